	.target	sm_80

	.elftype	@"ET_EXEC"


//--------------------- .note.nv.tkinfo           --------------------------
	.section	.note.nv.tkinfo,"",@"SHT_NOTE"
	.sectionflags	@"SHF_NOTE_NV_TKINFO"
	.tkinfo
        /*0018*/ 	.word	0x00000002
        /*0030*/ 	.string	""
        /*0030*/ 	.string	"ptxas"
        /*0030*/ 	.string	"Cuda compilation tools, release 13.0, V13.0.88"
        /*0030*/ 	.string	"Build cuda_13.0.r13.0/compiler.36424714_0"
        /*0030*/ 	.string	"-arch sm_80 -m 64 "



//--------------------- .note.nv.cuinfo           --------------------------
	.section	.note.nv.cuinfo,"",@"SHT_NOTE"
	.sectionflags	@"SHF_NOTE_NV_CUINFO"
        /*0018*/ 	.short	0x0002
        /*001a*/ 	.short	0x0050
        /*001c*/ 	.short	0x0082
	.zero		2


//--------------------- .nv.info                  --------------------------
	.section	.nv.info,"",@"SHT_CUDA_INFO"
	.align	4


	//----- nvinfo : EIATTR_REGCOUNT
	.align		4
        /*0000*/ 	.byte	0x04, 0x2f
        /*0002*/ 	.short	(.L_12 - .L_11)
	.align		4
.L_11:
        /*0004*/ 	.word	index@(_ZN7cutlass13device_kernelIN5flash19enable_sm80_to_sm89INS1_16FlashAttnFwdSm80INS1_25CollectiveMainloopFwdSm80ILi8ELi1ELb0EN4cute5tupleIJNS5_1CILi128EEENS7_ILi48EEENS7_ILi256EEEEEELi256ENS_10bfloat16_tEfNS_4arch4Sm80ELb1ELb0ELb1ELb1ELb0ELb1ELb1ELb0EEENS1_21CollectiveEpilogueFwdINS6_IJS8_SA_S9_EEENS6_IJNS7_ILi1EEESI_SI_EEESC_SE_Li256ELb1ELb1ELb0ELb0EEENS1_19SingleTileSchedulerILb1ELb0ELb1ELi128EEEEEEEEEvNT_6ParamsE)
        /*0008*/ 	.word	0x000000fc


	//----- nvinfo : EIATTR_FRAME_SIZE
	.align		4
.L_12:
        /*000c*/ 	.byte	0x04, 0x11
        /*000e*/ 	.short	(.L_14 - .L_13)
	.align		4
.L_13:
        /*0010*/ 	.word	index@(_ZN7cutlass13device_kernelIN5flash19enable_sm80_to_sm89INS1_16FlashAttnFwdSm80INS1_25CollectiveMainloopFwdSm80ILi8ELi1ELb0EN4cute5tupleIJNS5_1CILi128EEENS7_ILi48EEENS7_ILi256EEEEEELi256ENS_10bfloat16_tEfNS_4arch4Sm80ELb1ELb0ELb1ELb1ELb0ELb1ELb1ELb0EEENS1_21CollectiveEpilogueFwdINS6_IJS8_SA_S9_EEENS6_IJNS7_ILi1EEESI_SI_EEESC_SE_Li256ELb1ELb1ELb0ELb0EEENS1_19SingleTileSchedulerILb1ELb0ELb1ELi128EEEEEEEEEvNT_6ParamsE)
        /*0014*/ 	.word	0x00000000


	//----- nvinfo : EIATTR_REGCOUNT
	.align		4
.L_14:
        /*0018*/ 	.byte	0x04, 0x2f
        /*001a*/ 	.short	(.L_16 - .L_15)
	.align		4
.L_15:
        /*001c*/ 	.word	index@(_ZN7cutlass13device_kernelIN5flash19enable_sm80_to_sm89INS1_16FlashAttnFwdSm80INS1_25CollectiveMainloopFwdSm80ILi8ELi1ELb0EN4cute5tupleIJNS5_1CILi128EEENS7_ILi96EEENS7_ILi256EEEEEELi256ENS_10bfloat16_tEfNS_4arch4Sm80ELb1ELb0ELb1ELb1ELb0ELb0ELb1ELb0EEENS1_21CollectiveEpilogueFwdINS6_IJS8_SA_S9_EEENS6_IJNS7_ILi1EEESI_SI_EEESC_SE_Li256ELb1ELb1ELb0ELb0EEENS1_19SingleTileSchedulerILb1ELb0ELb1ELi128EEEEEEEEEvNT_6ParamsE)
        /*0020*/ 	.word	0x000000ff


	//----- nvinfo : EIATTR_FRAME_SIZE
	.align		4
.L_16:
        /*0024*/ 	.byte	0x04, 0x11
        /*0026*/ 	.short	(.L_18 - .L_17)
	.align		4
.L_17:
        /*0028*/ 	.word	index@(_ZN7cutlass13device_kernelIN5flash19enable_sm80_to_sm89INS1_16FlashAttnFwdSm80INS1_25CollectiveMainloopFwdSm80ILi8ELi1ELb0EN4cute5tupleIJNS5_1CILi128EEENS7_ILi96EEENS7_ILi256EEEEEELi256ENS_10bfloat16_tEfNS_4arch4Sm80ELb1ELb0ELb1ELb1ELb0ELb0ELb1ELb0EEENS1_21CollectiveEpilogueFwdINS6_IJS8_SA_S9_EEENS6_IJNS7_ILi1EEESI_SI_EEESC_SE_Li256ELb1ELb1ELb0ELb0EEENS1_19SingleTileSchedulerILb1ELb0ELb1ELi128EEEEEEEEEvNT_6ParamsE)
        /*002c*/ 	.word	0x00000050


	//----- nvinfo : EIATTR_REGCOUNT
	.align		4
.L_18:
        /*0030*/ 	.byte	0x04, 0x2f
        /*0032*/ 	.short	(.L_20 - .L_19)
	.align		4
.L_19:
        /*0034*/ 	.word	index@(_ZN7cutlass13device_kernelIN5flash19enable_sm80_to_sm89INS1_16FlashAttnFwdSm80INS1_25CollectiveMainloopFwdSm80ILi8ELi1ELb0EN4cute5tupleIJNS5_1CILi128EEENS7_ILi96EEENS7_ILi256EEEEEELi256ENS_10bfloat16_tEfNS_4arch4Sm80ELb1ELb0ELb1ELb0ELb0ELb0ELb1ELb0EEENS1_21CollectiveEpilogueFwdINS6_IJS8_SA_S9_EEENS6_IJNS7_ILi1EEESI_SI_EEESC_SE_Li256ELb0ELb1ELb0ELb0EEENS1_30DynamicPersistentTileSchedulerILi256ELi256ELb0ELb1ELb0EEEEEEEEEvNT_6ParamsE)
        /*0038*/ 	.word	0x000000ff


	//----- nvinfo : EIATTR_FRAME_SIZE
	.align		4
.L_20:
        /*003c*/ 	.byte	0x04, 0x11
        /*003e*/ 	.short	(.L_22 - .L_21)
	.align		4
.L_21:
        /*0040*/ 	.word	index@($__internal_5_$__cuda_sm70_shflsync_idx_p)
        /*0044*/ 	.word	0x00000000


	//----- nvinfo : EIATTR_FRAME_SIZE
	.align		4
.L_22:
        /*0048*/ 	.byte	0x04, 0x11
        /*004a*/ 	.short	(.L_24 - .L_23)
	.align		4
.L_23:
        /*004c*/ 	.word	index@($__internal_4_$__cuda_sm70_shflsync_bfly_p)
        /*0050*/ 	.word	0x00000000


	//----- nvinfo : EIATTR_FRAME_SIZE
	.align		4
.L_24:
        /*0054*/ 	.byte	0x04, 0x11
        /*0056*/ 	.short	(.L_26 - .L_25)
	.align		4
.L_25:
        /*0058*/ 	.word	index@(_ZN7cutlass13device_kernelIN5flash19enable_sm80_to_sm89INS1_16FlashAttnFwdSm80INS1_25CollectiveMainloopFwdSm80ILi8ELi1ELb0EN4cute5tupleIJNS5_1CILi128EEENS7_ILi96EEENS7_ILi256EEEEEELi256ENS_10bfloat16_tEfNS_4arch4Sm80ELb1ELb0ELb1ELb0ELb0ELb0ELb1ELb0EEENS1_21CollectiveEpilogueFwdINS6_IJS8_SA_S9_EEENS6_IJNS7_ILi1EEESI_SI_EEESC_SE_Li256ELb0ELb1ELb0ELb0EEENS1_30DynamicPersistentTileSchedulerILi256ELi256ELb0ELb1ELb0EEEEEEEEEvNT_6ParamsE)
        /*005c*/ 	.word	0x000000a8


	//----- nvinfo : EIATTR_REGCOUNT
	.align		4
.L_26:
        /*0060*/ 	.byte	0x04, 0x2f
        /*0062*/ 	.short	(.L_28 - .L_27)
	.align		4
.L_27:
        /*0064*/ 	.word	index@(_ZN7cutlass13device_kernelIN5flash19enable_sm80_to_sm89INS1_16FlashAttnFwdSm80INS1_25CollectiveMainloopFwdSm80ILi8ELi1ELb0EN4cute5tupleIJNS5_1CILi128EEENS7_ILi48EEENS7_ILi256EEEEEELi256ENS_10bfloat16_tEfNS_4arch4Sm80ELb0ELb1ELb1ELb1ELb0ELb1ELb1ELb0EEENS1_21CollectiveEpilogueFwdINS6_IJS8_SA_S9_EEENS6_IJNS7_ILi1EEESI_SI_EEESC_SE_Li256ELb1ELb1ELb0ELb0EEENS1_19SingleTileSchedulerILb1ELb0ELb1ELi128EEEEEEEEEvNT_6ParamsE)
        /*0068*/ 	.word	0x000000ff


	//----- nvinfo : EIATTR_FRAME_SIZE
	.align		4
.L_28:
        /*006c*/ 	.byte	0x04, 0x11
        /*006e*/ 	.short	(.L_30 - .L_29)
	.align		4
.L_29:
        /*0070*/ 	.word	index@($__internal_3_$__cuda_sm70_shflsync_idx_p)
        /*0074*/ 	.word	0x00000000


	//----- nvinfo : EIATTR_FRAME_SIZE
	.align		4
.L_30:
        /*0078*/ 	.byte	0x04, 0x11
        /*007a*/ 	.short	(.L_32 - .L_31)
	.align		4
.L_31:
        /*007c*/ 	.word	index@($__internal_2_$__cuda_sm70_shflsync_bfly_p)
        /*0080*/ 	.word	0x00000000


	//----- nvinfo : EIATTR_FRAME_SIZE
	.align		4
.L_32:
        /*0084*/ 	.byte	0x04, 0x11
        /*0086*/ 	.short	(.L_34 - .L_33)
	.align		4
.L_33:
        /*0088*/ 	.word	index@($_ZN7cutlass13device_kernelIN5flash19enable_sm80_to_sm89INS1_16FlashAttnFwdSm80INS1_25CollectiveMainloopFwdSm80ILi8ELi1ELb0EN4cute5tupleIJNS5_1CILi128EEENS7_ILi48EEENS7_ILi256EEEEEELi256ENS_10bfloat16_tEfNS_4arch4Sm80ELb0ELb1ELb1ELb1ELb0ELb1ELb1ELb0EEENS1_21CollectiveEpilogueFwdINS6_IJS8_SA_S9_EEENS6_IJNS7_ILi1EEESI_SI_EEESC_SE_Li256ELb1ELb1ELb0ELb0EEENS1_19SingleTileSchedulerILb1ELb0ELb1ELi128EEEEEEEEEvNT_6ParamsE$_ZZN5flash25CollectiveMainloopFwdSm80ILi8ELi1ELb0EN4cute5tupleIJNS1_1CILi128EEENS3_ILi48EEENS3_ILi256EEEEEELi256EN7cutlass10bfloat16_tEfNS8_4arch4Sm80ELb0ELb1ELb1ELb1ELb0ELb1ELb1ELb0EE3mmaINS_16FlashAttnFwdSm80ISC_NS_21CollectiveEpilogueFwdINS2_IJS4_S6_S5_EEENS2_IJNS3_ILi1EEESH_SH_EEES9_SB_Li256ELb1ELb1ELb0ELb0EEENS_19SingleTileSchedulerILb1ELb0ELb1ELi128EEEE13SharedStorageENS1_6TensorINS1_11ArrayEngineIfLm128EEENS1_6LayoutINS2_IJNS2_IJNS3_ILi2EEESS_EEESH_NS3_ILi32EEEEEENS2_IJNS2_IJSH_SS_EEENS3_ILi0EEENS3_ILi4EEEEEEEEEENS_7SoftmaxILi2ELi0EEEEEbRKNSC_6ParamsERT0_RT1_iRKNS_16SeqlenInfoQKNewKILb1ELb1EEENS2_IJiiiiEEERT_ENKUlvE_clEv)
        /*008c*/ 	.word	0x00000000


	//----- nvinfo : EIATTR_FRAME_SIZE
	.align		4
.L_34:
        /*0090*/ 	.byte	0x04, 0x11
        /*0092*/ 	.short	(.L_36 - .L_35)
	.align		4
.L_35:
        /*0094*/ 	.word	index@(_ZN7cutlass13device_kernelIN5flash19enable_sm80_to_sm89INS1_16FlashAttnFwdSm80INS1_25CollectiveMainloopFwdSm80ILi8ELi1ELb0EN4cute5tupleIJNS5_1CILi128EEENS7_ILi48EEENS7_ILi256EEEEEELi256ENS_10bfloat16_tEfNS_4arch4Sm80ELb0ELb1ELb1ELb1ELb0ELb1ELb1ELb0EEENS1_21CollectiveEpilogueFwdINS6_IJS8_SA_S9_EEENS6_IJNS7_ILi1EEESI_SI_EEESC_SE_Li256ELb1ELb1ELb0ELb0EEENS1_19SingleTileSchedulerILb1ELb0ELb1ELi128EEEEEEEEEvNT_6ParamsE)
        /*0098*/ 	.word	0x00000070


	//----- nvinfo : EIATTR_REGCOUNT
	.align		4
.L_36:
        /*009c*/ 	.byte	0x04, 0x2f
        /*009e*/ 	.short	(.L_38 - .L_37)
	.align		4
.L_37:
        /*00a0*/ 	.word	index@(_ZN7cutlass13device_kernelIN5flash19enable_sm80_to_sm89INS1_16FlashAttnFwdSm80INS1_25CollectiveMainloopFwdSm80ILi8ELi1ELb0EN4cute5tupleIJNS5_1CILi128EEENS7_ILi64EEENS7_ILi256EEEEEELi256ENS_10bfloat16_tEfNS_4arch4Sm80ELb0ELb1ELb1ELb1ELb0ELb0ELb1ELb0EEENS1_21CollectiveEpilogueFwdINS6_IJS8_SA_S9_EEENS6_IJNS7_ILi1EEESI_SI_EEESC_SE_Li256ELb1ELb1ELb0ELb0EEENS1_19SingleTileSchedulerILb1ELb0ELb1ELi128EEEEEEEEEvNT_6ParamsE)
        /*00a4*/ 	.word	0x000000ff


	//----- nvinfo : EIATTR_FRAME_SIZE
	.align		4
.L_38:
        /*00a8*/ 	.byte	0x04, 0x11
        /*00aa*/ 	.short	(.L_40 - .L_39)
	.align		4
.L_39:
        /*00ac*/ 	.word	index@(_ZN7cutlass13device_kernelIN5flash19enable_sm80_to_sm89INS1_16FlashAttnFwdSm80INS1_25CollectiveMainloopFwdSm80ILi8ELi1ELb0EN4cute5tupleIJNS5_1CILi128EEENS7_ILi64EEENS7_ILi256EEEEEELi256ENS_10bfloat16_tEfNS_4arch4Sm80ELb0ELb1ELb1ELb1ELb0ELb0ELb1ELb0EEENS1_21CollectiveEpilogueFwdINS6_IJS8_SA_S9_EEENS6_IJNS7_ILi1EEESI_SI_EEESC_SE_Li256ELb1ELb1ELb0ELb0EEENS1_19SingleTileSchedulerILb1ELb0ELb1ELi128EEEEEEEEEvNT_6ParamsE)
        /*00b0*/ 	.word	0x00000090


	//----- nvinfo : EIATTR_REGCOUNT
	.align		4
.L_40:
        /*00b4*/ 	.byte	0x04, 0x2f
        /*00b6*/ 	.short	(.L_42 - .L_41)
	.align		4
.L_41:
        /*00b8*/ 	.word	index@(_ZN7cutlass13device_kernelIN5flash19enable_sm80_to_sm89INS1_16FlashAttnFwdSm80INS1_25CollectiveMainloopFwdSm80ILi8ELi1ELb0EN4cute5tupleIJNS5_1CILi128EEENS7_ILi64EEENS7_ILi256EEEEEELi256ENS_10bfloat16_tEfNS_4arch4Sm80ELb0ELb1ELb1ELb0ELb0ELb0ELb1ELb0EEENS1_21CollectiveEpilogueFwdINS6_IJS8_SA_S9_EEENS6_IJNS7_ILi1EEESI_SI_EEESC_SE_Li256ELb0ELb1ELb0ELb0EEENS1_19SingleTileSchedulerILb0ELb0ELb1ELi128EEEEEEEEEvNT_6ParamsE)
        /*00bc*/ 	.word	0x000000ff


	//----- nvinfo : EIATTR_FRAME_SIZE
	.align		4
.L_42:
        /*00c0*/ 	.byte	0x04, 0x11
        /*00c2*/ 	.short	(.L_44 - .L_43)
	.align		4
.L_43:
        /*00c4*/ 	.word	index@(_ZN7cutlass13device_kernelIN5flash19enable_sm80_to_sm89INS1_16FlashAttnFwdSm80INS1_25CollectiveMainloopFwdSm80ILi8ELi1ELb0EN4cute5tupleIJNS5_1CILi128EEENS7_ILi64EEENS7_ILi256EEEEEELi256ENS_10bfloat16_tEfNS_4arch4Sm80ELb0ELb1ELb1ELb0ELb0ELb0ELb1ELb0EEENS1_21CollectiveEpilogueFwdINS6_IJS8_SA_S9_EEENS6_IJNS7_ILi1EEESI_SI_EEESC_SE_Li256ELb0ELb1ELb0ELb0EEENS1_19SingleTileSchedulerILb0ELb0ELb1ELi128EEEEEEEEEvNT_6ParamsE)
        /*00c8*/ 	.word	0x00000078


	//----- nvinfo : EIATTR_REGCOUNT
	.align		4
.L_44:
        /*00cc*/ 	.byte	0x04, 0x2f
        /*00ce*/ 	.short	(.L_46 - .L_45)
	.align		4
.L_45:
        /*00d0*/ 	.word	index@(_ZN7cutlass13device_kernelIN5flash19enable_sm80_to_sm89INS1_16FlashAttnFwdSm80INS1_25CollectiveMainloopFwdSm80ILi8ELi1ELb0EN4cute5tupleIJNS5_1CILi128EEENS7_ILi48EEENS7_ILi256EEEEEELi256ENS_10bfloat16_tEfNS_4arch4Sm80ELb0ELb0ELb1ELb1ELb0ELb1ELb1ELb0EEENS1_21CollectiveEpilogueFwdINS6_IJS8_SA_S9_EEENS6_IJNS7_ILi1EEESI_SI_EEESC_SE_Li256ELb1ELb1ELb0ELb0EEENS1_19SingleTileSchedulerILb1ELb0ELb1ELi128EEEEEEEEEvNT_6ParamsE)
        /*00d4*/ 	.word	0x000000ff


	//----- nvinfo : EIATTR_FRAME_SIZE
	.align		4
.L_46:
        /*00d8*/ 	.byte	0x04, 0x11
        /*00da*/ 	.short	(.L_48 - .L_47)
	.align		4
.L_47:
        /*00dc*/ 	.word	index@(_ZN7cutlass13device_kernelIN5flash19enable_sm80_to_sm89INS1_16FlashAttnFwdSm80INS1_25CollectiveMainloopFwdSm80ILi8ELi1ELb0EN4cute5tupleIJNS5_1CILi128EEENS7_ILi48EEENS7_ILi256EEEEEELi256ENS_10bfloat16_tEfNS_4arch4Sm80ELb0ELb0ELb1ELb1ELb0ELb1ELb1ELb0EEENS1_21CollectiveEpilogueFwdINS6_IJS8_SA_S9_EEENS6_IJNS7_ILi1EEESI_SI_EEESC_SE_Li256ELb1ELb1ELb0ELb0EEENS1_19SingleTileSchedulerILb1ELb0ELb1ELi128EEEEEEEEEvNT_6ParamsE)
        /*00e0*/ 	.word	0x00000000


	//----- nvinfo : EIATTR_REGCOUNT
	.align		4
.L_48:
        /*00e4*/ 	.byte	0x04, 0x2f
        /*00e6*/ 	.short	(.L_50 - .L_49)
	.align		4
.L_49:
        /*00e8*/ 	.word	index@(_ZN7cutlass13device_kernelIN5flash19enable_sm80_to_sm89INS1_16FlashAttnFwdSm80INS1_25CollectiveMainloopFwdSm80ILi8ELi1ELb0EN4cute5tupleIJNS5_1CILi128EEENS7_ILi96EEENS7_ILi256EEEEEELi256ENS_10bfloat16_tEfNS_4arch4Sm80ELb0ELb0ELb1ELb1ELb0ELb0ELb1ELb0EEENS1_21CollectiveEpilogueFwdINS6_IJS8_SA_S9_EEENS6_IJNS7_ILi1EEESI_SI_EEESC_SE_Li256ELb1ELb1ELb0ELb0EEENS1_19SingleTileSchedulerILb1ELb0ELb1ELi128EEEEEEEEEvNT_6ParamsE)
        /*00ec*/ 	.word	0x000000ff


	//----- nvinfo : EIATTR_FRAME_SIZE
	.align		4
.L_50:
        /*00f0*/ 	.byte	0x04, 0x11
        /*00f2*/ 	.short	(.L_52 - .L_51)
	.align		4
.L_51:
        /*00f4*/ 	.word	index@(_ZN7cutlass13device_kernelIN5flash19enable_sm80_to_sm89INS1_16FlashAttnFwdSm80INS1_25CollectiveMainloopFwdSm80ILi8ELi1ELb0EN4cute5tupleIJNS5_1CILi128EEENS7_ILi96EEENS7_ILi256EEEEEELi256ENS_10bfloat16_tEfNS_4arch4Sm80ELb0ELb0ELb1ELb1ELb0ELb0ELb1ELb0EEENS1_21CollectiveEpilogueFwdINS6_IJS8_SA_S9_EEENS6_IJNS7_ILi1EEESI_SI_EEESC_SE_Li256ELb1ELb1ELb0ELb0EEENS1_19SingleTileSchedulerILb1ELb0ELb1ELi128EEEEEEEEEvNT_6ParamsE)
        /*00f8*/ 	.word	0x00000058


	//----- nvinfo : EIATTR_REGCOUNT
	.align		4
.L_52:
        /*00fc*/ 	.byte	0x04, 0x2f
        /*00fe*/ 	.short	(.L_54 - .L_53)
	.align		4
.L_53:
        /*0100*/ 	.word	index@(_ZN7cutlass13device_kernelIN5flash19enable_sm80_to_sm89INS1_16FlashAttnFwdSm80INS1_25CollectiveMainloopFwdSm80ILi8ELi1ELb0EN4cute5tupleIJNS5_1CILi128EEENS7_ILi96EEENS7_ILi256EEEEEELi256ENS_10bfloat16_tEfNS_4arch4Sm80ELb0ELb0ELb1ELb0ELb0ELb0ELb1ELb0EEENS1_21CollectiveEpilogueFwdINS6_IJS8_SA_S9_EEENS6_IJNS7_ILi1EEESI_SI_EEESC_SE_Li256ELb0ELb1ELb0ELb0EEENS1_19SingleTileSchedulerILb0ELb0ELb1ELi128EEEEEEEEEvNT_6ParamsE)
        /*0104*/ 	.word	0x000000ff


	//----- nvinfo : EIATTR_FRAME_SIZE
	.align		4
.L_54:
        /*0108*/ 	.byte	0x04, 0x11
        /*010a*/ 	.short	(.L_56 - .L_55)
	.align		4
.L_55:
        /*010c*/ 	.word	index@(_ZN7cutlass13device_kernelIN5flash19enable_sm80_to_sm89INS1_16FlashAttnFwdSm80INS1_25CollectiveMainloopFwdSm80ILi8ELi1ELb0EN4cute5tupleIJNS5_1CILi128EEENS7_ILi96EEENS7_ILi256EEEEEELi256ENS_10bfloat16_tEfNS_4arch4Sm80ELb0ELb0ELb1ELb0ELb0ELb0ELb1ELb0EEENS1_21CollectiveEpilogueFwdINS6_IJS8_SA_S9_EEENS6_IJNS7_ILi1EEESI_SI_EEESC_SE_Li256ELb0ELb1ELb0ELb0EEENS1_19SingleTileSchedulerILb0ELb0ELb1ELi128EEEEEEEEEvNT_6ParamsE)
        /*0110*/ 	.word	0x00000068


	//----- nvinfo : EIATTR_REGCOUNT
	.align		4
.L_56:
        /*0114*/ 	.byte	0x04, 0x2f
        /*0116*/ 	.short	(.L_58 - .L_57)
	.align		4
.L_57:
        /*0118*/ 	.word	index@(_ZN7cutlass13device_kernelIN5flash19enable_sm80_to_sm89INS1_16FlashAttnFwdSm80INS1_25CollectiveMainloopFwdSm80ILi8ELi1ELb0EN4cute5tupleIJNS5_1CILi128EEENS7_ILi32EEENS7_ILi256EEEEEELi256ENS_10bfloat16_tEfNS_4arch4Sm80ELb1ELb0ELb1ELb1ELb0ELb1ELb1ELb0EEENS1_21CollectiveEpilogueFwdINS6_IJS8_SA_S9_EEENS6_IJNS7_ILi1EEESI_SI_EEESC_SE_Li256ELb1ELb1ELb0ELb0EEENS1_19SingleTileSchedulerILb1ELb0ELb1ELi128EEEEEEEEEvNT_6ParamsE)
        /*011c*/ 	.word	0x000000fb


	//----- nvinfo : EIATTR_FRAME_SIZE
	.align		4
.L_58:
        /*0120*/ 	.byte	0x04, 0x11
        /*0122*/ 	.short	(.L_60 - .L_59)
	.align		4
.L_59:
        /*0124*/ 	.word	index@(_ZN7cutlass13device_kernelIN5flash19enable_sm80_to_sm89INS1_16FlashAttnFwdSm80INS1_25CollectiveMainloopFwdSm80ILi8ELi1ELb0EN4cute5tupleIJNS5_1CILi128EEENS7_ILi32EEENS7_ILi256EEEEEELi256ENS_10bfloat16_tEfNS_4arch4Sm80ELb1ELb0ELb1ELb1ELb0ELb1ELb1ELb0EEENS1_21CollectiveEpilogueFwdINS6_IJS8_SA_S9_EEENS6_IJNS7_ILi1EEESI_SI_EEESC_SE_Li256ELb1ELb1ELb0ELb0EEENS1_19SingleTileSchedulerILb1ELb0ELb1ELi128EEEEEEEEEvNT_6ParamsE)
        /*0128*/ 	.word	0x00000000


	//----- nvinfo : EIATTR_REGCOUNT
	.align		4
.L_60:
        /*012c*/ 	.byte	0x04, 0x2f
        /*012e*/ 	.short	(.L_62 - .L_61)
	.align		4
.L_61:
        /*0130*/ 	.word	index@(_ZN7cutlass13device_kernelIN5flash19enable_sm80_to_sm89INS1_16FlashAttnFwdSm80INS1_25CollectiveMainloopFwdSm80ILi8ELi1ELb1EN4cute5tupleIJNS5_1CILi128EEENS7_ILi64EEENS7_ILi256EEEEEELi256ENS_10bfloat16_tEfNS_4arch4Sm80ELb1ELb0ELb1ELb1ELb0ELb0ELb1ELb0EEENS1_21CollectiveEpilogueFwdINS6_IJS8_SA_S9_EEENS6_IJNS7_ILi1EEESI_SI_EEESC_SE_Li256ELb1ELb1ELb0ELb0EEENS1_19SingleTileSchedulerILb1ELb0ELb1ELi128EEEEEEEEEvNT_6ParamsE)
        /*0134*/ 	.word	0x000000ff


	//----- nvinfo : EIATTR_FRAME_SIZE
	.align		4
.L_62:
        /*0138*/ 	.byte	0x04, 0x11
        /*013a*/ 	.short	(.L_64 - .L_63)
	.align		4
.L_63:
        /*013c*/ 	.word	index@(_ZN7cutlass13device_kernelIN5flash19enable_sm80_to_sm89INS1_16FlashAttnFwdSm80INS1_25CollectiveMainloopFwdSm80ILi8ELi1ELb1EN4cute5tupleIJNS5_1CILi128EEENS7_ILi64EEENS7_ILi256EEEEEELi256ENS_10bfloat16_tEfNS_4arch4Sm80ELb1ELb0ELb1ELb1ELb0ELb0ELb1ELb0EEENS1_21CollectiveEpilogueFwdINS6_IJS8_SA_S9_EEENS6_IJNS7_ILi1EEESI_SI_EEESC_SE_Li256ELb1ELb1ELb0ELb0EEENS1_19SingleTileSchedulerILb1ELb0ELb1ELi128EEEEEEEEEvNT_6ParamsE)
        /*0140*/ 	.word	0x00000130


	//----- nvinfo : EIATTR_REGCOUNT
	.align		4
.L_64:
        /*0144*/ 	.byte	0x04, 0x2f
        /*0146*/ 	.short	(.L_66 - .L_65)
	.align		4
.L_65:
        /*0148*/ 	.word	index@(_ZN7cutlass13device_kernelIN5flash19enable_sm80_to_sm89INS1_16FlashAttnFwdSm80INS1_25CollectiveMainloopFwdSm80ILi8ELi1ELb1EN4cute5tupleIJNS5_1CILi128EEENS7_ILi64EEENS7_ILi256EEEEEELi256ENS_10bfloat16_tEfNS_4arch4Sm80ELb1ELb0ELb1ELb0ELb0ELb0ELb1ELb0EEENS1_21CollectiveEpilogueFwdINS6_IJS8_SA_S9_EEENS6_IJNS7_ILi1EEESI_SI_EEESC_SE_Li256ELb0ELb1ELb0ELb0EEENS1_30DynamicPersistentTileSchedulerILi256ELi256ELb0ELb1ELb0EEEEEEEEEvNT_6ParamsE)
        /*014c*/ 	.word	0x000000ff


	//----- nvinfo : EIATTR_FRAME_SIZE
	.align		4
.L_66:
        /*0150*/ 	.byte	0x04, 0x11
        /*0152*/ 	.short	(.L_68 - .L_67)
	.align		4
.L_67:
        /*0154*/ 	.word	index@($__internal_1_$__cuda_sm70_shflsync_idx_p)
        /*0158*/ 	.word	0x00000000


	//----- nvinfo : EIATTR_FRAME_SIZE
	.align		4
.L_68:
        /*015c*/ 	.byte	0x04, 0x11
        /*015e*/ 	.short	(.L_70 - .L_69)
	.align		4
.L_69:
        /*0160*/ 	.word	index@($__internal_0_$__cuda_sm70_shflsync_bfly_p)
        /*0164*/ 	.word	0x00000000


	//----- nvinfo : EIATTR_FRAME_SIZE
	.align		4
.L_70:
        /*0168*/ 	.byte	0x04, 0x11
        /*016a*/ 	.short	(.L_72 - .L_71)
	.align		4
.L_71:
        /*016c*/ 	.word	index@(_ZN7cutlass13device_kernelIN5flash19enable_sm80_to_sm89INS1_16FlashAttnFwdSm80INS1_25CollectiveMainloopFwdSm80ILi8ELi1ELb1EN4cute5tupleIJNS5_1CILi128EEENS7_ILi64EEENS7_ILi256EEEEEELi256ENS_10bfloat16_tEfNS_4arch4Sm80ELb1ELb0ELb1ELb0ELb0ELb0ELb1ELb0EEENS1_21CollectiveEpilogueFwdINS6_IJS8_SA_S9_EEENS6_IJNS7_ILi1EEESI_SI_EEESC_SE_Li256ELb0ELb1ELb0ELb0EEENS1_30DynamicPersistentTileSchedulerILi256ELi256ELb0ELb1ELb0EEEEEEEEEvNT_6ParamsE)
        /*0170*/ 	.word	0x00000140


	//----- nvinfo : EIATTR_REGCOUNT
	.align		4
.L_72:
        /*0174*/ 	.byte	0x04, 0x2f
        /*0176*/ 	.short	(.L_74 - .L_73)
	.align		4
.L_73:
        /*0178*/ 	.word	index@(_ZN7cutlass13device_kernelIN5flash19enable_sm80_to_sm89INS1_16FlashAttnFwdSm80INS1_25CollectiveMainloopFwdSm80ILi8ELi1ELb0EN4cute5tupleIJNS5_1CILi128EEENS7_ILi32EEENS7_ILi256EEEEEELi256ENS_10bfloat16_tEfNS_4arch4Sm80ELb0ELb1ELb1ELb1ELb0ELb1ELb1ELb0EEENS1_21CollectiveEpilogueFwdINS6_IJS8_SA_S9_EEENS6_IJNS7_ILi1EEESI_SI_EEESC_SE_Li256ELb1ELb1ELb0ELb0EEENS1_19SingleTileSchedulerILb1ELb0ELb1ELi128EEEEEEEEEvNT_6ParamsE)
        /*017c*/ 	.word	0x000000f5


	//----- nvinfo : EIATTR_FRAME_SIZE
	.align		4
.L_74:
        /*0180*/ 	.byte	0x04, 0x11
        /*0182*/ 	.short	(.L_76 - .L_75)
	.align		4
.L_75:
        /*0184*/ 	.word	index@(_ZN7cutlass13device_kernelIN5flash19enable_sm80_to_sm89INS1_16FlashAttnFwdSm80INS1_25CollectiveMainloopFwdSm80ILi8ELi1ELb0EN4cute5tupleIJNS5_1CILi128EEENS7_ILi32EEENS7_ILi256EEEEEELi256ENS_10bfloat16_tEfNS_4arch4Sm80ELb0ELb1ELb1ELb1ELb0ELb1ELb1ELb0EEENS1_21CollectiveEpilogueFwdINS6_IJS8_SA_S9_EEENS6_IJNS7_ILi1EEESI_SI_EEESC_SE_Li256ELb1ELb1ELb0ELb0EEENS1_19SingleTileSchedulerILb1ELb0ELb1ELi128EEEEEEEEEvNT_6ParamsE)
        /*0188*/ 	.word	0x00000000


	//----- nvinfo : EIATTR_REGCOUNT
	.align		4
.L_76:
        /*018c*/ 	.byte	0x04, 0x2f
        /*018e*/ 	.short	(.L_78 - .L_77)
	.align		4
.L_77:
        /*0190*/ 	.word	index@(_ZN7cutlass13device_kernelIN5flash19enable_sm80_to_sm89INS1_16FlashAttnFwdSm80INS1_25CollectiveMainloopFwdSm80ILi8ELi1ELb1EN4cute5tupleIJNS5_1CILi128EEENS7_ILi48EEENS7_ILi256EEEEEELi256ENS_10bfloat16_tEfNS_4arch4Sm80ELb0ELb1ELb1ELb1ELb0ELb0ELb1ELb0EEENS1_21CollectiveEpilogueFwdINS6_IJS8_SA_S9_EEENS6_IJNS7_ILi1EEESI_SI_EEESC_SE_Li256ELb1ELb1ELb0ELb0EEENS1_19SingleTileSchedulerILb1ELb0ELb1ELi128EEEEEEEEEvNT_6ParamsE)
        /*0194*/ 	.word	0x000000ff


	//----- nvinfo : EIATTR_FRAME_SIZE
	.align		4
.L_78:
        /*0198*/ 	.byte	0x04, 0x11
        /*019a*/ 	.short	(.L_80 - .L_79)
	.align		4
.L_79:
        /*019c*/ 	.word	index@(_ZN7cutlass13device_kernelIN5flash19enable_sm80_to_sm89INS1_16FlashAttnFwdSm80INS1_25CollectiveMainloopFwdSm80ILi8ELi1ELb1EN4cute5tupleIJNS5_1CILi128EEENS7_ILi48EEENS7_ILi256EEEEEELi256ENS_10bfloat16_tEfNS_4arch4Sm80ELb0ELb1ELb1ELb1ELb0ELb0ELb1ELb0EEENS1_21CollectiveEpilogueFwdINS6_IJS8_SA_S9_EEENS6_IJNS7_ILi1EEESI_SI_EEESC_SE_Li256ELb1ELb1ELb0ELb0EEENS1_19SingleTileSchedulerILb1ELb0ELb1ELi128EEEEEEEEEvNT_6ParamsE)
        /*01a0*/ 	.word	0x000000a0


	//----- nvinfo : EIATTR_REGCOUNT
	.align		4
.L_80:
        /*01a4*/ 	.byte	0x04, 0x2f
        /*01a6*/ 	.short	(.L_82 - .L_81)
	.align		4
.L_81:
        /*01a8*/ 	.word	index@(_ZN7cutlass13device_kernelIN5flash19enable_sm80_to_sm89INS1_16FlashAttnFwdSm80INS1_25CollectiveMainloopFwdSm80ILi8ELi1ELb1EN4cute5tupleIJNS5_1CILi128EEENS7_ILi48EEENS7_ILi256EEEEEELi256ENS_10bfloat16_tEfNS_4arch4Sm80ELb0ELb1ELb1ELb0ELb0ELb0ELb1ELb0EEENS1_21CollectiveEpilogueFwdINS6_IJS8_SA_S9_EEENS6_IJNS7_ILi1EEESI_SI_EEESC_SE_Li256ELb0ELb1ELb0ELb0EEENS1_19SingleTileSchedulerILb0ELb0ELb1ELi128EEEEEEEEEvNT_6ParamsE)
        /*01ac*/ 	.word	0x000000ff


	//----- nvinfo : EIATTR_FRAME_SIZE
	.align		4
.L_82:
        /*01b0*/ 	.byte	0x04, 0x11
        /*01b2*/ 	.short	(.L_84 - .L_83)
	.align		4
.L_83:
        /*01b4*/ 	.word	index@(_ZN7cutlass13device_kernelIN5flash19enable_sm80_to_sm89INS1_16FlashAttnFwdSm80INS1_25CollectiveMainloopFwdSm80ILi8ELi1ELb1EN4cute5tupleIJNS5_1CILi128EEENS7_ILi48EEENS7_ILi256EEEEEELi256ENS_10bfloat16_tEfNS_4arch4Sm80ELb0ELb1ELb1ELb0ELb0ELb0ELb1ELb0EEENS1_21CollectiveEpilogueFwdINS6_IJS8_SA_S9_EEENS6_IJNS7_ILi1EEESI_SI_EEESC_SE_Li256ELb0ELb1ELb0ELb0EEENS1_19SingleTileSchedulerILb0ELb0ELb1ELi128EEEEEEEEEvNT_6ParamsE)
        /*01b8*/ 	.word	0x000000a0


	//----- nvinfo : EIATTR_REGCOUNT
	.align		4
.L_84:
        /*01bc*/ 	.byte	0x04, 0x2f
        /*01be*/ 	.short	(.L_86 - .L_85)
	.align		4
.L_85:
        /*01c0*/ 	.word	index@(_ZN7cutlass13device_kernelIN5flash19enable_sm80_to_sm89INS1_16FlashAttnFwdSm80INS1_25CollectiveMainloopFwdSm80ILi8ELi1ELb0EN4cute5tupleIJNS5_1CILi128EEENS7_ILi32EEENS7_ILi256EEEEEELi256ENS_10bfloat16_tEfNS_4arch4Sm80ELb0ELb0ELb1ELb1ELb0ELb1ELb1ELb0EEENS1_21CollectiveEpilogueFwdINS6_IJS8_SA_S9_EEENS6_IJNS7_ILi1EEESI_SI_EEESC_SE_Li256ELb1ELb1ELb0ELb0EEENS1_19SingleTileSchedulerILb1ELb0ELb1ELi128EEEEEEEEEvNT_6ParamsE)
        /*01c4*/ 	.word	0x000000ff


	//----- nvinfo : EIATTR_FRAME_SIZE
	.align		4
.L_86:
        /*01c8*/ 	.byte	0x04, 0x11
        /*01ca*/ 	.short	(.L_88 - .L_87)
	.align		4
.L_87:
        /*01cc*/ 	.word	index@(_ZN7cutlass13device_kernelIN5flash19enable_sm80_to_sm89INS1_16FlashAttnFwdSm80INS1_25CollectiveMainloopFwdSm80ILi8ELi1ELb0EN4cute5tupleIJNS5_1CILi128EEENS7_ILi32EEENS7_ILi256EEEEEELi256ENS_10bfloat16_tEfNS_4arch4Sm80ELb0ELb0ELb1ELb1ELb0ELb1ELb1ELb0EEENS1_21CollectiveEpilogueFwdINS6_IJS8_SA_S9_EEENS6_IJNS7_ILi1EEESI_SI_EEESC_SE_Li256ELb1ELb1ELb0ELb0EEENS1_19SingleTileSchedulerILb1ELb0ELb1ELi128EEEEEEEEEvNT_6ParamsE)
        /*01d0*/ 	.word	0x00000000


	//----- nvinfo : EIATTR_REGCOUNT
	.align		4
.L_88:
        /*01d4*/ 	.byte	0x04, 0x2f
        /*01d6*/ 	.short	(.L_90 - .L_89)
	.align		4
.L_89:
        /*01d8*/ 	.word	index@(_ZN7cutlass13device_kernelIN5flash19enable_sm80_to_sm89INS1_16FlashAttnFwdSm80INS1_25CollectiveMainloopFwdSm80ILi8ELi1ELb1EN4cute5tupleIJNS5_1CILi128EEENS7_ILi64EEENS7_ILi256EEEEEELi256ENS_10bfloat16_tEfNS_4arch4Sm80ELb0ELb0ELb1ELb1ELb0ELb0ELb1ELb0EEENS1_21CollectiveEpilogueFwdINS6_IJS8_SA_S9_EEENS6_IJNS7_ILi1EEESI_SI_EEESC_SE_Li256ELb1ELb1ELb0ELb0EEENS1_19SingleTileSchedulerILb1ELb0ELb1ELi128EEEEEEEEEvNT_6ParamsE)
        /*01dc*/ 	.word	0x000000ff


	//----- nvinfo : EIATTR_FRAME_SIZE
	.align		4
.L_90:
        /*01e0*/ 	.byte	0x04, 0x11
        /*01e2*/ 	.short	(.L_92 - .L_91)
	.align		4
.L_91:
        /*01e4*/ 	.word	index@(_ZN7cutlass13device_kernelIN5flash19enable_sm80_to_sm89INS1_16FlashAttnFwdSm80INS1_25CollectiveMainloopFwdSm80ILi8ELi1ELb1EN4cute5tupleIJNS5_1CILi128EEENS7_ILi64EEENS7_ILi256EEEEEELi256ENS_10bfloat16_tEfNS_4arch4Sm80ELb0ELb0ELb1ELb1ELb0ELb0ELb1ELb0EEENS1_21CollectiveEpilogueFwdINS6_IJS8_SA_S9_EEENS6_IJNS7_ILi1EEESI_SI_EEESC_SE_Li256ELb1ELb1ELb0ELb0EEENS1_19SingleTileSchedulerILb1ELb0ELb1ELi128EEEEEEEEEvNT_6ParamsE)
        /*01e8*/ 	.word	0x00000110


	//----- nvinfo : EIATTR_REGCOUNT
	.align		4
.L_92:
        /*01ec*/ 	.byte	0x04, 0x2f
        /*01ee*/ 	.short	(.L_94 - .L_93)
	.align		4
.L_93:
        /*01f0*/ 	.word	index@(_ZN7cutlass13device_kernelIN5flash19enable_sm80_to_sm89INS1_16FlashAttnFwdSm80INS1_25CollectiveMainloopFwdSm80ILi8ELi1ELb1EN4cute5tupleIJNS5_1CILi128EEENS7_ILi64EEENS7_ILi256EEEEEELi256ENS_10bfloat16_tEfNS_4arch4Sm80ELb0ELb0ELb1ELb0ELb0ELb0ELb1ELb0EEENS1_21CollectiveEpilogueFwdINS6_IJS8_SA_S9_EEENS6_IJNS7_ILi1EEESI_SI_EEESC_SE_Li256ELb0ELb1ELb0ELb0EEENS1_19SingleTileSchedulerILb0ELb0ELb1ELi128EEEEEEEEEvNT_6ParamsE)
        /*01f4*/ 	.word	0x000000ff


	//----- nvinfo : EIATTR_FRAME_SIZE
	.align		4
.L_94:
        /*01f8*/ 	.byte	0x04, 0x11
        /*01fa*/ 	.short	(.L_96 - .L_95)
	.align		4
.L_95:
        /*01fc*/ 	.word	index@(_ZN7cutlass13device_kernelIN5flash19enable_sm80_to_sm89INS1_16FlashAttnFwdSm80INS1_25CollectiveMainloopFwdSm80ILi8ELi1ELb1EN4cute5tupleIJNS5_1CILi128EEENS7_ILi64EEENS7_ILi256EEEEEELi256ENS_10bfloat16_tEfNS_4arch4Sm80ELb0ELb0ELb1ELb0ELb0ELb0ELb1ELb0EEENS1_21CollectiveEpilogueFwdINS6_IJS8_SA_S9_EEENS6_IJNS7_ILi1EEESI_SI_EEESC_SE_Li256ELb0ELb1ELb0ELb0EEENS1_19SingleTileSchedulerILb0ELb0ELb1ELi128EEEEEEEEEvNT_6ParamsE)
        /*0200*/ 	.word	0x00000130


	//----- nvinfo : EIATTR_MIN_STACK_SIZE
	.align		4
.L_96:
        /*0204*/ 	.byte	0x04, 0x12
        /*0206*/ 	.short	(.L_98 - .L_97)
	.align		4
.L_97:
        /*0208*/ 	.word	index@(_ZN7cutlass13device_kernelIN5flash19enable_sm80_to_sm89INS1_16FlashAttnFwdSm80INS1_25CollectiveMainloopFwdSm80ILi8ELi1ELb1EN4cute5tupleIJNS5_1CILi128EEENS7_ILi64EEENS7_ILi256EEEEEELi256ENS_10bfloat16_tEfNS_4arch4Sm80ELb0ELb0ELb1ELb0ELb0ELb0ELb1ELb0EEENS1_21CollectiveEpilogueFwdINS6_IJS8_SA_S9_EEENS6_IJNS7_ILi1EEESI_SI_EEESC_SE_Li256ELb0ELb1ELb0ELb0EEENS1_19SingleTileSchedulerILb0ELb0ELb1ELi128EEEEEEEEEvNT_6ParamsE)
        /*020c*/ 	.word	0x00000130


	//----- nvinfo : EIATTR_MIN_STACK_SIZE
	.align		4
.L_98:
        /*0210*/ 	.byte	0x04, 0x12
        /*0212*/ 	.short	(.L_100 - .L_99)
	.align		4
.L_99:
        /*0214*/ 	.word	index@(_ZN7cutlass13device_kernelIN5flash19enable_sm80_to_sm89INS1_16FlashAttnFwdSm80INS1_25CollectiveMainloopFwdSm80ILi8ELi1ELb1EN4cute5tupleIJNS5_1CILi128EEENS7_ILi64EEENS7_ILi256EEEEEELi256ENS_10bfloat16_tEfNS_4arch4Sm80ELb0ELb0ELb1ELb1ELb0ELb0ELb1ELb0EEENS1_21CollectiveEpilogueFwdINS6_IJS8_SA_S9_EEENS6_IJNS7_ILi1EEESI_SI_EEESC_SE_Li256ELb1ELb1ELb0ELb0EEENS1_19SingleTileSchedulerILb1ELb0ELb1ELi128EEEEEEEEEvNT_6ParamsE)
        /*0218*/ 	.word	0x00000110


	//----- nvinfo : EIATTR_MIN_STACK_SIZE
	.align		4
.L_100:
        /*021c*/ 	.byte	0x04, 0x12
        /*021e*/ 	.short	(.L_102 - .L_101)
	.align		4
.L_101:
        /*0220*/ 	.word	index@(_ZN7cutlass13device_kernelIN5flash19enable_sm80_to_sm89INS1_16FlashAttnFwdSm80INS1_25CollectiveMainloopFwdSm80ILi8ELi1ELb0EN4cute5tupleIJNS5_1CILi128EEENS7_ILi32EEENS7_ILi256EEEEEELi256ENS_10bfloat16_tEfNS_4arch4Sm80ELb0ELb0ELb1ELb1ELb0ELb1ELb1ELb0EEENS1_21CollectiveEpilogueFwdINS6_IJS8_SA_S9_EEENS6_IJNS7_ILi1EEESI_SI_EEESC_SE_Li256ELb1ELb1ELb0ELb0EEENS1_19SingleTileSchedulerILb1ELb0ELb1ELi128EEEEEEEEEvNT_6ParamsE)
        /*0224*/ 	.word	0x00000000


	//----- nvinfo : EIATTR_MIN_STACK_SIZE
	.align		4
.L_102:
        /*0228*/ 	.byte	0x04, 0x12
        /*022a*/ 	.short	(.L_104 - .L_103)
	.align		4
.L_103:
        /*022c*/ 	.word	index@(_ZN7cutlass13device_kernelIN5flash19enable_sm80_to_sm89INS1_16FlashAttnFwdSm80INS1_25CollectiveMainloopFwdSm80ILi8ELi1ELb1EN4cute5tupleIJNS5_1CILi128EEENS7_ILi48EEENS7_ILi256EEEEEELi256ENS_10bfloat16_tEfNS_4arch4Sm80ELb0ELb1ELb1ELb0ELb0ELb0ELb1ELb0EEENS1_21CollectiveEpilogueFwdINS6_IJS8_SA_S9_EEENS6_IJNS7_ILi1EEESI_SI_EEESC_SE_Li256ELb0ELb1ELb0ELb0EEENS1_19SingleTileSchedulerILb0ELb0ELb1ELi128EEEEEEEEEvNT_6ParamsE)
        /*0230*/ 	.word	0x000000a0


	//----- nvinfo : EIATTR_MIN_STACK_SIZE
	.align		4
.L_104:
        /*0234*/ 	.byte	0x04, 0x12
        /*0236*/ 	.short	(.L_106 - .L_105)
	.align		4
.L_105:
        /*0238*/ 	.word	index@(_ZN7cutlass13device_kernelIN5flash19enable_sm80_to_sm89INS1_16FlashAttnFwdSm80INS1_25CollectiveMainloopFwdSm80ILi8ELi1ELb1EN4cute5tupleIJNS5_1CILi128EEENS7_ILi48EEENS7_ILi256EEEEEELi256ENS_10bfloat16_tEfNS_4arch4Sm80ELb0ELb1ELb1ELb1ELb0ELb0ELb1ELb0EEENS1_21CollectiveEpilogueFwdINS6_IJS8_SA_S9_EEENS6_IJNS7_ILi1EEESI_SI_EEESC_SE_Li256ELb1ELb1ELb0ELb0EEENS1_19SingleTileSchedulerILb1ELb0ELb1ELi128EEEEEEEEEvNT_6ParamsE)
        /*023c*/ 	.word	0x000000a0


	//----- nvinfo : EIATTR_MIN_STACK_SIZE
	.align		4
.L_106:
        /*0240*/ 	.byte	0x04, 0x12
        /*0242*/ 	.short	(.L_108 - .L_107)
	.align		4
.L_107:
        /*0244*/ 	.word	index@(_ZN7cutlass13device_kernelIN5flash19enable_sm80_to_sm89INS1_16FlashAttnFwdSm80INS1_25CollectiveMainloopFwdSm80ILi8ELi1ELb0EN4cute5tupleIJNS5_1CILi128EEENS7_ILi32EEENS7_ILi256EEEEEELi256ENS_10bfloat16_tEfNS_4arch4Sm80ELb0ELb1ELb1ELb1ELb0ELb1ELb1ELb0EEENS1_21CollectiveEpilogueFwdINS6_IJS8_SA_S9_EEENS6_IJNS7_ILi1EEESI_SI_EEESC_SE_Li256ELb1ELb1ELb0ELb0EEENS1_19SingleTileSchedulerILb1ELb0ELb1ELi128EEEEEEEEEvNT_6ParamsE)
        /*0248*/ 	.word	0x00000000


	//----- nvinfo : EIATTR_MIN_STACK_SIZE
	.align		4
.L_108:
        /*024c*/ 	.byte	0x04, 0x12
        /*024e*/ 	.short	(.L_110 - .L_109)
	.align		4
.L_109:
        /*0250*/ 	.word	index@(_ZN7cutlass13device_kernelIN5flash19enable_sm80_to_sm89INS1_16FlashAttnFwdSm80INS1_25CollectiveMainloopFwdSm80ILi8ELi1ELb1EN4cute5tupleIJNS5_1CILi128EEENS7_ILi64EEENS7_ILi256EEEEEELi256ENS_10bfloat16_tEfNS_4arch4Sm80ELb1ELb0ELb1ELb0ELb0ELb0ELb1ELb0EEENS1_21CollectiveEpilogueFwdINS6_IJS8_SA_S9_EEENS6_IJNS7_ILi1EEESI_SI_EEESC_SE_Li256ELb0ELb1ELb0ELb0EEENS1_30DynamicPersistentTileSchedulerILi256ELi256ELb0ELb1ELb0EEEEEEEEEvNT_6ParamsE)
        /*0254*/ 	.word	0x00000140


	//----- nvinfo : EIATTR_MIN_STACK_SIZE
	.align		4
.L_110:
        /*0258*/ 	.byte	0x04, 0x12
        /*025a*/ 	.short	(.L_112 - .L_111)
	.align		4
.L_111:
        /*025c*/ 	.word	index@(_ZN7cutlass13device_kernelIN5flash19enable_sm80_to_sm89INS1_16FlashAttnFwdSm80INS1_25CollectiveMainloopFwdSm80ILi8ELi1ELb1EN4cute5tupleIJNS5_1CILi128EEENS7_ILi64EEENS7_ILi256EEEEEELi256ENS_10bfloat16_tEfNS_4arch4Sm80ELb1ELb0ELb1ELb1ELb0ELb0ELb1ELb0EEENS1_21CollectiveEpilogueFwdINS6_IJS8_SA_S9_EEENS6_IJNS7_ILi1EEESI_SI_EEESC_SE_Li256ELb1ELb1ELb0ELb0EEENS1_19SingleTileSchedulerILb1ELb0ELb1ELi128EEEEEEEEEvNT_6ParamsE)
        /*0260*/ 	.word	0x00000130


	//----- nvinfo : EIATTR_MIN_STACK_SIZE
	.align		4
.L_112:
        /*0264*/ 	.byte	0x04, 0x12
        /*0266*/ 	.short	(.L_114 - .L_113)
	.align		4
.L_113:
        /*0268*/ 	.word	index@(_ZN7cutlass13device_kernelIN5flash19enable_sm80_to_sm89INS1_16FlashAttnFwdSm80INS1_25CollectiveMainloopFwdSm80ILi8ELi1ELb0EN4cute5tupleIJNS5_1CILi128EEENS7_ILi32EEENS7_ILi256EEEEEELi256ENS_10bfloat16_tEfNS_4arch4Sm80ELb1ELb0ELb1ELb1ELb0ELb1ELb1ELb0EEENS1_21CollectiveEpilogueFwdINS6_IJS8_SA_S9_EEENS6_IJNS7_ILi1EEESI_SI_EEESC_SE_Li256ELb1ELb1ELb0ELb0EEENS1_19SingleTileSchedulerILb1ELb0ELb1ELi128EEEEEEEEEvNT_6ParamsE)
        /*026c*/ 	.word	0x00000000


	//----- nvinfo : EIATTR_MIN_STACK_SIZE
	.align		4
.L_114:
        /*0270*/ 	.byte	0x04, 0x12
        /*0272*/ 	.short	(.L_116 - .L_115)
	.align		4
.L_115:
        /*0274*/ 	.word	index@(_ZN7cutlass13device_kernelIN5flash19enable_sm80_to_sm89INS1_16FlashAttnFwdSm80INS1_25CollectiveMainloopFwdSm80ILi8ELi1ELb0EN4cute5tupleIJNS5_1CILi128EEENS7_ILi96EEENS7_ILi256EEEEEELi256ENS_10bfloat16_tEfNS_4arch4Sm80ELb0ELb0ELb1ELb0ELb0ELb0ELb1ELb0EEENS1_21CollectiveEpilogueFwdINS6_IJS8_SA_S9_EEENS6_IJNS7_ILi1EEESI_SI_EEESC_SE_Li256ELb0ELb1ELb0ELb0EEENS1_19SingleTileSchedulerILb0ELb0ELb1ELi128EEEEEEEEEvNT_6ParamsE)
        /*0278*/ 	.word	0x00000068


	//----- nvinfo : EIATTR_MIN_STACK_SIZE
	.align		4
.L_116:
        /*027c*/ 	.byte	0x04, 0x12
        /*027e*/ 	.short	(.L_118 - .L_117)
	.align		4
.L_117:
        /*0280*/ 	.word	index@(_ZN7cutlass13device_kernelIN5flash19enable_sm80_to_sm89INS1_16FlashAttnFwdSm80INS1_25CollectiveMainloopFwdSm80ILi8ELi1ELb0EN4cute5tupleIJNS5_1CILi128EEENS7_ILi96EEENS7_ILi256EEEEEELi256ENS_10bfloat16_tEfNS_4arch4Sm80ELb0ELb0ELb1ELb1ELb0ELb0ELb1ELb0EEENS1_21CollectiveEpilogueFwdINS6_IJS8_SA_S9_EEENS6_IJNS7_ILi1EEESI_SI_EEESC_SE_Li256ELb1ELb1ELb0ELb0EEENS1_19SingleTileSchedulerILb1ELb0ELb1ELi128EEEEEEEEEvNT_6ParamsE)
        /*0284*/ 	.word	0x00000058


	//----- nvinfo : EIATTR_MIN_STACK_SIZE
	.align		4
.L_118:
        /*0288*/ 	.byte	0x04, 0x12
        /*028a*/ 	.short	(.L_120 - .L_119)
	.align		4
.L_119:
        /*028c*/ 	.word	index@(_ZN7cutlass13device_kernelIN5flash19enable_sm80_to_sm89INS1_16FlashAttnFwdSm80INS1_25CollectiveMainloopFwdSm80ILi8ELi1ELb0EN4cute5tupleIJNS5_1CILi128EEENS7_ILi48EEENS7_ILi256EEEEEELi256ENS_10bfloat16_tEfNS_4arch4Sm80ELb0ELb0ELb1ELb1ELb0ELb1ELb1ELb0EEENS1_21CollectiveEpilogueFwdINS6_IJS8_SA_S9_EEENS6_IJNS7_ILi1EEESI_SI_EEESC_SE_Li256ELb1ELb1ELb0ELb0EEENS1_19SingleTileSchedulerILb1ELb0ELb1ELi128EEEEEEEEEvNT_6ParamsE)
        /*0290*/ 	.word	0x00000000


	//----- nvinfo : EIATTR_MIN_STACK_SIZE
	.align		4
.L_120:
        /*0294*/ 	.byte	0x04, 0x12
        /*0296*/ 	.short	(.L_122 - .L_121)
	.align		4
.L_121:
        /*0298*/ 	.word	index@(_ZN7cutlass13device_kernelIN5flash19enable_sm80_to_sm89INS1_16FlashAttnFwdSm80INS1_25CollectiveMainloopFwdSm80ILi8ELi1ELb0EN4cute5tupleIJNS5_1CILi128EEENS7_ILi64EEENS7_ILi256EEEEEELi256ENS_10bfloat16_tEfNS_4arch4Sm80ELb0ELb1ELb1ELb0ELb0ELb0ELb1ELb0EEENS1_21CollectiveEpilogueFwdINS6_IJS8_SA_S9_EEENS6_IJNS7_ILi1EEESI_SI_EEESC_SE_Li256ELb0ELb1ELb0ELb0EEENS1_19SingleTileSchedulerILb0ELb0ELb1ELi128EEEEEEEEEvNT_6ParamsE)
        /*029c*/ 	.word	0x00000078


	//----- nvinfo : EIATTR_MIN_STACK_SIZE
	.align		4
.L_122:
        /*02a0*/ 	.byte	0x04, 0x12
        /*02a2*/ 	.short	(.L_124 - .L_123)
	.align		4
.L_123:
        /*02a4*/ 	.word	index@(_ZN7cutlass13device_kernelIN5flash19enable_sm80_to_sm89INS1_16FlashAttnFwdSm80INS1_25CollectiveMainloopFwdSm80ILi8ELi1ELb0EN4cute5tupleIJNS5_1CILi128EEENS7_ILi64EEENS7_ILi256EEEEEELi256ENS_10bfloat16_tEfNS_4arch4Sm80ELb0ELb1ELb1ELb1ELb0ELb0ELb1ELb0EEENS1_21CollectiveEpilogueFwdINS6_IJS8_SA_S9_EEENS6_IJNS7_ILi1EEESI_SI_EEESC_SE_Li256ELb1ELb1ELb0ELb0EEENS1_19SingleTileSchedulerILb1ELb0ELb1ELi128EEEEEEEEEvNT_6ParamsE)
        /*02a8*/ 	.word	0x00000090


	//----- nvinfo : EIATTR_MIN_STACK_SIZE
	.align		4
.L_124:
        /*02ac*/ 	.byte	0x04, 0x12
        /*02ae*/ 	.short	(.L_126 - .L_125)
	.align		4
.L_125:
        /*02b0*/ 	.word	index@(_ZN7cutlass13device_kernelIN5flash19enable_sm80_to_sm89INS1_16FlashAttnFwdSm80INS1_25CollectiveMainloopFwdSm80ILi8ELi1ELb0EN4cute5tupleIJNS5_1CILi128EEENS7_ILi48EEENS7_ILi256EEEEEELi256ENS_10bfloat16_tEfNS_4arch4Sm80ELb0ELb1ELb1ELb1ELb0ELb1ELb1ELb0EEENS1_21CollectiveEpilogueFwdINS6_IJS8_SA_S9_EEENS6_IJNS7_ILi1EEESI_SI_EEESC_SE_Li256ELb1ELb1ELb0ELb0EEENS1_19SingleTileSchedulerILb1ELb0ELb1ELi128EEEEEEEEEvNT_6ParamsE)
        /*02b4*/ 	.word	0x00000070


	//----- nvinfo : EIATTR_MIN_STACK_SIZE
	.align		4
.L_126:
        /*02b8*/ 	.byte	0x04, 0x12
        /*02ba*/ 	.short	(.L_128 - .L_127)
	.align		4
.L_127:
        /*02bc*/ 	.word	index@(_ZN7cutlass13device_kernelIN5flash19enable_sm80_to_sm89INS1_16FlashAttnFwdSm80INS1_25CollectiveMainloopFwdSm80ILi8ELi1ELb0EN4cute5tupleIJNS5_1CILi128EEENS7_ILi96EEENS7_ILi256EEEEEELi256ENS_10bfloat16_tEfNS_4arch4Sm80ELb1ELb0ELb1ELb0ELb0ELb0ELb1ELb0EEENS1_21CollectiveEpilogueFwdINS6_IJS8_SA_S9_EEENS6_IJNS7_ILi1EEESI_SI_EEESC_SE_Li256ELb0ELb1ELb0ELb0EEENS1_30DynamicPersistentTileSchedulerILi256ELi256ELb0ELb1ELb0EEEEEEEEEvNT_6ParamsE)
        /*02c0*/ 	.word	0x000000a8


	//----- nvinfo : EIATTR_MIN_STACK_SIZE
	.align		4
.L_128:
        /*02c4*/ 	.byte	0x04, 0x12
        /*02c6*/ 	.short	(.L_130 - .L_129)
	.align		4
.L_129:
        /*02c8*/ 	.word	index@(_ZN7cutlass13device_kernelIN5flash19enable_sm80_to_sm89INS1_16FlashAttnFwdSm80INS1_25CollectiveMainloopFwdSm80ILi8ELi1ELb0EN4cute5tupleIJNS5_1CILi128EEENS7_ILi96EEENS7_ILi256EEEEEELi256ENS_10bfloat16_tEfNS_4arch4Sm80ELb1ELb0ELb1ELb1ELb0ELb0ELb1ELb0EEENS1_21CollectiveEpilogueFwdINS6_IJS8_SA_S9_EEENS6_IJNS7_ILi1EEESI_SI_EEESC_SE_Li256ELb1ELb1ELb0ELb0EEENS1_19SingleTileSchedulerILb1ELb0ELb1ELi128EEEEEEEEEvNT_6ParamsE)
        /*02cc*/ 	.word	0x00000050


	//----- nvinfo : EIATTR_MIN_STACK_SIZE
	.align		4
.L_130:
        /*02d0*/ 	.byte	0x04, 0x12
        /*02d2*/ 	.short	(.L_132 - .L_131)
	.align		4
.L_131:
        /*02d4*/ 	.word	index@(_ZN7cutlass13device_kernelIN5flash19enable_sm80_to_sm89INS1_16FlashAttnFwdSm80INS1_25CollectiveMainloopFwdSm80ILi8ELi1ELb0EN4cute5tupleIJNS5_1CILi128EEENS7_ILi48EEENS7_ILi256EEEEEELi256ENS_10bfloat16_tEfNS_4arch4Sm80ELb1ELb0ELb1ELb1ELb0ELb1ELb1ELb0EEENS1_21CollectiveEpilogueFwdINS6_IJS8_SA_S9_EEENS6_IJNS7_ILi1EEESI_SI_EEESC_SE_Li256ELb1ELb1ELb0ELb0EEENS1_19SingleTileSchedulerILb1ELb0ELb1ELi128EEEEEEEEEvNT_6ParamsE)
        /*02d8*/ 	.word	0x00000000
.L_132:


//--------------------- .nv.info._ZN7cutlass13device_kernelIN5flash19enable_sm80_to_sm89INS1_16FlashAttnFwdSm80INS1_25CollectiveMainloopFwdSm80ILi8ELi1ELb1EN4cute5tupleIJNS5_1CILi128EEENS7_ILi64EEENS7_ILi256EEEEEELi256ENS_10bfloat16_tEfNS_4arch4Sm80ELb0ELb0ELb1ELb0ELb0ELb0ELb1ELb0EEENS1_21CollectiveEpilogueFwdINS6_IJS8_SA_S9_EEENS6_IJNS7_ILi1EEESI_SI_EEESC_SE_Li256ELb0ELb1ELb0ELb0EEENS1_19SingleTileSchedulerILb0ELb0ELb1ELi128EEEEEEEEEvNT_6ParamsE --------------------------
	.section	.nv.info._ZN7cutlass13device_kernelIN5flash19enable_sm80_to_sm89INS1_16FlashAttnFwdSm80INS1_25CollectiveMainloopFwdSm80ILi8ELi1ELb1EN4cute5tupleIJNS5_1CILi128EEENS7_ILi64EEENS7_ILi256EEEEEELi256ENS_10bfloat16_tEfNS_4arch4Sm80ELb0ELb0ELb1ELb0ELb0ELb0ELb1ELb0EEENS1_21CollectiveEpilogueFwdINS6_IJS8_SA_S9_EEENS6_IJNS7_ILi1EEESI_SI_EEESC_SE_Li256ELb0ELb1ELb0ELb0EEENS1_19SingleTileSchedulerILb0ELb0ELb1ELi128EEEEEEEEEvNT_6ParamsE,"",@"SHT_CUDA_INFO"
	.sectionflags	@""
	.align	4


	//----- nvinfo : EIATTR_CUDA_API_VERSION
	.align		4
        /*0000*/ 	.byte	0x04, 0x37
        /*0002*/ 	.short	(.L_134 - .L_133)
.L_133:
        /*0004*/ 	.word	0x00000082


	//----- nvinfo : EIATTR_SW2861232_WAR
	.align		4
.L_134:
        /*0008*/ 	.byte	0x01, 0x35
	.zero		2


	//----- nvinfo : EIATTR_PARAM_CBANK
	.align		4
        /*000c*/ 	.byte	0x04, 0x0a
        /*000e*/ 	.short	(.L_136 - .L_135)
	.align		4
.L_135:
        /*0010*/ 	.word	index@(.nv.constant0._ZN7cutlass13device_kernelIN5flash19enable_sm80_to_sm89INS1_16FlashAttnFwdSm80INS1_25CollectiveMainloopFwdSm80ILi8ELi1ELb1EN4cute5tupleIJNS5_1CILi128EEENS7_ILi64EEENS7_ILi256EEEEEELi256ENS_10bfloat16_tEfNS_4arch4Sm80ELb0ELb0ELb1ELb0ELb0ELb0ELb1ELb0EEENS1_21CollectiveEpilogueFwdINS6_IJS8_SA_S9_EEENS6_IJNS7_ILi1EEESI_SI_EEESC_SE_Li256ELb0ELb1ELb0ELb0EEENS1_19SingleTileSchedulerILb0ELb0ELb1ELi128EEEEEEEEEvNT_6ParamsE)
        /*0014*/ 	.short	0x0160
        /*0016*/ 	.short	0x0418


	//----- nvinfo : EIATTR_CBANK_PARAM_SIZE
	.align		4
.L_136:
        /*0018*/ 	.byte	0x03, 0x19
        /*001a*/ 	.short	0x0418


	//----- nvinfo : EIATTR_KPARAM_INFO
	.align		4
        /*001c*/ 	.byte	0x04, 0x17
        /*001e*/ 	.short	(.L_138 - .L_137)
.L_137:
        /*0020*/ 	.word	0x00000000
        /*0024*/ 	.short	0x0000
        /*0026*/ 	.short	0x0000
        /*0028*/ 	.byte	0x00, 0xf0, 0x61, 0x10


	//----- nvinfo : EIATTR_MAXREG_COUNT
	.align		4
.L_138:
        /*002c*/ 	.byte	0x03, 0x1b
        /*002e*/ 	.short	0x00ff


	//----- nvinfo : EIATTR_NUM_BARRIERS
	.align		4
        /*0030*/ 	.byte	0x02, 0x4c
        /*0032*/ 	.byte	0x02
	.zero		1


	//----- nvinfo : EIATTR_ANNOTATIONS
	.align		4
        /*0034*/ 	.byte	0x04, 0x55
        /*0036*/ 	.short	(.L_140 - .L_139)


	//   ....[0]....
.L_139:
        /*0038*/ 	.word	0x00000001
        /*003c*/ 	.byte	0x30, 0x02, 0x00, 0x00, 0x01, 0x00, 0x00, 0x00, 0x30, 0x04, 0x00, 0x00, 0x01, 0x00, 0x00, 0x00
        /* <DEDUP_REMOVED lines=73> */
        /*04dc*/ 	.byte	0xd0, 0xa1, 0x00, 0x00, 0x01, 0x00, 0x00, 0x00, 0xf0, 0xa1, 0x00, 0x00


	//----- nvinfo : EIATTR_MERCURY_ISA_VERSION
	.align		4
.L_140:
        /*04e8*/ 	.byte	0x03, 0x5f
        /*04ea*/ 	.short	0x0000


	//----- nvinfo : EIATTR_COOP_GROUP_MASK_REGIDS
	.align		4
        /*04ec*/ 	.byte	0x04, 0x29
        /*04ee*/ 	.short	(.L_142 - .L_141)


	//   ....[0]....
.L_141:
        /*04f0*/ 	.word	0xffffffff


	//   ....[1]....
        /*04f4*/ 	.word	0xffffffff


	//   ....[2]....
        /*04f8*/ 	.word	0xffffffff


	//   ....[3]....
        /*04fc*/ 	.word	0xffffffff


	//   ....[4]....
        /*0500*/ 	.word	0xffffffff


	//   ....[5]....
        /*0504*/ 	.word	0xffffffff


	//   ....[6]....
        /*0508*/ 	.word	0xffffffff


	//   ....[7]....
        /*050c*/ 	.word	0xffffffff


	//   ....[8]....
        /*0510*/ 	.word	0xffffffff


	//   ....[9]....
        /*0514*/ 	.word	0xffffffff


	//   ....[10]....
        /*0518*/ 	.word	0xffffffff


	//   ....[11]....
        /*051c*/ 	.word	0xffffffff


	//   ....[12]....
        /*0520*/ 	.word	0xffffffff


	//   ....[13]....
        /*0524*/ 	.word	0xffffffff


	//   ....[14]....
        /*0528*/ 	.word	0xffffffff


	//   ....[15]....
        /*052c*/ 	.word	0xffffffff


	//   ....[16]....
        /*0530*/ 	.word	0xffffffff


	//   ....[17]....
        /*0534*/ 	.word	0xffffffff


	//   ....[18]....
        /*0538*/ 	.word	0xffffffff


	//   ....[19]....
        /*053c*/ 	.word	0xffffffff


	//   ....[20]....
        /*0540*/ 	.word	0xffffffff


	//   ....[21]....
        /*0544*/ 	.word	0xffffffff


	//   ....[22]....
        /*0548*/ 	.word	0xffffffff


	//   ....[23]....
        /*054c*/ 	.word	0xffffffff


	//   ....[24]....
        /*0550*/ 	.word	0xffffffff


	//   ....[25]....
        /*0554*/ 	.word	0xffffffff


	//   ....[26]....
        /*0558*/ 	.word	0xffffffff


	//   ....[27]....
        /*055c*/ 	.word	0xffffffff


	//   ....[28]....
        /*0560*/ 	.word	0xffffffff


	//   ....[29]....
        /*0564*/ 	.word	0xffffffff


	//   ....[30]....
        /*0568*/ 	.word	0xffffffff


	//   ....[31]....
        /*056c*/ 	.word	0xffffffff


	//----- nvinfo : EIATTR_COOP_GROUP_INSTR_OFFSETS
	.align		4
.L_142:
        /*0570*/ 	.byte	0x04, 0x28
        /*0572*/ 	.short	(.L_144 - .L_143)


	//   ....[0]....
.L_143:
        /*0574*/ 	.word	0x00000480


	//   ....[1]....
        /*0578*/ 	.word	0x000004d0


	//   ....[2]....
        /*057c*/ 	.word	0x00000570


	//   ....[3]....
        /*0580*/ 	.word	0x000005a0


	//   ....[4]....
        /*0584*/ 	.word	0x000007c0


	//   ....[5]....
        /*0588*/ 	.word	0x00000850


	//   ....[6]....
        /*058c*/ 	.word	0x00000a50


	//   ....[7]....
        /*0590*/ 	.word	0x00000a60


	//   ....[8]....
        /*0594*/ 	.word	0x00003060


	//   ....[9]....
        /*0598*/ 	.word	0x000030f0


	//   ....[10]....
        /*059c*/ 	.word	0x00003100


	//   ....[11]....
        /*05a0*/ 	.word	0x00003130


	//   ....[12]....
        /*05a4*/ 	.word	0x00006650


	//   ....[13]....
        /*05a8*/ 	.word	0x00006690


	//   ....[14]....
        /*05ac*/ 	.word	0x000066c0


	//   ....[15]....
        /*05b0*/ 	.word	0x00006710


	//   ....[16]....
        /*05b4*/ 	.word	0x000089f0


	//   ....[17]....
        /*05b8*/ 	.word	0x00008a00


	//   ....[18]....
        /*05bc*/ 	.word	0x00008a50


	//   ....[19]....
        /*05c0*/ 	.word	0x00008a70


	//   ....[20]....
        /*05c4*/ 	.word	0x0000a270


	//   ....[21]....
        /*05c8*/ 	.word	0x0000a280


	//   ....[22]....
        /*05cc*/ 	.word	0x0000a2a0


	//   ....[23]....
        /*05d0*/ 	.word	0x0000a2b0


	//   ....[24]....
        /*05d4*/ 	.word	0x0000a3d0


	//   ....[25]....
        /*05d8*/ 	.word	0x0000a400


	//   ....[26]....
        /*05dc*/ 	.word	0x0000a5d0


	//   ....[27]....
        /*05e0*/ 	.word	0x0000a600


	//   ....[28]....
        /*05e4*/ 	.word	0x0000a790


	//   ....[29]....
        /*05e8*/ 	.word	0x0000a7c0


	//   ....[30]....
        /*05ec*/ 	.word	0x0000a950


	//   ....[31]....
        /*05f0*/ 	.word	0x0000a970


	//----- nvinfo : EIATTR_EXIT_INSTR_OFFSETS
	.align		4
.L_144:
        /*05f4*/ 	.byte	0x04, 0x1c
        /*05f6*/ 	.short	(.L_146 - .L_145)


	//   ....[0]....
.L_145:
        /*05f8*/ 	.word	0x00000040


	//   ....[1]....
        /*05fc*/ 	.word	0x0000a980


	//   ....[2]....
        /*0600*/ 	.word	0x0000aa90


	//   ....[3]....
        /*0604*/ 	.word	0x0000aaf0


	//----- nvinfo : EIATTR_CTAIDZ_USED
	.align		4
.L_146:
        /*0608*/ 	.byte	0x01, 0x04
	.zero		2


	//----- nvinfo : EIATTR_MAX_THREADS
	.align		4
        /*060c*/ 	.byte	0x04, 0x05
        /*060e*/ 	.short	(.L_148 - .L_147)
.L_147:
        /*0610*/ 	.word	0x00000100
        /*0614*/ 	.word	0x00000001
        /*0618*/ 	.word	0x00000001


	//----- nvinfo : EIATTR_CRS_STACK_SIZE
	.align		4
.L_148:
        /*061c*/ 	.byte	0x04, 0x1e
        /*061e*/ 	.short	(.L_150 - .L_149)
.L_149:
        /*0620*/ 	.word	0x00000000
.L_150:


//--------------------- .nv.info._ZN7cutlass13device_kernelIN5flash19enable_sm80_to_sm89INS1_16FlashAttnFwdSm80INS1_25CollectiveMainloopFwdSm80ILi8ELi1ELb1EN4cute5tupleIJNS5_1CILi128EEENS7_ILi64EEENS7_ILi256EEEEEELi256ENS_10bfloat16_tEfNS_4arch4Sm80ELb0ELb0ELb1ELb1ELb0ELb0ELb1ELb0EEENS1_21CollectiveEpilogueFwdINS6_IJS8_SA_S9_EEENS6_IJNS7_ILi1EEESI_SI_EEESC_SE_Li256ELb1ELb1ELb0ELb0EEENS1_19SingleTileSchedulerILb1ELb0ELb1ELi128EEEEEEEEEvNT_6ParamsE --------------------------
	.section	.nv.info._ZN7cutlass13device_kernelIN5flash19enable_sm80_to_sm89INS1_16FlashAttnFwdSm80INS1_25CollectiveMainloopFwdSm80ILi8ELi1ELb1EN4cute5tupleIJNS5_1CILi128EEENS7_ILi64EEENS7_ILi256EEEEEELi256ENS_10bfloat16_tEfNS_4arch4Sm80ELb0ELb0ELb1ELb1ELb0ELb0ELb1ELb0EEENS1_21CollectiveEpilogueFwdINS6_IJS8_SA_S9_EEENS6_IJNS7_ILi1EEESI_SI_EEESC_SE_Li256ELb1ELb1ELb0ELb0EEENS1_19SingleTileSchedulerILb1ELb0ELb1ELi128EEEEEEEEEvNT_6ParamsE,"",@"SHT_CUDA_INFO"
	.sectionflags	@""
	.align	4


	//----- nvinfo : EIATTR_CUDA_API_VERSION
	.align		4
        /*0000*/ 	.byte	0x04, 0x37
        /*0002*/ 	.short	(.L_152 - .L_151)
.L_151:
        /*0004*/ 	.word	0x00000082


	//----- nvinfo : EIATTR_SW2861232_WAR
	.align		4
.L_152:
        /*0008*/ 	.byte	0x01, 0x35
	.zero		2


	//----- nvinfo : EIATTR_PARAM_CBANK
	.align		4
        /*000c*/ 	.byte	0x04, 0x0a
        /*000e*/ 	.short	(.L_154 - .L_153)
	.align		4
.L_153:
        /*0010*/ 	.word	index@(.nv.constant0._ZN7cutlass13device_kernelIN5flash19enable_sm80_to_sm89INS1_16FlashAttnFwdSm80INS1_25CollectiveMainloopFwdSm80ILi8ELi1ELb1EN4cute5tupleIJNS5_1CILi128EEENS7_ILi64EEENS7_ILi256EEEEEELi256ENS_10bfloat16_tEfNS_4arch4Sm80ELb0ELb0ELb1ELb1ELb0ELb0ELb1ELb0EEENS1_21CollectiveEpilogueFwdINS6_IJS8_SA_S9_EEENS6_IJNS7_ILi1EEESI_SI_EEESC_SE_Li256ELb1ELb1ELb0ELb0EEENS1_19SingleTileSchedulerILb1ELb0ELb1ELi128EEEEEEEEEvNT_6ParamsE)
        /*0014*/ 	.short	0x0160
        /*0016*/ 	.short	0x0418


	//----- nvinfo : EIATTR_CBANK_PARAM_SIZE
	.align		4
.L_154:
        /*0018*/ 	.byte	0x03, 0x19
        /*001a*/ 	.short	0x0418


	//----- nvinfo : EIATTR_KPARAM_INFO
	.align		4
        /*001c*/ 	.byte	0x04, 0x17
        /*001e*/ 	.short	(.L_156 - .L_155)
.L_155:
        /*0020*/ 	.word	0x00000000
        /*0024*/ 	.short	0x0000
        /*0026*/ 	.short	0x0000
        /*0028*/ 	.byte	0x00, 0xf0, 0x61, 0x10


	//----- nvinfo : EIATTR_MAXREG_COUNT
	.align		4
.L_156:
        /*002c*/ 	.byte	0x03, 0x1b
        /*002e*/ 	.short	0x00ff


	//----- nvinfo : EIATTR_NUM_BARRIERS
	.align		4
        /*0030*/ 	.byte	0x02, 0x4c
        /*0032*/ 	.byte	0x02
	.zero		1


	//----- nvinfo : EIATTR_ANNOTATIONS
	.align		4
        /*0034*/ 	.byte	0x04, 0x55
        /*0036*/ 	.short	(.L_158 - .L_157)


	//   ....[0]....
.L_157:
        /* <DEDUP_REMOVED lines=72> */
        /*04ac*/ 	.byte	0x90, 0xba, 0x00, 0x00


	//----- nvinfo : EIATTR_MERCURY_ISA_VERSION
	.align		4
.L_158:
        /*04b0*/ 	.byte	0x03, 0x5f
        /*04b2*/ 	.short	0x0000


	//----- nvinfo : EIATTR_COOP_GROUP_MASK_REGIDS
	.align		4
        /*04b4*/ 	.byte	0x04, 0x29
        /*04b6*/ 	.short	(.L_160 - .L_159)


	//   ....[0]....
.L_159:
        /*04b8*/ 	.word	0xffffffff


	//   ....[1]....
        /*04bc*/ 	.word	0xffffffff


	//   ....[2]....
        /*04c0*/ 	.word	0xffffffff


	//   ....[3]....
        /*04c4*/ 	.word	0xffffffff


	//   ....[4]....
        /*04c8*/ 	.word	0xffffffff


	//   ....[5]....
        /*04cc*/ 	.word	0xffffffff


	//   ....[6]....
        /*04d0*/ 	.word	0xffffffff


	//   ....[7]....
        /*04d4*/ 	.word	0xffffffff


	//   ....[8]....
        /*04d8*/ 	.word	0xffffffff


	//   ....[9]....
        /*04dc*/ 	.word	0xffffffff


	//   ....[10]....
        /*04e0*/ 	.word	0xffffffff


	//   ....[11]....
        /*04e4*/ 	.word	0xffffffff


	//   ....[12]....
        /*04e8*/ 	.word	0xffffffff


	//   ....[13]....
        /*04ec*/ 	.word	0xffffffff


	//   ....[14]....
        /*04f0*/ 	.word	0xffffffff


	//   ....[15]....
        /*04f4*/ 	.word	0xffffffff


	//   ....[16]....
        /*04f8*/ 	.word	0xffffffff


	//   ....[17]....
        /*04fc*/ 	.word	0xffffffff


	//   ....[18]....
        /*0500*/ 	.word	0xffffffff


	//   ....[19]....
        /*0504*/ 	.word	0xffffffff


	//   ....[20]....
        /*0508*/ 	.word	0xffffffff


	//   ....[21]....
        /*050c*/ 	.word	0xffffffff


	//   ....[22]....
        /*0510*/ 	.word	0xffffffff


	//   ....[23]....
        /*0514*/ 	.word	0xffffffff


	//   ....[24]....
        /*0518*/ 	.word	0xffffffff


	//   ....[25]....
        /*051c*/ 	.word	0xffffffff


	//   ....[26]....
        /*0520*/ 	.word	0xffffffff


	//   ....[27]....
        /*0524*/ 	.word	0xffffffff


	//   ....[28]....
        /*0528*/ 	.word	0xffffffff


	//   ....[29]....
        /*052c*/ 	.word	0xffffffff


	//   ....[30]....
        /*0530*/ 	.word	0xffffffff


	//   ....[31]....
        /*0534*/ 	.word	0xffffffff


	//   ....[32]....
        /*0538*/ 	.word	0xffffffff


	//   ....[33]....
        /*053c*/ 	.word	0xffffffff


	//   ....[34]....
        /*0540*/ 	.word	0xffffffff


	//   ....[35]....
        /*0544*/ 	.word	0xffffffff


	//   ....[36]....
        /*0548*/ 	.word	0xffffffff


	//   ....[37]....
        /*054c*/ 	.word	0xffffffff


	//   ....[38]....
        /*0550*/ 	.word	0xffffffff


	//   ....[39]....
        /*0554*/ 	.word	0xffffffff


	//   ....[40]....
        /*0558*/ 	.word	0xffffffff


	//----- nvinfo : EIATTR_COOP_GROUP_INSTR_OFFSETS
	.align		4
.L_160:
        /*055c*/ 	.byte	0x04, 0x28
        /*055e*/ 	.short	(.L_162 - .L_161)


	//   ....[0]....
.L_161:
        /*0560*/ 	.word	0x00000090


	//   ....[1]....
        /*0564*/ 	.word	0x00000e90


	//   ....[2]....
        /*0568*/ 	.word	0x00000ec0


	//   ....[3]....
        /*056c*/ 	.word	0x00001010


	//   ....[4]....
        /*0570*/ 	.word	0x00001070


	//   ....[5]....
        /*0574*/ 	.word	0x00001210


	//   ....[6]....
        /*0578*/ 	.word	0x00001240


	//   ....[7]....
        /*057c*/ 	.word	0x000012a0


	//   ....[8]....
        /*0580*/ 	.word	0x000012b0


	//   ....[9]....
        /*0584*/ 	.word	0x00003630


	//   ....[10]....
        /*0588*/ 	.word	0x000036e0


	//   ....[11]....
        /*058c*/ 	.word	0x000036f0


	//   ....[12]....
        /*0590*/ 	.word	0x00003730


	//   ....[13]....
        /*0594*/ 	.word	0x00007360


	//   ....[14]....
        /*0598*/ 	.word	0x000073a0


	//   ....[15]....
        /*059c*/ 	.word	0x000073d0


	//   ....[16]....
        /*05a0*/ 	.word	0x00007420


	//   ....[17]....
        /*05a4*/ 	.word	0x00009630


	//   ....[18]....
        /*05a8*/ 	.word	0x00009640


	//   ....[19]....
        /*05ac*/ 	.word	0x00009670


	//   ....[20]....
        /*05b0*/ 	.word	0x00009690


	//   ....[21]....
        /*05b4*/ 	.word	0x0000b010


	//   ....[22]....
        /*05b8*/ 	.word	0x0000b050


	//   ....[23]....
        /*05bc*/ 	.word	0x0000b080


	//   ....[24]....
        /*05c0*/ 	.word	0x0000b0a0


	//   ....[25]....
        /*05c4*/ 	.word	0x0000b2c0


	//   ....[26]....
        /*05c8*/ 	.word	0x0000b2d0


	//   ....[27]....
        /*05cc*/ 	.word	0x0000b4d0


	//   ....[28]....
        /*05d0*/ 	.word	0x0000b500


	//   ....[29]....
        /*05d4*/ 	.word	0x0000b6c0


	//   ....[30]....
        /*05d8*/ 	.word	0x0000b6f0


	//   ....[31]....
        /*05dc*/ 	.word	0x0000b8b0


	//   ....[32]....
        /*05e0*/ 	.word	0x0000b8d0


	//   ....[33]....
        /*05e4*/ 	.word	0x0000c140


	//   ....[34]....
        /*05e8*/ 	.word	0x0000c160


	//   ....[35]....
        /*05ec*/ 	.word	0x0000c320


	//   ....[36]....
        /*05f0*/ 	.word	0x0000c350


	//   ....[37]....
        /*05f4*/ 	.word	0x0000c4e0


	//   ....[38]....
        /*05f8*/ 	.word	0x0000c510


	//   ....[39]....
        /*05fc*/ 	.word	0x0000c6a0


	//   ....[40]....
        /*0600*/ 	.word	0x0000c6c0


	//----- nvinfo : EIATTR_EXIT_INSTR_OFFSETS
	.align		4
.L_162:
        /*0604*/ 	.byte	0x04, 0x1c
        /*0606*/ 	.short	(.L_164 - .L_163)


	//   ....[0]....
.L_163:
        /*0608*/ 	.word	0x00000350


	//   ....[1]....
        /*060c*/ 	.word	0x0000b8e0


	//   ....[2]....
        /*0610*/ 	.word	0x0000ba20


	//   ....[3]....
        /*0614*/ 	.word	0x0000ba80


	//   ....[4]....
        /*0618*/ 	.word	0x0000c6d0


	//   ....[5]....
        /*061c*/ 	.word	0x0000c7e0


	//   ....[6]....
        /*0620*/ 	.word	0x0000c840


	//----- nvinfo : EIATTR_CTAIDZ_USED
	.align		4
.L_164:
        /*0624*/ 	.byte	0x01, 0x04
	.zero		2


	//----- nvinfo : EIATTR_MAX_THREADS
	.align		4
        /*0628*/ 	.byte	0x04, 0x05
        /*062a*/ 	.short	(.L_166 - .L_165)
.L_165:
        /*062c*/ 	.word	0x00000100
        /*0630*/ 	.word	0x00000001
        /*0634*/ 	.word	0x00000001


	//----- nvinfo : EIATTR_CRS_STACK_SIZE
	.align		4
.L_166:
        /*0638*/ 	.byte	0x04, 0x1e
        /*063a*/ 	.short	(.L_168 - .L_167)
.L_167:
        /*063c*/ 	.word	0x00000000
.L_168:


//--------------------- .nv.info._ZN7cutlass13device_kernelIN5flash19enable_sm80_to_sm89INS1_16FlashAttnFwdSm80INS1_25CollectiveMainloopFwdSm80ILi8ELi1ELb0EN4cute5tupleIJNS5_1CILi128EEENS7_ILi32EEENS7_ILi256EEEEEELi256ENS_10bfloat16_tEfNS_4arch4Sm80ELb0ELb0ELb1ELb1ELb0ELb1ELb1ELb0EEENS1_21CollectiveEpilogueFwdINS6_IJS8_SA_S9_EEENS6_IJNS7_ILi1EEESI_SI_EEESC_SE_Li256ELb1ELb1ELb0ELb0EEENS1_19SingleTileSchedulerILb1ELb0ELb1ELi128EEEEEEEEEvNT_6ParamsE --------------------------
	.section	.nv.info._ZN7cutlass13device_kernelIN5flash19enable_sm80_to_sm89INS1_16FlashAttnFwdSm80INS1_25CollectiveMainloopFwdSm80ILi8ELi1ELb0EN4cute5tupleIJNS5_1CILi128EEENS7_ILi32EEENS7_ILi256EEEEEELi256ENS_10bfloat16_tEfNS_4arch4Sm80ELb0ELb0ELb1ELb1ELb0ELb1ELb1ELb0EEENS1_21CollectiveEpilogueFwdINS6_IJS8_SA_S9_EEENS6_IJNS7_ILi1EEESI_SI_EEESC_SE_Li256ELb1ELb1ELb0ELb0EEENS1_19SingleTileSchedulerILb1ELb0ELb1ELi128EEEEEEEEEvNT_6ParamsE,"",@"SHT_CUDA_INFO"
	.sectionflags	@""
	.align	4


	//----- nvinfo : EIATTR_CUDA_API_VERSION
	.align		4
        /*0000*/ 	.byte	0x04, 0x37
        /*0002*/ 	.short	(.L_170 - .L_169)
.L_169:
        /*0004*/ 	.word	0x00000082


	//----- nvinfo : EIATTR_SW2861232_WAR
	.align		4
.L_170:
        /*0008*/ 	.byte	0x01, 0x35
	.zero		2


	//----- nvinfo : EIATTR_PARAM_CBANK
	.align		4
        /*000c*/ 	.byte	0x04, 0x0a
        /*000e*/ 	.short	(.L_172 - .L_171)
	.align		4
.L_171:
        /*0010*/ 	.word	index@(.nv.constant0._ZN7cutlass13device_kernelIN5flash19enable_sm80_to_sm89INS1_16FlashAttnFwdSm80INS1_25CollectiveMainloopFwdSm80ILi8ELi1ELb0EN4cute5tupleIJNS5_1CILi128EEENS7_ILi32EEENS7_ILi256EEEEEELi256ENS_10bfloat16_tEfNS_4arch4Sm80ELb0ELb0ELb1ELb1ELb0ELb1ELb1ELb0EEENS1_21CollectiveEpilogueFwdINS6_IJS8_SA_S9_EEENS6_IJNS7_ILi1EEESI_SI_EEESC_SE_Li256ELb1ELb1ELb0ELb0EEENS1_19SingleTileSchedulerILb1ELb0ELb1ELi128EEEEEEEEEvNT_6ParamsE)
        /*0014*/ 	.short	0x0160
        /*0016*/ 	.short	0x0418


	//----- nvinfo : EIATTR_CBANK_PARAM_SIZE
	.align		4
.L_172:
        /*0018*/ 	.byte	0x03, 0x19
        /*001a*/ 	.short	0x0418


	//----- nvinfo : EIATTR_KPARAM_INFO
	.align		4
        /*001c*/ 	.byte	0x04, 0x17
        /*001e*/ 	.short	(.L_174 - .L_173)
.L_173:
        /*0020*/ 	.word	0x00000000
        /*0024*/ 	.short	0x0000
        /*0026*/ 	.short	0x0000
        /*0028*/ 	.byte	0x00, 0xf0, 0x61, 0x10


	//----- nvinfo : EIATTR_MAXREG_COUNT
	.align		4
.L_174:
        /*002c*/ 	.byte	0x03, 0x1b
        /*002e*/ 	.short	0x00ff


	//----- nvinfo : EIATTR_NUM_BARRIERS
	.align		4
        /*0030*/ 	.byte	0x02, 0x4c
        /*0032*/ 	.byte	0x02
	.zero		1


	//----- nvinfo : EIATTR_MERCURY_ISA_VERSION
	.align		4
        /*0034*/ 	.byte	0x03, 0x5f
        /*0036*/ 	.short	0x0000


	//----- nvinfo : EIATTR_COOP_GROUP_MASK_REGIDS
	.align		4
        /*0038*/ 	.byte	0x04, 0x29
        /*003a*/ 	.short	(.L_176 - .L_175)


	//   ....[0]....
.L_175:
        /*003c*/ 	.word	0xffffffff


	//   ....[1]....
        /*0040*/ 	.word	0xffffffff


	//   ....[2]....
        /*0044*/ 	.word	0xffffffff


	//   ....[3]....
        /*0048*/ 	.word	0xffffffff


	//   ....[4]....
        /*004c*/ 	.word	0xffffffff


	//   ....[5]....
        /*0050*/ 	.word	0xffffffff


	//   ....[6]....
        /*0054*/ 	.word	0xffffffff


	//   ....[7]....
        /*0058*/ 	.word	0xffffffff


	//   ....[8]....
        /*005c*/ 	.word	0xffffffff


	//   ....[9]....
        /*0060*/ 	.word	0xffffffff


	//   ....[10]....
        /*0064*/ 	.word	0xffffffff


	//   ....[11]....
        /*0068*/ 	.word	0xffffffff


	//   ....[12]....
        /*006c*/ 	.word	0xffffffff


	//   ....[13]....
        /*0070*/ 	.word	0xffffffff


	//   ....[14]....
        /*0074*/ 	.word	0xffffffff


	//   ....[15]....
        /*0078*/ 	.word	0xffffffff


	//   ....[16]....
        /*007c*/ 	.word	0xffffffff


	//   ....[17]....
        /*0080*/ 	.word	0xffffffff


	//   ....[18]....
        /*0084*/ 	.word	0xffffffff


	//   ....[19]....
        /*0088*/ 	.word	0xffffffff


	//   ....[20]....
        /*008c*/ 	.word	0xffffffff


	//   ....[21]....
        /*0090*/ 	.word	0xffffffff


	//   ....[22]....
        /*0094*/ 	.word	0xffffffff


	//   ....[23]....
        /*0098*/ 	.word	0xffffffff


	//   ....[24]....
        /*009c*/ 	.word	0xffffffff


	//   ....[25]....
        /*00a0*/ 	.word	0xffffffff


	//   ....[26]....
        /*00a4*/ 	.word	0xffffffff


	//   ....[27]....
        /*00a8*/ 	.word	0xffffffff


	//   ....[28]....
        /*00ac*/ 	.word	0xffffffff


	//   ....[29]....
        /*00b0*/ 	.word	0xffffffff


	//   ....[30]....
        /*00b4*/ 	.word	0xffffffff


	//   ....[31]....
        /*00b8*/ 	.word	0xffffffff


	//   ....[32]....
        /*00bc*/ 	.word	0xffffffff


	//   ....[33]....
        /*00c0*/ 	.word	0xffffffff


	//   ....[34]....
        /*00c4*/ 	.word	0xffffffff


	//   ....[35]....
        /*00c8*/ 	.word	0xffffffff


	//   ....[36]....
        /*00cc*/ 	.word	0xffffffff


	//   ....[37]....
        /*00d0*/ 	.word	0xffffffff


	//   ....[38]....
        /*00d4*/ 	.word	0xffffffff


	//   ....[39]....
        /*00d8*/ 	.word	0xffffffff


	//   ....[40]....
        /*00dc*/ 	.word	0xffffffff


	//----- nvinfo : EIATTR_COOP_GROUP_INSTR_OFFSETS
	.align		4
.L_176:
        /*00e0*/ 	.byte	0x04, 0x28
        /*00e2*/ 	.short	(.L_178 - .L_177)


	//   ....[0]....
.L_177:
        /*00e4*/ 	.word	0x00000080


	//   ....[1]....
        /*00e8*/ 	.word	0x00004c70


	//   ....[2]....
        /*00ec*/ 	.word	0x00004cb0


	//   ....[3]....
        /*00f0*/ 	.word	0x00005210


	//   ....[4]....
        /*00f4*/ 	.word	0x00005240


	//   ....[5]....
        /*00f8*/ 	.word	0x000054a0


	//   ....[6]....
        /*00fc*/ 	.word	0x000054d0


	//   ....[7]....
        /*0100*/ 	.word	0x000056e0


	//   ....[8]....
        /*0104*/ 	.word	0x00005710


	//   ....[9]....
        /*0108*/ 	.word	0x0000d650


	//   ....[10]....
        /*010c*/ 	.word	0x0000d6f0


	//   ....[11]....
        /*0110*/ 	.word	0x0000d700


	//   ....[12]....
        /*0114*/ 	.word	0x0000d7a0


	//   ....[13]....
        /*0118*/ 	.word	0x0000ee40


	//   ....[14]....
        /*011c*/ 	.word	0x0000ee50


	//   ....[15]....
        /*0120*/ 	.word	0x0000ee90


	//   ....[16]....
        /*0124*/ 	.word	0x0000eed0


	//   ....[17]....
        /*0128*/ 	.word	0x000101d0


	//   ....[18]....
        /*012c*/ 	.word	0x00010200


	//   ....[19]....
        /*0130*/ 	.word	0x00010260


	//   ....[20]....
        /*0134*/ 	.word	0x00010270


	//   ....[21]....
        /*0138*/ 	.word	0x00011b80


	//   ....[22]....
        /*013c*/ 	.word	0x00011bc0


	//   ....[23]....
        /*0140*/ 	.word	0x00011c00


	//   ....[24]....
        /*0144*/ 	.word	0x00011c40


	//   ....[25]....
        /*0148*/ 	.word	0x00011e60


	//   ....[26]....
        /*014c*/ 	.word	0x00011e70


	//   ....[27]....
        /*0150*/ 	.word	0x00012070


	//   ....[28]....
        /*0154*/ 	.word	0x000120a0


	//   ....[29]....
        /*0158*/ 	.word	0x00012260


	//   ....[30]....
        /*015c*/ 	.word	0x00012290


	//   ....[31]....
        /*0160*/ 	.word	0x00012450


	//   ....[32]....
        /*0164*/ 	.word	0x00012470


	//   ....[33]....
        /*0168*/ 	.word	0x00012ce0


	//   ....[34]....
        /*016c*/ 	.word	0x00012d00


	//   ....[35]....
        /*0170*/ 	.word	0x00012e90


	//   ....[36]....
        /*0174*/ 	.word	0x00012ec0


	//   ....[37]....
        /*0178*/ 	.word	0x00013050


	//   ....[38]....
        /*017c*/ 	.word	0x00013080


	//   ....[39]....
        /*0180*/ 	.word	0x00013210


	//   ....[40]....
        /*0184*/ 	.word	0x00013230


	//----- nvinfo : EIATTR_EXIT_INSTR_OFFSETS
	.align		4
.L_178:
        /*0188*/ 	.byte	0x04, 0x1c
        /*018a*/ 	.short	(.L_180 - .L_179)


	//   ....[0]....
.L_179:
        /*018c*/ 	.word	0x00000310


	//   ....[1]....
        /*0190*/ 	.word	0x00012480


	//   ....[2]....
        /*0194*/ 	.word	0x000125c0


	//   ....[3]....
        /*0198*/ 	.word	0x00012620


	//   ....[4]....
        /*019c*/ 	.word	0x00013240


	//   ....[5]....
        /*01a0*/ 	.word	0x00013350


	//   ....[6]....
        /*01a4*/ 	.word	0x000133b0


	//----- nvinfo : EIATTR_CTAIDZ_USED
	.align		4
.L_180:
        /*01a8*/ 	.byte	0x01, 0x04
	.zero		2


	//----- nvinfo : EIATTR_MAX_THREADS
	.align		4
        /*01ac*/ 	.byte	0x04, 0x05
        /*01ae*/ 	.short	(.L_182 - .L_181)
.L_181:
        /*01b0*/ 	.word	0x00000100
        /*01b4*/ 	.word	0x00000001
        /*01b8*/ 	.word	0x00000001


	//----- nvinfo : EIATTR_CRS_STACK_SIZE
	.align		4
.L_182:
        /*01bc*/ 	.byte	0x04, 0x1e
        /*01be*/ 	.short	(.L_184 - .L_183)
.L_183:
        /*01c0*/ 	.word	0x00000000
.L_184:


//--------------------- .nv.info._ZN7cutlass13device_kernelIN5flash19enable_sm80_to_sm89INS1_16FlashAttnFwdSm80INS1_25CollectiveMainloopFwdSm80ILi8ELi1ELb1EN4cute5tupleIJNS5_1CILi128EEENS7_ILi48EEENS7_ILi256EEEEEELi256ENS_10bfloat16_tEfNS_4arch4Sm80ELb0ELb1ELb1ELb0ELb0ELb0ELb1ELb0EEENS1_21CollectiveEpilogueFwdINS6_IJS8_SA_S9_EEENS6_IJNS7_ILi1EEESI_SI_EEESC_SE_Li256ELb0ELb1ELb0ELb0EEENS1_19SingleTileSchedulerILb0ELb0ELb1ELi128EEEEEEEEEvNT_6ParamsE --------------------------
	.section	.nv.info._ZN7cutlass13device_kernelIN5flash19enable_sm80_to_sm89INS1_16FlashAttnFwdSm80INS1_25CollectiveMainloopFwdSm80ILi8ELi1ELb1EN4cute5tupleIJNS5_1CILi128EEENS7_ILi48EEENS7_ILi256EEEEEELi256ENS_10bfloat16_tEfNS_4arch4Sm80ELb0ELb1ELb1ELb0ELb0ELb0ELb1ELb0EEENS1_21CollectiveEpilogueFwdINS6_IJS8_SA_S9_EEENS6_IJNS7_ILi1EEESI_SI_EEESC_SE_Li256ELb0ELb1ELb0ELb0EEENS1_19SingleTileSchedulerILb0ELb0ELb1ELi128EEEEEEEEEvNT_6ParamsE,"",@"SHT_CUDA_INFO"
	.sectionflags	@""
	.align	4


	//----- nvinfo : EIATTR_CUDA_API_VERSION
	.align		4
        /*0000*/ 	.byte	0x04, 0x37
        /*0002*/ 	.short	(.L_186 - .L_185)
.L_185:
        /*0004*/ 	.word	0x00000082


	//----- nvinfo : EIATTR_SW2861232_WAR
	.align		4
.L_186:
        /*0008*/ 	.byte	0x01, 0x35
	.zero		2


	//----- nvinfo : EIATTR_PARAM_CBANK
	.align		4
        /*000c*/ 	.byte	0x04, 0x0a
        /*000e*/ 	.short	(.L_188 - .L_187)
	.align		4
.L_187:
        /*0010*/ 	.word	index@(.nv.constant0._ZN7cutlass13device_kernelIN5flash19enable_sm80_to_sm89INS1_16FlashAttnFwdSm80INS1_25CollectiveMainloopFwdSm80ILi8ELi1ELb1EN4cute5tupleIJNS5_1CILi128EEENS7_ILi48EEENS7_ILi256EEEEEELi256ENS_10bfloat16_tEfNS_4arch4Sm80ELb0ELb1ELb1ELb0ELb0ELb0ELb1ELb0EEENS1_21CollectiveEpilogueFwdINS6_IJS8_SA_S9_EEENS6_IJNS7_ILi1EEESI_SI_EEESC_SE_Li256ELb0ELb1ELb0ELb0EEENS1_19SingleTileSchedulerILb0ELb0ELb1ELi128EEEEEEEEEvNT_6ParamsE)
        /*0014*/ 	.short	0x0160
        /*0016*/ 	.short	0x0418


	//----- nvinfo : EIATTR_CBANK_PARAM_SIZE
	.align		4
.L_188:
        /*0018*/ 	.byte	0x03, 0x19
        /*001a*/ 	.short	0x0418


	//----- nvinfo : EIATTR_KPARAM_INFO
	.align		4
        /*001c*/ 	.byte	0x04, 0x17
        /*001e*/ 	.short	(.L_190 - .L_189)
.L_189:
        /*0020*/ 	.word	0x00000000
        /*0024*/ 	.short	0x0000
        /*0026*/ 	.short	0x0000
        /*0028*/ 	.byte	0x00, 0xf0, 0x61, 0x10


	//----- nvinfo : EIATTR_MAXREG_COUNT
	.align		4
.L_190:
        /*002c*/ 	.byte	0x03, 0x1b
        /*002e*/ 	.short	0x00ff


	//----- nvinfo : EIATTR_NUM_BARRIERS
	.align		4
        /*0030*/ 	.byte	0x02, 0x4c
        /*0032*/ 	.byte	0x02
	.zero		1


	//----- nvinfo : EIATTR_ANNOTATIONS
	.align		4
        /*0034*/ 	.byte	0x04, 0x55
        /*0036*/ 	.short	(.L_192 - .L_191)


	//   ....[0]....
.L_191:
        /* <DEDUP_REMOVED lines=82> */


	//----- nvinfo : EIATTR_MERCURY_ISA_VERSION
	.align		4
.L_192:
        /*0548*/ 	.byte	0x03, 0x5f
        /*054a*/ 	.short	0x0000


	//----- nvinfo : EIATTR_INT_WARP_WIDE_INSTR_OFFSETS
	.align		4
        /*054c*/ 	.byte	0x04, 0x31
        /*054e*/ 	.short	(.L_194 - .L_193)


	//   ....[0]....
.L_193:
        /*0550*/ 	.word	0x00006eb0


	//   ....[1]....
        /*0554*/ 	.word	0x0000b0e0


	//   ....[2]....
        /*0558*/ 	.word	0x0000e4b0


	//----- nvinfo : EIATTR_COOP_GROUP_MASK_REGIDS
	.align		4
.L_194:
        /*055c*/ 	.byte	0x04, 0x29
        /*055e*/ 	.short	(.L_196 - .L_195)


	//   ....[0]....
.L_195:
        /*0560*/ 	.word	0xffffffff


	//   ....[1]....
        /*0564*/ 	.word	0xffffffff


	//   ....[2]....
        /*0568*/ 	.word	0xffffffff


	//   ....[3]....
        /*056c*/ 	.word	0xffffffff


	//   ....[4]....
        /*0570*/ 	.word	0xffffffff


	//   ....[5]....
        /*0574*/ 	.word	0xffffffff


	//   ....[6]....
        /*0578*/ 	.word	0xffffffff


	//   ....[7]....
        /*057c*/ 	.word	0xffffffff


	//   ....[8]....
        /*0580*/ 	.word	0xffffffff


	//   ....[9]....
        /*0584*/ 	.word	0xffffffff


	//   ....[10]....
        /*0588*/ 	.word	0xffffffff


	//   ....[11]....
        /*058c*/ 	.word	0xffffffff


	//   ....[12]....
        /*0590*/ 	.word	0xffffffff


	//   ....[13]....
        /*0594*/ 	.word	0xffffffff


	//   ....[14]....
        /*0598*/ 	.word	0xffffffff


	//   ....[15]....
        /*059c*/ 	.word	0xffffffff


	//   ....[16]....
        /*05a0*/ 	.word	0xffffffff


	//   ....[17]....
        /*05a4*/ 	.word	0xffffffff


	//   ....[18]....
        /*05a8*/ 	.word	0xffffffff


	//   ....[19]....
        /*05ac*/ 	.word	0xffffffff


	//   ....[20]....
        /*05b0*/ 	.word	0xffffffff


	//   ....[21]....
        /*05b4*/ 	.word	0xffffffff


	//   ....[22]....
        /*05b8*/ 	.word	0xffffffff


	//   ....[23]....
        /*05bc*/ 	.word	0xffffffff


	//   ....[24]....
        /*05c0*/ 	.word	0xffffffff


	//   ....[25]....
        /*05c4*/ 	.word	0xffffffff


	//   ....[26]....
        /*05c8*/ 	.word	0xffffffff


	//   ....[27]....
        /*05cc*/ 	.word	0xffffffff


	//   ....[28]....
        /*05d0*/ 	.word	0xffffffff


	//   ....[29]....
        /*05d4*/ 	.word	0xffffffff


	//   ....[30]....
        /*05d8*/ 	.word	0xffffffff


	//   ....[31]....
        /*05dc*/ 	.word	0xffffffff


	//   ....[32]....
        /*05e0*/ 	.word	0xffffffff


	//   ....[33]....
        /*05e4*/ 	.word	0xffffffff


	//   ....[34]....
        /*05e8*/ 	.word	0xffffffff


	//   ....[35]....
        /*05ec*/ 	.word	0xffffffff


	//   ....[36]....
        /*05f0*/ 	.word	0xffffffff


	//   ....[37]....
        /*05f4*/ 	.word	0xffffffff


	//   ....[38]....
        /*05f8*/ 	.word	0xffffffff


	//   ....[39]....
        /*05fc*/ 	.word	0xffffffff


	//   ....[40]....
        /*0600*/ 	.word	0xffffffff


	//   ....[41]....
        /*0604*/ 	.word	0xffffffff


	//   ....[42]....
        /*0608*/ 	.word	0xffffffff


	//   ....[43]....
        /*060c*/ 	.word	0xffffffff


	//   ....[44]....
        /*0610*/ 	.word	0xffffffff


	//   ....[45]....
        /*0614*/ 	.word	0xffffffff


	//   ....[46]....
        /*0618*/ 	.word	0xffffffff


	//   ....[47]....
        /*061c*/ 	.word	0xffffffff


	//   ....[48]....
        /*0620*/ 	.word	0xffffffff


	//   ....[49]....
        /*0624*/ 	.word	0xffffffff


	//   ....[50]....
        /*0628*/ 	.word	0xffffffff


	//   ....[51]....
        /*062c*/ 	.word	0xffffffff


	//   ....[52]....
        /*0630*/ 	.word	0xffffffff


	//   ....[53]....
        /*0634*/ 	.word	0xffffffff


	//----- nvinfo : EIATTR_COOP_GROUP_INSTR_OFFSETS
	.align		4
.L_196:
        /*0638*/ 	.byte	0x04, 0x28
        /*063a*/ 	.short	(.L_198 - .L_197)


	//   ....[0]....
.L_197:
        /*063c*/ 	.word	0x00000f60


	//   ....[1]....
        /*0640*/ 	.word	0x00000f90


	//   ....[2]....
        /*0644*/ 	.word	0x00001190


	//   ....[3]....
        /*0648*/ 	.word	0x000011f0


	//   ....[4]....
        /*064c*/ 	.word	0x00001290


	//   ....[5]....
        /*0650*/ 	.word	0x00001300


	//   ....[6]....
        /*0654*/ 	.word	0x00001330


	//   ....[7]....
        /*0658*/ 	.word	0x000013d0


	//   ....[8]....
        /*065c*/ 	.word	0x00003130


	//   ....[9]....
        /*0660*/ 	.word	0x00003940


	//   ....[10]....
        /*0664*/ 	.word	0x00004120


	//   ....[11]....
        /*0668*/ 	.word	0x000041a0


	//   ....[12]....
        /*066c*/ 	.word	0x000041e0


	//   ....[13]....
        /*0670*/ 	.word	0x00004210


	//   ....[14]....
        /*0674*/ 	.word	0x00007290


	//   ....[15]....
        /*0678*/ 	.word	0x000074c0


	//   ....[16]....
        /*067c*/ 	.word	0x00007c80


	//   ....[17]....
        /*0680*/ 	.word	0x00007ca0


	//   ....[18]....
        /*0684*/ 	.word	0x000086c0


	//   ....[19]....
        /*0688*/ 	.word	0x000086e0


	//   ....[20]....
        /*068c*/ 	.word	0x0000b4f0


	//   ....[21]....
        /*0690*/ 	.word	0x0000b510


	//   ....[22]....
        /*0694*/ 	.word	0x0000bb60


	//   ....[23]....
        /*0698*/ 	.word	0x0000bb80


	//   ....[24]....
        /*069c*/ 	.word	0x0000e700


	//   ....[25]....
        /*06a0*/ 	.word	0x0000e920


	//   ....[26]....
        /*06a4*/ 	.word	0x0000f0d0


	//   ....[27]....
        /*06a8*/ 	.word	0x0000f0f0


	//   ....[28]....
        /*06ac*/ 	.word	0x0000fb50


	//   ....[29]....
        /*06b0*/ 	.word	0x0000fb70


	//   ....[30]....
        /*06b4*/ 	.word	0x00010e00


	//   ....[31]....
        /*06b8*/ 	.word	0x00010e10


	//   ....[32]....
        /*06bc*/ 	.word	0x00010e40


	//   ....[33]....
        /*06c0*/ 	.word	0x00010e50


	//   ....[34]....
        /*06c4*/ 	.word	0x000127f0


	//   ....[35]....
        /*06c8*/ 	.word	0x00012800


	//   ....[36]....
        /*06cc*/ 	.word	0x00012820


	//   ....[37]....
        /*06d0*/ 	.word	0x00012830


	//   ....[38]....
        /*06d4*/ 	.word	0x00012840


	//   ....[39]....
        /*06d8*/ 	.word	0x00012850


	//   ....[40]....
        /*06dc*/ 	.word	0x00012b30


	//   ....[41]....
        /*06e0*/ 	.word	0x00012b60


	//   ....[42]....
        /*06e4*/ 	.word	0x00012d20


	//   ....[43]....
        /*06e8*/ 	.word	0x00012d50


	//   ....[44]....
        /*06ec*/ 	.word	0x00012f10


	//   ....[45]....
        /*06f0*/ 	.word	0x00012f30


	//   ....[46]....
        /*06f4*/ 	.word	0x00013630


	//   ....[47]....
        /*06f8*/ 	.word	0x00013650


	//   ....[48]....
        /*06fc*/ 	.word	0x00013800


	//   ....[49]....
        /*0700*/ 	.word	0x00013830


	//   ....[50]....
        /*0704*/ 	.word	0x000139c0


	//   ....[51]....
        /*0708*/ 	.word	0x000139f0


	//   ....[52]....
        /*070c*/ 	.word	0x00013b80


	//   ....[53]....
        /*0710*/ 	.word	0x00013ba0


	//----- nvinfo : EIATTR_EXIT_INSTR_OFFSETS
	.align		4
.L_198:
        /*0714*/ 	.byte	0x04, 0x1c
        /*0716*/ 	.short	(.L_200 - .L_199)


	//   ....[0]....
.L_199:
        /*0718*/ 	.word	0x00000040


	//   ....[1]....
        /*071c*/ 	.word	0x00012f40


	//   ....[2]....
        /*0720*/ 	.word	0x00013080


	//   ....[3]....
        /*0724*/ 	.word	0x000130e0


	//   ....[4]....
        /*0728*/ 	.word	0x00013bb0


	//   ....[5]....
        /*072c*/ 	.word	0x00013cc0


	//   ....[6]....
        /*0730*/ 	.word	0x00013d20


	//----- nvinfo : EIATTR_CTAIDZ_USED
	.align		4
.L_200:
        /*0734*/ 	.byte	0x01, 0x04
	.zero		2


	//----- nvinfo : EIATTR_MAX_THREADS
	.align		4
        /*0738*/ 	.byte	0x04, 0x05
        /*073a*/ 	.short	(.L_202 - .L_201)
.L_201:
        /*073c*/ 	.word	0x00000100
        /*0740*/ 	.word	0x00000001
        /*0744*/ 	.word	0x00000001


	//----- nvinfo : EIATTR_CRS_STACK_SIZE
	.align		4
.L_202:
        /*0748*/ 	.byte	0x04, 0x1e
        /*074a*/ 	.short	(.L_204 - .L_203)
.L_203:
        /*074c*/ 	.word	0x00000000
.L_204:


//--------------------- .nv.info._ZN7cutlass13device_kernelIN5flash19enable_sm80_to_sm89INS1_16FlashAttnFwdSm80INS1_25CollectiveMainloopFwdSm80ILi8ELi1ELb1EN4cute5tupleIJNS5_1CILi128EEENS7_ILi48EEENS7_ILi256EEEEEELi256ENS_10bfloat16_tEfNS_4arch4Sm80ELb0ELb1ELb1ELb1ELb0ELb0ELb1ELb0EEENS1_21CollectiveEpilogueFwdINS6_IJS8_SA_S9_EEENS6_IJNS7_ILi1EEESI_SI_EEESC_SE_Li256ELb1ELb1ELb0ELb0EEENS1_19SingleTileSchedulerILb1ELb0ELb1ELi128EEEEEEEEEvNT_6ParamsE --------------------------
	.section	.nv.info._ZN7cutlass13device_kernelIN5flash19enable_sm80_to_sm89INS1_16FlashAttnFwdSm80INS1_25CollectiveMainloopFwdSm80ILi8ELi1ELb1EN4cute5tupleIJNS5_1CILi128EEENS7_ILi48EEENS7_ILi256EEEEEELi256ENS_10bfloat16_tEfNS_4arch4Sm80ELb0ELb1ELb1ELb1ELb0ELb0ELb1ELb0EEENS1_21CollectiveEpilogueFwdINS6_IJS8_SA_S9_EEENS6_IJNS7_ILi1EEESI_SI_EEESC_SE_Li256ELb1ELb1ELb0ELb0EEENS1_19SingleTileSchedulerILb1ELb0ELb1ELi128EEEEEEEEEvNT_6ParamsE,"",@"SHT_CUDA_INFO"
	.sectionflags	@""
	.align	4


	//----- nvinfo : EIATTR_CUDA_API_VERSION
	.align		4
        /*0000*/ 	.byte	0x04, 0x37
        /*0002*/ 	.short	(.L_206 - .L_205)
.L_205:
        /*0004*/ 	.word	0x00000082


	//----- nvinfo : EIATTR_SW2861232_WAR
	.align		4
.L_206:
        /*0008*/ 	.byte	0x01, 0x35
	.zero		2


	//----- nvinfo : EIATTR_PARAM_CBANK
	.align		4
        /*000c*/ 	.byte	0x04, 0x0a
        /*000e*/ 	.short	(.L_208 - .L_207)
	.align		4
.L_207:
        /*0010*/ 	.word	index@(.nv.constant0._ZN7cutlass13device_kernelIN5flash19enable_sm80_to_sm89INS1_16FlashAttnFwdSm80INS1_25CollectiveMainloopFwdSm80ILi8ELi1ELb1EN4cute5tupleIJNS5_1CILi128EEENS7_ILi48EEENS7_ILi256EEEEEELi256ENS_10bfloat16_tEfNS_4arch4Sm80ELb0ELb1ELb1ELb1ELb0ELb0ELb1ELb0EEENS1_21CollectiveEpilogueFwdINS6_IJS8_SA_S9_EEENS6_IJNS7_ILi1EEESI_SI_EEESC_SE_Li256ELb1ELb1ELb0ELb0EEENS1_19SingleTileSchedulerILb1ELb0ELb1ELi128EEEEEEEEEvNT_6ParamsE)
        /*0014*/ 	.short	0x0160
        /*0016*/ 	.short	0x0418


	//----- nvinfo : EIATTR_CBANK_PARAM_SIZE
	.align		4
.L_208:
        /*0018*/ 	.byte	0x03, 0x19
        /*001a*/ 	.short	0x0418


	//----- nvinfo : EIATTR_KPARAM_INFO
	.align		4
        /*001c*/ 	.byte	0x04, 0x17
        /*001e*/ 	.short	(.L_210 - .L_209)
.L_209:
        /*0020*/ 	.word	0x00000000
        /*0024*/ 	.short	0x0000
        /*0026*/ 	.short	0x0000
        /*0028*/ 	.byte	0x00, 0xf0, 0x61, 0x10


	//----- nvinfo : EIATTR_MAXREG_COUNT
	.align		4
.L_210:
        /*002c*/ 	.byte	0x03, 0x1b
        /*002e*/ 	.short	0x00ff


	//----- nvinfo : EIATTR_NUM_BARRIERS
	.align		4
        /*0030*/ 	.byte	0x02, 0x4c
        /*0032*/ 	.byte	0x02
	.zero		1


	//----- nvinfo : EIATTR_ANNOTATIONS
	.align		4
        /*0034*/ 	.byte	0x04, 0x55
        /*0036*/ 	.short	(.L_212 - .L_211)


	//   ....[0]....
.L_211:
        /* <DEDUP_REMOVED lines=82> */


	//----- nvinfo : EIATTR_MERCURY_ISA_VERSION
	.align		4
.L_212:
        /*0548*/ 	.byte	0x03, 0x5f
        /*054a*/ 	.short	0x0000


	//----- nvinfo : EIATTR_INT_WARP_WIDE_INSTR_OFFSETS
	.align		4
        /*054c*/ 	.byte	0x04, 0x31
        /*054e*/ 	.short	(.L_214 - .L_213)


	//   ....[0]....
.L_213:
        /*0550*/ 	.word	0x000078f0


	//   ....[1]....
        /*0554*/ 	.word	0x0000bb00


	//   ....[2]....
        /*0558*/ 	.word	0x0000eed0


	//----- nvinfo : EIATTR_COOP_GROUP_MASK_REGIDS
	.align		4
.L_214:
        /*055c*/ 	.byte	0x04, 0x29
        /*055e*/ 	.short	(.L_216 - .L_215)


	//   ....[0]....
.L_215:
        /*0560*/ 	.word	0xffffffff


	//   ....[1]....
        /*0564*/ 	.word	0xffffffff


	//   ....[2]....
        /*0568*/ 	.word	0xffffffff


	//   ....[3]....
        /*056c*/ 	.word	0xffffffff


	//   ....[4]....
        /*0570*/ 	.word	0xffffffff


	//   ....[5]....
        /*0574*/ 	.word	0xffffffff


	//   ....[6]....
        /*0578*/ 	.word	0xffffffff


	//   ....[7]....
        /*057c*/ 	.word	0xffffffff


	//   ....[8]....
        /*0580*/ 	.word	0xffffffff


	//   ....[9]....
        /*0584*/ 	.word	0xffffffff


	//   ....[10]....
        /*0588*/ 	.word	0xffffffff


	//   ....[11]....
        /*058c*/ 	.word	0xffffffff


	//   ....[12]....
        /*0590*/ 	.word	0xffffffff


	//   ....[13]....
        /*0594*/ 	.word	0xffffffff


	//   ....[14]....
        /*0598*/ 	.word	0xffffffff


	//   ....[15]....
        /*059c*/ 	.word	0xffffffff


	//   ....[16]....
        /*05a0*/ 	.word	0xffffffff


	//   ....[17]....
        /*05a4*/ 	.word	0xffffffff


	//   ....[18]....
        /*05a8*/ 	.word	0xffffffff


	//   ....[19]....
        /*05ac*/ 	.word	0xffffffff


	//   ....[20]....
        /*05b0*/ 	.word	0xffffffff


	//   ....[21]....
        /*05b4*/ 	.word	0xffffffff


	//   ....[22]....
        /*05b8*/ 	.word	0xffffffff


	//   ....[23]....
        /*05bc*/ 	.word	0xffffffff


	//   ....[24]....
        /*05c0*/ 	.word	0xffffffff


	//   ....[25]....
        /*05c4*/ 	.word	0xffffffff


	//   ....[26]....
        /*05c8*/ 	.word	0xffffffff


	//   ....[27]....
        /*05cc*/ 	.word	0xffffffff


	//   ....[28]....
        /*05d0*/ 	.word	0xffffffff


	//   ....[29]....
        /*05d4*/ 	.word	0xffffffff


	//   ....[30]....
        /*05d8*/ 	.word	0xffffffff


	//   ....[31]....
        /*05dc*/ 	.word	0xffffffff


	//   ....[32]....
        /*05e0*/ 	.word	0xffffffff


	//   ....[33]....
        /*05e4*/ 	.word	0xffffffff


	//   ....[34]....
        /*05e8*/ 	.word	0xffffffff


	//   ....[35]....
        /*05ec*/ 	.word	0xffffffff


	//   ....[36]....
        /*05f0*/ 	.word	0xffffffff


	//   ....[37]....
        /*05f4*/ 	.word	0xffffffff


	//   ....[38]....
        /*05f8*/ 	.word	0xffffffff


	//   ....[39]....
        /*05fc*/ 	.word	0xffffffff


	//   ....[40]....
        /*0600*/ 	.word	0xffffffff


	//   ....[41]....
        /*0604*/ 	.word	0xffffffff


	//   ....[42]....
        /*0608*/ 	.word	0xffffffff


	//   ....[43]....
        /*060c*/ 	.word	0xffffffff


	//   ....[44]....
        /*0610*/ 	.word	0xffffffff


	//   ....[45]....
        /*0614*/ 	.word	0xffffffff


	//   ....[46]....
        /*0618*/ 	.word	0xffffffff


	//   ....[47]....
        /*061c*/ 	.word	0xffffffff


	//   ....[48]....
        /*0620*/ 	.word	0xffffffff


	//   ....[49]....
        /*0624*/ 	.word	0xffffffff


	//   ....[50]....
        /*0628*/ 	.word	0xffffffff


	//   ....[51]....
        /*062c*/ 	.word	0xffffffff


	//   ....[52]....
        /*0630*/ 	.word	0xffffffff


	//   ....[53]....
        /*0634*/ 	.word	0xffffffff


	//   ....[54]....
        /*0638*/ 	.word	0xffffffff


	//----- nvinfo : EIATTR_COOP_GROUP_INSTR_OFFSETS
	.align		4
.L_216:
        /*063c*/ 	.byte	0x04, 0x28
        /*063e*/ 	.short	(.L_218 - .L_217)


	//   ....[0]....
.L_217:
        /*0640*/ 	.word	0x000000a0


	//   ....[1]....
        /*0644*/ 	.word	0x00001830


	//   ....[2]....
        /*0648*/ 	.word	0x00001860


	//   ....[3]....
        /*064c*/ 	.word	0x000018b0


	//   ....[4]....
        /*0650*/ 	.word	0x00001910


	//   ....[5]....
        /*0654*/ 	.word	0x00001d00


	//   ....[6]....
        /*0658*/ 	.word	0x00001d40


	//   ....[7]....
        /*065c*/ 	.word	0x00001e70


	//   ....[8]....
        /*0660*/ 	.word	0x00001ea0


	//   ....[9]....
        /*0664*/ 	.word	0x00003ae0


	//   ....[10]....
        /*0668*/ 	.word	0x00004310


	//   ....[11]....
        /*066c*/ 	.word	0x00004b40


	//   ....[12]....
        /*0670*/ 	.word	0x00004bc0


	//   ....[13]....
        /*0674*/ 	.word	0x00004c00


	//   ....[14]....
        /*0678*/ 	.word	0x00004c30


	//   ....[15]....
        /*067c*/ 	.word	0x00007ce0


	//   ....[16]....
        /*0680*/ 	.word	0x00007f00


	//   ....[17]....
        /*0684*/ 	.word	0x000086c0


	//   ....[18]....
        /*0688*/ 	.word	0x000086e0


	//   ....[19]....
        /*068c*/ 	.word	0x00009100


	//   ....[20]....
        /*0690*/ 	.word	0x00009120


	//   ....[21]....
        /*0694*/ 	.word	0x0000bf10


	//   ....[22]....
        /*0698*/ 	.word	0x0000bf30


	//   ....[23]....
        /*069c*/ 	.word	0x0000c580


	//   ....[24]....
        /*06a0*/ 	.word	0x0000c5a0


	//   ....[25]....
        /*06a4*/ 	.word	0x0000f130


	//   ....[26]....
        /*06a8*/ 	.word	0x0000f340


	//   ....[27]....
        /*06ac*/ 	.word	0x0000faf0


	//   ....[28]....
        /*06b0*/ 	.word	0x0000fb10


	//   ....[29]....
        /*06b4*/ 	.word	0x00010570


	//   ....[30]....
        /*06b8*/ 	.word	0x00010590


	//   ....[31]....
        /*06bc*/ 	.word	0x00011830


	//   ....[32]....
        /*06c0*/ 	.word	0x00011840


	//   ....[33]....
        /*06c4*/ 	.word	0x00011870


	//   ....[34]....
        /*06c8*/ 	.word	0x00011880


	//   ....[35]....
        /*06cc*/ 	.word	0x00013310


	//   ....[36]....
        /*06d0*/ 	.word	0x00013370


	//   ....[37]....
        /*06d4*/ 	.word	0x000133a0


	//   ....[38]....
        /*06d8*/ 	.word	0x000133d0


	//   ....[39]....
        /*06dc*/ 	.word	0x00013600


	//   ....[40]....
        /*06e0*/ 	.word	0x00013610


	//   ....[41]....
        /*06e4*/ 	.word	0x00013810


	//   ....[42]....
        /*06e8*/ 	.word	0x00013840


	//   ....[43]....
        /*06ec*/ 	.word	0x00013a00


	//   ....[44]....
        /*06f0*/ 	.word	0x00013a30


	//   ....[45]....
        /*06f4*/ 	.word	0x00013bf0


	//   ....[46]....
        /*06f8*/ 	.word	0x00013c10


	//   ....[47]....
        /*06fc*/ 	.word	0x000145e0


	//   ....[48]....
        /*0700*/ 	.word	0x00014600


	//   ....[49]....
        /*0704*/ 	.word	0x000147c0


	//   ....[50]....
        /*0708*/ 	.word	0x000147f0


	//   ....[51]....
        /*070c*/ 	.word	0x00014980


	//   ....[52]....
        /*0710*/ 	.word	0x000149b0


	//   ....[53]....
        /*0714*/ 	.word	0x00014b40


	//   ....[54]....
        /*0718*/ 	.word	0x00014b60


	//----- nvinfo : EIATTR_EXIT_INSTR_OFFSETS
	.align		4
.L_218:
        /*071c*/ 	.byte	0x04, 0x1c
        /*071e*/ 	.short	(.L_220 - .L_219)


	//   ....[0]....
.L_219:
        /*0720*/ 	.word	0x00000450


	//   ....[1]....
        /*0724*/ 	.word	0x00013c20


	//   ....[2]....
        /*0728*/ 	.word	0x00013d60


	//   ....[3]....
        /*072c*/ 	.word	0x00013dc0


	//   ....[4]....
        /*0730*/ 	.word	0x00014b70


	//   ....[5]....
        /*0734*/ 	.word	0x00014c80


	//   ....[6]....
        /*0738*/ 	.word	0x00014ce0


	//----- nvinfo : EIATTR_CTAIDZ_USED
	.align		4
.L_220:
        /*073c*/ 	.byte	0x01, 0x04
	.zero		2


	//----- nvinfo : EIATTR_MAX_THREADS
	.align		4
        /*0740*/ 	.byte	0x04, 0x05
        /*0742*/ 	.short	(.L_222 - .L_221)
.L_221:
        /*0744*/ 	.word	0x00000100
        /*0748*/ 	.word	0x00000001
        /*074c*/ 	.word	0x00000001


	//----- nvinfo : EIATTR_CRS_STACK_SIZE
	.align		4
.L_222:
        /*0750*/ 	.byte	0x04, 0x1e
        /*0752*/ 	.short	(.L_224 - .L_223)
.L_223:
        /*0754*/ 	.word	0x00000000
.L_224:


//--------------------- .nv.info._ZN7cutlass13device_kernelIN5flash19enable_sm80_to_sm89INS1_16FlashAttnFwdSm80INS1_25CollectiveMainloopFwdSm80ILi8ELi1ELb0EN4cute5tupleIJNS5_1CILi128EEENS7_ILi32EEENS7_ILi256EEEEEELi256ENS_10bfloat16_tEfNS_4arch4Sm80ELb0ELb1ELb1ELb1ELb0ELb1ELb1ELb0EEENS1_21CollectiveEpilogueFwdINS6_IJS8_SA_S9_EEENS6_IJNS7_ILi1EEESI_SI_EEESC_SE_Li256ELb1ELb1ELb0ELb0EEENS1_19SingleTileSchedulerILb1ELb0ELb1ELi128EEEEEEEEEvNT_6ParamsE --------------------------
	.section	.nv.info._ZN7cutlass13device_kernelIN5flash19enable_sm80_to_sm89INS1_16FlashAttnFwdSm80INS1_25CollectiveMainloopFwdSm80ILi8ELi1ELb0EN4cute5tupleIJNS5_1CILi128EEENS7_ILi32EEENS7_ILi256EEEEEELi256ENS_10bfloat16_tEfNS_4arch4Sm80ELb0ELb1ELb1ELb1ELb0ELb1ELb1ELb0EEENS1_21CollectiveEpilogueFwdINS6_IJS8_SA_S9_EEENS6_IJNS7_ILi1EEESI_SI_EEESC_SE_Li256ELb1ELb1ELb0ELb0EEENS1_19SingleTileSchedulerILb1ELb0ELb1ELi128EEEEEEEEEvNT_6ParamsE,"",@"SHT_CUDA_INFO"
	.sectionflags	@""
	.align	4


	//----- nvinfo : EIATTR_CUDA_API_VERSION
	.align		4
        /*0000*/ 	.byte	0x04, 0x37
        /*0002*/ 	.short	(.L_226 - .L_225)
.L_225:
        /*0004*/ 	.word	0x00000082


	//----- nvinfo : EIATTR_SW2861232_WAR
	.align		4
.L_226:
        /*0008*/ 	.byte	0x01, 0x35
	.zero		2


	//----- nvinfo : EIATTR_PARAM_CBANK
	.align		4
        /*000c*/ 	.byte	0x04, 0x0a
        /*000e*/ 	.short	(.L_228 - .L_227)
	.align		4
.L_227:
        /*0010*/ 	.word	index@(.nv.constant0._ZN7cutlass13device_kernelIN5flash19enable_sm80_to_sm89INS1_16FlashAttnFwdSm80INS1_25CollectiveMainloopFwdSm80ILi8ELi1ELb0EN4cute5tupleIJNS5_1CILi128EEENS7_ILi32EEENS7_ILi256EEEEEELi256ENS_10bfloat16_tEfNS_4arch4Sm80ELb0ELb1ELb1ELb1ELb0ELb1ELb1ELb0EEENS1_21CollectiveEpilogueFwdINS6_IJS8_SA_S9_EEENS6_IJNS7_ILi1EEESI_SI_EEESC_SE_Li256ELb1ELb1ELb0ELb0EEENS1_19SingleTileSchedulerILb1ELb0ELb1ELi128EEEEEEEEEvNT_6ParamsE)
        /*0014*/ 	.short	0x0160
        /*0016*/ 	.short	0x0418


	//----- nvinfo : EIATTR_CBANK_PARAM_SIZE
	.align		4
.L_228:
        /*0018*/ 	.byte	0x03, 0x19
        /*001a*/ 	.short	0x0418


	//----- nvinfo : EIATTR_KPARAM_INFO
	.align		4
        /*001c*/ 	.byte	0x04, 0x17
        /*001e*/ 	.short	(.L_230 - .L_229)
.L_229:
        /*0020*/ 	.word	0x00000000
        /*0024*/ 	.short	0x0000
        /*0026*/ 	.short	0x0000
        /*0028*/ 	.byte	0x00, 0xf0, 0x61, 0x10


	//----- nvinfo : EIATTR_MAXREG_COUNT
	.align		4
.L_230:
        /*002c*/ 	.byte	0x03, 0x1b
        /*002e*/ 	.short	0x00ff


	//----- nvinfo : EIATTR_NUM_BARRIERS
	.align		4
        /*0030*/ 	.byte	0x02, 0x4c
        /*0032*/ 	.byte	0x02
	.zero		1


	//----- nvinfo : EIATTR_MERCURY_ISA_VERSION
	.align		4
        /*0034*/ 	.byte	0x03, 0x5f
        /*0036*/ 	.short	0x0000


	//----- nvinfo : EIATTR_INT_WARP_WIDE_INSTR_OFFSETS
	.align		4
        /*0038*/ 	.byte	0x04, 0x31
        /*003a*/ 	.short	(.L_232 - .L_231)


	//   ....[0]....
.L_231:
        /*003c*/ 	.word	0x00006880


	//----- nvinfo : EIATTR_COOP_GROUP_MASK_REGIDS
	.align		4
.L_232:
        /*0040*/ 	.byte	0x04, 0x29
        /*0042*/ 	.short	(.L_234 - .L_233)


	//   ....[0]....
.L_233:
        /*0044*/ 	.word	0xffffffff


	//   ....[1]....
        /*0048*/ 	.word	0xffffffff


	//   ....[2]....
        /*004c*/ 	.word	0xffffffff


	//   ....[3]....
        /*0050*/ 	.word	0xffffffff


	//   ....[4]....
        /*0054*/ 	.word	0xffffffff


	//   ....[5]....
        /*0058*/ 	.word	0xffffffff


	//   ....[6]....
        /*005c*/ 	.word	0xffffffff


	//   ....[7]....
        /*0060*/ 	.word	0xffffffff


	//   ....[8]....
        /*0064*/ 	.word	0xffffffff


	//   ....[9]....
        /*0068*/ 	.word	0xffffffff


	//   ....[10]....
        /*006c*/ 	.word	0xffffffff


	//   ....[11]....
        /*0070*/ 	.word	0xffffffff


	//   ....[12]....
        /*0074*/ 	.word	0xffffffff


	//   ....[13]....
        /*0078*/ 	.word	0xffffffff


	//   ....[14]....
        /*007c*/ 	.word	0xffffffff


	//   ....[15]....
        /*0080*/ 	.word	0xffffffff


	//   ....[16]....
        /*0084*/ 	.word	0xffffffff


	//   ....[17]....
        /*0088*/ 	.word	0xffffffff


	//   ....[18]....
        /*008c*/ 	.word	0xffffffff


	//   ....[19]....
        /*0090*/ 	.word	0xffffffff


	//   ....[20]....
        /*0094*/ 	.word	0xffffffff


	//   ....[21]....
        /*0098*/ 	.word	0xffffffff


	//   ....[22]....
        /*009c*/ 	.word	0xffffffff


	//   ....[23]....
        /*00a0*/ 	.word	0xffffffff


	//   ....[24]....
        /*00a4*/ 	.word	0xffffffff


	//   ....[25]....
        /*00a8*/ 	.word	0xffffffff


	//   ....[26]....
        /*00ac*/ 	.word	0xffffffff


	//   ....[27]....
        /*00b0*/ 	.word	0xffffffff


	//   ....[28]....
        /*00b4*/ 	.word	0xffffffff


	//   ....[29]....
        /*00b8*/ 	.word	0xffffffff


	//   ....[30]....
        /*00bc*/ 	.word	0xffffffff


	//   ....[31]....
        /*00c0*/ 	.word	0xffffffff


	//   ....[32]....
        /*00c4*/ 	.word	0xffffffff


	//   ....[33]....
        /*00c8*/ 	.word	0xffffffff


	//   ....[34]....
        /*00cc*/ 	.word	0xffffffff


	//   ....[35]....
        /*00d0*/ 	.word	0xffffffff


	//   ....[36]....
        /*00d4*/ 	.word	0xffffffff


	//   ....[37]....
        /*00d8*/ 	.word	0xffffffff


	//   ....[38]....
        /*00dc*/ 	.word	0xffffffff


	//   ....[39]....
        /*00e0*/ 	.word	0xffffffff


	//   ....[40]....
        /*00e4*/ 	.word	0xffffffff


	//   ....[41]....
        /*00e8*/ 	.word	0xffffffff


	//   ....[42]....
        /*00ec*/ 	.word	0xffffffff


	//   ....[43]....
        /*00f0*/ 	.word	0xffffffff


	//   ....[44]....
        /*00f4*/ 	.word	0xffffffff


	//   ....[45]....
        /*00f8*/ 	.word	0xffffffff


	//   ....[46]....
        /*00fc*/ 	.word	0xffffffff


	//   ....[47]....
        /*0100*/ 	.word	0xffffffff


	//   ....[48]....
        /*0104*/ 	.word	0xffffffff


	//   ....[49]....
        /*0108*/ 	.word	0xffffffff


	//   ....[50]....
        /*010c*/ 	.word	0xffffffff


	//   ....[51]....
        /*0110*/ 	.word	0xffffffff


	//   ....[52]....
        /*0114*/ 	.word	0xffffffff


	//   ....[53]....
        /*0118*/ 	.word	0xffffffff


	//   ....[54]....
        /*011c*/ 	.word	0xffffffff


	//   ....[55]....
        /*0120*/ 	.word	0xffffffff


	//   ....[56]....
        /*0124*/ 	.word	0xffffffff


	//   ....[57]....
        /*0128*/ 	.word	0xffffffff


	//   ....[58]....
        /*012c*/ 	.word	0xffffffff


	//   ....[59]....
        /*0130*/ 	.word	0xffffffff


	//   ....[60]....
        /*0134*/ 	.word	0xffffffff


	//   ....[61]....
        /*0138*/ 	.word	0xffffffff


	//   ....[62]....
        /*013c*/ 	.word	0xffffffff


	//   ....[63]....
        /*0140*/ 	.word	0xffffffff


	//   ....[64]....
        /*0144*/ 	.word	0xffffffff


	//   ....[65]....
        /*0148*/ 	.word	0xffffffff


	//   ....[66]....
        /*014c*/ 	.word	0xffffffff


	//   ....[67]....
        /*0150*/ 	.word	0xffffffff


	//   ....[68]....
        /*0154*/ 	.word	0xffffffff


	//   ....[69]....
        /*0158*/ 	.word	0xffffffff


	//   ....[70]....
        /*015c*/ 	.word	0xffffffff


	//   ....[71]....
        /*0160*/ 	.word	0xffffffff


	//   ....[72]....
        /*0164*/ 	.word	0xffffffff


	//   ....[73]....
        /*0168*/ 	.word	0xffffffff


	//   ....[74]....
        /*016c*/ 	.word	0xffffffff


	//   ....[75]....
        /*0170*/ 	.word	0xffffffff


	//   ....[76]....
        /*0174*/ 	.word	0xffffffff


	//   ....[77]....
        /*0178*/ 	.word	0xffffffff


	//   ....[78]....
        /*017c*/ 	.word	0xffffffff


	//   ....[79]....
        /*0180*/ 	.word	0xffffffff


	//   ....[80]....
        /*0184*/ 	.word	0xffffffff


	//   ....[81]....
        /*0188*/ 	.word	0xffffffff


	//   ....[82]....
        /*018c*/ 	.word	0xffffffff


	//   ....[83]....
        /*0190*/ 	.word	0xffffffff


	//   ....[84]....
        /*0194*/ 	.word	0xffffffff


	//   ....[85]....
        /*0198*/ 	.word	0xffffffff


	//   ....[86]....
        /*019c*/ 	.word	0xffffffff


	//----- nvinfo : EIATTR_COOP_GROUP_INSTR_OFFSETS
	.align		4
.L_234:
        /*01a0*/ 	.byte	0x04, 0x28
        /*01a2*/ 	.short	(.L_236 - .L_235)


	//   ....[0]....
.L_235:
        /*01a4*/ 	.word	0x00000090


	//   ....[1]....
        /*01a8*/ 	.word	0x00005d60


	//   ....[2]....
        /*01ac*/ 	.word	0x00005d90


	//   ....[3]....
        /*01b0*/ 	.word	0x00005f70


	//   ....[4]....
        /*01b4*/ 	.word	0x00005fd0


	//   ....[5]....
        /*01b8*/ 	.word	0x000063c0


	//   ....[6]....
        /*01bc*/ 	.word	0x000063f0


	//   ....[7]....
        /*01c0*/ 	.word	0x000065a0


	//   ....[8]....
        /*01c4*/ 	.word	0x000065e0


	//   ....[9]....
        /*01c8*/ 	.word	0x00006c20


	//   ....[10]....
        /*01cc*/ 	.word	0x00006c70


	//   ....[11]....
        /*01d0*/ 	.word	0x00006cc0


	//   ....[12]....
        /*01d4*/ 	.word	0x00006cf0


	//   ....[13]....
        /*01d8*/ 	.word	0x00006fc0


	//   ....[14]....
        /*01dc*/ 	.word	0x00007180


	//   ....[15]....
        /*01e0*/ 	.word	0x000071c0


	//   ....[16]....
        /*01e4*/ 	.word	0x00007200


	//   ....[17]....
        /*01e8*/ 	.word	0x00007530


	//   ....[18]....
        /*01ec*/ 	.word	0x000076f0


	//   ....[19]....
        /*01f0*/ 	.word	0x00007730


	//   ....[20]....
        /*01f4*/ 	.word	0x00007770


	//   ....[21]....
        /*01f8*/ 	.word	0x00007ac0


	//   ....[22]....
        /*01fc*/ 	.word	0x00007c80


	//   ....[23]....
        /*0200*/ 	.word	0x00007cc0


	//   ....[24]....
        /*0204*/ 	.word	0x00007d00


	//   ....[25]....
        /*0208*/ 	.word	0x0000b720


	//   ....[26]....
        /*020c*/ 	.word	0x0000b780


	//   ....[27]....
        /*0210*/ 	.word	0x0000b7c0


	//   ....[28]....
        /*0214*/ 	.word	0x0000b7d0


	//   ....[29]....
        /*0218*/ 	.word	0x0000b9b0


	//   ....[30]....
        /*021c*/ 	.word	0x0000bb70


	//   ....[31]....
        /*0220*/ 	.word	0x0000bbb0


	//   ....[32]....
        /*0224*/ 	.word	0x0000bbf0


	//   ....[33]....
        /*0228*/ 	.word	0x0000be30


	//   ....[34]....
        /*022c*/ 	.word	0x0000bff0


	//   ....[35]....
        /*0230*/ 	.word	0x0000c030


	//   ....[36]....
        /*0234*/ 	.word	0x0000c070


	//   ....[37]....
        /*0238*/ 	.word	0x0000c2d0


	//   ....[38]....
        /*023c*/ 	.word	0x0000c490


	//   ....[39]....
        /*0240*/ 	.word	0x0000c4d0


	//   ....[40]....
        /*0244*/ 	.word	0x0000c510


	//   ....[41]....
        /*0248*/ 	.word	0x00011470


	//   ....[42]....
        /*024c*/ 	.word	0x000118b0


	//   ....[43]....
        /*0250*/ 	.word	0x00011e60


	//   ....[44]....
        /*0254*/ 	.word	0x00012000


	//   ....[45]....
        /*0258*/ 	.word	0x00012010


	//   ....[46]....
        /*025c*/ 	.word	0x000120d0


	//   ....[47]....
        /*0260*/ 	.word	0x00013130


	//   ....[48]....
        /*0264*/ 	.word	0x00013b70


	//   ....[49]....
        /*0268*/ 	.word	0x000140a0


	//   ....[50]....
        /*026c*/ 	.word	0x000142e0


	//   ....[51]....
        /*0270*/ 	.word	0x00014300


	//   ....[52]....
        /*0274*/ 	.word	0x00014370


	//   ....[53]....
        /*0278*/ 	.word	0x00016570


	//   ....[54]....
        /*027c*/ 	.word	0x000165a0


	//   ....[55]....
        /*0280*/ 	.word	0x000165c0


	//   ....[56]....
        /*0284*/ 	.word	0x000165f0


	//   ....[57]....
        /*0288*/ 	.word	0x00018690


	//   ....[58]....
        /*028c*/ 	.word	0x00018960


	//   ....[59]....
        /*0290*/ 	.word	0x00018e90


	//   ....[60]....
        /*0294*/ 	.word	0x000190d0


	//   ....[61]....
        /*0298*/ 	.word	0x00019100


	//   ....[62]....
        /*029c*/ 	.word	0x00019170


	//   ....[63]....
        /*02a0*/ 	.word	0x0001a380


	//   ....[64]....
        /*02a4*/ 	.word	0x0001a3b0


	//   ....[65]....
        /*02a8*/ 	.word	0x0001a400


	//   ....[66]....
        /*02ac*/ 	.word	0x0001a410


	//   ....[67]....
        /*02b0*/ 	.word	0x0001be80


	//   ....[68]....
        /*02b4*/ 	.word	0x0001bec0


	//   ....[69]....
        /*02b8*/ 	.word	0x0001bef0


	//   ....[70]....
        /*02bc*/ 	.word	0x0001bf20


	//   ....[71]....
        /*02c0*/ 	.word	0x0001c160


	//   ....[72]....
        /*02c4*/ 	.word	0x0001c170


	//   ....[73]....
        /*02c8*/ 	.word	0x0001c370


	//   ....[74]....
        /*02cc*/ 	.word	0x0001c3a0


	//   ....[75]....
        /*02d0*/ 	.word	0x0001c560


	//   ....[76]....
        /*02d4*/ 	.word	0x0001c590


	//   ....[77]....
        /*02d8*/ 	.word	0x0001c750


	//   ....[78]....
        /*02dc*/ 	.word	0x0001c770


	//   ....[79]....
        /*02e0*/ 	.word	0x0001d120


	//   ....[80]....
        /*02e4*/ 	.word	0x0001d140


	//   ....[81]....
        /*02e8*/ 	.word	0x0001d2d0


	//   ....[82]....
        /*02ec*/ 	.word	0x0001d300


	//   ....[83]....
        /*02f0*/ 	.word	0x0001d490


	//   ....[84]....
        /*02f4*/ 	.word	0x0001d4c0


	//   ....[85]....
        /*02f8*/ 	.word	0x0001d650


	//   ....[86]....
        /*02fc*/ 	.word	0x0001d670


	//----- nvinfo : EIATTR_EXIT_INSTR_OFFSETS
	.align		4
.L_236:
        /*0300*/ 	.byte	0x04, 0x1c
        /*0302*/ 	.short	(.L_238 - .L_237)


	//   ....[0]....
.L_237:
        /*0304*/ 	.word	0x00000440


	//   ....[1]....
        /*0308*/ 	.word	0x0001c780


	//   ....[2]....
        /*030c*/ 	.word	0x0001c8c0


	//   ....[3]....
        /*0310*/ 	.word	0x0001c920


	//   ....[4]....
        /*0314*/ 	.word	0x0001d680


	//   ....[5]....
        /*0318*/ 	.word	0x0001d790


	//   ....[6]....
        /*031c*/ 	.word	0x0001d7f0


	//----- nvinfo : EIATTR_CTAIDZ_USED
	.align		4
.L_238:
        /*0320*/ 	.byte	0x01, 0x04
	.zero		2


	//----- nvinfo : EIATTR_MAX_THREADS
	.align		4
        /*0324*/ 	.byte	0x04, 0x05
        /*0326*/ 	.short	(.L_240 - .L_239)
.L_239:
        /*0328*/ 	.word	0x00000100
        /*032c*/ 	.word	0x00000001
        /*0330*/ 	.word	0x00000001


	//----- nvinfo : EIATTR_CRS_STACK_SIZE
	.align		4
.L_240:
        /*0334*/ 	.byte	0x04, 0x1e
        /*0336*/ 	.short	(.L_242 - .L_241)
.L_241:
        /*0338*/ 	.word	0x00000000
.L_242:


//--------------------- .nv.info._ZN7cutlass13device_kernelIN5flash19enable_sm80_to_sm89INS1_16FlashAttnFwdSm80INS1_25CollectiveMainloopFwdSm80ILi8ELi1ELb1EN4cute5tupleIJNS5_1CILi128EEENS7_ILi64EEENS7_ILi256EEEEEELi256ENS_10bfloat16_tEfNS_4arch4Sm80ELb1ELb0ELb1ELb0ELb0ELb0ELb1ELb0EEENS1_21CollectiveEpilogueFwdINS6_IJS8_SA_S9_EEENS6_IJNS7_ILi1EEESI_SI_EEESC_SE_Li256ELb0ELb1ELb0ELb0EEENS1_30DynamicPersistentTileSchedulerILi256ELi256ELb0ELb1ELb0EEEEEEEEEvNT_6ParamsE --------------------------
	.section	.nv.info._ZN7cutlass13device_kernelIN5flash19enable_sm80_to_sm89INS1_16FlashAttnFwdSm80INS1_25CollectiveMainloopFwdSm80ILi8ELi1ELb1EN4cute5tupleIJNS5_1CILi128EEENS7_ILi64EEENS7_ILi256EEEEEELi256ENS_10bfloat16_tEfNS_4arch4Sm80ELb1ELb0ELb1ELb0ELb0ELb0ELb1ELb0EEENS1_21CollectiveEpilogueFwdINS6_IJS8_SA_S9_EEENS6_IJNS7_ILi1EEESI_SI_EEESC_SE_Li256ELb0ELb1ELb0ELb0EEENS1_30DynamicPersistentTileSchedulerILi256ELi256ELb0ELb1ELb0EEEEEEEEEvNT_6ParamsE,"",@"SHT_CUDA_INFO"
	.sectionflags	@""
	.align	4


	//----- nvinfo : EIATTR_CUDA_API_VERSION
	.align		4
        /*0000*/ 	.byte	0x04, 0x37
        /*0002*/ 	.short	(.L_244 - .L_243)
.L_243:
        /*0004*/ 	.word	0x00000082


	//----- nvinfo : EIATTR_SW2861232_WAR
	.align		4
.L_244:
        /*0008*/ 	.byte	0x01, 0x35
	.zero		2


	//----- nvinfo : EIATTR_PARAM_CBANK
	.align		4
        /*000c*/ 	.byte	0x04, 0x0a
        /*000e*/ 	.short	(.L_246 - .L_245)
	.align		4
.L_245:
        /*0010*/ 	.word	index@(.nv.constant0._ZN7cutlass13device_kernelIN5flash19enable_sm80_to_sm89INS1_16FlashAttnFwdSm80INS1_25CollectiveMainloopFwdSm80ILi8ELi1ELb1EN4cute5tupleIJNS5_1CILi128EEENS7_ILi64EEENS7_ILi256EEEEEELi256ENS_10bfloat16_tEfNS_4arch4Sm80ELb1ELb0ELb1ELb0ELb0ELb0ELb1ELb0EEENS1_21CollectiveEpilogueFwdINS6_IJS8_SA_S9_EEENS6_IJNS7_ILi1EEESI_SI_EEESC_SE_Li256ELb0ELb1ELb0ELb0EEENS1_30DynamicPersistentTileSchedulerILi256ELi256ELb0ELb1ELb0EEEEEEEEEvNT_6ParamsE)
        /*0014*/ 	.short	0x0160
        /*0016*/ 	.short	0x0428


	//----- nvinfo : EIATTR_CBANK_PARAM_SIZE
	.align		4
.L_246:
        /*0018*/ 	.byte	0x03, 0x19
        /*001a*/ 	.short	0x0428


	//----- nvinfo : EIATTR_KPARAM_INFO
	.align		4
        /*001c*/ 	.byte	0x04, 0x17
        /*001e*/ 	.short	(.L_248 - .L_247)
.L_247:
        /*0020*/ 	.word	0x00000000
        /*0024*/ 	.short	0x0000
        /*0026*/ 	.short	0x0000
        /*0028*/ 	.byte	0x00, 0xf0, 0xa1, 0x10


	//----- nvinfo : EIATTR_MAXREG_COUNT
	.align		4
.L_248:
        /*002c*/ 	.byte	0x03, 0x1b
        /*002e*/ 	.short	0x00ff


	//----- nvinfo : EIATTR_NUM_BARRIERS
	.align		4
        /*0030*/ 	.byte	0x02, 0x4c
        /*0032*/ 	.byte	0x06
	.zero		1


	//----- nvinfo : EIATTR_ANNOTATIONS
	.align		4
        /*0034*/ 	.byte	0x04, 0x55
        /*0036*/ 	.short	(.L_250 - .L_249)


	//   ....[0]....
.L_249:
        /* <DEDUP_REMOVED lines=143> */


	//----- nvinfo : EIATTR_MERCURY_ISA_VERSION
	.align		4
.L_250:
        /*0910*/ 	.byte	0x03, 0x5f
        /*0912*/ 	.short	0x0000


	//----- nvinfo : EIATTR_INT_WARP_WIDE_INSTR_OFFSETS
	.align		4
        /*0914*/ 	.byte	0x04, 0x31
        /*0916*/ 	.short	(.L_252 - .L_251)


	//   ....[0]....
.L_251:
        /*0918*/ 	.word	0x0000e6d0


	//   ....[1]....
        /*091c*/ 	.word	0x0000e750


	//----- nvinfo : EIATTR_COOP_GROUP_MASK_REGIDS
	.align		4
.L_252:
        /*0920*/ 	.byte	0x04, 0x29
        /*0922*/ 	.short	(.L_254 - .L_253)


	//   ....[0]....
.L_253:
        /*0924*/ 	.word	0xffffffff


	//   ....[1]....
        /*0928*/ 	.word	0xffffffff


	//   ....[2]....
        /*092c*/ 	.word	0xffffffff


	//   ....[3]....
        /*0930*/ 	.word	0xffffffff


	//   ....[4]....
        /*0934*/ 	.word	0xffffffff


	//   ....[5]....
        /*0938*/ 	.word	0xffffffff


	//   ....[6]....
        /*093c*/ 	.word	0xffffffff


	//   ....[7]....
        /*0940*/ 	.word	0xffffffff


	//   ....[8]....
        /*0944*/ 	.word	0xffffffff


	//   ....[9]....
        /*0948*/ 	.word	0xffffffff


	//   ....[10]....
        /*094c*/ 	.word	0xffffffff


	//   ....[11]....
        /*0950*/ 	.word	0xffffffff


	//   ....[12]....
        /*0954*/ 	.word	0xffffffff


	//   ....[13]....
        /*0958*/ 	.word	0xffffffff


	//   ....[14]....
        /*095c*/ 	.word	0xffffffff


	//   ....[15]....
        /*0960*/ 	.word	0xffffffff


	//   ....[16]....
        /*0964*/ 	.word	0xffffffff


	//   ....[17]....
        /*0968*/ 	.word	0xffffffff


	//   ....[18]....
        /*096c*/ 	.word	0xffffffff


	//   ....[19]....
        /*0970*/ 	.word	0xffffffff


	//   ....[20]....
        /*0974*/ 	.word	0xffffffff


	//   ....[21]....
        /*0978*/ 	.word	0xffffffff


	//   ....[22]....
        /*097c*/ 	.word	0xffffffff


	//   ....[23]....
        /*0980*/ 	.word	0xffffffff


	//   ....[24]....
        /*0984*/ 	.word	0xffffffff


	//   ....[25]....
        /*0988*/ 	.word	0xffffffff


	//   ....[26]....
        /*098c*/ 	.word	0xffffffff


	//   ....[27]....
        /*0990*/ 	.word	0xffffffff


	//   ....[28]....
        /*0994*/ 	.word	0xffffffff


	//   ....[29]....
        /*0998*/ 	.word	0xffffffff


	//   ....[30]....
        /*099c*/ 	.word	0xffffffff


	//   ....[31]....
        /*09a0*/ 	.word	0xffffffff


	//   ....[32]....
        /*09a4*/ 	.word	0xffffffff


	//   ....[33]....
        /*09a8*/ 	.word	0xffffffff


	//   ....[34]....
        /*09ac*/ 	.word	0xffffffff


	//   ....[35]....
        /*09b0*/ 	.word	0xffffffff


	//   ....[36]....
        /*09b4*/ 	.word	0xffffffff


	//   ....[37]....
        /*09b8*/ 	.word	0xffffffff


	//   ....[38]....
        /*09bc*/ 	.word	0xffffffff


	//   ....[39]....
        /*09c0*/ 	.word	0xffffffff


	//   ....[40]....
        /*09c4*/ 	.word	0xffffffff


	//   ....[41]....
        /*09c8*/ 	.word	0xffffffff


	//   ....[42]....
        /*09cc*/ 	.word	0xffffffff


	//   ....[43]....
        /*09d0*/ 	.word	0xffffffff


	//   ....[44]....
        /*09d4*/ 	.word	0xffffffff


	//   ....[45]....
        /*09d8*/ 	.word	0xffffffff


	//   ....[46]....
        /*09dc*/ 	.word	0xffffffff


	//   ....[47]....
        /*09e0*/ 	.word	0xffffffff


	//   ....[48]....
        /*09e4*/ 	.word	0xffffffff


	//   ....[49]....
        /*09e8*/ 	.word	0xffffffff


	//   ....[50]....
        /*09ec*/ 	.word	0xffffffff


	//   ....[51]....
        /*09f0*/ 	.word	0xffffffff


	//   ....[52]....
        /*09f4*/ 	.word	0xffffffff


	//   ....[53]....
        /*09f8*/ 	.word	0xffffffff


	//   ....[54]....
        /*09fc*/ 	.word	0xffffffff


	//   ....[55]....
        /*0a00*/ 	.word	0xffffffff


	//   ....[56]....
        /*0a04*/ 	.word	0xffffffff


	//   ....[57]....
        /*0a08*/ 	.word	0xffffffff


	//   ....[58]....
        /*0a0c*/ 	.word	0xffffffff


	//   ....[59]....
        /*0a10*/ 	.word	0xffffffff


	//   ....[60]....
        /*0a14*/ 	.word	0xffffffff


	//   ....[61]....
        /*0a18*/ 	.word	0xffffffff


	//   ....[62]....
        /*0a1c*/ 	.word	0xffffffff


	//   ....[63]....
        /*0a20*/ 	.word	0xffffffff


	//----- nvinfo : EIATTR_COOP_GROUP_INSTR_OFFSETS
	.align		4
.L_254:
        /*0a24*/ 	.byte	0x04, 0x28
        /*0a26*/ 	.short	(.L_256 - .L_255)


	//   ....[0]....
.L_255:
        /*0a28*/ 	.word	0x00000050


	//   ....[1]....
        /*0a2c*/ 	.word	0x00001bc0


	//   ....[2]....
        /*0a30*/ 	.word	0x00001be0


	//   ....[3]....
        /*0a34*/ 	.word	0x00001c00


	//   ....[4]....
        /*0a38*/ 	.word	0x00001c40


	//   ....[5]....
        /*0a3c*/ 	.word	0x00001dd0


	//   ....[6]....
        /*0a40*/ 	.word	0x00001df0


	//   ....[7]....
        /*0a44*/ 	.word	0x00001ec0


	//   ....[8]....
        /*0a48*/ 	.word	0x00001ee0


	//   ....[9]....
        /*0a4c*/ 	.word	0x00003aa0


	//   ....[10]....
        /*0a50*/ 	.word	0x00003ab0


	//   ....[11]....
        /*0a54*/ 	.word	0x00004050


	//   ....[12]....
        /*0a58*/ 	.word	0x000041c0


	//   ....[13]....
        /*0a5c*/ 	.word	0x000041d0


	//   ....[14]....
        /*0a60*/ 	.word	0x00004200


	//   ....[15]....
        /*0a64*/ 	.word	0x00007300


	//   ....[16]....
        /*0a68*/ 	.word	0x00007320


	//   ....[17]....
        /*0a6c*/ 	.word	0x00007a50


	//   ....[18]....
        /*0a70*/ 	.word	0x00007bd0


	//   ....[19]....
        /*0a74*/ 	.word	0x00007c10


	//   ....[20]....
        /*0a78*/ 	.word	0x00007d20


	//   ....[21]....
        /*0a7c*/ 	.word	0x0000b7b0


	//   ....[22]....
        /*0a80*/ 	.word	0x0000b7f0


	//   ....[23]....
        /*0a84*/ 	.word	0x0000b810


	//   ....[24]....
        /*0a88*/ 	.word	0x0000b830


	//   ....[25]....
        /*0a8c*/ 	.word	0x0000dc80


	//   ....[26]....
        /*0a90*/ 	.word	0x0000dcd0


	//   ....[27]....
        /*0a94*/ 	.word	0x0000dcf0


	//   ....[28]....
        /*0a98*/ 	.word	0x0000dd10


	//   ....[29]....
        /*0a9c*/ 	.word	0x0000f130


	//   ....[30]....
        /*0aa0*/ 	.word	0x0000f520


	//   ....[31]....
        /*0aa4*/ 	.word	0x0000f540


	//   ....[32]....
        /*0aa8*/ 	.word	0x0000f560


	//   ....[33]....
        /*0aac*/ 	.word	0x0000f570


	//   ....[34]....
        /*0ab0*/ 	.word	0x0000f710


	//   ....[35]....
        /*0ab4*/ 	.word	0x0000f730


	//   ....[36]....
        /*0ab8*/ 	.word	0x0000f970


	//   ....[37]....
        /*0abc*/ 	.word	0x0000f9a0


	//   ....[38]....
        /*0ac0*/ 	.word	0x0000fae0


	//   ....[39]....
        /*0ac4*/ 	.word	0x0000fb10


	//   ....[40]....
        /*0ac8*/ 	.word	0x0000fc40


	//   ....[41]....
        /*0acc*/ 	.word	0x0000fc50


	//   ....[42]....
        /*0ad0*/ 	.word	0x00010260


	//   ....[43]....
        /*0ad4*/ 	.word	0x00010280


	//   ....[44]....
        /*0ad8*/ 	.word	0x00010470


	//   ....[45]....
        /*0adc*/ 	.word	0x00010480


	//   ....[46]....
        /*0ae0*/ 	.word	0x00010660


	//   ....[47]....
        /*0ae4*/ 	.word	0x00010680


	//   ....[48]....
        /*0ae8*/ 	.word	0x00010860


	//   ....[49]....
        /*0aec*/ 	.word	0x00010870


	//   ....[50]....
        /*0af0*/ 	.word	0x00010ac0


	//   ....[51]....
        /*0af4*/ 	.word	0x00010bc0


	//   ....[52]....
        /*0af8*/ 	.word	0x00010c20


	//   ....[53]....
        /*0afc*/ 	.word	0x00010c70


	//   ....[54]....
        /*0b00*/ 	.word	0x00010cc0


	//   ....[55]....
        /*0b04*/ 	.word	0x00010d30


	//   ....[56]....
        /*0b08*/ 	.word	0x00010da0


	//   ....[57]....
        /*0b0c*/ 	.word	0x00010e00


	//   ....[58]....
        /*0b10*/ 	.word	0x00010e60


	//   ....[59]....
        /*0b14*/ 	.word	0x00010ec0


	//   ....[60]....
        /*0b18*/ 	.word	0x00010f30


	//   ....[61]....
        /*0b1c*/ 	.word	0x00010f90


	//   ....[62]....
        /*0b20*/ 	.word	0x00010ff0


	//   ....[63]....
        /*0b24*/ 	.word	0x00011050


	//----- nvinfo : EIATTR_EXIT_INSTR_OFFSETS
	.align		4
.L_256:
        /*0b28*/ 	.byte	0x04, 0x1c
        /*0b2a*/ 	.short	(.L_258 - .L_257)


	//   ....[0]....
.L_257:
        /*0b2c*/ 	.word	0x000000a0


	//   ....[1]....
        /*0b30*/ 	.word	0x00010b80


	//----- nvinfo : EIATTR_MAX_THREADS
	.align		4
.L_258:
        /*0b34*/ 	.byte	0x04, 0x05
        /*0b36*/ 	.short	(.L_260 - .L_259)
.L_259:
        /*0b38*/ 	.word	0x00000100
        /*0b3c*/ 	.word	0x00000001
        /*0b40*/ 	.word	0x00000001


	//----- nvinfo : EIATTR_CRS_STACK_SIZE
	.align		4
.L_260:
        /*0b44*/ 	.byte	0x04, 0x1e
        /*0b46*/ 	.short	(.L_262 - .L_261)
.L_261:
        /*0b48*/ 	.word	0x00000000
.L_262:


//--------------------- .nv.info._ZN7cutlass13device_kernelIN5flash19enable_sm80_to_sm89INS1_16FlashAttnFwdSm80INS1_25CollectiveMainloopFwdSm80ILi8ELi1ELb1EN4cute5tupleIJNS5_1CILi128EEENS7_ILi64EEENS7_ILi256EEEEEELi256ENS_10bfloat16_tEfNS_4arch4Sm80ELb1ELb0ELb1ELb1ELb0ELb0ELb1ELb0EEENS1_21CollectiveEpilogueFwdINS6_IJS8_SA_S9_EEENS6_IJNS7_ILi1EEESI_SI_EEESC_SE_Li256ELb1ELb1ELb0ELb0EEENS1_19SingleTileSchedulerILb1ELb0ELb1ELi128EEEEEEEEEvNT_6ParamsE --------------------------
	.section	.nv.info._ZN7cutlass13device_kernelIN5flash19enable_sm80_to_sm89INS1_16FlashAttnFwdSm80INS1_25CollectiveMainloopFwdSm80ILi8ELi1ELb1EN4cute5tupleIJNS5_1CILi128EEENS7_ILi64EEENS7_ILi256EEEEEELi256ENS_10bfloat16_tEfNS_4arch4Sm80ELb1ELb0ELb1ELb1ELb0ELb0ELb1ELb0EEENS1_21CollectiveEpilogueFwdINS6_IJS8_SA_S9_EEENS6_IJNS7_ILi1EEESI_SI_EEESC_SE_Li256ELb1ELb1ELb0ELb0EEENS1_19SingleTileSchedulerILb1ELb0ELb1ELi128EEEEEEEEEvNT_6ParamsE,"",@"SHT_CUDA_INFO"
	.sectionflags	@""
	.align	4


	//----- nvinfo : EIATTR_CUDA_API_VERSION
	.align		4
        /*0000*/ 	.byte	0x04, 0x37
        /*0002*/ 	.short	(.L_264 - .L_263)
.L_263:
        /*0004*/ 	.word	0x00000082


	//----- nvinfo : EIATTR_SW2861232_WAR
	.align		4
.L_264:
        /*0008*/ 	.byte	0x01, 0x35
	.zero		2


	//----- nvinfo : EIATTR_PARAM_CBANK
	.align		4
        /*000c*/ 	.byte	0x04, 0x0a
        /*000e*/ 	.short	(.L_266 - .L_265)
	.align		4
.L_265:
        /*0010*/ 	.word	index@(.nv.constant0._ZN7cutlass13device_kernelIN5flash19enable_sm80_to_sm89INS1_16FlashAttnFwdSm80INS1_25CollectiveMainloopFwdSm80ILi8ELi1ELb1EN4cute5tupleIJNS5_1CILi128EEENS7_ILi64EEENS7_ILi256EEEEEELi256ENS_10bfloat16_tEfNS_4arch4Sm80ELb1ELb0ELb1ELb1ELb0ELb0ELb1ELb0EEENS1_21CollectiveEpilogueFwdINS6_IJS8_SA_S9_EEENS6_IJNS7_ILi1EEESI_SI_EEESC_SE_Li256ELb1ELb1ELb0ELb0EEENS1_19SingleTileSchedulerILb1ELb0ELb1ELi128EEEEEEEEEvNT_6ParamsE)
        /*0014*/ 	.short	0x0160
        /*0016*/ 	.short	0x0418


	//----- nvinfo : EIATTR_CBANK_PARAM_SIZE
	.align		4
.L_266:
        /*0018*/ 	.byte	0x03, 0x19
        /*001a*/ 	.short	0x0418


	//----- nvinfo : EIATTR_KPARAM_INFO
	.align		4
        /*001c*/ 	.byte	0x04, 0x17
        /*001e*/ 	.short	(.L_268 - .L_267)
.L_267:
        /*0020*/ 	.word	0x00000000
        /*0024*/ 	.short	0x0000
        /*0026*/ 	.short	0x0000
        /*0028*/ 	.byte	0x00, 0xf0, 0x61, 0x10


	//----- nvinfo : EIATTR_MAXREG_COUNT
	.align		4
.L_268:
        /*002c*/ 	.byte	0x03, 0x1b
        /*002e*/ 	.short	0x00ff


	//----- nvinfo : EIATTR_NUM_BARRIERS
	.align		4
        /*0030*/ 	.byte	0x02, 0x4c
        /*0032*/ 	.byte	0x02
	.zero		1


	//----- nvinfo : EIATTR_ANNOTATIONS
	.align		4
        /*0034*/ 	.byte	0x04, 0x55
        /*0036*/ 	.short	(.L_270 - .L_269)


	//   ....[0]....
.L_269:
        /* <DEDUP_REMOVED lines=96> */


	//----- nvinfo : EIATTR_MERCURY_ISA_VERSION
	.align		4
.L_270:
        /*0628*/ 	.byte	0x03, 0x5f
        /*062a*/ 	.short	0x0000


	//----- nvinfo : EIATTR_COOP_GROUP_MASK_REGIDS
	.align		4
        /*062c*/ 	.byte	0x04, 0x29
        /*062e*/ 	.short	(.L_272 - .L_271)


	//   ....[0]....
.L_271:
        /*0630*/ 	.word	0xffffffff


	//   ....[1]....
        /*0634*/ 	.word	0xffffffff


	//   ....[2]....
        /*0638*/ 	.word	0xffffffff


	//   ....[3]....
        /*063c*/ 	.word	0xffffffff


	//   ....[4]....
        /*0640*/ 	.word	0xffffffff


	//   ....[5]....
        /*0644*/ 	.word	0xffffffff


	//   ....[6]....
        /*0648*/ 	.word	0xffffffff


	//   ....[7]....
        /*064c*/ 	.word	0xffffffff


	//   ....[8]....
        /*0650*/ 	.word	0xffffffff


	//   ....[9]....
        /*0654*/ 	.word	0xffffffff


	//   ....[10]....
        /*0658*/ 	.word	0xffffffff


	//   ....[11]....
        /*065c*/ 	.word	0xffffffff


	//   ....[12]....
        /*0660*/ 	.word	0xffffffff


	//   ....[13]....
        /*0664*/ 	.word	0xffffffff


	//   ....[14]....
        /*0668*/ 	.word	0xffffffff


	//   ....[15]....
        /*066c*/ 	.word	0xffffffff


	//   ....[16]....
        /*0670*/ 	.word	0xffffffff


	//   ....[17]....
        /*0674*/ 	.word	0xffffffff


	//   ....[18]....
        /*0678*/ 	.word	0xffffffff


	//   ....[19]....
        /*067c*/ 	.word	0xffffffff


	//   ....[20]....
        /*0680*/ 	.word	0xffffffff


	//   ....[21]....
        /*0684*/ 	.word	0xffffffff


	//   ....[22]....
        /*0688*/ 	.word	0xffffffff


	//   ....[23]....
        /*068c*/ 	.word	0xffffffff


	//   ....[24]....
        /*0690*/ 	.word	0xffffffff


	//   ....[25]....
        /*0694*/ 	.word	0xffffffff


	//   ....[26]....
        /*0698*/ 	.word	0xffffffff


	//   ....[27]....
        /*069c*/ 	.word	0xffffffff


	//   ....[28]....
        /*06a0*/ 	.word	0xffffffff


	//   ....[29]....
        /*06a4*/ 	.word	0xffffffff


	//   ....[30]....
        /*06a8*/ 	.word	0xffffffff


	//   ....[31]....
        /*06ac*/ 	.word	0xffffffff


	//   ....[32]....
        /*06b0*/ 	.word	0xffffffff


	//   ....[33]....
        /*06b4*/ 	.word	0xffffffff


	//   ....[34]....
        /*06b8*/ 	.word	0xffffffff


	//   ....[35]....
        /*06bc*/ 	.word	0xffffffff


	//   ....[36]....
        /*06c0*/ 	.word	0xffffffff


	//   ....[37]....
        /*06c4*/ 	.word	0xffffffff


	//   ....[38]....
        /*06c8*/ 	.word	0xffffffff


	//   ....[39]....
        /*06cc*/ 	.word	0xffffffff


	//   ....[40]....
        /*06d0*/ 	.word	0xffffffff


	//   ....[41]....
        /*06d4*/ 	.word	0xffffffff


	//   ....[42]....
        /*06d8*/ 	.word	0xffffffff


	//   ....[43]....
        /*06dc*/ 	.word	0xffffffff


	//   ....[44]....
        /*06e0*/ 	.word	0xffffffff


	//   ....[45]....
        /*06e4*/ 	.word	0xffffffff


	//   ....[46]....
        /*06e8*/ 	.word	0xffffffff


	//   ....[47]....
        /*06ec*/ 	.word	0xffffffff


	//   ....[48]....
        /*06f0*/ 	.word	0xffffffff


	//----- nvinfo : EIATTR_COOP_GROUP_INSTR_OFFSETS
	.align		4
.L_272:
        /*06f4*/ 	.byte	0x04, 0x28
        /*06f6*/ 	.short	(.L_274 - .L_273)


	//   ....[0]....
.L_273:
        /*06f8*/ 	.word	0x00000090


	//   ....[1]....
        /*06fc*/ 	.word	0x00001160


	//   ....[2]....
        /*0700*/ 	.word	0x000011a0


	//   ....[3]....
        /*0704*/ 	.word	0x000012f0


	//   ....[4]....
        /*0708*/ 	.word	0x00001320


	//   ....[5]....
        /*070c*/ 	.word	0x00001470


	//   ....[6]....
        /*0710*/ 	.word	0x000014a0


	//   ....[7]....
        /*0714*/ 	.word	0x00001610


	//   ....[8]....
        /*0718*/ 	.word	0x00001670


	//   ....[9]....
        /*071c*/ 	.word	0x000031f0


	//   ....[10]....
        /*0720*/ 	.word	0x00003220


	//   ....[11]....
        /*0724*/ 	.word	0x00003a80


	//   ....[12]....
        /*0728*/ 	.word	0x00003be0


	//   ....[13]....
        /*072c*/ 	.word	0x00003c00


	//   ....[14]....
        /*0730*/ 	.word	0x00003c60


	//   ....[15]....
        /*0734*/ 	.word	0x000077d0


	//   ....[16]....
        /*0738*/ 	.word	0x000077f0


	//   ....[17]....
        /*073c*/ 	.word	0x00007dc0


	//   ....[18]....
        /*0740*/ 	.word	0x00007ef0


	//   ....[19]....
        /*0744*/ 	.word	0x00007fa0


	//   ....[20]....
        /*0748*/ 	.word	0x00007fc0


	//   ....[21]....
        /*074c*/ 	.word	0x0000bae0


	//   ....[22]....
        /*0750*/ 	.word	0x0000bb30


	//   ....[23]....
        /*0754*/ 	.word	0x0000c320


	//   ....[24]....
        /*0758*/ 	.word	0x0000c340


	//   ....[25]....
        /*075c*/ 	.word	0x0000de00


	//   ....[26]....
        /*0760*/ 	.word	0x0000de10


	//   ....[27]....
        /*0764*/ 	.word	0x0000de40


	//   ....[28]....
        /*0768*/ 	.word	0x0000de60


	//   ....[29]....
        /*076c*/ 	.word	0x0000f7e0


	//   ....[30]....
        /*0770*/ 	.word	0x0000f820


	//   ....[31]....
        /*0774*/ 	.word	0x0000f850


	//   ....[32]....
        /*0778*/ 	.word	0x0000f870


	//   ....[33]....
        /*077c*/ 	.word	0x0000fa90


	//   ....[34]....
        /*0780*/ 	.word	0x0000faa0


	//   ....[35]....
        /*0784*/ 	.word	0x0000fca0


	//   ....[36]....
        /*0788*/ 	.word	0x0000fcd0


	//   ....[37]....
        /*078c*/ 	.word	0x0000fe90


	//   ....[38]....
        /*0790*/ 	.word	0x0000fec0


	//   ....[39]....
        /*0794*/ 	.word	0x00010080


	//   ....[40]....
        /*0798*/ 	.word	0x000100a0


	//   ....[41]....
        /*079c*/ 	.word	0x00010910


	//   ....[42]....
        /*07a0*/ 	.word	0x00010930


	//   ....[43]....
        /*07a4*/ 	.word	0x00010af0


	//   ....[44]....
        /*07a8*/ 	.word	0x00010b20


	//   ....[45]....
        /*07ac*/ 	.word	0x00010cb0


	//   ....[46]....
        /*07b0*/ 	.word	0x00010ce0


	//   ....[47]....
        /*07b4*/ 	.word	0x00010e70


	//   ....[48]....
        /*07b8*/ 	.word	0x00010e90


	//----- nvinfo : EIATTR_EXIT_INSTR_OFFSETS
	.align		4
.L_274:
        /*07bc*/ 	.byte	0x04, 0x1c
        /*07be*/ 	.short	(.L_276 - .L_275)


	//   ....[0]....
.L_275:
        /*07c0*/ 	.word	0x00000350


	//   ....[1]....
        /*07c4*/ 	.word	0x000100b0


	//   ....[2]....
        /*07c8*/ 	.word	0x000101f0


	//   ....[3]....
        /*07cc*/ 	.word	0x00010250


	//   ....[4]....
        /*07d0*/ 	.word	0x00010ea0


	//   ....[5]....
        /*07d4*/ 	.word	0x00010fb0


	//   ....[6]....
        /*07d8*/ 	.word	0x00011010


	//----- nvinfo : EIATTR_CTAIDZ_USED
	.align		4
.L_276:
        /*07dc*/ 	.byte	0x01, 0x04
	.zero		2


	//----- nvinfo : EIATTR_MAX_THREADS
	.align		4
        /*07e0*/ 	.byte	0x04, 0x05
        /*07e2*/ 	.short	(.L_278 - .L_277)
.L_277:
        /*07e4*/ 	.word	0x00000100
        /*07e8*/ 	.word	0x00000001
        /*07ec*/ 	.word	0x00000001


	//----- nvinfo : EIATTR_CRS_STACK_SIZE
	.align		4
.L_278:
        /*07f0*/ 	.byte	0x04, 0x1e
        /*07f2*/ 	.short	(.L_280 - .L_279)
.L_279:
        /*07f4*/ 	.word	0x00000000
.L_280:


//--------------------- .nv.info._ZN7cutlass13device_kernelIN5flash19enable_sm80_to_sm89INS1_16FlashAttnFwdSm80INS1_25CollectiveMainloopFwdSm80ILi8ELi1ELb0EN4cute5tupleIJNS5_1CILi128EEENS7_ILi32EEENS7_ILi256EEEEEELi256ENS_10bfloat16_tEfNS_4arch4Sm80ELb1ELb0ELb1ELb1ELb0ELb1ELb1ELb0EEENS1_21CollectiveEpilogueFwdINS6_IJS8_SA_S9_EEENS6_IJNS7_ILi1EEESI_SI_EEESC_SE_Li256ELb1ELb1ELb0ELb0EEENS1_19SingleTileSchedulerILb1ELb0ELb1ELi128EEEEEEEEEvNT_6ParamsE --------------------------
	.section	.nv.info._ZN7cutlass13device_kernelIN5flash19enable_sm80_to_sm89INS1_16FlashAttnFwdSm80INS1_25CollectiveMainloopFwdSm80ILi8ELi1ELb0EN4cute5tupleIJNS5_1CILi128EEENS7_ILi32EEENS7_ILi256EEEEEELi256ENS_10bfloat16_tEfNS_4arch4Sm80ELb1ELb0ELb1ELb1ELb0ELb1ELb1ELb0EEENS1_21CollectiveEpilogueFwdINS6_IJS8_SA_S9_EEENS6_IJNS7_ILi1EEESI_SI_EEESC_SE_Li256ELb1ELb1ELb0ELb0EEENS1_19SingleTileSchedulerILb1ELb0ELb1ELi128EEEEEEEEEvNT_6ParamsE,"",@"SHT_CUDA_INFO"
	.sectionflags	@""
	.align	4


	//----- nvinfo : EIATTR_CUDA_API_VERSION
	.align		4
        /*0000*/ 	.byte	0x04, 0x37
        /*0002*/ 	.short	(.L_282 - .L_281)
.L_281:
        /*0004*/ 	.word	0x00000082


	//----- nvinfo : EIATTR_SW2861232_WAR
	.align		4
.L_282:
        /*0008*/ 	.byte	0x01, 0x35
	.zero		2


	//----- nvinfo : EIATTR_PARAM_CBANK
	.align		4
        /*000c*/ 	.byte	0x04, 0x0a
        /*000e*/ 	.short	(.L_284 - .L_283)
	.align		4
.L_283:
        /*0010*/ 	.word	index@(.nv.constant0._ZN7cutlass13device_kernelIN5flash19enable_sm80_to_sm89INS1_16FlashAttnFwdSm80INS1_25CollectiveMainloopFwdSm80ILi8ELi1ELb0EN4cute5tupleIJNS5_1CILi128EEENS7_ILi32EEENS7_ILi256EEEEEELi256ENS_10bfloat16_tEfNS_4arch4Sm80ELb1ELb0ELb1ELb1ELb0ELb1ELb1ELb0EEENS1_21CollectiveEpilogueFwdINS6_IJS8_SA_S9_EEENS6_IJNS7_ILi1EEESI_SI_EEESC_SE_Li256ELb1ELb1ELb0ELb0EEENS1_19SingleTileSchedulerILb1ELb0ELb1ELi128EEEEEEEEEvNT_6ParamsE)
        /*0014*/ 	.short	0x0160
        /*0016*/ 	.short	0x0418


	//----- nvinfo : EIATTR_CBANK_PARAM_SIZE
	.align		4
.L_284:
        /*0018*/ 	.byte	0x03, 0x19
        /*001a*/ 	.short	0x0418


	//----- nvinfo : EIATTR_KPARAM_INFO
	.align		4
        /*001c*/ 	.byte	0x04, 0x17
        /*001e*/ 	.short	(.L_286 - .L_285)
.L_285:
        /*0020*/ 	.word	0x00000000
        /*0024*/ 	.short	0x0000
        /*0026*/ 	.short	0x0000
        /*0028*/ 	.byte	0x00, 0xf0, 0x61, 0x10


	//----- nvinfo : EIATTR_MAXREG_COUNT
	.align		4
.L_286:
        /*002c*/ 	.byte	0x03, 0x1b
        /*002e*/ 	.short	0x00ff


	//----- nvinfo : EIATTR_NUM_BARRIERS
	.align		4
        /*0030*/ 	.byte	0x02, 0x4c
        /*0032*/ 	.byte	0x02
	.zero		1


	//----- nvinfo : EIATTR_MERCURY_ISA_VERSION
	.align		4
        /*0034*/ 	.byte	0x03, 0x5f
        /*0036*/ 	.short	0x0000


	//----- nvinfo : EIATTR_COOP_GROUP_MASK_REGIDS
	.align		4
        /*0038*/ 	.byte	0x04, 0x29
        /*003a*/ 	.short	(.L_288 - .L_287)


	//   ....[0]....
.L_287:
        /*003c*/ 	.word	0xffffffff


	//   ....[1]....
        /*0040*/ 	.word	0xffffffff


	//   ....[2]....
        /*0044*/ 	.word	0xffffffff


	//   ....[3]....
        /*0048*/ 	.word	0xffffffff


	//   ....[4]....
        /*004c*/ 	.word	0xffffffff


	//   ....[5]....
        /*0050*/ 	.word	0xffffffff


	//   ....[6]....
        /*0054*/ 	.word	0xffffffff


	//   ....[7]....
        /*0058*/ 	.word	0xffffffff


	//   ....[8]....
        /*005c*/ 	.word	0xffffffff


	//   ....[9]....
        /*0060*/ 	.word	0xffffffff


	//   ....[10]....
        /*0064*/ 	.word	0xffffffff


	//   ....[11]....
        /*0068*/ 	.word	0xffffffff


	//   ....[12]....
        /*006c*/ 	.word	0xffffffff


	//   ....[13]....
        /*0070*/ 	.word	0xffffffff


	//   ....[14]....
        /*0074*/ 	.word	0xffffffff


	//   ....[15]....
        /*0078*/ 	.word	0xffffffff


	//   ....[16]....
        /*007c*/ 	.word	0xffffffff


	//   ....[17]....
        /*0080*/ 	.word	0xffffffff


	//   ....[18]....
        /*0084*/ 	.word	0xffffffff


	//   ....[19]....
        /*0088*/ 	.word	0xffffffff


	//   ....[20]....
        /*008c*/ 	.word	0xffffffff


	//   ....[21]....
        /*0090*/ 	.word	0xffffffff


	//   ....[22]....
        /*0094*/ 	.word	0xffffffff


	//   ....[23]....
        /*0098*/ 	.word	0xffffffff


	//   ....[24]....
        /*009c*/ 	.word	0xffffffff


	//   ....[25]....
        /*00a0*/ 	.word	0xffffffff


	//   ....[26]....
        /*00a4*/ 	.word	0xffffffff


	//   ....[27]....
        /*00a8*/ 	.word	0xffffffff


	//   ....[28]....
        /*00ac*/ 	.word	0xffffffff


	//   ....[29]....
        /*00b0*/ 	.word	0xffffffff


	//   ....[30]....
        /*00b4*/ 	.word	0xffffffff


	//   ....[31]....
        /*00b8*/ 	.word	0xffffffff


	//   ....[32]....
        /*00bc*/ 	.word	0xffffffff


	//   ....[33]....
        /*00c0*/ 	.word	0xffffffff


	//   ....[34]....
        /*00c4*/ 	.word	0xffffffff


	//   ....[35]....
        /*00c8*/ 	.word	0xffffffff


	//   ....[36]....
        /*00cc*/ 	.word	0xffffffff


	//   ....[37]....
        /*00d0*/ 	.word	0xffffffff


	//   ....[38]....
        /*00d4*/ 	.word	0xffffffff


	//   ....[39]....
        /*00d8*/ 	.word	0xffffffff


	//   ....[40]....
        /*00dc*/ 	.word	0xffffffff


	//   ....[41]....
        /*00e0*/ 	.word	0xffffffff


	//   ....[42]....
        /*00e4*/ 	.word	0xffffffff


	//   ....[43]....
        /*00e8*/ 	.word	0xffffffff


	//   ....[44]....
        /*00ec*/ 	.word	0xffffffff


	//   ....[45]....
        /*00f0*/ 	.word	0xffffffff


	//   ....[46]....
        /*00f4*/ 	.word	0xffffffff


	//   ....[47]....
        /*00f8*/ 	.word	0xffffffff


	//   ....[48]....
        /*00fc*/ 	.word	0xffffffff


	//   ....[49]....
        /*0100*/ 	.word	0xffffffff


	//   ....[50]....
        /*0104*/ 	.word	0xffffffff


	//   ....[51]....
        /*0108*/ 	.word	0xffffffff


	//   ....[52]....
        /*010c*/ 	.word	0xffffffff


	//   ....[53]....
        /*0110*/ 	.word	0xffffffff


	//   ....[54]....
        /*0114*/ 	.word	0xffffffff


	//   ....[55]....
        /*0118*/ 	.word	0xffffffff


	//   ....[56]....
        /*011c*/ 	.word	0xffffffff


	//   ....[57]....
        /*0120*/ 	.word	0xffffffff


	//   ....[58]....
        /*0124*/ 	.word	0xffffffff


	//   ....[59]....
        /*0128*/ 	.word	0xffffffff


	//   ....[60]....
        /*012c*/ 	.word	0xffffffff


	//   ....[61]....
        /*0130*/ 	.word	0xffffffff


	//   ....[62]....
        /*0134*/ 	.word	0xffffffff


	//   ....[63]....
        /*0138*/ 	.word	0xffffffff


	//   ....[64]....
        /*013c*/ 	.word	0xffffffff


	//   ....[65]....
        /*0140*/ 	.word	0xffffffff


	//   ....[66]....
        /*0144*/ 	.word	0xffffffff


	//   ....[67]....
        /*0148*/ 	.word	0xffffffff


	//   ....[68]....
        /*014c*/ 	.word	0xffffffff


	//   ....[69]....
        /*0150*/ 	.word	0xffffffff


	//   ....[70]....
        /*0154*/ 	.word	0xffffffff


	//   ....[71]....
        /*0158*/ 	.word	0xffffffff


	//   ....[72]....
        /*015c*/ 	.word	0xffffffff


	//   ....[73]....
        /*0160*/ 	.word	0xffffffff


	//   ....[74]....
        /*0164*/ 	.word	0xffffffff


	//   ....[75]....
        /*0168*/ 	.word	0xffffffff


	//   ....[76]....
        /*016c*/ 	.word	0xffffffff


	//   ....[77]....
        /*0170*/ 	.word	0xffffffff


	//   ....[78]....
        /*0174*/ 	.word	0xffffffff


	//   ....[79]....
        /*0178*/ 	.word	0xffffffff


	//   ....[80]....
        /*017c*/ 	.word	0xffffffff


	//----- nvinfo : EIATTR_COOP_GROUP_INSTR_OFFSETS
	.align		4
.L_288:
        /*0180*/ 	.byte	0x04, 0x28
        /*0182*/ 	.short	(.L_290 - .L_289)


	//   ....[0]....
.L_289:
        /*0184*/ 	.word	0x00000060


	//   ....[1]....
        /*0188*/ 	.word	0x00004d70


	//   ....[2]....
        /*018c*/ 	.word	0x00004db0


	//   ....[3]....
        /*0190*/ 	.word	0x00005330


	//   ....[4]....
        /*0194*/ 	.word	0x00005340


	//   ....[5]....
        /*0198*/ 	.word	0x00005540


	//   ....[6]....
        /*019c*/ 	.word	0x00005570


	//   ....[7]....
        /*01a0*/ 	.word	0x00005780


	//   ....[8]....
        /*01a4*/ 	.word	0x000057a0


	//   ....[9]....
        /*01a8*/ 	.word	0x00005e50


	//   ....[10]....
        /*01ac*/ 	.word	0x00005e70


	//   ....[11]....
        /*01b0*/ 	.word	0x00005e90


	//   ....[12]....
        /*01b4*/ 	.word	0x00005ea0


	//   ....[13]....
        /*01b8*/ 	.word	0x00006190


	//   ....[14]....
        /*01bc*/ 	.word	0x00006200


	//   ....[15]....
        /*01c0*/ 	.word	0x00006250


	//   ....[16]....
        /*01c4*/ 	.word	0x000062a0


	//   ....[17]....
        /*01c8*/ 	.word	0x000066a0


	//   ....[18]....
        /*01cc*/ 	.word	0x00006740


	//   ....[19]....
        /*01d0*/ 	.word	0x000067c0


	//   ....[20]....
        /*01d4*/ 	.word	0x00006830


	//   ....[21]....
        /*01d8*/ 	.word	0x00006ba0


	//   ....[22]....
        /*01dc*/ 	.word	0x00006c00


	//   ....[23]....
        /*01e0*/ 	.word	0x00006c40


	//   ....[24]....
        /*01e4*/ 	.word	0x00006c80


	//   ....[25]....
        /*01e8*/ 	.word	0x0000a750


	//   ....[26]....
        /*01ec*/ 	.word	0x0000a770


	//   ....[27]....
        /*01f0*/ 	.word	0x0000a790


	//   ....[28]....
        /*01f4*/ 	.word	0x0000a7a0


	//   ....[29]....
        /*01f8*/ 	.word	0x0000a9a0


	//   ....[30]....
        /*01fc*/ 	.word	0x0000aa40


	//   ....[31]....
        /*0200*/ 	.word	0x0000aa90


	//   ....[32]....
        /*0204*/ 	.word	0x0000ab00


	//   ....[33]....
        /*0208*/ 	.word	0x0000ada0


	//   ....[34]....
        /*020c*/ 	.word	0x0000ae40


	//   ....[35]....
        /*0210*/ 	.word	0x0000aec0


	//   ....[36]....
        /*0214*/ 	.word	0x0000af30


	//   ....[37]....
        /*0218*/ 	.word	0x0000b1c0


	//   ....[38]....
        /*021c*/ 	.word	0x0000b260


	//   ....[39]....
        /*0220*/ 	.word	0x0000b2b0


	//   ....[40]....
        /*0224*/ 	.word	0x0000b300


	//   ....[41]....
        /*0228*/ 	.word	0x00010070


	//   ....[42]....
        /*022c*/ 	.word	0x00010090


	//   ....[43]....
        /*0230*/ 	.word	0x00010440


	//   ....[44]....
        /*0234*/ 	.word	0x00010560


	//   ....[45]....
        /*0238*/ 	.word	0x00010580


	//   ....[46]....
        /*023c*/ 	.word	0x00010600


	//   ....[47]....
        /*0240*/ 	.word	0x00011b60


	//   ....[48]....
        /*0244*/ 	.word	0x00011bb0


	//   ....[49]....
        /*0248*/ 	.word	0x00011ec0


	//   ....[50]....
        /*024c*/ 	.word	0x00012010


	//   ....[51]....
        /*0250*/ 	.word	0x00012040


	//   ....[52]....
        /*0254*/ 	.word	0x000120d0


	//   ....[53]....
        /*0258*/ 	.word	0x00013fe0


	//   ....[54]....
        /*025c*/ 	.word	0x00014010


	//   ....[55]....
        /*0260*/ 	.word	0x00014030


	//   ....[56]....
        /*0264*/ 	.word	0x00014050


	//   ....[57]....
        /*0268*/ 	.word	0x00015390


	//   ....[58]....
        /*026c*/ 	.word	0x000153c0


	//   ....[59]....
        /*0270*/ 	.word	0x00015410


	//   ....[60]....
        /*0274*/ 	.word	0x00015420


	//   ....[61]....
        /*0278*/ 	.word	0x00016d00


	//   ....[62]....
        /*027c*/ 	.word	0x00016d60


	//   ....[63]....
        /*0280*/ 	.word	0x00016db0


	//   ....[64]....
        /*0284*/ 	.word	0x00016df0


	//   ....[65]....
        /*0288*/ 	.word	0x00017010


	//   ....[66]....
        /*028c*/ 	.word	0x00017020


	//   ....[67]....
        /*0290*/ 	.word	0x00017220


	//   ....[68]....
        /*0294*/ 	.word	0x00017250


	//   ....[69]....
        /*0298*/ 	.word	0x00017410


	//   ....[70]....
        /*029c*/ 	.word	0x00017440


	//   ....[71]....
        /*02a0*/ 	.word	0x00017600


	//   ....[72]....
        /*02a4*/ 	.word	0x00017620


	//   ....[73]....
        /*02a8*/ 	.word	0x00017e80


	//   ....[74]....
        /*02ac*/ 	.word	0x00017ea0


	//   ....[75]....
        /*02b0*/ 	.word	0x00018030


	//   ....[76]....
        /*02b4*/ 	.word	0x00018060


	//   ....[77]....
        /*02b8*/ 	.word	0x000181f0


	//   ....[78]....
        /*02bc*/ 	.word	0x00018220


	//   ....[79]....
        /*02c0*/ 	.word	0x000183b0


	//   ....[80]....
        /*02c4*/ 	.word	0x000183d0


	//----- nvinfo : EIATTR_EXIT_INSTR_OFFSETS
	.align		4
.L_290:
        /*02c8*/ 	.byte	0x04, 0x1c
        /*02ca*/ 	.short	(.L_292 - .L_291)


	//   ....[0]....
.L_291:
        /*02cc*/ 	.word	0x00000330


	//   ....[1]....
        /*02d0*/ 	.word	0x00017630


	//   ....[2]....
        /*02d4*/ 	.word	0x00017770


	//   ....[3]....
        /*02d8*/ 	.word	0x000177d0


	//   ....[4]....
        /*02dc*/ 	.word	0x000183e0


	//   ....[5]....
        /*02e0*/ 	.word	0x000184f0


	//   ....[6]....
        /*02e4*/ 	.word	0x00018550


	//----- nvinfo : EIATTR_CTAIDZ_USED
	.align		4
.L_292:
        /*02e8*/ 	.byte	0x01, 0x04
	.zero		2


	//----- nvinfo : EIATTR_MAX_THREADS
	.align		4
        /*02ec*/ 	.byte	0x04, 0x05
        /*02ee*/ 	.short	(.L_294 - .L_293)
.L_293:
        /*02f0*/ 	.word	0x00000100
        /*02f4*/ 	.word	0x00000001
        /*02f8*/ 	.word	0x00000001


	//----- nvinfo : EIATTR_CRS_STACK_SIZE
	.align		4
.L_294:
        /*02fc*/ 	.byte	0x04, 0x1e
        /*02fe*/ 	.short	(.L_296 - .L_295)
.L_295:
        /*0300*/ 	.word	0x00000000
.L_296:


//--------------------- .nv.info._ZN7cutlass13device_kernelIN5flash19enable_sm80_to_sm89INS1_16FlashAttnFwdSm80INS1_25CollectiveMainloopFwdSm80ILi8ELi1ELb0EN4cute5tupleIJNS5_1CILi128EEENS7_ILi96EEENS7_ILi256EEEEEELi256ENS_10bfloat16_tEfNS_4arch4Sm80ELb0ELb0ELb1ELb0ELb0ELb0ELb1ELb0EEENS1_21CollectiveEpilogueFwdINS6_IJS8_SA_S9_EEENS6_IJNS7_ILi1EEESI_SI_EEESC_SE_Li256ELb0ELb1ELb0ELb0EEENS1_19SingleTileSchedulerILb0ELb0ELb1ELi128EEEEEEEEEvNT_6ParamsE --------------------------
	.section	.nv.info._ZN7cutlass13device_kernelIN5flash19enable_sm80_to_sm89INS1_16FlashAttnFwdSm80INS1_25CollectiveMainloopFwdSm80ILi8ELi1ELb0EN4cute5tupleIJNS5_1CILi128EEENS7_ILi96EEENS7_ILi256EEEEEELi256ENS_10bfloat16_tEfNS_4arch4Sm80ELb0ELb0ELb1ELb0ELb0ELb0ELb1ELb0EEENS1_21CollectiveEpilogueFwdINS6_IJS8_SA_S9_EEENS6_IJNS7_ILi1EEESI_SI_EEESC_SE_Li256ELb0ELb1ELb0ELb0EEENS1_19SingleTileSchedulerILb0ELb0ELb1ELi128EEEEEEEEEvNT_6ParamsE,"",@"SHT_CUDA_INFO"
	.sectionflags	@""
	.align	4


	//----- nvinfo : EIATTR_CUDA_API_VERSION
	.align		4
        /*0000*/ 	.byte	0x04, 0x37
        /*0002*/ 	.short	(.L_298 - .L_297)
.L_297:
        /*0004*/ 	.word	0x00000082


	//----- nvinfo : EIATTR_SW2861232_WAR
	.align		4
.L_298:
        /*0008*/ 	.byte	0x01, 0x35
	.zero		2


	//----- nvinfo : EIATTR_PARAM_CBANK
	.align		4
        /*000c*/ 	.byte	0x04, 0x0a
        /*000e*/ 	.short	(.L_300 - .L_299)
	.align		4
.L_299:
        /*0010*/ 	.word	index@(.nv.constant0._ZN7cutlass13device_kernelIN5flash19enable_sm80_to_sm89INS1_16FlashAttnFwdSm80INS1_25CollectiveMainloopFwdSm80ILi8ELi1ELb0EN4cute5tupleIJNS5_1CILi128EEENS7_ILi96EEENS7_ILi256EEEEEELi256ENS_10bfloat16_tEfNS_4arch4Sm80ELb0ELb0ELb1ELb0ELb0ELb0ELb1ELb0EEENS1_21CollectiveEpilogueFwdINS6_IJS8_SA_S9_EEENS6_IJNS7_ILi1EEESI_SI_EEESC_SE_Li256ELb0ELb1ELb0ELb0EEENS1_19SingleTileSchedulerILb0ELb0ELb1ELi128EEEEEEEEEvNT_6ParamsE)
        /*0014*/ 	.short	0x0160
        /*0016*/ 	.short	0x0418


	//----- nvinfo : EIATTR_CBANK_PARAM_SIZE
	.align		4
.L_300:
        /*0018*/ 	.byte	0x03, 0x19
        /*001a*/ 	.short	0x0418


	//----- nvinfo : EIATTR_KPARAM_INFO
	.align		4
        /*001c*/ 	.byte	0x04, 0x17
        /*001e*/ 	.short	(.L_302 - .L_301)
.L_301:
        /*0020*/ 	.word	0x00000000
        /*0024*/ 	.short	0x0000
        /*0026*/ 	.short	0x0000
        /*0028*/ 	.byte	0x00, 0xf0, 0x61, 0x10


	//----- nvinfo : EIATTR_MAXREG_COUNT
	.align		4
.L_302:
        /*002c*/ 	.byte	0x03, 0x1b
        /*002e*/ 	.short	0x00ff


	//----- nvinfo : EIATTR_NUM_BARRIERS
	.align		4
        /*0030*/ 	.byte	0x02, 0x4c
        /*0032*/ 	.byte	0x02
	.zero		1


	//----- nvinfo : EIATTR_ANNOTATIONS
	.align		4
        /*0034*/ 	.byte	0x04, 0x55
        /*0036*/ 	.short	(.L_304 - .L_303)


	//   ....[0]....
.L_303:
        /* <DEDUP_REMOVED lines=26> */


	//----- nvinfo : EIATTR_MERCURY_ISA_VERSION
	.align		4
.L_304:
        /*01c8*/ 	.byte	0x03, 0x5f
        /*01ca*/ 	.short	0x0000


	//----- nvinfo : EIATTR_COOP_GROUP_MASK_REGIDS
	.align		4
        /*01cc*/ 	.byte	0x04, 0x29
        /*01ce*/ 	.short	(.L_306 - .L_305)


	//   ....[0]....
.L_305:
        /*01d0*/ 	.word	0xffffffff


	//   ....[1]....
        /*01d4*/ 	.word	0xffffffff


	//   ....[2]....
        /*01d8*/ 	.word	0xffffffff


	//   ....[3]....
        /*01dc*/ 	.word	0xffffffff


	//   ....[4]....
        /*01e0*/ 	.word	0xffffffff


	//   ....[5]....
        /*01e4*/ 	.word	0xffffffff


	//   ....[6]....
        /*01e8*/ 	.word	0xffffffff


	//   ....[7]....
        /*01ec*/ 	.word	0xffffffff


	//   ....[8]....
        /*01f0*/ 	.word	0xffffffff


	//   ....[9]....
        /*01f4*/ 	.word	0xffffffff


	//   ....[10]....
        /*01f8*/ 	.word	0xffffffff


	//   ....[11]....
        /*01fc*/ 	.word	0xffffffff


	//   ....[12]....
        /*0200*/ 	.word	0xffffffff


	//   ....[13]....
        /*0204*/ 	.word	0xffffffff


	//   ....[14]....
        /*0208*/ 	.word	0xffffffff


	//   ....[15]....
        /*020c*/ 	.word	0xffffffff


	//   ....[16]....
        /*0210*/ 	.word	0xffffffff


	//   ....[17]....
        /*0214*/ 	.word	0xffffffff


	//   ....[18]....
        /*0218*/ 	.word	0xffffffff


	//   ....[19]....
        /*021c*/ 	.word	0xffffffff


	//   ....[20]....
        /*0220*/ 	.word	0xffffffff


	//   ....[21]....
        /*0224*/ 	.word	0xffffffff


	//   ....[22]....
        /*0228*/ 	.word	0xffffffff


	//   ....[23]....
        /*022c*/ 	.word	0xffffffff


	//   ....[24]....
        /*0230*/ 	.word	0xffffffff


	//   ....[25]....
        /*0234*/ 	.word	0xffffffff


	//   ....[26]....
        /*0238*/ 	.word	0xffffffff


	//   ....[27]....
        /*023c*/ 	.word	0xffffffff


	//   ....[28]....
        /*0240*/ 	.word	0xffffffff


	//   ....[29]....
        /*0244*/ 	.word	0xffffffff


	//   ....[30]....
        /*0248*/ 	.word	0xffffffff


	//   ....[31]....
        /*024c*/ 	.word	0xffffffff


	//----- nvinfo : EIATTR_COOP_GROUP_INSTR_OFFSETS
	.align		4
.L_306:
        /*0250*/ 	.byte	0x04, 0x28
        /*0252*/ 	.short	(.L_308 - .L_307)


	//   ....[0]....
.L_307:
        /*0254*/ 	.word	0x000003f0


	//   ....[1]....
        /*0258*/ 	.word	0x00000420


	//   ....[2]....
        /*025c*/ 	.word	0x00000450


	//   ....[3]....
        /*0260*/ 	.word	0x00000480


	//   ....[4]....
        /*0264*/ 	.word	0x00000730


	//   ....[5]....
        /*0268*/ 	.word	0x00000770


	//   ....[6]....
        /*026c*/ 	.word	0x00000940


	//   ....[7]....
        /*0270*/ 	.word	0x00000a10


	//   ....[8]....
        /*0274*/ 	.word	0x00003db0


	//   ....[9]....
        /*0278*/ 	.word	0x00003e70


	//   ....[10]....
        /*027c*/ 	.word	0x00003ec0


	//   ....[11]....
        /*0280*/ 	.word	0x00003f40


	//   ....[12]....
        /*0284*/ 	.word	0x00009060


	//   ....[13]....
        /*0288*/ 	.word	0x000090e0


	//   ....[14]....
        /*028c*/ 	.word	0x00009110


	//   ....[15]....
        /*0290*/ 	.word	0x000091f0


	//   ....[16]....
        /*0294*/ 	.word	0x0000bf70


	//   ....[17]....
        /*0298*/ 	.word	0x0000bf80


	//   ....[18]....
        /*029c*/ 	.word	0x0000bfd0


	//   ....[19]....
        /*02a0*/ 	.word	0x0000bff0


	//   ....[20]....
        /*02a4*/ 	.word	0x0000d7f0


	//   ....[21]....
        /*02a8*/ 	.word	0x0000d800


	//   ....[22]....
        /*02ac*/ 	.word	0x0000d820


	//   ....[23]....
        /*02b0*/ 	.word	0x0000d830


	//   ....[24]....
        /*02b4*/ 	.word	0x0000d950


	//   ....[25]....
        /*02b8*/ 	.word	0x0000d980


	//   ....[26]....
        /*02bc*/ 	.word	0x0000db50


	//   ....[27]....
        /*02c0*/ 	.word	0x0000db80


	//   ....[28]....
        /*02c4*/ 	.word	0x0000dd10


	//   ....[29]....
        /*02c8*/ 	.word	0x0000dd40


	//   ....[30]....
        /*02cc*/ 	.word	0x0000ded0


	//   ....[31]....
        /*02d0*/ 	.word	0x0000def0


	//----- nvinfo : EIATTR_EXIT_INSTR_OFFSETS
	.align		4
.L_308:
        /*02d4*/ 	.byte	0x04, 0x1c
        /*02d6*/ 	.short	(.L_310 - .L_309)


	//   ....[0]....
.L_309:
        /*02d8*/ 	.word	0x00000040


	//   ....[1]....
        /*02dc*/ 	.word	0x0000df00


	//   ....[2]....
        /*02e0*/ 	.word	0x0000e010


	//   ....[3]....
        /*02e4*/ 	.word	0x0000e070


	//----- nvinfo : EIATTR_CTAIDZ_USED
	.align		4
.L_310:
        /*02e8*/ 	.byte	0x01, 0x04
	.zero		2


	//----- nvinfo : EIATTR_MAX_THREADS
	.align		4
        /*02ec*/ 	.byte	0x04, 0x05
        /*02ee*/ 	.short	(.L_312 - .L_311)
.L_311:
        /*02f0*/ 	.word	0x00000100
        /*02f4*/ 	.word	0x00000001
        /*02f8*/ 	.word	0x00000001


	//----- nvinfo : EIATTR_CRS_STACK_SIZE
	.align		4
.L_312:
        /*02fc*/ 	.byte	0x04, 0x1e
        /*02fe*/ 	.short	(.L_314 - .L_313)
.L_313:
        /*0300*/ 	.word	0x00000000
.L_314:


//--------------------- .nv.info._ZN7cutlass13device_kernelIN5flash19enable_sm80_to_sm89INS1_16FlashAttnFwdSm80INS1_25CollectiveMainloopFwdSm80ILi8ELi1ELb0EN4cute5tupleIJNS5_1CILi128EEENS7_ILi96EEENS7_ILi256EEEEEELi256ENS_10bfloat16_tEfNS_4arch4Sm80ELb0ELb0ELb1ELb1ELb0ELb0ELb1ELb0EEENS1_21CollectiveEpilogueFwdINS6_IJS8_SA_S9_EEENS6_IJNS7_ILi1EEESI_SI_EEESC_SE_Li256ELb1ELb1ELb0ELb0EEENS1_19SingleTileSchedulerILb1ELb0ELb1ELi128EEEEEEEEEvNT_6ParamsE --------------------------
	.section	.nv.info._ZN7cutlass13device_kernelIN5flash19enable_sm80_to_sm89INS1_16FlashAttnFwdSm80INS1_25CollectiveMainloopFwdSm80ILi8ELi1ELb0EN4cute5tupleIJNS5_1CILi128EEENS7_ILi96EEENS7_ILi256EEEEEELi256ENS_10bfloat16_tEfNS_4arch4Sm80ELb0ELb0ELb1ELb1ELb0ELb0ELb1ELb0EEENS1_21CollectiveEpilogueFwdINS6_IJS8_SA_S9_EEENS6_IJNS7_ILi1EEESI_SI_EEESC_SE_Li256ELb1ELb1ELb0ELb0EEENS1_19SingleTileSchedulerILb1ELb0ELb1ELi128EEEEEEEEEvNT_6ParamsE,"",@"SHT_CUDA_INFO"
	.sectionflags	@""
	.align	4


	//----- nvinfo : EIATTR_CUDA_API_VERSION
	.align		4
        /*0000*/ 	.byte	0x04, 0x37
        /*0002*/ 	.short	(.L_316 - .L_315)
.L_315:
        /*0004*/ 	.word	0x00000082


	//----- nvinfo : EIATTR_SW2861232_WAR
	.align		4
.L_316:
        /*0008*/ 	.byte	0x01, 0x35
	.zero		2


	//----- nvinfo : EIATTR_PARAM_CBANK
	.align		4
        /*000c*/ 	.byte	0x04, 0x0a
        /*000e*/ 	.short	(.L_318 - .L_317)
	.align		4
.L_317:
        /*0010*/ 	.word	index@(.nv.constant0._ZN7cutlass13device_kernelIN5flash19enable_sm80_to_sm89INS1_16FlashAttnFwdSm80INS1_25CollectiveMainloopFwdSm80ILi8ELi1ELb0EN4cute5tupleIJNS5_1CILi128EEENS7_ILi96EEENS7_ILi256EEEEEELi256ENS_10bfloat16_tEfNS_4arch4Sm80ELb0ELb0ELb1ELb1ELb0ELb0ELb1ELb0EEENS1_21CollectiveEpilogueFwdINS6_IJS8_SA_S9_EEENS6_IJNS7_ILi1EEESI_SI_EEESC_SE_Li256ELb1ELb1ELb0ELb0EEENS1_19SingleTileSchedulerILb1ELb0ELb1ELi128EEEEEEEEEvNT_6ParamsE)
        /*0014*/ 	.short	0x0160
        /*0016*/ 	.short	0x0418


	//----- nvinfo : EIATTR_CBANK_PARAM_SIZE
	.align		4
.L_318:
        /*0018*/ 	.byte	0x03, 0x19
        /*001a*/ 	.short	0x0418


	//----- nvinfo : EIATTR_KPARAM_INFO
	.align		4
        /*001c*/ 	.byte	0x04, 0x17
        /*001e*/ 	.short	(.L_320 - .L_319)
.L_319:
        /*0020*/ 	.word	0x00000000
        /*0024*/ 	.short	0x0000
        /*0026*/ 	.short	0x0000
        /*0028*/ 	.byte	0x00, 0xf0, 0x61, 0x10


	//----- nvinfo : EIATTR_MAXREG_COUNT
	.align		4
.L_320:
        /*002c*/ 	.byte	0x03, 0x1b
        /*002e*/ 	.short	0x00ff


	//----- nvinfo : EIATTR_NUM_BARRIERS
	.align		4
        /*0030*/ 	.byte	0x02, 0x4c
        /*0032*/ 	.byte	0x02
	.zero		1


	//----- nvinfo : EIATTR_ANNOTATIONS
	.align		4
        /*0034*/ 	.byte	0x04, 0x55
        /*0036*/ 	.short	(.L_322 - .L_321)


	//   ....[0]....
.L_321:
        /* <DEDUP_REMOVED lines=22> */


	//----- nvinfo : EIATTR_MERCURY_ISA_VERSION
	.align		4
.L_322:
        /*0180*/ 	.byte	0x03, 0x5f
        /*0182*/ 	.short	0x0000


	//----- nvinfo : EIATTR_COOP_GROUP_MASK_REGIDS
	.align		4
        /*0184*/ 	.byte	0x04, 0x29
        /*0186*/ 	.short	(.L_324 - .L_323)


	//   ....[0]....
.L_323:
        /*0188*/ 	.word	0xffffffff


	//   ....[1]....
        /*018c*/ 	.word	0xffffffff


	//   ....[2]....
        /*0190*/ 	.word	0xffffffff


	//   ....[3]....
        /*0194*/ 	.word	0xffffffff


	//   ....[4]....
        /*0198*/ 	.word	0xffffffff


	//   ....[5]....
        /*019c*/ 	.word	0xffffffff


	//   ....[6]....
        /*01a0*/ 	.word	0xffffffff


	//   ....[7]....
        /*01a4*/ 	.word	0xffffffff


	//   ....[8]....
        /*01a8*/ 	.word	0xffffffff


	//   ....[9]....
        /*01ac*/ 	.word	0xffffffff


	//   ....[10]....
        /*01b0*/ 	.word	0xffffffff


	//   ....[11]....
        /*01b4*/ 	.word	0xffffffff


	//   ....[12]....
        /*01b8*/ 	.word	0xffffffff


	//   ....[13]....
        /*01bc*/ 	.word	0xffffffff


	//   ....[14]....
        /*01c0*/ 	.word	0xffffffff


	//   ....[15]....
        /*01c4*/ 	.word	0xffffffff


	//   ....[16]....
        /*01c8*/ 	.word	0xffffffff


	//   ....[17]....
        /*01cc*/ 	.word	0xffffffff


	//   ....[18]....
        /*01d0*/ 	.word	0xffffffff


	//   ....[19]....
        /*01d4*/ 	.word	0xffffffff


	//   ....[20]....
        /*01d8*/ 	.word	0xffffffff


	//   ....[21]....
        /*01dc*/ 	.word	0xffffffff


	//   ....[22]....
        /*01e0*/ 	.word	0xffffffff


	//   ....[23]....
        /*01e4*/ 	.word	0xffffffff


	//   ....[24]....
        /*01e8*/ 	.word	0xffffffff


	//   ....[25]....
        /*01ec*/ 	.word	0xffffffff


	//   ....[26]....
        /*01f0*/ 	.word	0xffffffff


	//   ....[27]....
        /*01f4*/ 	.word	0xffffffff


	//   ....[28]....
        /*01f8*/ 	.word	0xffffffff


	//   ....[29]....
        /*01fc*/ 	.word	0xffffffff


	//   ....[30]....
        /*0200*/ 	.word	0xffffffff


	//   ....[31]....
        /*0204*/ 	.word	0xffffffff


	//   ....[32]....
        /*0208*/ 	.word	0xffffffff


	//   ....[33]....
        /*020c*/ 	.word	0xffffffff


	//   ....[34]....
        /*0210*/ 	.word	0xffffffff


	//   ....[35]....
        /*0214*/ 	.word	0xffffffff


	//   ....[36]....
        /*0218*/ 	.word	0xffffffff


	//   ....[37]....
        /*021c*/ 	.word	0xffffffff


	//   ....[38]....
        /*0220*/ 	.word	0xffffffff


	//   ....[39]....
        /*0224*/ 	.word	0xffffffff


	//   ....[40]....
        /*0228*/ 	.word	0xffffffff


	//----- nvinfo : EIATTR_COOP_GROUP_INSTR_OFFSETS
	.align		4
.L_324:
        /*022c*/ 	.byte	0x04, 0x28
        /*022e*/ 	.short	(.L_326 - .L_325)


	//   ....[0]....
.L_325:
        /*0230*/ 	.word	0x00000090


	//   ....[1]....
        /*0234*/ 	.word	0x000010a0


	//   ....[2]....
        /*0238*/ 	.word	0x000010e0


	//   ....[3]....
        /*023c*/ 	.word	0x00001500


	//   ....[4]....
        /*0240*/ 	.word	0x00001530


	//   ....[5]....
        /*0244*/ 	.word	0x000017d0


	//   ....[6]....
        /*0248*/ 	.word	0x00001800


	//   ....[7]....
        /*024c*/ 	.word	0x000019e0


	//   ....[8]....
        /*0250*/ 	.word	0x00001a20


	//   ....[9]....
        /*0254*/ 	.word	0x00004ad0


	//   ....[10]....
        /*0258*/ 	.word	0x00004ba0


	//   ....[11]....
        /*025c*/ 	.word	0x00004bb0


	//   ....[12]....
        /*0260*/ 	.word	0x00004c00


	//   ....[13]....
        /*0264*/ 	.word	0x00009ed0


	//   ....[14]....
        /*0268*/ 	.word	0x00009f50


	//   ....[15]....
        /*026c*/ 	.word	0x00009f80


	//   ....[16]....
        /*0270*/ 	.word	0x0000a060


	//   ....[17]....
        /*0274*/ 	.word	0x0000cd30


	//   ....[18]....
        /*0278*/ 	.word	0x0000cd40


	//   ....[19]....
        /*027c*/ 	.word	0x0000cd70


	//   ....[20]....
        /*0280*/ 	.word	0x0000cd90


	//   ....[21]....
        /*0284*/ 	.word	0x0000e720


	//   ....[22]....
        /*0288*/ 	.word	0x0000e750


	//   ....[23]....
        /*028c*/ 	.word	0x0000e770


	//   ....[24]....
        /*0290*/ 	.word	0x0000e780


	//   ....[25]....
        /*0294*/ 	.word	0x0000e9a0


	//   ....[26]....
        /*0298*/ 	.word	0x0000e9b0


	//   ....[27]....
        /*029c*/ 	.word	0x0000ebb0


	//   ....[28]....
        /*02a0*/ 	.word	0x0000ebe0


	//   ....[29]....
        /*02a4*/ 	.word	0x0000eda0


	//   ....[30]....
        /*02a8*/ 	.word	0x0000edd0


	//   ....[31]....
        /*02ac*/ 	.word	0x0000ef90


	//   ....[32]....
        /*02b0*/ 	.word	0x0000efb0


	//   ....[33]....
        /*02b4*/ 	.word	0x0000f820


	//   ....[34]....
        /*02b8*/ 	.word	0x0000f840


	//   ....[35]....
        /*02bc*/ 	.word	0x0000fa00


	//   ....[36]....
        /*02c0*/ 	.word	0x0000fa30


	//   ....[37]....
        /*02c4*/ 	.word	0x0000fbc0


	//   ....[38]....
        /*02c8*/ 	.word	0x0000fbf0


	//   ....[39]....
        /*02cc*/ 	.word	0x0000fd80


	//   ....[40]....
        /*02d0*/ 	.word	0x0000fda0


	//----- nvinfo : EIATTR_EXIT_INSTR_OFFSETS
	.align		4
.L_326:
        /*02d4*/ 	.byte	0x04, 0x1c
        /*02d6*/ 	.short	(.L_328 - .L_327)


	//   ....[0]....
.L_327:
        /*02d8*/ 	.word	0x00000350


	//   ....[1]....
        /*02dc*/ 	.word	0x0000efc0


	//   ....[2]....
        /*02e0*/ 	.word	0x0000f100


	//   ....[3]....
        /*02e4*/ 	.word	0x0000f160


	//   ....[4]....
        /*02e8*/ 	.word	0x0000fdb0


	//   ....[5]....
        /*02ec*/ 	.word	0x0000fec0


	//   ....[6]....
        /*02f0*/ 	.word	0x0000ff20


	//----- nvinfo : EIATTR_CTAIDZ_USED
	.align		4
.L_328:
        /*02f4*/ 	.byte	0x01, 0x04
	.zero		2


	//----- nvinfo : EIATTR_MAX_THREADS
	.align		4
        /*02f8*/ 	.byte	0x04, 0x05
        /*02fa*/ 	.short	(.L_330 - .L_329)
.L_329:
        /*02fc*/ 	.word	0x00000100
        /*0300*/ 	.word	0x00000001
        /*0304*/ 	.word	0x00000001


	//----- nvinfo : EIATTR_CRS_STACK_SIZE
	.align		4
.L_330:
        /*0308*/ 	.byte	0x04, 0x1e
        /*030a*/ 	.short	(.L_332 - .L_331)
.L_331:
        /*030c*/ 	.word	0x00000000
.L_332:


//--------------------- .nv.info._ZN7cutlass13device_kernelIN5flash19enable_sm80_to_sm89INS1_16FlashAttnFwdSm80INS1_25CollectiveMainloopFwdSm80ILi8ELi1ELb0EN4cute5tupleIJNS5_1CILi128EEENS7_ILi48EEENS7_ILi256EEEEEELi256ENS_10bfloat16_tEfNS_4arch4Sm80ELb0ELb0ELb1ELb1ELb0ELb1ELb1ELb0EEENS1_21CollectiveEpilogueFwdINS6_IJS8_SA_S9_EEENS6_IJNS7_ILi1EEESI_SI_EEESC_SE_Li256ELb1ELb1ELb0ELb0EEENS1_19SingleTileSchedulerILb1ELb0ELb1ELi128EEEEEEEEEvNT_6ParamsE --------------------------
	.section	.nv.info._ZN7cutlass13device_kernelIN5flash19enable_sm80_to_sm89INS1_16FlashAttnFwdSm80INS1_25CollectiveMainloopFwdSm80ILi8ELi1ELb0EN4cute5tupleIJNS5_1CILi128EEENS7_ILi48EEENS7_ILi256EEEEEELi256ENS_10bfloat16_tEfNS_4arch4Sm80ELb0ELb0ELb1ELb1ELb0ELb1ELb1ELb0EEENS1_21CollectiveEpilogueFwdINS6_IJS8_SA_S9_EEENS6_IJNS7_ILi1EEESI_SI_EEESC_SE_Li256ELb1ELb1ELb0ELb0EEENS1_19SingleTileSchedulerILb1ELb0ELb1ELi128EEEEEEEEEvNT_6ParamsE,"",@"SHT_CUDA_INFO"
	.sectionflags	@""
	.align	4


	//----- nvinfo : EIATTR_CUDA_API_VERSION
	.align		4
        /*0000*/ 	.byte	0x04, 0x37
        /*0002*/ 	.short	(.L_334 - .L_333)
.L_333:
        /*0004*/ 	.word	0x00000082


	//----- nvinfo : EIATTR_SW2861232_WAR
	.align		4
.L_334:
        /*0008*/ 	.byte	0x01, 0x35
	.zero		2


	//----- nvinfo : EIATTR_PARAM_CBANK
	.align		4
        /*000c*/ 	.byte	0x04, 0x0a
        /*000e*/ 	.short	(.L_336 - .L_335)
	.align		4
.L_335:
        /*0010*/ 	.word	index@(.nv.constant0._ZN7cutlass13device_kernelIN5flash19enable_sm80_to_sm89INS1_16FlashAttnFwdSm80INS1_25CollectiveMainloopFwdSm80ILi8ELi1ELb0EN4cute5tupleIJNS5_1CILi128EEENS7_ILi48EEENS7_ILi256EEEEEELi256ENS_10bfloat16_tEfNS_4arch4Sm80ELb0ELb0ELb1ELb1ELb0ELb1ELb1ELb0EEENS1_21CollectiveEpilogueFwdINS6_IJS8_SA_S9_EEENS6_IJNS7_ILi1EEESI_SI_EEESC_SE_Li256ELb1ELb1ELb0ELb0EEENS1_19SingleTileSchedulerILb1ELb0ELb1ELi128EEEEEEEEEvNT_6ParamsE)
        /*0014*/ 	.short	0x0160
        /*0016*/ 	.short	0x0418


	//----- nvinfo : EIATTR_CBANK_PARAM_SIZE
	.align		4
.L_336:
        /*0018*/ 	.byte	0x03, 0x19
        /*001a*/ 	.short	0x0418


	//----- nvinfo : EIATTR_KPARAM_INFO
	.align		4
        /*001c*/ 	.byte	0x04, 0x17
        /*001e*/ 	.short	(.L_338 - .L_337)
.L_337:
        /*0020*/ 	.word	0x00000000
        /*0024*/ 	.short	0x0000
        /*0026*/ 	.short	0x0000
        /*0028*/ 	.byte	0x00, 0xf0, 0x61, 0x10


	//----- nvinfo : EIATTR_MAXREG_COUNT
	.align		4
.L_338:
        /*002c*/ 	.byte	0x03, 0x1b
        /*002e*/ 	.short	0x00ff


	//----- nvinfo : EIATTR_NUM_BARRIERS
	.align		4
        /*0030*/ 	.byte	0x02, 0x4c
        /*0032*/ 	.byte	0x02
	.zero		1


	//----- nvinfo : EIATTR_MERCURY_ISA_VERSION
	.align		4
        /*0034*/ 	.byte	0x03, 0x5f
        /*0036*/ 	.short	0x0000


	//----- nvinfo : EIATTR_INT_WARP_WIDE_INSTR_OFFSETS
	.align		4
        /*0038*/ 	.byte	0x04, 0x31
        /*003a*/ 	.short	(.L_340 - .L_339)


	//   ....[0]....
.L_339:
        /*003c*/ 	.word	0x00012230


	//----- nvinfo : EIATTR_COOP_GROUP_MASK_REGIDS
	.align		4
.L_340:
        /*0040*/ 	.byte	0x04, 0x29
        /*0042*/ 	.short	(.L_342 - .L_341)


	//   ....[0]....
.L_341:
        /*0044*/ 	.word	0xffffffff


	//   ....[1]....
        /*0048*/ 	.word	0xffffffff


	//   ....[2]....
        /*004c*/ 	.word	0xffffffff


	//   ....[3]....
        /*0050*/ 	.word	0xffffffff


	//   ....[4]....
        /*0054*/ 	.word	0xffffffff


	//   ....[5]....
        /*0058*/ 	.word	0xffffffff


	//   ....[6]....
        /*005c*/ 	.word	0xffffffff


	//   ....[7]....
        /*0060*/ 	.word	0xffffffff


	//   ....[8]....
        /*0064*/ 	.word	0xffffffff


	//   ....[9]....
        /*0068*/ 	.word	0xffffffff


	//   ....[10]....
        /*006c*/ 	.word	0xffffffff


	//   ....[11]....
        /*0070*/ 	.word	0xffffffff


	//   ....[12]....
        /*0074*/ 	.word	0xffffffff


	//   ....[13]....
        /*0078*/ 	.word	0xffffffff


	//   ....[14]....
        /*007c*/ 	.word	0xffffffff


	//   ....[15]....
        /*0080*/ 	.word	0xffffffff


	//   ....[16]....
        /*0084*/ 	.word	0xffffffff


	//   ....[17]....
        /*0088*/ 	.word	0xffffffff


	//   ....[18]....
        /*008c*/ 	.word	0xffffffff


	//   ....[19]....
        /*0090*/ 	.word	0xffffffff


	//   ....[20]....
        /*0094*/ 	.word	0xffffffff


	//   ....[21]....
        /*0098*/ 	.word	0xffffffff


	//   ....[22]....
        /*009c*/ 	.word	0xffffffff


	//   ....[23]....
        /*00a0*/ 	.word	0xffffffff


	//   ....[24]....
        /*00a4*/ 	.word	0xffffffff


	//   ....[25]....
        /*00a8*/ 	.word	0xffffffff


	//   ....[26]....
        /*00ac*/ 	.word	0xffffffff


	//   ....[27]....
        /*00b0*/ 	.word	0xffffffff


	//   ....[28]....
        /*00b4*/ 	.word	0xffffffff


	//   ....[29]....
        /*00b8*/ 	.word	0xffffffff


	//   ....[30]....
        /*00bc*/ 	.word	0xffffffff


	//   ....[31]....
        /*00c0*/ 	.word	0xffffffff


	//   ....[32]....
        /*00c4*/ 	.word	0xffffffff


	//   ....[33]....
        /*00c8*/ 	.word	0xffffffff


	//   ....[34]....
        /*00cc*/ 	.word	0xffffffff


	//   ....[35]....
        /*00d0*/ 	.word	0xffffffff


	//   ....[36]....
        /*00d4*/ 	.word	0xffffffff


	//   ....[37]....
        /*00d8*/ 	.word	0xffffffff


	//   ....[38]....
        /*00dc*/ 	.word	0xffffffff


	//   ....[39]....
        /*00e0*/ 	.word	0xffffffff


	//   ....[40]....
        /*00e4*/ 	.word	0xffffffff


	//----- nvinfo : EIATTR_COOP_GROUP_INSTR_OFFSETS
	.align		4
.L_342:
        /*00e8*/ 	.byte	0x04, 0x28
        /*00ea*/ 	.short	(.L_344 - .L_343)


	//   ....[0]....
.L_343:
        /*00ec*/ 	.word	0x00000080


	//   ....[1]....
        /*00f0*/ 	.word	0x00007b20


	//   ....[2]....
        /*00f4*/ 	.word	0x00007b60


	//   ....[3]....
        /*00f8*/ 	.word	0x00008150


	//   ....[4]....
        /*00fc*/ 	.word	0x00008180


	//   ....[5]....
        /*0100*/ 	.word	0x00008360


	//   ....[6]....
        /*0104*/ 	.word	0x00008390


	//   ....[7]....
        /*0108*/ 	.word	0x00008540


	//   ....[8]....
        /*010c*/ 	.word	0x00008580


	//   ....[9]....
        /*0110*/ 	.word	0x00011050


	//   ....[10]....
        /*0114*/ 	.word	0x00011090


	//   ....[11]....
        /*0118*/ 	.word	0x000110b0


	//   ....[12]....
        /*011c*/ 	.word	0x000110d0


	//   ....[13]....
        /*0120*/ 	.word	0x000136f0


	//   ....[14]....
        /*0124*/ 	.word	0x00013700


	//   ....[15]....
        /*0128*/ 	.word	0x00013730


	//   ....[16]....
        /*012c*/ 	.word	0x00013740


	//   ....[17]....
        /*0130*/ 	.word	0x00014e20


	//   ....[18]....
        /*0134*/ 	.word	0x00014e50


	//   ....[19]....
        /*0138*/ 	.word	0x00014ea0


	//   ....[20]....
        /*013c*/ 	.word	0x00014eb0


	//   ....[21]....
        /*0140*/ 	.word	0x000167c0


	//   ....[22]....
        /*0144*/ 	.word	0x00016810


	//   ....[23]....
        /*0148*/ 	.word	0x00016850


	//   ....[24]....
        /*014c*/ 	.word	0x00016890


	//   ....[25]....
        /*0150*/ 	.word	0x00016aa0


	//   ....[26]....
        /*0154*/ 	.word	0x00016ab0


	//   ....[27]....
        /*0158*/ 	.word	0x00016cb0


	//   ....[28]....
        /*015c*/ 	.word	0x00016ce0


	//   ....[29]....
        /*0160*/ 	.word	0x00016ea0


	//   ....[30]....
        /*0164*/ 	.word	0x00016ed0


	//   ....[31]....
        /*0168*/ 	.word	0x00017090


	//   ....[32]....
        /*016c*/ 	.word	0x000170b0


	//   ....[33]....
        /*0170*/ 	.word	0x00017920


	//   ....[34]....
        /*0174*/ 	.word	0x00017940


	//   ....[35]....
        /*0178*/ 	.word	0x00017ad0


	//   ....[36]....
        /*017c*/ 	.word	0x00017b00


	//   ....[37]....
        /*0180*/ 	.word	0x00017c90


	//   ....[38]....
        /*0184*/ 	.word	0x00017cc0


	//   ....[39]....
        /*0188*/ 	.word	0x00017e50


	//   ....[40]....
        /*018c*/ 	.word	0x00017e70


	//----- nvinfo : EIATTR_EXIT_INSTR_OFFSETS
	.align		4
.L_344:
        /*0190*/ 	.byte	0x04, 0x1c
        /*0192*/ 	.short	(.L_346 - .L_345)


	//   ....[0]....
.L_345:
        /*0194*/ 	.word	0x00000310


	//   ....[1]....
        /*0198*/ 	.word	0x000170c0


	//   ....[2]....
        /*019c*/ 	.word	0x00017200


	//   ....[3]....
        /*01a0*/ 	.word	0x00017260


	//   ....[4]....
        /*01a4*/ 	.word	0x00017e80


	//   ....[5]....
        /*01a8*/ 	.word	0x00017f90


	//   ....[6]....
        /*01ac*/ 	.word	0x00017ff0


	//----- nvinfo : EIATTR_CTAIDZ_USED
	.align		4
.L_346:
        /*01b0*/ 	.byte	0x01, 0x04
	.zero		2


	//----- nvinfo : EIATTR_MAX_THREADS
	.align		4
        /*01b4*/ 	.byte	0x04, 0x05
        /*01b6*/ 	.short	(.L_348 - .L_347)
.L_347:
        /*01b8*/ 	.word	0x00000100
        /*01bc*/ 	.word	0x00000001
        /*01c0*/ 	.word	0x00000001


	//----- nvinfo : EIATTR_CRS_STACK_SIZE
	.align		4
.L_348:
        /*01c4*/ 	.byte	0x04, 0x1e
        /*01c6*/ 	.short	(.L_350 - .L_349)
.L_349:
        /*01c8*/ 	.word	0x00000000
.L_350:


//--------------------- .nv.info._ZN7cutlass13device_kernelIN5flash19enable_sm80_to_sm89INS1_16FlashAttnFwdSm80INS1_25CollectiveMainloopFwdSm80ILi8ELi1ELb0EN4cute5tupleIJNS5_1CILi128EEENS7_ILi64EEENS7_ILi256EEEEEELi256ENS_10bfloat16_tEfNS_4arch4Sm80ELb0ELb1ELb1ELb0ELb0ELb0ELb1ELb0EEENS1_21CollectiveEpilogueFwdINS6_IJS8_SA_S9_EEENS6_IJNS7_ILi1EEESI_SI_EEESC_SE_Li256ELb0ELb1ELb0ELb0EEENS1_19SingleTileSchedulerILb0ELb0ELb1ELi128EEEEEEEEEvNT_6ParamsE --------------------------
	.section	.nv.info._ZN7cutlass13device_kernelIN5flash19enable_sm80_to_sm89INS1_16FlashAttnFwdSm80INS1_25CollectiveMainloopFwdSm80ILi8ELi1ELb0EN4cute5tupleIJNS5_1CILi128EEENS7_ILi64EEENS7_ILi256EEEEEELi256ENS_10bfloat16_tEfNS_4arch4Sm80ELb0ELb1ELb1ELb0ELb0ELb0ELb1ELb0EEENS1_21CollectiveEpilogueFwdINS6_IJS8_SA_S9_EEENS6_IJNS7_ILi1EEESI_SI_EEESC_SE_Li256ELb0ELb1ELb0ELb0EEENS1_19SingleTileSchedulerILb0ELb0ELb1ELi128EEEEEEEEEvNT_6ParamsE,"",@"SHT_CUDA_INFO"
	.sectionflags	@""
	.align	4


	//----- nvinfo : EIATTR_CUDA_API_VERSION
	.align		4
        /*0000*/ 	.byte	0x04, 0x37
        /*0002*/ 	.short	(.L_352 - .L_351)
.L_351:
        /*0004*/ 	.word	0x00000082


	//----- nvinfo : EIATTR_SW2861232_WAR
	.align		4
.L_352:
        /*0008*/ 	.byte	0x01, 0x35
	.zero		2


	//----- nvinfo : EIATTR_PARAM_CBANK
	.align		4
        /*000c*/ 	.byte	0x04, 0x0a
        /*000e*/ 	.short	(.L_354 - .L_353)
	.align		4
.L_353:
        /*0010*/ 	.word	index@(.nv.constant0._ZN7cutlass13device_kernelIN5flash19enable_sm80_to_sm89INS1_16FlashAttnFwdSm80INS1_25CollectiveMainloopFwdSm80ILi8ELi1ELb0EN4cute5tupleIJNS5_1CILi128EEENS7_ILi64EEENS7_ILi256EEEEEELi256ENS_10bfloat16_tEfNS_4arch4Sm80ELb0ELb1ELb1ELb0ELb0ELb0ELb1ELb0EEENS1_21CollectiveEpilogueFwdINS6_IJS8_SA_S9_EEENS6_IJNS7_ILi1EEESI_SI_EEESC_SE_Li256ELb0ELb1ELb0ELb0EEENS1_19SingleTileSchedulerILb0ELb0ELb1ELi128EEEEEEEEEvNT_6ParamsE)
        /*0014*/ 	.short	0x0160
        /*0016*/ 	.short	0x0418


	//----- nvinfo : EIATTR_CBANK_PARAM_SIZE
	.align		4
.L_354:
        /*0018*/ 	.byte	0x03, 0x19
        /*001a*/ 	.short	0x0418


	//----- nvinfo : EIATTR_KPARAM_INFO
	.align		4
        /*001c*/ 	.byte	0x04, 0x17
        /*001e*/ 	.short	(.L_356 - .L_355)
.L_355:
        /*0020*/ 	.word	0x00000000
        /*0024*/ 	.short	0x0000
        /*0026*/ 	.short	0x0000
        /*0028*/ 	.byte	0x00, 0xf0, 0x61, 0x10


	//----- nvinfo : EIATTR_MAXREG_COUNT
	.align		4
.L_356:
        /*002c*/ 	.byte	0x03, 0x1b
        /*002e*/ 	.short	0x00ff


	//----- nvinfo : EIATTR_NUM_BARRIERS
	.align		4
        /*0030*/ 	.byte	0x02, 0x4c
        /*0032*/ 	.byte	0x02
	.zero		1


	//----- nvinfo : EIATTR_ANNOTATIONS
	.align		4
        /*0034*/ 	.byte	0x04, 0x55
        /*0036*/ 	.short	(.L_358 - .L_357)


	//   ....[0]....
.L_357:
        /* <DEDUP_REMOVED lines=44> */


	//----- nvinfo : EIATTR_MERCURY_ISA_VERSION
	.align		4
.L_358:
        /*02e0*/ 	.byte	0x03, 0x5f
        /*02e2*/ 	.short	0x0000


	//----- nvinfo : EIATTR_COOP_GROUP_MASK_REGIDS
	.align		4
        /*02e4*/ 	.byte	0x04, 0x29
        /*02e6*/ 	.short	(.L_360 - .L_359)


	//   ....[0]....
.L_359:
        /*02e8*/ 	.word	0xffffffff


	//   ....[1]....
        /*02ec*/ 	.word	0xffffffff


	//   ....[2]....
        /*02f0*/ 	.word	0xffffffff


	//   ....[3]....
        /*02f4*/ 	.word	0xffffffff


	//   ....[4]....
        /*02f8*/ 	.word	0xffffffff


	//   ....[5]....
        /*02fc*/ 	.word	0xffffffff


	//   ....[6]....
        /*0300*/ 	.word	0xffffffff


	//   ....[7]....
        /*0304*/ 	.word	0xffffffff


	//   ....[8]....
        /*0308*/ 	.word	0xffffffff


	//   ....[9]....
        /*030c*/ 	.word	0xffffffff


	//   ....[10]....
        /*0310*/ 	.word	0xffffffff


	//   ....[11]....
        /*0314*/ 	.word	0xffffffff


	//   ....[12]....
        /*0318*/ 	.word	0xffffffff


	//   ....[13]....
        /*031c*/ 	.word	0xffffffff


	//   ....[14]....
        /*0320*/ 	.word	0xffffffff


	//   ....[15]....
        /*0324*/ 	.word	0xffffffff


	//   ....[16]....
        /*0328*/ 	.word	0xffffffff


	//   ....[17]....
        /*032c*/ 	.word	0xffffffff


	//   ....[18]....
        /*0330*/ 	.word	0xffffffff


	//   ....[19]....
        /*0334*/ 	.word	0xffffffff


	//   ....[20]....
        /*0338*/ 	.word	0xffffffff


	//   ....[21]....
        /*033c*/ 	.word	0xffffffff


	//   ....[22]....
        /*0340*/ 	.word	0xffffffff


	//   ....[23]....
        /*0344*/ 	.word	0xffffffff


	//   ....[24]....
        /*0348*/ 	.word	0xffffffff


	//   ....[25]....
        /*034c*/ 	.word	0xffffffff


	//   ....[26]....
        /*0350*/ 	.word	0xffffffff


	//   ....[27]....
        /*0354*/ 	.word	0xffffffff


	//   ....[28]....
        /*0358*/ 	.word	0xffffffff


	//   ....[29]....
        /*035c*/ 	.word	0xffffffff


	//   ....[30]....
        /*0360*/ 	.word	0xffffffff


	//   ....[31]....
        /*0364*/ 	.word	0xffffffff


	//   ....[32]....
        /*0368*/ 	.word	0xffffffff


	//   ....[33]....
        /*036c*/ 	.word	0xffffffff


	//   ....[34]....
        /*0370*/ 	.word	0xffffffff


	//   ....[35]....
        /*0374*/ 	.word	0xffffffff


	//   ....[36]....
        /*0378*/ 	.word	0xffffffff


	//   ....[37]....
        /*037c*/ 	.word	0xffffffff


	//   ....[38]....
        /*0380*/ 	.word	0xffffffff


	//   ....[39]....
        /*0384*/ 	.word	0xffffffff


	//   ....[40]....
        /*0388*/ 	.word	0xffffffff


	//   ....[41]....
        /*038c*/ 	.word	0xffffffff


	//   ....[42]....
        /*0390*/ 	.word	0xffffffff


	//   ....[43]....
        /*0394*/ 	.word	0xffffffff


	//   ....[44]....
        /*0398*/ 	.word	0xffffffff


	//   ....[45]....
        /*039c*/ 	.word	0xffffffff


	//   ....[46]....
        /*03a0*/ 	.word	0xffffffff


	//   ....[47]....
        /*03a4*/ 	.word	0xffffffff


	//   ....[48]....
        /*03a8*/ 	.word	0xffffffff


	//   ....[49]....
        /*03ac*/ 	.word	0xffffffff


	//   ....[50]....
        /*03b0*/ 	.word	0xffffffff


	//   ....[51]....
        /*03b4*/ 	.word	0xffffffff


	//   ....[52]....
        /*03b8*/ 	.word	0xffffffff


	//   ....[53]....
        /*03bc*/ 	.word	0xffffffff


	//----- nvinfo : EIATTR_COOP_GROUP_INSTR_OFFSETS
	.align		4
.L_360:
        /*03c0*/ 	.byte	0x04, 0x28
        /*03c2*/ 	.short	(.L_362 - .L_361)


	//   ....[0]....
.L_361:
        /*03c4*/ 	.word	0x00000c00


	//   ....[1]....
        /*03c8*/ 	.word	0x00000c30


	//   ....[2]....
        /*03cc*/ 	.word	0x00000c60


	//   ....[3]....
        /*03d0*/ 	.word	0x00000ca0


	//   ....[4]....
        /*03d4*/ 	.word	0x00000cc0


	//   ....[5]....
        /*03d8*/ 	.word	0x00000cf0


	//   ....[6]....
        /*03dc*/ 	.word	0x00000f10


	//   ....[7]....
        /*03e0*/ 	.word	0x00000f20


	//   ....[8]....
        /*03e4*/ 	.word	0x000030c0


	//   ....[9]....
        /*03e8*/ 	.word	0x00003350


	//   ....[10]....
        /*03ec*/ 	.word	0x00003c70


	//   ....[11]....
        /*03f0*/ 	.word	0x00003f10


	//   ....[12]....
        /*03f4*/ 	.word	0x00003f50


	//   ....[13]....
        /*03f8*/ 	.word	0x00003ff0


	//   ....[14]....
        /*03fc*/ 	.word	0x00007990


	//   ....[15]....
        /*0400*/ 	.word	0x00007b80


	//   ....[16]....
        /*0404*/ 	.word	0x00008480


	//   ....[17]....
        /*0408*/ 	.word	0x000085a0


	//   ....[18]....
        /*040c*/ 	.word	0x000085b0


	//   ....[19]....
        /*0410*/ 	.word	0x000085e0


	//   ....[20]....
        /*0414*/ 	.word	0x0000c210


	//   ....[21]....
        /*0418*/ 	.word	0x0000c280


	//   ....[22]....
        /*041c*/ 	.word	0x0000c2c0


	//   ....[23]....
        /*0420*/ 	.word	0x0000c330


	//   ....[24]....
        /*0424*/ 	.word	0x0000fa20


	//   ....[25]....
        /*0428*/ 	.word	0x0000fc00


	//   ....[26]....
        /*042c*/ 	.word	0x000104e0


	//   ....[27]....
        /*0430*/ 	.word	0x00010600


	//   ....[28]....
        /*0434*/ 	.word	0x00010640


	//   ....[29]....
        /*0438*/ 	.word	0x00010660


	//   ....[30]....
        /*043c*/ 	.word	0x00012300


	//   ....[31]....
        /*0440*/ 	.word	0x00012310


	//   ....[32]....
        /*0444*/ 	.word	0x00012340


	//   ....[33]....
        /*0448*/ 	.word	0x00012350


	//   ....[34]....
        /*044c*/ 	.word	0x00013cf0


	//   ....[35]....
        /*0450*/ 	.word	0x00013d00


	//   ....[36]....
        /*0454*/ 	.word	0x00013d20


	//   ....[37]....
        /*0458*/ 	.word	0x00013d30


	//   ....[38]....
        /*045c*/ 	.word	0x00013d40


	//   ....[39]....
        /*0460*/ 	.word	0x00013d50


	//   ....[40]....
        /*0464*/ 	.word	0x00014030


	//   ....[41]....
        /*0468*/ 	.word	0x00014060


	//   ....[42]....
        /*046c*/ 	.word	0x00014220


	//   ....[43]....
        /*0470*/ 	.word	0x00014250


	//   ....[44]....
        /*0474*/ 	.word	0x00014410


	//   ....[45]....
        /*0478*/ 	.word	0x00014430


	//   ....[46]....
        /*047c*/ 	.word	0x00014b30


	//   ....[47]....
        /*0480*/ 	.word	0x00014b50


	//   ....[48]....
        /*0484*/ 	.word	0x00014d00


	//   ....[49]....
        /*0488*/ 	.word	0x00014d30


	//   ....[50]....
        /*048c*/ 	.word	0x00014ec0


	//   ....[51]....
        /*0490*/ 	.word	0x00014ef0


	//   ....[52]....
        /*0494*/ 	.word	0x00015080


	//   ....[53]....
        /*0498*/ 	.word	0x000150a0


	//----- nvinfo : EIATTR_EXIT_INSTR_OFFSETS
	.align		4
.L_362:
        /*049c*/ 	.byte	0x04, 0x1c
        /*049e*/ 	.short	(.L_364 - .L_363)


	//   ....[0]....
.L_363:
        /*04a0*/ 	.word	0x00000040


	//   ....[1]....
        /*04a4*/ 	.word	0x00014440


	//   ....[2]....
        /*04a8*/ 	.word	0x00014580


	//   ....[3]....
        /*04ac*/ 	.word	0x000145e0


	//   ....[4]....
        /*04b0*/ 	.word	0x000150b0


	//   ....[5]....
        /*04b4*/ 	.word	0x000151c0


	//   ....[6]....
        /*04b8*/ 	.word	0x00015220


	//----- nvinfo : EIATTR_CTAIDZ_USED
	.align		4
.L_364:
        /*04bc*/ 	.byte	0x01, 0x04
	.zero		2


	//----- nvinfo : EIATTR_MAX_THREADS
	.align		4
        /*04c0*/ 	.byte	0x04, 0x05
        /*04c2*/ 	.short	(.L_366 - .L_365)
.L_365:
        /*04c4*/ 	.word	0x00000100
        /*04c8*/ 	.word	0x00000001
        /*04cc*/ 	.word	0x00000001


	//----- nvinfo : EIATTR_CRS_STACK_SIZE
	.align		4
.L_366:
        /*04d0*/ 	.byte	0x04, 0x1e
        /*04d2*/ 	.short	(.L_368 - .L_367)
.L_367:
        /*04d4*/ 	.word	0x00000000
.L_368:


//--------------------- .nv.info._ZN7cutlass13device_kernelIN5flash19enable_sm80_to_sm89INS1_16FlashAttnFwdSm80INS1_25CollectiveMainloopFwdSm80ILi8ELi1ELb0EN4cute5tupleIJNS5_1CILi128EEENS7_ILi64EEENS7_ILi256EEEEEELi256ENS_10bfloat16_tEfNS_4arch4Sm80ELb0ELb1ELb1ELb1ELb0ELb0ELb1ELb0EEENS1_21CollectiveEpilogueFwdINS6_IJS8_SA_S9_EEENS6_IJNS7_ILi1EEESI_SI_EEESC_SE_Li256ELb1ELb1ELb0ELb0EEENS1_19SingleTileSchedulerILb1ELb0ELb1ELi128EEEEEEEEEvNT_6ParamsE --------------------------
	.section	.nv.info._ZN7cutlass13device_kernelIN5flash19enable_sm80_to_sm89INS1_16FlashAttnFwdSm80INS1_25CollectiveMainloopFwdSm80ILi8ELi1ELb0EN4cute5tupleIJNS5_1CILi128EEENS7_ILi64EEENS7_ILi256EEEEEELi256ENS_10bfloat16_tEfNS_4arch4Sm80ELb0ELb1ELb1ELb1ELb0ELb0ELb1ELb0EEENS1_21CollectiveEpilogueFwdINS6_IJS8_SA_S9_EEENS6_IJNS7_ILi1EEESI_SI_EEESC_SE_Li256ELb1ELb1ELb0ELb0EEENS1_19SingleTileSchedulerILb1ELb0ELb1ELi128EEEEEEEEEvNT_6ParamsE,"",@"SHT_CUDA_INFO"
	.sectionflags	@""
	.align	4


	//----- nvinfo : EIATTR_CUDA_API_VERSION
	.align		4
        /*0000*/ 	.byte	0x04, 0x37
        /*0002*/ 	.short	(.L_370 - .L_369)
.L_369:
        /*0004*/ 	.word	0x00000082


	//----- nvinfo : EIATTR_SW2861232_WAR
	.align		4
.L_370:
        /*0008*/ 	.byte	0x01, 0x35
	.zero		2


	//----- nvinfo : EIATTR_PARAM_CBANK
	.align		4
        /*000c*/ 	.byte	0x04, 0x0a
        /*000e*/ 	.short	(.L_372 - .L_371)
	.align		4
.L_371:
        /*0010*/ 	.word	index@(.nv.constant0._ZN7cutlass13device_kernelIN5flash19enable_sm80_to_sm89INS1_16FlashAttnFwdSm80INS1_25CollectiveMainloopFwdSm80ILi8ELi1ELb0EN4cute5tupleIJNS5_1CILi128EEENS7_ILi64EEENS7_ILi256EEEEEELi256ENS_10bfloat16_tEfNS_4arch4Sm80ELb0ELb1ELb1ELb1ELb0ELb0ELb1ELb0EEENS1_21CollectiveEpilogueFwdINS6_IJS8_SA_S9_EEENS6_IJNS7_ILi1EEESI_SI_EEESC_SE_Li256ELb1ELb1ELb0ELb0EEENS1_19SingleTileSchedulerILb1ELb0ELb1ELi128EEEEEEEEEvNT_6ParamsE)
        /*0014*/ 	.short	0x0160
        /*0016*/ 	.short	0x0418


	//----- nvinfo : EIATTR_CBANK_PARAM_SIZE
	.align		4
.L_372:
        /*0018*/ 	.byte	0x03, 0x19
        /*001a*/ 	.short	0x0418


	//----- nvinfo : EIATTR_KPARAM_INFO
	.align		4
        /*001c*/ 	.byte	0x04, 0x17
        /*001e*/ 	.short	(.L_374 - .L_373)
.L_373:
        /*0020*/ 	.word	0x00000000
        /*0024*/ 	.short	0x0000
        /*0026*/ 	.short	0x0000
        /*0028*/ 	.byte	0x00, 0xf0, 0x61, 0x10


	//----- nvinfo : EIATTR_MAXREG_COUNT
	.align		4
.L_374:
        /*002c*/ 	.byte	0x03, 0x1b
        /*002e*/ 	.short	0x00ff


	//----- nvinfo : EIATTR_NUM_BARRIERS
	.align		4
        /*0030*/ 	.byte	0x02, 0x4c
        /*0032*/ 	.byte	0x02
	.zero		1


	//----- nvinfo : EIATTR_ANNOTATIONS
	.align		4
        /*0034*/ 	.byte	0x04, 0x55
        /*0036*/ 	.short	(.L_376 - .L_375)


	//   ....[0]....
.L_375:
        /* <DEDUP_REMOVED lines=53> */


	//----- nvinfo : EIATTR_MERCURY_ISA_VERSION
	.align		4
.L_376:
        /*0378*/ 	.byte	0x03, 0x5f
        /*037a*/ 	.short	0x0000


	//----- nvinfo : EIATTR_COOP_GROUP_MASK_REGIDS
	.align		4
        /*037c*/ 	.byte	0x04, 0x29
        /*037e*/ 	.short	(.L_378 - .L_377)


	//   ....[0]....
.L_377:
        /*0380*/ 	.word	0xffffffff


	//   ....[1]....
        /*0384*/ 	.word	0xffffffff


	//   ....[2]....
        /*0388*/ 	.word	0xffffffff


	//   ....[3]....
        /*038c*/ 	.word	0xffffffff


	//   ....[4]....
        /*0390*/ 	.word	0xffffffff


	//   ....[5]....
        /*0394*/ 	.word	0xffffffff


	//   ....[6]....
        /*0398*/ 	.word	0xffffffff


	//   ....[7]....
        /*039c*/ 	.word	0xffffffff


	//   ....[8]....
        /*03a0*/ 	.word	0xffffffff


	//   ....[9]....
        /*03a4*/ 	.word	0xffffffff


	//   ....[10]....
        /*03a8*/ 	.word	0xffffffff


	//   ....[11]....
        /*03ac*/ 	.word	0xffffffff


	//   ....[12]....
        /*03b0*/ 	.word	0xffffffff


	//   ....[13]....
        /*03b4*/ 	.word	0xffffffff


	//   ....[14]....
        /*03b8*/ 	.word	0xffffffff


	//   ....[15]....
        /*03bc*/ 	.word	0xffffffff


	//   ....[16]....
        /*03c0*/ 	.word	0xffffffff


	//   ....[17]....
        /*03c4*/ 	.word	0xffffffff


	//   ....[18]....
        /*03c8*/ 	.word	0xffffffff


	//   ....[19]....
        /*03cc*/ 	.word	0xffffffff


	//   ....[20]....
        /*03d0*/ 	.word	0xffffffff


	//   ....[21]....
        /*03d4*/ 	.word	0xffffffff


	//   ....[22]....
        /*03d8*/ 	.word	0xffffffff


	//   ....[23]....
        /*03dc*/ 	.word	0xffffffff


	//   ....[24]....
        /*03e0*/ 	.word	0xffffffff


	//   ....[25]....
        /*03e4*/ 	.word	0xffffffff


	//   ....[26]....
        /*03e8*/ 	.word	0xffffffff


	//   ....[27]....
        /*03ec*/ 	.word	0xffffffff


	//   ....[28]....
        /*03f0*/ 	.word	0xffffffff


	//   ....[29]....
        /*03f4*/ 	.word	0xffffffff


	//   ....[30]....
        /*03f8*/ 	.word	0xffffffff


	//   ....[31]....
        /*03fc*/ 	.word	0xffffffff


	//   ....[32]....
        /*0400*/ 	.word	0xffffffff


	//   ....[33]....
        /*0404*/ 	.word	0xffffffff


	//   ....[34]....
        /*0408*/ 	.word	0xffffffff


	//   ....[35]....
        /*040c*/ 	.word	0xffffffff


	//   ....[36]....
        /*0410*/ 	.word	0xffffffff


	//   ....[37]....
        /*0414*/ 	.word	0xffffffff


	//   ....[38]....
        /*0418*/ 	.word	0xffffffff


	//   ....[39]....
        /*041c*/ 	.word	0xffffffff


	//   ....[40]....
        /*0420*/ 	.word	0xffffffff


	//   ....[41]....
        /*0424*/ 	.word	0xffffffff


	//   ....[42]....
        /*0428*/ 	.word	0xffffffff


	//   ....[43]....
        /*042c*/ 	.word	0xffffffff


	//   ....[44]....
        /*0430*/ 	.word	0xffffffff


	//   ....[45]....
        /*0434*/ 	.word	0xffffffff


	//   ....[46]....
        /*0438*/ 	.word	0xffffffff


	//   ....[47]....
        /*043c*/ 	.word	0xffffffff


	//   ....[48]....
        /*0440*/ 	.word	0xffffffff


	//   ....[49]....
        /*0444*/ 	.word	0xffffffff


	//   ....[50]....
        /*0448*/ 	.word	0xffffffff


	//   ....[51]....
        /*044c*/ 	.word	0xffffffff


	//   ....[52]....
        /*0450*/ 	.word	0xffffffff


	//   ....[53]....
        /*0454*/ 	.word	0xffffffff


	//   ....[54]....
        /*0458*/ 	.word	0xffffffff


	//----- nvinfo : EIATTR_COOP_GROUP_INSTR_OFFSETS
	.align		4
.L_378:
        /*045c*/ 	.byte	0x04, 0x28
        /*045e*/ 	.short	(.L_380 - .L_379)


	//   ....[0]....
.L_379:
        /*0460*/ 	.word	0x00000090


	//   ....[1]....
        /*0464*/ 	.word	0x00001560


	//   ....[2]....
        /*0468*/ 	.word	0x000015d0


	//   ....[3]....
        /*046c*/ 	.word	0x000019a0


	//   ....[4]....
        /*0470*/ 	.word	0x000019e0


	//   ....[5]....
        /*0474*/ 	.word	0x00001c20


	//   ....[6]....
        /*0478*/ 	.word	0x00001c50


	//   ....[7]....
        /*047c*/ 	.word	0x00001e40


	//   ....[8]....
        /*0480*/ 	.word	0x00001e80


	//   ....[9]....
        /*0484*/ 	.word	0x00003cc0


	//   ....[10]....
        /*0488*/ 	.word	0x000043b0


	//   ....[11]....
        /*048c*/ 	.word	0x00004a80


	//   ....[12]....
        /*0490*/ 	.word	0x00004bd0


	//   ....[13]....
        /*0494*/ 	.word	0x00004be0


	//   ....[14]....
        /*0498*/ 	.word	0x00004c70


	//   ....[15]....
        /*049c*/ 	.word	0x00009910


	//   ....[16]....
        /*04a0*/ 	.word	0x00009af0


	//   ....[17]....
        /*04a4*/ 	.word	0x0000a570


	//   ....[18]....
        /*04a8*/ 	.word	0x0000a720


	//   ....[19]....
        /*04ac*/ 	.word	0x0000a760


	//   ....[20]....
        /*04b0*/ 	.word	0x0000a780


	//   ....[21]....
        /*04b4*/ 	.word	0x0000e770


	//   ....[22]....
        /*04b8*/ 	.word	0x0000e7e0


	//   ....[23]....
        /*04bc*/ 	.word	0x0000e830


	//   ....[24]....
        /*04c0*/ 	.word	0x0000e890


	//   ....[25]....
        /*04c4*/ 	.word	0x00012530


	//   ....[26]....
        /*04c8*/ 	.word	0x00012760


	//   ....[27]....
        /*04cc*/ 	.word	0x000131e0


	//   ....[28]....
        /*04d0*/ 	.word	0x00013390


	//   ....[29]....
        /*04d4*/ 	.word	0x000133d0


	//   ....[30]....
        /*04d8*/ 	.word	0x000133f0


	//   ....[31]....
        /*04dc*/ 	.word	0x00015000


	//   ....[32]....
        /*04e0*/ 	.word	0x00015030


	//   ....[33]....
        /*04e4*/ 	.word	0x00015060


	//   ....[34]....
        /*04e8*/ 	.word	0x00015070


	//   ....[35]....
        /*04ec*/ 	.word	0x00016a20


	//   ....[36]....
        /*04f0*/ 	.word	0x00016a50


	//   ....[37]....
        /*04f4*/ 	.word	0x00016a70


	//   ....[38]....
        /*04f8*/ 	.word	0x00016a80


	//   ....[39]....
        /*04fc*/ 	.word	0x00016ca0


	//   ....[40]....
        /*0500*/ 	.word	0x00016cb0


	//   ....[41]....
        /*0504*/ 	.word	0x00016eb0


	//   ....[42]....
        /*0508*/ 	.word	0x00016ee0


	//   ....[43]....
        /*050c*/ 	.word	0x000170a0


	//   ....[44]....
        /*0510*/ 	.word	0x000170d0


	//   ....[45]....
        /*0514*/ 	.word	0x00017290


	//   ....[46]....
        /*0518*/ 	.word	0x000172b0


	//   ....[47]....
        /*051c*/ 	.word	0x00017b20


	//   ....[48]....
        /*0520*/ 	.word	0x00017b40


	//   ....[49]....
        /*0524*/ 	.word	0x00017d00


	//   ....[50]....
        /*0528*/ 	.word	0x00017d30


	//   ....[51]....
        /*052c*/ 	.word	0x00017ec0


	//   ....[52]....
        /*0530*/ 	.word	0x00017ef0


	//   ....[53]....
        /*0534*/ 	.word	0x00018080


	//   ....[54]....
        /*0538*/ 	.word	0x000180a0


	//----- nvinfo : EIATTR_EXIT_INSTR_OFFSETS
	.align		4
.L_380:
        /*053c*/ 	.byte	0x04, 0x1c
        /*053e*/ 	.short	(.L_382 - .L_381)


	//   ....[0]....
.L_381:
        /*0540*/ 	.word	0x00000350


	//   ....[1]....
        /*0544*/ 	.word	0x000172c0


	//   ....[2]....
        /*0548*/ 	.word	0x00017400


	//   ....[3]....
        /*054c*/ 	.word	0x00017460


	//   ....[4]....
        /*0550*/ 	.word	0x000180b0


	//   ....[5]....
        /*0554*/ 	.word	0x000181c0


	//   ....[6]....
        /*0558*/ 	.word	0x00018220


	//----- nvinfo : EIATTR_CTAIDZ_USED
	.align		4
.L_382:
        /*055c*/ 	.byte	0x01, 0x04
	.zero		2


	//----- nvinfo : EIATTR_MAX_THREADS
	.align		4
        /*0560*/ 	.byte	0x04, 0x05
        /*0562*/ 	.short	(.L_384 - .L_383)
.L_383:
        /*0564*/ 	.word	0x00000100
        /*0568*/ 	.word	0x00000001
        /*056c*/ 	.word	0x00000001


	//----- nvinfo : EIATTR_CRS_STACK_SIZE
	.align		4
.L_384:
        /*0570*/ 	.byte	0x04, 0x1e
        /*0572*/ 	.short	(.L_386 - .L_385)
.L_385:
        /*0574*/ 	.word	0x00000000
.L_386:


//--------------------- .nv.info._ZN7cutlass13device_kernelIN5flash19enable_sm80_to_sm89INS1_16FlashAttnFwdSm80INS1_25CollectiveMainloopFwdSm80ILi8ELi1ELb0EN4cute5tupleIJNS5_1CILi128EEENS7_ILi48EEENS7_ILi256EEEEEELi256ENS_10bfloat16_tEfNS_4arch4Sm80ELb0ELb1ELb1ELb1ELb0ELb1ELb1ELb0EEENS1_21CollectiveEpilogueFwdINS6_IJS8_SA_S9_EEENS6_IJNS7_ILi1EEESI_SI_EEESC_SE_Li256ELb1ELb1ELb0ELb0EEENS1_19SingleTileSchedulerILb1ELb0ELb1ELi128EEEEEEEEEvNT_6ParamsE --------------------------
	.section	.nv.info._ZN7cutlass13device_kernelIN5flash19enable_sm80_to_sm89INS1_16FlashAttnFwdSm80INS1_25CollectiveMainloopFwdSm80ILi8ELi1ELb0EN4cute5tupleIJNS5_1CILi128EEENS7_ILi48EEENS7_ILi256EEEEEELi256ENS_10bfloat16_tEfNS_4arch4Sm80ELb0ELb1ELb1ELb1ELb0ELb1ELb1ELb0EEENS1_21CollectiveEpilogueFwdINS6_IJS8_SA_S9_EEENS6_IJNS7_ILi1EEESI_SI_EEESC_SE_Li256ELb1ELb1ELb0ELb0EEENS1_19SingleTileSchedulerILb1ELb0ELb1ELi128EEEEEEEEEvNT_6ParamsE,"",@"SHT_CUDA_INFO"
	.sectionflags	@""
	.align	4


	//----- nvinfo : EIATTR_CUDA_API_VERSION
	.align		4
        /*0000*/ 	.byte	0x04, 0x37
        /*0002*/ 	.short	(.L_388 - .L_387)
.L_387:
        /*0004*/ 	.word	0x00000082


	//----- nvinfo : EIATTR_SW2861232_WAR
	.align		4
.L_388:
        /*0008*/ 	.byte	0x01, 0x35
	.zero		2


	//----- nvinfo : EIATTR_PARAM_CBANK
	.align		4
        /*000c*/ 	.byte	0x04, 0x0a
        /*000e*/ 	.short	(.L_390 - .L_389)
	.align		4
.L_389:
        /*0010*/ 	.word	index@(.nv.constant0._ZN7cutlass13device_kernelIN5flash19enable_sm80_to_sm89INS1_16FlashAttnFwdSm80INS1_25CollectiveMainloopFwdSm80ILi8ELi1ELb0EN4cute5tupleIJNS5_1CILi128EEENS7_ILi48EEENS7_ILi256EEEEEELi256ENS_10bfloat16_tEfNS_4arch4Sm80ELb0ELb1ELb1ELb1ELb0ELb1ELb1ELb0EEENS1_21CollectiveEpilogueFwdINS6_IJS8_SA_S9_EEENS6_IJNS7_ILi1EEESI_SI_EEESC_SE_Li256ELb1ELb1ELb0ELb0EEENS1_19SingleTileSchedulerILb1ELb0ELb1ELi128EEEEEEEEEvNT_6ParamsE)
        /*0014*/ 	.short	0x0160
        /*0016*/ 	.short	0x0418


	//----- nvinfo : EIATTR_CBANK_PARAM_SIZE
	.align		4
.L_390:
        /*0018*/ 	.byte	0x03, 0x19
        /*001a*/ 	.short	0x0418


	//----- nvinfo : EIATTR_KPARAM_INFO
	.align		4
        /*001c*/ 	.byte	0x04, 0x17
        /*001e*/ 	.short	(.L_392 - .L_391)
.L_391:
        /*0020*/ 	.word	0x00000000
        /*0024*/ 	.short	0x0000
        /*0026*/ 	.short	0x0000
        /*0028*/ 	.byte	0x00, 0xf0, 0x61, 0x10


	//----- nvinfo : EIATTR_MAXREG_COUNT
	.align		4
.L_392:
        /*002c*/ 	.byte	0x03, 0x1b
        /*002e*/ 	.short	0x00ff


	//----- nvinfo : EIATTR_NUM_BARRIERS
	.align		4
        /*0030*/ 	.byte	0x02, 0x4c
        /*0032*/ 	.byte	0x02
	.zero		1


	//----- nvinfo : EIATTR_MERCURY_ISA_VERSION
	.align		4
        /*0034*/ 	.byte	0x03, 0x5f
        /*0036*/ 	.short	0x0000


	//----- nvinfo : EIATTR_COOP_GROUP_MASK_REGIDS
	.align		4
        /*0038*/ 	.byte	0x04, 0x29
        /*003a*/ 	.short	(.L_394 - .L_393)


	//   ....[0]....
.L_393:
        /*003c*/ 	.word	0xffffffff


	//   ....[1]....
        /*0040*/ 	.word	0xffffffff


	//   ....[2]....
        /*0044*/ 	.word	0xffffffff


	//   ....[3]....
        /*0048*/ 	.word	0xffffffff


	//   ....[4]....
        /*004c*/ 	.word	0xffffffff


	//   ....[5]....
        /*0050*/ 	.word	0xffffffff


	//   ....[6]....
        /*0054*/ 	.word	0xffffffff


	//   ....[7]....
        /*0058*/ 	.word	0xffffffff


	//   ....[8]....
        /*005c*/ 	.word	0xffffffff


	//   ....[9]....
        /*0060*/ 	.word	0xffffffff


	//   ....[10]....
        /*0064*/ 	.word	0xffffffff


	//   ....[11]....
        /*0068*/ 	.word	0xffffffff


	//   ....[12]....
        /*006c*/ 	.word	0xffffffff


	//   ....[13]....
        /*0070*/ 	.word	0xffffffff


	//   ....[14]....
        /*0074*/ 	.word	0xffffffff


	//   ....[15]....
        /*0078*/ 	.word	0xffffffff


	//   ....[16]....
        /*007c*/ 	.word	0xffffffff


	//   ....[17]....
        /*0080*/ 	.word	0xffffffff


	//   ....[18]....
        /*0084*/ 	.word	0xffffffff


	//   ....[19]....
        /*0088*/ 	.word	0xffffffff


	//   ....[20]....
        /*008c*/ 	.word	0xffffffff


	//   ....[21]....
        /*0090*/ 	.word	0xffffffff


	//   ....[22]....
        /*0094*/ 	.word	0xffffffff


	//   ....[23]....
        /*0098*/ 	.word	0xffffffff


	//   ....[24]....
        /*009c*/ 	.word	0xffffffff


	//   ....[25]....
        /*00a0*/ 	.word	0xffffffff


	//   ....[26]....
        /*00a4*/ 	.word	0xffffffff


	//   ....[27]....
        /*00a8*/ 	.word	0xffffffff


	//   ....[28]....
        /*00ac*/ 	.word	0xffffffff


	//   ....[29]....
        /*00b0*/ 	.word	0xffffffff


	//   ....[30]....
        /*00b4*/ 	.word	0xffffffff


	//   ....[31]....
        /*00b8*/ 	.word	0xffffffff


	//   ....[32]....
        /*00bc*/ 	.word	0xffffffff


	//   ....[33]....
        /*00c0*/ 	.word	0xffffffff


	//   ....[34]....
        /*00c4*/ 	.word	0xffffffff


	//   ....[35]....
        /*00c8*/ 	.word	0xffffffff


	//   ....[36]....
        /*00cc*/ 	.word	0xffffffff


	//   ....[37]....
        /*00d0*/ 	.word	0xffffffff


	//   ....[38]....
        /*00d4*/ 	.word	0xffffffff


	//   ....[39]....
        /*00d8*/ 	.word	0xffffffff


	//   ....[40]....
        /*00dc*/ 	.word	0xffffffff


	//   ....[41]....
        /*00e0*/ 	.word	0xffffffff


	//   ....[42]....
        /*00e4*/ 	.word	0xffffffff


	//   ....[43]....
        /*00e8*/ 	.word	0xffffffff


	//   ....[44]....
        /*00ec*/ 	.word	0xffffffff


	//   ....[45]....
        /*00f0*/ 	.word	0xffffffff


	//   ....[46]....
        /*00f4*/ 	.word	0xffffffff


	//   ....[47]....
        /*00f8*/ 	.word	0xffffffff


	//   ....[48]....
        /*00fc*/ 	.word	0xffffffff


	//   ....[49]....
        /*0100*/ 	.word	0xffffffff


	//   ....[50]....
        /*0104*/ 	.word	0xffffffff


	//   ....[51]....
        /*0108*/ 	.word	0xffffffff


	//   ....[52]....
        /*010c*/ 	.word	0xffffffff


	//   ....[53]....
        /*0110*/ 	.word	0xffffffff


	//   ....[54]....
        /*0114*/ 	.word	0xffffffff


	//   ....[55]....
        /*0118*/ 	.word	0xffffffff


	//   ....[56]....
        /*011c*/ 	.word	0xffffffff


	//   ....[57]....
        /*0120*/ 	.word	0xffffffff


	//   ....[58]....
        /*0124*/ 	.word	0xffffffff


	//   ....[59]....
        /*0128*/ 	.word	0xffffffff


	//   ....[60]....
        /*012c*/ 	.word	0xffffffff


	//   ....[61]....
        /*0130*/ 	.word	0xffffffff


	//   ....[62]....
        /*0134*/ 	.word	0xffffffff


	//   ....[63]....
        /*0138*/ 	.word	0xffffffff


	//   ....[64]....
        /*013c*/ 	.word	0xffffffff


	//   ....[65]....
        /*0140*/ 	.word	0xffffffff


	//   ....[66]....
        /*0144*/ 	.word	0xffffffff


	//   ....[67]....
        /*0148*/ 	.word	0xffffffff


	//   ....[68]....
        /*014c*/ 	.word	0xffffffff


	//   ....[69]....
        /*0150*/ 	.word	0xffffffff


	//   ....[70]....
        /*0154*/ 	.word	0xffffffff


	//   ....[71]....
        /*0158*/ 	.word	0xffffffff


	//   ....[72]....
        /*015c*/ 	.word	0xffffffff


	//   ....[73]....
        /*0160*/ 	.word	0xffffffff


	//   ....[74]....
        /*0164*/ 	.word	0xffffffff


	//   ....[75]....
        /*0168*/ 	.word	0xffffffff


	//   ....[76]....
        /*016c*/ 	.word	0xffffffff


	//   ....[77]....
        /*0170*/ 	.word	0xffffffff


	//   ....[78]....
        /*0174*/ 	.word	0xffffffff


	//   ....[79]....
        /*0178*/ 	.word	0xffffffff


	//   ....[80]....
        /*017c*/ 	.word	0xffffffff


	//   ....[81]....
        /*0180*/ 	.word	0xffffffff


	//   ....[82]....
        /*0184*/ 	.word	0xffffffff


	//   ....[83]....
        /*0188*/ 	.word	0xffffffff


	//   ....[84]....
        /*018c*/ 	.word	0xffffffff


	//   ....[85]....
        /*0190*/ 	.word	0xffffffff


	//   ....[86]....
        /*0194*/ 	.word	0xffffffff


	//   ....[87]....
        /*0198*/ 	.word	0xffffffff


	//   ....[88]....
        /*019c*/ 	.word	0xffffffff


	//   ....[89]....
        /*01a0*/ 	.word	0xffffffff


	//   ....[90]....
        /*01a4*/ 	.word	0xffffffff


	//   ....[91]....
        /*01a8*/ 	.word	0xffffffff


	//   ....[92]....
        /*01ac*/ 	.word	0xffffffff


	//   ....[93]....
        /*01b0*/ 	.word	0xffffffff


	//   ....[94]....
        /*01b4*/ 	.word	0xffffffff


	//   ....[95]....
        /*01b8*/ 	.word	0xffffffff


	//   ....[96]....
        /*01bc*/ 	.word	0xffffffff


	//   ....[97]....
        /*01c0*/ 	.word	0xffffffff


	//   ....[98]....
        /*01c4*/ 	.word	0xffffffff


	//   ....[99]....
        /*01c8*/ 	.word	0xffffffff


	//   ....[100]....
        /*01cc*/ 	.word	0xffffffff


	//   ....[101]....
        /*01d0*/ 	.word	0xffffffff


	//   ....[102]....
        /*01d4*/ 	.word	0xffffffff


	//   ....[103]....
        /*01d8*/ 	.word	0xffffffff


	//   ....[104]....
        /*01dc*/ 	.word	0xffffffff


	//   ....[105]....
        /*01e0*/ 	.word	0xffffffff


	//   ....[106]....
        /*01e4*/ 	.word	0xffffffff


	//   ....[107]....
        /*01e8*/ 	.word	0xffffffff


	//   ....[108]....
        /*01ec*/ 	.word	0xffffffff


	//   ....[109]....
        /*01f0*/ 	.word	0xffffffff


	//   ....[110]....
        /*01f4*/ 	.word	0xffffffff


	//   ....[111]....
        /*01f8*/ 	.word	0xffffffff


	//   ....[112]....
        /*01fc*/ 	.word	0xffffffff


	//   ....[113]....
        /*0200*/ 	.word	0xffffffff


	//   ....[114]....
        /*0204*/ 	.word	0xffffffff


	//   ....[115]....
        /*0208*/ 	.word	0xffffffff


	//   ....[116]....
        /*020c*/ 	.word	0xffffffff


	//   ....[117]....
        /*0210*/ 	.word	0xffffffff


	//   ....[118]....
        /*0214*/ 	.word	0xffffffff


	//   ....[119]....
        /*0218*/ 	.word	0xffffffff


	//   ....[120]....
        /*021c*/ 	.word	0xffffffff


	//   ....[121]....
        /*0220*/ 	.word	0xffffffff


	//   ....[122]....
        /*0224*/ 	.word	0xffffffff


	//   ....[123]....
        /*0228*/ 	.word	0xffffffff


	//   ....[124]....
        /*022c*/ 	.word	0xffffffff


	//   ....[125]....
        /*0230*/ 	.word	0xffffffff


	//   ....[126]....
        /*0234*/ 	.word	0xffffffff


	//   ....[127]....
        /*0238*/ 	.word	0xffffffff


	//   ....[128]....
        /*023c*/ 	.word	0xffffffff


	//   ....[129]....
        /*0240*/ 	.word	0xffffffff


	//   ....[130]....
        /*0244*/ 	.word	0xffffffff


	//   ....[131]....
        /*0248*/ 	.word	0xffffffff


	//   ....[132]....
        /*024c*/ 	.word	0xffffffff


	//   ....[133]....
        /*0250*/ 	.word	0xffffffff


	//   ....[134]....
        /*0254*/ 	.word	0xffffffff


	//   ....[135]....
        /*0258*/ 	.word	0xffffffff


	//   ....[136]....
        /*025c*/ 	.word	0xffffffff


	//   ....[137]....
        /*0260*/ 	.word	0xffffffff


	//   ....[138]....
        /*0264*/ 	.word	0xffffffff


	//----- nvinfo : EIATTR_COOP_GROUP_INSTR_OFFSETS
	.align		4
.L_394:
        /*0268*/ 	.byte	0x04, 0x28
        /*026a*/ 	.short	(.L_396 - .L_395)


	//   ....[0]....
.L_395:
        /*026c*/ 	.word	0x00000090


	//   ....[1]....
        /*0270*/ 	.word	0x00008a70


	//   ....[2]....
        /*0274*/ 	.word	0x00008a90


	//   ....[3]....
        /*0278*/ 	.word	0x00008cb0


	//   ....[4]....
        /*027c*/ 	.word	0x00008cc0


	//   ....[5]....
        /*0280*/ 	.word	0x00008eb0


	//   ....[6]....
        /*0284*/ 	.word	0x00008ed0


	//   ....[7]....
        /*0288*/ 	.word	0x000090c0


	//   ....[8]....
        /*028c*/ 	.word	0x000090d0


	//   ....[9]....
        /*0290*/ 	.word	0x0000ade0


	//   ....[10]....
        /*0294*/ 	.word	0x0000af90


	//   ....[11]....
        /*0298*/ 	.word	0x0000b840


	//   ....[12]....
        /*029c*/ 	.word	0x0000ba80


	//   ....[13]....
        /*02a0*/ 	.word	0x0000bba0


	//   ....[14]....
        /*02a4*/ 	.word	0x0000bc90


	//   ....[15]....
        /*02a8*/ 	.word	0x0000de00


	//   ....[16]....
        /*02ac*/ 	.word	0x0000dfc0


	//   ....[17]....
        /*02b0*/ 	.word	0x0000e6d0


	//   ....[18]....
        /*02b4*/ 	.word	0x0000e780


	//   ....[19]....
        /*02b8*/ 	.word	0x0000e970


	//   ....[20]....
        /*02bc*/ 	.word	0x0000ea90


	//   ....[21]....
        /*02c0*/ 	.word	0x000117a0


	//   ....[22]....
        /*02c4*/ 	.word	0x000117c0


	//   ....[23]....
        /*02c8*/ 	.word	0x00011800


	//   ....[24]....
        /*02cc*/ 	.word	0x00011810


	//   ....[25]....
        /*02d0*/ 	.word	0x00014600


	//   ....[26]....
        /*02d4*/ 	.word	0x000147c0


	//   ....[27]....
        /*02d8*/ 	.word	0x00014f80


	//   ....[28]....
        /*02dc*/ 	.word	0x00015140


	//   ....[29]....
        /*02e0*/ 	.word	0x00015150


	//   ....[30]....
        /*02e4*/ 	.word	0x000151c0


	//   ....[31]....
        /*02e8*/ 	.word	0x00016940


	//   ....[32]....
        /*02ec*/ 	.word	0x00016970


	//   ....[33]....
        /*02f0*/ 	.word	0x00016980


	//   ....[34]....
        /*02f4*/ 	.word	0x000169b0


	//   ....[35]....
        /*02f8*/ 	.word	0x00018300


	//   ....[36]....
        /*02fc*/ 	.word	0x00018340


	//   ....[37]....
        /*0300*/ 	.word	0x00018380


	//   ....[38]....
        /*0304*/ 	.word	0x000183c0


	//   ....[39]....
        /*0308*/ 	.word	0x000185e0


	//   ....[40]....
        /*030c*/ 	.word	0x000185f0


	//   ....[41]....
        /*0310*/ 	.word	0x000187f0


	//   ....[42]....
        /*0314*/ 	.word	0x00018820


	//   ....[43]....
        /*0318*/ 	.word	0x000189e0


	//   ....[44]....
        /*031c*/ 	.word	0x00018a10


	//   ....[45]....
        /*0320*/ 	.word	0x00018bd0


	//   ....[46]....
        /*0324*/ 	.word	0x00018bf0


	//   ....[47]....
        /*0328*/ 	.word	0x00019440


	//   ....[48]....
        /*032c*/ 	.word	0x00019460


	//   ....[49]....
        /*0330*/ 	.word	0x00019630


	//   ....[50]....
        /*0334*/ 	.word	0x00019640


	//   ....[51]....
        /*0338*/ 	.word	0x00019810


	//   ....[52]....
        /*033c*/ 	.word	0x00019830


	//   ....[53]....
        /*0340*/ 	.word	0x00019a00


	//   ....[54]....
        /*0344*/ 	.word	0x00019a10


	//   ....[55]....
        /*0348*/ 	.word	0x00019c20


	//   ....[56]....
        /*034c*/ 	.word	0x00019ca0


	//   ....[57]....
        /*0350*/ 	.word	0x00019d10


	//   ....[58]....
        /*0354*/ 	.word	0x00019d80


	//   ....[59]....
        /*0358*/ 	.word	0x00019df0


	//   ....[60]....
        /*035c*/ 	.word	0x00019e70


	//   ....[61]....
        /*0360*/ 	.word	0x00019ee0


	//   ....[62]....
        /*0364*/ 	.word	0x00019f50


	//   ....[63]....
        /*0368*/ 	.word	0x00019f90


	//   ....[64]....
        /*036c*/ 	.word	0x00019fd0


	//   ....[65]....
        /*0370*/ 	.word	0x0001a020


	//   ....[66]....
        /*0374*/ 	.word	0x0001a070


	//   ....[67]....
        /*0378*/ 	.word	0x0001a0e0


	//   ....[68]....
        /*037c*/ 	.word	0x0001a160


	//   ....[69]....
        /*0380*/ 	.word	0x0001a1e0


	//   ....[70]....
        /*0384*/ 	.word	0x0001a250


	//   ....[71]....
        /*0388*/ 	.word	0x0001a2d0


	//   ....[72]....
        /*038c*/ 	.word	0x0001a350


	//   ....[73]....
        /*0390*/ 	.word	0x0001a3d0


	//   ....[74]....
        /*0394*/ 	.word	0x0001a440


	//   ....[75]....
        /*0398*/ 	.word	0x0001a830


	//   ....[76]....
        /*039c*/ 	.word	0x0001a850


	//   ....[77]....
        /*03a0*/ 	.word	0x0001a860


	//   ....[78]....
        /*03a4*/ 	.word	0x0001a870


	//   ....[79]....
        /*03a8*/ 	.word	0x0001ae50


	//   ....[80]....
        /*03ac*/ 	.word	0x0001ae60


	//   ....[81]....
        /*03b0*/ 	.word	0x0001ae70


	//   ....[82]....
        /*03b4*/ 	.word	0x0001ae80


	//   ....[83]....
        /*03b8*/ 	.word	0x0001b400


	//   ....[84]....
        /*03bc*/ 	.word	0x0001b420


	//   ....[85]....
        /*03c0*/ 	.word	0x0001b440


	//   ....[86]....
        /*03c4*/ 	.word	0x0001b450


	//   ....[87]....
        /*03c8*/ 	.word	0x0001b9e0


	//   ....[88]....
        /*03cc*/ 	.word	0x0001ba40


	//   ....[89]....
        /*03d0*/ 	.word	0x0001ba60


	//   ....[90]....
        /*03d4*/ 	.word	0x0001ba70


	//   ....[91]....
        /*03d8*/ 	.word	0x0001f6c0


	//   ....[92]....
        /*03dc*/ 	.word	0x0001f6e0


	//   ....[93]....
        /*03e0*/ 	.word	0x0001f6f0


	//   ....[94]....
        /*03e4*/ 	.word	0x0001f700


	//   ....[95]....
        /*03e8*/ 	.word	0x0001fbc0


	//   ....[96]....
        /*03ec*/ 	.word	0x0001fbd0


	//   ....[97]....
        /*03f0*/ 	.word	0x0001fbe0


	//   ....[98]....
        /*03f4*/ 	.word	0x0001fbf0


	//   ....[99]....
        /*03f8*/ 	.word	0x00020040


	//   ....[100]....
        /*03fc*/ 	.word	0x00020060


	//   ....[101]....
        /*0400*/ 	.word	0x00020070


	//   ....[102]....
        /*0404*/ 	.word	0x00020080


	//   ....[103]....
        /*0408*/ 	.word	0x000204f0


	//   ....[104]....
        /*040c*/ 	.word	0x00020550


	//   ....[105]....
        /*0410*/ 	.word	0x00020570


	//   ....[106]....
        /*0414*/ 	.word	0x00020580


	//   ....[107]....
        /*0418*/ 	.word	0x000247a0


	//   ....[108]....
        /*041c*/ 	.word	0x00024820


	//   ....[109]....
        /*0420*/ 	.word	0x00024890


	//   ....[110]....
        /*0424*/ 	.word	0x00024900


	//   ....[111]....
        /*0428*/ 	.word	0x00024970


	//   ....[112]....
        /*042c*/ 	.word	0x000249e0


	//   ....[113]....
        /*0430*/ 	.word	0x00024a60


	//   ....[114]....
        /*0434*/ 	.word	0x00024ad0


	//   ....[115]....
        /*0438*/ 	.word	0x00024b40


	//   ....[116]....
        /*043c*/ 	.word	0x00024bc0


	//   ....[117]....
        /*0440*/ 	.word	0x00024c40


	//   ....[118]....
        /*0444*/ 	.word	0x00024cb0


	//   ....[119]....
        /*0448*/ 	.word	0x00024d20


	//   ....[120]....
        /*044c*/ 	.word	0x00024da0


	//   ....[121]....
        /*0450*/ 	.word	0x00024e20


	//   ....[122]....
        /*0454*/ 	.word	0x00024e90


	//   ....[123]....
        /*0458*/ 	.word	0x00024f00


	//   ....[124]....
        /*045c*/ 	.word	0x00024f80


	//   ....[125]....
        /*0460*/ 	.word	0x00024ff0


	//   ....[126]....
        /*0464*/ 	.word	0x00025060


	//   ....[127]....
        /*0468*/ 	.word	0x000250d0


	//   ....[128]....
        /*046c*/ 	.word	0x00025140


	//   ....[129]....
        /*0470*/ 	.word	0x000251c0


	//   ....[130]....
        /*0474*/ 	.word	0x00025230


	//   ....[131]....
        /*0478*/ 	.word	0x000252a0


	//   ....[132]....
        /*047c*/ 	.word	0x00025320


	//   ....[133]....
        /*0480*/ 	.word	0x00025390


	//   ....[134]....
        /*0484*/ 	.word	0x00025400


	//   ....[135]....
        /*0488*/ 	.word	0x00025470


	//   ....[136]....
        /*048c*/ 	.word	0x000254f0


	//   ....[137]....
        /*0490*/ 	.word	0x00025570


	//   ....[138]....
        /*0494*/ 	.word	0x000255e0


	//----- nvinfo : EIATTR_EXIT_INSTR_OFFSETS
	.align		4
.L_396:
        /*0498*/ 	.byte	0x04, 0x1c
        /*049a*/ 	.short	(.L_398 - .L_397)


	//   ....[0]....
.L_397:
        /*049c*/ 	.word	0x00000320


	//   ....[1]....
        /*04a0*/ 	.word	0x00018c00


	//   ....[2]....
        /*04a4*/ 	.word	0x00018d40


	//   ....[3]....
        /*04a8*/ 	.word	0x00018da0


	//   ....[4]....
        /*04ac*/ 	.word	0x00019a50


	//   ....[5]....
        /*04b0*/ 	.word	0x00019b60


	//   ....[6]....
        /*04b4*/ 	.word	0x00019bc0


	//----- nvinfo : EIATTR_CTAIDZ_USED
	.align		4
.L_398:
        /*04b8*/ 	.byte	0x01, 0x04
	.zero		2


	//----- nvinfo : EIATTR_MAX_THREADS
	.align		4
        /*04bc*/ 	.byte	0x04, 0x05
        /*04be*/ 	.short	(.L_400 - .L_399)
.L_399:
        /*04c0*/ 	.word	0x00000100
        /*04c4*/ 	.word	0x00000001
        /*04c8*/ 	.word	0x00000001


	//----- nvinfo : EIATTR_CRS_STACK_SIZE
	.align		4
.L_400:
        /*04cc*/ 	.byte	0x04, 0x1e
        /*04ce*/ 	.short	(.L_402 - .L_401)
.L_401:
        /*04d0*/ 	.word	0x00000000
.L_402:


//--------------------- .nv.info._ZN7cutlass13device_kernelIN5flash19enable_sm80_to_sm89INS1_16FlashAttnFwdSm80INS1_25CollectiveMainloopFwdSm80ILi8ELi1ELb0EN4cute5tupleIJNS5_1CILi128EEENS7_ILi96EEENS7_ILi256EEEEEELi256ENS_10bfloat16_tEfNS_4arch4Sm80ELb1ELb0ELb1ELb0ELb0ELb0ELb1ELb0EEENS1_21CollectiveEpilogueFwdINS6_IJS8_SA_S9_EEENS6_IJNS7_ILi1EEESI_SI_EEESC_SE_Li256ELb0ELb1ELb0ELb0EEENS1_30DynamicPersistentTileSchedulerILi256ELi256ELb0ELb1ELb0EEEEEEEEEvNT_6ParamsE --------------------------
	.section	.nv.info._ZN7cutlass13device_kernelIN5flash19enable_sm80_to_sm89INS1_16FlashAttnFwdSm80INS1_25CollectiveMainloopFwdSm80ILi8ELi1ELb0EN4cute5tupleIJNS5_1CILi128EEENS7_ILi96EEENS7_ILi256EEEEEELi256ENS_10bfloat16_tEfNS_4arch4Sm80ELb1ELb0ELb1ELb0ELb0ELb0ELb1ELb0EEENS1_21CollectiveEpilogueFwdINS6_IJS8_SA_S9_EEENS6_IJNS7_ILi1EEESI_SI_EEESC_SE_Li256ELb0ELb1ELb0ELb0EEENS1_30DynamicPersistentTileSchedulerILi256ELi256ELb0ELb1ELb0EEEEEEEEEvNT_6ParamsE,"",@"SHT_CUDA_INFO"
	.sectionflags	@""
	.align	4


	//----- nvinfo : EIATTR_CUDA_API_VERSION
	.align		4
        /*0000*/ 	.byte	0x04, 0x37
        /*0002*/ 	.short	(.L_404 - .L_403)
.L_403:
        /*0004*/ 	.word	0x00000082


	//----- nvinfo : EIATTR_SW2861232_WAR
	.align		4
.L_404:
        /*0008*/ 	.byte	0x01, 0x35
	.zero		2


	//----- nvinfo : EIATTR_PARAM_CBANK
	.align		4
        /*000c*/ 	.byte	0x04, 0x0a
        /*000e*/ 	.short	(.L_406 - .L_405)
	.align		4
.L_405:
        /*0010*/ 	.word	index@(.nv.constant0._ZN7cutlass13device_kernelIN5flash19enable_sm80_to_sm89INS1_16FlashAttnFwdSm80INS1_25CollectiveMainloopFwdSm80ILi8ELi1ELb0EN4cute5tupleIJNS5_1CILi128EEENS7_ILi96EEENS7_ILi256EEEEEELi256ENS_10bfloat16_tEfNS_4arch4Sm80ELb1ELb0ELb1ELb0ELb0ELb0ELb1ELb0EEENS1_21CollectiveEpilogueFwdINS6_IJS8_SA_S9_EEENS6_IJNS7_ILi1EEESI_SI_EEESC_SE_Li256ELb0ELb1ELb0ELb0EEENS1_30DynamicPersistentTileSchedulerILi256ELi256ELb0ELb1ELb0EEEEEEEEEvNT_6ParamsE)
        /*0014*/ 	.short	0x0160
        /*0016*/ 	.short	0x0428


	//----- nvinfo : EIATTR_CBANK_PARAM_SIZE
	.align		4
.L_406:
        /*0018*/ 	.byte	0x03, 0x19
        /*001a*/ 	.short	0x0428


	//----- nvinfo : EIATTR_KPARAM_INFO
	.align		4
        /*001c*/ 	.byte	0x04, 0x17
        /*001e*/ 	.short	(.L_408 - .L_407)
.L_407:
        /*0020*/ 	.word	0x00000000
        /*0024*/ 	.short	0x0000
        /*0026*/ 	.short	0x0000
        /*0028*/ 	.byte	0x00, 0xf0, 0xa1, 0x10


	//----- nvinfo : EIATTR_MAXREG_COUNT
	.align		4
.L_408:
        /*002c*/ 	.byte	0x03, 0x1b
        /*002e*/ 	.short	0x00ff


	//----- nvinfo : EIATTR_NUM_BARRIERS
	.align		4
        /*0030*/ 	.byte	0x02, 0x4c
        /*0032*/ 	.byte	0x06
	.zero		1


	//----- nvinfo : EIATTR_ANNOTATIONS
	.align		4
        /*0034*/ 	.byte	0x04, 0x55
        /*0036*/ 	.short	(.L_410 - .L_409)


	//   ....[0]....
.L_409:
        /* <DEDUP_REMOVED lines=90> */


	//----- nvinfo : EIATTR_MERCURY_ISA_VERSION
	.align		4
.L_410:
        /*05c0*/ 	.byte	0x03, 0x5f
        /*05c2*/ 	.short	0x0000


	//----- nvinfo : EIATTR_INT_WARP_WIDE_INSTR_OFFSETS
	.align		4
        /*05c4*/ 	.byte	0x04, 0x31
        /*05c6*/ 	.short	(.L_412 - .L_411)


	//   ....[0]....
.L_411:
        /*05c8*/ 	.word	0x00012c90


	//   ....[1]....
        /*05cc*/ 	.word	0x00012d10


	//----- nvinfo : EIATTR_COOP_GROUP_MASK_REGIDS
	.align		4
.L_412:
        /*05d0*/ 	.byte	0x04, 0x29
        /*05d2*/ 	.short	(.L_414 - .L_413)


	//   ....[0]....
.L_413:
        /*05d4*/ 	.word	0xffffffff


	//   ....[1]....
        /*05d8*/ 	.word	0xffffffff


	//   ....[2]....
        /*05dc*/ 	.word	0xffffffff


	//   ....[3]....
        /*05e0*/ 	.word	0xffffffff


	//   ....[4]....
        /*05e4*/ 	.word	0xffffffff


	//   ....[5]....
        /*05e8*/ 	.word	0xffffffff


	//   ....[6]....
        /*05ec*/ 	.word	0xffffffff


	//   ....[7]....
        /*05f0*/ 	.word	0xffffffff


	//   ....[8]....
        /*05f4*/ 	.word	0xffffffff


	//   ....[9]....
        /*05f8*/ 	.word	0xffffffff


	//   ....[10]....
        /*05fc*/ 	.word	0xffffffff


	//   ....[11]....
        /*0600*/ 	.word	0xffffffff


	//   ....[12]....
        /*0604*/ 	.word	0xffffffff


	//   ....[13]....
        /*0608*/ 	.word	0xffffffff


	//   ....[14]....
        /*060c*/ 	.word	0xffffffff


	//   ....[15]....
        /*0610*/ 	.word	0xffffffff


	//   ....[16]....
        /*0614*/ 	.word	0xffffffff


	//   ....[17]....
        /*0618*/ 	.word	0xffffffff


	//   ....[18]....
        /*061c*/ 	.word	0xffffffff


	//   ....[19]....
        /*0620*/ 	.word	0xffffffff


	//   ....[20]....
        /*0624*/ 	.word	0xffffffff


	//   ....[21]....
        /*0628*/ 	.word	0xffffffff


	//   ....[22]....
        /*062c*/ 	.word	0xffffffff


	//   ....[23]....
        /*0630*/ 	.word	0xffffffff


	//   ....[24]....
        /*0634*/ 	.word	0xffffffff


	//   ....[25]....
        /*0638*/ 	.word	0xffffffff


	//   ....[26]....
        /*063c*/ 	.word	0xffffffff


	//   ....[27]....
        /*0640*/ 	.word	0xffffffff


	//   ....[28]....
        /*0644*/ 	.word	0xffffffff


	//   ....[29]....
        /*0648*/ 	.word	0xffffffff


	//   ....[30]....
        /*064c*/ 	.word	0xffffffff


	//   ....[31]....
        /*0650*/ 	.word	0xffffffff


	//   ....[32]....
        /*0654*/ 	.word	0xffffffff


	//   ....[33]....
        /*0658*/ 	.word	0xffffffff


	//   ....[34]....
        /*065c*/ 	.word	0xffffffff


	//   ....[35]....
        /*0660*/ 	.word	0xffffffff


	//   ....[36]....
        /*0664*/ 	.word	0xffffffff


	//   ....[37]....
        /*0668*/ 	.word	0xffffffff


	//   ....[38]....
        /*066c*/ 	.word	0xffffffff


	//   ....[39]....
        /*0670*/ 	.word	0xffffffff


	//   ....[40]....
        /*0674*/ 	.word	0xffffffff


	//   ....[41]....
        /*0678*/ 	.word	0xffffffff


	//   ....[42]....
        /*067c*/ 	.word	0xffffffff


	//   ....[43]....
        /*0680*/ 	.word	0xffffffff


	//   ....[44]....
        /*0684*/ 	.word	0xffffffff


	//   ....[45]....
        /*0688*/ 	.word	0xffffffff


	//   ....[46]....
        /*068c*/ 	.word	0xffffffff


	//   ....[47]....
        /*0690*/ 	.word	0xffffffff


	//   ....[48]....
        /*0694*/ 	.word	0xffffffff


	//   ....[49]....
        /*0698*/ 	.word	0xffffffff


	//   ....[50]....
        /*069c*/ 	.word	0xffffffff


	//   ....[51]....
        /*06a0*/ 	.word	0xffffffff


	//   ....[52]....
        /*06a4*/ 	.word	0xffffffff


	//   ....[53]....
        /*06a8*/ 	.word	0xffffffff


	//   ....[54]....
        /*06ac*/ 	.word	0xffffffff


	//   ....[55]....
        /*06b0*/ 	.word	0xffffffff


	//   ....[56]....
        /*06b4*/ 	.word	0xffffffff


	//   ....[57]....
        /*06b8*/ 	.word	0xffffffff


	//   ....[58]....
        /*06bc*/ 	.word	0xffffffff


	//   ....[59]....
        /*06c0*/ 	.word	0xffffffff


	//   ....[60]....
        /*06c4*/ 	.word	0xffffffff


	//   ....[61]....
        /*06c8*/ 	.word	0xffffffff


	//   ....[62]....
        /*06cc*/ 	.word	0xffffffff


	//   ....[63]....
        /*06d0*/ 	.word	0xffffffff


	//   ....[64]....
        /*06d4*/ 	.word	0xffffffff


	//   ....[65]....
        /*06d8*/ 	.word	0xffffffff


	//   ....[66]....
        /*06dc*/ 	.word	0xffffffff


	//   ....[67]....
        /*06e0*/ 	.word	0xffffffff


	//   ....[68]....
        /*06e4*/ 	.word	0xffffffff


	//   ....[69]....
        /*06e8*/ 	.word	0xffffffff


	//   ....[70]....
        /*06ec*/ 	.word	0xffffffff


	//   ....[71]....
        /*06f0*/ 	.word	0xffffffff


	//   ....[72]....
        /*06f4*/ 	.word	0xffffffff


	//----- nvinfo : EIATTR_COOP_GROUP_INSTR_OFFSETS
	.align		4
.L_414:
        /*06f8*/ 	.byte	0x04, 0x28
        /*06fa*/ 	.short	(.L_416 - .L_415)


	//   ....[0]....
.L_415:
        /*06fc*/ 	.word	0x00000050


	//   ....[1]....
        /*0700*/ 	.word	0x00000060


	//   ....[2]....
        /*0704*/ 	.word	0x00001ac0


	//   ....[3]....
        /*0708*/ 	.word	0x00001ae0


	//   ....[4]....
        /*070c*/ 	.word	0x00001cd0


	//   ....[5]....
        /*0710*/ 	.word	0x00001ce0


	//   ....[6]....
        /*0714*/ 	.word	0x00001ec0


	//   ....[7]....
        /*0718*/ 	.word	0x00001ee0


	//   ....[8]....
        /*071c*/ 	.word	0x000020c0


	//   ....[9]....
        /*0720*/ 	.word	0x000020d0


	//   ....[10]....
        /*0724*/ 	.word	0x00004710


	//   ....[11]....
        /*0728*/ 	.word	0x00004740


	//   ....[12]....
        /*072c*/ 	.word	0x00004fe0


	//   ....[13]....
        /*0730*/ 	.word	0x00005110


	//   ....[14]....
        /*0734*/ 	.word	0x00005120


	//   ....[15]....
        /*0738*/ 	.word	0x00005170


	//   ....[16]....
        /*073c*/ 	.word	0x00008870


	//   ....[17]....
        /*0740*/ 	.word	0x000097f0


	//   ....[18]....
        /*0744*/ 	.word	0x0000a790


	//   ....[19]....
        /*0748*/ 	.word	0x0000a7a0


	//   ....[20]....
        /*074c*/ 	.word	0x0000a800


	//   ....[21]....
        /*0750*/ 	.word	0x0000a810


	//   ....[22]....
        /*0754*/ 	.word	0x0000f360


	//   ....[23]....
        /*0758*/ 	.word	0x0000f3b0


	//   ....[24]....
        /*075c*/ 	.word	0x0000f3d0


	//   ....[25]....
        /*0760*/ 	.word	0x0000f3f0


	//   ....[26]....
        /*0764*/ 	.word	0x00012240


	//   ....[27]....
        /*0768*/ 	.word	0x00012290


	//   ....[28]....
        /*076c*/ 	.word	0x000122b0


	//   ....[29]....
        /*0770*/ 	.word	0x000122d0


	//   ....[30]....
        /*0774*/ 	.word	0x000136e0


	//   ....[31]....
        /*0778*/ 	.word	0x00013a70


	//   ....[32]....
        /*077c*/ 	.word	0x00013aa0


	//   ....[33]....
        /*0780*/ 	.word	0x00013ac0


	//   ....[34]....
        /*0784*/ 	.word	0x00013af0


	//   ....[35]....
        /*0788*/ 	.word	0x00013d70


	//   ....[36]....
        /*078c*/ 	.word	0x00013d90


	//   ....[37]....
        /*0790*/ 	.word	0x00013f10


	//   ....[38]....
        /*0794*/ 	.word	0x00013f40


	//   ....[39]....
        /*0798*/ 	.word	0x00014080


	//   ....[40]....
        /*079c*/ 	.word	0x000140b0


	//   ....[41]....
        /*07a0*/ 	.word	0x000141e0


	//   ....[42]....
        /*07a4*/ 	.word	0x000141f0


	//   ....[43]....
        /*07a8*/ 	.word	0x00014800


	//   ....[44]....
        /*07ac*/ 	.word	0x00014820


	//   ....[45]....
        /*07b0*/ 	.word	0x00014a10


	//   ....[46]....
        /*07b4*/ 	.word	0x00014a20


	//   ....[47]....
        /*07b8*/ 	.word	0x00014c00


	//   ....[48]....
        /*07bc*/ 	.word	0x00014c20


	//   ....[49]....
        /*07c0*/ 	.word	0x00014e00


	//   ....[50]....
        /*07c4*/ 	.word	0x00014e10


	//   ....[51]....
        /*07c8*/ 	.word	0x00015050


	//   ....[52]....
        /*07cc*/ 	.word	0x00015160


	//   ....[53]....
        /*07d0*/ 	.word	0x000151d0


	//   ....[54]....
        /*07d4*/ 	.word	0x00015230


	//   ....[55]....
        /*07d8*/ 	.word	0x00015290


	//   ....[56]....
        /*07dc*/ 	.word	0x000152f0


	//   ....[57]....
        /*07e0*/ 	.word	0x00015360


	//   ....[58]....
        /*07e4*/ 	.word	0x000153c0


	//   ....[59]....
        /*07e8*/ 	.word	0x00015420


	//   ....[60]....
        /*07ec*/ 	.word	0x00015470


	//   ....[61]....
        /*07f0*/ 	.word	0x000154d0


	//   ....[62]....
        /*07f4*/ 	.word	0x00015520


	//   ....[63]....
        /*07f8*/ 	.word	0x00015570


	//   ....[64]....
        /*07fc*/ 	.word	0x000155e0


	//   ....[65]....
        /*0800*/ 	.word	0x00015650


	//   ....[66]....
        /*0804*/ 	.word	0x000156b0


	//   ....[67]....
        /*0808*/ 	.word	0x00015710


	//   ....[68]....
        /*080c*/ 	.word	0x00015770


	//   ....[69]....
        /*0810*/ 	.word	0x000157e0


	//   ....[70]....
        /*0814*/ 	.word	0x00015840


	//   ....[71]....
        /*0818*/ 	.word	0x000158a0


	//   ....[72]....
        /*081c*/ 	.word	0x00015900


	//----- nvinfo : EIATTR_EXIT_INSTR_OFFSETS
	.align		4
.L_416:
        /*0820*/ 	.byte	0x04, 0x1c
        /*0822*/ 	.short	(.L_418 - .L_417)


	//   ....[0]....
.L_417:
        /*0824*/ 	.word	0x000000b0


	//   ....[1]....
        /*0828*/ 	.word	0x00015110


	//----- nvinfo : EIATTR_MAX_THREADS
	.align		4
.L_418:
        /*082c*/ 	.byte	0x04, 0x05
        /*082e*/ 	.short	(.L_420 - .L_419)
.L_419:
        /*0830*/ 	.word	0x00000100
        /*0834*/ 	.word	0x00000001
        /*0838*/ 	.word	0x00000001


	//----- nvinfo : EIATTR_CRS_STACK_SIZE
	.align		4
.L_420:
        /*083c*/ 	.byte	0x04, 0x1e
        /*083e*/ 	.short	(.L_422 - .L_421)
.L_421:
        /*0840*/ 	.word	0x00000000
.L_422:


//--------------------- .nv.info._ZN7cutlass13device_kernelIN5flash19enable_sm80_to_sm89INS1_16FlashAttnFwdSm80INS1_25CollectiveMainloopFwdSm80ILi8ELi1ELb0EN4cute5tupleIJNS5_1CILi128EEENS7_ILi96EEENS7_ILi256EEEEEELi256ENS_10bfloat16_tEfNS_4arch4Sm80ELb1ELb0ELb1ELb1ELb0ELb0ELb1ELb0EEENS1_21CollectiveEpilogueFwdINS6_IJS8_SA_S9_EEENS6_IJNS7_ILi1EEESI_SI_EEESC_SE_Li256ELb1ELb1ELb0ELb0EEENS1_19SingleTileSchedulerILb1ELb0ELb1ELi128EEEEEEEEEvNT_6ParamsE --------------------------
	.section	.nv.info._ZN7cutlass13device_kernelIN5flash19enable_sm80_to_sm89INS1_16FlashAttnFwdSm80INS1_25CollectiveMainloopFwdSm80ILi8ELi1ELb0EN4cute5tupleIJNS5_1CILi128EEENS7_ILi96EEENS7_ILi256EEEEEELi256ENS_10bfloat16_tEfNS_4arch4Sm80ELb1ELb0ELb1ELb1ELb0ELb0ELb1ELb0EEENS1_21CollectiveEpilogueFwdINS6_IJS8_SA_S9_EEENS6_IJNS7_ILi1EEESI_SI_EEESC_SE_Li256ELb1ELb1ELb0ELb0EEENS1_19SingleTileSchedulerILb1ELb0ELb1ELi128EEEEEEEEEvNT_6ParamsE,"",@"SHT_CUDA_INFO"
	.sectionflags	@""
	.align	4


	//----- nvinfo : EIATTR_CUDA_API_VERSION
	.align		4
        /*0000*/ 	.byte	0x04, 0x37
        /*0002*/ 	.short	(.L_424 - .L_423)
.L_423:
        /*0004*/ 	.word	0x00000082


	//----- nvinfo : EIATTR_SW2861232_WAR
	.align		4
.L_424:
        /*0008*/ 	.byte	0x01, 0x35
	.zero		2


	//----- nvinfo : EIATTR_PARAM_CBANK
	.align		4
        /*000c*/ 	.byte	0x04, 0x0a
        /*000e*/ 	.short	(.L_426 - .L_425)
	.align		4
.L_425:
        /*0010*/ 	.word	index@(.nv.constant0._ZN7cutlass13device_kernelIN5flash19enable_sm80_to_sm89INS1_16FlashAttnFwdSm80INS1_25CollectiveMainloopFwdSm80ILi8ELi1ELb0EN4cute5tupleIJNS5_1CILi128EEENS7_ILi96EEENS7_ILi256EEEEEELi256ENS_10bfloat16_tEfNS_4arch4Sm80ELb1ELb0ELb1ELb1ELb0ELb0ELb1ELb0EEENS1_21CollectiveEpilogueFwdINS6_IJS8_SA_S9_EEENS6_IJNS7_ILi1EEESI_SI_EEESC_SE_Li256ELb1ELb1ELb0ELb0EEENS1_19SingleTileSchedulerILb1ELb0ELb1ELi128EEEEEEEEEvNT_6ParamsE)
        /*0014*/ 	.short	0x0160
        /*0016*/ 	.short	0x0418


	//----- nvinfo : EIATTR_CBANK_PARAM_SIZE
	.align		4
.L_426:
        /*0018*/ 	.byte	0x03, 0x19
        /*001a*/ 	.short	0x0418


	//----- nvinfo : EIATTR_KPARAM_INFO
	.align		4
        /*001c*/ 	.byte	0x04, 0x17
        /*001e*/ 	.short	(.L_428 - .L_427)
.L_427:
        /*0020*/ 	.word	0x00000000
        /*0024*/ 	.short	0x0000
        /*0026*/ 	.short	0x0000
        /*0028*/ 	.byte	0x00, 0xf0, 0x61, 0x10


	//----- nvinfo : EIATTR_MAXREG_COUNT
	.align		4
.L_428:
        /*002c*/ 	.byte	0x03, 0x1b
        /*002e*/ 	.short	0x00ff


	//----- nvinfo : EIATTR_NUM_BARRIERS
	.align		4
        /*0030*/ 	.byte	0x02, 0x4c
        /*0032*/ 	.byte	0x02
	.zero		1


	//----- nvinfo : EIATTR_ANNOTATIONS
	.align		4
        /*0034*/ 	.byte	0x04, 0x55
        /*0036*/ 	.short	(.L_430 - .L_429)


	//   ....[0]....
.L_429:
        /* <DEDUP_REMOVED lines=27> */


	//----- nvinfo : EIATTR_MERCURY_ISA_VERSION
	.align		4
.L_430:
        /*01d8*/ 	.byte	0x03, 0x5f
        /*01da*/ 	.short	0x0000


	//----- nvinfo : EIATTR_COOP_GROUP_MASK_REGIDS
	.align		4
        /*01dc*/ 	.byte	0x04, 0x29
        /*01de*/ 	.short	(.L_432 - .L_431)


	//   ....[0]....
.L_431:
        /*01e0*/ 	.word	0xffffffff


	//   ....[1]....
        /*01e4*/ 	.word	0xffffffff


	//   ....[2]....
        /*01e8*/ 	.word	0xffffffff


	//   ....[3]....
        /*01ec*/ 	.word	0xffffffff


	//   ....[4]....
        /*01f0*/ 	.word	0xffffffff


	//   ....[5]....
        /*01f4*/ 	.word	0xffffffff


	//   ....[6]....
        /*01f8*/ 	.word	0xffffffff


	//   ....[7]....
        /*01fc*/ 	.word	0xffffffff


	//   ....[8]....
        /*0200*/ 	.word	0xffffffff


	//   ....[9]....
        /*0204*/ 	.word	0xffffffff


	//   ....[10]....
        /*0208*/ 	.word	0xffffffff


	//   ....[11]....
        /*020c*/ 	.word	0xffffffff


	//   ....[12]....
        /*0210*/ 	.word	0xffffffff


	//   ....[13]....
        /*0214*/ 	.word	0xffffffff


	//   ....[14]....
        /*0218*/ 	.word	0xffffffff


	//   ....[15]....
        /*021c*/ 	.word	0xffffffff


	//   ....[16]....
        /*0220*/ 	.word	0xffffffff


	//   ....[17]....
        /*0224*/ 	.word	0xffffffff


	//   ....[18]....
        /*0228*/ 	.word	0xffffffff


	//   ....[19]....
        /*022c*/ 	.word	0xffffffff


	//   ....[20]....
        /*0230*/ 	.word	0xffffffff


	//   ....[21]....
        /*0234*/ 	.word	0xffffffff


	//   ....[22]....
        /*0238*/ 	.word	0xffffffff


	//   ....[23]....
        /*023c*/ 	.word	0xffffffff


	//   ....[24]....
        /*0240*/ 	.word	0xffffffff


	//   ....[25]....
        /*0244*/ 	.word	0xffffffff


	//   ....[26]....
        /*0248*/ 	.word	0xffffffff


	//   ....[27]....
        /*024c*/ 	.word	0xffffffff


	//   ....[28]....
        /*0250*/ 	.word	0xffffffff


	//   ....[29]....
        /*0254*/ 	.word	0xffffffff


	//   ....[30]....
        /*0258*/ 	.word	0xffffffff


	//   ....[31]....
        /*025c*/ 	.word	0xffffffff


	//   ....[32]....
        /*0260*/ 	.word	0xffffffff


	//   ....[33]....
        /*0264*/ 	.word	0xffffffff


	//   ....[34]....
        /*0268*/ 	.word	0xffffffff


	//   ....[35]....
        /*026c*/ 	.word	0xffffffff


	//   ....[36]....
        /*0270*/ 	.word	0xffffffff


	//   ....[37]....
        /*0274*/ 	.word	0xffffffff


	//   ....[38]....
        /*0278*/ 	.word	0xffffffff


	//   ....[39]....
        /*027c*/ 	.word	0xffffffff


	//   ....[40]....
        /*0280*/ 	.word	0xffffffff


	//   ....[41]....
        /*0284*/ 	.word	0xffffffff


	//   ....[42]....
        /*0288*/ 	.word	0xffffffff


	//   ....[43]....
        /*028c*/ 	.word	0xffffffff


	//   ....[44]....
        /*0290*/ 	.word	0xffffffff


	//   ....[45]....
        /*0294*/ 	.word	0xffffffff


	//   ....[46]....
        /*0298*/ 	.word	0xffffffff


	//   ....[47]....
        /*029c*/ 	.word	0xffffffff


	//   ....[48]....
        /*02a0*/ 	.word	0xffffffff


	//----- nvinfo : EIATTR_COOP_GROUP_INSTR_OFFSETS
	.align		4
.L_432:
        /*02a4*/ 	.byte	0x04, 0x28
        /*02a6*/ 	.short	(.L_434 - .L_433)


	//   ....[0]....
.L_433:
        /*02a8*/ 	.word	0x00000090


	//   ....[1]....
        /*02ac*/ 	.word	0x00001270


	//   ....[2]....
        /*02b0*/ 	.word	0x000012e0


	//   ....[3]....
        /*02b4*/ 	.word	0x000015e0


	//   ....[4]....
        /*02b8*/ 	.word	0x00001660


	//   ....[5]....
        /*02bc*/ 	.word	0x00001930


	//   ....[6]....
        /*02c0*/ 	.word	0x00001960


	//   ....[7]....
        /*02c4*/ 	.word	0x00001b50


	//   ....[8]....
        /*02c8*/ 	.word	0x00001b90


	//   ....[9]....
        /*02cc*/ 	.word	0x00004600


	//   ....[10]....
        /*02d0*/ 	.word	0x00004620


	//   ....[11]....
        /*02d4*/ 	.word	0x00004fc0


	//   ....[12]....
        /*02d8*/ 	.word	0x00005110


	//   ....[13]....
        /*02dc*/ 	.word	0x00005120


	//   ....[14]....
        /*02e0*/ 	.word	0x00005170


	//   ....[15]....
        /*02e4*/ 	.word	0x0000a270


	//   ....[16]....
        /*02e8*/ 	.word	0x0000a290


	//   ....[17]....
        /*02ec*/ 	.word	0x0000aed0


	//   ....[18]....
        /*02f0*/ 	.word	0x0000af70


	//   ....[19]....
        /*02f4*/ 	.word	0x0000afa0


	//   ....[20]....
        /*02f8*/ 	.word	0x0000afc0


	//   ....[21]....
        /*02fc*/ 	.word	0x0000ff00


	//   ....[22]....
        /*0300*/ 	.word	0x0000ff30


	//   ....[23]....
        /*0304*/ 	.word	0x0000ff50


	//   ....[24]....
        /*0308*/ 	.word	0x0000ff80


	//   ....[25]....
        /*030c*/ 	.word	0x00012ba0


	//   ....[26]....
        /*0310*/ 	.word	0x00012bb0


	//   ....[27]....
        /*0314*/ 	.word	0x00012be0


	//   ....[28]....
        /*0318*/ 	.word	0x00012c00


	//   ....[29]....
        /*031c*/ 	.word	0x00014590


	//   ....[30]....
        /*0320*/ 	.word	0x000145c0


	//   ....[31]....
        /*0324*/ 	.word	0x000145e0


	//   ....[32]....
        /*0328*/ 	.word	0x000145f0


	//   ....[33]....
        /*032c*/ 	.word	0x00014810


	//   ....[34]....
        /*0330*/ 	.word	0x00014820


	//   ....[35]....
        /*0334*/ 	.word	0x00014a20


	//   ....[36]....
        /*0338*/ 	.word	0x00014a50


	//   ....[37]....
        /*033c*/ 	.word	0x00014c10


	//   ....[38]....
        /*0340*/ 	.word	0x00014c40


	//   ....[39]....
        /*0344*/ 	.word	0x00014e00


	//   ....[40]....
        /*0348*/ 	.word	0x00014e20


	//   ....[41]....
        /*034c*/ 	.word	0x00015690


	//   ....[42]....
        /*0350*/ 	.word	0x000156b0


	//   ....[43]....
        /*0354*/ 	.word	0x00015870


	//   ....[44]....
        /*0358*/ 	.word	0x000158a0


	//   ....[45]....
        /*035c*/ 	.word	0x00015a30


	//   ....[46]....
        /*0360*/ 	.word	0x00015a60


	//   ....[47]....
        /*0364*/ 	.word	0x00015bf0


	//   ....[48]....
        /*0368*/ 	.word	0x00015c10


	//----- nvinfo : EIATTR_EXIT_INSTR_OFFSETS
	.align		4
.L_434:
        /*036c*/ 	.byte	0x04, 0x1c
        /*036e*/ 	.short	(.L_436 - .L_435)


	//   ....[0]....
.L_435:
        /*0370*/ 	.word	0x00000350


	//   ....[1]....
        /*0374*/ 	.word	0x00014e30


	//   ....[2]....
        /*0378*/ 	.word	0x00014f70


	//   ....[3]....
        /*037c*/ 	.word	0x00014fd0


	//   ....[4]....
        /*0380*/ 	.word	0x00015c20


	//   ....[5]....
        /*0384*/ 	.word	0x00015d30


	//   ....[6]....
        /*0388*/ 	.word	0x00015d90


	//----- nvinfo : EIATTR_CTAIDZ_USED
	.align		4
.L_436:
        /*038c*/ 	.byte	0x01, 0x04
	.zero		2


	//----- nvinfo : EIATTR_MAX_THREADS
	.align		4
        /*0390*/ 	.byte	0x04, 0x05
        /*0392*/ 	.short	(.L_438 - .L_437)
.L_437:
        /*0394*/ 	.word	0x00000100
        /*0398*/ 	.word	0x00000001
        /*039c*/ 	.word	0x00000001


	//----- nvinfo : EIATTR_CRS_STACK_SIZE
	.align		4
.L_438:
        /*03a0*/ 	.byte	0x04, 0x1e
        /*03a2*/ 	.short	(.L_440 - .L_439)
.L_439:
        /*03a4*/ 	.word	0x00000000
.L_440:


//--------------------- .nv.info._ZN7cutlass13device_kernelIN5flash19enable_sm80_to_sm89INS1_16FlashAttnFwdSm80INS1_25CollectiveMainloopFwdSm80ILi8ELi1ELb0EN4cute5tupleIJNS5_1CILi128EEENS7_ILi48EEENS7_ILi256EEEEEELi256ENS_10bfloat16_tEfNS_4arch4Sm80ELb1ELb0ELb1ELb1ELb0ELb1ELb1ELb0EEENS1_21CollectiveEpilogueFwdINS6_IJS8_SA_S9_EEENS6_IJNS7_ILi1EEESI_SI_EEESC_SE_Li256ELb1ELb1ELb0ELb0EEENS1_19SingleTileSchedulerILb1ELb0ELb1ELi128EEEEEEEEEvNT_6ParamsE --------------------------
	.section	.nv.info._ZN7cutlass13device_kernelIN5flash19enable_sm80_to_sm89INS1_16FlashAttnFwdSm80INS1_25CollectiveMainloopFwdSm80ILi8ELi1ELb0EN4cute5tupleIJNS5_1CILi128EEENS7_ILi48EEENS7_ILi256EEEEEELi256ENS_10bfloat16_tEfNS_4arch4Sm80ELb1ELb0ELb1ELb1ELb0ELb1ELb1ELb0EEENS1_21CollectiveEpilogueFwdINS6_IJS8_SA_S9_EEENS6_IJNS7_ILi1EEESI_SI_EEESC_SE_Li256ELb1ELb1ELb0ELb0EEENS1_19SingleTileSchedulerILb1ELb0ELb1ELi128EEEEEEEEEvNT_6ParamsE,"",@"SHT_CUDA_INFO"
	.sectionflags	@""
	.align	4


	//----- nvinfo : EIATTR_CUDA_API_VERSION
	.align		4
        /*0000*/ 	.byte	0x04, 0x37
        /*0002*/ 	.short	(.L_442 - .L_441)
.L_441:
        /*0004*/ 	.word	0x00000082


	//----- nvinfo : EIATTR_SW2861232_WAR
	.align		4
.L_442:
        /*0008*/ 	.byte	0x01, 0x35
	.zero		2


	//----- nvinfo : EIATTR_PARAM_CBANK
	.align		4
        /*000c*/ 	.byte	0x04, 0x0a
        /*000e*/ 	.short	(.L_444 - .L_443)
	.align		4
.L_443:
        /*0010*/ 	.word	index@(.nv.constant0._ZN7cutlass13device_kernelIN5flash19enable_sm80_to_sm89INS1_16FlashAttnFwdSm80INS1_25CollectiveMainloopFwdSm80ILi8ELi1ELb0EN4cute5tupleIJNS5_1CILi128EEENS7_ILi48EEENS7_ILi256EEEEEELi256ENS_10bfloat16_tEfNS_4arch4Sm80ELb1ELb0ELb1ELb1ELb0ELb1ELb1ELb0EEENS1_21CollectiveEpilogueFwdINS6_IJS8_SA_S9_EEENS6_IJNS7_ILi1EEESI_SI_EEESC_SE_Li256ELb1ELb1ELb0ELb0EEENS1_19SingleTileSchedulerILb1ELb0ELb1ELi128EEEEEEEEEvNT_6ParamsE)
        /*0014*/ 	.short	0x0160
        /*0016*/ 	.short	0x0418


	//----- nvinfo : EIATTR_CBANK_PARAM_SIZE
	.align		4
.L_444:
        /*0018*/ 	.byte	0x03, 0x19
        /*001a*/ 	.short	0x0418


	//----- nvinfo : EIATTR_KPARAM_INFO
	.align		4
        /*001c*/ 	.byte	0x04, 0x17
        /*001e*/ 	.short	(.L_446 - .L_445)
.L_445:
        /*0020*/ 	.word	0x00000000
        /*0024*/ 	.short	0x0000
        /*0026*/ 	.short	0x0000
        /*0028*/ 	.byte	0x00, 0xf0, 0x61, 0x10


	//----- nvinfo : EIATTR_MAXREG_COUNT
	.align		4
.L_446:
        /*002c*/ 	.byte	0x03, 0x1b
        /*002e*/ 	.short	0x00ff


	//----- nvinfo : EIATTR_NUM_BARRIERS
	.align		4
        /*0030*/ 	.byte	0x02, 0x4c
        /*0032*/ 	.byte	0x02
	.zero		1


	//----- nvinfo : EIATTR_MERCURY_ISA_VERSION
	.align		4
        /*0034*/ 	.byte	0x03, 0x5f
        /*0036*/ 	.short	0x0000


	//----- nvinfo : EIATTR_INT_WARP_WIDE_INSTR_OFFSETS
	.align		4
        /*0038*/ 	.byte	0x04, 0x31
        /*003a*/ 	.short	(.L_448 - .L_447)


	//   ....[0]....
.L_447:
        /*003c*/ 	.word	0x00016d70


	//   ....[1]....
        /*0040*/ 	.word	0x00019050


	//----- nvinfo : EIATTR_COOP_GROUP_MASK_REGIDS
	.align		4
.L_448:
        /*0044*/ 	.byte	0x04, 0x29
        /*0046*/ 	.short	(.L_450 - .L_449)


	//   ....[0]....
.L_449:
        /*0048*/ 	.word	0xffffffff


	//   ....[1]....
        /*004c*/ 	.word	0xffffffff


	//   ....[2]....
        /*0050*/ 	.word	0xffffffff


	//   ....[3]....
        /*0054*/ 	.word	0xffffffff


	//   ....[4]....
        /*0058*/ 	.word	0xffffffff


	//   ....[5]....
        /*005c*/ 	.word	0xffffffff


	//   ....[6]....
        /*0060*/ 	.word	0xffffffff


	//   ....[7]....
        /*0064*/ 	.word	0xffffffff


	//   ....[8]....
        /*0068*/ 	.word	0xffffffff


	//   ....[9]....
        /*006c*/ 	.word	0xffffffff


	//   ....[10]....
        /*0070*/ 	.word	0xffffffff


	//   ....[11]....
        /*0074*/ 	.word	0xffffffff


	//   ....[12]....
        /*0078*/ 	.word	0xffffffff


	//   ....[13]....
        /*007c*/ 	.word	0xffffffff


	//   ....[14]....
        /*0080*/ 	.word	0xffffffff


	//   ....[15]....
        /*0084*/ 	.word	0xffffffff


	//   ....[16]....
        /*0088*/ 	.word	0xffffffff


	//   ....[17]....
        /*008c*/ 	.word	0xffffffff


	//   ....[18]....
        /*0090*/ 	.word	0xffffffff


	//   ....[19]....
        /*0094*/ 	.word	0xffffffff


	//   ....[20]....
        /*0098*/ 	.word	0xffffffff


	//   ....[21]....
        /*009c*/ 	.word	0xffffffff


	//   ....[22]....
        /*00a0*/ 	.word	0xffffffff


	//   ....[23]....
        /*00a4*/ 	.word	0xffffffff


	//   ....[24]....
        /*00a8*/ 	.word	0xffffffff


	//   ....[25]....
        /*00ac*/ 	.word	0xffffffff


	//   ....[26]....
        /*00b0*/ 	.word	0xffffffff


	//   ....[27]....
        /*00b4*/ 	.word	0xffffffff


	//   ....[28]....
        /*00b8*/ 	.word	0xffffffff


	//   ....[29]....
        /*00bc*/ 	.word	0xffffffff


	//   ....[30]....
        /*00c0*/ 	.word	0xffffffff


	//   ....[31]....
        /*00c4*/ 	.word	0xffffffff


	//   ....[32]....
        /*00c8*/ 	.word	0xffffffff


	//   ....[33]....
        /*00cc*/ 	.word	0xffffffff


	//   ....[34]....
        /*00d0*/ 	.word	0xffffffff


	//   ....[35]....
        /*00d4*/ 	.word	0xffffffff


	//   ....[36]....
        /*00d8*/ 	.word	0xffffffff


	//   ....[37]....
        /*00dc*/ 	.word	0xffffffff


	//   ....[38]....
        /*00e0*/ 	.word	0xffffffff


	//   ....[39]....
        /*00e4*/ 	.word	0xffffffff


	//   ....[40]....
        /*00e8*/ 	.word	0xffffffff


	//   ....[41]....
        /*00ec*/ 	.word	0xffffffff


	//   ....[42]....
        /*00f0*/ 	.word	0xffffffff


	//   ....[43]....
        /*00f4*/ 	.word	0xffffffff


	//   ....[44]....
        /*00f8*/ 	.word	0xffffffff


	//   ....[45]....
        /*00fc*/ 	.word	0xffffffff


	//   ....[46]....
        /*0100*/ 	.word	0xffffffff


	//   ....[47]....
        /*0104*/ 	.word	0xffffffff


	//   ....[48]....
        /*0108*/ 	.word	0xffffffff


	//   ....[49]....
        /*010c*/ 	.word	0xffffffff


	//   ....[50]....
        /*0110*/ 	.word	0xffffffff


	//   ....[51]....
        /*0114*/ 	.word	0xffffffff


	//   ....[52]....
        /*0118*/ 	.word	0xffffffff


	//   ....[53]....
        /*011c*/ 	.word	0xffffffff


	//   ....[54]....
        /*0120*/ 	.word	0xffffffff


	//   ....[55]....
        /*0124*/ 	.word	0xffffffff


	//   ....[56]....
        /*0128*/ 	.word	0xffffffff


	//   ....[57]....
        /*012c*/ 	.word	0xffffffff


	//   ....[58]....
        /*0130*/ 	.word	0xffffffff


	//   ....[59]....
        /*0134*/ 	.word	0xffffffff


	//   ....[60]....
        /*0138*/ 	.word	0xffffffff


	//   ....[61]....
        /*013c*/ 	.word	0xffffffff


	//   ....[62]....
        /*0140*/ 	.word	0xffffffff


	//   ....[63]....
        /*0144*/ 	.word	0xffffffff


	//   ....[64]....
        /*0148*/ 	.word	0xffffffff


	//   ....[65]....
        /*014c*/ 	.word	0xffffffff


	//   ....[66]....
        /*0150*/ 	.word	0xffffffff


	//   ....[67]....
        /*0154*/ 	.word	0xffffffff


	//   ....[68]....
        /*0158*/ 	.word	0xffffffff


	//   ....[69]....
        /*015c*/ 	.word	0xffffffff


	//   ....[70]....
        /*0160*/ 	.word	0xffffffff


	//   ....[71]....
        /*0164*/ 	.word	0xffffffff


	//   ....[72]....
        /*0168*/ 	.word	0xffffffff


	//   ....[73]....
        /*016c*/ 	.word	0xffffffff


	//   ....[74]....
        /*0170*/ 	.word	0xffffffff


	//   ....[75]....
        /*0174*/ 	.word	0xffffffff


	//   ....[76]....
        /*0178*/ 	.word	0xffffffff


	//   ....[77]....
        /*017c*/ 	.word	0xffffffff


	//   ....[78]....
        /*0180*/ 	.word	0xffffffff


	//   ....[79]....
        /*0184*/ 	.word	0xffffffff


	//   ....[80]....
        /*0188*/ 	.word	0xffffffff


	//----- nvinfo : EIATTR_COOP_GROUP_INSTR_OFFSETS
	.align		4
.L_450:
        /*018c*/ 	.byte	0x04, 0x28
        /*018e*/ 	.short	(.L_452 - .L_451)


	//   ....[0]....
.L_451:
        /*0190*/ 	.word	0x00000070


	//   ....[1]....
        /*0194*/ 	.word	0x000082c0


	//   ....[2]....
        /*0198*/ 	.word	0x00008300


	//   ....[3]....
        /*019c*/ 	.word	0x00008790


	//   ....[4]....
        /*01a0*/ 	.word	0x00008860


	//   ....[5]....
        /*01a4*/ 	.word	0x00008ac0


	//   ....[6]....
        /*01a8*/ 	.word	0x00008af0


	//   ....[7]....
        /*01ac*/ 	.word	0x00008cf0


	//   ....[8]....
        /*01b0*/ 	.word	0x00008d30


	//   ....[9]....
        /*01b4*/ 	.word	0x000094a0


	//   ....[10]....
        /*01b8*/ 	.word	0x00009500


	//   ....[11]....
        /*01bc*/ 	.word	0x00009520


	//   ....[12]....
        /*01c0*/ 	.word	0x00009540


	//   ....[13]....
        /*01c4*/ 	.word	0x00009810


	//   ....[14]....
        /*01c8*/ 	.word	0x000099d0


	//   ....[15]....
        /*01cc*/ 	.word	0x00009a10


	//   ....[16]....
        /*01d0*/ 	.word	0x00009a50


	//   ....[17]....
        /*01d4*/ 	.word	0x00009d80


	//   ....[18]....
        /*01d8*/ 	.word	0x00009f40


	//   ....[19]....
        /*01dc*/ 	.word	0x00009f80


	//   ....[20]....
        /*01e0*/ 	.word	0x00009fc0


	//   ....[21]....
        /*01e4*/ 	.word	0x0000a310


	//   ....[22]....
        /*01e8*/ 	.word	0x0000a4d0


	//   ....[23]....
        /*01ec*/ 	.word	0x0000a510


	//   ....[24]....
        /*01f0*/ 	.word	0x0000a550


	//   ....[25]....
        /*01f4*/ 	.word	0x0000df60


	//   ....[26]....
        /*01f8*/ 	.word	0x0000dfc0


	//   ....[27]....
        /*01fc*/ 	.word	0x0000e010


	//   ....[28]....
        /*0200*/ 	.word	0x0000e020


	//   ....[29]....
        /*0204*/ 	.word	0x0000e200


	//   ....[30]....
        /*0208*/ 	.word	0x0000e3c0


	//   ....[31]....
        /*020c*/ 	.word	0x0000e400


	//   ....[32]....
        /*0210*/ 	.word	0x0000e440


	//   ....[33]....
        /*0214*/ 	.word	0x0000e680


	//   ....[34]....
        /*0218*/ 	.word	0x0000e840


	//   ....[35]....
        /*021c*/ 	.word	0x0000e880


	//   ....[36]....
        /*0220*/ 	.word	0x0000e8c0


	//   ....[37]....
        /*0224*/ 	.word	0x0000eb20


	//   ....[38]....
        /*0228*/ 	.word	0x0000ece0


	//   ....[39]....
        /*022c*/ 	.word	0x0000ed20


	//   ....[40]....
        /*0230*/ 	.word	0x0000ed60


	//   ....[41]....
        /*0234*/ 	.word	0x000142f0


	//   ....[42]....
        /*0238*/ 	.word	0x00014320


	//   ....[43]....
        /*023c*/ 	.word	0x00014b10


	//   ....[44]....
        /*0240*/ 	.word	0x00014b40


	//   ....[45]....
        /*0244*/ 	.word	0x00014b60


	//   ....[46]....
        /*0248*/ 	.word	0x00014b80


	//   ....[47]....
        /*024c*/ 	.word	0x00017010


	//   ....[48]....
        /*0250*/ 	.word	0x00017020


	//   ....[49]....
        /*0254*/ 	.word	0x000174e0


	//   ....[50]....
        /*0258*/ 	.word	0x000174f0


	//   ....[51]....
        /*025c*/ 	.word	0x00017510


	//   ....[52]....
        /*0260*/ 	.word	0x00017530


	//   ....[53]....
        /*0264*/ 	.word	0x0001a4e0


	//   ....[54]....
        /*0268*/ 	.word	0x0001a4f0


	//   ....[55]....
        /*026c*/ 	.word	0x0001a520


	//   ....[56]....
        /*0270*/ 	.word	0x0001a530


	//   ....[57]....
        /*0274*/ 	.word	0x0001bc30


	//   ....[58]....
        /*0278*/ 	.word	0x0001bc60


	//   ....[59]....
        /*027c*/ 	.word	0x0001bcb0


	//   ....[60]....
        /*0280*/ 	.word	0x0001bcc0


	//   ....[61]....
        /*0284*/ 	.word	0x0001d770


	//   ....[62]....
        /*0288*/ 	.word	0x0001d7c0


	//   ....[63]....
        /*028c*/ 	.word	0x0001d7f0


	//   ....[64]....
        /*0290*/ 	.word	0x0001d820


	//   ....[65]....
        /*0294*/ 	.word	0x0001da60


	//   ....[66]....
        /*0298*/ 	.word	0x0001da70


	//   ....[67]....
        /*029c*/ 	.word	0x0001dc70


	//   ....[68]....
        /*02a0*/ 	.word	0x0001dca0


	//   ....[69]....
        /*02a4*/ 	.word	0x0001de60


	//   ....[70]....
        /*02a8*/ 	.word	0x0001de90


	//   ....[71]....
        /*02ac*/ 	.word	0x0001e050


	//   ....[72]....
        /*02b0*/ 	.word	0x0001e070


	//   ....[73]....
        /*02b4*/ 	.word	0x0001ea80


	//   ....[74]....
        /*02b8*/ 	.word	0x0001eaa0


	//   ....[75]....
        /*02bc*/ 	.word	0x0001ec30


	//   ....[76]....
        /*02c0*/ 	.word	0x0001ec60


	//   ....[77]....
        /*02c4*/ 	.word	0x0001edf0


	//   ....[78]....
        /*02c8*/ 	.word	0x0001ee20


	//   ....[79]....
        /*02cc*/ 	.word	0x0001efb0


	//   ....[80]....
        /*02d0*/ 	.word	0x0001efd0


	//----- nvinfo : EIATTR_EXIT_INSTR_OFFSETS
	.align		4
.L_452:
        /*02d4*/ 	.byte	0x04, 0x1c
        /*02d6*/ 	.short	(.L_454 - .L_453)


	//   ....[0]....
.L_453:
        /*02d8*/ 	.word	0x000003a0


	//   ....[1]....
        /*02dc*/ 	.word	0x0001e080


	//   ....[2]....
        /*02e0*/ 	.word	0x0001e1c0


	//   ....[3]....
        /*02e4*/ 	.word	0x0001e220


	//   ....[4]....
        /*02e8*/ 	.word	0x0001efe0


	//   ....[5]....
        /*02ec*/ 	.word	0x0001f0f0


	//   ....[6]....
        /*02f0*/ 	.word	0x0001f150


	//----- nvinfo : EIATTR_CTAIDZ_USED
	.align		4
.L_454:
        /*02f4*/ 	.byte	0x01, 0x04
	.zero		2


	//----- nvinfo : EIATTR_MAX_THREADS
	.align		4
        /*02f8*/ 	.byte	0x04, 0x05
        /*02fa*/ 	.short	(.L_456 - .L_455)
.L_455:
        /*02fc*/ 	.word	0x00000100
        /*0300*/ 	.word	0x00000001
        /*0304*/ 	.word	0x00000001


	//----- nvinfo : EIATTR_CRS_STACK_SIZE
	.align		4
.L_456:
        /*0308*/ 	.byte	0x04, 0x1e
        /*030a*/ 	.short	(.L_458 - .L_457)
.L_457:
        /*030c*/ 	.word	0x00000000
.L_458:


//--------------------- .nv.callgraph             --------------------------
	.section	.nv.callgraph,"",@"SHT_CUDA_CALLGRAPH"
	.align	4
	.sectionentsize	8
	.align		4
        /*0000*/ 	.word	0x00000000
	.align		4
        /*0004*/ 	.word	0xffffffff
	.align		4
        /*0008*/ 	.word	0x00000000
	.align		4
        /*000c*/ 	.word	0xfffffffe
	.align		4
        /*0010*/ 	.word	0x00000000
	.align		4
        /*0014*/ 	.word	0xfffffffd
	.align		4
        /*0018*/ 	.word	0x00000000
	.align		4
        /*001c*/ 	.word	0xfffffffc


//--------------------- .nv.rel.action            --------------------------
	.section	.nv.rel.action,"",@"SHT_CUDA_RELOCINFO"
	.align	8
	.sectionentsize	8
        /*0000*/ 	.byte	0x73, 0x00, 0x00, 0x00, 0x00, 0x00, 0x00, 0x00, 0x00, 0x00, 0x00, 0x11, 0x25, 0x00, 0x05, 0x36


//--------------------- .nv.constant4             --------------------------
	.section	.nv.constant4,"a",@progbits
	.align	8
	.align		8
.nv.constant4:
        /*0000*/ 	.dword	_ZN74_INTERNAL_f62ed924_38_flash_fwd_hdim256_bf16_softcap_sm80_cu_bdbb69e5_33984cuda3std3__45__cpo5beginE
	.align		8
        /*0008*/ 	.dword	_ZN74_INTERNAL_f62ed924_38_flash_fwd_hdim256_bf16_softcap_sm80_cu_bdbb69e5_33984cuda3std3__45__cpo3endE
	.align		8
        /*0010*/ 	.dword	_ZN74_INTERNAL_f62ed924_38_flash_fwd_hdim256_bf16_softcap_sm80_cu_bdbb69e5_33984cuda3std3__45__cpo6cbeginE
	.align		8
        /*0018*/ 	.dword	_ZN74_INTERNAL_f62ed924_38_flash_fwd_hdim256_bf16_softcap_sm80_cu_bdbb69e5_33984cuda3std3__45__cpo4cendE
	.align		8
        /*0020*/ 	.dword	_ZN74_INTERNAL_f62ed924_38_flash_fwd_hdim256_bf16_softcap_sm80_cu_bdbb69e5_33984cuda3std3__476_GLOBAL__N__f62ed924_38_flash_fwd_hdim256_bf16_softcap_sm80_cu_bdbb69e5_33986ignoreE
	.align		8
        /*0028*/ 	.dword	_ZN74_INTERNAL_f62ed924_38_flash_fwd_hdim256_bf16_softcap_sm80_cu_bdbb69e5_33984cuda3std3__419piecewise_constructE
	.align		8
        /*0030*/ 	.dword	_ZN74_INTERNAL_f62ed924_38_flash_fwd_hdim256_bf16_softcap_sm80_cu_bdbb69e5_33984cuda3std3__48in_placeE
	.align		8
        /*0038*/ 	.dword	_ZN74_INTERNAL_f62ed924_38_flash_fwd_hdim256_bf16_softcap_sm80_cu_bdbb69e5_33984cuda3std6ranges3__45__cpo4swapE
	.align		8
        /*0040*/ 	.dword	_ZN74_INTERNAL_f62ed924_38_flash_fwd_hdim256_bf16_softcap_sm80_cu_bdbb69e5_33984cuda3std6ranges3__45__cpo9iter_moveE
	.align		8
        /*0048*/ 	.dword	_ZN74_INTERNAL_f62ed924_38_flash_fwd_hdim256_bf16_softcap_sm80_cu_bdbb69e5_33984cute7productE
	.align		8
        /*0050*/ 	.dword	_ZN74_INTERNAL_f62ed924_38_flash_fwd_hdim256_bf16_softcap_sm80_cu_bdbb69e5_33984cute1_E


//--------------------- .nv.constant0._ZN7cutlass13device_kernelIN5flash19enable_sm80_to_sm89INS1_16FlashAttnFwdSm80INS1_25CollectiveMainloopFwdSm80ILi8ELi1ELb1EN4cute5tupleIJNS5_1CILi128EEENS7_ILi64EEENS7_ILi256EEEEEELi256ENS_10bfloat16_tEfNS_4arch4Sm80ELb0ELb0ELb1ELb0ELb0ELb0ELb1ELb0EEENS1_21CollectiveEpilogueFwdINS6_IJS8_SA_S9_EEENS6_IJNS7_ILi1EEESI_SI_EEESC_SE_Li256ELb0ELb1ELb0ELb0EEENS1_19SingleTileSchedulerILb0ELb0ELb1ELi128EEEEEEEEEvNT_6ParamsE --------------------------
	.section	.nv.constant0._ZN7cutlass13device_kernelIN5flash19enable_sm80_to_sm89INS1_16FlashAttnFwdSm80INS1_25CollectiveMainloopFwdSm80ILi8ELi1ELb1EN4cute5tupleIJNS5_1CILi128EEENS7_ILi64EEENS7_ILi256EEEEEELi256ENS_10bfloat16_tEfNS_4arch4Sm80ELb0ELb0ELb1ELb0ELb0ELb0ELb1ELb0EEENS1_21CollectiveEpilogueFwdINS6_IJS8_SA_S9_EEENS6_IJNS7_ILi1EEESI_SI_EEESC_SE_Li256ELb0ELb1ELb0ELb0EEENS1_19SingleTileSchedulerILb0ELb0ELb1ELi128EEEEEEEEEvNT_6ParamsE,"a",@progbits
	.sectionflags	@""
	.align	4
.nv.constant0._ZN7cutlass13device_kernelIN5flash19enable_sm80_to_sm89INS1_16FlashAttnFwdSm80INS1_25CollectiveMainloopFwdSm80ILi8ELi1ELb1EN4cute5tupleIJNS5_1CILi128EEENS7_ILi64EEENS7_ILi256EEEEEELi256ENS_10bfloat16_tEfNS_4arch4Sm80ELb0ELb0ELb1ELb0ELb0ELb0ELb1ELb0EEENS1_21CollectiveEpilogueFwdINS6_IJS8_SA_S9_EEENS6_IJNS7_ILi1EEESI_SI_EEESC_SE_Li256ELb0ELb1ELb0ELb0EEENS1_19SingleTileSchedulerILb0ELb0ELb1ELi128EEEEEEEEEvNT_6ParamsE:
	.zero		1400


//--------------------- .nv.constant0._ZN7cutlass13device_kernelIN5flash19enable_sm80_to_sm89INS1_16FlashAttnFwdSm80INS1_25CollectiveMainloopFwdSm80ILi8ELi1ELb1EN4cute5tupleIJNS5_1CILi128EEENS7_ILi64EEENS7_ILi256EEEEEELi256ENS_10bfloat16_tEfNS_4arch4Sm80ELb0ELb0ELb1ELb1ELb0ELb0ELb1ELb0EEENS1_21CollectiveEpilogueFwdINS6_IJS8_SA_S9_EEENS6_IJNS7_ILi1EEESI_SI_EEESC_SE_Li256ELb1ELb1ELb0ELb0EEENS1_19SingleTileSchedulerILb1ELb0ELb1ELi128EEEEEEEEEvNT_6ParamsE --------------------------
	.section	.nv.constant0._ZN7cutlass13device_kernelIN5flash19enable_sm80_to_sm89INS1_16FlashAttnFwdSm80INS1_25CollectiveMainloopFwdSm80ILi8ELi1ELb1EN4cute5tupleIJNS5_1CILi128EEENS7_ILi64EEENS7_ILi256EEEEEELi256ENS_10bfloat16_tEfNS_4arch4Sm80ELb0ELb0ELb1ELb1ELb0ELb0ELb1ELb0EEENS1_21CollectiveEpilogueFwdINS6_IJS8_SA_S9_EEENS6_IJNS7_ILi1EEESI_SI_EEESC_SE_Li256ELb1ELb1ELb0ELb0EEENS1_19SingleTileSchedulerILb1ELb0ELb1ELi128EEEEEEEEEvNT_6ParamsE,"a",@progbits
	.sectionflags	@""
	.align	4
.nv.constant0._ZN7cutlass13device_kernelIN5flash19enable_sm80_to_sm89INS1_16FlashAttnFwdSm80INS1_25CollectiveMainloopFwdSm80ILi8ELi1ELb1EN4cute5tupleIJNS5_1CILi128EEENS7_ILi64EEENS7_ILi256EEEEEELi256ENS_10bfloat16_tEfNS_4arch4Sm80ELb0ELb0ELb1ELb1ELb0ELb0ELb1ELb0EEENS1_21CollectiveEpilogueFwdINS6_IJS8_SA_S9_EEENS6_IJNS7_ILi1EEESI_SI_EEESC_SE_Li256ELb1ELb1ELb0ELb0EEENS1_19SingleTileSchedulerILb1ELb0ELb1ELi128EEEEEEEEEvNT_6ParamsE:
	.zero		1400


//--------------------- .nv.constant0._ZN7cutlass13device_kernelIN5flash19enable_sm80_to_sm89INS1_16FlashAttnFwdSm80INS1_25CollectiveMainloopFwdSm80ILi8ELi1ELb0EN4cute5tupleIJNS5_1CILi128EEENS7_ILi32EEENS7_ILi256EEEEEELi256ENS_10bfloat16_tEfNS_4arch4Sm80ELb0ELb0ELb1ELb1ELb0ELb1ELb1ELb0EEENS1_21CollectiveEpilogueFwdINS6_IJS8_SA_S9_EEENS6_IJNS7_ILi1EEESI_SI_EEESC_SE_Li256ELb1ELb1ELb0ELb0EEENS1_19SingleTileSchedulerILb1ELb0ELb1ELi128EEEEEEEEEvNT_6ParamsE --------------------------
	.section	.nv.constant0._ZN7cutlass13device_kernelIN5flash19enable_sm80_to_sm89INS1_16FlashAttnFwdSm80INS1_25CollectiveMainloopFwdSm80ILi8ELi1ELb0EN4cute5tupleIJNS5_1CILi128EEENS7_ILi32EEENS7_ILi256EEEEEELi256ENS_10bfloat16_tEfNS_4arch4Sm80ELb0ELb0ELb1ELb1ELb0ELb1ELb1ELb0EEENS1_21CollectiveEpilogueFwdINS6_IJS8_SA_S9_EEENS6_IJNS7_ILi1EEESI_SI_EEESC_SE_Li256ELb1ELb1ELb0ELb0EEENS1_19SingleTileSchedulerILb1ELb0ELb1ELi128EEEEEEEEEvNT_6ParamsE,"a",@progbits
	.sectionflags	@""
	.align	4
.nv.constant0._ZN7cutlass13device_kernelIN5flash19enable_sm80_to_sm89INS1_16FlashAttnFwdSm80INS1_25CollectiveMainloopFwdSm80ILi8ELi1ELb0EN4cute5tupleIJNS5_1CILi128EEENS7_ILi32EEENS7_ILi256EEEEEELi256ENS_10bfloat16_tEfNS_4arch4Sm80ELb0ELb0ELb1ELb1ELb0ELb1ELb1ELb0EEENS1_21CollectiveEpilogueFwdINS6_IJS8_SA_S9_EEENS6_IJNS7_ILi1EEESI_SI_EEESC_SE_Li256ELb1ELb1ELb0ELb0EEENS1_19SingleTileSchedulerILb1ELb0ELb1ELi128EEEEEEEEEvNT_6ParamsE:
	.zero		1400


//--------------------- .nv.constant0._ZN7cutlass13device_kernelIN5flash19enable_sm80_to_sm89INS1_16FlashAttnFwdSm80INS1_25CollectiveMainloopFwdSm80ILi8ELi1ELb1EN4cute5tupleIJNS5_1CILi128EEENS7_ILi48EEENS7_ILi256EEEEEELi256ENS_10bfloat16_tEfNS_4arch4Sm80ELb0ELb1ELb1ELb0ELb0ELb0ELb1ELb0EEENS1_21CollectiveEpilogueFwdINS6_IJS8_SA_S9_EEENS6_IJNS7_ILi1EEESI_SI_EEESC_SE_Li256ELb0ELb1ELb0ELb0EEENS1_19SingleTileSchedulerILb0ELb0ELb1ELi128EEEEEEEEEvNT_6ParamsE --------------------------
	.section	.nv.constant0._ZN7cutlass13device_kernelIN5flash19enable_sm80_to_sm89INS1_16FlashAttnFwdSm80INS1_25CollectiveMainloopFwdSm80ILi8ELi1ELb1EN4cute5tupleIJNS5_1CILi128EEENS7_ILi48EEENS7_ILi256EEEEEELi256ENS_10bfloat16_tEfNS_4arch4Sm80ELb0ELb1ELb1ELb0ELb0ELb0ELb1ELb0EEENS1_21CollectiveEpilogueFwdINS6_IJS8_SA_S9_EEENS6_IJNS7_ILi1EEESI_SI_EEESC_SE_Li256ELb0ELb1ELb0ELb0EEENS1_19SingleTileSchedulerILb0ELb0ELb1ELi128EEEEEEEEEvNT_6ParamsE,"a",@progbits
	.sectionflags	@""
	.align	4
.nv.constant0._ZN7cutlass13device_kernelIN5flash19enable_sm80_to_sm89INS1_16FlashAttnFwdSm80INS1_25CollectiveMainloopFwdSm80ILi8ELi1ELb1EN4cute5tupleIJNS5_1CILi128EEENS7_ILi48EEENS7_ILi256EEEEEELi256ENS_10bfloat16_tEfNS_4arch4Sm80ELb0ELb1ELb1ELb0ELb0ELb0ELb1ELb0EEENS1_21CollectiveEpilogueFwdINS6_IJS8_SA_S9_EEENS6_IJNS7_ILi1EEESI_SI_EEESC_SE_Li256ELb0ELb1ELb0ELb0EEENS1_19SingleTileSchedulerILb0ELb0ELb1ELi128EEEEEEEEEvNT_6ParamsE:
	.zero		1400


//--------------------- .nv.constant0._ZN7cutlass13device_kernelIN5flash19enable_sm80_to_sm89INS1_16FlashAttnFwdSm80INS1_25CollectiveMainloopFwdSm80ILi8ELi1ELb1EN4cute5tupleIJNS5_1CILi128EEENS7_ILi48EEENS7_ILi256EEEEEELi256ENS_10bfloat16_tEfNS_4arch4Sm80ELb0ELb1ELb1ELb1ELb0ELb0ELb1ELb0EEENS1_21CollectiveEpilogueFwdINS6_IJS8_SA_S9_EEENS6_IJNS7_ILi1EEESI_SI_EEESC_SE_Li256ELb1ELb1ELb0ELb0EEENS1_19SingleTileSchedulerILb1ELb0ELb1ELi128EEEEEEEEEvNT_6ParamsE --------------------------
	.section	.nv.constant0._ZN7cutlass13device_kernelIN5flash19enable_sm80_to_sm89INS1_16FlashAttnFwdSm80INS1_25CollectiveMainloopFwdSm80ILi8ELi1ELb1EN4cute5tupleIJNS5_1CILi128EEENS7_ILi48EEENS7_ILi256EEEEEELi256ENS_10bfloat16_tEfNS_4arch4Sm80ELb0ELb1ELb1ELb1ELb0ELb0ELb1ELb0EEENS1_21CollectiveEpilogueFwdINS6_IJS8_SA_S9_EEENS6_IJNS7_ILi1EEESI_SI_EEESC_SE_Li256ELb1ELb1ELb0ELb0EEENS1_19SingleTileSchedulerILb1ELb0ELb1ELi128EEEEEEEEEvNT_6ParamsE,"a",@progbits
	.sectionflags	@""
	.align	4
.nv.constant0._ZN7cutlass13device_kernelIN5flash19enable_sm80_to_sm89INS1_16FlashAttnFwdSm80INS1_25CollectiveMainloopFwdSm80ILi8ELi1ELb1EN4cute5tupleIJNS5_1CILi128EEENS7_ILi48EEENS7_ILi256EEEEEELi256ENS_10bfloat16_tEfNS_4arch4Sm80ELb0ELb1ELb1ELb1ELb0ELb0ELb1ELb0EEENS1_21CollectiveEpilogueFwdINS6_IJS8_SA_S9_EEENS6_IJNS7_ILi1EEESI_SI_EEESC_SE_Li256ELb1ELb1ELb0ELb0EEENS1_19SingleTileSchedulerILb1ELb0ELb1ELi128EEEEEEEEEvNT_6ParamsE:
	.zero		1400


//--------------------- .nv.constant0._ZN7cutlass13device_kernelIN5flash19enable_sm80_to_sm89INS1_16FlashAttnFwdSm80INS1_25CollectiveMainloopFwdSm80ILi8ELi1ELb0EN4cute5tupleIJNS5_1CILi128EEENS7_ILi32EEENS7_ILi256EEEEEELi256ENS_10bfloat16_tEfNS_4arch4Sm80ELb0ELb1ELb1ELb1ELb0ELb1ELb1ELb0EEENS1_21CollectiveEpilogueFwdINS6_IJS8_SA_S9_EEENS6_IJNS7_ILi1EEESI_SI_EEESC_SE_Li256ELb1ELb1ELb0ELb0EEENS1_19SingleTileSchedulerILb1ELb0ELb1ELi128EEEEEEEEEvNT_6ParamsE --------------------------
	.section	.nv.constant0._ZN7cutlass13device_kernelIN5flash19enable_sm80_to_sm89INS1_16FlashAttnFwdSm80INS1_25CollectiveMainloopFwdSm80ILi8ELi1ELb0EN4cute5tupleIJNS5_1CILi128EEENS7_ILi32EEENS7_ILi256EEEEEELi256ENS_10bfloat16_tEfNS_4arch4Sm80ELb0ELb1ELb1ELb1ELb0ELb1ELb1ELb0EEENS1_21CollectiveEpilogueFwdINS6_IJS8_SA_S9_EEENS6_IJNS7_ILi1EEESI_SI_EEESC_SE_Li256ELb1ELb1ELb0ELb0EEENS1_19SingleTileSchedulerILb1ELb0ELb1ELi128EEEEEEEEEvNT_6ParamsE,"a",@progbits
	.sectionflags	@""
	.align	4
.nv.constant0._ZN7cutlass13device_kernelIN5flash19enable_sm80_to_sm89INS1_16FlashAttnFwdSm80INS1_25CollectiveMainloopFwdSm80ILi8ELi1ELb0EN4cute5tupleIJNS5_1CILi128EEENS7_ILi32EEENS7_ILi256EEEEEELi256ENS_10bfloat16_tEfNS_4arch4Sm80ELb0ELb1ELb1ELb1ELb0ELb1ELb1ELb0EEENS1_21CollectiveEpilogueFwdINS6_IJS8_SA_S9_EEENS6_IJNS7_ILi1EEESI_SI_EEESC_SE_Li256ELb1ELb1ELb0ELb0EEENS1_19SingleTileSchedulerILb1ELb0ELb1ELi128EEEEEEEEEvNT_6ParamsE:
	.zero		1400


//--------------------- .nv.constant0._ZN7cutlass13device_kernelIN5flash19enable_sm80_to_sm89INS1_16FlashAttnFwdSm80INS1_25CollectiveMainloopFwdSm80ILi8ELi1ELb1EN4cute5tupleIJNS5_1CILi128EEENS7_ILi64EEENS7_ILi256EEEEEELi256ENS_10bfloat16_tEfNS_4arch4Sm80ELb1ELb0ELb1ELb0ELb0ELb0ELb1ELb0EEENS1_21CollectiveEpilogueFwdINS6_IJS8_SA_S9_EEENS6_IJNS7_ILi1EEESI_SI_EEESC_SE_Li256ELb0ELb1ELb0ELb0EEENS1_30DynamicPersistentTileSchedulerILi256ELi256ELb0ELb1ELb0EEEEEEEEEvNT_6ParamsE --------------------------
	.section	.nv.constant0._ZN7cutlass13device_kernelIN5flash19enable_sm80_to_sm89INS1_16FlashAttnFwdSm80INS1_25CollectiveMainloopFwdSm80ILi8ELi1ELb1EN4cute5tupleIJNS5_1CILi128EEENS7_ILi64EEENS7_ILi256EEEEEELi256ENS_10bfloat16_tEfNS_4arch4Sm80ELb1ELb0ELb1ELb0ELb0ELb0ELb1ELb0EEENS1_21CollectiveEpilogueFwdINS6_IJS8_SA_S9_EEENS6_IJNS7_ILi1EEESI_SI_EEESC_SE_Li256ELb0ELb1ELb0ELb0EEENS1_30DynamicPersistentTileSchedulerILi256ELi256ELb0ELb1ELb0EEEEEEEEEvNT_6ParamsE,"a",@progbits
	.sectionflags	@""
	.align	4
.nv.constant0._ZN7cutlass13device_kernelIN5flash19enable_sm80_to_sm89INS1_16FlashAttnFwdSm80INS1_25CollectiveMainloopFwdSm80ILi8ELi1ELb1EN4cute5tupleIJNS5_1CILi128EEENS7_ILi64EEENS7_ILi256EEEEEELi256ENS_10bfloat16_tEfNS_4arch4Sm80ELb1ELb0ELb1ELb0ELb0ELb0ELb1ELb0EEENS1_21CollectiveEpilogueFwdINS6_IJS8_SA_S9_EEENS6_IJNS7_ILi1EEESI_SI_EEESC_SE_Li256ELb0ELb1ELb0ELb0EEENS1_30DynamicPersistentTileSchedulerILi256ELi256ELb0ELb1ELb0EEEEEEEEEvNT_6ParamsE:
	.zero		1416


//--------------------- .nv.constant0._ZN7cutlass13device_kernelIN5flash19enable_sm80_to_sm89INS1_16FlashAttnFwdSm80INS1_25CollectiveMainloopFwdSm80ILi8ELi1ELb1EN4cute5tupleIJNS5_1CILi128EEENS7_ILi64EEENS7_ILi256EEEEEELi256ENS_10bfloat16_tEfNS_4arch4Sm80ELb1ELb0ELb1ELb1ELb0ELb0ELb1ELb0EEENS1_21CollectiveEpilogueFwdINS6_IJS8_SA_S9_EEENS6_IJNS7_ILi1EEESI_SI_EEESC_SE_Li256ELb1ELb1ELb0ELb0EEENS1_19SingleTileSchedulerILb1ELb0ELb1ELi128EEEEEEEEEvNT_6ParamsE --------------------------
	.section	.nv.constant0._ZN7cutlass13device_kernelIN5flash19enable_sm80_to_sm89INS1_16FlashAttnFwdSm80INS1_25CollectiveMainloopFwdSm80ILi8ELi1ELb1EN4cute5tupleIJNS5_1CILi128EEENS7_ILi64EEENS7_ILi256EEEEEELi256ENS_10bfloat16_tEfNS_4arch4Sm80ELb1ELb0ELb1ELb1ELb0ELb0ELb1ELb0EEENS1_21CollectiveEpilogueFwdINS6_IJS8_SA_S9_EEENS6_IJNS7_ILi1EEESI_SI_EEESC_SE_Li256ELb1ELb1ELb0ELb0EEENS1_19SingleTileSchedulerILb1ELb0ELb1ELi128EEEEEEEEEvNT_6ParamsE,"a",@progbits
	.sectionflags	@""
	.align	4
.nv.constant0._ZN7cutlass13device_kernelIN5flash19enable_sm80_to_sm89INS1_16FlashAttnFwdSm80INS1_25CollectiveMainloopFwdSm80ILi8ELi1ELb1EN4cute5tupleIJNS5_1CILi128EEENS7_ILi64EEENS7_ILi256EEEEEELi256ENS_10bfloat16_tEfNS_4arch4Sm80ELb1ELb0ELb1ELb1ELb0ELb0ELb1ELb0EEENS1_21CollectiveEpilogueFwdINS6_IJS8_SA_S9_EEENS6_IJNS7_ILi1EEESI_SI_EEESC_SE_Li256ELb1ELb1ELb0ELb0EEENS1_19SingleTileSchedulerILb1ELb0ELb1ELi128EEEEEEEEEvNT_6ParamsE:
	.zero		1400


//--------------------- .nv.constant0._ZN7cutlass13device_kernelIN5flash19enable_sm80_to_sm89INS1_16FlashAttnFwdSm80INS1_25CollectiveMainloopFwdSm80ILi8ELi1ELb0EN4cute5tupleIJNS5_1CILi128EEENS7_ILi32EEENS7_ILi256EEEEEELi256ENS_10bfloat16_tEfNS_4arch4Sm80ELb1ELb0ELb1ELb1ELb0ELb1ELb1ELb0EEENS1_21CollectiveEpilogueFwdINS6_IJS8_SA_S9_EEENS6_IJNS7_ILi1EEESI_SI_EEESC_SE_Li256ELb1ELb1ELb0ELb0EEENS1_19SingleTileSchedulerILb1ELb0ELb1ELi128EEEEEEEEEvNT_6ParamsE --------------------------
	.section	.nv.constant0._ZN7cutlass13device_kernelIN5flash19enable_sm80_to_sm89INS1_16FlashAttnFwdSm80INS1_25CollectiveMainloopFwdSm80ILi8ELi1ELb0EN4cute5tupleIJNS5_1CILi128EEENS7_ILi32EEENS7_ILi256EEEEEELi256ENS_10bfloat16_tEfNS_4arch4Sm80ELb1ELb0ELb1ELb1ELb0ELb1ELb1ELb0EEENS1_21CollectiveEpilogueFwdINS6_IJS8_SA_S9_EEENS6_IJNS7_ILi1EEESI_SI_EEESC_SE_Li256ELb1ELb1ELb0ELb0EEENS1_19SingleTileSchedulerILb1ELb0ELb1ELi128EEEEEEEEEvNT_6ParamsE,"a",@progbits
	.sectionflags	@""
	.align	4
.nv.constant0._ZN7cutlass13device_kernelIN5flash19enable_sm80_to_sm89INS1_16FlashAttnFwdSm80INS1_25CollectiveMainloopFwdSm80ILi8ELi1ELb0EN4cute5tupleIJNS5_1CILi128EEENS7_ILi32EEENS7_ILi256EEEEEELi256ENS_10bfloat16_tEfNS_4arch4Sm80ELb1ELb0ELb1ELb1ELb0ELb1ELb1ELb0EEENS1_21CollectiveEpilogueFwdINS6_IJS8_SA_S9_EEENS6_IJNS7_ILi1EEESI_SI_EEESC_SE_Li256ELb1ELb1ELb0ELb0EEENS1_19SingleTileSchedulerILb1ELb0ELb1ELi128EEEEEEEEEvNT_6ParamsE:
	.zero		1400


//--------------------- .nv.constant0._ZN7cutlass13device_kernelIN5flash19enable_sm80_to_sm89INS1_16FlashAttnFwdSm80INS1_25CollectiveMainloopFwdSm80ILi8ELi1ELb0EN4cute5tupleIJNS5_1CILi128EEENS7_ILi96EEENS7_ILi256EEEEEELi256ENS_10bfloat16_tEfNS_4arch4Sm80ELb0ELb0ELb1ELb0ELb0ELb0ELb1ELb0EEENS1_21CollectiveEpilogueFwdINS6_IJS8_SA_S9_EEENS6_IJNS7_ILi1EEESI_SI_EEESC_SE_Li256ELb0ELb1ELb0ELb0EEENS1_19SingleTileSchedulerILb0ELb0ELb1ELi128EEEEEEEEEvNT_6ParamsE --------------------------
	.section	.nv.constant0._ZN7cutlass13device_kernelIN5flash19enable_sm80_to_sm89INS1_16FlashAttnFwdSm80INS1_25CollectiveMainloopFwdSm80ILi8ELi1ELb0EN4cute5tupleIJNS5_1CILi128EEENS7_ILi96EEENS7_ILi256EEEEEELi256ENS_10bfloat16_tEfNS_4arch4Sm80ELb0ELb0ELb1ELb0ELb0ELb0ELb1ELb0EEENS1_21CollectiveEpilogueFwdINS6_IJS8_SA_S9_EEENS6_IJNS7_ILi1EEESI_SI_EEESC_SE_Li256ELb0ELb1ELb0ELb0EEENS1_19SingleTileSchedulerILb0ELb0ELb1ELi128EEEEEEEEEvNT_6ParamsE,"a",@progbits
	.sectionflags	@""
	.align	4
.nv.constant0._ZN7cutlass13device_kernelIN5flash19enable_sm80_to_sm89INS1_16FlashAttnFwdSm80INS1_25CollectiveMainloopFwdSm80ILi8ELi1ELb0EN4cute5tupleIJNS5_1CILi128EEENS7_ILi96EEENS7_ILi256EEEEEELi256ENS_10bfloat16_tEfNS_4arch4Sm80ELb0ELb0ELb1ELb0ELb0ELb0ELb1ELb0EEENS1_21CollectiveEpilogueFwdINS6_IJS8_SA_S9_EEENS6_IJNS7_ILi1EEESI_SI_EEESC_SE_Li256ELb0ELb1ELb0ELb0EEENS1_19SingleTileSchedulerILb0ELb0ELb1ELi128EEEEEEEEEvNT_6ParamsE:
	.zero		1400


//--------------------- .nv.constant0._ZN7cutlass13device_kernelIN5flash19enable_sm80_to_sm89INS1_16FlashAttnFwdSm80INS1_25CollectiveMainloopFwdSm80ILi8ELi1ELb0EN4cute5tupleIJNS5_1CILi128EEENS7_ILi96EEENS7_ILi256EEEEEELi256ENS_10bfloat16_tEfNS_4arch4Sm80ELb0ELb0ELb1ELb1ELb0ELb0ELb1ELb0EEENS1_21CollectiveEpilogueFwdINS6_IJS8_SA_S9_EEENS6_IJNS7_ILi1EEESI_SI_EEESC_SE_Li256ELb1ELb1ELb0ELb0EEENS1_19SingleTileSchedulerILb1ELb0ELb1ELi128EEEEEEEEEvNT_6ParamsE --------------------------
	.section	.nv.constant0._ZN7cutlass13device_kernelIN5flash19enable_sm80_to_sm89INS1_16FlashAttnFwdSm80INS1_25CollectiveMainloopFwdSm80ILi8ELi1ELb0EN4cute5tupleIJNS5_1CILi128EEENS7_ILi96EEENS7_ILi256EEEEEELi256ENS_10bfloat16_tEfNS_4arch4Sm80ELb0ELb0ELb1ELb1ELb0ELb0ELb1ELb0EEENS1_21CollectiveEpilogueFwdINS6_IJS8_SA_S9_EEENS6_IJNS7_ILi1EEESI_SI_EEESC_SE_Li256ELb1ELb1ELb0ELb0EEENS1_19SingleTileSchedulerILb1ELb0ELb1ELi128EEEEEEEEEvNT_6ParamsE,"a",@progbits
	.sectionflags	@""
	.align	4
.nv.constant0._ZN7cutlass13device_kernelIN5flash19enable_sm80_to_sm89INS1_16FlashAttnFwdSm80INS1_25CollectiveMainloopFwdSm80ILi8ELi1ELb0EN4cute5tupleIJNS5_1CILi128EEENS7_ILi96EEENS7_ILi256EEEEEELi256ENS_10bfloat16_tEfNS_4arch4Sm80ELb0ELb0ELb1ELb1ELb0ELb0ELb1ELb0EEENS1_21CollectiveEpilogueFwdINS6_IJS8_SA_S9_EEENS6_IJNS7_ILi1EEESI_SI_EEESC_SE_Li256ELb1ELb1ELb0ELb0EEENS1_19SingleTileSchedulerILb1ELb0ELb1ELi128EEEEEEEEEvNT_6ParamsE:
	.zero		1400


//--------------------- .nv.constant0._ZN7cutlass13device_kernelIN5flash19enable_sm80_to_sm89INS1_16FlashAttnFwdSm80INS1_25CollectiveMainloopFwdSm80ILi8ELi1ELb0EN4cute5tupleIJNS5_1CILi128EEENS7_ILi48EEENS7_ILi256EEEEEELi256ENS_10bfloat16_tEfNS_4arch4Sm80ELb0ELb0ELb1ELb1ELb0ELb1ELb1ELb0EEENS1_21CollectiveEpilogueFwdINS6_IJS8_SA_S9_EEENS6_IJNS7_ILi1EEESI_SI_EEESC_SE_Li256ELb1ELb1ELb0ELb0EEENS1_19SingleTileSchedulerILb1ELb0ELb1ELi128EEEEEEEEEvNT_6ParamsE --------------------------
	.section	.nv.constant0._ZN7cutlass13device_kernelIN5flash19enable_sm80_to_sm89INS1_16FlashAttnFwdSm80INS1_25CollectiveMainloopFwdSm80ILi8ELi1ELb0EN4cute5tupleIJNS5_1CILi128EEENS7_ILi48EEENS7_ILi256EEEEEELi256ENS_10bfloat16_tEfNS_4arch4Sm80ELb0ELb0ELb1ELb1ELb0ELb1ELb1ELb0EEENS1_21CollectiveEpilogueFwdINS6_IJS8_SA_S9_EEENS6_IJNS7_ILi1EEESI_SI_EEESC_SE_Li256ELb1ELb1ELb0ELb0EEENS1_19SingleTileSchedulerILb1ELb0ELb1ELi128EEEEEEEEEvNT_6ParamsE,"a",@progbits
	.sectionflags	@""
	.align	4
.nv.constant0._ZN7cutlass13device_kernelIN5flash19enable_sm80_to_sm89INS1_16FlashAttnFwdSm80INS1_25CollectiveMainloopFwdSm80ILi8ELi1ELb0EN4cute5tupleIJNS5_1CILi128EEENS7_ILi48EEENS7_ILi256EEEEEELi256ENS_10bfloat16_tEfNS_4arch4Sm80ELb0ELb0ELb1ELb1ELb0ELb1ELb1ELb0EEENS1_21CollectiveEpilogueFwdINS6_IJS8_SA_S9_EEENS6_IJNS7_ILi1EEESI_SI_EEESC_SE_Li256ELb1ELb1ELb0ELb0EEENS1_19SingleTileSchedulerILb1ELb0ELb1ELi128EEEEEEEEEvNT_6ParamsE:
	.zero		1400


//--------------------- .nv.constant0._ZN7cutlass13device_kernelIN5flash19enable_sm80_to_sm89INS1_16FlashAttnFwdSm80INS1_25CollectiveMainloopFwdSm80ILi8ELi1ELb0EN4cute5tupleIJNS5_1CILi128EEENS7_ILi64EEENS7_ILi256EEEEEELi256ENS_10bfloat16_tEfNS_4arch4Sm80ELb0ELb1ELb1ELb0ELb0ELb0ELb1ELb0EEENS1_21CollectiveEpilogueFwdINS6_IJS8_SA_S9_EEENS6_IJNS7_ILi1EEESI_SI_EEESC_SE_Li256ELb0ELb1ELb0ELb0EEENS1_19SingleTileSchedulerILb0ELb0ELb1ELi128EEEEEEEEEvNT_6ParamsE --------------------------
	.section	.nv.constant0._ZN7cutlass13device_kernelIN5flash19enable_sm80_to_sm89INS1_16FlashAttnFwdSm80INS1_25CollectiveMainloopFwdSm80ILi8ELi1ELb0EN4cute5tupleIJNS5_1CILi128EEENS7_ILi64EEENS7_ILi256EEEEEELi256ENS_10bfloat16_tEfNS_4arch4Sm80ELb0ELb1ELb1ELb0ELb0ELb0ELb1ELb0EEENS1_21CollectiveEpilogueFwdINS6_IJS8_SA_S9_EEENS6_IJNS7_ILi1EEESI_SI_EEESC_SE_Li256ELb0ELb1ELb0ELb0EEENS1_19SingleTileSchedulerILb0ELb0ELb1ELi128EEEEEEEEEvNT_6ParamsE,"a",@progbits
	.sectionflags	@""
	.align	4
.nv.constant0._ZN7cutlass13device_kernelIN5flash19enable_sm80_to_sm89INS1_16FlashAttnFwdSm80INS1_25CollectiveMainloopFwdSm80ILi8ELi1ELb0EN4cute5tupleIJNS5_1CILi128EEENS7_ILi64EEENS7_ILi256EEEEEELi256ENS_10bfloat16_tEfNS_4arch4Sm80ELb0ELb1ELb1ELb0ELb0ELb0ELb1ELb0EEENS1_21CollectiveEpilogueFwdINS6_IJS8_SA_S9_EEENS6_IJNS7_ILi1EEESI_SI_EEESC_SE_Li256ELb0ELb1ELb0ELb0EEENS1_19SingleTileSchedulerILb0ELb0ELb1ELi128EEEEEEEEEvNT_6ParamsE:
	.zero		1400


//--------------------- .nv.constant0._ZN7cutlass13device_kernelIN5flash19enable_sm80_to_sm89INS1_16FlashAttnFwdSm80INS1_25CollectiveMainloopFwdSm80ILi8ELi1ELb0EN4cute5tupleIJNS5_1CILi128EEENS7_ILi64EEENS7_ILi256EEEEEELi256ENS_10bfloat16_tEfNS_4arch4Sm80ELb0ELb1ELb1ELb1ELb0ELb0ELb1ELb0EEENS1_21CollectiveEpilogueFwdINS6_IJS8_SA_S9_EEENS6_IJNS7_ILi1EEESI_SI_EEESC_SE_Li256ELb1ELb1ELb0ELb0EEENS1_19SingleTileSchedulerILb1ELb0ELb1ELi128EEEEEEEEEvNT_6ParamsE --------------------------
	.section	.nv.constant0._ZN7cutlass13device_kernelIN5flash19enable_sm80_to_sm89INS1_16FlashAttnFwdSm80INS1_25CollectiveMainloopFwdSm80ILi8ELi1ELb0EN4cute5tupleIJNS5_1CILi128EEENS7_ILi64EEENS7_ILi256EEEEEELi256ENS_10bfloat16_tEfNS_4arch4Sm80ELb0ELb1ELb1ELb1ELb0ELb0ELb1ELb0EEENS1_21CollectiveEpilogueFwdINS6_IJS8_SA_S9_EEENS6_IJNS7_ILi1EEESI_SI_EEESC_SE_Li256ELb1ELb1ELb0ELb0EEENS1_19SingleTileSchedulerILb1ELb0ELb1ELi128EEEEEEEEEvNT_6ParamsE,"a",@progbits
	.sectionflags	@""
	.align	4
.nv.constant0._ZN7cutlass13device_kernelIN5flash19enable_sm80_to_sm89INS1_16FlashAttnFwdSm80INS1_25CollectiveMainloopFwdSm80ILi8ELi1ELb0EN4cute5tupleIJNS5_1CILi128EEENS7_ILi64EEENS7_ILi256EEEEEELi256ENS_10bfloat16_tEfNS_4arch4Sm80ELb0ELb1ELb1ELb1ELb0ELb0ELb1ELb0EEENS1_21CollectiveEpilogueFwdINS6_IJS8_SA_S9_EEENS6_IJNS7_ILi1EEESI_SI_EEESC_SE_Li256ELb1ELb1ELb0ELb0EEENS1_19SingleTileSchedulerILb1ELb0ELb1ELi128EEEEEEEEEvNT_6ParamsE:
	.zero		1400


//--------------------- .nv.constant0._ZN7cutlass13device_kernelIN5flash19enable_sm80_to_sm89INS1_16FlashAttnFwdSm80INS1_25CollectiveMainloopFwdSm80ILi8ELi1ELb0EN4cute5tupleIJNS5_1CILi128EEENS7_ILi48EEENS7_ILi256EEEEEELi256ENS_10bfloat16_tEfNS_4arch4Sm80ELb0ELb1ELb1ELb1ELb0ELb1ELb1ELb0EEENS1_21CollectiveEpilogueFwdINS6_IJS8_SA_S9_EEENS6_IJNS7_ILi1EEESI_SI_EEESC_SE_Li256ELb1ELb1ELb0ELb0EEENS1_19SingleTileSchedulerILb1ELb0ELb1ELi128EEEEEEEEEvNT_6ParamsE --------------------------
	.section	.nv.constant0._ZN7cutlass13device_kernelIN5flash19enable_sm80_to_sm89INS1_16FlashAttnFwdSm80INS1_25CollectiveMainloopFwdSm80ILi8ELi1ELb0EN4cute5tupleIJNS5_1CILi128EEENS7_ILi48EEENS7_ILi256EEEEEELi256ENS_10bfloat16_tEfNS_4arch4Sm80ELb0ELb1ELb1ELb1ELb0ELb1ELb1ELb0EEENS1_21CollectiveEpilogueFwdINS6_IJS8_SA_S9_EEENS6_IJNS7_ILi1EEESI_SI_EEESC_SE_Li256ELb1ELb1ELb0ELb0EEENS1_19SingleTileSchedulerILb1ELb0ELb1ELi128EEEEEEEEEvNT_6ParamsE,"a",@progbits
	.sectionflags	@""
	.align	4
.nv.constant0._ZN7cutlass13device_kernelIN5flash19enable_sm80_to_sm89INS1_16FlashAttnFwdSm80INS1_25CollectiveMainloopFwdSm80ILi8ELi1ELb0EN4cute5tupleIJNS5_1CILi128EEENS7_ILi48EEENS7_ILi256EEEEEELi256ENS_10bfloat16_tEfNS_4arch4Sm80ELb0ELb1ELb1ELb1ELb0ELb1ELb1ELb0EEENS1_21CollectiveEpilogueFwdINS6_IJS8_SA_S9_EEENS6_IJNS7_ILi1EEESI_SI_EEESC_SE_Li256ELb1ELb1ELb0ELb0EEENS1_19SingleTileSchedulerILb1ELb0ELb1ELi128EEEEEEEEEvNT_6ParamsE:
	.zero		1400


//--------------------- .nv.constant0._ZN7cutlass13device_kernelIN5flash19enable_sm80_to_sm89INS1_16FlashAttnFwdSm80INS1_25CollectiveMainloopFwdSm80ILi8ELi1ELb0EN4cute5tupleIJNS5_1CILi128EEENS7_ILi96EEENS7_ILi256EEEEEELi256ENS_10bfloat16_tEfNS_4arch4Sm80ELb1ELb0ELb1ELb0ELb0ELb0ELb1ELb0EEENS1_21CollectiveEpilogueFwdINS6_IJS8_SA_S9_EEENS6_IJNS7_ILi1EEESI_SI_EEESC_SE_Li256ELb0ELb1ELb0ELb0EEENS1_30DynamicPersistentTileSchedulerILi256ELi256ELb0ELb1ELb0EEEEEEEEEvNT_6ParamsE --------------------------
	.section	.nv.constant0._ZN7cutlass13device_kernelIN5flash19enable_sm80_to_sm89INS1_16FlashAttnFwdSm80INS1_25CollectiveMainloopFwdSm80ILi8ELi1ELb0EN4cute5tupleIJNS5_1CILi128EEENS7_ILi96EEENS7_ILi256EEEEEELi256ENS_10bfloat16_tEfNS_4arch4Sm80ELb1ELb0ELb1ELb0ELb0ELb0ELb1ELb0EEENS1_21CollectiveEpilogueFwdINS6_IJS8_SA_S9_EEENS6_IJNS7_ILi1EEESI_SI_EEESC_SE_Li256ELb0ELb1ELb0ELb0EEENS1_30DynamicPersistentTileSchedulerILi256ELi256ELb0ELb1ELb0EEEEEEEEEvNT_6ParamsE,"a",@progbits
	.sectionflags	@""
	.align	4
.nv.constant0._ZN7cutlass13device_kernelIN5flash19enable_sm80_to_sm89INS1_16FlashAttnFwdSm80INS1_25CollectiveMainloopFwdSm80ILi8ELi1ELb0EN4cute5tupleIJNS5_1CILi128EEENS7_ILi96EEENS7_ILi256EEEEEELi256ENS_10bfloat16_tEfNS_4arch4Sm80ELb1ELb0ELb1ELb0ELb0ELb0ELb1ELb0EEENS1_21CollectiveEpilogueFwdINS6_IJS8_SA_S9_EEENS6_IJNS7_ILi1EEESI_SI_EEESC_SE_Li256ELb0ELb1ELb0ELb0EEENS1_30DynamicPersistentTileSchedulerILi256ELi256ELb0ELb1ELb0EEEEEEEEEvNT_6ParamsE:
	.zero		1416


//--------------------- .nv.constant0._ZN7cutlass13device_kernelIN5flash19enable_sm80_to_sm89INS1_16FlashAttnFwdSm80INS1_25CollectiveMainloopFwdSm80ILi8ELi1ELb0EN4cute5tupleIJNS5_1CILi128EEENS7_ILi96EEENS7_ILi256EEEEEELi256ENS_10bfloat16_tEfNS_4arch4Sm80ELb1ELb0ELb1ELb1ELb0ELb0ELb1ELb0EEENS1_21CollectiveEpilogueFwdINS6_IJS8_SA_S9_EEENS6_IJNS7_ILi1EEESI_SI_EEESC_SE_Li256ELb1ELb1ELb0ELb0EEENS1_19SingleTileSchedulerILb1ELb0ELb1ELi128EEEEEEEEEvNT_6ParamsE --------------------------
	.section	.nv.constant0._ZN7cutlass13device_kernelIN5flash19enable_sm80_to_sm89INS1_16FlashAttnFwdSm80INS1_25CollectiveMainloopFwdSm80ILi8ELi1ELb0EN4cute5tupleIJNS5_1CILi128EEENS7_ILi96EEENS7_ILi256EEEEEELi256ENS_10bfloat16_tEfNS_4arch4Sm80ELb1ELb0ELb1ELb1ELb0ELb0ELb1ELb0EEENS1_21CollectiveEpilogueFwdINS6_IJS8_SA_S9_EEENS6_IJNS7_ILi1EEESI_SI_EEESC_SE_Li256ELb1ELb1ELb0ELb0EEENS1_19SingleTileSchedulerILb1ELb0ELb1ELi128EEEEEEEEEvNT_6ParamsE,"a",@progbits
	.sectionflags	@""
	.align	4
.nv.constant0._ZN7cutlass13device_kernelIN5flash19enable_sm80_to_sm89INS1_16FlashAttnFwdSm80INS1_25CollectiveMainloopFwdSm80ILi8ELi1ELb0EN4cute5tupleIJNS5_1CILi128EEENS7_ILi96EEENS7_ILi256EEEEEELi256ENS_10bfloat16_tEfNS_4arch4Sm80ELb1ELb0ELb1ELb1ELb0ELb0ELb1ELb0EEENS1_21CollectiveEpilogueFwdINS6_IJS8_SA_S9_EEENS6_IJNS7_ILi1EEESI_SI_EEESC_SE_Li256ELb1ELb1ELb0ELb0EEENS1_19SingleTileSchedulerILb1ELb0ELb1ELi128EEEEEEEEEvNT_6ParamsE:
	.zero		1400


//--------------------- .nv.constant0._ZN7cutlass13device_kernelIN5flash19enable_sm80_to_sm89INS1_16FlashAttnFwdSm80INS1_25CollectiveMainloopFwdSm80ILi8ELi1ELb0EN4cute5tupleIJNS5_1CILi128EEENS7_ILi48EEENS7_ILi256EEEEEELi256ENS_10bfloat16_tEfNS_4arch4Sm80ELb1ELb0ELb1ELb1ELb0ELb1ELb1ELb0EEENS1_21CollectiveEpilogueFwdINS6_IJS8_SA_S9_EEENS6_IJNS7_ILi1EEESI_SI_EEESC_SE_Li256ELb1ELb1ELb0ELb0EEENS1_19SingleTileSchedulerILb1ELb0ELb1ELi128EEEEEEEEEvNT_6ParamsE --------------------------
	.section	.nv.constant0._ZN7cutlass13device_kernelIN5flash19enable_sm80_to_sm89INS1_16FlashAttnFwdSm80INS1_25CollectiveMainloopFwdSm80ILi8ELi1ELb0EN4cute5tupleIJNS5_1CILi128EEENS7_ILi48EEENS7_ILi256EEEEEELi256ENS_10bfloat16_tEfNS_4arch4Sm80ELb1ELb0ELb1ELb1ELb0ELb1ELb1ELb0EEENS1_21CollectiveEpilogueFwdINS6_IJS8_SA_S9_EEENS6_IJNS7_ILi1EEESI_SI_EEESC_SE_Li256ELb1ELb1ELb0ELb0EEENS1_19SingleTileSchedulerILb1ELb0ELb1ELi128EEEEEEEEEvNT_6ParamsE,"a",@progbits
	.sectionflags	@""
	.align	4
.nv.constant0._ZN7cutlass13device_kernelIN5flash19enable_sm80_to_sm89INS1_16FlashAttnFwdSm80INS1_25CollectiveMainloopFwdSm80ILi8ELi1ELb0EN4cute5tupleIJNS5_1CILi128EEENS7_ILi48EEENS7_ILi256EEEEEELi256ENS_10bfloat16_tEfNS_4arch4Sm80ELb1ELb0ELb1ELb1ELb0ELb1ELb1ELb0EEENS1_21CollectiveEpilogueFwdINS6_IJS8_SA_S9_EEENS6_IJNS7_ILi1EEESI_SI_EEESC_SE_Li256ELb1ELb1ELb0ELb0EEENS1_19SingleTileSchedulerILb1ELb0ELb1ELi128EEEEEEEEEvNT_6ParamsE:
	.zero		1400


//--------------------- .text._ZN7cutlass13device_kernelIN5flash19enable_sm80_to_sm89INS1_16FlashAttnFwdSm80INS1_25CollectiveMainloopFwdSm80ILi8ELi1ELb1EN4cute5tupleIJNS5_1CILi128EEENS7_ILi64EEENS7_ILi256EEEEEELi256ENS_10bfloat16_tEfNS_4arch4Sm80ELb0ELb0ELb1ELb0ELb0ELb0ELb1ELb0EEENS1_21CollectiveEpilogueFwdINS6_IJS8_SA_S9_EEENS6_IJNS7_ILi1EEESI_SI_EEESC_SE_Li256ELb0ELb1ELb0ELb0EEENS1_19SingleTileSchedulerILb0ELb0ELb1ELi128EEEEEEEEEvNT_6ParamsE --------------------------
	.section	.text._ZN7cutlass13device_kernelIN5flash19enable_sm80_to_sm89INS1_16FlashAttnFwdSm80INS1_25CollectiveMainloopFwdSm80ILi8ELi1ELb1EN4cute5tupleIJNS5_1CILi128EEENS7_ILi64EEENS7_ILi256EEEEEELi256ENS_10bfloat16_tEfNS_4arch4Sm80ELb0ELb0ELb1ELb0ELb0ELb0ELb1ELb0EEENS1_21CollectiveEpilogueFwdINS6_IJS8_SA_S9_EEENS6_IJNS7_ILi1EEESI_SI_EEESC_SE_Li256ELb0ELb1ELb0ELb0EEENS1_19SingleTileSchedulerILb0ELb0ELb1ELi128EEEEEEEEEvNT_6ParamsE,"ax",@progbits
	.sectioninfo	@"SHI_REGISTERS=255"
	.align	128
.text._ZN7cutlass13device_kernelIN5flash19enable_sm80_to_sm89INS1_16FlashAttnFwdSm80INS1_25CollectiveMainloopFwdSm80ILi8ELi1ELb1EN4cute5tupleIJNS5_1CILi128EEENS7_ILi64EEENS7_ILi256EEEEEELi256ENS_10bfloat16_tEfNS_4arch4Sm80ELb0ELb0ELb1ELb0ELb0ELb0ELb1ELb0EEENS1_21CollectiveEpilogueFwdINS6_IJS8_SA_S9_EEENS6_IJNS7_ILi1EEESI_SI_EEESC_SE_Li256ELb0ELb1ELb0ELb0EEENS1_19SingleTileSchedulerILb0ELb0ELb1ELi128EEEEEEEEEvNT_6ParamsE:
        .type           _ZN7cutlass13device_kernelIN5flash19enable_sm80_to_sm89INS1_16FlashAttnFwdSm80INS1_25CollectiveMainloopFwdSm80ILi8ELi1ELb1EN4cute5tupleIJNS5_1CILi128EEENS7_ILi64EEENS7_ILi256EEEEEELi256ENS_10bfloat16_tEfNS_4arch4Sm80ELb0ELb0ELb1ELb0ELb0ELb0ELb1ELb0EEENS1_21CollectiveEpilogueFwdINS6_IJS8_SA_S9_EEENS6_IJNS7_ILi1EEESI_SI_EEESC_SE_Li256ELb0ELb1ELb0ELb0EEENS1_19SingleTileSchedulerILb0ELb0ELb1ELi128EEEEEEEEEvNT_6ParamsE,@function
        .size           _ZN7cutlass13device_kernelIN5flash19enable_sm80_to_sm89INS1_16FlashAttnFwdSm80INS1_25CollectiveMainloopFwdSm80ILi8ELi1ELb1EN4cute5tupleIJNS5_1CILi128EEENS7_ILi64EEENS7_ILi256EEEEEELi256ENS_10bfloat16_tEfNS_4arch4Sm80ELb0ELb0ELb1ELb0ELb0ELb0ELb1ELb0EEENS1_21CollectiveEpilogueFwdINS6_IJS8_SA_S9_EEENS6_IJNS7_ILi1EEESI_SI_EEESC_SE_Li256ELb0ELb1ELb0ELb0EEENS1_19SingleTileSchedulerILb0ELb0ELb1ELi128EEEEEEEEEvNT_6ParamsE,(.L_x_1528 - _ZN7cutlass13device_kernelIN5flash19enable_sm80_to_sm89INS1_16FlashAttnFwdSm80INS1_25CollectiveMainloopFwdSm80ILi8ELi1ELb1EN4cute5tupleIJNS5_1CILi128EEENS7_ILi64EEENS7_ILi256EEEEEELi256ENS_10bfloat16_tEfNS_4arch4Sm80ELb0ELb0ELb1ELb0ELb0ELb0ELb1ELb0EEENS1_21CollectiveEpilogueFwdINS6_IJS8_SA_S9_EEENS6_IJNS7_ILi1EEESI_SI_EEESC_SE_Li256ELb0ELb1ELb0ELb0EEENS1_19SingleTileSchedulerILb0ELb0ELb1ELi128EEEEEEEEEvNT_6ParamsE)
        .other          _ZN7cutlass13device_kernelIN5flash19enable_sm80_to_sm89INS1_16FlashAttnFwdSm80INS1_25CollectiveMainloopFwdSm80ILi8ELi1ELb1EN4cute5tupleIJNS5_1CILi128EEENS7_ILi64EEENS7_ILi256EEEEEELi256ENS_10bfloat16_tEfNS_4arch4Sm80ELb0ELb0ELb1ELb0ELb0ELb0ELb1ELb0EEENS1_21CollectiveEpilogueFwdINS6_IJS8_SA_S9_EEENS6_IJNS7_ILi1EEESI_SI_EEESC_SE_Li256ELb0ELb1ELb0ELb0EEENS1_19SingleTileSchedulerILb0ELb0ELb1ELi128EEEEEEEEEvNT_6ParamsE,@"STO_CUDA_ENTRY STV_DEFAULT"
_ZN7cutlass13device_kernelIN5flash19enable_sm80_to_sm89INS1_16FlashAttnFwdSm80INS1_25CollectiveMainloopFwdSm80ILi8ELi1ELb1EN4cute5tupleIJNS5_1CILi128EEENS7_ILi64EEENS7_ILi256EEEEEELi256ENS_10bfloat16_tEfNS_4arch4Sm80ELb0ELb0ELb1ELb0ELb0ELb0ELb1ELb0EEENS1_21CollectiveEpilogueFwdINS6_IJS8_SA_S9_EEENS6_IJNS7_ILi1EEESI_SI_EEESC_SE_Li256ELb0ELb1ELb0ELb0EEENS1_19SingleTileSchedulerILb0ELb0ELb1ELi128EEEEEEEEEvNT_6ParamsE:
[----:B------:R-:W-:-:S03]  /*0000*/  MOV R1, c[0x0][0x28] ;  /* 0x00000a0000017a02 */ /* 0x000fc60000000f00 */
[----:B------:R-:W1:Y:S01]  /*0010*/  S2R R10, SR_CTAID.Z ;  /* 0x00000000000a7919 */ /* 0x000e620000002700 */
[----:B------:R-:W-:Y:S02]  /*0020*/  IADD3 R1, R1, -0x130, RZ ;  /* 0xfffffed001017810 */ /* 0x000fe40007ffe0ff */
[----:B-1----:R-:W-:-:S13]  /*0030*/  ISETP.GE.AND P0, PT, R10, RZ, PT ;  /* 0x000000ff0a00720c */ /* 0x002fda0003f06270 */
[----:B------:R-:W-:Y:S05]  /*0040*/  @!P0 EXIT ;  /* 0x000000000000894d */ /* 0x000fea0003800000 */
[----:B------:R-:W-:Y:S01]  /*0050*/  ISETP.NE.U32.AND P0, PT, RZ, c[0x0][0x340], PT ;  /* 0x0000d000ff007a0c */ /* 0x000fe20003f05070 */
[----:B------:R-:W-:-:S03]  /*0060*/  ULDC.64 UR8, c[0x0][0x118] ;  /* 0x0000460000087ab9 */ /* 0x000fc60000000a00 */
[----:B------:R-:W-:-:S13]  /*0070*/  ISETP.NE.AND.EX P0, PT, RZ, c[0x0][0x344], PT, P0 ;  /* 0x0000d100ff007a0c */ /* 0x000fda0003f05300 */
[----:B------:R-:W-:-:S04]  /*0080*/  @P0 IMAD.MOV.U32 R2, RZ, RZ, 0x4 ;  /* 0x00000004ff020424 */ /* 0x000fc800078e00ff */
[----:B------:R-:W-:-:S05]  /*0090*/  @P0 IMAD.WIDE R2, R10, R2, c[0x0][0x340] ;  /* 0x0000d0000a020625 */ /* 0x000fca00078e0202 */
[----:B------:R1:W2:Y:S01]  /*00a0*/  @P0 LDG.E R7, [R2.64] ;  /* 0x0000000802070981 */ /* 0x0002a2000c1e1900 */
[----:B------:R-:W-:Y:S01]  /*00b0*/  IMAD.MOV.U32 R13, RZ, RZ, c[0x0][0x2c4] ;  /* 0x0000b100ff0d7624 */ /* 0x000fe200078e00ff */
[----:B------:R-:W-:Y:S01]  /*00c0*/  SHF.R.S32.HI R11, RZ, 0x1f, R10 ;  /* 0x0000001fff0b7819 */ /* 0x000fe2000001140a */
[----:B------:R-:W-:Y:S01]  /*00d0*/  IMAD.MOV.U32 R87, RZ, RZ, c[0x0][0x1d0] ;  /* 0x00007400ff577624 */ /* 0x000fe200078e00ff */
[----:B------:R-:W3:Y:S01]  /*00e0*/  S2R R85, SR_TID.X ;  /* 0x0000000000557919 */ /* 0x000ee20000002100 */
[----:B------:R-:W-:-:S03]  /*00f0*/  IMAD.MOV.U32 R86, RZ, RZ, 0x6 ;  /* 0x00000006ff567424 */ /* 0x000fc600078e00ff */
[----:B------:R-:W-:Y:S01]  /*0100*/  BAR.SYNC.DEFER_BLOCKING 0x0 ;  /* 0x0000000000007b1d */ /* 0x000fe20000010000 */
[----:B------:R-:W-:Y:S01]  /*0110*/  ISETP.NE.AND P1, PT, R13, 0x1, PT ;  /* 0x000000010d00780c */ /* 0x000fe20003f25270 */
[----:B------:R-:W-:-:S04]  /*0120*/  IMAD R5, R11, c[0x0][0x1c0], RZ ;  /* 0x000070000b057a24 */ /* 0x000fc800078e02ff */
[----:B------:R-:W4:Y:S04]  /*0130*/  S2R R40, SR_CTAID.Y ;  /* 0x0000000000287919 */ /* 0x000f280000002600 */
[----:B------:R-:W5:Y:S01]  /*0140*/  S2R R12, SR_CTAID.X ;  /* 0x00000000000c7919 */ /* 0x000f620000002500 */
[----:B---3--:R-:W-:-:S04]  /*0150*/  SHF.R.S32.HI R24, RZ, 0x1f, R85 ;  /* 0x0000001fff187819 */ /* 0x008fc80000011455 */
[----:B-1----:R-:W-:-:S04]  /*0160*/  LEA.HI R2, R24, R85, RZ, 0x3 ;  /* 0x0000005518027211 */ /* 0x002fc800078f18ff */
[----:B------:R-:W-:Y:S02]  /*0170*/  LOP3.LUT R0, R2, 0xfffffff8, RZ, 0xc0, !PT ;  /* 0xfffffff802007812 */ /* 0x000fe400078ec0ff */
[----:B------:R-:W-:Y:S01]  /*0180*/  SHF.R.S32.HI R18, RZ, 0x3, R2 ;  /* 0x00000003ff127819 */ /* 0x000fe20000011402 */
[----:B----4-:R-:W-:Y:S01]  /*0190*/  IMAD.WIDE.U32 R8, R40, c[0x0][0x1b8], RZ ;  /* 0x00006e0028087a25 */ /* 0x010fe200078e00ff */
[----:B------:R-:W-:Y:S02]  /*01a0*/  SHF.R.S32.HI R41, RZ, 0x1f, R40 ;  /* 0x0000001fff297819 */ /* 0x000fe40000011428 */
[----:B------:R-:W-:Y:S01]  /*01b0*/  SHF.R.S32.HI R22, RZ, 0x1f, R18 ;  /* 0x0000001fff167819 */ /* 0x000fe20000011412 */
[----:B------:R-:W-:Y:S02]  /*01c0*/  IMAD.IADD R19, R85, 0x1, -R0 ;  /* 0x0000000155137824 */ /* 0x000fe400078e0a00 */
[----:B------:R-:W-:Y:S02]  /*01d0*/  IMAD R2, R41, c[0x0][0x1b8], RZ ;  /* 0x00006e0029027a24 */ /* 0x000fe400078e02ff */
[----:B------:R-:W-:-:S02]  /*01e0*/  IMAD R0, R19, 0x20, R18 ;  /* 0x0000002013007824 */ /* 0x000fc400078e0212 */
[----:B------:R-:W-:Y:S02]  /*01f0*/  IMAD R2, R40, c[0x0][0x1bc], R2 ;  /* 0x00006f0028027a24 */ /* 0x000fe400078e0202 */
[----:B-----5:R-:W-:Y:S02]  /*0200*/  IMAD R14, R12, 0x80, R0 ;  /* 0x000000800c0e7824 */ /* 0x020fe400078e0200 */
[----:B------:R-:W-:Y:S02]  /*0210*/  IMAD.IADD R3, R9, 0x1, R2 ;  /* 0x0000000109037824 */ /* 0x000fe400078e0202 */
[----:B------:R-:W-:Y:S01]  /*0220*/  @P1 IMAD.HI.U32 R4, R14, c[0x0][0x2c8], RZ ;  /* 0x0000b2000e041a27 */ /* 0x000fe200078e00ff */
[----:B------:R1:W-:Y:S03]  /*0230*/  STL [R1+0xc4], R14 ;  /* 0x0000c40e01007387 */ /* 0x0003e60000100800 */
[----:B------:R-:W-:Y:S01]  /*0240*/  IMAD.MOV.U32 R0, RZ, RZ, R14 ;  /* 0x000000ffff007224 */ /* 0x000fe200078e000e */
[----:B------:R-:W-:Y:S01]  /*0250*/  @P1 SHF.R.U32.HI R0, RZ, c[0x0][0x2cc], R4 ;  /* 0x0000b300ff001a19 */ /* 0x000fe20000011604 */
[----:B------:R-:W-:Y:S01]  /*0260*/  IMAD.MOV.U32 R2, RZ, RZ, R8 ;  /* 0x000000ffff027224 */ /* 0x000fe200078e0008 */
[----:B------:R-:W-:Y:S01]  /*0270*/  IADD3 R8, R87, 0x3f, RZ ;  /* 0x0000003f57087810 */ /* 0x000fe20007ffe0ff */
[C---:B------:R-:W-:Y:S01]  /*0280*/  IMAD R4, R10.reuse, c[0x0][0x1c4], R5 ;  /* 0x000071000a047a24 */ /* 0x040fe200078e0205 */
[----:B------:R-:W-:Y:S01]  /*0290*/  SHF.R.S32.HI R5, RZ, 0x1f, R0 ;  /* 0x0000001fff057819 */ /* 0x000fe20000011400 */
[----:B------:R-:W-:-:S04]  /*02a0*/  IMAD.WIDE.U32 R2, R10, c[0x0][0x1c0], R2 ;  /* 0x000070000a027a25 */ /* 0x000fc800078e0002 */
[----:B------:R-:W-:Y:S02]  /*02b0*/  IMAD.IADD R3, R3, 0x1, R4 ;  /* 0x0000000103037824 */ /* 0x000fe400078e0204 */
[----:B------:R-:W-:Y:S02]  /*02c0*/  IMAD R4, R5, c[0x0][0x1b0], RZ ;  /* 0x00006c0005047a24 */ /* 0x000fe400078e02ff */
[----:B------:R-:W-:Y:S02]  /*02d0*/  IMAD.MOV R6, RZ, RZ, -R0 ;  /* 0x000000ffff067224 */ /* 0x000fe400078e0a00 */
[----:B------:R-:W-:-:S04]  /*02e0*/  IMAD.WIDE.U32 R2, R0, c[0x0][0x1b0], R2 ;  /* 0x00006c0000027a25 */ /* 0x000fc800078e0002 */
[----:B------:R-:W-:Y:S02]  /*02f0*/  IMAD R4, R0, c[0x0][0x1b4], R4 ;  /* 0x00006d0000047a24 */ /* 0x000fe400078e0204 */
[----:B------:R-:W-:Y:S02]  /*0300*/  IMAD R0, R6, c[0x0][0x2c4], R14 ;  /* 0x0000b10006007a24 */ /* 0x000fe400078e020e */
[----:B------:R-:W-:Y:S02]  /*0310*/  IMAD.IADD R3, R3, 0x1, R4 ;  /* 0x0000000103037824 */ /* 0x000fe400078e0204 */
[----:B------:R-:W-:Y:S01]  /*0320*/  IMAD.SHL.U32 R4, R18, 0x40, RZ ;  /* 0x0000004012047824 */ /* 0x000fe200078e00ff */
[----:B------:R-:W-:Y:S01]  /*0330*/  SHF.R.S32.HI R5, RZ, 0x1f, R0 ;  /* 0x0000001fff057819 */ /* 0x000fe20000011400 */
[----:B------:R-:W-:-:S03]  /*0340*/  IMAD.WIDE.U32 R2, R0, c[0x0][0x1a8], R2 ;  /* 0x00006a0000027a25 */ /* 0x000fc600078e0002 */
[----:B------:R-:W-:Y:S01]  /*0350*/  LOP3.LUT R4, R4, 0x1c0, RZ, 0xc0, !PT ;  /* 0x000001c004047812 */ /* 0x000fe200078ec0ff */
[----:B------:R-:W-:Y:S01]  /*0360*/  IMAD R5, R5, c[0x0][0x1a8], RZ ;  /* 0x00006a0005057a24 */ /* 0x000fe200078e02ff */
[----:B------:R-:W-:Y:S01]  /*0370*/  LEA R17, P1, R2, c[0x0][0x160], 0x1 ;  /* 0x0000580002117a11 */ /* 0x000fe200078208ff */
[----:B------:R-:W-:Y:S02]  /*0380*/  IMAD.SHL.U32 R42, R19, 0x8, RZ ;  /* 0x00000008132a7824 */ /* 0x000fe400078e00ff */
[----:B------:R-:W-:Y:S01]  /*0390*/  IMAD R6, R0, c[0x0][0x1ac], R5 ;  /* 0x00006b0000067a24 */ /* 0x000fe200078e0205 */
[----:B------:R-:W-:Y:S01]  /*03a0*/  SHF.R.S32.HI R0, RZ, 0x1f, R8 ;  /* 0x0000001fff007819 */ /* 0x000fe20000011408 */
[----:B------:R-:W-:Y:S01]  /*03b0*/  IMAD R23, R12, 0x80, R18 ;  /* 0x000000800c177824 */ /* 0x000fe200078e0212 */
[----:B------:R-:W-:Y:S01]  /*03c0*/  LOP3.LUT R5, R4, 0x38, R42, 0xf8, !PT ;  /* 0x0000003804057812 */ /* 0x000fe200078ef82a */
[----:B------:R-:W-:Y:S01]  /*03d0*/  IMAD R9, R22, c[0x0][0x1e0], RZ ;  /* 0x0000780016097a24 */ /* 0x000fe200078e02ff */
[----:B------:R-:W-:Y:S01]  /*03e0*/  LEA.HI R133, R0, R8, RZ, 0x6 ;  /* 0x0000000800857211 */ /* 0x000fe200078f30ff */
[----:B------:R-:W-:Y:S01]  /*03f0*/  IMAD.IADD R0, R3, 0x1, R6 ;  /* 0x0000000103007824 */ /* 0x000fe200078e0206 */
[----:B------:R-:W-:Y:S01]  /*0400*/  LEA.HI R3, R24, R85, RZ, 0x6 ;  /* 0x0000005518037211 */ /* 0x000fe200078f30ff */
[----:B------:R-:W-:Y:S01]  /*0410*/  IMAD R9, R18, c[0x0][0x1e4], R9 ;  /* 0x0000790012097a24 */ /* 0x000fe200078e0209 */
[----:B------:R-:W-:Y:S01]  /*0420*/  SHF.R.U32.HI R4, RZ, 0x3, R4 ;  /* 0x00000003ff047819 */ /* 0x000fe20000011604 */
[----:B------:R-:W-:Y:S01]  /*0430*/  STL [R1+0xc0], R23 ;  /* 0x0000c01701007387 */ /* 0x000fe20000100800 */
[----:B------:R-:W-:Y:S01]  /*0440*/  LEA.HI.X R16, R2, c[0x0][0x164], R0, 0x1, P1 ;  /* 0x0000590002107a11 */ /* 0x000fe200008f0c00 */
[----:B------:R-:W-:Y:S01]  /*0450*/  IMAD R0, R13, c[0x0][0x168], RZ ;  /* 0x00005a000d007a24 */ /* 0x000fe200078e02ff */
[----:B------:R-:W-:Y:S01]  /*0460*/  LOP3.LUT R4, R5, R4, RZ, 0x3c, !PT ;  /* 0x0000000405047212 */ /* 0x000fe200078e3cff */
[----:B------:R-:W-:Y:S01]  /*0470*/  IMAD.SHL.U32 R3, R3, 0x8, RZ ;  /* 0x0000000803037824 */ /* 0x000fe200078e00ff */
[----:B------:R-:W-:Y:S01]  /*0480*/  SHFL.IDX PT, R2, R17, RZ, 0x181f ;  /* 0x00181fff11027589 */ /* 0x000fe200000e0000 */
[----:B------:R-:W-:-:S02]  /*0490*/  IADD3 R5, R23, 0x20, RZ ;  /* 0x0000002017057810 */ /* 0x000fc40007ffe0ff */
[-C--:B------:R-:W-:Y:S02]  /*04a0*/  ISETP.GE.AND P4, PT, R23, R0.reuse, PT ;  /* 0x000000001700720c */ /* 0x080fe40003f86270 */
[----:B------:R-:W-:Y:S02]  /*04b0*/  LOP3.LUT R135, R4, 0xfffffe00, R3, 0xf8, !PT ;  /* 0xfffffe0004877812 */ /* 0x000fe400078ef803 */
[C---:B------:R-:W-:Y:S01]  /*04c0*/  IADD3 R27, R42.reuse, 0x40, RZ ;  /* 0x000000402a1b7810 */ /* 0x040fe20007ffe0ff */
[----:B------:R-:W3:Y:S01]  /*04d0*/  SHFL.IDX PT, R3, R16, RZ, 0x181f ;  /* 0x00181fff10037589 */ /* 0x000ee200000e0000 */
[C---:B------:R-:W-:Y:S02]  /*04e0*/  IADD3 R26, R42.reuse, 0x80, RZ ;  /* 0x000000802a1a7810 */ /* 0x040fe40007ffe0ff */
[----:B------:R-:W-:Y:S01]  /*04f0*/  ISETP.GE.AND P1, PT, R5, R0, PT ;  /* 0x000000000500720c */ /* 0x000fe20003f26270 */
[----:B------:R-:W-:Y:S01]  /*0500*/  STL [R1+0xbc], R135 ;  /* 0x0000bc8701007387 */ /* 0x000fe20000100800 */
[----:B------:R-:W-:-:S02]  /*0510*/  IADD3 R25, R42, 0xc0, RZ ;  /* 0x000000c02a197810 */ /* 0x000fc40007ffe0ff */
[----:B------:R-:W-:Y:S02]  /*0520*/  ISETP.GE.AND P3, PT, R42, c[0x0][0x198], PT ;  /* 0x000066002a007a0c */ /* 0x000fe40003f66270 */
[----:B------:R-:W-:Y:S02]  /*0530*/  @!P4 SHF.R.S32.HI R5, RZ, 0x1f, R27 ;  /* 0x0000001fff05c819 */ /* 0x000fe4000001141b */
[----:B------:R-:W-:Y:S02]  /*0540*/  @!P4 SHF.R.S32.HI R4, RZ, 0x1f, R26 ;  /* 0x0000001fff04c819 */ /* 0x000fe4000001141a */
[----:B------:R-:W-:Y:S02]  /*0550*/  @!P4 LEA.HI R5, R5, R27, RZ, 0x3 ;  /* 0x0000001b0505c211 */ /* 0x000fe400078f18ff */
[----:B------:R-:W-:Y:S02]  /*0560*/  @!P4 LEA.HI R8, R4, R26, RZ, 0x3 ;  /* 0x0000001a0408c211 */ /* 0x000fe400078f18ff */
[----:B------:R-:W4:Y:S01]  /*0570*/  SHFL.IDX PT, R4, R17, 0x1, 0x181f ;  /* 0x00381f0011047f89 */ /* 0x000f2200000e0000 */
[----:B-1----:R-:W-:-:S02]  /*0580*/  @!P4 LOP3.LUT R14, R5, 0xfffffff8, RZ, 0xc0, !PT ;  /* 0xfffffff8050ec812 */ /* 0x002fc400078ec0ff */
[----:B------:R-:W-:Y:S01]  /*0590*/  ISETP.GE.AND P6, PT, R26, c[0x0][0x198], PT ;  /* 0x000066001a007a0c */ /* 0x000fe20003fc6270 */
[----:B------:R-:W1:Y:S01]  /*05a0*/  SHFL.IDX PT, R5, R16, 0x1, 0x181f ;  /* 0x00381f0010057f89 */ /* 0x000e6200000e0000 */
[----:B------:R-:W-:Y:S02]  /*05b0*/  ISETP.GE.AND P5, PT, R25, c[0x0][0x198], PT ;  /* 0x0000660019007a0c */ /* 0x000fe40003fa6270 */
[----:B------:R-:W-:Y:S01]  /*05c0*/  SHF.R.S32.HI R43, RZ, 0x1f, R42 ;  /* 0x0000001fff2b7819 */ /* 0x000fe2000001142a */
[--C-:B---3--:R-:W-:Y:S01]  /*05d0*/  @!P4 IMAD.WIDE R14, R14, 0x2, R2.reuse ;  /* 0x000000020e0ec825 */ /* 0x108fe200078e0202 */
[----:B------:R-:W-:Y:S02]  /*05e0*/  @!P4 LEA R6, P2, R42, R2, 0x1 ;  /* 0x000000022a06c211 */ /* 0x000fe400078408ff */
[----:B------:R-:W-:Y:S01]  /*05f0*/  @!P4 LOP3.LUT R12, R8, 0xfffffff8, RZ, 0xc0, !PT ;  /* 0xfffffff8080cc812 */ /* 0x000fe200078ec0ff */
[----:B------:R-:W-:Y:S01]  /*0600*/  @!P4 IMAD.SHL.U32 R8, R135, 0x2, RZ ;  /* 0x000000028708c824 */ /* 0x000fe200078e00ff */
[----:B------:R-:W-:Y:S01]  /*0610*/  LEA.HI.SX32 R84, R133, 0xffffffff, 0x1a ;  /* 0xffffffff85547811 */ /* 0x000fe200078fd2ff */
[----:B------:R-:W-:Y:S02]  /*0620*/  STL.64 [R1+0xa8], R42 ;  /* 0x0000a82a01007387 */ /* 0x000fe40000100a00 */
[----:B------:R-:W-:-:S02]  /*0630*/  @!P4 IMAD.WIDE R12, R12, 0x2, R2 ;  /* 0x000000020c0cc825 */ /* 0x000fc400078e0202 */
[----:B------:R-:W-:Y:S04]  /*0640*/  STL [R1+0xb4], R27 ;  /* 0x0000b41b01007387 */ /* 0x000fe80000100800 */
[----:B------:R-:W-:Y:S04]  /*0650*/  STL [R1+0xb8], R26 ;  /* 0x0000b81a01007387 */ /* 0x000fe80000100800 */
[----:B------:R-:W-:Y:S01]  /*0660*/  STL [R1+0xb0], R25 ;  /* 0x0000b01901007387 */ /* 0x000fe20000100800 */
[--C-:B--2---:R-:W-:Y:S01]  /*0670*/  @P0 SHF.R.S32.HI R21, RZ, 0x1f, R7.reuse ;  /* 0x0000001fff150819 */ /* 0x104fe20000011407 */
[----:B------:R-:W-:Y:S01]  /*0680*/  @P0 IMAD.MOV.U32 R20, RZ, RZ, R7 ;  /* 0x000000ffff140224 */ /* 0x000fe200078e0007 */
[----:B------:R-:W-:Y:S01]  /*0690*/  @!P4 SHF.R.S32.HI R7, RZ, 0x1f, R25 ;  /* 0x0000001fff07c819 */ /* 0x000fe20000011419 */
[----:B------:R-:W-:-:S02]  /*06a0*/  @!P0 IMAD.MOV.U32 R20, RZ, RZ, R10 ;  /* 0x000000ffff148224 */ /* 0x000fc400078e000a */
[----:B------:R-:W-:Y:S01]  /*06b0*/  @!P0 IMAD.MOV.U32 R21, RZ, RZ, R11 ;  /* 0x000000ffff158224 */ /* 0x000fe200078e000b */
[----:B------:R-:W-:Y:S02]  /*06c0*/  ISETP.GE.AND P0, PT, R27, c[0x0][0x198], PT ;  /* 0x000066001b007a0c */ /* 0x000fe40003f06270 */
[----:B------:R-:W-:-:S04]  /*06d0*/  @!P4 LEA.HI R7, R7, R25, RZ, 0x3 ;  /* 0x000000190707c211 */ /* 0x000fc800078f18ff */
[----:B------:R-:W-:Y:S02]  /*06e0*/  @!P4 LOP3.LUT R10, R7, 0xfffffff8, RZ, 0xc0, !PT ;  /* 0xfffffff8070ac812 */ /* 0x000fe400078ec0ff */
[----:B------:R-:W-:-:S03]  /*06f0*/  @!P4 LEA.HI.X R7, R42, R3, R43, 0x1, P2 ;  /* 0x000000032a07c211 */ /* 0x000fc600010f0c2b */
[----:B------:R-:W-:Y:S02]  /*0700*/  @!P4 IMAD.WIDE R10, R10, 0x2, R2 ;  /* 0x000000020a0ac825 */ /* 0x000fe400078e0202 */
[----:B------:R2:W-:Y:S02]  /*0710*/  @!P4 LDGSTS.E.BYPASS.LTC128B.128 [R8+0x100], [R6.64], !P3 ;  /* 0x001000000608cfae */ /* 0x0005e4000d901d48 */
[----:B------:R-:W-:Y:S02]  /*0720*/  IMAD.WIDE.U32 R2, R18, c[0x0][0x1e0], R42 ;  /* 0x0000780012027a25 */ /* 0x000fe400078e002a */
[----:B------:R3:W-:Y:S04]  /*0730*/  @!P4 LDGSTS.E.BYPASS.LTC128B.128 [R8+0x4100], [R14.64], !P0 ;  /* 0x041000000e08cfae */ /* 0x0007e8000c101d48 */
[----:B------:R4:W-:Y:S04]  /*0740*/  @!P4 LDGSTS.E.BYPASS.LTC128B.128 [R8+0x8100], [R12.64], !P6 ;  /* 0x081000000c08cfae */ /* 0x0009e8000f101d48 */
[----:B------:R5:W-:Y:S01]  /*0750*/  @!P4 LDGSTS.E.BYPASS.LTC128B.128 [R8+0xc100], [R10.64], !P5 ;  /* 0x0c1000000a08cfae */ /* 0x000be2000e901d48 */
[----:B--2---:R-:W-:-:S02]  /*0760*/  IADD3 R7, R23, 0x40, RZ ;  /* 0x0000004017077810 */ /* 0x004fc40007ffe0ff */
[----:B------:R-:W-:Y:S01]  /*0770*/  IADD3 R6, R23, 0x60, RZ ;  /* 0x0000006017067810 */ /* 0x000fe20007ffe0ff */
[----:B---3--:R-:W-:Y:S01]  /*0780*/  IMAD.IADD R15, R3, 0x1, R9 ;  /* 0x00000001030f7824 */ /* 0x008fe200078e0209 */
[----:B------:R-:W-:Y:S01]  /*0790*/  @!P1 SHF.R.S32.HI R3, RZ, 0x1f, R27 ;  /* 0x0000001fff039819 */ /* 0x000fe2000001141b */
[----:B------:R-:W-:Y:S01]  /*07a0*/  IMAD.MOV.U32 R14, RZ, RZ, R2 ;  /* 0x000000ffff0e7224 */ /* 0x000fe200078e0002 */
[----:B------:R-:W-:Y:S01]  /*07b0*/  ISETP.GE.AND P2, PT, R7, R0, PT ;  /* 0x000000000700720c */ /* 0x000fe20003f46270 */
[----:B------:R-:W-:Y:S01]  /*07c0*/  SHFL.IDX PT, R2, R17, 0x2, 0x181f ;  /* 0x00581f0011027f89 */ /* 0x000fe200000e0000 */
[C---:B----4-:R-:W-:Y:S02]  /*07d0*/  @!P1 LEA R12, P4, R42.reuse, R4, 0x1 ;  /* 0x000000042a0c9211 */ /* 0x050fe400078808ff */
[----:B------:R-:W-:Y:S02]  /*07e0*/  @!P1 LEA.HI R3, R3, R27, RZ, 0x3 ;  /* 0x0000001b03039211 */ /* 0x000fe400078f18ff */
[----:B-1----:R-:W-:-:S02]  /*07f0*/  @!P1 LEA.HI.X R13, R42, R5, R43, 0x1, P4 ;  /* 0x000000052a0d9211 */ /* 0x002fc400020f0c2b */
[----:B------:R-:W-:Y:S02]  /*0800*/  ISETP.GE.AND P4, PT, R6, R0, PT ;  /* 0x000000000600720c */ /* 0x000fe40003f86270 */
[----:B------:R-:W-:Y:S02]  /*0810*/  @!P1 SHF.R.S32.HI R0, RZ, 0x1f, R26 ;  /* 0x0000001fff009819 */ /* 0x000fe4000001141a */
[----:B------:R-:W-:Y:S02]  /*0820*/  @!P1 SHF.R.S32.HI R7, RZ, 0x1f, R25 ;  /* 0x0000001fff079819 */ /* 0x000fe40000011419 */
[----:B-----5:R-:W-:Y:S02]  /*0830*/  @!P1 LOP3.LUT R8, R3, 0xfffffff8, RZ, 0xc0, !PT ;  /* 0xfffffff803089812 */ /* 0x020fe400078ec0ff */
[----:B------:R-:W-:Y:S01]  /*0840*/  @!P1 LEA.HI R6, R0, R26, RZ, 0x3 ;  /* 0x0000001a00069211 */ /* 0x000fe200078f18ff */
[----:B------:R-:W1:Y:S01]  /*0850*/  SHFL.IDX PT, R3, R16, 0x2, 0x181f ;  /* 0x00581f0010037f89 */ /* 0x000e6200000e0000 */
[----:B------:R-:W-:Y:S01]  /*0860*/  @!P1 LEA.HI R0, R7, R25, RZ, 0x3 ;  /* 0x0000001907009211 */ /* 0x000fe200078f18ff */
[----:B------:R-:W-:Y:S01]  /*0870*/  @!P1 IMAD.WIDE R8, R8, 0x2, R4 ;  /* 0x0000000208089825 */ /* 0x000fe200078e0204 */
[----:B------:R-:W-:-:S02]  /*0880*/  @!P1 LOP3.LUT R6, R6, 0xfffffff8, RZ, 0xc0, !PT ;  /* 0xfffffff806069812 */ /* 0x000fc400078ec0ff */
[----:B------:R-:W-:Y:S01]  /*0890*/  @!P1 LOP3.LUT R10, R0, 0xfffffff8, RZ, 0xc0, !PT ;  /* 0xfffffff8000a9812 */ /* 0x000fe200078ec0ff */
[----:B------:R-:W-:Y:S01]  /*08a0*/  @!P1 IMAD.SHL.U32 R0, R135, 0x2, RZ ;  /* 0x0000000287009824 */ /* 0x000fe200078e00ff */
[----:B------:R-:W-:Y:S01]  /*08b0*/  SHF.R.S32.HI R23, RZ, 0x1f, R84 ;  /* 0x0000001fff177819 */ /* 0x000fe20000011454 */
[----:B------:R-:W-:-:S03]  /*08c0*/  @!P1 IMAD.WIDE R6, R6, 0x2, R4 ;  /* 0x0000000206069825 */ /* 0x000fc600078e0204 */
[----:B------:R2:W-:Y:S01]  /*08d0*/  @!P1 LDGSTS.E.BYPASS.LTC128B.128 [R0+0x1100], [R12.64], !P3 ;  /* 0x011000000c009fae */ /* 0x0005e2000d901d48 */
[----:B------:R-:W-:Y:S01]  /*08e0*/  @!P1 IMAD.WIDE R4, R10, 0x2, R4 ;  /* 0x000000020a049825 */ /* 0x000fe200078e0204 */
[----:B------:R-:W-:Y:S02]  /*08f0*/  @!P2 SHF.R.S32.HI R10, RZ, 0x1f, R27 ;  /* 0x0000001fff0aa819 */ /* 0x000fe4000001141b */
[----:B------:R3:W-:Y:S02]  /*0900*/  @!P1 LDGSTS.E.BYPASS.LTC128B.128 [R0+0x5100], [R8.64], !P0 ;  /* 0x0510000008009fae */ /* 0x0007e4000c101d48 */
[----:B------:R-:W-:Y:S02]  /*0910*/  @!P2 LEA.HI R10, R10, R27, RZ, 0x3 ;  /* 0x0000001b0a0aa211 */ /* 0x000fe400078f18ff */
[----:B------:R4:W-:Y:S02]  /*0920*/  @!P1 LDGSTS.E.BYPASS.LTC128B.128 [R0+0x9100], [R6.64], !P6 ;  /* 0x0910000006009fae */ /* 0x0009e4000f101d48 */
[----:B------:R-:W-:-:S02]  /*0930*/  @!P2 LOP3.LUT R10, R10, 0xfffffff8, RZ, 0xc0, !PT ;  /* 0xfffffff80a0aa812 */ /* 0x000fc400078ec0ff */
[----:B------:R5:W-:Y:S03]  /*0940*/  @!P1 LDGSTS.E.BYPASS.LTC128B.128 [R0+0xd100], [R4.64], !P5 ;  /* 0x0d10000004009fae */ /* 0x000be6000e901d48 */
[----:B-1----:R-:W-:-:S04]  /*0950*/  @!P2 IMAD.WIDE R10, R10, 0x2, R2 ;  /* 0x000000020a0aa825 */ /* 0x002fc800078e0202 */
[----:B--2---:R-:W-:Y:S01]  /*0960*/  IMAD.SHL.U32 R12, R18, 0x8, RZ ;  /* 0x00000008120c7824 */ /* 0x004fe200078e00ff */
[----:B----4-:R-:W-:Y:S02]  /*0970*/  @!P2 SHF.R.S32.HI R6, RZ, 0x1f, R26 ;  /* 0x0000001fff06a819 */ /* 0x010fe4000001141a */
[----:B------:R-:W-:Y:S02]  /*0980*/  @!P2 SHF.R.S32.HI R7, RZ, 0x1f, R25 ;  /* 0x0000001fff07a819 */ /* 0x000fe40000011419 */
[----:B-----5:R-:W-:Y:S02]  /*0990*/  @!P2 LEA.HI R5, R6, R26, RZ, 0x3 ;  /* 0x0000001a0605a211 */ /* 0x020fe400078f18ff */
[----:B---3--:R-:W-:Y:S02]  /*09a0*/  @!P2 LEA.HI R0, R7, R25, RZ, 0x3 ;  /* 0x000000190700a211 */ /* 0x008fe400078f18ff */
[----:B------:R-:W-:Y:S02]  /*09b0*/  @!P2 LEA R4, P1, R42, R2, 0x1 ;  /* 0x000000022a04a211 */ /* 0x000fe400078208ff */
[----:B------:R-:W-:-:S02]  /*09c0*/  @!P2 LOP3.LUT R8, R5, 0xfffffff8, RZ, 0xc0, !PT ;  /* 0xfffffff80508a812 */ /* 0x000fc400078ec0ff */
[----:B------:R-:W-:Y:S01]  /*09d0*/  @!P2 LOP3.LUT R6, R0, 0xfffffff8, RZ, 0xc0, !PT ;  /* 0xfffffff80006a812 */ /* 0x000fe200078ec0ff */
[----:B------:R-:W-:Y:S01]  /*09e0*/  @!P2 IMAD.SHL.U32 R0, R135, 0x2, RZ ;  /* 0x000000028700a824 */ /* 0x000fe200078e00ff */
[----:B------:R-:W-:Y:S01]  /*09f0*/  @!P2 LEA.HI.X R5, R42, R3, R43, 0x1, P1 ;  /* 0x000000032a05a211 */ /* 0x000fe200008f0c2b */
[----:B------:R-:W-:-:S04]  /*0a00*/  @!P2 IMAD.WIDE R8, R8, 0x2, R2 ;  /* 0x000000020808a825 */ /* 0x000fc800078e0202 */
[----:B------:R1:W-:Y:S01]  /*0a10*/  @!P2 LDGSTS.E.BYPASS.LTC128B.128 [R0+0x2100], [R4.64], !P3 ;  /* 0x021000000400afae */ /* 0x0003e2000d901d48 */
[----:B------:R-:W-:-:S03]  /*0a20*/  @!P2 IMAD.WIDE R6, R6, 0x2, R2 ;  /* 0x000000020606a825 */ /* 0x000fc600078e0202 */
[----:B------:R2:W-:Y:S04]  /*0a30*/  @!P2 LDGSTS.E.BYPASS.LTC128B.128 [R0+0x6100], [R10.64], !P0 ;  /* 0x061000000a00afae */ /* 0x0005e8000c101d48 */
[----:B------:R3:W-:Y:S04]  /*0a40*/  @!P2 LDGSTS.E.BYPASS.LTC128B.128 [R0+0xa100], [R8.64], !P6 ;  /* 0x0a1000000800afae */ /* 0x0007e8000f101d48 */
[----:B------:R-:W4:Y:S04]  /*0a50*/  SHFL.IDX PT, R2, R17, 0x3, 0x181f ;  /* 0x00781f0011027f89 */ /* 0x000f2800000e0000 */
[----:B------:R5:W4:Y:S04]  /*0a60*/  SHFL.IDX PT, R3, R16, 0x3, 0x181f ;  /* 0x00781f0010037f89 */ /* 0x000b2800000e0000 */
[----:B------:R4:W-:Y:S01]  /*0a70*/  @!P2 LDGSTS.E.BYPASS.LTC128B.128 [R0+0xe100], [R6.64], !P5 ;  /* 0x0e1000000600afae */ /* 0x0009e2000e901d48 */
[----:B-1----:R-:W-:Y:S01]  /*0a80*/  LEA.HI R4, R24, R85, RZ, 0x4 ;  /* 0x0000005518047211 */ /* 0x002fe200078f20ff */
[----:B------:R-:W-:-:S03]  /*0a90*/  IMAD R5, R41, c[0x0][0x1e8], RZ ;  /* 0x00007a0029057a24 */ /* 0x000fc600078e02ff */
[----:B--2---:R-:W-:Y:S02]  /*0aa0*/  SHF.R.S32.HI R10, RZ, 0x4, R4 ;  /* 0x00000004ff0a7819 */ /* 0x004fe40000011404 */
[----:B---3--:R-:W-:Y:S02]  /*0ab0*/  LOP3.LUT R8, R4, 0xfffffff0, RZ, 0xc0, !PT ;  /* 0xfffffff004087812 */ /* 0x008fe400078ec0ff */
[----:B------:R-:W-:-:S03]  /*0ac0*/  IADD3 R9, -R18, c[0x0][0x1d0], RZ ;  /* 0x0000740012097a10 */ /* 0x000fc60007ffe1ff */
[----:B------:R-:W-:Y:S02]  /*0ad0*/  IMAD.IADD R8, R85, 0x1, -R8 ;  /* 0x0000000155087824 */ /* 0x000fe400078e0a08 */
[----:B------:R-:W-:Y:S01]  /*0ae0*/  IMAD R9, R84, -0x40, R9 ;  /* 0xffffffc054097824 */ /* 0x000fe200078e0209 */
[----:B----4-:R-:W-:Y:S01]  /*0af0*/  LEA.HI R0, R4, R10, RZ, 0x1 ;  /* 0x0000000a04007211 */ /* 0x010fe200078f08ff */
[----:B------:R-:W-:Y:S01]  /*0b00*/  IMAD R7, R40, c[0x0][0x1ec], R5 ;  /* 0x00007b0028077a24 */ /* 0x000fe200078e0205 */
[----:B------:R-:W-:Y:S01]  /*0b10*/  SHF.R.S32.HI R5, RZ, 0x1f, R8 ;  /* 0x0000001fff057819 */ /* 0x000fe20000011408 */
[----:B------:R-:W-:Y:S01]  /*0b20*/  IMAD.SHL.U32 R4, R19, 0x40, RZ ;  /* 0x0000004013047824 */ /* 0x000fe200078e00ff */
[----:B------:R-:W-:Y:S02]  /*0b30*/  LOP3.LUT R13, R0, 0xfffffffe, RZ, 0xc0, !PT ;  /* 0xfffffffe000d7812 */ /* 0x000fe400078ec0ff */
[----:B-----5:R-:W-:Y:S02]  /*0b40*/  LEA.HI R16, R5, R8, RZ, 0x3 ;  /* 0x0000000805107211 */ /* 0x020fe400078f18ff */
[----:B------:R-:W-:Y:S01]  /*0b50*/  LOP3.LUT R0, R4, 0x1c0, RZ, 0xc0, !PT ;  /* 0x000001c004007812 */ /* 0x000fe200078ec0ff */
[----:B------:R-:W-:Y:S01]  /*0b60*/  IMAD.WIDE.U32 R4, R40, c[0x0][0x1e8], R14 ;  /* 0x00007a0028047a25 */ /* 0x000fe200078e000e */
[----:B------:R-:W-:-:S02]  /*0b70*/  LOP3.LUT R11, R16, 0xfffffff8, RZ, 0xc0, !PT ;  /* 0xfffffff8100b7812 */ /* 0x000fc400078ec0ff */
[----:B------:R-:W-:Y:S01]  /*0b80*/  LOP3.LUT R12, R0, 0x8, R12, 0xf8, !PT ;  /* 0x00000008000c7812 */ /* 0x000fe200078ef80c */
[----:B------:R-:W-:Y:S01]  /*0b90*/  IMAD.IADD R5, R5, 0x1, R7 ;  /* 0x0000000105057824 */ /* 0x000fe200078e0207 */
[----:B------:R-:W-:Y:S01]  /*0ba0*/  SHF.R.U32.HI R0, RZ, 0x3, R0 ;  /* 0x00000003ff007819 */ /* 0x000fe20000011600 */
[----:B------:R-:W-:Y:S01]  /*0bb0*/  IMAD.IADD R14, R8, 0x1, -R11 ;  /* 0x00000001080e7824 */ /* 0x000fe200078e0a0b */
[----:B------:R-:W-:Y:S01]  /*0bc0*/  @!P4 LEA R6, P1, R42, R2, 0x1 ;  /* 0x000000022a06c211 */ /* 0x000fe200078208ff */
[----:B------:R-:W-:Y:S01]  /*0bd0*/  IMAD.MOV.U32 R8, RZ, RZ, c[0x0][0x1e0] ;  /* 0x00007800ff087624 */ /* 0x000fe200078e00ff */
[----:B------:R-:W-:Y:S01]  /*0be0*/  LOP3.LUT R17, R12, R0, RZ, 0x3c, !PT ;  /* 0x000000000c117212 */ /* 0x000fe200078e3cff */
[----:B------:R-:W-:Y:S01]  /*0bf0*/  IMAD.MOV.U32 R0, RZ, RZ, 0x5 ;  /* 0x00000005ff007424 */ /* 0x000fe200078e00ff */
[----:B------:R-:W-:Y:S01]  /*0c00*/  @!P4 LEA.HI.X R7, R42, R3, R43, 0x1, P1 ;  /* 0x000000032a07c211 */ /* 0x000fe200008f0c2b */
[----:B------:R-:W-:Y:S01]  /*0c10*/  @!P4 IMAD.SHL.U32 R12, R135, 0x2, RZ ;  /* 0x00000002870cc824 */ /* 0x000fe200078e00ff */
[----:B------:R-:W-:Y:S01]  /*0c20*/  SHF.L.U64.HI R86, R8, R86, c[0x0][0x1e4] ;  /* 0x0000790008567619 */ /* 0x000fe20000010256 */
[----:B------:R-:W-:Y:S01]  /*0c30*/  IMAD.WIDE.U32 R28, R20, c[0x0][0x1f0], R4 ;  /* 0x00007c00141c7a25 */ /* 0x000fe200078e0004 */
[----:B------:R-:W-:-:S02]  /*0c40*/  SHF.L.U64.HI R90, R8, R0, c[0x0][0x1e4] ;  /* 0x00007900085a7619 */ /* 0x000fc40000010200 */
[----:B------:R1:W-:Y:S01]  /*0c50*/  @!P4 LDGSTS.E.BYPASS.LTC128B.128 [R12+0x3100], [R6.64], !P3 ;  /* 0x03100000060ccfae */ /* 0x0003e2000d901d48 */
[----:B------:R-:W-:Y:S01]  /*0c60*/  IMAD R0, R21, c[0x0][0x1f0], RZ ;  /* 0x00007c0015007a24 */ /* 0x000fe200078e02ff */
[----:B------:R-:W-:Y:S01]  /*0c70*/  @!P4 SHF.R.S32.HI R4, RZ, 0x1f, R26 ;  /* 0x0000001fff04c819 */ /* 0x000fe2000001141a */
[----:B------:R-:W-:Y:S01]  /*0c80*/  IMAD.SHL.U32 R88, R8, 0x40, RZ ;  /* 0x0000004008587824 */ /* 0x000fe200078e00ff */
[C---:B------:R-:W-:Y:S01]  /*0c90*/  ISETP.GE.AND P2, PT, R9.reuse, 0x1, PT ;  /* 0x000000010900780c */ /* 0x040fe20003f46270 */
[----:B------:R-:W-:Y:S01]  /*0ca0*/  IMAD R5, R86, R84, RZ ;  /* 0x0000005456057224 */ /* 0x000fe200078e02ff */
[----:B------:R-:W-:Y:S01]  /*0cb0*/  ISETP.GE.AND P1, PT, R9, 0x21, PT ;  /* 0x000000210900780c */ /* 0x000fe20003f26270 */
[----:B------:R-:W-:Y:S01]  /*0cc0*/  IMAD.IADD R15, R10, 0x1, -R13 ;  /* 0x000000010a0f7824 */ /* 0x000fe200078e0a0d */
[----:B------:R-:W-:Y:S01]  /*0cd0*/  STL.64 [R1+0xa0], R28 ;  /* 0x0000a01c01007387 */ /* 0x000fe20000100a00 */
[----:B------:R-:W-:Y:S02]  /*0ce0*/  IMAD.MOV.U32 R92, RZ, RZ, R28 ;  /* 0x000000ffff5c7224 */ /* 0x000fe400078e001c */
[----:B------:R-:W-:-:S02]  /*0cf0*/  IMAD.SHL.U32 R89, R8, 0x20, RZ ;  /* 0x0000002008597824 */ /* 0x000fc400078e00ff */
[----:B------:R-:W-:Y:S01]  /*0d00*/  IMAD R13, R23, R88, R5 ;  /* 0x00000058170d7224 */ /* 0x000fe200078e0205 */
[----:B-1----:R-:W-:Y:S01]  /*0d10*/  @!P4 SHF.R.S32.HI R6, RZ, 0x1f, R27 ;  /* 0x0000001fff06c819 */ /* 0x002fe2000001141b */
[----:B------:R-:W-:Y:S01]  /*0d20*/  IMAD R7, R20, c[0x0][0x1f4], R0 ;  /* 0x00007d0014077a24 */ /* 0x000fe200078e0200 */
[----:B------:R-:W-:Y:S02]  /*0d30*/  @!P4 SHF.R.S32.HI R0, RZ, 0x1f, R25 ;  /* 0x0000001fff00c819 */ /* 0x000fe40000011419 */
[----:B------:R-:W-:Y:S01]  /*0d40*/  @!P4 LEA.HI R6, R6, R27, RZ, 0x3 ;  /* 0x0000001b0606c211 */ /* 0x000fe200078f18ff */
[----:B------:R-:W-:Y:S01]  /*0d50*/  IMAD.IADD R93, R29, 0x1, R7 ;  /* 0x000000011d5d7824 */ /* 0x000fe200078e0207 */
[----:B------:R-:W-:Y:S02]  /*0d60*/  @!P4 LEA.HI R7, R4, R26, RZ, 0x3 ;  /* 0x0000001a0407c211 */ /* 0x000fe400078f18ff */
[----:B------:R-:W-:Y:S01]  /*0d70*/  @!P4 LEA.HI R0, R0, R25, RZ, 0x3 ;  /* 0x000000190000c211 */ /* 0x000fe200078f18ff */
[----:B------:R-:W-:Y:S01]  /*0d80*/  IMAD.WIDE.U32 R4, R84, R88, R92 ;  /* 0x0000005854047225 */ /* 0x000fe200078e005c */
[----:B------:R-:W-:Y:S01]  /*0d90*/  @!P4 LOP3.LUT R6, R6, 0xfffffff8, RZ, 0xc0, !PT ;  /* 0xfffffff80606c812 */ /* 0x000fe200078ec0ff */
[----:B------:R-:W-:Y:S01]  /*0da0*/  STL.64 [R1+0x90], R92 ;  /* 0x0000905c01007387 */ /* 0x000fe20000100a00 */
[----:B------:R-:W-:Y:S01]  /*0db0*/  @!P4 LOP3.LUT R7, R7, 0xfffffff8, RZ, 0xc0, !PT ;  /* 0xfffffff80707c812 */ /* 0x000fe200078ec0ff */
[----:B------:R-:W-:Y:S01]  /*0dc0*/  IMAD.IADD R13, R5, 0x1, R13 ;  /* 0x00000001050d7824 */ /* 0x000fe200078e020d */
[----:B------:R-:W-:Y:S01]  /*0dd0*/  @!P4 LOP3.LUT R0, R0, 0xfffffff8, RZ, 0xc0, !PT ;  /* 0xfffffff80000c812 */ /* 0x000fe200078ec0ff */
[----:B------:R-:W-:Y:S01]  /*0de0*/  @!P4 IMAD.WIDE R10, R6, 0x2, R2 ;  /* 0x00000002060ac825 */ /* 0x000fe200078e0202 */
[----:B------:R-:W-:-:S03]  /*0df0*/  @P2 LEA R6, P3, R4, c[0x0][0x1c8], 0x1 ;  /* 0x0000720004062a11 */ /* 0x000fc600078608ff */
[----:B------:R-:W-:Y:S01]  /*0e00*/  @!P4 IMAD.WIDE R8, R7, 0x2, R2 ;  /* 0x000000020708c825 */ /* 0x000fe200078e0202 */
[----:B------:R1:W-:Y:S01]  /*0e10*/  @!P4 LDGSTS.E.BYPASS.LTC128B.128 [R12+0x7100], [R10.64], !P0 ;  /* 0x071000000a0ccfae */ /* 0x0003e2000c101d48 */
[----:B------:R-:W-:Y:S02]  /*0e20*/  @P2 LEA.HI.X R7, R4, c[0x0][0x1cc], R13, 0x1, P3 ;  /* 0x0000730004072a11 */ /* 0x000fe400018f0c0d */
[----:B------:R-:W-:Y:S01]  /*0e30*/  @!P4 IMAD.WIDE R2, R0, 0x2, R2 ;  /* 0x000000020002c825 */ /* 0x000fe200078e0202 */
[----:B------:R2:W-:Y:S01]  /*0e40*/  @!P4 LDGSTS.E.BYPASS.LTC128B.128 [R12+0xb100], [R8.64], !P6 ;  /* 0x0b100000080ccfae */ /* 0x0005e2000f101d48 */
[----:B------:R-:W-:Y:S02]  /*0e50*/  ISETP.GE.AND P6, PT, R42, c[0x0][0x1d4], PT ;  /* 0x000075002a007a0c */ /* 0x000fe40003fc6270 */
[----:B------:R-:W-:Y:S01]  /*0e60*/  IMAD.SHL.U32 R0, R14, 0x40, RZ ;  /* 0x000000400e007824 */ /* 0x000fe200078e00ff */
[----:B------:R3:W-:Y:S01]  /*0e70*/  @!P4 LDGSTS.E.BYPASS.LTC128B.128 [R12+0xf100], [R2.64], !P5 ;  /* 0x0f100000020ccfae */ /* 0x0007e2000e901d48 */
[----:B------:R-:W-:-:S02]  /*0e80*/  ISETP.GE.AND P5, PT, R27, c[0x0][0x1d4], PT ;  /* 0x000075001b007a0c */ /* 0x000fc40003fa6270 */
[----:B------:R-:W-:Y:S01]  /*0e90*/  ISETP.GE.AND P4, PT, R26, c[0x0][0x1d4], PT ;  /* 0x000075001a007a0c */ /* 0x000fe20003f86270 */
[----:B------:R-:W0:Y:S01]  /*0ea0*/  LDGDEPBAR ;  /* 0x00000000000079af */ /* 0x000e220000000000 */
[----:B------:R-:W-:Y:S02]  /*0eb0*/  LOP3.LUT R0, R0, 0x1c0, RZ, 0xc0, !PT ;  /* 0x000001c000007812 */ /* 0x000fe400078ec0ff */
[----:B------:R-:W-:Y:S02]  /*0ec0*/  ISETP.GE.AND P3, PT, R25, c[0x0][0x1d4], PT ;  /* 0x0000750019007a0c */ /* 0x000fe40003f66270 */
[----:B-1----:R-:W-:Y:S02]  /*0ed0*/  @P1 IADD3 R10, P0, R89, R4, RZ ;  /* 0x00000004590a1210 */ /* 0x002fe40007f1e0ff */
[----:B--2---:R-:W-:-:S03]  /*0ee0*/  LEA.HI R9, R24, R85, RZ, 0x5 ;  /* 0x0000005518097211 */ /* 0x004fc600078f28ff */
[----:B------:R-:W-:Y:S02]  /*0ef0*/  @P1 IMAD.X R4, R90, 0x1, R13, P0 ;  /* 0x000000015a041824 */ /* 0x000fe400000e060d */
[C---:B---3--:R-:W-:Y:S01]  /*0f00*/  IMAD.SHL.U32 R2, R15.reuse, 0x8, RZ ;  /* 0x000000080f027824 */ /* 0x048fe200078e00ff */
[----:B------:R-:W-:Y:S02]  /*0f10*/  SHF.R.U32.HI R3, RZ, 0x3, R0 ;  /* 0x00000003ff037819 */ /* 0x000fe40000011600 */
[----:B------:R-:W-:Y:S02]  /*0f20*/  SHF.R.S32.HI R232, RZ, 0x5, R9 ;  /* 0x00000005ffe87819 */ /* 0x000fe40000011409 */
[----:B------:R-:W-:Y:S01]  /*0f30*/  LOP3.LUT R5, R0, 0x8, R2, 0xf8, !PT ;  /* 0x0000000800057812 */ /* 0x000fe200078ef802 */
[----:B------:R-:W-:Y:S01]  /*0f40*/  IMAD R0, R15, 0x200, R17 ;  /* 0x000002000f007824 */ /* 0x000fe200078e0211 */
[C---:B------:R-:W-:Y:S02]  /*0f50*/  @P1 LEA R2, P0, R10.reuse, c[0x0][0x1c8], 0x1 ;  /* 0x000072000a021a11 */ /* 0x040fe400078008ff */
[----:B------:R-:W-:Y:S01]  /*0f60*/  LOP3.LUT R8, R5, R3, RZ, 0x3c, !PT ;  /* 0x0000000305087212 */ /* 0x000fe200078e3cff */
[C---:B------:R-:W-:Y:S01]  /*0f70*/  @P2 IMAD.SHL.U32 R5, R135.reuse, 0x2, RZ ;  /* 0x0000000287052824 */ /* 0x040fe200078e00ff */
[----:B------:R-:W-:Y:S01]  /*0f80*/  @P1 LEA.HI.X R3, R10, c[0x0][0x1cc], R4, 0x1, P0 ;  /* 0x000073000a031a11 */ /* 0x000fe200000f0c04 */
[----:B------:R-:W-:Y:S01]  /*0f90*/  @P1 IMAD.SHL.U32 R4, R135, 0x2, RZ ;  /* 0x0000000287041824 */ /* 0x000fe200078e00ff */
[----:B------:R-:W-:Y:S01]  /*0fa0*/  LOP3.LUT P0, RZ, R19, 0x2, RZ, 0xc0, !PT ;  /* 0x0000000213ff7812 */ /* 0x000fe2000780c0ff */
[----:B------:R-:W-:Y:S01]  /*0fb0*/  IMAD.SHL.U32 R248, R0, 0x2, RZ ;  /* 0x0000000200f87824 */ /* 0x000fe200078e00ff */
[----:B------:R1:W-:Y:S01]  /*0fc0*/  @P2 LDGSTS.E.BYPASS.LTC128B.128 [R5+0x10100], [R6.64], !P6 ;  /* 0x1010000006052fae */ /* 0x0003e2000f101d48 */
[----:B------:R-:W-:-:S03]  /*0fd0*/  IMAD.MOV.U32 R0, RZ, RZ, 0x20 ;  /* 0x00000020ff007424 */ /* 0x000fc600078e00ff */
[----:B------:R1:W-:Y:S01]  /*0fe0*/  @P2 LDGSTS.E.BYPASS.LTC128B.128 [R5+0x12100], [R6.64+0x80], !P5 ;  /* 0x1210008006052fae */ /* 0x0003e2000e901d48 */
[----:B------:R-:W-:-:S03]  /*0ff0*/  IADD3 R91, R248, 0x10120, RZ ;  /* 0x00010120f85b7810 */ /* 0x000fc60007ffe0ff */
[----:B------:R1:W-:Y:S04]  /*1000*/  @P2 LDGSTS.E.BYPASS.LTC128B.128 [R5+0x14100], [R6.64+0x100], !P4 ;  /* 0x1410010006052fae */ /* 0x0003e8000e101d48 */
[----:B------:R1:W-:Y:S01]  /*1010*/  @P2 LDGSTS.E.BYPASS.LTC128B.128 [R5+0x16100], [R6.64+0x180], !P3 ;  /* 0x1610018006052fae */ /* 0x0003e2000d901d48 */
[----:B------:R-:W-:-:S03]  /*1020*/  LOP3.LUT P2, RZ, R14, 0x4, RZ, 0xc0, !PT ;  /* 0x000000040eff7812 */ /* 0x000fc6000784c0ff */
[----:B------:R2:W-:Y:S01]  /*1030*/  @P1 LDGSTS.E.BYPASS.LTC128B.128 [R4+0x11100], [R2.64], !P6 ;  /* 0x1110000002041fae */ /* 0x0005e2000f101d48 */
[----:B------:R-:W-:-:S03]  /*1040*/  SEL R0, R0, 0xffffffe0, !P2 ;  /* 0xffffffe000007807 */ /* 0x000fc60005000000 */
[----:B------:R2:W-:Y:S04]  /*1050*/  @P1 LDGSTS.E.BYPASS.LTC128B.128 [R4+0x13100], [R2.64+0x80], !P5 ;  /* 0x1310008002041fae */ /* 0x0005e8000e901d48 */
[----:B------:R2:W-:Y:S04]  /*1060*/  @P1 LDGSTS.E.BYPASS.LTC128B.128 [R4+0x15100], [R2.64+0x100], !P4 ;  /* 0x1510010002041fae */ /* 0x0005e8000e101d48 */
[----:B------:R2:W-:Y:S01]  /*1070*/  @P1 LDGSTS.E.BYPASS.LTC128B.128 [R4+0x17100], [R2.64+0x180], !P3 ;  /* 0x1710018002041fae */ /* 0x0005e2000d901d48 */
[----:B------:R-:W-:-:S03]  /*1080*/  LOP3.LUT P1, RZ, R14, 0x2, RZ, 0xc0, !PT ;  /* 0x000000020eff7812 */ /* 0x000fc6000782c0ff */
[----:B------:R-:W0:Y:S01]  /*1090*/  LDGDEPBAR ;  /* 0x00000000000079af */ /* 0x000e220000000000 */
[----:B-1----:R-:W-:Y:S02]  /*10a0*/  IMAD.SHL.U32 R5, R16, 0x40, RZ ;  /* 0x0000004010057824 */ /* 0x002fe400078e00ff */
[----:B------:R-:W-:-:S03]  /*10b0*/  IMAD R7, R21, c[0x0][0x218], RZ ;  /* 0x0000860015077a24 */ /* 0x000fc600078e02ff */
[----:B------:R-:W-:Y:S01]  /*10c0*/  LOP3.LUT R5, R8, 0xfffffe00, R5, 0xf8, !PT ;  /* 0xfffffe0008057812 */ /* 0x000fe200078ef805 */
[----:B------:R-:W-:-:S04]  /*10d0*/  IMAD R7, R20, c[0x0][0x21c], R7 ;  /* 0x0000870014077a24 */ /* 0x000fc800078e0207 */
[----:B------:R-:W-:-:S04]  /*10e0*/  IMAD R232, R232, 0x400, R5 ;  /* 0x00000400e8e87824 */ /* 0x000fc800078e0205 */
[----:B------:R-:W-:Y:S02]  /*10f0*/  IMAD.SHL.U32 R232, R232, 0x2, RZ ;  /* 0x00000002e8e87824 */ /* 0x000fe400078e00ff */
[----:B--2---:R-:W-:Y:S01]  /*1100*/  IMAD.MOV.U32 R4, RZ, RZ, 0x10 ;  /* 0x00000010ff047424 */ /* 0x004fe200078e00ff */
[----:B------:R-:W-:-:S04]  /*1110*/  DEPBAR.LE SB0, 0x1 ;  /* 0x000080400000791a */ /* 0x000fc80000000000 */
[----:B------:R-:W-:Y:S01]  /*1120*/  BAR.SYNC.DEFER_BLOCKING 0x0 ;  /* 0x0000000000007b1d */ /* 0x000fe20000010000 */
[----:B------:R-:W-:Y:S01]  /*1130*/  SEL R4, R4, 0xfffffff0, !P1 ;  /* 0xfffffff004047807 */ /* 0x000fe20004800000 */
[----:B------:R-:W-:Y:S01]  /*1140*/  IMAD R240, R0, 0x2, R232 ;  /* 0x0000000200f07824 */ /* 0x000fe200078e02e8 */
[----:B------:R-:W-:-:S03]  /*1150*/  IADD3 R2, R248, 0x10100, RZ ;  /* 0x00010100f8027810 */ /* 0x000fc60007ffe0ff */
[----:B------:R-:W-:Y:S01]  /*1160*/  IMAD R236, R4, 0x2, R232 ;  /* 0x0000000204ec7824 */ /* 0x000fe200078e02e8 */
[----:B------:R-:W-:Y:S01]  /*1170*/  @P0 IADD3 R91, R2, -0x20, RZ ;  /* 0xffffffe0025b0810 */ /* 0x000fe20007ffe0ff */
[----:B------:R-:W-:Y:S01]  /*1180*/  IMAD R2, R22, c[0x0][0x208], RZ ;  /* 0x0000820016027a24 */ /* 0x000fe200078e02ff */
[----:B------:R-:W-:Y:S01]  /*1190*/  ISETP.GE.AND P0, PT, R87, 0x1, PT ;  /* 0x000000015700780c */ /* 0x000fe20003f06270 */
[----:B------:R-:W-:Y:S02]  /*11a0*/  IMAD R244, R0, 0x2, R236 ;  /* 0x0000000200f47824 */ /* 0x000fe400078e02ec */
[C---:B------:R-:W-:Y:S01]  /*11b0*/  IMAD R6, R18.reuse, c[0x0][0x20c], R2 ;  /* 0x0000830012067a24 */ /* 0x040fe200078e0202 */
[----:B------:R-:W-:Y:S01]  /*11c0*/  STL [R1+0x8], R91 ;  /* 0x0000085b01007387 */ /* 0x000fe20000100800 */
[----:B------:R-:W-:-:S04]  /*11d0*/  IMAD.WIDE.U32 R2, R18, c[0x0][0x208], R42 ;  /* 0x0000820012027a25 */ /* 0x000fc800078e002a */
[----:B------:R-:W-:Y:S02]  /*11e0*/  IMAD.IADD R3, R3, 0x1, R6 ;  /* 0x0000000103037824 */ /* 0x000fe400078e0206 */
[----:B------:R-:W-:Y:S02]  /*11f0*/  IMAD R6, R41, c[0x0][0x210], RZ ;  /* 0x0000840029067a24 */ /* 0x000fe400078e02ff */
[C---:B------:R-:W-:Y:S01]  /*1200*/  IMAD.WIDE.U32 R2, R40.reuse, c[0x0][0x210], R2 ;  /* 0x0000840028027a25 */ /* 0x040fe200078e0002 */
[----:B------:R-:W1:Y:S03]  /*1210*/  LDSM.16.M88.4 R172, [R232+0x100] ;  /* 0x00010000e8ac783b */ /* 0x000e660000000200 */
[----:B------:R-:W-:Y:S01]  /*1220*/  IMAD R6, R40, c[0x0][0x214], R6 ;  /* 0x0000850028067a24 */ /* 0x000fe200078e0206 */
[----:B------:R-:W2:Y:S03]  /*1230*/  LDSM.16.M88.4 R200, [R232+0x4100] ;  /* 0x00410000e8c8783b */ /* 0x000ea60000000200 */
[----:B------:R-:W-:Y:S01]  /*1240*/  IMAD.IADD R3, R3, 0x1, R6 ;  /* 0x0000000103037824 */ /* 0x000fe200078e0206 */
[----:B------:R-:W-:Y:S01]  /*1250*/  LOP3.LUT R6, R9, 0xffffffe0, RZ, 0xc0, !PT ;  /* 0xffffffe009067812 */ /* 0x000fe200078ec0ff */
[----:B------:R-:W3:Y:S02]  /*1260*/  LDSM.16.M88.4 R216, [R232+0x8100] ;  /* 0x00810000e8d8783b */ /* 0x000ee40000000200 */
[----:B------:R-:W-:Y:S01]  /*1270*/  IMAD.WIDE.U32 R14, R20, c[0x0][0x218], R2 ;  /* 0x00008600140e7a25 */ /* 0x000fe200078e0002 */
[C---:B------:R-:W-:Y:S01]  /*1280*/  IADD3 R2, R91.reuse, 0x800, RZ ;  /* 0x000008005b027810 */ /* 0x040fe20007ffe0ff */
[----:B------:R-:W4:Y:S01]  /*1290*/  LDSM.16.M88.4 R176, [R236+0x100] ;  /* 0x00010000ecb0783b */ /* 0x000f220000000200 */
[----:B------:R-:W-:Y:S01]  /*12a0*/  IADD3 R3, R91, 0x1000, RZ ;  /* 0x000010005b037810 */ /* 0x000fe20007ffe0ff */
[----:B------:R-:W-:-:S02]  /*12b0*/  IMAD.IADD R134, R15, 0x1, R7 ;  /* 0x000000010f867824 */ /* 0x000fc400078e0207 */
[----:B------:R-:W1:Y:S01]  /*12c0*/  LDSM.16.M88.4 R204, [R236+0x4100] ;  /* 0x00410000eccc783b */ /* 0x000e620000000200 */
[----:B------:R-:W-:-:S03]  /*12d0*/  IMAD.IADD R85, R85, 0x1, -R6 ;  /* 0x0000000155557824 */ /* 0x000fc600078e0a06 */
[----:B------:R-:W1:Y:S04]  /*12e0*/  LDSM.16.M88.4 R220, [R236+0x8100] ;  /* 0x00810000ecdc783b */ /* 0x000e680000000200 */
        /* <DEDUP_REMOVED lines=10> */
[----:B------:R-:W-:Y:S06]  /*1390*/  BAR.SYNC.DEFER_BLOCKING 0x0 ;  /* 0x0000000000007b1d */ /* 0x000fec0000010000 */
[----:B------:R-:W-:Y:S04]  /*13a0*/  STL.64 [R1+0x98], R14 ;  /* 0x0000980e01007387 */ /* 0x000fe80000100a00 */
[----:B------:R5:W-:Y:S04]  /*13b0*/  STL [R1+0x44], R2 ;  /* 0x0000440201007387 */ /* 0x000be80000100800 */
[----:B------:R1:W-:Y:S04]  /*13c0*/  STL [R1+0x40], R3 ;  /* 0x0000400301007387 */ /* 0x0003e80000100800 */
[----:B------:R1:W-:Y:S01]  /*13d0*/  STL [R1+0x88], R134 ;  /* 0x0000888601007387 */ /* 0x0003e20000100800 */
[----:B------:R-:W-:-:S04]  /*13e0*/  DEPBAR.LE SB0, 0x0 ;  /* 0x000080000000791a */ /* 0x000fc80000000000 */
[----:B------:R-:W-:Y:S01]  /*13f0*/  BAR.SYNC.DEFER_BLOCKING 0x0 ;  /* 0x0000000000007b1d */ /* 0x000fe20000010000 */
[----:B-----5:R-:W-:-:S05]  /*1400*/  IADD3 R2, R91, 0x1800, RZ ;  /* 0x000018005b027810 */ /* 0x020fca0007ffe0ff */
[----:B------:R1:W-:Y:S04]  /*1410*/  STL [R1+0x3c], R2 ;  /* 0x00003c0201007387 */ /* 0x0003e80000100800 */
[----:B------:R1:W1:Y:S04]  /*1420*/  LDSM.16.M88.4 R24, [R248+0x10100] ;  /* 0x01010000f818783b */ /* 0x0002680000000200 */
[----:B------:R1:W1:Y:S04]  /*1430*/  LDSM.16.M88.4 R28, [R248+0x10900] ;  /* 0x01090000f81c783b */ /* 0x0002680000000200 */
[----:B------:R1:W1:Y:S04]  /*1440*/  LDSM.16.M88.4 R36, [R248+0x11100] ;  /* 0x01110000f824783b */ /* 0x0002680000000200 */
[----:B------:R1:W1:Y:S04]  /*1450*/  LDSM.16.M88.4 R56, [R248+0x11900] ;  /* 0x01190000f838783b */ /* 0x0002680000000200 */
[----:B------:R1:W1:Y:S04]  /*1460*/  LDSM.16.M88.4 R32, [R91] ;  /* 0x000000005b20783b */ /* 0x0002680000000200 */
[----:B------:R1:W1:Y:S04]  /*1470*/  LDSM.16.M88.4 R60, [R91+0x800] ;  /* 0x000800005b3c783b */ /* 0x0002680000000200 */
[----:B------:R1:W1:Y:S04]  /*1480*/  LDSM.16.M88.4 R68, [R91+0x1000] ;  /* 0x001000005b44783b */ /* 0x0002680000000200 */
[----:B------:R1:W1:Y:S01]  /*1490*/  LDSM.16.M88.4 R76, [R91+0x1800] ;  /* 0x001800005b4c783b */ /* 0x0002620000000200 */
[----:B------:R-:W-:Y:S05]  /*14a0*/  @!P0 BRA `(.L_x_0) ;  /* 0x000002d000008947 */ /* 0x000fea0003800000 */
[----:B-1234-:R-:W-:Y:S01]  /*14b0*/  IMAD R2, R23, c[0x0][0x208], RZ ;  /* 0x0000820017027a24 */ /* 0x01efe200078e02ff */
[----:B------:R-:W-:Y:S01]  /*14c0*/  SEL R3, RZ, 0x1, P6 ;  /* 0x00000001ff037807 */ /* 0x000fe20003000000 */
[----:B------:R-:W-:Y:S01]  /*14d0*/  IMAD.WIDE.U32 R12, R84, c[0x0][0x208], RZ ;  /* 0x00008200540c7a25 */ /* 0x000fe200078e00ff */
[----:B------:R-:W-:-:S02]  /*14e0*/  SEL R8, RZ, 0x2, P5 ;  /* 0x00000002ff087807 */ /* 0x000fc40002800000 */
[----:B------:R-:W-:Y:S01]  /*14f0*/  SEL R6, RZ, 0x4, P4 ;  /* 0x00000004ff067807 */ /* 0x000fe20002000000 */
[----:B------:R-:W-:Y:S01]  /*1500*/  IMAD R2, R84, c[0x0][0x20c], R2 ;  /* 0x0000830054027a24 */ /* 0x000fe200078e0202 */
[----:B------:R-:W-:Y:S01]  /*1510*/  LEA R7, P0, R12, R14, 0x6 ;  /* 0x0000000e0c077211 */ /* 0x000fe200078030ff */
[----:B------:R-:W-:Y:S01]  /*1520*/  IMAD R10, R84, -0x40, R87 ;  /* 0xffffffc0540a7824 */ /* 0x000fe200078e0257 */
[----:B------:R-:W-:Y:S01]  /*1530*/  IADD3 R9, R6, R8, R3 ;  /* 0x0000000806097210 */ /* 0x000fe20007ffe003 */
[----:B------:R-:W-:Y:S01]  /*1540*/  IMAD.IADD R2, R13, 0x1, R2 ;  /* 0x000000010d027824 */ /* 0x000fe200078e0202 */
[----:B------:R-:W-:Y:S02]  /*1550*/  SEL R3, RZ, 0x8, P3 ;  /* 0x00000008ff037807 */ /* 0x000fe40001800000 */
[----:B------:R-:W-:Y:S02]  /*1560*/  P2R R11, PR, RZ, 0x20 ;  /* 0x00000020ff0b7803 */ /* 0x000fe40000000000 */
[----:B------:R-:W-:Y:S01]  /*1570*/  LEA.HI.X R8, R12, R134, R2, 0x6, P0 ;  /* 0x000000860c087211 */ /* 0x000fe200000f3402 */
[----:B------:R-:W-:Y:S01]  /*1580*/  IMAD.IADD R3, R9, 0x1, R3 ;  /* 0x0000000109037824 */ /* 0x000fe200078e0203 */
[----:B------:R-:W-:Y:S01]  /*1590*/  LEA R6, P0, R7, c[0x0][0x1f8], 0x1 ;  /* 0x00007e0007067a11 */ /* 0x000fe200078008ff */
[----:B------:R-:W-:-:S02]  /*15a0*/  IMAD.MOV.U32 R9, RZ, RZ, c[0x0][0x208] ;  /* 0x00008200ff097624 */ /* 0x000fc400078e00ff */
[----:B------:R-:W-:Y:S01]  /*15b0*/  IMAD.IADD R2, R10, 0x1, -R18 ;  /* 0x000000010a027824 */ /* 0x000fe200078e0a12 */
[----:B------:R-:W-:Y:S01]  /*15c0*/  LEA.HI.X R7, R7, c[0x0][0x1fc], R8, 0x1, P0 ;  /* 0x00007f0007077a11 */ /* 0x000fe200000f0c08 */
[----:B------:R-:W-:Y:S01]  /*15d0*/  IMAD.MOV.U32 R10, RZ, RZ, c[0x0][0x20c] ;  /* 0x00008300ff0a7624 */ /* 0x000fe200078e00ff */
[----:B------:R-:W-:Y:S02]  /*15e0*/  LEA R8, P0, R9, R6, 0x6 ;  /* 0x0000000609087211 */ /* 0x000fe400078030ff */
[C---:B------:R-:W-:Y:S02]  /*15f0*/  ISETP.LT.OR P1, PT, R2.reuse, 0x1, P6 ;  /* 0x000000010200780c */ /* 0x040fe40003721670 */
[----:B------:R-:W-:Y:S02]  /*1600*/  LOP3.LUT P2, RZ, R3, 0x2, RZ, 0xc0, !PT ;  /* 0x0000000203ff7812 */ /* 0x000fe4000784c0ff */
[----:B------:R-:W-:Y:S01]  /*1610*/  LEA.HI.X R9, R9, R7, R10, 0x6, P0 ;  /* 0x0000000709097211 */ /* 0x000fe200000f340a */
[----:B------:R-:W-:Y:S01]  /*1620*/  IMAD.SHL.U32 R10, R135, 0x2, RZ ;  /* 0x00000002870a7824 */ /* 0x000fe200078e00ff */
[----:B------:R-:W-:-:S02]  /*1630*/  ISETP.LT.OR P0, PT, R2, 0x1, !P2 ;  /* 0x000000010200780c */ /* 0x000fc40005701670 */
[----:B------:R-:W-:-:S05]  /*1640*/  ISETP.LT.OR P2, PT, R2, 0x21, !P2 ;  /* 0x000000210200780c */ /* 0x000fca0005741670 */
[----:B------:R-:W-:Y:S01]  /*1650*/  @!PT LDS RZ, [RZ] ;  /* 0x00000000fffff984 */ /* 0x000fe20000000800 */
[----:B------:R-:W-:Y:S01]  /*1660*/  @!PT LDS RZ, [RZ] ;  /* 0x00000000fffff984 */ /* 0x000fe20000000800 */
[----:B------:R-:W-:Y:S01]  /*1670*/  @!PT LDS RZ, [RZ] ;  /* 0x00000000fffff984 */ /* 0x000fe20000000800 */
[----:B------:R1:W-:Y:S01]  /*1680*/  LDGSTS.E.BYPASS.LTC128B.128 [R10+0x100], [R6.64], !P1 ;  /* 0x00100000060a7fae */ /* 0x0003e2000c901d48 */
[----:B------:R-:W-:-:S05]  /*1690*/  LOP3.LUT P1, RZ, R3, 0x4, RZ, 0xc0, !PT ;  /* 0x0000000403ff7812 */ /* 0x000fca000782c0ff */
[----:B------:R1:W-:Y:S01]  /*16a0*/  LDGSTS.E.BYPASS.LTC128B.128 [R10+0x2100], [R6.64+0x80], !P0 ;  /* 0x02100080060a7fae */ /* 0x0003e2000c101d48 */
[C---:B------:R-:W-:Y:S02]  /*16b0*/  ISETP.LT.OR P0, PT, R2.reuse, 0x1, !P1 ;  /* 0x000000010200780c */ /* 0x040fe40004f01670 */
[----:B------:R-:W-:-:S11]  /*16c0*/  ISETP.LT.OR P1, PT, R2, 0x21, !P1 ;  /* 0x000000210200780c */ /* 0x000fd60004f21670 */
[----:B------:R1:W-:Y:S01]  /*16d0*/  LDGSTS.E.BYPASS.LTC128B.128 [R10+0x4100], [R6.64+0x100], !P0 ;  /* 0x04100100060a7fae */ /* 0x0003e2000c101d48 */
[----:B------:R-:W-:-:S04]  /*16e0*/  LOP3.LUT P0, RZ, R3, 0x8, RZ, 0xc0, !PT ;  /* 0x0000000803ff7812 */ /* 0x000fc8000780c0ff */
[C---:B------:R-:W-:Y:S02]  /*16f0*/  ISETP.LT.OR P5, PT, R2.reuse, 0x1, !P0 ;  /* 0x000000010200780c */ /* 0x040fe400047a1670 */
[----:B------:R-:W-:-:S11]  /*1700*/  ISETP.LT.OR P0, PT, R2, 0x21, !P0 ;  /* 0x000000210200780c */ /* 0x000fd60004701670 */
[----:B------:R1:W-:Y:S01]  /*1710*/  LDGSTS.E.BYPASS.LTC128B.128 [R10+0x6100], [R6.64+0x180], !P5 ;  /* 0x06100180060a7fae */ /* 0x0003e2000e901d48 */
[----:B------:R-:W-:-:S13]  /*1720*/  ISETP.LT.OR P5, PT, R2, 0x21, P6 ;  /* 0x000000210200780c */ /* 0x000fda00037a1670 */
[----:B------:R1:W-:Y:S01]  /*1730*/  LDGSTS.E.BYPASS.LTC128B.128 [R10+0x1100], [R8.64], !P5 ;  /* 0x01100000080a7fae */ /* 0x0003e2000e901d48 */
[----:B------:R-:W-:-:S03]  /*1740*/  ISETP.NE.AND P5, PT, R11, RZ, PT ;  /* 0x000000ff0b00720c */ /* 0x000fc60003fa5270 */
[----:B------:R1:W-:Y:S04]  /*1750*/  LDGSTS.E.BYPASS.LTC128B.128 [R10+0x3100], [R8.64+0x80], !P2 ;  /* 0x03100080080a7fae */ /* 0x0003e8000d101d48 */
[----:B------:R1:W-:Y:S04]  /*1760*/  LDGSTS.E.BYPASS.LTC128B.128 [R10+0x5100], [R8.64+0x100], !P1 ;  /* 0x05100100080a7fae */ /* 0x0003e8000c901d48 */
[----:B------:R1:W-:Y:S02]  /*1770*/  LDGSTS.E.BYPASS.LTC128B.128 [R10+0x7100], [R8.64+0x180], !P0 ;  /* 0x07100180080a7fae */ /* 0x0003e4000c101d48 */
.L_x_0:
[----:B-1234-:R-:W-:Y:S01]  /*1780*/  HMMA.16816.F32.BF16 R12, R172, R24, RZ ;  /* 0x00000018ac0c723c */ /* 0x01efe200000418ff */
[----:B------:R-:W-:Y:S01]  /*1790*/  LOP3.LUT P0, RZ, R19, 0x4, RZ, 0xc0, !PT ;  /* 0x0000000413ff7812 */ /* 0x000fe2000780c0ff */
[----:B------:R-:W0:Y:S01]  /*17a0*/  LDGDEPBAR ;  /* 0x00000000000079af */ /* 0x000e220000000000 */
[----:B------:R-:W-:-:S02]  /*17b0*/  MOV R2, 0x40 ;  /* 0x0000004000027802 */ /* 0x000fc40000000f00 */
[----:B------:R-:W-:Y:S02]  /*17c0*/  IADD3 R6, R91, 0x2000, RZ ;  /* 0x000020005b067810 */ /* 0x000fe40007ffe0ff */
[----:B------:R-:W-:Y:S01]  /*17d0*/  SEL R2, R2, 0xffffffc0, !P0 ;  /* 0xffffffc002027807 */ /* 0x000fe20004000000 */
[C---:B------:R-:W-:Y:S01]  /*17e0*/  HMMA.16816.F32.BF16 R8, R172.reuse, R26, RZ ;  /* 0x0000001aac08723c */ /* 0x040fe200000418ff */
[----:B------:R-:W-:Y:S02]  /*17f0*/  ISETP.GE.AND P2, PT, R87, 0x41, PT ;  /* 0x000000415700780c */ /* 0x000fe40003f46270 */
[-C--:B------:R-:W-:Y:S02]  /*1800*/  IADD3 R3, R248, R2.reuse, RZ ;  /* 0x00000002f8037210 */ /* 0x080fe40007ffe0ff */
[C---:B------:R-:W-:Y:S02]  /*1810*/  IADD3 R251, R91.reuse, R2, RZ ;  /* 0x000000025bfb7210 */ /* 0x040fe40007ffe0ff */
[C---:B------:R-:W-:Y:S01]  /*1820*/  IADD3 R2, R91.reuse, 0x3000, RZ ;  /* 0x000030005b027810 */ /* 0x040fe20007ffe0ff */
[----:B------:R-:W-:Y:S01]  /*1830*/  HMMA.16816.F32.BF16 R20, R172, R28, RZ ;  /* 0x0000001cac14723c */ /* 0x000fe200000418ff */
[----:B------:R-:W1:Y:S04]  /*1840*/  LDSM.16.M88.4 R24, [R3+0x10100] ;  /* 0x010100000318783b */ /* 0x000e680000000200 */
[----:B------:R-:W2:Y:S03]  /*1850*/  LDSM.16.M88.4 R44, [R3+0x10900] ;  /* 0x01090000032c783b */ /* 0x000ea60000000200 */
[----:B------:R-:W-:Y:S01]  /*1860*/  HMMA.16816.F32.BF16 R48, R176, R32, R12 ;  /* 0x00000020b030723c */ /* 0x000fe2000004180c */
[----:B------:R-:W3:Y:S04]  /*1870*/  LDSM.16.M88.4 R52, [R3+0x11100] ;  /* 0x011100000334783b */ /* 0x000ee80000000200 */
[----:B------:R-:W4:Y:S03]  /*1880*/  LDSM.16.M88.4 R64, [R3+0x11900] ;  /* 0x011900000340783b */ /* 0x000f260000000200 */
[----:B------:R-:W-:Y:S01]  /*1890*/  HMMA.16816.F32.BF16 R12, R172, R30, RZ ;  /* 0x0000001eac0c723c */ /* 0x000fe200000418ff */
[----:B------:R-:W-:Y:S04]  /*18a0*/  LDSM.16.M88.4 R72, [R251+0x1000] ;  /* 0x00100000fb48783b */ /* 0x000fe80000000200 */
[----:B------:R-:W-:Y:S03]  /*18b0*/  LDSM.16.M88.4 R80, [R251+0x1800] ;  /* 0x00180000fb50783b */ /* 0x000fe60000000200 */
[----:B------:R-:W-:Y:S01]  /*18c0*/  HMMA.16816.F32.BF16 R40, R176, R34, R8 ;  /* 0x00000022b028723c */ /* 0x000fe20000041808 */
[----:B------:R-:W-:Y:S04]  /*18d0*/  STL [R1+0x4], R3 ;  /* 0x0000040301007387 */ /* 0x000fe80000100800 */
[----:B------:R5:W-:Y:S03]  /*18e0*/  STL [R1+0x38], R6 ;  /* 0x0000380601007387 */ /* 0x000be60000100800 */
[C---:B------:R-:W-:Y:S08]  /*18f0*/  HMMA.16816.F32.BF16 R8, R172.reuse, R36, RZ ;  /* 0x00000024ac08723c */ /* 0x040ff000000418ff */
[C---:B------:R-:W-:Y:S08]  /*1900*/  HMMA.16816.F32.BF16 R16, R172.reuse, R38, RZ ;  /* 0x00000026ac10723c */ /* 0x040ff000000418ff */
[----:B------:R-:W-:Y:S01]  /*1910*/  HMMA.16816.F32.BF16 R28, R172, R56, RZ ;  /* 0x00000038ac1c723c */ /* 0x000fe200000418ff */
[----:B-----5:R-:W-:-:S07]  /*1920*/  IADD3 R6, R91, 0x3800, RZ ;  /* 0x000038005b067810 */ /* 0x020fce0007ffe0ff */
[----:B------:R-:W-:Y:S01]  /*1930*/  HMMA.16816.F32.BF16 R32, R172, R58, RZ ;  /* 0x0000003aac20723c */ /* 0x000fe200000418ff */
[----:B------:R-:W5:Y:S07]  /*1940*/  LDSM.16.M88.4 R56, [R251] ;  /* 0x00000000fb38783b */ /* 0x000f6e0000000200 */
[C---:B------:R-:W-:Y:S08]  /*1950*/  HMMA.16816.F32.BF16 R20, R176.reuse, R60, R20 ;  /* 0x0000003cb014723c */ /* 0x040ff00000041814 */
[C---:B------:R-:W-:Y:S01]  /*1960*/  HMMA.16816.F32.BF16 R12, R176.reuse, R62, R12 ;  /* 0x0000003eb00c723c */ /* 0x040fe2000004180c */
[----:B------:R-:W2:Y:S07]  /*1970*/  LDSM.16.M88.4 R60, [R251+0x800] ;  /* 0x00080000fb3c783b */ /* 0x000eae0000000200 */
[C---:B------:R-:W-:Y:S08]  /*1980*/  HMMA.16816.F32.BF16 R8, R176.reuse, R68, R8 ;  /* 0x00000044b008723c */ /* 0x040ff00000041808 */
[C---:B------:R-:W-:Y:S01]  /*1990*/  HMMA.16816.F32.BF16 R16, R176.reuse, R70, R16 ;  /* 0x00000046b010723c */ /* 0x040fe20000041810 */
[----:B------:R-:W-:Y:S07]  /*19a0*/  LDSM.16.M88.4 R68, [R248+0x13100] ;  /* 0x01310000f844783b */ /* 0x000fee0000000200 */
[C---:B------:R-:W-:Y:S08]  /*19b0*/  HMMA.16816.F32.BF16 R28, R176.reuse, R76, R28 ;  /* 0x0000004cb01c723c */ /* 0x040ff0000004181c */
[----:B------:R-:W-:Y:S01]  /*19c0*/  HMMA.16816.F32.BF16 R32, R176, R78, R32 ;  /* 0x0000004eb020723c */ /* 0x000fe20000041820 */
[----:B------:R-:W-:Y:S07]  /*19d0*/  LDSM.16.M88.4 R76, [R248+0x13900] ;  /* 0x01390000f84c783b */ /* 0x000fee0000000200 */
[C---:B-1----:R-:W-:Y:S01]  /*19e0*/  HMMA.16816.F32.BF16 R36, R192.reuse, R24, R48 ;  /* 0x00000018c024723c */ /* 0x042fe20000041830 */
[----:B------:R-:W-:Y:S07]  /*19f0*/  LDSM.16.M88.4 R48, [R91+0x2000] ;  /* 0x002000005b30783b */ /* 0x000fee0000000200 */
[C---:B------:R-:W-:Y:S08]  /*1a00*/  HMMA.16816.F32.BF16 R40, R192.reuse, R26, R40 ;  /* 0x0000001ac028723c */ /* 0x040ff00000041828 */
[C---:B--2---:R-:W-:Y:S08]  /*1a10*/  HMMA.16816.F32.BF16 R24, R192.reuse, R44, R20 ;  /* 0x0000002cc018723c */ /* 0x044ff00000041814 */
[C---:B------:R-:W-:Y:S01]  /*1a20*/  HMMA.16816.F32.BF16 R20, R192.reuse, R46, R12 ;  /* 0x0000002ec014723c */ /* 0x040fe2000004180c */
[----:B------:R-:W1:Y:S04]  /*1a30*/  LDSM.16.M88.4 R12, [R248+0x12100] ;  /* 0x01210000f80c783b */ /* 0x000e680000000200 */
[----:B------:R-:W2:Y:S03]  /*1a40*/  LDSM.16.M88.4 R44, [R248+0x12900] ;  /* 0x01290000f82c783b */ /* 0x000ea60000000200 */
[C---:B---3--:R-:W-:Y:S08]  /*1a50*/  HMMA.16816.F32.BF16 R8, R192.reuse, R52, R8 ;  /* 0x00000034c008723c */ /* 0x048ff00000041808 */
[C---:B------:R-:W-:Y:S01]  /*1a60*/  HMMA.16816.F32.BF16 R16, R192.reuse, R54, R16 ;  /* 0x00000036c010723c */ /* 0x040fe20000041810 */
[----:B------:R-:W3:Y:S07]  /*1a70*/  LDSM.16.M88.4 R52, [R91+0x2800] ;  /* 0x002800005b34783b */ /* 0x000eee0000000200 */
[C---:B----4-:R-:W-:Y:S08]  /*1a80*/  HMMA.16816.F32.BF16 R28, R192.reuse, R64, R28 ;  /* 0x00000040c01c723c */ /* 0x050ff0000004181c */
[----:B------:R-:W-:Y:S01]  /*1a90*/  HMMA.16816.F32.BF16 R32, R192, R66, R32 ;  /* 0x00000042c020723c */ /* 0x000fe20000041820 */
[----:B------:R-:W-:Y:S07]  /*1aa0*/  LDSM.16.M88.4 R64, [R3+0x13100] ;  /* 0x013100000340783b */ /* 0x000fee0000000200 */
[C---:B-----5:R-:W-:Y:S08]  /*1ab0*/  HMMA.16816.F32.BF16 R36, R196.reuse, R56, R36 ;  /* 0x00000038c424723c */ /* 0x060ff00000041824 */
[C---:B------:R-:W-:Y:S01]  /*1ac0*/  HMMA.16816.F32.BF16 R40, R196.reuse, R58, R40 ;  /* 0x0000003ac428723c */ /* 0x040fe20000041828 */
[----:B------:R-:W-:Y:S07]  /*1ad0*/  LDSM.16.M88.4 R56, [R3+0x12900] ;  /* 0x012900000338783b */ /* 0x000fee0000000200 */
[C---:B------:R-:W-:Y:S08]  /*1ae0*/  HMMA.16816.F32.BF16 R24, R196.reuse, R60, R24 ;  /* 0x0000003cc418723c */ /* 0x040ff00000041818 */
[C---:B------:R-:W-:Y:S01]  /*1af0*/  HMMA.16816.F32.BF16 R20, R196.reuse, R62, R20 ;  /* 0x0000003ec414723c */ /* 0x040fe20000041814 */
[----:B------:R-:W4:Y:S07]  /*1b00*/  LDSM.16.M88.4 R60, [R91+0x3000] ;  /* 0x003000005b3c783b */ /* 0x000f2e0000000200 */
[C---:B------:R-:W-:Y:S08]  /*1b10*/  HMMA.16816.F32.BF16 R8, R196.reuse, R72, R8 ;  /* 0x00000048c408723c */ /* 0x040ff00000041808 */
[C---:B------:R-:W-:Y:S01]  /*1b20*/  HMMA.16816.F32.BF16 R16, R196.reuse, R74, R16 ;  /* 0x0000004ac410723c */ /* 0x040fe20000041810 */
[----:B------:R-:W-:Y:S07]  /*1b30*/  LDSM.16.M88.4 R72, [R3+0x13900] ;  /* 0x013900000348783b */ /* 0x000fee0000000200 */
[C---:B------:R-:W-:Y:S08]  /*1b40*/  HMMA.16816.F32.BF16 R28, R196.reuse, R80, R28 ;  /* 0x00000050c41c723c */ /* 0x040ff0000004181c */
[----:B------:R-:W-:Y:S01]  /*1b50*/  HMMA.16816.F32.BF16 R32, R196, R82, R32 ;  /* 0x00000052c420723c */ /* 0x000fe20000041820 */
[----:B------:R-:W5:Y:S07]  /*1b60*/  LDSM.16.M88.4 R80, [R91+0x3800] ;  /* 0x003800005b50783b */ /* 0x000f6e0000000200 */
[C---:B-1----:R-:W-:Y:S08]  /*1b70*/  HMMA.16816.F32.BF16 R36, R200.reuse, R12, R36 ;  /* 0x0000000cc824723c */ /* 0x042ff00000041824 */
[C---:B------:R-:W-:Y:S08]  /*1b80*/  HMMA.16816.F32.BF16 R40, R200.reuse, R14, R40 ;  /* 0x0000000ec828723c */ /* 0x040ff00000041828 */
[C---:B--2---:R-:W-:Y:S08]  /*1b90*/  HMMA.16816.F32.BF16 R24, R200.reuse, R44, R24 ;  /* 0x0000002cc818723c */ /* 0x044ff00000041818 */
[C---:B------:R-:W-:Y:S01]  /*1ba0*/  HMMA.16816.F32.BF16 R20, R200.reuse, R46, R20 ;  /* 0x0000002ec814723c */ /* 0x040fe20000041814 */
[----:B------:R-:W1:Y:S07]  /*1bb0*/  LDSM.16.M88.4 R44, [R3+0x12100] ;  /* 0x01210000032c783b */ /* 0x000e6e0000000200 */
[C---:B------:R-:W-:Y:S08]  /*1bc0*/  HMMA.16816.F32.BF16 R12, R200.reuse, R68, R8 ;  /* 0x00000044c80c723c */ /* 0x040ff00000041808 */
[C---:B------:R-:W-:Y:S01]  /*1bd0*/  HMMA.16816.F32.BF16 R8, R200.reuse, R70, R16 ;  /* 0x00000046c808723c */ /* 0x040fe20000041810 */
[----:B------:R-:W-:Y:S07]  /*1be0*/  LDSM.16.M88.4 R68, [R251+0x3000] ;  /* 0x00300000fb44783b */ /* 0x000fee0000000200 */
[C---:B------:R-:W-:Y:S08]  /*1bf0*/  HMMA.16816.F32.BF16 R28, R200.reuse, R76, R28 ;  /* 0x0000004cc81c723c */ /* 0x040ff0000004181c */
[----:B------:R-:W-:Y:S01]  /*1c00*/  HMMA.16816.F32.BF16 R32, R200, R78, R32 ;  /* 0x0000004ec820723c */ /* 0x000fe20000041820 */
[----:B------:R-:W-:Y:S07]  /*1c10*/  LDSM.16.M88.4 R76, [R248+0x15900] ;  /* 0x01590000f84c783b */ /* 0x000fee0000000200 */
[C---:B------:R-:W-:Y:S08]  /*1c20*/  HMMA.16816.F32.BF16 R36, R204.reuse, R48, R36 ;  /* 0x00000030cc24723c */ /* 0x040ff00000041824 */
[C---:B------:R-:W-:Y:S01]  /*1c30*/  HMMA.16816.F32.BF16 R40, R204.reuse, R50, R40 ;  /* 0x00000032cc28723c */ /* 0x040fe20000041828 */
[----:B------:R-:W-:Y:S07]  /*1c40*/  LDSM.16.M88.4 R48, [R248+0x14100] ;  /* 0x01410000f830783b */ /* 0x000fee0000000200 */
[C---:B---3--:R-:W-:Y:S08]  /*1c50*/  HMMA.16816.F32.BF16 R24, R204.reuse, R52, R24 ;  /* 0x00000034cc18723c */ /* 0x048ff00000041818 */
[C---:B------:R-:W-:Y:S01]  /*1c60*/  HMMA.16816.F32.BF16 R20, R204.reuse, R54, R20 ;  /* 0x00000036cc14723c */ /* 0x040fe20000041814 */
[----:B------:R-:W2:Y:S07]  /*1c70*/  LDSM.16.M88.4 R52, [R251+0x2000] ;  /* 0x00200000fb34783b */ /* 0x000eae0000000200 */
[C---:B----4-:R-:W-:Y:S08]  /*1c80*/  HMMA.16816.F32.BF16 R16, R204.reuse, R60, R12 ;  /* 0x0000003ccc10723c */ /* 0x050ff0000004180c */
[C---:B------:R-:W-:Y:S01]  /*1c90*/  HMMA.16816.F32.BF16 R12, R204.reuse, R62, R8 ;  /* 0x0000003ecc0c723c */ /* 0x040fe20000041808 */
[----:B------:R-:W3:Y:S07]  /*1ca0*/  LDSM.16.M88.4 R60, [R251+0x2800] ;  /* 0x00280000fb3c783b */ /* 0x000eee0000000200 */
[C---:B-----5:R-:W-:Y:S08]  /*1cb0*/  HMMA.16816.F32.BF16 R8, R204.reuse, R80, R28 ;  /* 0x00000050cc08723c */ /* 0x060ff0000004181c */
[----:B------:R-:W-:Y:S01]  /*1cc0*/  HMMA.16816.F32.BF16 R32, R204, R82, R32 ;  /* 0x00000052cc20723c */ /* 0x000fe20000041820 */
[----:B------:R-:W4:Y:S07]  /*1cd0*/  LDSM.16.M88.4 R80, [R251+0x3800] ;  /* 0x00380000fb50783b */ /* 0x000f2e0000000200 */
[C---:B-1----:R-:W-:Y:S08]  /*1ce0*/  HMMA.16816.F32.BF16 R36, R208.reuse, R44, R36 ;  /* 0x0000002cd024723c */ /* 0x042ff00000041824 */
[C---:B------:R-:W-:Y:S01]  /*1cf0*/  HMMA.16816.F32.BF16 R40, R208.reuse, R46, R40 ;  /* 0x0000002ed028723c */ /* 0x040fe20000041828 */
[----:B------:R-:W-:Y:S07]  /*1d00*/  LDSM.16.M88.4 R44, [R91+0x4000] ;  /* 0x004000005b2c783b */ /* 0x000fee0000000200 */
[C---:B------:R-:W-:Y:S08]  /*1d10*/  HMMA.16816.F32.BF16 R28, R208.reuse, R56, R24 ;  /* 0x00000038d01c723c */ /* 0x040ff00000041818 */
[C---:B------:R-:W-:Y:S01]  /*1d20*/  HMMA.16816.F32.BF16 R24, R208.reuse, R58, R20 ;  /* 0x0000003ad018723c */ /* 0x040fe20000041814 */
[----:B------:R-:W1:Y:S07]  /*1d30*/  LDSM.16.M88.4 R56, [R248+0x14900] ;  /* 0x01490000f838783b */ /* 0x000e6e0000000200 */
[C---:B------:R-:W-:Y:S08]  /*1d40*/  HMMA.16816.F32.BF16 R20, R208.reuse, R64, R16 ;  /* 0x00000040d014723c */ /* 0x040ff00000041810 */
[C---:B------:R-:W-:Y:S01]  /*1d50*/  HMMA.16816.F32.BF16 R16, R208.reuse, R66, R12 ;  /* 0x00000042d010723c */ /* 0x040fe2000004180c */
[----:B------:R-:W5:Y:S07]  /*1d60*/  LDSM.16.M88.4 R64, [R248+0x15100] ;  /* 0x01510000f840783b */ /* 0x000f6e0000000200 */
[C---:B------:R-:W-:Y:S08]  /*1d70*/  HMMA.16816.F32.BF16 R12, R208.reuse, R72, R8 ;  /* 0x00000048d00c723c */ /* 0x040ff00000041808 */
[----:B------:R-:W-:Y:S01]  /*1d80*/  HMMA.16816.F32.BF16 R8, R208, R74, R32 ;  /* 0x0000004ad008723c */ /* 0x000fe20000041820 */
[----:B------:R-:W-:Y:S07]  /*1d90*/  LDSM.16.M88.4 R72, [R91+0x5800] ;  /* 0x005800005b48783b */ /* 0x000fee0000000200 */
[C---:B--2---:R-:W-:Y:S08]  /*1da0*/  HMMA.16816.F32.BF16 R36, R212.reuse, R52, R36 ;  /* 0x00000034d424723c */ /* 0x044ff00000041824 */
[C---:B------:R-:W-:Y:S01]  /*1db0*/  HMMA.16816.F32.BF16 R40, R212.reuse, R54, R40 ;  /* 0x00000036d428723c */ /* 0x040fe20000041828 */
[----:B------:R-:W-:Y:S07]  /*1dc0*/  LDSM.16.M88.4 R52, [R91+0x4800] ;  /* 0x004800005b34783b */ /* 0x000fee0000000200 */
[C---:B---3--:R-:W-:Y:S08]  /*1dd0*/  HMMA.16816.F32.BF16 R32, R212.reuse, R60, R28 ;  /* 0x0000003cd420723c */ /* 0x048ff0000004181c */
[C---:B------:R-:W-:Y:S01]  /*1de0*/  HMMA.16816.F32.BF16 R28, R212.reuse, R62, R24 ;  /* 0x0000003ed41c723c */ /* 0x040fe20000041818 */
[----:B------:R-:W2:Y:S07]  /*1df0*/  LDSM.16.M88.4 R60, [R91+0x5000] ;  /* 0x005000005b3c783b */ /* 0x000eae0000000200 */
[C---:B------:R-:W-:Y:S08]  /*1e00*/  HMMA.16816.F32.BF16 R24, R212.reuse, R68, R20 ;  /* 0x00000044d418723c */ /* 0x040ff00000041814 */
[C---:B------:R-:W-:Y:S01]  /*1e10*/  HMMA.16816.F32.BF16 R20, R212.reuse, R70, R16 ;  /* 0x00000046d414723c */ /* 0x040fe20000041810 */
[----:B------:R-:W-:Y:S07]  /*1e20*/  LDSM.16.M88.4 R68, [R3+0x14900] ;  /* 0x014900000344783b */ /* 0x000fee0000000200 */
[C---:B----4-:R-:W-:Y:S08]  /*1e30*/  HMMA.16816.F32.BF16 R16, R212.reuse, R80, R12 ;  /* 0x00000050d410723c */ /* 0x050ff0000004180c */
[----:B------:R-:W-:Y:S08]  /*1e40*/  HMMA.16816.F32.BF16 R12, R212, R82, R8 ;  /* 0x00000052d40c723c */ /* 0x000ff00000041808 */
[C---:B------:R-:W-:Y:S08]  /*1e50*/  HMMA.16816.F32.BF16 R8, R216.reuse, R48, R36 ;  /* 0x00000030d808723c */ /* 0x040ff00000041824 */
[C---:B------:R-:W-:Y:S01]  /*1e60*/  HMMA.16816.F32.BF16 R40, R216.reuse, R50, R40 ;  /* 0x00000032d828723c */ /* 0x040fe20000041828 */
[----:B------:R-:W3:Y:S07]  /*1e70*/  LDSM.16.M88.4 R48, [R3+0x14100] ;  /* 0x014100000330783b */ /* 0x000eee0000000200 */
[C---:B-1----:R-:W-:Y:S08]  /*1e80*/  HMMA.16816.F32.BF16 R36, R216.reuse, R56, R32 ;  /* 0x00000038d824723c */ /* 0x042ff00000041820 */
[C---:B------:R-:W-:Y:S01]  /*1e90*/  HMMA.16816.F32.BF16 R32, R216.reuse, R58, R28 ;  /* 0x0000003ad820723c */ /* 0x040fe2000004181c */
[----:B------:R-:W-:Y:S07]  /*1ea0*/  LDSM.16.M88.4 R56, [R3+0x15900] ;  /* 0x015900000338783b */ /* 0x000fee0000000200 */
[C---:B-----5:R-:W-:Y:S08]  /*1eb0*/  HMMA.16816.F32.BF16 R28, R216.reuse, R64, R24 ;  /* 0x00000040d81c723c */ /* 0x060ff00000041818 */
[C---:B------:R-:W-:Y:S08]  /*1ec0*/  HMMA.16816.F32.BF16 R24, R216.reuse, R66, R20 ;  /* 0x00000042d818723c */ /* 0x040ff00000041814 */
[C---:B------:R-:W-:Y:S08]  /*1ed0*/  HMMA.16816.F32.BF16 R20, R216.reuse, R76, R16 ;  /* 0x0000004cd814723c */ /* 0x040ff00000041810 */
[----:B------:R-:W-:Y:S08]  /*1ee0*/  HMMA.16816.F32.BF16 R16, R216, R78, R12 ;  /* 0x0000004ed810723c */ /* 0x000ff0000004180c */
[C---:B------:R-:W-:Y:S08]  /*1ef0*/  HMMA.16816.F32.BF16 R12, R220.reuse, R44, R8 ;  /* 0x0000002cdc0c723c */ /* 0x040ff00000041808 */
[C---:B--2---:R-:W-:Y:S08]  /*1f00*/  HMMA.16816.F32.BF16 R28, R220.reuse, R60, R28 ;  /* 0x0000003cdc1c723c */ /* 0x044ff0000004181c */
[C---:B------:R-:W-:Y:S08]  /*1f10*/  HMMA.16816.F32.BF16 R24, R220.reuse, R62, R24 ;  /* 0x0000003edc18723c */ /* 0x040ff00000041818 */
[C---:B------:R-:W-:Y:S08]  /*1f20*/  HMMA.16816.F32.BF16 R60, R220.reuse, R74, R16 ;  /* 0x0000004adc3c723c */ /* 0x040ff00000041810 */
[----:B------:R-:W-:Y:S08]  /*1f30*/  HMMA.16816.F32.BF16 R32, R220, R54, R32 ;  /* 0x00000036dc20723c */ /* 0x000ff00000041820 */
[----:B---3--:R-:W-:Y:S01]  /*1f40*/  HMMA.16816.F32.BF16 R16, R224, R48, R12 ;  /* 0x00000030e010723c */ /* 0x008fe2000004180c */
[----:B------:R-:W1:Y:S07]  /*1f50*/  LDSM.16.M88.4 R12, [R251+0x4000] ;  /* 0x00400000fb0c783b */ /* 0x000e6e0000000200 */
[C---:B------:R-:W-:Y:S08]  /*1f60*/  HMMA.16816.F32.BF16 R8, R220.reuse, R46, R40 ;  /* 0x0000002edc08723c */ /* 0x040ff00000041828 */
[C---:B------:R-:W-:Y:S01]  /*1f70*/  HMMA.16816.F32.BF16 R64, R220.reuse, R72, R20 ;  /* 0x00000048dc40723c */ /* 0x040fe20000041814 */
[----:B------:R-:W2:Y:S04]  /*1f80*/  LDSM.16.M88.4 R20, [R3+0x15100] ;  /* 0x015100000314783b */ /* 0x000ea80000000200 */
[----:B------:R-:W-:Y:S03]  /*1f90*/  LDSM.16.M88.4 R72, [R251+0x5800] ;  /* 0x00580000fb48783b */ /* 0x000fe60000000200 */
[----:B------:R-:W-:Y:S01]  /*1fa0*/  HMMA.16816.F32.BF16 R36, R220, R52, R36 ;  /* 0x00000034dc24723c */ /* 0x000fe20000041824 */
[----:B------:R-:W-:Y:S07]  /*1fb0*/  LDSM.16.M88.4 R52, [R251+0x4800] ;  /* 0x00480000fb34783b */ /* 0x000fee0000000200 */
[C---:B------:R-:W-:Y:S01]  /*1fc0*/  HMMA.16816.F32.BF16 R44, R224.reuse, R70, R32 ;  /* 0x00000046e02c723c */ /* 0x040fe20000041820 */
[----:B------:R-:W3:Y:S07]  /*1fd0*/  LDSM.16.M88.4 R32, [R248+0x16100] ;  /* 0x01610000f820783b */ /* 0x000eee0000000200 */
[----:B------:R-:W-:Y:S08]  /*1fe0*/  HMMA.16816.F32.BF16 R8, R224, R50, R8 ;  /* 0x00000032e008723c */ /* 0x000ff00000041808 */
[----:B-1----:R-:W-:Y:S08]  /*1ff0*/  HMMA.16816.F32.BF16 R16, R228, R12, R16 ;  /* 0x0000000ce410723c */ /* 0x002ff00000041810 */
[C---:B------:R-:W-:Y:S01]  /*2000*/  HMMA.16816.F32.BF16 R48, R224.reuse, R68, R36 ;  /* 0x00000044e030723c */ /* 0x040fe20000041824 */
[----:B------:R-:W-:Y:S07]  /*2010*/  LDSM.16.M88.4 R68, [R251+0x5000] ;  /* 0x00500000fb44783b */ /* 0x000fee0000000200 */
[C---:B--2---:R-:W-:Y:S08]  /*2020*/  HMMA.16816.F32.BF16 R40, R224.reuse, R20, R28 ;  /* 0x00000014e028723c */ /* 0x044ff0000004181c */
[C---:B------:R-:W-:Y:S01]  /*2030*/  HMMA.16816.F32.BF16 R28, R224.reuse, R22, R24 ;  /* 0x00000016e01c723c */ /* 0x040fe20000041818 */
[----:B------:R-:W1:Y:S07]  /*2040*/  LDSM.16.M88.4 R20, [R91+0x6000] ;  /* 0x006000005b14783b */ /* 0x000e6e0000000200 */
[----:B------:R-:W-:Y:S01]  /*2050*/  HMMA.16816.F32.BF16 R36, R224, R56, R64 ;  /* 0x00000038e024723c */ /* 0x000fe20000041840 */
[----:B------:R-:W-:Y:S07]  /*2060*/  LDSM.16.M88.4 R64, [R248+0x17900] ;  /* 0x01790000f840783b */ /* 0x000fee0000000200 */
[----:B------:R-:W-:Y:S08]  /*2070*/  HMMA.16816.F32.BF16 R8, R228, R14, R8 ;  /* 0x0000000ee408723c */ /* 0x000ff00000041808 */
[----:B---3--:R-:W-:Y:S08]  /*2080*/  HMMA.16816.F32.BF16 R12, R232, R32, R16 ;  /* 0x00000020e80c723c */ /* 0x008ff00000041810 */
[C---:B------:R-:W-:Y:S01]  /*2090*/  HMMA.16816.F32.BF16 R24, R228.reuse, R52, R48 ;  /* 0x00000034e418723c */ /* 0x040fe20000041830 */
[----:B------:R-:W-:Y:S07]  /*20a0*/  LDSM.16.M88.4 R48, [R91+0x6800] ;  /* 0x006800005b30783b */ /* 0x000fee0000000200 */
[C---:B------:R-:W-:Y:S01]  /*20b0*/  HMMA.16816.F32.BF16 R76, R228.reuse, R72, R36 ;  /* 0x00000048e44c723c */ /* 0x040fe20000041824 */
[----:B------:R-:W2:Y:S07]  /*20c0*/  LDSM.16.M88.4 R36, [R3+0x16100] ;  /* 0x016100000324783b */ /* 0x000eae0000000200 */
[----:B------:R-:W-:Y:S01]  /*20d0*/  HMMA.16816.F32.BF16 R52, R228, R54, R44 ;  /* 0x00000036e434723c */ /* 0x000fe2000004182c */
[----:B------:R-:W3:Y:S07]  /*20e0*/  LDSM.16.M88.4 R44, [R248+0x16900] ;  /* 0x01690000f82c783b */ /* 0x000eee0000000200 */
[----:B------:R-:W-:Y:S08]  /*20f0*/  HMMA.16816.F32.BF16 R8, R232, R34, R8 ;  /* 0x00000022e808723c */ /* 0x000ff00000041808 */
[----:B-1----:R-:W-:Y:S08]  /*2100*/  HMMA.16816.F32.BF16 R12, R236, R20, R12 ;  /* 0x00000014ec0c723c */ /* 0x002ff0000004180c */
[----:B------:R-:W-:Y:S08]  /*2110*/  HMMA.16816.F32.BF16 R80, R224, R58, R60 ;  /* 0x0000003ae050723c */ /* 0x000ff0000004183c */
[C---:B------:R-:W-:Y:S01]  /*2120*/  HMMA.16816.F32.BF16 R60, R228.reuse, R68, R40 ;  /* 0x00000044e43c723c */ /* 0x040fe20000041828 */
[----:B------:R-:W1:Y:S07]  /*2130*/  LDSM.16.M88.4 R40, [R251+0x6000] ;  /* 0x00600000fb28783b */ /* 0x000e6e0000000200 */
[----:B------:R-:W-:Y:S01]  /*2140*/  HMMA.16816.F32.BF16 R56, R228, R70, R28 ;  /* 0x00000046e438723c */ /* 0x000fe2000004181c */
[----:B------:R-:W4:Y:S07]  /*2150*/  LDSM.16.M88.4 R28, [R248+0x17100] ;  /* 0x01710000f81c783b */ /* 0x000f2e0000000200 */
[----:B------:R-:W-:Y:S08]  /*2160*/  HMMA.16816.F32.BF16 R8, R236, R22, R8 ;  /* 0x00000016ec08723c */ /* 0x000ff00000041808 */
[----:B--2---:R-:W-:Y:S08]  /*2170*/  HMMA.16816.F32.BF16 R12, R240, R36, R12 ;  /* 0x00000024f00c723c */ /* 0x004ff0000004180c */
[C---:B---3--:R-:W-:Y:S08]  /*2180*/  HMMA.16816.F32.BF16 R16, R232.reuse, R44, R24 ;  /* 0x0000002ce810723c */ /* 0x048ff00000041818 */
[----:B------:R-:W-:Y:S01]  /*2190*/  HMMA.16816.F32.BF16 R24, R232, R46, R52 ;  /* 0x0000002ee818723c */ /* 0x000fe20000041834 */
[----:B------:R-:W2:Y:S04]  /*21a0*/  LDSM.16.M88.4 R52, [R91+0x7000] ;  /* 0x007000005b34783b */ /* 0x000ea80000000200 */
[----:B------:R-:W3:Y:S03]  /*21b0*/  LDSM.16.M88.4 R44, [R3+0x16900] ;  /* 0x01690000032c783b */ /* 0x000ee60000000200 */
[----:B------:R-:W-:Y:S08]  /*21c0*/  HMMA.16816.F32.BF16 R8, R240, R38, R8 ;  /* 0x00000026f008723c */ /* 0x000ff00000041808 */
[----:B-1----:R-:W-:Y:S08]  /*21d0*/  HMMA.16816.F32.BF16 R32, R244, R40, R12 ;  /* 0x00000028f420723c */ /* 0x002ff0000004180c */
[----:B------:R-:W-:Y:S08]  /*21e0*/  HMMA.16816.F32.BF16 R20, R236, R48, R16 ;  /* 0x00000030ec14723c */ /* 0x000ff00000041810 */
[----:B----4-:R-:W-:Y:S08]  /*21f0*/  HMMA.16816.F32.BF16 R12, R232, R28, R60 ;  /* 0x0000001ce80c723c */ /* 0x010ff0000004183c */
[----:B------:R-:W-:Y:S01]  /*2200*/  HMMA.16816.F32.BF16 R16, R236, R50, R24 ;  /* 0x00000032ec10723c */ /* 0x000fe20000041818 */
[----:B------:R-:W-:Y:S01]  /*2210*/  LDSM.16.M88.4 R48, [R91+0x7800] ;  /* 0x007800005b30783b */ /* 0x000fe20000000200 */
[----:B------:R-:W-:-:S02]  /*2220*/  FMUL.FTZ R32, R32, c[0x0][0x320] ;  /* 0x0000c80020207a20 */ /* 0x000fc40000410000 */
[----:B------:R-:W-:Y:S02]  /*2230*/  FMUL.FTZ R33, R33, c[0x0][0x320] ;  /* 0x0000c80021217a20 */ /* 0x000fe40000410000 */
[----:B------:R-:W-:Y:S01]  /*2240*/  FMUL.FTZ R34, R34, c[0x0][0x320] ;  /* 0x0000c80022227a20 */ /* 0x000fe20000410000 */
[----:B------:R-:W1:Y:S01]  /*2250*/  MUFU.TANH R73, R32 ;  /* 0x0000002000497308 */ /* 0x000e620000002400 */
[----:B------:R-:W-:Y:S01]  /*2260*/  HMMA.16816.F32.BF16 R36, R232, R30, R56 ;  /* 0x0000001ee824723c */ /* 0x000fe20000041838 */
[----:B------:R-:W-:Y:S01]  /*2270*/  LDSM.16.M88.4 R56, [R251+0x6800] ;  /* 0x00680000fb38783b */ /* 0x000fe20000000200 */
[----:B------:R-:W-:-:S05]  /*2280*/  FMUL.FTZ R35, R35, c[0x0][0x320] ;  /* 0x0000c80023237a20 */ /* 0x000fca0000410000 */
[----:B------:R-:W4:Y:S01]  /*2290*/  MUFU.TANH R72, R33 ;  /* 0x0000002100487308 */ /* 0x000f220000002400 */
[----:B------:R-:W-:Y:S01]  /*22a0*/  HMMA.16816.F32.BF16 R28, R244, R42, R8 ;  /* 0x0000002af41c723c */ /* 0x000fe20000041808 */
[----:B------:R-:W5:Y:S07]  /*22b0*/  LDSM.16.M88.4 R40, [R3+0x17100] ;  /* 0x017100000328783b */ /* 0x000f6e0000000200 */
[----:B--2---:R-:W-:Y:S08]  /*22c0*/  HMMA.16816.F32.BF16 R12, R236, R52, R12 ;  /* 0x00000034ec0c723c */ /* 0x004ff0000004180c */
[----:B---3--:R-:W-:Y:S08]  /*22d0*/  HMMA.16816.F32.BF16 R8, R240, R46, R16 ;  /* 0x0000002ef008723c */ /* 0x008ff00000041810 */
[----:B------:R-:W-:Y:S01]  /*22e0*/  HMMA.16816.F32.BF16 R68, R228, R74, R80 ;  /* 0x0000004ae444723c */ /* 0x000fe20000041850 */
[----:B------:R-:W-:-:S02]  /*22f0*/  FMUL.FTZ R28, R28, c[0x0][0x320] ;  /* 0x0000c8001c1c7a20 */ /* 0x000fc40000410000 */
[----:B------:R-:W-:Y:S02]  /*2300*/  FMUL.FTZ R29, R29, c[0x0][0x320] ;  /* 0x0000c8001d1d7a20 */ /* 0x000fe40000410000 */
[----:B------:R-:W-:Y:S02]  /*2310*/  FMUL.FTZ R30, R30, c[0x0][0x320] ;  /* 0x0000c8001e1e7a20 */ /* 0x000fe40000410000 */
[----:B------:R-:W-:Y:S01]  /*2320*/  FMUL.FTZ R31, R31, c[0x0][0x320] ;  /* 0x0000c8001f1f7a20 */ /* 0x000fe20000410000 */
[----:B------:R-:W-:Y:S01]  /*2330*/  HMMA.16816.F32.BF16 R20, R240, R44, R20 ;  /* 0x0000002cf014723c */ /* 0x000fe20000041814 */
[----:B------:R-:W-:Y:S07]  /*2340*/  LDSM.16.M88.4 R44, [R251+0x7000] ;  /* 0x00700000fb2c783b */ /* 0x000fee0000000200 */
[----:B------:R-:W-:Y:S01]  /*2350*/  HMMA.16816.F32.BF16 R60, R232, R64, R76 ;  /* 0x00000040e83c723c */ /* 0x000fe2000004184c */
[----:B------:R-:W2:Y:S07]  /*2360*/  MUFU.TANH R65, R34 ;  /* 0x0000002200417308 */ /* 0x000eae0000002400 */
[----:B-----5:R-:W-:Y:S01]  /*2370*/  HMMA.16816.F32.BF16 R16, R240, R40, R12 ;  /* 0x00000028f010723c */ /* 0x020fe2000004180c */
[----:B------:R3:W1:Y:S07]  /*2380*/  MUFU.TANH R64, R35 ;  /* 0x0000002300407308 */ /* 0x00066e0000002400 */
[----:B------:R-:W-:Y:S08]  /*2390*/  HMMA.16816.F32.BF16 R12, R244, R58, R8 ;  /* 0x0000003af40c723c */ /* 0x000ff00000041808 */
[----:B------:R-:W-:Y:S08]  /*23a0*/  HMMA.16816.F32.BF16 R8, R232, R66, R68 ;  /* 0x00000042e808723c */ /* 0x000ff00000041844 */
[----:B---3--:R-:W-:Y:S01]  /*23b0*/  HMMA.16816.F32.BF16 R32, R236, R54, R36 ;  /* 0x00000036ec20723c */ /* 0x008fe20000041824 */
[----:B------:R3:W5:Y:S01]  /*23c0*/  LDSM.16.M88.4 R36, [R3+0x17900] ;  /* 0x017900000324783b */ /* 0x0007620000000200 */
[----:B------:R-:W1:Y:S06]  /*23d0*/  MUFU.TANH R55, R30 ;  /* 0x0000001e00377308 */ /* 0x000e6c0000002400 */
[----:B------:R-:W-:Y:S01]  /*23e0*/  HMMA.16816.F32.BF16 R24, R244, R56, R20 ;  /* 0x00000038f418723c */ /* 0x000fe20000041814 */
[----:B------:R-:W-:Y:S01]  /*23f0*/  FMUL.FTZ R12, R12, c[0x0][0x320] ;  /* 0x0000c8000c0c7a20 */ /* 0x000fe20000410000 */
[----:B------:R-:W1:Y:S01]  /*2400*/  MUFU.TANH R57, R28 ;  /* 0x0000001c00397308 */ /* 0x000e620000002400 */
[----:B------:R-:W-:-:S02]  /*2410*/  FMUL.FTZ R13, R13, c[0x0][0x320] ;  /* 0x0000c8000d0d7a20 */ /* 0x000fc40000410000 */
[----:B------:R-:W-:Y:S02]  /*2420*/  FMUL.FTZ R14, R14, c[0x0][0x320] ;  /* 0x0000c8000e0e7a20 */ /* 0x000fe40000410000 */
[----:B------:R-:W-:Y:S01]  /*2430*/  FMUL.FTZ R15, R15, c[0x0][0x320] ;  /* 0x0000c8000f0f7a20 */ /* 0x000fe20000410000 */
[C---:B------:R-:W-:Y:S02]  /*2440*/  HMMA.16816.F32.BF16 R20, R236.reuse, R48, R60 ;  /* 0x00000030ec14723c */ /* 0x040fe4000004183c */
[----:B------:R-:W1:Y:S06]  /*2450*/  MUFU.TANH R56, R29 ;  /* 0x0000001d00387308 */ /* 0x000e6c0000002400 */
[----:B------:R-:W-:Y:S01]  /*2460*/  HMMA.16816.F32.BF16 R8, R236, R50, R8 ;  /* 0x00000032ec08723c */ /* 0x000fe20000041808 */
[----:B---3--:R-:W-:Y:S01]  /*2470*/  IADD3 R3, R91, 0x2800, RZ ;  /* 0x000028005b037810 */ /* 0x008fe20007ffe0ff */
[----:B------:R3:W1:Y:S04]  /*2480*/  MUFU.TANH R54, R31 ;  /* 0x0000001f00367308 */ /* 0x0006680000002400 */
[----:B------:R1:W-:Y:S02]  /*2490*/  STL [R1+0x34], R3 ;  /* 0x0000340301007387 */ /* 0x0003e40000100800 */
[----:B------:R-:W-:-:S02]  /*24a0*/  FMUL.FTZ R24, R24, c[0x0][0x320] ;  /* 0x0000c80018187a20 */ /* 0x000fc40000410000 */
[----:B------:R-:W-:Y:S01]  /*24b0*/  FMUL.FTZ R25, R25, c[0x0][0x320] ;  /* 0x0000c80019197a20 */ /* 0x000fe20000410000 */
[----:B------:R2:W-:Y:S01]  /*24c0*/  STL [R1+0x30], R2 ;  /* 0x0000300201007387 */ /* 0x0005e20000100800 */
[----:B------:R-:W-:Y:S01]  /*24d0*/  FMUL.FTZ R26, R26, c[0x0][0x320] ;  /* 0x0000c8001a1a7a20 */ /* 0x000fe20000410000 */
[----:B------:R-:W1:Y:S01]  /*24e0*/  MUFU.TANH R53, R24 ;  /* 0x0000001800357308 */ /* 0x000e620000002400 */
[----:B------:R-:W-:Y:S01]  /*24f0*/  FMUL.FTZ R27, R27, c[0x0][0x320] ;  /* 0x0000c8001b1b7a20 */ /* 0x000fe20000410000 */
[----:B------:R4:W-:Y:S01]  /*2500*/  STL [R1+0x2c], R6 ;  /* 0x00002c0601007387 */ /* 0x0009e20000100800 */
[----:B---3--:R-:W-:Y:S03]  /*2510*/  HMMA.16816.F32.BF16 R28, R240, R42, R32 ;  /* 0x0000002af01c723c */ /* 0x008fe60000041820 */
[----:B------:R-:W3:Y:S01]  /*2520*/  LDSM.16.M88.4 R32, [R251+0x7800] ;  /* 0x00780000fb20783b */ /* 0x000ee20000000200 */
[----:B------:R-:W-:-:S04]  /*2530*/  DEPBAR.LE SB0, 0x0 ;  /* 0x000080000000791a */ /* 0x000fc80000000000 */
[----:B------:R-:W3:Y:S01]  /*2540*/  MUFU.TANH R52, R25 ;  /* 0x0000001900347308 */ /* 0x000ee20000002400 */
[----:B-----5:R-:W-:Y:S01]  /*2550*/  HMMA.16816.F32.BF16 R8, R240, R38, R8 ;  /* 0x00000026f008723c */ /* 0x020fe20000041808 */
[----:B-1----:R-:W-:-:S06]  /*2560*/  IADD3 R3, R91, 0x4000, RZ ;  /* 0x000040005b037810 */ /* 0x002fcc0007ffe0ff */
[----:B------:R-:W1:Y:S01]  /*2570*/  MUFU.TANH R49, R26 ;  /* 0x0000001a00317308 */ /* 0x000e620000002400 */
[C---:B--2---:R-:W-:Y:S01]  /*2580*/  IADD3 R2, R91.reuse, 0x4800, RZ ;  /* 0x000048005b027810 */ /* 0x044fe20007ffe0ff */
[----:B------:R2:W-:Y:S06]  /*2590*/  STL [R1+0x28], R3 ;  /* 0x0000280301007387 */ /* 0x0005ec0000100800 */
[----:B------:R5:W1:Y:S01]  /*25a0*/  MUFU.TANH R48, R27 ;  /* 0x0000001b00307308 */ /* 0x000a620000002400 */
[C---:B----4-:R-:W-:Y:S01]  /*25b0*/  IADD3 R6, R91.reuse, 0x5000, RZ ;  /* 0x000050005b067810 */ /* 0x050fe20007ffe0ff */
[----:B------:R4:W-:Y:S04]  /*25c0*/  STL [R1+0x24], R2 ;  /* 0x0000240201007387 */ /* 0x0009e80000100800 */
[----:B------:R1:W-:Y:S02]  /*25d0*/  STL [R1+0x20], R6 ;  /* 0x0000200601007387 */ /* 0x0003e40000100800 */
[----:B------:R-:W1:Y:S01]  /*25e0*/  MUFU.TANH R43, R14 ;  /* 0x0000000e002b7308 */ /* 0x000e620000002400 */
[----:B-----5:R-:W-:Y:S07]  /*25f0*/  HMMA.16816.F32.BF16 R24, R244, R44, R16 ;  /* 0x0000002cf418723c */ /* 0x020fee0000041810 */
[----:B------:R-:W3:Y:S01]  /*2600*/  MUFU.TANH R44, R12 ;  /* 0x0000000c002c7308 */ /* 0x000ee20000002400 */
[C---:B--2---:R-:W-:Y:S01]  /*2610*/  IADD3 R3, R91.reuse, 0x5800, RZ ;  /* 0x000058005b037810 */ /* 0x044fe20007ffe0ff */
[----:B------:R-:W-:Y:S06]  /*2620*/  HMMA.16816.F32.BF16 R16, R240, R36, R20 ;  /* 0x00000024f010723c */ /* 0x000fec0000041814 */
[----:B------:R-:W2:Y:S01]  /*2630*/  MUFU.TANH R45, R13 ;  /* 0x0000000d002d7308 */ /* 0x000ea20000002400 */
[C---:B----4-:R-:W-:Y:S01]  /*2640*/  IADD3 R2, R91.reuse, 0x6000, RZ ;  /* 0x000060005b027810 */ /* 0x050fe20007ffe0ff */
[----:B------:R4:W-:Y:S01]  /*2650*/  STL [R1+0x1c], R3 ;  /* 0x00001c0301007387 */ /* 0x0009e20000100800 */
[----:B-1----:R-:W-:Y:S01]  /*2660*/  IADD3 R6, R91, 0x6800, RZ ;  /* 0x000068005b067810 */ /* 0x002fe20007ffe0ff */
[C---:B------:R-:W-:Y:S04]  /*2670*/  HMMA.16816.F32.BF16 R20, R244.reuse, R46, R28 ;  /* 0x0000002ef414723c */ /* 0x040fe8000004181c */
[----:B------:R1:W1:Y:S01]  /*2680*/  MUFU.TANH R42, R15 ;  /* 0x0000000f002a7308 */ /* 0x0002620000002400 */
[----:B------:R5:W-:Y:S04]  /*2690*/  STL [R1+0x18], R2 ;  /* 0x0000180201007387 */ /* 0x000be80000100800 */
[----:B------:R2:W-:Y:S01]  /*26a0*/  STL [R1+0x14], R6 ;  /* 0x0000140601007387 */ /* 0x0005e20000100800 */
[----:B---3--:R-:W-:Y:S01]  /*26b0*/  HMMA.16816.F32.BF16 R8, R244, R34, R8 ;  /* 0x00000022f408723c */ /* 0x008fe20000041808 */
[----:B------:R-:W-:-:S02]  /*26c0*/  FMUL.FTZ R24, R24, c[0x0][0x320] ;  /* 0x0000c80018187a20 */ /* 0x000fc40000410000 */
[----:B------:R-:W-:Y:S02]  /*26d0*/  FMUL.FTZ R25, R25, c[0x0][0x320] ;  /* 0x0000c80019197a20 */ /* 0x000fe40000410000 */
[----:B------:R-:W-:Y:S01]  /*26e0*/  FMUL.FTZ R26, R26, c[0x0][0x320] ;  /* 0x0000c8001a1a7a20 */ /* 0x000fe20000410000 */
[----:B------:R3:W2:Y:S01]  /*26f0*/  MUFU.TANH R41, R24 ;  /* 0x0000001800297308 */ /* 0x0006a20000002400 */
[----:B------:R-:W-:Y:S01]  /*2700*/  FMUL.FTZ R27, R27, c[0x0][0x320] ;  /* 0x0000c8001b1b7a20 */ /* 0x000fe20000410000 */
[----:B-1----:R-:W-:Y:S01]  /*2710*/  HMMA.16816.F32.BF16 R12, R244, R32, R16 ;  /* 0x00000020f40c723c */ /* 0x002fe20000041810 */
[----:B----4-:R-:W-:-:S05]  /*2720*/  IADD3 R3, R91, 0x7000, RZ ;  /* 0x000070005b037810 */ /* 0x010fca0007ffe0ff */
[----:B------:R3:W1:Y:S01]  /*2730*/  MUFU.TANH R40, R25 ;  /* 0x0000001900287308 */ /* 0x0006620000002400 */
[----:B------:R-:W-:Y:S02]  /*2740*/  FMUL.FTZ R23, R23, c[0x0][0x320] ;  /* 0x0000c80017177a20 */ /* 0x000fe40000410000 */
[----:B------:R-:W-:Y:S01]  /*2750*/  FMUL.FTZ R20, R20, c[0x0][0x320] ;  /* 0x0000c80014147a20 */ /* 0x000fe20000410000 */
[----:B-----5:R-:W-:Y:S01]  /*2760*/  IADD3 R2, R91, 0x7800, RZ ;  /* 0x000078005b027810 */ /* 0x020fe20007ffe0ff */
[----:B------:R-:W-:Y:S02]  /*2770*/  FMUL.FTZ R21, R21, c[0x0][0x320] ;  /* 0x0000c80015157a20 */ /* 0x000fe40000410000 */
[----:B------:R-:W-:Y:S01]  /*2780*/  FMUL.FTZ R22, R22, c[0x0][0x320] ;  /* 0x0000c80016167a20 */ /* 0x000fe20000410000 */
[----:B------:R3:W4:Y:S01]  /*2790*/  MUFU.TANH R37, R26 ;  /* 0x0000001a00257308 */ /* 0x0007220000002400 */
[----:B------:R3:W-:Y:S01]  /*27a0*/  STL [R1+0xc], R2 ;  /* 0x00000c0201007387 */ /* 0x0007e20000100800 */
[----:B------:R-:W-:-:S02]  /*27b0*/  FMUL.FTZ R8, R8, c[0x0][0x320] ;  /* 0x0000c80008087a20 */ /* 0x000fc40000410000 */
[----:B------:R-:W-:Y:S01]  /*27c0*/  FMUL.FTZ R9, R9, c[0x0][0x320] ;  /* 0x0000c80009097a20 */ /* 0x000fe20000410000 */
[----:B------:R3:W-:Y:S01]  /*27d0*/  STL [R1+0x10], R3 ;  /* 0x0000100301007387 */ /* 0x0007e20000100800 */
[----:B------:R-:W-:Y:S02]  /*27e0*/  FMUL.FTZ R10, R10, c[0x0][0x320] ;  /* 0x0000c8000a0a7a20 */ /* 0x000fe40000410000 */
[----:B------:R-:W-:Y:S01]  /*27f0*/  FMUL.FTZ R11, R11, c[0x0][0x320] ;  /* 0x0000c8000b0b7a20 */ /* 0x000fe20000410000 */
[----:B------:R3:W1:Y:S01]  /*2800*/  MUFU.TANH R36, R27 ;  /* 0x0000001b00247308 */ /* 0x0006620000002400 */
[----:B------:R-:W-:Y:S02]  /*2810*/  FMUL.FTZ R12, R12, c[0x0][0x320] ;  /* 0x0000c8000c0c7a20 */ /* 0x000fe40000410000 */
[----:B------:R-:W-:Y:S02]  /*2820*/  FMUL.FTZ R13, R13, c[0x0][0x320] ;  /* 0x0000c8000d0d7a20 */ /* 0x000fe40000410000 */
[----:B------:R-:W-:-:S02]  /*2830*/  FMUL.FTZ R14, R14, c[0x0][0x320] ;  /* 0x0000c8000e0e7a20 */ /* 0x000fc40000410000 */
[----:B------:R-:W-:Y:S01]  /*2840*/  FMUL.FTZ R15, R15, c[0x0][0x320] ;  /* 0x0000c8000f0f7a20 */ /* 0x000fe20000410000 */
[----:B------:R3:W1:Y:S08]  /*2850*/  MUFU.TANH R31, R23 ;  /* 0x00000017001f7308 */ /* 0x0006700000002400 */
        /* <DEDUP_REMOVED lines=10> */
[----:B------:R3:W1:Y:S01]  /*2900*/  MUFU.TANH R28, R11 ;  /* 0x0000000b001c7308 */ /* 0x0006620000002400 */
[----:B------:R-:W-:Y:S06]  /*2910*/  BAR.SYNC.DEFER_BLOCKING 0x0 ;  /* 0x0000000000007b1d */ /* 0x000fec0000010000 */
[----:B------:R-:W-:Y:S05]  /*2920*/  @!P2 BRA `(.L_x_1) ;  /* 0x000001600000a947 */ /* 0x000fea0003800000 */
[----:B--234-:R-:W-:-:S04]  /*2930*/  LEA.HI.SX32 R8, R133, 0xfffffffe, 0x1a ;  /* 0xfffffffe85087811 */ /* 0x01cfc800078fd2ff */
[----:B------:R-:W-:Y:S01]  /*2940*/  SHF.R.S32.HI R3, RZ, 0x1f, R8 ;  /* 0x0000001fff037819 */ /* 0x000fe20000011408 */
[----:B------:R-:W-:Y:S02]  /*2950*/  IMAD R2, R86, R8, RZ ;  /* 0x0000000856027224 */ /* 0x000fe400078e02ff */
[----:B------:R-:W-:-:S04]  /*2960*/  IMAD.WIDE.U32 R8, R8, R88, R92 ;  /* 0x0000005808087225 */ /* 0x000fc800078e005c */
[----:B------:R-:W-:Y:S01]  /*2970*/  IMAD R3, R3, R88, R2 ;  /* 0x0000005803037224 */ /* 0x000fe200078e0202 */
[----:B------:R-:W-:-:S03]  /*2980*/  LEA R2, P1, R8, c[0x0][0x1c8], 0x1 ;  /* 0x0000720008027a11 */ /* 0x000fc600078208ff */
[----:B------:R-:W-:Y:S01]  /*2990*/  IMAD.IADD R3, R9, 0x1, R3 ;  /* 0x0000000109037824 */ /* 0x000fe200078e0203 */
[----:B------:R-:W-:-:S04]  /*29a0*/  LEA R6, P0, R89, R2, 0x1 ;  /* 0x0000000259067211 */ /* 0x000fc800078008ff */
[----:B------:R-:W-:Y:S01]  /*29b0*/  LEA.HI.X R3, R8, c[0x0][0x1cc], R3, 0x1, P1 ;  /* 0x0000730008037a11 */ /* 0x000fe200008f0c03 */
[----:B------:R-:W-:-:S03]  /*29c0*/  IMAD.SHL.U32 R8, R135, 0x2, RZ ;  /* 0x0000000287087824 */ /* 0x000fc600078e00ff */
[----:B------:R-:W-:Y:S02]  /*29d0*/  LEA.HI.X R7, R89, R3, R90, 0x1, P0 ;  /* 0x0000000359077211 */ /* 0x000fe400000f0c5a */
[----:B------:R-:W-:Y:S01]  /*29e0*/  @!PT LDS RZ, [RZ] ;  /* 0x00000000fffff984 */ /* 0x000fe20000000800 */
[----:B------:R-:W-:Y:S01]  /*29f0*/  @!PT LDS RZ, [RZ] ;  /* 0x00000000fffff984 */ /* 0x000fe20000000800 */
[----:B------:R-:W-:Y:S01]  /*2a00*/  @!PT LDS RZ, [RZ] ;  /* 0x00000000fffff984 */ /* 0x000fe20000000800 */
[----:B------:R2:W-:Y:S04]  /*2a10*/  LDGSTS.E.BYPASS.LTC128B.128 [R8+0x10100], [R2.64], !P6 ;  /* 0x1010000002087fae */ /* 0x0005e8000f101d48 */
[----:B------:R2:W-:Y:S04]  /*2a20*/  LDGSTS.E.BYPASS.LTC128B.128 [R8+0x12100], [R2.64+0x80], !P5 ;  /* 0x1210008002087fae */ /* 0x0005e8000e901d48 */
[----:B------:R2:W-:Y:S04]  /*2a30*/  LDGSTS.E.BYPASS.LTC128B.128 [R8+0x14100], [R2.64+0x100], !P4 ;  /* 0x1410010002087fae */ /* 0x0005e8000e101d48 */
[----:B------:R2:W-:Y:S04]  /*2a40*/  LDGSTS.E.BYPASS.LTC128B.128 [R8+0x16100], [R2.64+0x180], !P3 ;  /* 0x1610018002087fae */ /* 0x0005e8000d901d48 */
[----:B------:R2:W-:Y:S04]  /*2a50*/  LDGSTS.E.BYPASS.LTC128B.128 [R8+0x11100], [R6.64], !P6 ;  /* 0x1110000006087fae */ /* 0x0005e8000f101d48 */
[----:B------:R2:W-:Y:S04]  /*2a60*/  LDGSTS.E.BYPASS.LTC128B.128 [R8+0x13100], [R6.64+0x80], !P5 ;  /* 0x1310008006087fae */ /* 0x0005e8000e901d48 */
[----:B------:R2:W-:Y:S04]  /*2a70*/  LDGSTS.E.BYPASS.LTC128B.128 [R8+0x15100], [R6.64+0x100], !P4 ;  /* 0x1510010006087fae */ /* 0x0005e8000e101d48 */
[----:B------:R2:W-:Y:S02]  /*2a80*/  LDGSTS.E.BYPASS.LTC128B.128 [R8+0x17100], [R6.64+0x180], !P3 ;  /* 0x1710018006087fae */ /* 0x0005e4000d901d48 */
.L_x_1:
[----:B--234-:R-:W-:Y:S01]  /*2a90*/  SHF.R.S32.HI R2, RZ, 0x1f, R85 ;  /* 0x0000001fff027819 */ /* 0x01cfe20000011455 */
[----:B------:R-:W-:Y:S01]  /*2aa0*/  IMAD.SHL.U32 R249, R5, 0x2, RZ ;  /* 0x0000000205f97824 */ /* 0x000fe200078e00ff */
[----:B------:R-:W0:Y:S02]  /*2ab0*/  LDGDEPBAR ;  /* 0x00000000000079af */ /* 0x000e240000000000 */
[----:B------:R-:W-:Y:S01]  /*2ac0*/  LEA.HI R3, R2, R85, RZ, 0x2 ;  /* 0x0000005502037211 */ /* 0x000fe200078f10ff */
[----:B------:R-:W-:Y:S01]  /*2ad0*/  IMAD R250, R4, 0x2, R249 ;  /* 0x0000000204fa7824 */ /* 0x000fe200078e02f9 */
[----:B------:R-:W-:-:S02]  /*2ae0*/  LEA R108, R0, R249, 0x1 ;  /* 0x000000f9006c7211 */ /* 0x000fc400078e08ff */
[----:B------:R-:W-:Y:S01]  /*2af0*/  LOP3.LUT R2, R3, 0x7ffffffc, RZ, 0xc0, !PT ;  /* 0x7ffffffc03027812 */ /* 0x000fe200078ec0ff */
[----:B------:R2:W-:Y:S01]  /*2b00*/  STL [R1+0xc8], R3 ;  /* 0x0000c80301007387 */ /* 0x0005e20000100800 */
[----:B------:R-:W-:-:S03]  /*2b10*/  IMAD R252, R0, 0x2, R250 ;  /* 0x0000000200fc7824 */ /* 0x000fc600078e02fa */
[----:B------:R-:W-:Y:S01]  /*2b20*/  IMAD.IADD R2, R85, 0x1, -R2 ;  /* 0x0000000155027824 */ /* 0x000fe200078e0a02 */
[----:B------:R-:W-:Y:S04]  /*2b30*/  STL [R1], R108 ;  /* 0x0000006c01007387 */ /* 0x000fe80000100800 */
[----:B------:R-:W-:Y:S01]  /*2b40*/  LDSM.16.MT88.4 R68, [R252+0x900] ;  /* 0x00090000fc44783b */ /* 0x000fe20000004200 */
[----:B--2---:R-:W-:-:S04]  /*2b50*/  IMAD R3, R84, -0x40, R87 ;  /* 0xffffffc054037824 */ /* 0x004fc800078e0257 */
[----:B------:R-:W-:-:S05]  /*2b60*/  IMAD R2, R2, -0x2, R3 ;  /* 0xfffffffe02027824 */ /* 0x000fca00078e0203 */
[C---:B------:R-:W-:Y:S02]  /*2b70*/  ISETP.GT.AND P1, PT, R2.reuse, RZ, PT ;  /* 0x000000ff0200720c */ /* 0x040fe40003f24270 */
[C---:B------:R-:W-:Y:S02]  /*2b80*/  ISETP.GT.AND P0, PT, R2.reuse, 0x1, PT ;  /* 0x000000010200780c */ /* 0x040fe40003f04270 */
[----:B------:R-:W-:Y:S02]  /*2b90*/  FSEL R12, R65, -INF , P1 ;  /* 0xff800000410c7808 */ /* 0x000fe40000800000 */
[----:B------:R-:W-:Y:S02]  /*2ba0*/  FSEL R7, R73, -INF , P1 ;  /* 0xff80000049077808 */ /* 0x000fe40000800000 */
[----:B------:R-:W-:Y:S02]  /*2bb0*/  ISETP.GT.AND P1, PT, R2, 0x8, PT ;  /* 0x000000080200780c */ /* 0x000fe40003f24270 */
[----:B------:R-:W-:-:S02]  /*2bc0*/  FSEL R3, R72, -INF , P0 ;  /* 0xff80000048037808 */ /* 0x000fc40000000000 */
[----:B------:R-:W-:Y:S01]  /*2bd0*/  FSEL R11, R64, -INF , P0 ;  /* 0xff800000400b7808 */ /* 0x000fe20000000000 */
[----:B------:R-:W-:Y:S01]  /*2be0*/  LDSM.16.MT88.4 R72, [R250+0x2100] ;  /* 0x00210000fa48783b */ /* 0x000fe20000004200 */
[C---:B------:R-:W-:Y:S02]  /*2bf0*/  ISETP.GT.AND P0, PT, R2.reuse, 0x9, PT ;  /* 0x000000090200780c */ /* 0x040fe40003f04270 */
[----:B------:R-:W-:Y:S01]  /*2c00*/  FSEL R9, R57, -INF , P1 ;  /* 0xff80000039097808 */ /* 0x000fe20000800000 */
[----:B------:R-:W-:Y:S01]  /*2c10*/  LDSM.16.MT88.4 R64, [R249+0x2100] ;  /* 0x00210000f940783b */ /* 0x000fe20000004200 */
[----:B------:R-:W-:Y:S02]  /*2c20*/  FMNMX.FTZ R132, R7, R3, !PT ;  /* 0x0000000307847209 */ /* 0x000fe40007810000 */
[----:B------:R-:W-:Y:S02]  /*2c30*/  FSEL R10, R55, -INF , P1 ;  /* 0xff800000370a7808 */ /* 0x000fe40000800000 */
[----:B------:R-:W-:-:S02]  /*2c40*/  ISETP.GT.AND P1, PT, R2, 0x10, PT ;  /* 0x000000100200780c */ /* 0x000fc40003f24270 */
[----:B------:R-:W-:Y:S02]  /*2c50*/  FSEL R8, R56, -INF , P0 ;  /* 0xff80000038087808 */ /* 0x000fe40000000000 */
[----:B------:R-:W-:Y:S01]  /*2c60*/  FMNMX.FTZ R132, R9, R132, !PT ;  /* 0x0000008409847209 */ /* 0x000fe20007810000 */
[----:B------:R-:W-:Y:S01]  /*2c70*/  LDSM.16.MT88.4 R56, [R252+0x100] ;  /* 0x00010000fc38783b */ /* 0x000fe20000004200 */
[----:B------:R-:W-:Y:S02]  /*2c80*/  FSEL R14, R54, -INF , P0 ;  /* 0xff800000360e7808 */ /* 0x000fe40000000000 */
[----:B------:R-:W-:Y:S02]  /*2c90*/  ISETP.GT.AND P0, PT, R2, 0x11, PT ;  /* 0x000000110200780c */ /* 0x000fe40003f04270 */
[----:B------:R-:W-:Y:S02]  /*2ca0*/  FSEL R13, R53, -INF , P1 ;  /* 0xff800000350d7808 */ /* 0x000fe40000800000 */
[----:B------:R-:W-:-:S02]  /*2cb0*/  FMNMX.FTZ R132, R8, R132, !PT ;  /* 0x0000008408847209 */ /* 0x000fc40007810000 */
[----:B------:R-:W-:Y:S02]  /*2cc0*/  FSEL R19, R49, -INF , P1 ;  /* 0xff80000031137808 */ /* 0x000fe40000800000 */
[----:B------:R-:W-:Y:S02]  /*2cd0*/  ISETP.GT.AND P1, PT, R2, 0x18, PT ;  /* 0x000000180200780c */ /* 0x000fe40003f24270 */
[----:B------:R-:W-:Y:S02]  /*2ce0*/  FSEL R15, R52, -INF , P0 ;  /* 0xff800000340f7808 */ /* 0x000fe40000000000 */
[----:B------:R-:W-:Y:S02]  /*2cf0*/  FMNMX.FTZ R132, R13, R132, !PT ;  /* 0x000000840d847209 */ /* 0x000fe40007810000 */
[----:B------:R-:W-:Y:S02]  /*2d00*/  FSEL R22, R48, -INF , P0 ;  /* 0xff80000030167808 */ /* 0x000fe40000000000 */
[----:B------:R-:W-:Y:S01]  /*2d10*/  ISETP.GT.AND P0, PT, R2, 0x19, PT ;  /* 0x000000190200780c */ /* 0x000fe20003f04270 */
[----:B------:R-:W-:Y:S01]  /*2d20*/  LDSM.16.MT88.4 R48, [R108+0x100] ;  /* 0x000100006c30783b */ /* 0x000fe20000004200 */
[----:B------:R-:W-:-:S02]  /*2d30*/  FSEL R17, R44, -INF , P1 ;  /* 0xff8000002c117808 */ /* 0x000fc40000800000 */
[----:B------:R-:W-:Y:S02]  /*2d40*/  FMNMX.FTZ R132, R15, R132, !PT ;  /* 0x000000840f847209 */ /* 0x000fe40007810000 */
[----:B------:R-:W-:Y:S02]  /*2d50*/  FSEL R21, R43, -INF , P1 ;  /* 0xff8000002b157808 */ /* 0x000fe40000800000 */
[----:B------:R-:W-:Y:S02]  /*2d60*/  ISETP.GT.AND P1, PT, R2, 0x20, PT ;  /* 0x000000200200780c */ /* 0x000fe40003f24270 */
[----:B------:R-:W-:Y:S02]  /*2d70*/  FSEL R18, R45, -INF , P0 ;  /* 0xff8000002d127808 */ /* 0x000fe40000000000 */
[----:B------:R-:W-:Y:S02]  /*2d80*/  FMNMX.FTZ R132, R17, R132, !PT ;  /* 0x0000008411847209 */ /* 0x000fe40007810000 */
[----:B------:R-:W-:-:S02]  /*2d90*/  FSEL R20, R42, -INF , P0 ;  /* 0xff8000002a147808 */ /* 0x000fc40000000000 */
[----:B------:R-:W-:Y:S02]  /*2da0*/  ISETP.GT.AND P0, PT, R2, 0x21, PT ;  /* 0x000000210200780c */ /* 0x000fe40003f04270 */
[----:B------:R-:W-:Y:S02]  /*2db0*/  FSEL R99, R41, -INF , P1 ;  /* 0xff80000029637808 */ /* 0x000fe40000800000 */
[----:B------:R-:W-:Y:S02]  /*2dc0*/  FMNMX.FTZ R132, R18, R132, !PT ;  /* 0x0000008412847209 */ /* 0x000fe40007810000 */
[----:B------:R-:W-:Y:S02]  /*2dd0*/  FMNMX.FTZ R6, R12, R11, !PT ;  /* 0x0000000b0c067209 */ /* 0x000fe40007810000 */
[----:B------:R-:W-:Y:S02]  /*2de0*/  FSEL R105, R37, -INF , P1 ;  /* 0xff80000025697808 */ /* 0x000fe40000800000 */
[----:B------:R-:W-:-:S02]  /*2df0*/  ISETP.GT.AND P1, PT, R2, 0x28, PT ;  /* 0x000000280200780c */ /* 0x000fc40003f24270 */
[----:B-1----:R-:W-:Y:S02]  /*2e00*/  FSEL R97, R40, -INF , P0 ;  /* 0xff80000028617808 */ /* 0x002fe40000000000 */
[----:B------:R-:W-:Y:S01]  /*2e10*/  FMNMX.FTZ R132, R99, R132, !PT ;  /* 0x0000008463847209 */ /* 0x000fe20007810000 */
[----:B------:R-:W-:Y:S01]  /*2e20*/  LDSM.16.MT88.4 R40, [R249+0x900] ;  /* 0x00090000f928783b */ /* 0x000fe20000004200 */
[----:B------:R-:W-:Y:S02]  /*2e30*/  FMNMX.FTZ R6, R10, R6, !PT ;  /* 0x000000060a067209 */ /* 0x000fe40007810000 */
[----:B------:R-:W-:Y:S02]  /*2e40*/  FSEL R104, R36, -INF , P0 ;  /* 0xff80000024687808 */ /* 0x000fe40000000000 */
[----:B------:R-:W-:Y:S01]  /*2e50*/  ISETP.GT.AND P0, PT, R2, 0x29, PT ;  /* 0x000000290200780c */ /* 0x000fe20003f04270 */
[----:B------:R-:W-:Y:S01]  /*2e60*/  LDSM.16.MT88.4 R36, [R250+0x900] ;  /* 0x00090000fa24783b */ /* 0x000fe20000004200 */
[----:B------:R-:W-:-:S02]  /*2e70*/  FSEL R95, R33, -INF , P1 ;  /* 0xff800000215f7808 */ /* 0x000fc40000800000 */
[----:B------:R-:W-:Y:S02]  /*2e80*/  FMNMX.FTZ R132, R97, R132, !PT ;  /* 0x0000008461847209 */ /* 0x000fe40007810000 */
[----:B------:R-:W-:Y:S02]  /*2e90*/  FMNMX.FTZ R6, R14, R6, !PT ;  /* 0x000000060e067209 */ /* 0x000fe40007810000 */
[----:B------:R-:W-:Y:S02]  /*2ea0*/  FSEL R103, R30, -INF , P1 ;  /* 0xff8000001e677808 */ /* 0x000fe40000800000 */
[----:B------:R-:W-:Y:S02]  /*2eb0*/  ISETP.GT.AND P1, PT, R2, 0x30, PT ;  /* 0x000000300200780c */ /* 0x000fe40003f24270 */
[----:B------:R-:W-:Y:S02]  /*2ec0*/  FSEL R94, R32, -INF , P0 ;  /* 0xff800000205e7808 */ /* 0x000fe40000000000 */
[----:B------:R-:W-:Y:S01]  /*2ed0*/  FMNMX.FTZ R132, R95, R132, !PT ;  /* 0x000000845f847209 */ /* 0x000fe20007810000 */
[----:B------:R-:W-:Y:S01]  /*2ee0*/  LDSM.16.MT88.4 R32, [R108+0x900] ;  /* 0x000900006c20783b */ /* 0x000fe20000004200 */
[----:B------:R-:W-:-:S02]  /*2ef0*/  FMNMX.FTZ R6, R19, R6, !PT ;  /* 0x0000000613067209 */ /* 0x000fc40007810000 */
[----:B------:R-:W-:Y:S02]  /*2f00*/  FSEL R102, R31, -INF , P0 ;  /* 0xff8000001f667808 */ /* 0x000fe40000000000 */
[----:B------:R-:W-:Y:S02]  /*2f10*/  ISETP.GT.AND P0, PT, R2, 0x31, PT ;  /* 0x000000310200780c */ /* 0x000fe40003f04270 */
[----:B------:R-:W-:Y:S02]  /*2f20*/  FSEL R93, R27, -INF , P1 ;  /* 0xff8000001b5d7808 */ /* 0x000fe40000800000 */
[----:B------:R-:W-:Y:S02]  /*2f30*/  FMNMX.FTZ R132, R94, R132, !PT ;  /* 0x000000845e847209 */ /* 0x000fe40007810000 */
        /* <DEDUP_REMOVED lines=8> */
[----:B------:R-:W-:Y:S02]  /*2fc0*/  FSEL R91, R24, -INF , P1 ;  /* 0xff800000185b7808 */ /* 0x000fe40000800000 */
[----:B------:R-:W-:Y:S01]  /*2fd0*/  FMNMX.FTZ R132, R92, R132, !PT ;  /* 0x000000845c847209 */ /* 0x000fe20007810000 */
[----:B------:R-:W-:Y:S01]  /*2fe0*/  LDSM.16.MT88.4 R24, [R249+0x100] ;  /* 0x00010000f918783b */ /* 0x000fe20000004200 */
[----:B------:R-:W-:Y:S02]  /*2ff0*/  FMNMX.FTZ R2, R20, R6, !PT ;  /* 0x0000000614027209 */ /* 0x000fe40007810000 */
[----:B------:R-:W-:Y:S02]  /*3000*/  FSEL R90, R23, -INF , P0 ;  /* 0xff800000175a7808 */ /* 0x000fe40000000000 */
[----:B------:R-:W-:Y:S02]  /*3010*/  FMNMX.FTZ R132, R91, R132, !PT ;  /* 0x000000845b847209 */ /* 0x000fe40007810000 */
[----:B------:R-:W-:-:S02]  /*3020*/  FMNMX.FTZ R2, R105, R2, !PT ;  /* 0x0000000269027209 */ /* 0x000fc40007810000 */
[----:B------:R-:W-:Y:S02]  /*3030*/  FMNMX.FTZ R132, R90, R132, !PT ;  /* 0x000000845a847209 */ /* 0x000fe40007810000 */
[----:B------:R-:W-:Y:S02]  /*3040*/  FMNMX.FTZ R2, R104, R2, !PT ;  /* 0x0000000268027209 */ /* 0x000fe40007810000 */
[----:B------:R-:W-:Y:S01]  /*3050*/  FSEL R98, R29, -INF , P1 ;  /* 0xff8000001d627808 */ /* 0x000fe20000800000 */
[----:B------:R-:W1:Y:S01]  /*3060*/  SHFL.BFLY PT, R6, R132, 0x2, 0x1f ;  /* 0x0c401f0084067f89 */ /* 0x000e6200000e0000 */
[----:B------:R-:W-:Y:S02]  /*3070*/  FMNMX.FTZ R2, R103, R2, !PT ;  /* 0x0000000267027209 */ /* 0x000fe40007810000 */
[----:B------:R-:W-:Y:S02]  /*3080*/  FSEL R96, R28, -INF , P0 ;  /* 0xff8000001c607808 */ /* 0x000fe40000000000 */
[----:B------:R-:W-:-:S04]  /*3090*/  FMNMX.FTZ R2, R102, R2, !PT ;  /* 0x0000000266027209 */ /* 0x000fc80007810000 */
[----:B------:R-:W-:-:S04]  /*30a0*/  FMNMX.FTZ R2, R101, R2, !PT ;  /* 0x0000000265027209 */ /* 0x000fc80007810000 */
[----:B------:R-:W-:-:S04]  /*30b0*/  FMNMX.FTZ R2, R100, R2, !PT ;  /* 0x0000000264027209 */ /* 0x000fc80007810000 */
[----:B------:R-:W-:-:S04]  /*30c0*/  FMNMX.FTZ R2, R98, R2, !PT ;  /* 0x0000000262027209 */ /* 0x000fc80007810000 */
[----:B------:R-:W-:Y:S02]  /*30d0*/  FMNMX.FTZ R2, R96, R2, !PT ;  /* 0x0000000260027209 */ /* 0x000fe40007810000 */
[----:B-1----:R-:W-:-:S03]  /*30e0*/  FMNMX.FTZ R132, R132, R6, !PT ;  /* 0x0000000684847209 */ /* 0x002fc60007810000 */
[----:B------:R-:W1:Y:S04]  /*30f0*/  SHFL.BFLY PT, R6, R2, 0x2, 0x1f ;  /* 0x0c401f0002067f89 */ /* 0x000e6800000e0000 */
[----:B------:R-:W2:Y:S01]  /*3100*/  SHFL.BFLY PT, R16, R132, 0x1, 0x1f ;  /* 0x0c201f0084107f89 */ /* 0x000ea200000e0000 */
[----:B-1----:R-:W-:Y:S02]  /*3110*/  FMNMX.FTZ R2, R2, R6, !PT ;  /* 0x0000000602027209 */ /* 0x002fe40007810000 */
[----:B--2---:R-:W-:-:S03]  /*3120*/  FMNMX.FTZ R132, R132, R16, !PT ;  /* 0x0000001084847209 */ /* 0x004fc60007810000 */
[----:B------:R-:W1:Y:S01]  /*3130*/  SHFL.BFLY PT, R16, R2, 0x1, 0x1f ;  /* 0x0c201f0002107f89 */ /* 0x000e6200000e0000 */
[C---:B------:R-:W-:Y:S01]  /*3140*/  FSETP.NEU.FTZ.AND P0, PT, R132.reuse, -INF , PT ;  /* 0xff8000008400780b */ /* 0x040fe20003f1d000 */
[----:B------:R-:W-:-:S05]  /*3150*/  FMUL.FTZ R6, R132, c[0x0][0x2d0] ;  /* 0x0000b40084067a20 */ /* 0x000fca0000410000 */
[----:B------:R-:W-:-:S05]  /*3160*/  FSEL R6, R6, RZ, P0 ;  /* 0x000000ff06067208 */ /* 0x000fca0000000000 */
[--C-:B------:R-:W-:Y:S02]  /*3170*/  FFMA.FTZ R3, R3, c[0x0][0x2d0], -R6.reuse ;  /* 0x0000b40003037a23 */ /* 0x100fe40000010806 */
[--C-:B------:R-:W-:Y:S02]  /*3180*/  FFMA.FTZ R7, R7, c[0x0][0x2d0], -R6.reuse ;  /* 0x0000b40007077a23 */ /* 0x100fe40000010806 */
[----:B------:R1:W-:Y:S01]  /*3190*/  MUFU.EX2 R77, R3 ;  /* 0x00000003004d7308 */ /* 0x0003e20000000800 */
[--C-:B------:R-:W-:Y:S02]  /*31a0*/  FFMA.FTZ R9, R9, c[0x0][0x2d0], -R6.reuse ;  /* 0x0000b40009097a23 */ /* 0x100fe40000010806 */
[--C-:B------:R-:W-:Y:S02]  /*31b0*/  FFMA.FTZ R8, R8, c[0x0][0x2d0], -R6.reuse ;  /* 0x0000b40008087a23 */ /* 0x100fe40000010806 */
[----:B------:R-:W-:-:S03]  /*31c0*/  FFMA.FTZ R0, R18, c[0x0][0x2d0], -R6 ;  /* 0x0000b40012007a23 */ /* 0x000fc60000010806 */
[----:B------:R-:W-:Y:S01]  /*31d0*/  MUFU.EX2 R78, R7 ;  /* 0x00000007004e7308 */ /* 0x000fe20000000800 */
[----:B-1----:R-:W-:-:S07]  /*31e0*/  FMNMX.FTZ R3, R2, R16, !PT ;  /* 0x0000001002037209 */ /* 0x002fce0007810000 */
[----:B------:R-:W-:Y:S01]  /*31f0*/  MUFU.EX2 R79, R9 ;  /* 0x00000009004f7308 */ /* 0x000fe20000000800 */
[C---:B------:R-:W-:Y:S01]  /*3200*/  FSETP.NEU.FTZ.AND P0, PT, R3.reuse, -INF , PT ;  /* 0xff8000000300780b */ /* 0x040fe20003f1d000 */
[----:B------:R-:W-:-:S06]  /*3210*/  FMUL.FTZ R2, R3, c[0x0][0x2d0] ;  /* 0x0000b40003027a20 */ /* 0x000fcc0000410000 */
[----:B------:R-:W1:Y:S01]  /*3220*/  MUFU.EX2 R84, R8 ;  /* 0x0000000800547308 */ /* 0x000e620000000800 */
[----:B------:R-:W-:-:S05]  /*3230*/  FSEL R2, R2, RZ, P0 ;  /* 0x000000ff02027208 */ /* 0x000fca0000000000 */
[--C-:B------:R-:W-:Y:S02]  /*3240*/  FFMA.FTZ R5, R11, c[0x0][0x2d0], -R2.reuse ;  /* 0x0000b4000b057a23 */ /* 0x100fe40000010802 */
[--C-:B------:R-:W-:Y:S01]  /*3250*/  FFMA.FTZ R12, R12, c[0x0][0x2d0], -R2.reuse ;  /* 0x0000b4000c0c7a23 */ /* 0x100fe20000010802 */
[----:B------:R2:W-:Y:S01]  /*3260*/  MUFU.EX2 R88, R0 ;  /* 0x0000000000587308 */ /* 0x0005e20000000800 */
[----:B------:R-:W-:Y:S01]  /*3270*/  FFMA.FTZ R4, R14, c[0x0][0x2d0], -R2 ;  /* 0x0000b4000e047a23 */ /* 0x000fe20000010802 */
[----:B-1----:R-:W-:-:S06]  /*3280*/  F2FP.BF16.PACK_AB R14, R84, R79 ;  /* 0x0000004f540e723e */ /* 0x002fcc00000010ff */
[----:B------:R1:W-:Y:S08]  /*3290*/  MUFU.EX2 R7, R5 ;  /* 0x0000000500077308 */ /* 0x0003f00000000800 */
[----:B------:R3:W4:Y:S01]  /*32a0*/  MUFU.EX2 R76, R12 ;  /* 0x0000000c004c7308 */ /* 0x0007220000000800 */
[--C-:B--2---:R-:W-:Y:S02]  /*32b0*/  FFMA.FTZ R0, R19, c[0x0][0x2d0], -R2.reuse ;  /* 0x0000b40013007a23 */ /* 0x104fe40000010802 */
[----:B-1----:R-:W-:-:S05]  /*32c0*/  FFMA.FTZ R5, R10, c[0x0][0x2d0], -R2 ;  /* 0x0000b4000a057a23 */ /* 0x002fca0000010802 */
[----:B------:R1:W-:Y:S01]  /*32d0*/  MUFU.EX2 R82, R4 ;  /* 0x0000000400527308 */ /* 0x0003e20000000800 */
[----:B------:R-:W2:Y:S01]  /*32e0*/  LDSM.16.MT88.4 R8, [R250+0x100] ;  /* 0x00010000fa08783b */ /* 0x000ea20000004200 */
[----:B---3--:R-:W-:-:S06]  /*32f0*/  F2FP.BF16.PACK_AB R12, R77, R78 ;  /* 0x0000004e4d0c723e */ /* 0x008fcc00000010ff */
[----:B------:R-:W3:Y:S08]  /*3300*/  MUFU.EX2 R5, R5 ;  /* 0x0000000500057308 */ /* 0x000ef00000000800 */
[----:B------:R5:W-:Y:S01]  /*3310*/  MUFU.EX2 R81, R0 ;  /* 0x0000000000517308 */ /* 0x000be20000000800 */
[----:B-1----:R-:W-:Y:S01]  /*3320*/  FFMA.FTZ R4, R13, c[0x0][0x2d0], -R6 ;  /* 0x0000b4000d047a23 */ /* 0x002fe20000010806 */
[----:B----4-:R-:W-:-:S06]  /*3330*/  F2FP.BF16.PACK_AB R13, R7, R76 ;  /* 0x0000004c070d723e */ /* 0x010fcc00000010ff */
[----:B------:R1:W-:Y:S01]  /*3340*/  MUFU.EX2 R80, R4 ;  /* 0x0000000400507308 */ /* 0x0003e20000000800 */
[----:B-----5:R-:W-:-:S07]  /*3350*/  FFMA.FTZ R0, R22, c[0x0][0x2d0], -R2 ;  /* 0x0000b40016007a23 */ /* 0x020fce0000010802 */
[----:B------:R4:W5:Y:S01]  /*3360*/  MUFU.EX2 R86, R0 ;  /* 0x0000000000567308 */ /* 0x0009620000000800 */
[----:B-1----:R-:W-:Y:S01]  /*3370*/  FFMA.FTZ R4, R15, c[0x0][0x2d0], -R6 ;  /* 0x0000b4000f047a23 */ /* 0x002fe20000010806 */
[----:B---3--:R-:W-:-:S06]  /*3380*/  F2FP.BF16.PACK_AB R15, R82, R5 ;  /* 0x00000005520f723e */ /* 0x008fcc00000010ff */
[----:B------:R1:W3:Y:S01]  /*3390*/  MUFU.EX2 R83, R4 ;  /* 0x0000000400537308 */ /* 0x0002e20000000800 */
[----:B--2---:R-:W-:Y:S01]  /*33a0*/  HMMA.16816.F32.BF16 R44, R12, R8, RZ ;  /* 0x000000080c2c723c */ /* 0x004fe200000418ff */
[----:B----4-:R-:W-:-:S06]  /*33b0*/  FFMA.FTZ R0, R21, c[0x0][0x2d0], -R2 ;  /* 0x0000b40015007a23 */ /* 0x010fcc0000010802 */
[----:B-----5:R-:W-:Y:S01]  /*33c0*/  F2FP.BF16.PACK_AB R9, R86, R81 ;  /* 0x000000515609723e */ /* 0x020fe200000010ff */
[----:B------:R2:W-:Y:S01]  /*33d0*/  MUFU.EX2 R87, R0 ;  /* 0x0000000000577308 */ /* 0x0005e20000000800 */
[----:B------:R-:W-:Y:S01]  /*33e0*/  HMMA.16816.F32.BF16 R60, R12, R24, RZ ;  /* 0x000000180c3c723c */ /* 0x000fe200000418ff */
[----:B-1----:R-:W-:Y:S01]  /*33f0*/  FFMA.FTZ R4, R17, c[0x0][0x2d0], -R6 ;  /* 0x0000b40011047a23 */ /* 0x002fe20000010806 */
[----:B---3--:R-:W-:-:S05]  /*3400*/  F2FP.BF16.PACK_AB R8, R83, R80 ;  /* 0x000000505308723e */ /* 0x008fca00000010ff */
[----:B------:R-:W1:Y:S01]  /*3410*/  MUFU.EX2 R85, R4 ;  /* 0x0000000400557308 */ /* 0x000e620000000800 */
[----:B------:R-:W-:Y:S01]  /*3420*/  HMMA.16816.F32.BF16 R52, R12, R26, RZ ;  /* 0x0000001a0c34723c */ /* 0x000fe200000418ff */
[----:B--2---:R-:W-:-:S07]  /*3430*/  FFMA.FTZ R0, R20, c[0x0][0x2d0], -R2 ;  /* 0x0000b40014007a23 */ /* 0x004fce0000010802 */
[C---:B------:R-:W-:Y:S01]  /*3440*/  HMMA.16816.F32.BF16 R24, R12.reuse, R48, RZ ;  /* 0x000000300c18723c */ /* 0x040fe200000418ff */
[----:B------:R-:W2:Y:S07]  /*3450*/  MUFU.EX2 R89, R0 ;  /* 0x0000000000597308 */ /* 0x000eae0000000800 */
[C---:B------:R-:W-:Y:S07]  /*3460*/  HMMA.16816.F32.BF16 R28, R12.reuse, R10, RZ ;  /* 0x0000000a0c1c723c */ /* 0x040fee00000418ff */
[----:B-1----:R-:W-:Y:S01]  /*3470*/  F2FP.BF16.PACK_AB R10, R88, R85 ;  /* 0x00000055580a723e */ /* 0x002fe200000010ff */
[----:B------:R-:W-:Y:S01]  /*3480*/  HMMA.16816.F32.BF16 R20, R12, R50, RZ ;  /* 0x000000320c14723c */ /* 0x000fe200000418ff */
[----:B------:R-:W-:Y:S01]  /*3490*/  LDSM.16.MT88.4 R48, [R252+0x2100] ;  /* 0x00210000fc30783b */ /* 0x000fe20000004200 */
[----:B--2---:R-:W-:-:S06]  /*34a0*/  F2FP.BF16.PACK_AB R11, R89, R87 ;  /* 0x00000057590b723e */ /* 0x004fcc00000010ff */
[----:B------:R-:W-:Y:S08]  /*34b0*/  HMMA.16816.F32.BF16 R16, R12, R56, RZ ;  /* 0x000000380c10723c */ /* 0x000ff000000418ff */
[C---:B------:R-:W-:Y:S01]  /*34c0*/  HMMA.16816.F32.BF16 R112, R8.reuse, R36, R44 ;  /* 0x000000240870723c */ /* 0x040fe2000004182c */
[----:B------:R-:W1:Y:S07]  /*34d0*/  LDSM.16.MT88.4 R44, [R249+0x2900] ;  /* 0x00290000f92c783b */ /* 0x000e6e0000004200 */
[C---:B------:R-:W-:Y:S08]  /*34e0*/  HMMA.16816.F32.BF16 R24, R8.reuse, R32, R24 ;  /* 0x000000200818723c */ /* 0x040ff00000041818 */
[C---:B------:R-:W-:Y:S01]  /*34f0*/  HMMA.16816.F32.BF16 R156, R8.reuse, R38, R28 ;  /* 0x00000026089c723c */ /* 0x040fe2000004181c */
[----:B------:R-:W2:Y:S07]  /*3500*/  LDSM.16.MT88.4 R36, [R250+0x2900] ;  /* 0x00290000fa24783b */ /* 0x000eae0000004200 */
[----:B------:R-:W-:Y:S01]  /*3510*/  HMMA.16816.F32.BF16 R164, R8, R34, R20 ;  /* 0x0000002208a4723c */ /* 0x000fe20000041814 */
[----:B------:R-:W-:Y:S01]  /*3520*/  IMAD.MOV.U32 R4, RZ, RZ, R115 ;  /* 0x000000ffff047224 */ /* 0x000fe200078e0073 */
[----:B------:R-:W-:Y:S01]  /*3530*/  MOV R137, R113 ;  /* 0x0000007100897202 */ /* 0x000fe20000000f00 */
[----:B------:R-:W-:-:S02]  /*3540*/  IMAD.MOV.U32 R138, RZ, RZ, R114 ;  /* 0x000000ffff8a7224 */ /* 0x000fc400078e0072 */
[----:B------:R-:W-:-:S03]  /*3550*/  IMAD.MOV.U32 R136, RZ, RZ, R112 ;  /* 0x000000ffff887224 */ /* 0x000fc600078e0070 */
[----:B------:R-:W-:Y:S01]  /*3560*/  HMMA.16816.F32.BF16 R32, R12, R58, RZ ;  /* 0x0000003a0c20723c */ /* 0x000fe200000418ff */
[----:B------:R-:W-:Y:S01]  /*3570*/  IMAD.MOV.U32 R110, RZ, RZ, R25 ;  /* 0x000000ffff6e7224 */ /* 0x000fe200078e0019 */
[----:B------:R-:W-:Y:S01]  /*3580*/  MOV R106, R26 ;  /* 0x0000001a006a7202 */ /* 0x000fe20000000f00 */
[----:B------:R-:W-:Y:S01]  /*3590*/  IMAD.MOV.U32 R109, RZ, RZ, R24 ;  /* 0x000000ffff6d7224 */ /* 0x000fe200078e0018 */
[----:B------:R-:W-:Y:S01]  /*35a0*/  LDSM.16.MT88.4 R56, [R108+0x2900] ;  /* 0x002900006c38783b */ /* 0x000fe20000004200 */
[----:B------:R-:W-:-:S03]  /*35b0*/  IMAD.MOV.U32 R107, RZ, RZ, R27 ;  /* 0x000000ffff6b7224 */ /* 0x000fc600078e001b */
[----:B------:R-:W-:Y:S08]  /*35c0*/  HMMA.16816.F32.BF16 R28, R12, R64, RZ ;  /* 0x000000400c1c723c */ /* 0x000ff000000418ff */
[C---:B------:R-:W-:Y:S08]  /*35d0*/  HMMA.16816.F32.BF16 R16, R8.reuse, R68, R16 ;  /* 0x000000440810723c */ /* 0x040ff00000041810 */
[C---:B------:R-:W-:Y:S01]  /*35e0*/  HMMA.16816.F32.BF16 R140, R8.reuse, R40, R60 ;  /* 0x00000028088c723c */ /* 0x040fe2000004183c */
[----:B------:R-:W-:Y:S07]  /*35f0*/  LDSM.16.MT88.4 R60, [R249+0x4100] ;  /* 0x00410000f93c783b */ /* 0x000fee0000004200 */
[----:B------:R-:W-:Y:S01]  /*3600*/  HMMA.16816.F32.BF16 R148, R8, R42, R52 ;  /* 0x0000002a0894723c */ /* 0x000fe20000041834 */
[----:B------:R-:W3:Y:S07]  /*3610*/  LDSM.16.MT88.4 R40, [R108+0x2100] ;  /* 0x002100006c28783b */ /* 0x000eee0000004200 */
[----:B------:R-:W-:Y:S01]  /*3620*/  HMMA.16816.F32.BF16 R20, R12, R72, RZ ;  /* 0x000000480c14723c */ /* 0x000fe200000418ff */
[----:B------:R-:W-:Y:S01]  /*3630*/  IMAD.MOV.U32 R111, RZ, RZ, R17 ;  /* 0x000000ffff6f7224 */ /* 0x000fe200078e0011 */
[----:B------:R-:W-:Y:S01]  /*3640*/  MOV R69, R18 ;  /* 0x0000001200457202 */ /* 0x000fe20000000f00 */
[----:B------:R-:W-:-:S02]  /*3650*/  IMAD.MOV.U32 R68, RZ, RZ, R19 ;  /* 0x000000ffff447224 */ /* 0x000fc400078e0013 */
[----:B------:R-:W-:-:S03]  /*3660*/  IMAD.MOV.U32 R139, RZ, RZ, R16 ;  /* 0x000000ffff8b7224 */ /* 0x000fc600078e0010 */
[----:B------:R-:W-:Y:S01]  /*3670*/  HMMA.16816.F32.BF16 R24, R12, R66, RZ ;  /* 0x000000420c18723c */ /* 0x000fe200000418ff */
[----:B------:R-:W-:Y:S07]  /*3680*/  LDSM.16.MT88.4 R64, [R249+0x4900] ;  /* 0x00490000f940783b */ /* 0x000fee0000004200 */
[C---:B------:R-:W-:Y:S08]  /*3690*/  HMMA.16816.F32.BF16 R52, R8.reuse, R70, R32 ;  /* 0x000000460834723c */ /* 0x040ff00000041820 */
[----:B-1----:R-:W-:Y:S08]  /*36a0*/  HMMA.16816.F32.BF16 R28, R8, R44, R28 ;  /* 0x0000002c081c723c */ /* 0x002ff0000004181c */
[----:B------:R-:W-:Y:S08]  /*36b0*/  HMMA.16816.F32.BF16 R16, R12, R74, RZ ;  /* 0x0000004a0c10723c */ /* 0x000ff000000418ff */
[----:B--2---:R-:W-:Y:S01]  /*36c0*/  HMMA.16816.F32.BF16 R20, R8, R36, R20 ;  /* 0x000000240814723c */ /* 0x004fe20000041814 */
[----:B------:R-:W-:Y:S01]  /*36d0*/  MOV R0, R52 ;  /* 0x0000003400007202 */ /* 0x000fe20000000f00 */
[----:B------:R-:W-:Y:S01]  /*36e0*/  IMAD.MOV.U32 R131, RZ, RZ, R53 ;  /* 0x000000ffff837224 */ /* 0x000fe200078e0035 */
[----:B------:R-:W-:Y:S01]  /*36f0*/  MOV R129, R55 ;  /* 0x0000003700817202 */ /* 0x000fe20000000f00 */
[----:B------:R-:W-:-:S02]  /*3700*/  IMAD.MOV.U32 R130, RZ, RZ, R54 ;  /* 0x000000ffff827224 */ /* 0x000fc400078e0036 */
[----:B------:R-:W1:Y:S02]  /*3710*/  LDSM.16.MT88.4 R52, [R252+0x2900] ;  /* 0x00290000fc34783b */ /* 0x000e640000004200 */
[----:B------:R-:W-:Y:S01]  /*3720*/  HMMA.16816.F32.BF16 R24, R8, R46, R24 ;  /* 0x0000002e0818723c */ /* 0x000fe20000041818 */
[----:B------:R-:W-:Y:S01]  /*3730*/  IMAD.MOV.U32 R115, RZ, RZ, R29 ;  /* 0x000000ffff737224 */ /* 0x000fe200078e001d */
[----:B------:R-:W-:Y:S01]  /*3740*/  MOV R113, R31 ;  /* 0x0000001f00717202 */ /* 0x000fe20000000f00 */
[----:B------:R-:W-:Y:S02]  /*3750*/  IMAD.MOV.U32 R114, RZ, RZ, R30 ;  /* 0x000000ffff727224 */ /* 0x000fe400078e001e */
[----:B------:R-:W-:-:S03]  /*3760*/  IMAD.MOV.U32 R112, RZ, RZ, R28 ;  /* 0x000000ffff707224 */ /* 0x000fc600078e001c */
[C---:B---3--:R-:W-:Y:S08]  /*3770*/  HMMA.16816.F32.BF16 R32, R12.reuse, R40, RZ ;  /* 0x000000280c20723c */ /* 0x048ff000000418ff */
[----:B------:R-:W-:Y:S01]  /*3780*/  HMMA.16816.F32.BF16 R28, R12, R42, RZ ;  /* 0x0000002a0c1c723c */ /* 0x000fe200000418ff */
[----:B------:R-:W2:Y:S01]  /*3790*/  LDSM.16.MT88.4 R40, [R250+0x4100] ;  /* 0x00410000fa28783b */ /* 0x000ea20000004200 */
[----:B------:R-:W-:Y:S01]  /*37a0*/  MOV R44, R22 ;  /* 0x00000016002c7202 */ /* 0x000fe20000000f00 */
[----:B------:R-:W-:Y:S01]  /*37b0*/  IMAD.MOV.U32 R37, RZ, RZ, R23 ;  /* 0x000000ffff257224 */ /* 0x000fe200078e0017 */
[----:B------:R-:W-:Y:S01]  /*37c0*/  MOV R128, R20 ;  /* 0x0000001400807202 */ /* 0x000fe20000000f00 */
[----:B------:R-:W-:-:S03]  /*37d0*/  IMAD.MOV.U32 R36, RZ, RZ, R21 ;  /* 0x000000ffff247224 */ /* 0x000fc600078e0015 */
[----:B------:R-:W-:Y:S01]  /*37e0*/  HMMA.16816.F32.BF16 R16, R8, R38, R16 ;  /* 0x000000260810723c */ /* 0x000fe20000041810 */
[----:B------:R-:W-:Y:S01]  /*37f0*/  IMAD.MOV.U32 R187, RZ, RZ, R26 ;  /* 0x000000ffffbb7224 */ /* 0x000fe200078e001a */
[----:B------:R-:W-:Y:S01]  /*3800*/  MOV R186, R27 ;  /* 0x0000001b00ba7202 */ /* 0x000fe20000000f00 */
[----:B------:R-:W-:Y:S02]  /*3810*/  IMAD.MOV.U32 R185, RZ, RZ, R24 ;  /* 0x000000ffffb97224 */ /* 0x000fe400078e0018 */
[----:B------:R-:W-:-:S03]  /*3820*/  IMAD.MOV.U32 R184, RZ, RZ, R25 ;  /* 0x000000ffffb87224 */ /* 0x000fc600078e0019 */
[C---:B------:R-:W-:Y:S07]  /*3830*/  HMMA.16816.F32.BF16 R24, R12.reuse, R48, RZ ;  /* 0x000000300c18723c */ /* 0x040fee00000418ff */
[----:B------:R-:W-:Y:S01]  /*3840*/  IMAD.MOV.U32 R48, RZ, RZ, R44 ;  /* 0x000000ffff307224 */ /* 0x000fe200078e002c */
[----:B------:R-:W-:Y:S01]  /*3850*/  HMMA.16816.F32.BF16 R20, R12, R50, RZ ;  /* 0x000000320c14723c */ /* 0x000fe200000418ff */
[----:B------:R-:W3:Y:S01]  /*3860*/  LDSM.16.MT88.4 R44, [R108+0x4100] ;  /* 0x004100006c2c783b */ /* 0x000ee20000004200 */
[----:B------:R-:W-:-:S05]  /*3870*/  MOV R49, R37 ;  /* 0x0000002500317202 */ /* 0x000fca0000000f00 */
[----:B------:R-:W-:Y:S01]  /*3880*/  IMAD.MOV.U32 R51, RZ, RZ, R36 ;  /* 0x000000ffff337224 */ /* 0x000fe200078e0024 */
[----:B------:R-:W-:Y:S01]  /*3890*/  HMMA.16816.F32.BF16 R188, R8, R56, R32 ;  /* 0x0000003808bc723c */ /* 0x000fe20000041820 */
[----:B------:R-:W4:Y:S01]  /*38a0*/  LDSM.16.MT88.4 R32, [R250+0x4900] ;  /* 0x00490000fa20783b */ /* 0x000f220000004200 */
[----:B------:R-:W-:Y:S01]  /*38b0*/  IMAD.MOV.U32 R119, RZ, RZ, R17 ;  /* 0x000000ffff777224 */ /* 0x000fe200078e0011 */
[----:B------:R-:W-:Y:S01]  /*38c0*/  MOV R117, R19 ;  /* 0x0000001300757202 */ /* 0x000fe20000000f00 */
[----:B------:R-:W-:Y:S01]  /*38d0*/  IMAD.MOV.U32 R118, RZ, RZ, R18 ;  /* 0x000000ffff767224 */ /* 0x000fe200078e0012 */
[----:B------:R-:W5:Y:S01]  /*38e0*/  LDSM.16.MT88.4 R36, [R108+0x4900] ;  /* 0x004900006c24783b */ /* 0x000f620000004200 */
[----:B------:R-:W-:Y:S01]  /*38f0*/  IMAD.MOV.U32 R116, RZ, RZ, R16 ;  /* 0x000000ffff747224 */ /* 0x000fe200078e0010 */
[----:B------:R-:W-:Y:S01]  /*3900*/  MOV R57, R109 ;  /* 0x0000006d00397202 */ /* 0x000fe20000000f00 */
[----:B------:R-:W-:Y:S01]  /*3910*/  HMMA.16816.F32.BF16 R16, R12, R60, RZ ;  /* 0x0000003c0c10723c */ /* 0x000fe200000418ff */
[----:B------:R-:W-:-:S02]  /*3920*/  IMAD.MOV.U32 R50, RZ, RZ, R111 ;  /* 0x000000ffff327224 */ /* 0x000fc400078e006f */
[----:B------:R-:W-:-:S04]  /*3930*/  IMAD.MOV.U32 R56, RZ, RZ, R110 ;  /* 0x000000ffff387224 */ /* 0x000fc800078e006e */
[----:B------:R-:W-:Y:S01]  /*3940*/  MOV R61, R69 ;  /* 0x00000045003d7202 */ /* 0x000fe20000000f00 */
[----:B-1----:R-:W-:Y:S01]  /*3950*/  HMMA.16816.F32.BF16 R72, R8, R52, R24 ;  /* 0x000000340848723c */ /* 0x002fe20000041818 */
[----:B------:R-:W-:-:S06]  /*3960*/  IMAD.MOV.U32 R60, RZ, RZ, R68 ;  /* 0x000000ffff3c7224 */ /* 0x000fcc00078e0044 */
[----:B------:R-:W-:Y:S01]  /*3970*/  IMAD.MOV.U32 R53, RZ, RZ, R115 ;  /* 0x000000ffff357224 */ /* 0x000fe200078e0073 */
[----:B------:R-:W-:Y:S01]  /*3980*/  HMMA.16816.F32.BF16 R168, R8, R54, R20 ;  /* 0x0000003608a8723c */ /* 0x000fe20000041814 */
[----:B------:R-:W-:-:S06]  /*3990*/  IMAD.MOV.U32 R52, RZ, RZ, R139 ;  /* 0x000000ffff347224 */ /* 0x000fcc00078e008b */
[----:B------:R-:W-:Y:S01]  /*39a0*/  IMAD.MOV.U32 R54, RZ, RZ, R61 ;  /* 0x000000ffff367224 */ /* 0x000fe200078e003d */
[----:B--2---:R-:W-:Y:S01]  /*39b0*/  HMMA.16816.F32.BF16 R24, R12, R40, RZ ;  /* 0x000000280c18723c */ /* 0x004fe200000418ff */
[----:B------:R-:W-:Y:S01]  /*39c0*/  IMAD.MOV.U32 R55, RZ, RZ, R50 ;  /* 0x000000ffff377224 */ /* 0x000fe200078e0032 */
[----:B------:R-:W-:Y:S01]  /*39d0*/  MOV R61, R184 ;  /* 0x000000b8003d7202 */ /* 0x000fe20000000f00 */
[----:B------:R-:W-:-:S05]  /*39e0*/  IMAD.MOV.U32 R50, RZ, RZ, R185 ;  /* 0x000000ffff327224 */ /* 0x000fca00078e00b9 */
[----:B------:R-:W-:Y:S01]  /*39f0*/  HMMA.16816.F32.BF16 R20, R12, R42, RZ ;  /* 0x0000002a0c14723c */ /* 0x000fe200000418ff */
[----:B------:R-:W1:Y:S07]  /*3a00*/  LDSM.16.MT88.4 R40, [R252+0x4100] ;  /* 0x00410000fc28783b */ /* 0x000e6e0000004200 */
[----:B------:R-:W-:Y:S07]  /*3a10*/  HMMA.16816.F32.BF16 R180, R8, R64, R16 ;  /* 0x0000004008b4723c */ /* 0x000fee0000041810 */
[----:B------:R-:W-:Y:S01]  /*3a20*/  MOV R65, R60 ;  /* 0x0000003c00417202 */ /* 0x000fe20000000f00 */
[----:B---3--:R-:W-:Y:S01]  /*3a30*/  HMMA.16816.F32.BF16 R16, R12, R44, RZ ;  /* 0x0000002c0c10723c */ /* 0x008fe200000418ff */
[----:B------:R-:W-:-:S06]  /*3a40*/  IMAD.MOV.U32 R60, RZ, RZ, R186 ;  /* 0x000000ffff3c7224 */ /* 0x000fcc00078e00ba */
[----:B------:R-:W-:Y:S01]  /*3a50*/  IMAD.MOV.U32 R45, RZ, RZ, R53 ;  /* 0x000000ffff2d7224 */ /* 0x000fe200078e0035 */
[----:B----4-:R-:W-:Y:S01]  /*3a60*/  HMMA.16816.F32.BF16 R160, R8, R32, R24 ;  /* 0x0000002008a0723c */ /* 0x010fe20000041818 */
[----:B------:R-:W2:Y:S01]  /*3a70*/  LDSM.16.MT88.4 R24, [R252+0x4900] ;  /* 0x00490000fc18783b */ /* 0x000ea20000004200 */
[----:B------:R-:W-:-:S05]  /*3a80*/  MOV R53, R51 ;  /* 0x0000003300357202 */ /* 0x000fca0000000f00 */
[--C-:B------:R-:W-:Y:S01]  /*3a90*/  FFMA.FTZ R32, R105, c[0x0][0x2d0], -R2.reuse ;  /* 0x0000b40069207a23 */ /* 0x100fe20000010802 */
[----:B------:R-:W-:Y:S01]  /*3aa0*/  HMMA.16816.F32.BF16 R68, R8, R58, R28 ;  /* 0x0000003a0844723c */ /* 0x000fe2000004181c */
[----:B------:R-:W-:-:S06]  /*3ab0*/  FFMA.FTZ R33, R104, c[0x0][0x2d0], -R2 ;  /* 0x0000b40068217a23 */ /* 0x000fcc0000010802 */
[----:B------:R-:W-:Y:S01]  /*3ac0*/  IMAD.MOV.U32 R59, RZ, RZ, R0 ;  /* 0x000000ffff3b7224 */ /* 0x000fe200078e0000 */
[----:B------:R-:W-:Y:S01]  /*3ad0*/  HMMA.16816.F32.BF16 R28, R12, R62, RZ ;  /* 0x0000003e0c1c723c */ /* 0x000fe200000418ff */
[----:B------:R-:W-:Y:S01]  /*3ae0*/  FADD.FTZ R0, R78, R77 ;  /* 0x0000004d4e007221 */ /* 0x000fe20000010000 */
[----:B------:R-:W-:Y:S01]  /*3af0*/  MOV R58, R114 ;  /* 0x00000072003a7202 */ /* 0x000fe20000000f00 */
[----:B------:R-:W-:Y:S01]  /*3b00*/  IMAD.MOV.U32 R78, RZ, RZ, R56 ;  /* 0x000000ffff4e7224 */ /* 0x000fe200078e0038 */
[----:B------:R-:W-:Y:S01]  /*3b10*/  MOV R77, R59 ;  /* 0x0000003b004d7202 */ /* 0x000fe20000000f00 */
[----:B------:R-:W-:Y:S02]  /*3b20*/  IMAD.MOV.U32 R59, RZ, RZ, R113 ;  /* 0x000000ffff3b7224 */ /* 0x000fe400078e0071 */
[----:B------:R-:W-:Y:S01]  /*3b30*/  IMAD.MOV.U32 R56, RZ, RZ, R112 ;  /* 0x000000ffff387224 */ /* 0x000fe200078e0070 */
[----:B-----5:R-:W-:Y:S01]  /*3b40*/  HMMA.16816.F32.BF16 R152, R8, R36, R16 ;  /* 0x000000240898723c */ /* 0x020fe20000041810 */
[----:B------:R-:W-:-:S02]  /*3b50*/  FADD.FTZ R0, R79, R0 ;  /* 0x000000004f007221 */ /* 0x000fc40000010000 */
[----:B------:R-:W-:Y:S02]  /*3b60*/  IMAD.MOV.U32 R79, RZ, RZ, R137 ;  /* 0x000000ffff4f7224 */ /* 0x000fe400078e0089 */
[----:B------:R-:W-:Y:S01]  /*3b70*/  FADD.FTZ R0, R84, R0 ;  /* 0x0000000054007221 */ /* 0x000fe20000010000 */
[----:B------:R-:W-:Y:S01]  /*3b80*/  MOV R84, R136 ;  /* 0x0000008800547202 */ /* 0x000fe20000000f00 */
[----:B------:R-:W-:Y:S01]  /*3b90*/  FFMA.FTZ R37, R90, c[0x0][0x2d0], -R6 ;  /* 0x0000b4005a257a23 */ /* 0x000fe20000010806 */
[----:B-1----:R-:W-:Y:S01]  /*3ba0*/  HMMA.16816.F32.BF16 R16, R12, R40, RZ ;  /* 0x000000280c10723c */ /* 0x002fe200000418ff */
[----:B------:R-:W-:Y:S02]  /*3bb0*/  FADD.FTZ R0, R80, R0 ;  /* 0x0000000050007221 */ /* 0x000fe40000010000 */
[----:B------:R-:W-:Y:S02]  /*3bc0*/  IMAD.MOV.U32 R44, RZ, RZ, R56 ;  /* 0x000000ffff2c7224 */ /* 0x000fe400078e0038 */
[----:B------:R-:W-:-:S02]  /*3bd0*/  FADD.FTZ R0, R83, R0 ;  /* 0x0000000053007221 */ /* 0x000fc40000010000 */
[----:B------:R-:W-:Y:S01]  /*3be0*/  IMAD.MOV.U32 R41, RZ, RZ, R108 ;  /* 0x000000ffff297224 */ /* 0x000fe200078e006c */
[C---:B------:R-:W-:Y:S01]  /*3bf0*/  HMMA.16816.F32.BF16 R124, R8.reuse, R34, R20 ;  /* 0x00000022087c723c */ /* 0x040fe20000041814 */
[----:B------:R-:W-:Y:S02]  /*3c00*/  IMAD.MOV.U32 R56, RZ, RZ, R116 ;  /* 0x000000ffff387224 */ /* 0x000fe400078e0074 */
[--C-:B------:R-:W-:Y:S02]  /*3c10*/  FFMA.FTZ R36, R101, c[0x0][0x2d0], -R2.reuse ;  /* 0x0000b40065247a23 */ /* 0x100fe40000010802 */
[--C-:B------:R-:W-:Y:S02]  /*3c20*/  FFMA.FTZ R40, R98, c[0x0][0x2d0], -R2.reuse ;  /* 0x0000b40062287a23 */ /* 0x100fe40000010802 */
[--C-:B------:R-:W-:Y:S01]  /*3c30*/  FFMA.FTZ R34, R103, c[0x0][0x2d0], -R2.reuse ;  /* 0x0000b40067227a23 */ /* 0x100fe20000010802 */
[----:B------:R-:W-:Y:S01]  /*3c40*/  HMMA.16816.F32.BF16 R144, R8, R66, R28 ;  /* 0x000000420890723c */ /* 0x000fe2000004181c */
[----:B------:R-:W1:Y:S01]  /*3c50*/  LDSM.16.MT88.4 R28, [R249+0x6100] ;  /* 0x00610000f91c783b */ /* 0x000e620000004200 */
[----:B------:R-:W-:-:S02]  /*3c60*/  FFMA.FTZ R35, R102, c[0x0][0x2d0], -R2 ;  /* 0x0000b40066237a23 */ /* 0x000fc40000010802 */
[----:B------:R-:W-:Y:S02]  /*3c70*/  IMAD.MOV.U32 R63, RZ, RZ, R60 ;  /* 0x000000ffff3f7224 */ /* 0x000fe400078e003c */
[----:B------:R-:W-:Y:S02]  /*3c80*/  IMAD.MOV.U32 R60, RZ, RZ, R50 ;  /* 0x000000ffff3c7224 */ /* 0x000fe400078e0032 */
[----:B------:R-:W-:Y:S01]  /*3c90*/  HMMA.16816.F32.BF16 R20, R12, R46, RZ ;  /* 0x0000002e0c14723c */ /* 0x000fe200000418ff */
[----:B------:R-:W-:Y:S02]  /*3ca0*/  IMAD.MOV.U32 R105, RZ, RZ, R78 ;  /* 0x000000ffff697224 */ /* 0x000fe400078e004e */
[----:B------:R-:W-:Y:S02]  /*3cb0*/  IMAD.MOV.U32 R78, RZ, RZ, R130 ;  /* 0x000000ffff4e7224 */ /* 0x000fe400078e0082 */
[----:B------:R-:W-:Y:S01]  /*3cc0*/  IMAD.MOV.U32 R101, RZ, RZ, R79 ;  /* 0x000000ffff657224 */ /* 0x000fe200078e004f */
[----:B------:R-:W-:Y:S01]  /*3cd0*/  MOV R79, R129 ;  /* 0x00000081004f7202 */ /* 0x000fe20000000f00 */
[----:B------:R-:W-:Y:S01]  /*3ce0*/  IMAD.MOV.U32 R47, RZ, RZ, R59 ;  /* 0x000000ffff2f7224 */ /* 0x000fe200078e003b */
[----:B--2---:R-:W-:Y:S01]  /*3cf0*/  HMMA.16816.F32.BF16 R120, R8, R24, R16 ;  /* 0x000000180878723c */ /* 0x004fe20000041810 */
[----:B------:R-:W-:Y:S01]  /*3d00*/  MOV R46, R58 ;  /* 0x0000003a002e7202 */ /* 0x000fe20000000f00 */
[----:B------:R-:W-:Y:S01]  /*3d10*/  IMAD.MOV.U32 R58, RZ, RZ, R118 ;  /* 0x000000ffff3a7224 */ /* 0x000fe200078e0076 */
[----:B------:R-:W-:-:S04]  /*3d20*/  MOV R59, R117 ;  /* 0x00000075003b7202 */ /* 0x000fc80000000f00 */
[----:B------:R-:W-:Y:S01]  /*3d30*/  FFMA.FTZ R24, R99, c[0x0][0x2d0], -R6 ;  /* 0x0000b40063187a23 */ /* 0x000fe20000010806 */
[----:B------:R-:W-:Y:S01]  /*3d40*/  HMMA.16816.F32.BF16 R16, R12, R42, RZ ;  /* 0x0000002a0c10723c */ /* 0x000fe200000418ff */
[----:B------:R-:W-:Y:S02]  /*3d50*/  FADD.FTZ R25, R85, R0 ;  /* 0x0000000055197221 */ /* 0x000fe40000010000 */
[----:B------:R-:W-:-:S04]  /*3d60*/  IMAD.MOV.U32 R99, RZ, RZ, R65 ;  /* 0x000000ffff637224 */ /* 0x000fc800078e0041 */
[----:B------:R-:W-:Y:S01]  /*3d70*/  IMAD.MOV.U32 R43, RZ, RZ, R57 ;  /* 0x000000ffff2b7224 */ /* 0x000fe200078e0039 */
[----:B------:R-:W-:Y:S01]  /*3d80*/  HMMA.16816.F32.BF16 R108, R8, R38, R20 ;  /* 0x00000026086c723c */ /* 0x000fe20000041814 */
[----:B------:R-:W2:Y:S01]  /*3d90*/  LDSM.16.MT88.4 R20, [R249+0x6900] ;  /* 0x00690000f914783b */ /* 0x000ea20000004200 */
[----:B------:R-:W-:Y:S01]  /*3da0*/  MOV R57, R187 ;  /* 0x000000bb00397202 */ /* 0x000fe20000000f00 */
[----:B------:R-:W-:Y:S01]  /*3db0*/  IMAD.MOV.U32 R104, RZ, RZ, R43 ;  /* 0x000000ffff687224 */ /* 0x000fe200078e002b */
[----:B------:R-:W-:Y:S01]  /*3dc0*/  MOV R42, R4 ;  /* 0x00000004002a7202 */ /* 0x000fe20000000f00 */
[----:B------:R-:W-:Y:S01]  /*3dd0*/  FADD.FTZ R4, R76, R7 ;  /* 0x000000074c047221 */ /* 0x000fe20000010000 */
[----:B------:R-:W-:Y:S01]  /*3de0*/  MOV R62, R57 ;  /* 0x00000039003e7202 */ /* 0x000fe20000000f00 */
[----:B------:R-:W-:Y:S01]  /*3df0*/  IMAD.MOV.U32 R76, RZ, RZ, R138 ;  /* 0x000000ffff4c7224 */ /* 0x000fe200078e008a */
[----:B------:R-:W-:Y:S01]  /*3e00*/  MOV R103, R42 ;  /* 0x0000002a00677202 */ /* 0x000fe20000000f00 */
[----:B------:R-:W-:-:S02]  /*3e10*/  FADD.FTZ R4, R5, R4 ;  /* 0x0000000405047221 */ /* 0x000fc40000010000 */
[----:B------:R-:W-:Y:S02]  /*3e20*/  FFMA.FTZ R38, R91, c[0x0][0x2d0], -R6 ;  /* 0x0000b4005b267a23 */ /* 0x000fe40000010806 */
[----:B------:R-:W-:Y:S02]  /*3e30*/  FADD.FTZ R4, R82, R4 ;  /* 0x0000000452047221 */ /* 0x000fe40000010000 */
[----:B------:R-:W-:Y:S01]  /*3e40*/  IMAD.MOV.U32 R57, RZ, RZ, R119 ;  /* 0x000000ffff397224 */ /* 0x000fe200078e0077 */
[----:B------:R-:W-:Y:S01]  /*3e50*/  HMMA.16816.F32.BF16 R112, R8, R26, R16 ;  /* 0x0000001a0870723c */ /* 0x000fe20000041810 */
[----:B------:R-:W-:Y:S02]  /*3e60*/  FFMA.FTZ R39, R96, c[0x0][0x2d0], -R2 ;  /* 0x0000b40060277a23 */ /* 0x000fe40000010802 */
[----:B------:R-:W-:Y:S01]  /*3e70*/  IMAD.MOV.U32 R102, RZ, RZ, R76 ;  /* 0x000000ffff667224 */ /* 0x000fe200078e004c */
[----:B------:R-:W-:Y:S01]  /*3e80*/  MOV R76, R77 ;  /* 0x0000004d004c7202 */ /* 0x000fe20000000f00 */
[----:B------:R-:W-:-:S02]  /*3e90*/  IMAD.MOV.U32 R77, RZ, RZ, R131 ;  /* 0x000000ffff4d7224 */ /* 0x000fc400078e0083 */
[----:B------:R-:W-:Y:S01]  /*3ea0*/  FFMA.FTZ R27, R97, c[0x0][0x2d0], -R6 ;  /* 0x0000b400611b7a23 */ /* 0x000fe20000010806 */
[----:B-1----:R-:W-:Y:S01]  /*3eb0*/  HMMA.16816.F32.BF16 R16, R12, R28, RZ ;  /* 0x0000001c0c10723c */ /* 0x002fe200000418ff */
[----:B------:R-:W-:Y:S02]  /*3ec0*/  FADD.FTZ R26, R81, R4 ;  /* 0x00000004511a7221 */ /* 0x000fe40000010000 */
[----:B------:R-:W-:Y:S01]  /*3ed0*/  MUFU.EX2 R0, R27 ;  /* 0x0000001b00007308 */ /* 0x000fe20000000800 */
[----:B------:R-:W-:Y:S02]  /*3ee0*/  IMAD.MOV.U32 R97, RZ, RZ, R54 ;  /* 0x000000ffff617224 */ /* 0x000fe400078e0036 */
[----:B------:R-:W-:Y:S02]  /*3ef0*/  IMAD.MOV.U32 R54, RZ, RZ, R48 ;  /* 0x000000ffff367224 */ /* 0x000fe400078e0030 */
[--C-:B------:R-:W-:Y:S01]  /*3f00*/  FFMA.FTZ R28, R95, c[0x0][0x2d0], -R6.reuse ;  /* 0x0000b4005f1c7a23 */ /* 0x100fe20000010806 */
[----:B------:R-:W-:Y:S01]  /*3f10*/  MOV R95, R55 ;  /* 0x00000037005f7202 */ /* 0x000fe20000000f00 */
[----:B------:R-:W-:-:S02]  /*3f20*/  FFMA.FTZ R29, R94, c[0x0][0x2d0], -R6 ;  /* 0x0000b4005e1d7a23 */ /* 0x000fc40000010806 */
[----:B------:R-:W-:Y:S01]  /*3f30*/  IMAD.MOV.U32 R94, RZ, RZ, R52 ;  /* 0x000000ffff5e7224 */ /* 0x000fe200078e0034 */
[----:B------:R-:W-:Y:S01]  /*3f40*/  MOV R52, R128 ;  /* 0x0000008000347202 */ /* 0x000fe20000000f00 */
[----:B------:R-:W-:-:S10]  /*3f50*/  IMAD.MOV.U32 R55, RZ, RZ, R49 ;  /* 0x000000ffff377224 */ /* 0x000fd400078e0031 */
[----:B--2---:R-:W-:Y:S08]  /*3f60*/  HMMA.16816.F32.BF16 R184, R8, R20, R16 ;  /* 0x0000001408b8723c */ /* 0x004ff00000041810 */
[----:B------:R-:W-:Y:S07]  /*3f70*/  HMMA.16816.F32.BF16 R16, R12, R30, RZ ;  /* 0x0000001e0c10723c */ /* 0x000fee00000418ff */
[--C-:B------:R-:W-:Y:S01]  /*3f80*/  FFMA.FTZ R30, R93, c[0x0][0x2d0], -R6.reuse ;  /* 0x0000b4005d1e7a23 */ /* 0x100fe20000010806 */
[----:B------:R-:W-:Y:S01]  /*3f90*/  MOV R93, R95 ;  /* 0x0000005f005d7202 */ /* 0x000fe20000000f00 */
[----:B------:R-:W-:-:S02]  /*3fa0*/  FFMA.FTZ R31, R92, c[0x0][0x2d0], -R6 ;  /* 0x0000b4005c1f7a23 */ /* 0x000fc40000010806 */
[----:B------:R-:W-:Y:S02]  /*3fb0*/  IMAD.MOV.U32 R92, RZ, RZ, R94 ;  /* 0x000000ffff5c7224 */ /* 0x000fe400078e005e */
[----:B------:R-:W-:Y:S02]  /*3fc0*/  IMAD.MOV.U32 R94, RZ, RZ, R97 ;  /* 0x000000ffff5e7224 */ /* 0x000fe400078e0061 */
[----:B------:R-:W-:-:S09]  /*3fd0*/  IMAD.MOV.U32 R95, RZ, RZ, R99 ;  /* 0x000000ffff5f7224 */ /* 0x000fd200078e0063 */
[----:B------:R-:W-:Y:S01]  /*3fe0*/  HMMA.16816.F32.BF16 R136, R8, R22, R16 ;  /* 0x000000160888723c */ /* 0x000fe20000041810 */
[----:B------:R-:W1:Y:S04]  /*3ff0*/  LDSM.16.MT88.4 R16, [R250+0x6100] ;  /* 0x00610000fa10783b */ /* 0x000e680000004200 */
[----:B------:R-:W2:Y:S03]  /*4000*/  LDSM.16.MT88.4 R20, [R250+0x6900] ;  /* 0x00690000fa14783b */ /* 0x000ea60000004200 */
[C---:B-1----:R-:W-:Y:S08]  /*4010*/  HMMA.16816.F32.BF16 R4, R12.reuse, R16, RZ ;  /* 0x000000100c04723c */ /* 0x042ff000000418ff */
[----:B------:R-:W-:Y:S11]  /*4020*/  HMMA.16816.F32.BF16 R16, R12, R18, RZ ;  /* 0x000000120c10723c */ /* 0x000ff600000418ff */
[----:B------:R-:W-:Y:S05]  /*4030*/  @!UPT UIADD3 URZ, URZ, URZ, URZ ;  /* 0x0000003f3f3ff290 */ /* 0x000fea000fffe03f */
[C---:B--2---:R-:W-:Y:S01]  /*4040*/  HMMA.16816.F32.BF16 R116, R8.reuse, R20, R4 ;  /* 0x000000140874723c */ /* 0x044fe20000041804 */
[----:B------:R-:W1:Y:S07]  /*4050*/  MUFU.EX2 R4, R24 ;  /* 0x0000001800047308 */ /* 0x000e6e0000000800 */
[----:B------:R-:W-:Y:S01]  /*4060*/  HMMA.16816.F32.BF16 R80, R8, R22, R16 ;  /* 0x000000160850723c */ /* 0x000fe20000041810 */
[----:B------:R-:W2:Y:S01]  /*4070*/  LDSM.16.MT88.4 R20, [R41+0x6100] ;  /* 0x006100002914783b */ /* 0x000ea20000004200 */
[----:B------:R-:W3:Y:S05]  /*4080*/  MUFU.EX2 R5, R28 ;  /* 0x0000001c00057308 */ /* 0x000eea0000000800 */
[----:B------:R-:W-:-:S02]  /*4090*/  FADD.FTZ R16, R88, R25 ;  /* 0x0000001958107221 */ /* 0x000fc40000010000 */
[----:B------:R-:W-:Y:S01]  /*40a0*/  FADD.FTZ R17, R86, R26 ;  /* 0x0000001a56117221 */ /* 0x000fe20000010000 */
[----:B------:R-:W4:Y:S01]  /*40b0*/  MUFU.EX2 R6, R29 ;  /* 0x0000001d00067308 */ /* 0x000f220000000800 */
[----:B-1----:R-:W-:Y:S01]  /*40c0*/  FADD.FTZ R16, R4, R16 ;  /* 0x0000001004107221 */ /* 0x002fe20000010000 */
[----:B------:R-:W1:Y:S01]  /*40d0*/  LDSM.16.MT88.4 R24, [R41+0x6900] ;  /* 0x006900002918783b */ /* 0x000e620000004200 */
[----:B------:R-:W-:Y:S01]  /*40e0*/  FADD.FTZ R17, R87, R17 ;  /* 0x0000001157117221 */ /* 0x000fe20000010000 */
[C---:B------:R-:W-:Y:S01]  /*40f0*/  F2FP.BF16.PACK_AB R4, R0.reuse, R4 ;  /* 0x000000040004723e */ /* 0x040fe200000010ff */
[----:B------:R-:W-:-:S03]  /*4100*/  FADD.FTZ R16, R0, R16 ;  /* 0x0000001000107221 */ /* 0x000fc60000010000 */
[----:B------:R5:W5:Y:S01]  /*4110*/  MUFU.EX2 R7, R30 ;  /* 0x0000001e00077308 */ /* 0x000b620000000800 */
[----:B---3--:R-:W-:-:S04]  /*4120*/  FADD.FTZ R16, R5, R16 ;  /* 0x0000001005107221 */ /* 0x008fc80000010000 */
[C---:B----4-:R-:W-:Y:S01]  /*4130*/  FADD.FTZ R16, R6.reuse, R16 ;  /* 0x0000001006107221 */ /* 0x050fe20000010000 */
[----:B------:R-:W-:Y:S01]  /*4140*/  F2FP.BF16.PACK_AB R6, R6, R5 ;  /* 0x000000050606723e */ /* 0x000fe200000010ff */
[----:B------:R-:W-:Y:S01]  /*4150*/  FADD.FTZ R29, R89, R17 ;  /* 0x00000011591d7221 */ /* 0x000fe20000010000 */
[----:B------:R-:W-:Y:S01]  /*4160*/  MUFU.EX2 R5, R33 ;  /* 0x0000002100057308 */ /* 0x000fe20000000800 */
[----:B-----5:R-:W-:Y:S01]  /*4170*/  FFMA.FTZ R30, R100, c[0x0][0x2d0], -R2 ;  /* 0x0000b400641e7a23 */ /* 0x020fe20000010802 */
[----:B------:R-:W-:Y:S01]  /*4180*/  MOV R100, R84 ;  /* 0x0000005400647202 */ /* 0x000fe20000000f00 */
[----:B------:R-:W-:-:S05]  /*4190*/  FADD.FTZ R0, R7, R16 ;  /* 0x0000001007007221 */ /* 0x000fca0000010000 */
[----:B------:R-:W3:Y:S01]  /*41a0*/  MUFU.EX2 R2, R31 ;  /* 0x0000001f00027308 */ /* 0x000ee20000000800 */
[C---:B--2---:R-:W-:Y:S08]  /*41b0*/  HMMA.16816.F32.BF16 R16, R12.reuse, R20, RZ ;  /* 0x000000140c10723c */ /* 0x044ff000000418ff */
[----:B------:R-:W-:Y:S01]  /*41c0*/  HMMA.16816.F32.BF16 R20, R12, R22, RZ ;  /* 0x000000160c14723c */ /* 0x000fe200000418ff */
[C---:B---3--:R-:W-:Y:S01]  /*41d0*/  F2FP.BF16.PACK_AB R128, R2.reuse, R7 ;  /* 0x000000070280723e */ /* 0x048fe200000010ff */
[----:B------:R-:W-:Y:S01]  /*41e0*/  FADD.FTZ R28, R2, R0 ;  /* 0x00000000021c7221 */ /* 0x000fe20000010000 */
[----:B------:R-:W2:Y:S08]  /*41f0*/  MUFU.EX2 R7, R32 ;  /* 0x0000002000077308 */ /* 0x000eb00000000800 */
[----:B------:R-:W3:Y:S05]  /*4200*/  MUFU.EX2 R2, R38 ;  /* 0x0000002600027308 */ /* 0x000eea0000000800 */
[C---:B-1----:R-:W-:Y:S03]  /*4210*/  HMMA.16816.F32.BF16 R64, R8.reuse, R24, R16 ;  /* 0x000000180840723c */ /* 0x042fe60000041810 */
[----:B------:R-:W1:Y:S05]  /*4220*/  MUFU.EX2 R17, R34 ;  /* 0x0000002200117308 */ /* 0x000e6a0000000800 */
[----:B------:R-:W-:Y:S03]  /*4230*/  HMMA.16816.F32.BF16 R48, R8, R26, R20 ;  /* 0x0000001a0830723c */ /* 0x000fe60000041814 */
[----:B------:R-:W4:Y:S04]  /*4240*/  MUFU.EX2 R0, R37 ;  /* 0x0000002500007308 */ /* 0x000f280000000800 */
[----:B--2---:R-:W-:-:S04]  /*4250*/  FADD.FTZ R20, R7, R29 ;  /* 0x0000001d07147221 */ /* 0x004fc80000010000 */
[C---:B------:R-:W-:Y:S01]  /*4260*/  FADD.FTZ R21, R5.reuse, R20 ;  /* 0x0000001405157221 */ /* 0x040fe20000010000 */
[----:B------:R-:W-:Y:S01]  /*4270*/  F2FP.BF16.PACK_AB R5, R5, R7 ;  /* 0x000000070505723e */ /* 0x000fe200000010ff */
[----:B---3--:R-:W-:Y:S01]  /*4280*/  FADD.FTZ R20, R2, R28 ;  /* 0x0000001c02147221 */ /* 0x008fe20000010000 */
[----:B------:R-:W2:Y:S01]  /*4290*/  MUFU.EX2 R16, R35 ;  /* 0x0000002300107308 */ /* 0x000ea20000000800 */
[----:B-1----:R-:W-:-:S07]  /*42a0*/  FADD.FTZ R21, R17, R21 ;  /* 0x0000001511157221 */ /* 0x002fce0000010000 */
[----:B------:R-:W1:Y:S01]  /*42b0*/  MUFU.EX2 R19, R36 ;  /* 0x0000002400137308 */ /* 0x000e620000000800 */
[C---:B----4-:R-:W-:Y:S01]  /*42c0*/  FADD.FTZ R20, R0.reuse, R20 ;  /* 0x0000001400147221 */ /* 0x050fe20000010000 */
[----:B------:R-:W-:-:S04]  /*42d0*/  F2FP.BF16.PACK_AB R130, R0, R2 ;  /* 0x000000020082723e */ /* 0x000fc800000010ff */
[----:B------:R-:W-:Y:S02]  /*42e0*/  STL [R1+0x50], R20 ;  /* 0x0000501401007387 */ /* 0x000fe40000100800 */
[----:B------:R-:W3:Y:S01]  /*42f0*/  MUFU.EX2 R18, R30 ;  /* 0x0000001e00127308 */ /* 0x000ee20000000800 */
[C---:B--2---:R-:W-:Y:S01]  /*4300*/  FADD.FTZ R0, R16.reuse, R21 ;  /* 0x0000001510007221 */ /* 0x044fe20000010000 */
[----:B------:R-:W-:Y:S01]  /*4310*/  F2FP.BF16.PACK_AB R7, R16, R17 ;  /* 0x000000111007723e */ /* 0x000fe200000010ff */
[----:B------:R-:W2:Y:S02]  /*4320*/  LDSM.16.MT88.4 R20, [R252+0x6100] ;  /* 0x00610000fc14783b */ /* 0x000ea40000004200 */
[----:B-1----:R-:W-:-:S03]  /*4330*/  FADD.FTZ R0, R19, R0 ;  /* 0x0000000013007221 */ /* 0x002fc60000010000 */
[----:B------:R-:W1:Y:S01]  /*4340*/  MUFU.EX2 R2, R40 ;  /* 0x0000002800027308 */ /* 0x000e620000000800 */
[C---:B---3--:R-:W-:Y:S01]  /*4350*/  FADD.FTZ R16, R18.reuse, R0 ;  /* 0x0000000012107221 */ /* 0x048fe20000010000 */
[----:B------:R-:W-:-:S06]  /*4360*/  F2FP.BF16.PACK_AB R129, R18, R19 ;  /* 0x000000131281723e */ /* 0x000fcc00000010ff */
[----:B------:R-:W3:Y:S01]  /*4370*/  MUFU.EX2 R0, R39 ;  /* 0x0000002700007308 */ /* 0x000ee20000000800 */
[----:B-1----:R-:W-:-:S04]  /*4380*/  FADD.FTZ R16, R2, R16 ;  /* 0x0000001002107221 */ /* 0x002fc80000010000 */
[C---:B---3--:R-:W-:Y:S01]  /*4390*/  FADD.FTZ R16, R0.reuse, R16 ;  /* 0x0000001000107221 */ /* 0x048fe20000010000 */
[----:B------:R-:W-:Y:S01]  /*43a0*/  F2FP.BF16.PACK_AB R131, R0, R2 ;  /* 0x000000020083723e */ /* 0x000fe200000010ff */
[----:B------:R-:W-:Y:S02]  /*43b0*/  IMAD.MOV.U32 R0, RZ, RZ, R41 ;  /* 0x000000ffff007224 */ /* 0x000fe400078e0029 */
[----:B------:R-:W-:Y:S04]  /*43c0*/  LDSM.16.MT88.4 R40, [R249+0x3900] ;  /* 0x00390000f928783b */ /* 0x000fe80000004200 */
[----:B------:R-:W-:Y:S01]  /*43d0*/  STL [R1+0x54], R16 ;  /* 0x0000541001007387 */ /* 0x000fe20000100800 */
[C---:B--2---:R-:W-:Y:S03]  /*43e0*/  HMMA.16816.F32.BF16 R24, R12.reuse, R20, RZ ;  /* 0x000000140c18723c */ /* 0x044fe600000418ff */
[----:B------:R-:W1:Y:S05]  /*43f0*/  LDSM.16.MT88.4 R16, [R252+0x6900] ;  /* 0x00690000fc10783b */ /* 0x000e6a0000004200 */
[----:B------:R-:W-:Y:S11]  /*4400*/  HMMA.16816.F32.BF16 R12, R12, R22, RZ ;  /* 0x000000160c0c723c */ /* 0x000ff600000418ff */
[----:B------:R-:W-:Y:S05]  /*4410*/  @!UPT UIADD3 URZ, URZ, URZ, URZ ;  /* 0x0000003f3f3ff290 */ /* 0x000fea000fffe03f */
[C---:B-1----:R-:W-:Y:S08]  /*4420*/  HMMA.16816.F32.BF16 R24, R8.reuse, R16, R24 ;  /* 0x000000100818723c */ /* 0x042ff00000041818 */
[----:B------:R-:W-:Y:S01]  /*4430*/  HMMA.16816.F32.BF16 R12, R8, R18, R12 ;  /* 0x00000012080c723c */ /* 0x000fe2000004180c */
[----:B------:R-:W1:Y:S07]  /*4440*/  LDSM.16.MT88.4 R8, [R249+0x1100] ;  /* 0x00110000f908783b */ /* 0x000e6e0000004200 */
[C---:B-1----:R-:W-:Y:S08]  /*4450*/  HMMA.16816.F32.BF16 R140, R4.reuse, R8, R140 ;  /* 0x00000008048c723c */ /* 0x042ff0000004188c */
[C---:B------:R-:W-:Y:S01]  /*4460*/  HMMA.16816.F32.BF16 R16, R4.reuse, R10, R148 ;  /* 0x0000000a0410723c */ /* 0x040fe20000041894 */
        /* <DEDUP_REMOVED lines=11> */
[----:B------:R-:W-:Y:S01]  /*4520*/  HMMA.16816.F32.BF16 R44, R4, R10, R60 ;  /* 0x0000000a042c723c */ /* 0x000fe2000004183c */
[----:B------:R-:W1:Y:S11]  /*4530*/  LDSM.16.MT88.4 R8, [R250+0x3100] ;  /* 0x00310000fa08783b */ /* 0x000e760000004200 */
[----:B------:R-:W-:Y:S04]  /*4540*/  @!UPT UIADD3 URZ, URZ, URZ, URZ ;  /* 0x0000003f3f3ff290 */ /* 0x000fe8000fffe03f */
[C---:B------:R-:W-:Y:S08]  /*4550*/  HMMA.16816.F32.BF16 R36, R128.reuse, R40, R36 ;  /* 0x000000288024723c */ /* 0x040ff00000041824 */
[----:B------:R-:W-:Y:S08]  /*4560*/  HMMA.16816.F32.BF16 R40, R128, R42, R44 ;  /* 0x0000002a8028723c */ /* 0x000ff0000004182c */
        /* <DEDUP_REMOVED lines=8> */
[----:B------:R-:W1:Y:S04]  /*45f0*/  LDSM.16.MT88.4 R8, [R249+0x5100] ;  /* 0x00510000f908783b */ /* 0x000e680000004200 */
[----:B------:R-:W2:Y:S03]  /*4600*/  LDSM.16.MT88.4 R168, [R252+0x1900] ;  /* 0x00190000fca8783b */ /* 0x000ea60000004200 */
[C---:B-1----:R-:W-:Y:S08]  /*4610*/  HMMA.16816.F32.BF16 R84, R4.reuse, R8, R180 ;  /* 0x000000080454723c */ /* 0x042ff000000418b4 */
[----:B------:R-:W-:Y:S01]  /*4620*/  HMMA.16816.F32.BF16 R88, R4, R10, R144 ;  /* 0x0000000a0458723c */ /* 0x000fe20000041890 */
[----:B------:R-:W1:Y:S04]  /*4630*/  LDSM.16.MT88.4 R8, [R250+0x5100] ;  /* 0x00510000fa08783b */ /* 0x000e680000004200 */
[----:B------:R-:W3:Y:S03]  /*4640*/  LDSM.16.MT88.4 R144, [R249+0x1900] ;  /* 0x00190000f990783b */ /* 0x000ee60000004200 */
[C---:B--2---:R-:W-:Y:S08]  /*4650*/  HMMA.16816.F32.BF16 R164, R128.reuse, R168, R164 ;  /* 0x000000a880a4723c */ /* 0x044ff000000418a4 */
[----:B------:R-:W-:Y:S08]  /*4660*/  HMMA.16816.F32.BF16 R168, R128, R170, R32 ;  /* 0x000000aa80a8723c */ /* 0x000ff00000041820 */
[C---:B-1----:R-:W-:Y:S01]  /*4670*/  HMMA.16816.F32.BF16 R92, R4.reuse, R8, R160 ;  /* 0x00000008045c723c */ /* 0x042fe200000418a0 */
[----:B------:R-:W1:Y:S07]  /*4680*/  LDSM.16.MT88.4 R160, [R0+0x1900] ;  /* 0x0019000000a0783b */ /* 0x000e6e0000004200 */
[----:B------:R-:W-:Y:S01]  /*4690*/  HMMA.16816.F32.BF16 R96, R4, R10, R124 ;  /* 0x0000000a0460723c */ /* 0x000fe2000004187c */
[----:B------:R-:W2:Y:S07]  /*46a0*/  LDSM.16.MT88.4 R8, [R0+0x5100] ;  /* 0x005100000008783b */ /* 0x000eae0000004200 */
[C---:B---3--:R-:W-:Y:S08]  /*46b0*/  HMMA.16816.F32.BF16 R140, R128.reuse, R144, R140 ;  /* 0x00000090808c723c */ /* 0x048ff0000004188c */
[C---:B------:R-:W-:Y:S08]  /*46c0*/  HMMA.16816.F32.BF16 R144, R128.reuse, R146, R16 ;  /* 0x000000928090723c */ /* 0x040ff00000041810 */
[----:B-1----:R-:W-:Y:S08]  /*46d0*/  HMMA.16816.F32.BF16 R156, R128, R160, R156 ;  /* 0x000000a0809c723c */ /* 0x002ff0000004189c */
[C---:B--2---:R-:W-:Y:S01]  /*46e0*/  HMMA.16816.F32.BF16 R100, R4.reuse, R8, R152 ;  /* 0x000000080464723c */ /* 0x044fe20000041898 */
[----:B------:R-:W1:Y:S07]  /*46f0*/  LDSM.16.MT88.4 R152, [R250+0x1900] ;  /* 0x00190000fa98783b */ /* 0x000e6e0000004200 */
[----:B------:R-:W-:Y:S01]  /*4700*/  HMMA.16816.F32.BF16 R104, R4, R10, R108 ;  /* 0x0000000a0468723c */ /* 0x000fe2000004186c */
[----:B------:R-:W2:Y:S07]  /*4710*/  LDSM.16.MT88.4 R8, [R252+0x5100] ;  /* 0x00510000fc08783b */ /* 0x000eae0000004200 */
[C---:B------:R-:W-:Y:S08]  /*4720*/  HMMA.16816.F32.BF16 R160, R128.reuse, R162, R28 ;  /* 0x000000a280a0723c */ /* 0x040ff0000004181c */
[----:B-1----:R-:W-:Y:S08]  /*4730*/  HMMA.16816.F32.BF16 R148, R128, R152, R148 ;  /* 0x000000988094723c */ /* 0x002ff00000041894 */
[C---:B--2---:R-:W-:Y:S08]  /*4740*/  HMMA.16816.F32.BF16 R108, R4.reuse, R8, R120 ;  /* 0x00000008046c723c */ /* 0x044ff00000041878 */
[----:B------:R-:W-:Y:S01]  /*4750*/  HMMA.16816.F32.BF16 R112, R4, R10, R112 ;  /* 0x0000000a0470723c */ /* 0x000fe20000041870 */
[----:B------:R-:W1:Y:S07]  /*4760*/  LDSM.16.MT88.4 R8, [R249+0x7100] ;  /* 0x00710000f908783b */ /* 0x000e6e0000004200 */
[----:B------:R-:W-:Y:S08]  /*4770*/  HMMA.16816.F32.BF16 R152, R128, R154, R20 ;  /* 0x0000009a8098723c */ /* 0x000ff00000041814 */
[C---:B-1----:R-:W-:Y:S08]  /*4780*/  HMMA.16816.F32.BF16 R184, R4.reuse, R8, R184 ;  /* 0x0000000804b8723c */ /* 0x042ff000000418b8 */
[C---:B------:R-:W-:Y:S01]  /*4790*/  HMMA.16816.F32.BF16 R136, R4.reuse, R10, R136 ;  /* 0x0000000a0488723c */ /* 0x040fe20000041888 */
[----:B------:R-:W1:Y:S07]  /*47a0*/  LDSM.16.MT88.4 R8, [R250+0x7100] ;  /* 0x00710000fa08783b */ /* 0x000e6e0000004200 */
[C---:B-1----:R-:W-:Y:S08]  /*47b0*/  HMMA.16816.F32.BF16 R120, R4.reuse, R8, R116 ;  /* 0x000000080478723c */ /* 0x042ff00000041874 */
[C---:B------:R-:W-:Y:S01]  /*47c0*/  HMMA.16816.F32.BF16 R116, R4.reuse, R10, R80 ;  /* 0x0000000a0474723c */ /* 0x040fe20000041850 */
[----:B------:R-:W1:Y:S04]  /*47d0*/  LDSM.16.MT88.4 R8, [R0+0x7100] ;  /* 0x007100000008783b */ /* 0x000e680000004200 */
[----:B------:R-:W-:Y:S03]  /*47e0*/  LDSM.16.MT88.4 R80, [R250+0x5900] ;  /* 0x00590000fa50783b */ /* 0x000fe60000004200 */
[C---:B-1----:R-:W-:Y:S01]  /*47f0*/  HMMA.16816.F32.BF16 R124, R4.reuse, R10, R48 ;  /* 0x0000000a047c723c */ /* 0x042fe20000041830 */
[----:B------:R-:W1:Y:S07]  /*4800*/  LDSM.16.MT88.4 R48, [R250+0x3900] ;  /* 0x00390000fa30783b */ /* 0x000e6e0000004200 */
[----:B------:R-:W-:Y:S01]  /*4810*/  HMMA.16816.F32.BF16 R180, R4, R8, R64 ;  /* 0x0000000804b4723c */ /* 0x000fe20000041840 */
[----:B------:R-:W-:Y:S04]  /*4820*/  LDSM.16.MT88.4 R64, [R252+0x3900] ;  /* 0x00390000fc40783b */ /* 0x000fe80000004200 */
[----:B------:R-:W2:Y:S03]  /*4830*/  LDSM.16.MT88.4 R8, [R252+0x7100] ;  /* 0x00710000fc08783b */ /* 0x000ea60000004200 */
[C---:B-1----:R-:W-:Y:S08]  /*4840*/  HMMA.16816.F32.BF16 R44, R128.reuse, R48, R52 ;  /* 0x00000030802c723c */ /* 0x042ff00000041834 */
[----:B------:R-:W-:Y:S01]  /*4850*/  HMMA.16816.F32.BF16 R48, R128, R50, R56 ;  /* 0x000000328030723c */ /* 0x000fe20000041838 */
[----:B------:R-:W1:Y:S07]  /*4860*/  LDSM.16.MT88.4 R56, [R0+0x3900] ;  /* 0x003900000038783b */ /* 0x000e6e0000004200 */
[C---:B--2---:R-:W-:Y:S08]  /*4870*/  HMMA.16816.F32.BF16 R24, R4.reuse, R8, R24 ;  /* 0x000000080418723c */ /* 0x044ff00000041818 */
[----:B------:R-:W-:Y:S01]  /*4880*/  HMMA.16816.F32.BF16 R12, R4, R10, R12 ;  /* 0x0000000a040c723c */ /* 0x000fe2000004180c */
[----:B------:R-:W-:Y:S07]  /*4890*/  LDSM.16.MT88.4 R4, [R252+0x7900] ;  /* 0x00790000fc04783b */ /* 0x000fee0000004200 */
[C---:B-1----:R-:W-:Y:S08]  /*48a0*/  HMMA.16816.F32.BF16 R52, R128.reuse, R56, R60 ;  /* 0x000000388034723c */ /* 0x042ff0000004183c */
[C---:B------:R-:W-:Y:S01]  /*48b0*/  HMMA.16816.F32.BF16 R60, R128.reuse, R64, R72 ;  /* 0x00000040803c723c */ /* 0x040fe20000041848 */
[----:B------:R-:W1:Y:S07]  /*48c0*/  LDSM.16.MT88.4 R72, [R249+0x5900] ;  /* 0x00590000f948783b */ /* 0x000e6e0000004200 */
[C---:B------:R-:W-:Y:S08]  /*48d0*/  HMMA.16816.F32.BF16 R64, R128.reuse, R66, R76 ;  /* 0x000000428040723c */ /* 0x040ff0000004184c */
[C---:B------:R-:W-:Y:S08]  /*48e0*/  HMMA.16816.F32.BF16 R76, R128.reuse, R80, R92 ;  /* 0x00000050804c723c */ /* 0x040ff0000004185c */
[C---:B------:R-:W-:Y:S01]  /*48f0*/  HMMA.16816.F32.BF16 R80, R128.reuse, R82, R96 ;  /* 0x000000528050723c */ /* 0x040fe20000041860 */
[----:B------:R-:W2:Y:S07]  /*4900*/  LDSM.16.MT88.4 R96, [R252+0x5900] ;  /* 0x00590000fc60783b */ /* 0x000eae0000004200 */
[C---:B------:R-:W-:Y:S08]  /*4910*/  HMMA.16816.F32.BF16 R56, R128.reuse, R58, R68 ;  /* 0x0000003a8038723c */ /* 0x040ff00000041844 */
[C---:B-1----:R-:W-:Y:S08]  /*4920*/  HMMA.16816.F32.BF16 R68, R128.reuse, R72, R84 ;  /* 0x000000488044723c */ /* 0x042ff00000041854 */
[C---:B------:R-:W-:Y:S01]  /*4930*/  HMMA.16816.F32.BF16 R72, R128.reuse, R74, R88 ;  /* 0x0000004a8048723c */ /* 0x040fe20000041858 */
[----:B------:R-:W1:Y:S07]  /*4940*/  LDSM.16.MT88.4 R88, [R0+0x5900] ;  /* 0x005900000058783b */ /* 0x000e6e0000004200 */
[C---:B--2---:R-:W-:Y:S08]  /*4950*/  HMMA.16816.F32.BF16 R92, R128.reuse, R96, R108 ;  /* 0x00000060805c723c */ /* 0x044ff0000004186c */
[C---:B------:R-:W-:Y:S01]  /*4960*/  HMMA.16816.F32.BF16 R96, R128.reuse, R98, R112 ;  /* 0x000000628060723c */ /* 0x040fe20000041870 */
[----:B------:R-:W2:Y:S07]  /*4970*/  LDSM.16.MT88.4 R112, [R250+0x7900] ;  /* 0x00790000fa70783b */ /* 0x000eae0000004200 */
[C---:B-1----:R-:W-:Y:S08]  /*4980*/  HMMA.16816.F32.BF16 R84, R128.reuse, R88, R100 ;  /* 0x000000588054723c */ /* 0x042ff00000041864 */
[C---:B------:R-:W-:Y:S01]  /*4990*/  HMMA.16816.F32.BF16 R88, R128.reuse, R90, R104 ;  /* 0x0000005a8058723c */ /* 0x040fe20000041868 */
[----:B------:R-:W1:Y:S07]  /*49a0*/  LDSM.16.MT88.4 R104, [R249+0x7900] ;  /* 0x00790000f968783b */ /* 0x000e6e0000004200 */
[C---:B--2---:R-:W-:Y:S01]  /*49b0*/  HMMA.16816.F32.BF16 R108, R128.reuse, R112, R120 ;  /* 0x00000070806c723c */ /* 0x044fe20000041878 */
[----:B------:R-:W2:Y:S07]  /*49c0*/  LDSM.16.MT88.4 R120, [R0+0x7900] ;  /* 0x007900000078783b */ /* 0x000eae0000004200 */
[C---:B------:R-:W-:Y:S08]  /*49d0*/  HMMA.16816.F32.BF16 R112, R128.reuse, R114, R116 ;  /* 0x000000728070723c */ /* 0x040ff00000041874 */
[C---:B-1----:R-:W-:Y:S08]  /*49e0*/  HMMA.16816.F32.BF16 R100, R128.reuse, R104, R184 ;  /* 0x000000688064723c */ /* 0x042ff000000418b8 */
[C---:B------:R-:W-:Y:S08]  /*49f0*/  HMMA.16816.F32.BF16 R104, R128.reuse, R106, R136 ;  /* 0x0000006a8068723c */ /* 0x040ff00000041888 */
[C---:B--2---:R-:W-:Y:S08]  /*4a00*/  HMMA.16816.F32.BF16 R116, R128.reuse, R120, R180 ;  /* 0x000000788074723c */ /* 0x044ff000000418b4 */
[C---:B------:R-:W-:Y:S08]  /*4a10*/  HMMA.16816.F32.BF16 R120, R128.reuse, R122, R124 ;  /* 0x0000007a8078723c */ /* 0x040ff0000004187c */
[C---:B------:R-:W-:Y:S08]  /*4a20*/  HMMA.16816.F32.BF16 R124, R128.reuse, R4, R24 ;  /* 0x00000004807c723c */ /* 0x040ff00000041818 */
[----:B------:R-:W-:Y:S01]  /*4a30*/  HMMA.16816.F32.BF16 R128, R128, R6, R12 ;  /* 0x000000068080723c */ /* 0x000fe2000004180c */
[----:B------:R-:W-:Y:S07]  /*4a40*/  @!P2 BRA `(.L_x_2) ;  /* 0x00003ea00000a947 */ /* 0x000fee0003800000 */
[----:B------:R-:W2:Y:S04]  /*4a50*/  LDL.64 R8, [R1+0x98] ;  /* 0x0000980001087983 */ /* 0x000ea80000100a00 */
[----:B------:R-:W3:Y:S04]  /*4a60*/  LDL.64 R188, [R1+0xa0] ;  /* 0x0000a00001bc7983 */ /* 0x000ee80000100a00 */
[----:B------:R-:W4:Y:S01]  /*4a70*/  LDL.64 R190, [R1+0x90] ;  /* 0x0000900001be7983 */ /* 0x000f220000100a00 */
[----:B------:R-:W-:-:S02]  /*4a80*/  LEA.HI.SX32 R0, R133, 0xfffffffe, 0x1a ;  /* 0xfffffffe85007811 */ /* 0x000fc400078fd2ff */
[----:B------:R-:W-:-:S03]  /*4a90*/  MOV R133, R132 ;  /* 0x0000008400857202 */ /* 0x000fc60000000f00 */
[----:B------:R1:W-:Y:S01]  /*4aa0*/  STL [R1+0x4c], R0 ;  /* 0x00004c0001007387 */ /* 0x0003e20000100800 */
[C---:B--2---:R-:W-:Y:S02]  /*4ab0*/  IADD3 R4, P2, R8.reuse, 0x40, RZ ;  /* 0x0000004008047810 */ /* 0x044fe40007f5e0ff */
[C---:B------:R-:W-:Y:S02]  /*4ac0*/  IADD3 R2, P1, R8.reuse, 0x80, RZ ;  /* 0x0000008008027810 */ /* 0x040fe40007f3e0ff */
[----:B-1----:R-:W-:Y:S01]  /*4ad0*/  IADD3 R0, P0, R8, 0xc0, RZ ;  /* 0x000000c008007810 */ /* 0x002fe20007f1e0ff */
[----:B------:R1:W-:Y:S04]  /*4ae0*/  STL [R1+0x84], R4 ;  /* 0x0000840401007387 */ /* 0x0003e80000100800 */
[----:B------:R3:W-:Y:S04]  /*4af0*/  STL [R1+0x7c], R2 ;  /* 0x00007c0201007387 */ /* 0x0007e80000100800 */
[----:B------:R2:W-:Y:S01]  /*4b00*/  STL [R1+0x74], R0 ;  /* 0x0000740001007387 */ /* 0x0005e20000100800 */
[----:B-1----:R-:W-:Y:S01]  /*4b10*/  IMAD.X R4, RZ, RZ, R134, P2 ;  /* 0x000000ffff047224 */ /* 0x002fe200010e0686 */
[----:B---3--:R-:W-:-:S04]  /*4b20*/  IADD3 R2, P2, R188, 0x40, RZ ;  /* 0x00000040bc027810 */ /* 0x008fc80007f5e0ff */
[----:B------:R1:W-:Y:S01]  /*4b30*/  STL [R1+0x80], R4 ;  /* 0x0000800401007387 */ /* 0x0003e20000100800 */
[----:B--2---:R-:W-:-:S03]  /*4b40*/  IMAD.X R0, RZ, RZ, R134, P1 ;  /* 0x000000ffff007224 */ /* 0x004fc600008e0686 */
[----:B------:R2:W-:Y:S04]  /*4b50*/  STL [R1+0x6c], R2 ;  /* 0x00006c0201007387 */ /* 0x0005e80000100800 */
[----:B------:R3:W-:Y:S01]  /*4b60*/  STL [R1+0x78], R0 ;  /* 0x0000780001007387 */ /* 0x0007e20000100800 */
[----:B-1----:R-:W-:Y:S01]  /*4b70*/  IADD3 R4, P1, R188, 0x80, RZ ;  /* 0x00000080bc047810 */ /* 0x002fe20007f3e0ff */
[----:B--2---:R-:W-:-:S04]  /*4b80*/  IMAD.X R2, RZ, RZ, R134, P0 ;  /* 0x000000ffff027224 */ /* 0x004fc800000e0686 */
[----:B------:R-:W-:Y:S01]  /*4b90*/  STL [R1+0x64], R4 ;  /* 0x0000640401007387 */ /* 0x000fe20000100800 */
[----:B------:R-:W-:Y:S01]  /*4ba0*/  IMAD.MOV.U32 R134, RZ, RZ, R3 ;  /* 0x000000ffff867224 */ /* 0x000fe200078e0003 */
[----:B---3--:R-:W-:Y:S02]  /*4bb0*/  IADD3 R0, P0, R188, 0xc0, RZ ;  /* 0x000000c0bc007810 */ /* 0x008fe40007f1e0ff */
[----:B------:R1:W-:Y:S01]  /*4bc0*/  STL [R1+0x70], R2 ;  /* 0x0000700201007387 */ /* 0x0003e20000100800 */
[----:B----4-:R-:W-:-:S03]  /*4bd0*/  IMAD.X R3, RZ, RZ, R191, P2 ;  /* 0x000000ffff037224 */ /* 0x010fc600010e06bf */
[----:B------:R2:W-:Y:S04]  /*4be0*/  STL [R1+0x5c], R0 ;  /* 0x00005c0001007387 */ /* 0x0005e80000100800 */
[----:B------:R3:W-:Y:S01]  /*4bf0*/  STL [R1+0x68], R3 ;  /* 0x0000680301007387 */ /* 0x0007e20000100800 */
[----:B-1----:R-:W-:Y:S01]  /*4c00*/  IMAD.X R2, RZ, RZ, R191, P1 ;  /* 0x000000ffff027224 */ /* 0x002fe200008e06bf */
[----:B--2---:R-:W-:-:S05]  /*4c10*/  IADD3.X R0, RZ, R191, RZ, P0, !PT ;  /* 0x000000bfff007210 */ /* 0x004fca00007fe4ff */
[----:B------:R3:W-:Y:S04]  /*4c20*/  STL [R1+0x58], R0 ;  /* 0x0000580001007387 */ /* 0x0007e80000100800 */
[----:B------:R3:W-:Y:S02]  /*4c30*/  STL [R1+0x60], R2 ;  /* 0x0000600201007387 */ /* 0x0007e40000100800 */
[----:B---3--:R-:W-:-:S05]  /*4c40*/  SHF.L.U32 R0, R135, 0x1, RZ ;  /* 0x0000000187007819 */ /* 0x008fca00000006ff */
[----:B------:R1:W-:Y:S02]  /*4c50*/  STL [R1+0x48], R0 ;  /* 0x0000480001007387 */ /* 0x0003e40000100800 */
.L_x_3:
[----:B--2---:R-:W2:Y:S01]  /*4c60*/  LDL.64 R12, [R1+0x98] ;  /* 0x00009800010c7983 */ /* 0x004ea20000100a00 */
[----:B------:R-:W-:Y:S01]  /*4c70*/  MOV R7, c[0x0][0x208] ;  /* 0x0000820000077a02 */ /* 0x000fe20000000f00 */
[----:B------:R-:W-:Y:S04]  /*4c80*/  DEPBAR.LE SB0, 0x0 ;  /* 0x000080000000791a */ /* 0x000fe80000000000 */
[----:B------:R-:W3:Y:S01]  /*4c90*/  LDL R132, [R1+0x84] ;  /* 0x0000840001847983 */ /* 0x000ee20000100800 */
[----:B------:R-:W-:Y:S04]  /*4ca0*/  MOV R14, c[0x0][0x20c] ;  /* 0x00008300000e7a02 */ /* 0x000fe80000000f00 */
[----:B------:R-:W4:Y:S05]  /*4cb0*/  LDL R28, [R1+0x88] ;  /* 0x00008800011c7983 */ /* 0x000f2a0000100800 */
[----:B------:R-:W2:Y:S05]  /*4cc0*/  LDL R35, [R1+0x7c] ;  /* 0x00007c0001237983 */ /* 0x000eaa0000100800 */
[----:B------:R-:W2:Y:S05]  /*4cd0*/  LDL R29, [R1+0x80] ;  /* 0x00008000011d7983 */ /* 0x000eaa0000100800 */
[----:B------:R-:W2:Y:S05]  /*4ce0*/  LDL R33, [R1+0x74] ;  /* 0x0000740001217983 */ /* 0x000eaa0000100800 */
[----:B------:R-:W2:Y:S05]  /*4cf0*/  LDL R32, [R1+0x78] ;  /* 0x0000780001207983 */ /* 0x000eaa0000100800 */
[----:B------:R-:W2:Y:S05]  /*4d00*/  LDL R34, [R1+0x70] ;  /* 0x0000700001227983 */ /* 0x000eaa0000100800 */
[----:B------:R1:W-:Y:S05]  /*4d10*/  STL [R1+0x12c], R130 ;  /* 0x00012c8201007387 */ /* 0x0003ea0000100800 */
[----:B------:R-:W-:Y:S06]  /*4d20*/  BAR.SYNC.DEFER_BLOCKING 0x0 ;  /* 0x0000000000007b1d */ /* 0x000fec0000010000 */
[----:B------:R-:W2:Y:S05]  /*4d30*/  LDSM.16.M88.4 R8, [R248+0x10100] ;  /* 0x01010000f808783b */ /* 0x000eaa0000000200 */
[----:B-1----:R-:W2:Y:S05]  /*4d40*/  LDL.LU R130, [R1+0x4c] ;  /* 0x00004c0001827983 */ /* 0x002eaa0000300800 */
[----:B------:R1:W-:Y:S05]  /*4d50*/  STL [R1+0x128], R131 ;  /* 0x0001288301007387 */ /* 0x0003ea0000100800 */
[----:B------:R-:W3:Y:S05]  /*4d60*/  LDL R136, [R1+0x8] ;  /* 0x0000080001887983 */ /* 0x000eea0000100800 */
[----:B------:R-:W4:Y:S05]  /*4d70*/  LDL R180, [R1+0x44] ;  /* 0x0000440001b47983 */ /* 0x000f2a0000100800 */
[----:B------:R-:W4:Y:S05]  /*4d80*/  LDL R135, [R1+0x40] ;  /* 0x0000400001877983 */ /* 0x000f2a0000100800 */
[----:B------:R-:W2:Y:S05]  /*4d90*/  LDSM.16.M88.4 R16, [R248+0x10900] ;  /* 0x01090000f810783b */ /* 0x000eaa0000000200 */
[----:B-1----:R-:W4:Y:S05]  /*4da0*/  LDL R131, [R1+0x48] ;  /* 0x0000480001837983 */ /* 0x002f2a0000100800 */
[----:B------:R-:W1:Y:S01]  /*4db0*/  LDSM.16.M88.4 R24, [R248+0x11100] ;  /* 0x01110000f818783b */ /* 0x000e620000000200 */
[----:B--2---:R-:W-:Y:S01]  /*4dc0*/  SHF.R.S32.HI R0, RZ, 0x1f, R130 ;  /* 0x0000001fff007819 */ /* 0x004fe20000011482 */
[----:B------:R-:W-:Y:S04]  /*4dd0*/  IMAD.WIDE.U32 R4, R130, c[0x0][0x208], RZ ;  /* 0x0000820082047a25 */ /* 0x000fe800078e00ff */
[----:B------:R-:W-:Y:S01]  /*4de0*/  IMAD R0, R0, c[0x0][0x208], RZ ;  /* 0x0000820000007a24 */ /* 0x000fe200078e02ff */
[----:B------:R-:W-:Y:S03]  /*4df0*/  SHF.L.U32 R2, R4, 0x6, RZ ;  /* 0x0000000604027819 */ /* 0x000fe600000006ff */
[----:B------:R-:W-:Y:S01]  /*4e00*/  IMAD R0, R130, c[0x0][0x20c], R0 ;  /* 0x0000830082007a24 */ /* 0x000fe200078e0200 */
[----:B------:R-:W-:Y:S01]  /*4e10*/  IADD3 R3, P0, R2, R12, RZ ;  /* 0x0000000c02037210 */ /* 0x000fe20007f1e0ff */
[----:B---3--:R-:W-:Y:S03]  /*4e20*/  LDSM.16.M88.4 R136, [R136] ;  /* 0x000000008888783b */ /* 0x008fe60000000200 */
[----:B------:R-:W-:Y:S02]  /*4e30*/  IADD3 R0, R5, R0, RZ ;  /* 0x0000000005007210 */ /* 0x000fe40007ffe0ff */
[C---:B------:R-:W-:Y:S01]  /*4e40*/  LEA R22, P2, R3.reuse, c[0x0][0x1f8], 0x1 ;  /* 0x00007e0003167a11 */ /* 0x040fe200078408ff */
[----:B----4-:R-:W-:Y:S01]  /*4e50*/  LDSM.16.M88.4 R180, [R180] ;  /* 0x00000000b4b4783b */ /* 0x010fe20000000200 */
[----:B------:R-:W-:Y:S02]  /*4e60*/  SHF.L.U64.HI R0, R4, 0x6, R0 ;  /* 0x0000000604007819 */ /* 0x000fe40000010200 */
[----:B------:R-:W-:Y:S02]  /*4e70*/  IADD3 R4, P1, R2, R132, RZ ;  /* 0x0000008402047210 */ /* 0x000fe40007f3e0ff */
[----:B------:R-:W-:Y:S01]  /*4e80*/  IADD3.X R5, R0, R28, RZ, P0, !PT ;  /* 0x0000001c00057210 */ /* 0x000fe200007fe4ff */
[----:B------:R2:W-:Y:S01]  /*4e90*/  LDSM.16.M88.4 R184, [R135] ;  /* 0x0000000087b8783b */ /* 0x0005e20000000200 */
[----:B------:R-:W-:Y:S02]  /*4ea0*/  LEA R20, P0, R4, c[0x0][0x1f8], 0x1 ;  /* 0x00007e0004147a11 */ /* 0x000fe400078008ff */
[----:B------:R-:W-:Y:S02]  /*4eb0*/  IADD3.X R6, R0, R29, RZ, P1, !PT ;  /* 0x0000001d00067210 */ /* 0x000fe40000ffe4ff */
[----:B------:R-:W-:Y:S02]  /*4ec0*/  LEA.HI.X R23, R3, c[0x0][0x1fc], R5, 0x1, P2 ;  /* 0x00007f0003177a11 */ /* 0x000fe400010f0c05 */
[----:B------:R-:W-:Y:S02]  /*4ed0*/  IADD3 R5, P2, R2, R35, RZ ;  /* 0x0000002302057210 */ /* 0x000fe40007f5e0ff */
[----:B------:R-:W-:Y:S02]  /*4ee0*/  LEA.HI.X R21, R4, c[0x0][0x1fc], R6, 0x1, P0 ;  /* 0x00007f0004157a11 */ /* 0x000fe400000f0c06 */
[C---:B------:R-:W-:Y:S02]  /*4ef0*/  LEA R3, P0, R7.reuse, R2, 0x5 ;  /* 0x0000000207037211 */ /* 0x040fe400078028ff */
[----:B------:R-:W-:Y:S02]  /*4f00*/  IADD3 R4, P1, R2, R33, RZ ;  /* 0x0000002102047210 */ /* 0x000fe40007f3e0ff */
[----:B------:R-:W-:Y:S02]  /*4f10*/  LEA.HI.X R2, R7, R0, R14, 0x5, P0 ;  /* 0x0000000007027211 */ /* 0x000fe400000f2c0e */
[----:B------:R-:W-:Y:S02]  /*4f20*/  IADD3 R6, P0, R3, R12, RZ ;  /* 0x0000000c03067210 */ /* 0x000fe40007f1e0ff */
[C---:B------:R-:W-:Y:S02]  /*4f30*/  IADD3.X R7, R0.reuse, R32, RZ, P2, !PT ;  /* 0x0000002000077210 */ /* 0x040fe400017fe4ff */
[----:B------:R-:W-:Y:S02]  /*4f40*/  IADD3.X R0, R0, R34, RZ, P1, !PT ;  /* 0x0000002200007210 */ /* 0x000fe40000ffe4ff */
[C---:B------:R-:W-:Y:S01]  /*4f50*/  LEA R12, P2, R5.reuse, c[0x0][0x1f8], 0x1 ;  /* 0x00007e00050c7a11 */ /* 0x040fe200078408ff */
[----:B--2---:R-:W2:Y:S01]  /*4f60*/  LDL R135, [R1+0x30] ;  /* 0x0000300001877983 */ /* 0x004ea20000100800 */
[C---:B------:R-:W-:Y:S02]  /*4f70*/  LEA R14, P1, R4.reuse, c[0x0][0x1f8], 0x1 ;  /* 0x00007e00040e7a11 */ /* 0x040fe400078208ff */
[----:B------:R-:W-:Y:S02]  /*4f80*/  LEA.HI.X R13, R5, c[0x0][0x1fc], R7, 0x1, P2 ;  /* 0x00007f00050d7a11 */ /* 0x000fe400010f0c07 */
[----:B------:R-:W-:Y:S02]  /*4f90*/  LEA.HI.X R15, R4, c[0x0][0x1fc], R0, 0x1, P1 ;  /* 0x00007f00040f7a11 */ /* 0x000fe400008f0c00 */
[C---:B------:R-:W-:Y:S02]  /*4fa0*/  IADD3 R0, P2, R3.reuse, R132, RZ ;  /* 0x0000008403007210 */ /* 0x040fe40007f5e0ff */
[----:B------:R-:W3:Y:S01]  /*4fb0*/  LDL R132, [R1+0x3c] ;  /* 0x00003c0001847983 */ /* 0x000ee20000100800 */
[----:B------:R-:W-:Y:S02]  /*4fc0*/  IADD3.X R28, R2, R28, RZ, P0, !PT ;  /* 0x0000001c021c7210 */ /* 0x000fe400007fe4ff */
[C---:B------:R-:W-:Y:S02]  /*4fd0*/  LEA R30, P0, R6.reuse, c[0x0][0x1f8], 0x1 ;  /* 0x00007e00061e7a11 */ /* 0x040fe400078008ff */
[C---:B------:R-:W-:Y:S02]  /*4fe0*/  IADD3 R4, P1, R3.reuse, R35, RZ ;  /* 0x0000002303047210 */ /* 0x040fe40007f3e0ff */
[----:B------:R-:W-:Y:S02]  /*4ff0*/  LEA.HI.X R31, R6, c[0x0][0x1fc], R28, 0x1, P0 ;  /* 0x00007f00061f7a11 */ /* 0x000fe400000f0c1c */
[----:B------:R-:W-:Y:S02]  /*5000*/  IADD3.X R6, R2, R29, RZ, P2, !PT ;  /* 0x0000001d02067210 */ /* 0x000fe400017fe4ff */
[----:B------:R-:W-:Y:S02]  /*5010*/  LEA R28, P2, R0, c[0x0][0x1f8], 0x1 ;  /* 0x00007e00001c7a11 */ /* 0x000fe400078408ff */
[----:B------:R-:W-:Y:S02]  /*5020*/  IADD3.X R7, R2, R32, RZ, P1, !PT ;  /* 0x0000002002077210 */ /* 0x000fe40000ffe4ff */
[----:B------:R-:W-:Y:S02]  /*5030*/  LEA.HI.X R29, R0, c[0x0][0x1fc], R6, 0x1, P2 ;  /* 0x00007f00001d7a11 */ /* 0x000fe400010f0c06 */
[----:B------:R-:W4:Y:S01]  /*5040*/  LDL R0, [R1+0x4] ;  /* 0x0000040001007983 */ /* 0x000f220000100800 */
[C---:B------:R-:W-:Y:S02]  /*5050*/  LEA R32, P1, R4.reuse, c[0x0][0x1f8], 0x1 ;  /* 0x00007e0004207a11 */ /* 0x040fe400078208ff */
[----:B------:R-:W-:Y:S02]  /*5060*/  IADD3 R3, P0, R3, R33, RZ ;  /* 0x0000002103037210 */ /* 0x000fe40007f1e0ff */
[----:B------:R-:W-:Y:S02]  /*5070*/  LEA.HI.X R33, R4, c[0x0][0x1fc], R7, 0x1, P1 ;  /* 0x00007f0004217a11 */ /* 0x000fe400008f0c07 */
[----:B------:R-:W-:Y:S02]  /*5080*/  IADD3.X R5, R2, R34, RZ, P0, !PT ;  /* 0x0000002202057210 */ /* 0x000fe400007fe4ff */
[----:B------:R-:W-:Y:S02]  /*5090*/  MOV R6, R32 ;  /* 0x0000002000067202 */ /* 0x000fe40000000f00 */
[----:B------:R-:W-:Y:S02]  /*50a0*/  MOV R7, R33 ;  /* 0x0000002100077202 */ /* 0x000fe40000000f00 */
[----:B------:R-:W1:Y:S01]  /*50b0*/  LDSM.16.M88.4 R32, [R248+0x11900] ;  /* 0x01190000f820783b */ /* 0x000e620000000200 */
[C---:B------:R-:W-:Y:S04]  /*50c0*/  LEA R2, P0, R3.reuse, c[0x0][0x1f8], 0x1 ;  /* 0x00007e0003027a11 */ /* 0x040fe800078008ff */
[----:B------:R-:W-:Y:S02]  /*50d0*/  LEA.HI.X R3, R3, c[0x0][0x1fc], R5, 0x1, P0 ;  /* 0x00007f0003037a11 */ /* 0x000fe400000f0c05 */
[C---:B------:R-:W-:Y:S02]  /*50e0*/  ISETP.GT.AND P0, PT, R130.reuse, RZ, PT ;  /* 0x000000ff8200720c */ /* 0x040fe40003f04270 */
[----:B------:R-:W-:Y:S01]  /*50f0*/  IADD3 R130, R130, -0x1, RZ ;  /* 0xffffffff82827810 */ /* 0x000fe20007ffe0ff */
[----:B---3--:R3:W1:Y:S05]  /*5100*/  LDSM.16.M88.4 R188, [R132] ;  /* 0x0000000084bc783b */ /* 0x00866a0000000200 */
[----:B------:R-:W-:Y:S01]  /*5110*/  @!PT LDS RZ, [RZ] ;  /* 0x00000000fffff984 */ /* 0x000fe20000000800 */
[----:B------:R-:W-:Y:S01]  /*5120*/  @!PT LDS RZ, [RZ] ;  /* 0x00000000fffff984 */ /* 0x000fe20000000800 */
[----:B------:R-:W-:Y:S01]  /*5130*/  @!PT LDS RZ, [RZ] ;  /* 0x00000000fffff984 */ /* 0x000fe20000000800 */
[----:B------:R2:W-:Y:S05]  /*5140*/  LDGSTS.E.BYPASS.LTC128B.128 [R131+0x100], [R22.64], !P6 ;  /* 0x0010000016837fae */ /* 0x0005ea000f101d48 */
[----:B------:R1:W-:Y:S05]  /*5150*/  LDGSTS.E.BYPASS.LTC128B.128 [R131+0x2100], [R20.64], !P5 ;  /* 0x0210000014837fae */ /* 0x0003ea000e901d48 */
[----:B------:R1:W-:Y:S05]  /*5160*/  LDGSTS.E.BYPASS.LTC128B.128 [R131+0x4100], [R12.64], !P4 ;  /* 0x041000000c837fae */ /* 0x0003ea000e101d48 */
[----:B------:R1:W-:Y:S05]  /*5170*/  LDGSTS.E.BYPASS.LTC128B.128 [R131+0x6100], [R14.64], !P3 ;  /* 0x061000000e837fae */ /* 0x0003ea000d901d48 */
[----:B------:R1:W-:Y:S05]  /*5180*/  LDGSTS.E.BYPASS.LTC128B.128 [R131+0x1100], [R30.64], !P6 ;  /* 0x011000001e837fae */ /* 0x0003ea000f101d48 */
[----:B------:R4:W-:Y:S01]  /*5190*/  LDGSTS.E.BYPASS.LTC128B.128 [R131+0x3100], [R28.64], !P5 ;  /* 0x031000001c837fae */ /* 0x0009e2000e901d48 */
[----:B--2---:R-:W-:Y:S02]  /*51a0*/  MOV R22, R6 ;  /* 0x0000000600167202 */ /* 0x004fe40000000f00 */
[----:B------:R-:W-:Y:S02]  /*51b0*/  MOV R23, R7 ;  /* 0x0000000700177202 */ /* 0x000fe40000000f00 */
[----:B---3--:R-:W2:Y:S01]  /*51c0*/  LDL R132, [R1+0x2c] ;  /* 0x00002c0001847983 */ /* 0x008ea20000100800 */
[C---:B-----5:R-:W-:Y:S04]  /*51d0*/  HMMA.16816.F32.BF16 R4, R172.reuse, R8, RZ ;  /* 0x00000008ac04723c */ /* 0x060fe800000418ff */
[----:B------:R3:W-:Y:S04]  /*51e0*/  LDGSTS.E.BYPASS.LTC128B.128 [R131+0x5100], [R22.64], !P4 ;  /* 0x0510000016837fae */ /* 0x0007e8000e101d48 */
[C---:B------:R-:W-:Y:S01]  /*51f0*/  HMMA.16816.F32.BF16 R8, R172.reuse, R10, RZ ;  /* 0x0000000aac08723c */ /* 0x040fe200000418ff */
[----:B------:R4:W-:Y:S05]  /*5200*/  LDGSTS.E.BYPASS.LTC128B.128 [R131+0x7100], [R2.64], !P3 ;  /* 0x0710000002837fae */ /* 0x0009ea000d901d48 */
[----:B------:R-:W0:Y:S02]  /*5210*/  LDGDEPBAR ;  /* 0x00000000000079af */ /* 0x000e240000000000 */
[C---:B-1----:R-:W-:Y:S08]  /*5220*/  HMMA.16816.F32.BF16 R12, R172.reuse, R16, RZ ;  /* 0x00000010ac0c723c */ /* 0x042ff000000418ff */
[C---:B------:R-:W-:Y:S08]  /*5230*/  HMMA.16816.F32.BF16 R16, R172.reuse, R18, RZ ;  /* 0x00000012ac10723c */ /* 0x040ff000000418ff */
[C---:B---3--:R-:W-:Y:S01]  /*5240*/  HMMA.16816.F32.BF16 R20, R172.reuse, R24, RZ ;  /* 0x00000018ac14723c */ /* 0x048fe200000418ff */
[----:B----4-:R-:W3:Y:S07]  /*5250*/  LDL R2, [R1+0x38] ;  /* 0x0000380001027983 */ /* 0x010eee0000100800 */
[C---:B------:R-:W-:Y:S01]  /*5260*/  HMMA.16816.F32.BF16 R24, R172.reuse, R26, RZ ;  /* 0x0000001aac18723c */ /* 0x040fe200000418ff */
[----:B------:R-:W4:Y:S05]  /*5270*/  LDL R3, [R1+0x34] ;  /* 0x0000340001037983 */ /* 0x000f2a0000100800 */
[----:B------:R-:W-:Y:S02]  /*5280*/  STL [R1+0xd8], R172 ;  /* 0x0000d8ac01007387 */ /* 0x000fe40000100800 */
[C---:B------:R-:W-:Y:S03]  /*5290*/  HMMA.16816.F32.BF16 R28, R172.reuse, R32, RZ ;  /* 0x00000020ac1c723c */ /* 0x040fe600000418ff */
[----:B------:R-:W-:Y:S05]  /*52a0*/  STL [R1+0xd4], R173 ;  /* 0x0000d4ad01007387 */ /* 0x000fea0000100800 */
[----:B------:R-:W-:Y:S01]  /*52b0*/  HMMA.16816.F32.BF16 R32, R172, R34, RZ ;  /* 0x00000022ac20723c */ /* 0x000fe200000418ff */
[----:B------:R-:W-:Y:S05]  /*52c0*/  STL [R1+0xd0], R174 ;  /* 0x0000d0ae01007387 */ /* 0x000fea0000100800 */
[----:B------:R-:W-:Y:S02]  /*52d0*/  STL [R1+0xcc], R175 ;  /* 0x0000ccaf01007387 */ /* 0x000fe40000100800 */
[C---:B------:R-:W-:Y:S03]  /*52e0*/  HMMA.16816.F32.BF16 R4, R176.reuse, R136, R4 ;  /* 0x00000088b004723c */ /* 0x040fe60000041804 */
[----:B------:R-:W-:Y:S05]  /*52f0*/  STL [R1+0xe8], R176 ;  /* 0x0000e8b001007387 */ /* 0x000fea0000100800 */
[C---:B------:R-:W-:Y:S01]  /*5300*/  HMMA.16816.F32.BF16 R8, R176.reuse, R138, R8 ;  /* 0x0000008ab008723c */ /* 0x040fe20000041808 */
[----:B------:R-:W1:Y:S05]  /*5310*/  LDSM.16.M88.4 R136, [R0+0x10100] ;  /* 0x010100000088783b */ /* 0x000e6a0000000200 */
        /* <DEDUP_REMOVED lines=9> */
[----:B------:R-:W-:Y:S05]  /*53b0*/  LDSM.16.M88.4 R184, [R0+0x11900] ;  /* 0x0119000000b8783b */ /* 0x000fea0000000200 */
[----:B------:R-:W-:Y:S02]  /*53c0*/  STL [R1+0xf4], R193 ;  /* 0x0000f4c101007387 */ /* 0x000fe40000100800 */
[C---:B------:R-:W-:Y:S03]  /*53d0*/  HMMA.16816.F32.BF16 R28, R176.reuse, R188, R28 ;  /* 0x000000bcb01c723c */ /* 0x040fe6000004181c */
[----:B------:R-:W-:Y:S05]  /*53e0*/  STL [R1+0xf0], R194 ;  /* 0x0000f0c201007387 */ /* 0x000fea0000100800 */
[----:B------:R-:W-:Y:S01]  /*53f0*/  HMMA.16816.F32.BF16 R32, R176, R190, R32 ;  /* 0x000000beb020723c */ /* 0x000fe20000041820 */
[----:B------:R-:W-:Y:S05]  /*5400*/  STL [R1+0xec], R195 ;  /* 0x0000ecc301007387 */ /* 0x000fea0000100800 */
[----:B------:R-:W-:Y:S02]  /*5410*/  STL [R1+0x108], R196 ;  /* 0x000108c401007387 */ /* 0x000fe40000100800 */
[C---:B-1----:R-:W-:Y:S03]  /*5420*/  HMMA.16816.F32.BF16 R4, R192.reuse, R136, R4 ;  /* 0x00000088c004723c */ /* 0x042fe60000041804 */
[----:B------:R-:W-:Y:S05]  /*5430*/  STL [R1+0x104], R197 ;  /* 0x000104c501007387 */ /* 0x000fea0000100800 */
[C---:B------:R-:W-:Y:S01]  /*5440*/  HMMA.16816.F32.BF16 R8, R192.reuse, R138, R8 ;  /* 0x0000008ac008723c */ /* 0x040fe20000041808 */
[----:B------:R-:W1:Y:S05]  /*5450*/  LDSM.16.M88.4 R136, [R0+0x11100] ;  /* 0x011100000088783b */ /* 0x000e6a0000000200 */
[----:B------:R-:W-:Y:S02]  /*5460*/  STL [R1+0x100], R198 ;  /* 0x000100c601007387 */ /* 0x000fe40000100800 */
[C---:B------:R-:W-:Y:S03]  /*5470*/  HMMA.16816.F32.BF16 R12, R192.reuse, R180, R12 ;  /* 0x000000b4c00c723c */ /* 0x040fe6000004180c */
[----:B------:R-:W-:Y:S05]  /*5480*/  STL [R1+0xfc], R199 ;  /* 0x0000fcc701007387 */ /* 0x000fea0000100800 */
[C---:B------:R-:W-:Y:S01]  /*5490*/  HMMA.16816.F32.BF16 R16, R192.reuse, R182, R16 ;  /* 0x000000b6c010723c */ /* 0x040fe20000041810 */
[----:B------:R-:W1:Y:S05]  /*54a0*/  LDSM.16.M88.4 R180, [R251] ;  /* 0x00000000fbb4783b */ /* 0x000e6a0000000200 */
[----:B------:R-:W-:Y:S05]  /*54b0*/  STL [R1+0x118], R200 ;  /* 0x000118c801007387 */ /* 0x000fea0000100800 */
[----:B------:R-:W-:Y:S05]  /*54c0*/  STL [R1+0x114], R201 ;  /* 0x000114c901007387 */ /* 0x000fea0000100800 */
[----:B------:R-:W-:Y:S05]  /*54d0*/  STL [R1+0x110], R202 ;  /* 0x000110ca01007387 */ /* 0x000fea0000100800 */
[----:B------:R-:W-:Y:S01]  /*54e0*/  STL [R1+0x10c], R203 ;  /* 0x00010ccb01007387 */ /* 0x000fe20000100800 */
[C---:B-1----:R-:W-:Y:S08]  /*54f0*/  HMMA.16816.F32.BF16 R20, R192.reuse, R136, R20 ;  /* 0x00000088c014723c */ /* 0x042ff00000041814 */
[C---:B------:R-:W-:Y:S01]  /*5500*/  HMMA.16816.F32.BF16 R24, R192.reuse, R138, R24 ;  /* 0x0000008ac018723c */ /* 0x040fe20000041818 */
[----:B------:R-:W1:Y:S07]  /*5510*/  LDSM.16.M88.4 R136, [R251+0x800] ;  /* 0x00080000fb88783b */ /* 0x000e6e0000000200 */
[C---:B------:R-:W-:Y:S08]  /*5520*/  HMMA.16816.F32.BF16 R28, R192.reuse, R184, R28 ;  /* 0x000000b8c01c723c */ /* 0x040ff0000004181c */
[----:B------:R-:W-:Y:S01]  /*5530*/  HMMA.16816.F32.BF16 R32, R192, R186, R32 ;  /* 0x000000bac020723c */ /* 0x000fe20000041820 */
[----:B------:R-:W1:Y:S07]  /*5540*/  LDSM.16.M88.4 R184, [R251+0x1000] ;  /* 0x00100000fbb8783b */ /* 0x000e6e0000000200 */
[C---:B------:R-:W-:Y:S08]  /*5550*/  HMMA.16816.F32.BF16 R4, R196.reuse, R180, R4 ;  /* 0x000000b4c404723c */ /* 0x040ff00000041804 */
[C---:B------:R-:W-:Y:S01]  /*5560*/  HMMA.16816.F32.BF16 R8, R196.reuse, R182, R8 ;  /* 0x000000b6c408723c */ /* 0x040fe20000041808 */
[----:B------:R-:W1:Y:S07]  /*5570*/  LDSM.16.M88.4 R180, [R251+0x1800] ;  /* 0x00180000fbb4783b */ /* 0x000e6e0000000200 */
[C---:B-1----:R-:W-:Y:S08]  /*5580*/  HMMA.16816.F32.BF16 R12, R196.reuse, R136, R12 ;  /* 0x00000088c40c723c */ /* 0x042ff0000004180c */
[C---:B------:R-:W-:Y:S01]  /*5590*/  HMMA.16816.F32.BF16 R16, R196.reuse, R138, R16 ;  /* 0x0000008ac410723c */ /* 0x040fe20000041810 */
[----:B------:R-:W1:Y:S07]  /*55a0*/  LDSM.16.M88.4 R136, [R248+0x12100] ;  /* 0x01210000f888783b */ /* 0x000e6e0000000200 */
[C---:B------:R-:W-:Y:S08]  /*55b0*/  HMMA.16816.F32.BF16 R20, R196.reuse, R184, R20 ;  /* 0x000000b8c414723c */ /* 0x040ff00000041814 */
[C---:B------:R-:W-:Y:S01]  /*55c0*/  HMMA.16816.F32.BF16 R24, R196.reuse, R186, R24 ;  /* 0x000000bac418723c */ /* 0x040fe20000041818 */
[----:B------:R-:W2:Y:S07]  /*55d0*/  LDSM.16.M88.4 R184, [R248+0x12900] ;  /* 0x01290000f8b8783b */ /* 0x000eae0000000200 */
[C---:B------:R-:W-:Y:S08]  /*55e0*/  HMMA.16816.F32.BF16 R28, R196.reuse, R180, R28 ;  /* 0x000000b4c41c723c */ /* 0x040ff0000004181c */
[----:B------:R-:W-:Y:S01]  /*55f0*/  HMMA.16816.F32.BF16 R32, R196, R182, R32 ;  /* 0x000000b6c420723c */ /* 0x000fe20000041820 */
[----:B------:R-:W2:Y:S07]  /*5600*/  LDSM.16.M88.4 R180, [R248+0x13100] ;  /* 0x01310000f8b4783b */ /* 0x000eae0000000200 */
[C---:B-1----:R-:W-:Y:S08]  /*5610*/  HMMA.16816.F32.BF16 R4, R200.reuse, R136, R4 ;  /* 0x00000088c804723c */ /* 0x042ff00000041804 */
[C---:B------:R-:W-:Y:S01]  /*5620*/  HMMA.16816.F32.BF16 R8, R200.reuse, R138, R8 ;  /* 0x0000008ac808723c */ /* 0x040fe20000041808 */
[----:B------:R-:W1:Y:S07]  /*5630*/  LDSM.16.M88.4 R136, [R248+0x13900] ;  /* 0x01390000f888783b */ /* 0x000e6e0000000200 */
[C---:B--2---:R-:W-:Y:S08]  /*5640*/  HMMA.16816.F32.BF16 R12, R200.reuse, R184, R12 ;  /* 0x000000b8c80c723c */ /* 0x044ff0000004180c */
[C---:B------:R-:W-:Y:S08]  /*5650*/  HMMA.16816.F32.BF16 R16, R200.reuse, R186, R16 ;  /* 0x000000bac810723c */ /* 0x040ff00000041810 */
[C---:B------:R-:W-:Y:S08]  /*5660*/  HMMA.16816.F32.BF16 R20, R200.reuse, R180, R20 ;  /* 0x000000b4c814723c */ /* 0x040ff00000041814 */
[C---:B------:R-:W-:Y:S08]  /*5670*/  HMMA.16816.F32.BF16 R24, R200.reuse, R182, R24 ;  /* 0x000000b6c818723c */ /* 0x040ff00000041818 */
[C---:B-1----:R-:W-:Y:S08]  /*5680*/  HMMA.16816.F32.BF16 R28, R200.reuse, R136, R28 ;  /* 0x00000088c81c723c */ /* 0x042ff0000004181c */
[----:B------:R-:W-:Y:S01]  /*5690*/  HMMA.16816.F32.BF16 R32, R200, R138, R32 ;  /* 0x0000008ac820723c */ /* 0x000fe20000041820 */
[----:B------:R1:W-:Y:S05]  /*56a0*/  LDSM.16.M88.4 R136, [R135] ;  /* 0x000000008788783b */ /* 0x0003ea0000000200 */
[----:B---3--:R2:W2:Y:S05]  /*56b0*/  LDSM.16.M88.4 R184, [R2] ;  /* 0x0000000002b8783b */ /* 0x0084aa0000000200 */
[----:B----4-:R4:W2:Y:S05]  /*56c0*/  LDSM.16.M88.4 R180, [R3] ;  /* 0x0000000003b4783b */ /* 0x0108aa0000000200 */
[----:B-1----:R-:W3:Y:S05]  /*56d0*/  LDL R135, [R1+0x28] ;  /* 0x0000280001877983 */ /* 0x002eea0000100800 */
[----:B--2---:R-:W3:Y:S05]  /*56e0*/  LDL R2, [R1+0x1c] ;  /* 0x00001c0001027983 */ /* 0x004eea0000100800 */
[----:B----4-:R-:W4:Y:S01]  /*56f0*/  LDL R3, [R1+0x20] ;  /* 0x0000200001037983 */ /* 0x010f220000100800 */
[C---:B------:R-:W-:Y:S08]  /*5700*/  HMMA.16816.F32.BF16 R4, R204.reuse, R184, R4 ;  /* 0x000000b8cc04723c */ /* 0x040ff00000041804 */
[C---:B------:R-:W-:Y:S01]  /*5710*/  HMMA.16816.F32.BF16 R8, R204.reuse, R186, R8 ;  /* 0x000000bacc08723c */ /* 0x040fe20000041808 */
[----:B------:R1:W1:Y:S07]  /*5720*/  LDSM.16.M88.4 R184, [R132] ;  /* 0x0000000084b8783b */ /* 0x00026e0000000200 */
[C---:B------:R-:W-:Y:S08]  /*5730*/  HMMA.16816.F32.BF16 R12, R204.reuse, R180, R12 ;  /* 0x000000b4cc0c723c */ /* 0x040ff0000004180c */
[C---:B------:R-:W-:Y:S01]  /*5740*/  HMMA.16816.F32.BF16 R16, R204.reuse, R182, R16 ;  /* 0x000000b6cc10723c */ /* 0x040fe20000041810 */
[----:B------:R-:W1:Y:S07]  /*5750*/  LDSM.16.M88.4 R180, [R0+0x12100] ;  /* 0x0121000000b4783b */ /* 0x000e6e0000000200 */
[C---:B------:R-:W-:Y:S01]  /*5760*/  HMMA.16816.F32.BF16 R20, R204.reuse, R136, R20 ;  /* 0x00000088cc14723c */ /* 0x040fe20000041814 */
[----:B-1----:R-:W3:Y:S05]  /*5770*/  LDL R132, [R1+0x24] ;  /* 0x0000240001847983 */ /* 0x002eea0000100800 */
[----:B------:R-:W-:Y:S02]  /*5780*/  STL [R1+0x124], R205 ;  /* 0x000124cd01007387 */ /* 0x000fe40000100800 */
[C---:B------:R-:W-:Y:S03]  /*5790*/  HMMA.16816.F32.BF16 R24, R204.reuse, R138, R24 ;  /* 0x0000008acc18723c */ /* 0x040fe60000041818 */
[----:B------:R-:W1:Y:S05]  /*57a0*/  LDSM.16.M88.4 R136, [R0+0x12900] ;  /* 0x012900000088783b */ /* 0x000e6a0000000200 */
[----:B------:R-:W-:Y:S01]  /*57b0*/  STL [R1+0x120], R206 ;  /* 0x000120ce01007387 */ /* 0x000fe20000100800 */
[C---:B------:R-:W-:Y:S04]  /*57c0*/  HMMA.16816.F32.BF16 R28, R204.reuse, R184, R28 ;  /* 0x000000b8cc1c723c */ /* 0x040fe8000004181c */
[----:B------:R-:W-:Y:S04]  /*57d0*/  STL [R1+0x11c], R207 ;  /* 0x00011ccf01007387 */ /* 0x000fe80000100800 */
[----:B------:R-:W-:Y:S01]  /*57e0*/  HMMA.16816.F32.BF16 R32, R204, R186, R32 ;  /* 0x000000bacc20723c */ /* 0x000fe20000041820 */
[----:B------:R-:W1:Y:S05]  /*57f0*/  LDSM.16.M88.4 R184, [R0+0x13100] ;  /* 0x0131000000b8783b */ /* 0x000e6a0000000200 */
[----:B------:R-:W3:Y:S02]  /*5800*/  LDL R172, [R1+0x6c] ;  /* 0x00006c0001ac7983 */ /* 0x000ee40000100800 */
[C---:B------:R-:W-:Y:S03]  /*5810*/  HMMA.16816.F32.BF16 R4, R208.reuse, R180, R4 ;  /* 0x000000b4d004723c */ /* 0x040fe60000041804 */
[----:B------:R-:W3:Y:S05]  /*5820*/  LDL R179, [R1+0x60] ;  /* 0x0000600001b37983 */ /* 0x000eea0000100800 */
[C---:B------:R-:W-:Y:S01]  /*5830*/  HMMA.16816.F32.BF16 R8, R208.reuse, R182, R8 ;  /* 0x000000b6d008723c */ /* 0x040fe20000041808 */
[----:B------:R-:W1:Y:S05]  /*5840*/  LDSM.16.M88.4 R180, [R0+0x13900] ;  /* 0x0139000000b4783b */ /* 0x000e6a0000000200 */
[----:B------:R-:W3:Y:S02]  /*5850*/  LDL R174, [R1+0x68] ;  /* 0x0000680001ae7983 */ /* 0x000ee40000100800 */
[C---:B-1----:R-:W-:Y:S03]  /*5860*/  HMMA.16816.F32.BF16 R12, R208.reuse, R136, R12 ;  /* 0x00000088d00c723c */ /* 0x042fe6000004180c */
[----:B------:R-:W3:Y:S05]  /*5870*/  LDL R175, [R1+0x5c] ;  /* 0x00005c0001af7983 */ /* 0x000eea0000100800 */
[----:B------:R-:W3:Y:S01]  /*5880*/  LDL R173, [R1+0x58] ;  /* 0x0000580001ad7983 */ /* 0x000ee20000100800 */
[C---:B------:R-:W-:Y:S04]  /*5890*/  HMMA.16816.F32.BF16 R16, R208.reuse, R138, R16 ;  /* 0x0000008ad010723c */ /* 0x040fe80000041810 */
[----:B------:R-:W1:Y:S04]  /*58a0*/  LDSM.16.M88.4 R136, [R251+0x2000] ;  /* 0x00200000fb88783b */ /* 0x000e680000000200 */
[C---:B------:R-:W-:Y:S08]  /*58b0*/  HMMA.16816.F32.BF16 R20, R208.reuse, R184, R20 ;  /* 0x000000b8d014723c */ /* 0x040ff00000041814 */
[C---:B------:R-:W-:Y:S01]  /*58c0*/  HMMA.16816.F32.BF16 R24, R208.reuse, R186, R24 ;  /* 0x000000bad018723c */ /* 0x040fe20000041818 */
[----:B------:R-:W1:Y:S07]  /*58d0*/  LDSM.16.M88.4 R184, [R251+0x2800] ;  /* 0x00280000fbb8783b */ /* 0x000e6e0000000200 */
[C---:B------:R-:W-:Y:S08]  /*58e0*/  HMMA.16816.F32.BF16 R28, R208.reuse, R180, R28 ;  /* 0x000000b4d01c723c */ /* 0x040ff0000004181c */
[----:B------:R-:W-:Y:S01]  /*58f0*/  HMMA.16816.F32.BF16 R32, R208, R182, R32 ;  /* 0x000000b6d020723c */ /* 0x000fe20000041820 */
[----:B------:R-:W1:Y:S07]  /*5900*/  LDSM.16.M88.4 R180, [R251+0x3000] ;  /* 0x00300000fbb4783b */ /* 0x000e6e0000000200 */
[C---:B-1----:R-:W-:Y:S08]  /*5910*/  HMMA.16816.F32.BF16 R4, R212.reuse, R136, R4 ;  /* 0x00000088d404723c */ /* 0x042ff00000041804 */
[C---:B------:R-:W-:Y:S01]  /*5920*/  HMMA.16816.F32.BF16 R8, R212.reuse, R138, R8 ;  /* 0x0000008ad408723c */ /* 0x040fe20000041808 */
[----:B------:R-:W1:Y:S07]  /*5930*/  LDSM.16.M88.4 R136, [R251+0x3800] ;  /* 0x00380000fb88783b */ /* 0x000e6e0000000200 */
[C---:B------:R-:W-:Y:S08]  /*5940*/  HMMA.16816.F32.BF16 R12, R212.reuse, R184, R12 ;  /* 0x000000b8d40c723c */ /* 0x040ff0000004180c */
[C---:B------:R-:W-:Y:S01]  /*5950*/  HMMA.16816.F32.BF16 R16, R212.reuse, R186, R16 ;  /* 0x000000bad410723c */ /* 0x040fe20000041810 */
[----:B------:R-:W1:Y:S07]  /*5960*/  LDSM.16.M88.4 R184, [R248+0x14100] ;  /* 0x01410000f8b8783b */ /* 0x000e6e0000000200 */
[C---:B------:R-:W-:Y:S08]  /*5970*/  HMMA.16816.F32.BF16 R20, R212.reuse, R180, R20 ;  /* 0x000000b4d414723c */ /* 0x040ff00000041814 */
[C---:B------:R-:W-:Y:S01]  /*5980*/  HMMA.16816.F32.BF16 R24, R212.reuse, R182, R24 ;  /* 0x000000b6d418723c */ /* 0x040fe20000041818 */
[----:B------:R-:W1:Y:S07]  /*5990*/  LDSM.16.M88.4 R180, [R248+0x14900] ;  /* 0x01490000f8b4783b */ /* 0x000e6e0000000200 */
[C---:B-1----:R-:W-:Y:S08]  /*59a0*/  HMMA.16816.F32.BF16 R28, R212.reuse, R136, R28 ;  /* 0x00000088d41c723c */ /* 0x042ff0000004181c */
[----:B------:R-:W-:Y:S01]  /*59b0*/  HMMA.16816.F32.BF16 R32, R212, R138, R32 ;  /* 0x0000008ad420723c */ /* 0x000fe20000041820 */
[----:B------:R-:W1:Y:S07]  /*59c0*/  LDSM.16.M88.4 R136, [R248+0x15100] ;  /* 0x01510000f888783b */ /* 0x000e6e0000000200 */
[C---:B------:R-:W-:Y:S08]  /*59d0*/  HMMA.16816.F32.BF16 R4, R216.reuse, R184, R4 ;  /* 0x000000b8d804723c */ /* 0x040ff00000041804 */
[C---:B------:R-:W-:Y:S01]  /*59e0*/  HMMA.16816.F32.BF16 R8, R216.reuse, R186, R8 ;  /* 0x000000bad808723c */ /* 0x040fe20000041808 */
[----:B------:R-:W1:Y:S07]  /*59f0*/  LDSM.16.M88.4 R184, [R248+0x15900] ;  /* 0x01590000f8b8783b */ /* 0x000e6e0000000200 */
[C---:B------:R-:W-:Y:S08]  /*5a00*/  HMMA.16816.F32.BF16 R12, R216.reuse, R180, R12 ;  /* 0x000000b4d80c723c */ /* 0x040ff0000004180c */
[C---:B------:R-:W-:Y:S08]  /*5a10*/  HMMA.16816.F32.BF16 R16, R216.reuse, R182, R16 ;  /* 0x000000b6d810723c */ /* 0x040ff00000041810 */
[C---:B-1----:R-:W-:Y:S08]  /*5a20*/  HMMA.16816.F32.BF16 R20, R216.reuse, R136, R20 ;  /* 0x00000088d814723c */ /* 0x042ff00000041814 */
[C---:B------:R-:W-:Y:S08]  /*5a30*/  HMMA.16816.F32.BF16 R24, R216.reuse, R138, R24 ;  /* 0x0000008ad818723c */ /* 0x040ff00000041818 */
[C---:B------:R-:W-:Y:S08]  /*5a40*/  HMMA.16816.F32.BF16 R28, R216.reuse, R184, R28 ;  /* 0x000000b8d81c723c */ /* 0x040ff0000004181c */
[----:B------:R-:W-:Y:S01]  /*5a50*/  HMMA.16816.F32.BF16 R32, R216, R186, R32 ;  /* 0x000000bad820723c */ /* 0x000fe20000041820 */
[----:B---3--:R1:W3:Y:S05]  /*5a60*/  LDSM.16.M88.4 R180, [R135] ;  /* 0x0000000087b4783b */ /* 0x0082ea0000000200 */
[----:B----4-:R4:W-:Y:S05]  /*5a70*/  LDSM.16.M88.4 R184, [R3] ;  /* 0x0000000003b8783b */ /* 0x0109ea0000000200 */
[----:B-1----:R-:W2:Y:S05]  /*5a80*/  LDL R135, [R1+0x18] ;  /* 0x0000180001877983 */ /* 0x002eaa0000100800 */
[----:B----4-:R-:W4:Y:S01]  /*5a90*/  LDL R3, [R1+0x10] ;  /* 0x0000100001037983 */ /* 0x010f220000100800 */
[C---:B---3--:R-:W-:Y:S08]  /*5aa0*/  HMMA.16816.F32.BF16 R4, R220.reuse, R180, R4 ;  /* 0x000000b4dc04723c */ /* 0x048ff00000041804 */
[C---:B------:R-:W-:Y:S01]  /*5ab0*/  HMMA.16816.F32.BF16 R8, R220.reuse, R182, R8 ;  /* 0x000000b6dc08723c */ /* 0x040fe20000041808 */
[----:B------:R1:W-:Y:S05]  /*5ac0*/  LDSM.16.M88.4 R180, [R2] ;  /* 0x0000000002b4783b */ /* 0x0003ea0000000200 */
[----:B------:R3:W3:Y:S05]  /*5ad0*/  LDSM.16.M88.4 R136, [R132] ;  /* 0x000000008488783b */ /* 0x0006ea0000000200 */
[----:B-1----:R-:W4:Y:S05]  /*5ae0*/  LDL R2, [R1+0xc] ;  /* 0x00000c0001027983 */ /* 0x002f2a0000100800 */
[----:B---3--:R-:W3:Y:S01]  /*5af0*/  LDL R132, [R1+0x14] ;  /* 0x0000140001847983 */ /* 0x008ee20000100800 */
[C---:B------:R-:W-:Y:S08]  /*5b00*/  HMMA.16816.F32.BF16 R12, R220.reuse, R136, R12 ;  /* 0x00000088dc0c723c */ /* 0x040ff0000004180c */
[C---:B------:R-:W-:Y:S01]  /*5b10*/  HMMA.16816.F32.BF16 R16, R220.reuse, R138, R16 ;  /* 0x0000008adc10723c */ /* 0x040fe20000041810 */
[----:B------:R-:W1:Y:S07]  /*5b20*/  LDSM.16.M88.4 R136, [R0+0x14100] ;  /* 0x014100000088783b */ /* 0x000e6e0000000200 */
        /* <DEDUP_REMOVED lines=32> */
[----:B------:R-:W2:Y:S07]  /*5d30*/  LDSM.16.M88.4 R180, [R248+0x17900] ;  /* 0x01790000f8b4783b */ /* 0x000eae0000000200 */
[C---:B-1----:R-:W-:Y:S08]  /*5d40*/  HMMA.16816.F32.BF16 R12, R232.reuse, R136, R12 ;  /* 0x00000088e80c723c */ /* 0x042ff0000004180c */
[C---:B------:R-:W-:Y:S08]  /*5d50*/  HMMA.16816.F32.BF16 R16, R232.reuse, R138, R16 ;  /* 0x0000008ae810723c */ /* 0x040ff00000041810 */
[C---:B------:R-:W-:Y:S08]  /*5d60*/  HMMA.16816.F32.BF16 R20, R232.reuse, R184, R20 ;  /* 0x000000b8e814723c */ /* 0x040ff00000041814 */
[C---:B------:R-:W-:Y:S08]  /*5d70*/  HMMA.16816.F32.BF16 R24, R232.reuse, R186, R24 ;  /* 0x000000bae818723c */ /* 0x040ff00000041818 */
[C---:B--2---:R-:W-:Y:S01]  /*5d80*/  HMMA.16816.F32.BF16 R28, R232.reuse, R180, R28 ;  /* 0x000000b4e81c723c */ /* 0x044fe2000004181c */
[----:B------:R-:W1:Y:S07]  /*5d90*/  LDSM.16.M88.4 R136, [R135] ;  /* 0x000000008788783b */ /* 0x000e6e0000000200 */
[----:B------:R-:W-:Y:S01]  /*5da0*/  HMMA.16816.F32.BF16 R32, R232, R182, R32 ;  /* 0x000000b6e820723c */ /* 0x000fe20000041820 */
[----:B----4-:R-:W-:Y:S07]  /*5db0*/  LDSM.16.M88.4 R180, [R3] ;  /* 0x0000000003b4783b */ /* 0x010fee0000000200 */
[C---:B-1----:R-:W-:Y:S08]  /*5dc0*/  HMMA.16816.F32.BF16 R4, R236.reuse, R136, R4 ;  /* 0x00000088ec04723c */ /* 0x042ff00000041804 */
[C---:B------:R-:W-:Y:S01]  /*5dd0*/  HMMA.16816.F32.BF16 R8, R236.reuse, R138, R8 ;  /* 0x0000008aec08723c */ /* 0x040fe20000041808 */
[----:B------:R-:W-:Y:S05]  /*5de0*/  LDSM.16.M88.4 R136, [R2] ;  /* 0x000000000288783b */ /* 0x000fea0000000200 */
[----:B---3--:R-:W1:Y:S02]  /*5df0*/  LDSM.16.M88.4 R184, [R132] ;  /* 0x0000000084b8783b */ /* 0x008e640000000200 */
        /* <DEDUP_REMOVED lines=8> */
[----:B------:R-:W3:Y:S07]  /*5e80*/  LDSM.16.M88.4 R136, [R0+0x17100] ;  /* 0x017100000088783b */ /* 0x000eee0000000200 */
[C---:B-1----:R-:W-:Y:S08]  /*5e90*/  HMMA.16816.F32.BF16 R4, R240.reuse, R184, R4 ;  /* 0x000000b8f004723c */ /* 0x042ff00000041804 */
[C---:B------:R-:W-:Y:S01]  /*5ea0*/  HMMA.16816.F32.BF16 R8, R240.reuse, R186, R8 ;  /* 0x000000baf008723c */ /* 0x040fe20000041808 */
[----:B------:R-:W1:Y:S07]  /*5eb0*/  LDSM.16.M88.4 R184, [R0+0x17900] ;  /* 0x0179000000b8783b */ /* 0x000e6e0000000200 */
[C---:B--2---:R-:W-:Y:S08]  /*5ec0*/  HMMA.16816.F32.BF16 R12, R240.reuse, R180, R12 ;  /* 0x000000b4f00c723c */ /* 0x044ff0000004180c */
[C---:B------:R-:W-:Y:S01]  /*5ed0*/  HMMA.16816.F32.BF16 R16, R240.reuse, R182, R16 ;  /* 0x000000b6f010723c */ /* 0x040fe20000041810 */
[----:B------:R-:W2:Y:S07]  /*5ee0*/  LDSM.16.M88.4 R180, [R251+0x6000] ;  /* 0x00600000fbb4783b */ /* 0x000eae0000000200 */
[C---:B---3--:R-:W-:Y:S08]  /*5ef0*/  HMMA.16816.F32.BF16 R20, R240.reuse, R136, R20 ;  /* 0x00000088f014723c */ /* 0x048ff00000041814 */
[C---:B------:R-:W-:Y:S01]  /*5f00*/  HMMA.16816.F32.BF16 R24, R240.reuse, R138, R24 ;  /* 0x0000008af018723c */ /* 0x040fe20000041818 */
[----:B------:R-:W3:Y:S07]  /*5f10*/  LDSM.16.M88.4 R136, [R251+0x6800] ;  /* 0x00680000fb88783b */ /* 0x000eee0000000200 */
[C---:B-1----:R-:W-:Y:S08]  /*5f20*/  HMMA.16816.F32.BF16 R28, R240.reuse, R184, R28 ;  /* 0x000000b8f01c723c */ /* 0x042ff0000004181c */
[----:B------:R-:W-:Y:S08]  /*5f30*/  HMMA.16816.F32.BF16 R32, R240, R186, R32 ;  /* 0x000000baf020723c */ /* 0x000ff00000041820 */
[C---:B--2---:R-:W-:Y:S08]  /*5f40*/  HMMA.16816.F32.BF16 R4, R244.reuse, R180, R4 ;  /* 0x000000b4f404723c */ /* 0x044ff00000041804 */
[C---:B------:R-:W-:Y:S08]  /*5f50*/  HMMA.16816.F32.BF16 R8, R244.reuse, R182, R8 ;  /* 0x000000b6f408723c */ /* 0x040ff00000041808 */
[C---:B---3--:R-:W-:Y:S08]  /*5f60*/  HMMA.16816.F32.BF16 R12, R244.reuse, R136, R12 ;  /* 0x00000088f40c723c */ /* 0x048ff0000004180c */
[C---:B------:R-:W-:Y:S04]  /*5f70*/  HMMA.16816.F32.BF16 R16, R244.reuse, R138, R16 ;  /* 0x0000008af410723c */ /* 0x040fe80000041810 */
[----:B------:R-:W-:Y:S02]  /*5f80*/  FMUL.FTZ R4, R4, c[0x0][0x320] ;  /* 0x0000c80004047a20 */ /* 0x000fe40000410000 */
[----:B------:R-:W-:Y:S02]  /*5f90*/  FMUL.FTZ R5, R5, c[0x0][0x320] ;  /* 0x0000c80005057a20 */ /* 0x000fe40000410000 */
[----:B------:R-:W-:Y:S01]  /*5fa0*/  FMUL.FTZ R6, R6, c[0x0][0x320] ;  /* 0x0000c80006067a20 */ /* 0x000fe20000410000 */
[----:B------:R-:W1:Y:S03]  /*5fb0*/  MUFU.TANH R183, R4 ;  /* 0x0000000400b77308 */ /* 0x000e660000002400 */
[----:B------:R-:W-:Y:S02]  /*5fc0*/  FMUL.FTZ R7, R7, c[0x0][0x320] ;  /* 0x0000c80007077a20 */ /* 0x000fe40000410000 */
[----:B------:R-:W-:Y:S02]  /*5fd0*/  FMUL.FTZ R8, R8, c[0x0][0x320] ;  /* 0x0000c80008087a20 */ /* 0x000fe40000410000 */
[----:B------:R-:W-:Y:S02]  /*5fe0*/  FMUL.FTZ R9, R9, c[0x0][0x320] ;  /* 0x0000c80009097a20 */ /* 0x000fe40000410000 */
[----:B------:R-:W-:Y:S01]  /*5ff0*/  FMUL.FTZ R10, R10, c[0x0][0x320] ;  /* 0x0000c8000a0a7a20 */ /* 0x000fe20000410000 */
[----:B------:R-:W2:Y:S01]  /*6000*/  MUFU.TANH R182, R5 ;  /* 0x0000000500b67308 */ /* 0x000ea20000002400 */
[----:B------:R-:W-:Y:S02]  /*6010*/  FMUL.FTZ R11, R11, c[0x0][0x320] ;  /* 0x0000c8000b0b7a20 */ /* 0x000fe40000410000 */
[----:B------:R-:W-:Y:S02]  /*6020*/  FMUL.FTZ R12, R12, c[0x0][0x320] ;  /* 0x0000c8000c0c7a20 */ /* 0x000fe40000410000 */
[----:B------:R-:W-:Y:S02]  /*6030*/  FMUL.FTZ R18, R18, c[0x0][0x320] ;  /* 0x0000c80012127a20 */ /* 0x000fe40000410000 */
[----:B------:R-:W-:Y:S02]  /*6040*/  FMUL.FTZ R19, R19, c[0x0][0x320] ;  /* 0x0000c80013137a20 */ /* 0x000fe40000410000 */
[----:B------:R-:W-:Y:S01]  /*6050*/  FMUL.FTZ R17, R17, c[0x0][0x320] ;  /* 0x0000c80011117a20 */ /* 0x000fe20000410000 */
[----:B------:R-:W3:Y:S01]  /*6060*/  MUFU.TANH R186, R6 ;  /* 0x0000000600ba7308 */ /* 0x000ee20000002400 */
[----:B------:R-:W-:Y:S02]  /*6070*/  FMUL.FTZ R13, R13, c[0x0][0x320] ;  /* 0x0000c8000d0d7a20 */ /* 0x000fe40000410000 */
[----:B------:R-:W-:Y:S01]  /*6080*/  FMUL.FTZ R16, R16, c[0x0][0x320] ;  /* 0x0000c80010107a20 */ /* 0x000fe20000410000 */
[----:B-1----:R-:W-:Y:S01]  /*6090*/  FMNMX.FTZ R0, R183, R133, !PT ;  /* 0x00000085b7007209 */ /* 0x002fe20007810000 */
[----:B------:R-:W-:Y:S02]  /*60a0*/  FMUL.FTZ R14, R14, c[0x0][0x320] ;  /* 0x0000c8000e0e7a20 */ /* 0x000fe40000410000 */
[----:B------:R-:W-:Y:S03]  /*60b0*/  FMUL.FTZ R15, R15, c[0x0][0x320] ;  /* 0x0000c8000f0f7a20 */ /* 0x000fe60000410000 */
[----:B------:R1:W4:Y:S01]  /*60c0*/  MUFU.TANH R187, R7 ;  /* 0x0000000700bb7308 */ /* 0x0003220000002400 */
[----:B--2---:R-:W-:Y:S09]  /*60d0*/  FMNMX.FTZ R0, R182, R0, !PT ;  /* 0x00000000b6007209 */ /* 0x004ff20007810000 */
[----:B------:R-:W-:Y:S01]  /*60e0*/  MUFU.TANH R206, R18 ;  /* 0x0000001200ce7308 */ /* 0x000fe20000002400 */
[----:B---3--:R-:W-:Y:S09]  /*60f0*/  FMNMX.FTZ R2, R186, R134, !PT ;  /* 0x00000086ba027209 */ /* 0x008ff20007810000 */
[----:B------:R2:W-:Y:S01]  /*6100*/  MUFU.TANH R207, R19 ;  /* 0x0000001300cf7308 */ /* 0x0005e20000002400 */
[----:B-1----:R-:W1:Y:S01]  /*6110*/  LDSM.16.M88.4 R4, [R251+0x7000] ;  /* 0x00700000fb04783b */ /* 0x002e620000000200 */
[----:B----4-:R-:W-:Y:S08]  /*6120*/  FMNMX.FTZ R2, R187, R2, !PT ;  /* 0x00000002bb027209 */ /* 0x010ff00007810000 */
[----:B------:R-:W-:Y:S10]  /*6130*/  MUFU.TANH R205, R15 ;  /* 0x0000000f00cd7308 */ /* 0x000ff40000002400 */
[----:B------:R3:W-:Y:S01]  /*6140*/  MUFU.TANH R139, R17 ;  /* 0x00000011008b7308 */ /* 0x0007e20000002400 */
[----:B--2---:R-:W2:Y:S09]  /*6150*/  LDL.64 R18, [R1+0x90] ;  /* 0x0000900001127983 */ /* 0x004eb20000100a00 */
[----:B------:R-:W4:Y:S10]  /*6160*/  MUFU.TANH R181, R8 ;  /* 0x0000000800b57308 */ /* 0x000f340000002400 */
[----:B------:R-:W4:Y:S01]  /*6170*/  MUFU.TANH R180, R9 ;  /* 0x0000000900b47308 */ /* 0x000f220000002400 */
[C---:B-1----:R-:W-:Y:S01]  /*6180*/  HMMA.16816.F32.BF16 R20, R244.reuse, R4, R20 ;  /* 0x00000004f414723c */ /* 0x042fe20000041814 */
[----:B---3--:R-:W3:Y:S08]  /*6190*/  LDL R17, [R1+0x64] ;  /* 0x0000640001117983 */ /* 0x008ef00000100800 */
[----:B------:R-:W1:Y:S03]  /*61a0*/  MUFU.TANH R184, R10 ;  /* 0x0000000a00b87308 */ /* 0x000e660000002400 */
[----:B------:R-:W-:Y:S01]  /*61b0*/  @P0 IMAD.WIDE.U32 R4, R130, c[0x0][0x1e0], RZ ;  /* 0x0000780082040a25 */ /* 0x000fe200078e00ff */
[C---:B------:R-:W-:Y:S03]  /*61c0*/  HMMA.16816.F32.BF16 R24, R244.reuse, R6, R24 ;  /* 0x00000006f418723c */ /* 0x040fe60000041818 */
[----:B----4-:R-:W-:Y:S03]  /*61d0*/  FMNMX.FTZ R0, R181, R0, !PT ;  /* 0x00000000b5007209 */ /* 0x010fe60007810000 */
[----:B------:R4:W4:Y:S01]  /*61e0*/  MUFU.TANH R185, R11 ;  /* 0x0000000b00b97308 */ /* 0x0009220000002400 */
[----:B------:R-:W-:Y:S05]  /*61f0*/  FMNMX.FTZ R0, R180, R0, !PT ;  /* 0x00000000b4007209 */ /* 0x000fea0007810000 */
[----:B------:R-:W-:Y:S02]  /*6200*/  FMUL.FTZ R22, R22, c[0x0][0x320] ;  /* 0x0000c80016167a20 */ /* 0x000fe40000410000 */
[----:B------:R-:W-:Y:S02]  /*6210*/  FMUL.FTZ R23, R23, c[0x0][0x320] ;  /* 0x0000c80017177a20 */ /* 0x000fe40000410000 */
[----:B------:R-:W4:Y:S01]  /*6220*/  MUFU.TANH R190, R12 ;  /* 0x0000000c00be7308 */ /* 0x000f220000002400 */
[----:B------:R-:W-:Y:S02]  /*6230*/  FMUL.FTZ R20, R20, c[0x0][0x320] ;  /* 0x0000c80014147a20 */ /* 0x000fe40000410000 */
[----:B------:R-:W-:Y:S01]  /*6240*/  FMUL.FTZ R21, R21, c[0x0][0x320] ;  /* 0x0000c80015157a20 */ /* 0x000fe20000410000 */
[----:B-1----:R-:W-:Y:S04]  /*6250*/  FMNMX.FTZ R2, R184, R2, !PT ;  /* 0x00000002b8027209 */ /* 0x002fe80007810000 */
[----:B------:R-:W-:Y:S02]  /*6260*/  FMUL.FTZ R24, R24, c[0x0][0x320] ;  /* 0x0000c80018187a20 */ /* 0x000fe40000410000 */
[----:B------:R-:W-:Y:S02]  /*6270*/  FMUL.FTZ R25, R25, c[0x0][0x320] ;  /* 0x0000c80019197a20 */ /* 0x000fe40000410000 */
[----:B------:R-:W-:Y:S01]  /*6280*/  FMUL.FTZ R26, R26, c[0x0][0x320] ;  /* 0x0000c8001a1a7a20 */ /* 0x000fe20000410000 */
[----:B------:R-:W-:Y:S01]  /*6290*/  MUFU.TANH R196, R22 ;  /* 0x0000001600c47308 */ /* 0x000fe20000002400 */
[----:B------:R-:W-:Y:S01]  /*62a0*/  FMUL.FTZ R27, R27, c[0x0][0x320] ;  /* 0x0000c8001b1b7a20 */ /* 0x000fe20000410000 */
[----:B----4-:R-:W1:Y:S01]  /*62b0*/  LDSM.16.M88.4 R8, [R251+0x7800] ;  /* 0x00780000fb08783b */ /* 0x010e620000000200 */
[----:B------:R-:W-:Y:S04]  /*62c0*/  DEPBAR.LE SB0, 0x0 ;  /* 0x000080000000791a */ /* 0x000fe80000000000 */
[----:B------:R-:W-:Y:S03]  /*62d0*/  FMNMX.FTZ R2, R185, R2, !PT ;  /* 0x00000002b9027209 */ /* 0x000fe60007810000 */
[----:B------:R4:W-:Y:S01]  /*62e0*/  MUFU.TANH R197, R23 ;  /* 0x0000001700c57308 */ /* 0x0009e20000002400 */
[----:B------:R-:W-:Y:S01]  /*62f0*/  BAR.SYNC.DEFER_BLOCKING 0x0 ;  /* 0x0000000000007b1d */ /* 0x000fe20000010000 */
[----:B------:R-:W-:Y:S01]  /*6300*/  FMNMX.FTZ R0, R190, R0, !PT ;  /* 0x00000000be007209 */ /* 0x000fe20007810000 */
[C---:B-1----:R-:W-:Y:S04]  /*6310*/  HMMA.16816.F32.BF16 R28, R244.reuse, R8, R28 ;  /* 0x00000008f41c723c */ /* 0x042fe8000004181c */
[----:B----4-:R-:W4:Y:S03]  /*6320*/  LDL.64 R22, [R1+0xa0] ;  /* 0x0000a00001167983 */ /* 0x010f260000100a00 */
[----:B------:R-:W1:Y:S02]  /*6330*/  MUFU.TANH R189, R13 ;  /* 0x0000000d00bd7308 */ /* 0x000e640000002400 */
[----:B------:R-:W-:Y:S01]  /*6340*/  STL [R1+0x4c], R130 ;  /* 0x00004c8201007387 */ /* 0x000fe20000100800 */
[----:B------:R-:W-:Y:S07]  /*6350*/  HMMA.16816.F32.BF16 R32, R244, R10, R32 ;  /* 0x0000000af420723c */ /* 0x000fee0000041820 */
[----:B------:R-:W1:Y:S10]  /*6360*/  MUFU.TANH R188, R16 ;  /* 0x0000001000bc7308 */ /* 0x000e740000002400 */
[----:B------:R-:W1:Y:S01]  /*6370*/  MUFU.TANH R200, R20 ;  /* 0x0000001400c87308 */ /* 0x000e620000002400 */
[----:B------:R-:W-:Y:S01]  /*6380*/  FMUL.FTZ R28, R28, c[0x0][0x320] ;  /* 0x0000c8001c1c7a20 */ /* 0x000fe20000410000 */
[----:B-1----:R-:W-:Y:S01]  /*6390*/  FMNMX.FTZ R0, R189, R0, !PT ;  /* 0x00000000bd007209 */ /* 0x002fe20007810000 */
[----:B------:R-:W-:Y:S02]  /*63a0*/  FMUL.FTZ R29, R29, c[0x0][0x320] ;  /* 0x0000c8001d1d7a20 */ /* 0x000fe40000410000 */
[----:B------:R-:W-:Y:S02]  /*63b0*/  FMUL.FTZ R30, R30, c[0x0][0x320] ;  /* 0x0000c8001e1e7a20 */ /* 0x000fe40000410000 */
[----:B------:R-:W-:Y:S03]  /*63c0*/  FMUL.FTZ R31, R31, c[0x0][0x320] ;  /* 0x0000c8001f1f7a20 */ /* 0x000fe60000410000 */
[----:B------:R-:W1:Y:S01]  /*63d0*/  MUFU.TANH R201, R21 ;  /* 0x0000001500c97308 */ /* 0x000e620000002400 */
[----:B------:R-:W-:Y:S02]  /*63e0*/  FMUL.FTZ R32, R32, c[0x0][0x320] ;  /* 0x0000c80020207a20 */ /* 0x000fe40000410000 */
[----:B------:R-:W-:Y:S01]  /*63f0*/  FMUL.FTZ R33, R33, c[0x0][0x320] ;  /* 0x0000c80021217a20 */ /* 0x000fe20000410000 */
[----:B------:R-:W-:Y:S01]  /*6400*/  FMNMX.FTZ R0, R188, R0, !PT ;  /* 0x00000000bc007209 */ /* 0x000fe20007810000 */
[----:B------:R-:W-:Y:S03]  /*6410*/  FMUL.FTZ R34, R34, c[0x0][0x320] ;  /* 0x0000c80022227a20 */ /* 0x000fe60000410000 */
[----:B------:R-:W-:Y:S02]  /*6420*/  FMNMX.FTZ R0, R139, R0, !PT ;  /* 0x000000008b007209 */ /* 0x000fe40007810000 */
[----:B------:R-:W1:Y:S02]  /*6430*/  MUFU.TANH R202, R24 ;  /* 0x0000001800ca7308 */ /* 0x000e640000002400 */
[----:B------:R-:W-:Y:S02]  /*6440*/  FMNMX.FTZ R0, R200, R0, !PT ;  /* 0x00000000c8007209 */ /* 0x000fe40007810000 */
[----:B------:R-:W-:Y:S06]  /*6450*/  MOV R20, c[0x0][0x1e0] ;  /* 0x0000780000147a02 */ /* 0x000fec0000000f00 */
[----:B------:R-:W1:Y:S01]  /*6460*/  MUFU.TANH R191, R14 ;  /* 0x0000000e00bf7308 */ /* 0x000e620000002400 */
[----:B------:R-:W-:Y:S02]  /*6470*/  SHF.L.U32 R20, R20, 0x5, RZ ;  /* 0x0000000514147819 */ /* 0x000fe400000006ff */
[----:B-1----:R-:W-:Y:S02]  /*6480*/  FMNMX.FTZ R0, R201, R0, !PT ;  /* 0x00000000c9007209 */ /* 0x002fe40007810000 */
[----:B------:R-:W-:Y:S05]  /*6490*/  MOV R21, 0x5 ;  /* 0x0000000500157802 */ /* 0x000fea0000000f00 */
[----:B------:R-:W1:Y:S01]  /*64a0*/  MUFU.TANH R203, R25 ;  /* 0x0000001900cb7308 */ /* 0x000e620000002400 */
[----:B------:R-:W-:Y:S01]  /*64b0*/  FMNMX.FTZ R3, R202, R0, !PT ;  /* 0x00000000ca037209 */ /* 0x000fe20007810000 */
[----:B------:R-:W-:Y:S08]  /*64c0*/  FMUL.FTZ R0, R35, c[0x0][0x320] ;  /* 0x0000c80023007a20 */ /* 0x000ff00000410000 */
[----:B------:R-:W1:Y:S01]  /*64d0*/  MUFU.TANH R192, R28 ;  /* 0x0000001c00c07308 */ /* 0x000e620000002400 */
[----:B------:R-:W-:Y:S04]  /*64e0*/  FMNMX.FTZ R2, R191, R2, !PT ;  /* 0x00000002bf027209 */ /* 0x000fe80007810000 */
[----:B------:R-:W-:Y:S05]  /*64f0*/  FMNMX.FTZ R2, R205, R2, !PT ;  /* 0x00000002cd027209 */ /* 0x000fea0007810000 */
[----:B------:R1:W-:Y:S01]  /*6500*/  MUFU.TANH R135, R0 ;  /* 0x0000000000877308 */ /* 0x0003e20000002400 */
[----:B------:R-:W-:Y:S02]  /*6510*/  FMNMX.FTZ R2, R206, R2, !PT ;  /* 0x00000002ce027209 */ /* 0x000fe40007810000 */
[----:B-1----:R-:W-:Y:S02]  /*6520*/  FMNMX.FTZ R3, R203, R3, !PT ;  /* 0x00000003cb037209 */ /* 0x002fe40007810000 */
[----:B------:R-:W-:Y:S05]  /*6530*/  FMNMX.FTZ R2, R207, R2, !PT ;  /* 0x00000002cf027209 */ /* 0x000fea0007810000 */
[----:B------:R-:W1:Y:S01]  /*6540*/  MUFU.TANH R198, R26 ;  /* 0x0000001a00c67308 */ /* 0x000e620000002400 */
[----:B------:R-:W-:Y:S02]  /*6550*/  FMNMX.FTZ R2, R196, R2, !PT ;  /* 0x00000002c4027209 */ /* 0x000fe40007810000 */
[----:B------:R-:W-:Y:S07]  /*6560*/  FMNMX.FTZ R3, R192, R3, !PT ;  /* 0x00000003c0037209 */ /* 0x000fee0007810000 */
[----:B------:R-:W1:Y:S01]  /*6570*/  MUFU.TANH R193, R29 ;  /* 0x0000001d00c17308 */ /* 0x000e620000002400 */
[----:B------:R-:W-:Y:S09]  /*6580*/  FMNMX.FTZ R0, R197, R2, !PT ;  /* 0x00000002c5007209 */ /* 0x000ff20007810000 */
[----:B------:R-:W1:Y:S02]  /*6590*/  MUFU.TANH R199, R27 ;  /* 0x0000001b00c77308 */ /* 0x000e640000002400 */
[----:B-1----:R-:W-:Y:S08]  /*65a0*/  FMNMX.FTZ R0, R198, R0, !PT ;  /* 0x00000000c6007209 */ /* 0x002ff00007810000 */
[----:B------:R-:W1:Y:S01]  /*65b0*/  MUFU.TANH R194, R32 ;  /* 0x0000002000c27308 */ /* 0x000e620000002400 */
[----:B------:R-:W-:Y:S09]  /*65c0*/  FMNMX.FTZ R3, R193, R3, !PT ;  /* 0x00000003c1037209 */ /* 0x000ff20007810000 */
[----:B------:R-:W1:Y:S01]  /*65d0*/  MUFU.TANH R176, R30 ;  /* 0x0000001e00b07308 */ /* 0x000e620000002400 */
[----:B------:R-:W-:Y:S09]  /*65e0*/  FMNMX.FTZ R0, R199, R0, !PT ;  /* 0x00000000c7007209 */ /* 0x000ff20007810000 */
[----:B------:R-:W1:Y:S02]  /*65f0*/  MUFU.TANH R195, R33 ;  /* 0x0000002100c37308 */ /* 0x000e640000002400 */
[----:B-1----:R-:W-:Y:S08]  /*6600*/  FMNMX.FTZ R3, R194, R3, !PT ;  /* 0x00000003c2037209 */ /* 0x002ff00007810000 */
[----:B------:R-:W1:Y:S01]  /*6610*/  MUFU.TANH R177, R31 ;  /* 0x0000001f00b17308 */ /* 0x000e620000002400 */
[----:B------:R-:W-:Y:S09]  /*6620*/  FMNMX.FTZ R0, R176, R0, !PT ;  /* 0x00000000b0007209 */ /* 0x000ff20007810000 */
[----:B------:R-:W1:Y:S01]  /*6630*/  MUFU.TANH R136, R34 ;  /* 0x0000002200887308 */ /* 0x000e620000002400 */
[----:B------:R-:W-:Y:S05]  /*6640*/  FMNMX.FTZ R3, R195, R3, !PT ;  /* 0x00000003c3037209 */ /* 0x000fea0007810000 */
[----:B------:R-:W2:Y:S01]  /*6650*/  SHFL.BFLY PT, R132, R3, 0x2, 0x1f ;  /* 0x0c401f0003847f89 */ /* 0x000ea200000e0000 */
[----:B-1----:R-:W-:Y:S04]  /*6660*/  FMNMX.FTZ R0, R177, R0, !PT ;  /* 0x00000000b1007209 */ /* 0x002fe80007810000 */
[----:B------:R-:W-:Y:S04]  /*6670*/  FMNMX.FTZ R0, R136, R0, !PT ;  /* 0x0000000088007209 */ /* 0x000fe80007810000 */
[----:B------:R-:W-:Y:S05]  /*6680*/  FMNMX.FTZ R0, R135, R0, !PT ;  /* 0x0000000087007209 */ /* 0x000fea0007810000 */
[----:B------:R-:W1:Y:S01]  /*6690*/  SHFL.BFLY PT, R2, R0, 0x2, 0x1f ;  /* 0x0c401f0000027f89 */ /* 0x000e6200000e0000 */
[----:B--2---:R-:W-:Y:S02]  /*66a0*/  FMNMX.FTZ R132, R3, R132, !PT ;  /* 0x0000008403847209 */ /* 0x004fe40007810000 */
[----:B------:R-:W-:Y:S03]  /*66b0*/  @P0 SHF.R.S32.HI R3, RZ, 0x1f, R130 ;  /* 0x0000001fff030819 */ /* 0x000fe60000011482 */
[----:B------:R-:W2:Y:S01]  /*66c0*/  SHFL.BFLY PT, R7, R132, 0x1, 0x1f ;  /* 0x0c201f0084077f89 */ /* 0x000ea200000e0000 */
[----:B-1----:R-:W-:Y:S01]  /*66d0*/  FMNMX.FTZ R0, R0, R2, !PT ;  /* 0x0000000200007209 */ /* 0x002fe20007810000 */
[----:B------:R-:W-:Y:S04]  /*66e0*/  @P0 IMAD R2, R3, c[0x0][0x1e0], RZ ;  /* 0x0000780003020a24 */ /* 0x000fe800078e02ff */
[----:B------:R-:W-:Y:S01]  /*66f0*/  @P0 IMAD R2, R130, c[0x0][0x1e4], R2 ;  /* 0x0000790082020a24 */ /* 0x000fe200078e0202 */
[----:B--2---:R-:W-:Y:S01]  /*6700*/  FMNMX.FTZ R132, R132, R7, !PT ;  /* 0x0000000784847209 */ /* 0x004fe20007810000 */
[----:B------:R-:W1:Y:S03]  /*6710*/  SHFL.BFLY PT, R3, R0, 0x1, 0x1f ;  /* 0x0c201f0000037f89 */ /* 0x000e6600000e0000 */
[----:B------:R-:W-:Y:S01]  /*6720*/  @P0 IADD3 R2, R5, R2, RZ ;  /* 0x0000000205020210 */ /* 0x000fe20007ffe0ff */
[----:B------:R-:W-:Y:S01]  /*6730*/  FMUL.FTZ R137, R132, c[0x0][0x2d0] ;  /* 0x0000b40084897a20 */ /* 0x000fe20000410000 */
[C---:B------:R-:W-:Y:S01]  /*6740*/  @P0 SHF.L.U32 R5, R4.reuse, 0x6, RZ ;  /* 0x0000000604050819 */ /* 0x040fe200000006ff */
[----:B------:R-:W2:Y:S01]  /*6750*/  LDL.LU R130, [R1+0x12c] ;  /* 0x00012c0001827983 */ /* 0x000ea20000300800 */
[----:B------:R-:W-:Y:S01]  /*6760*/  @P0 SHF.L.U64.HI R4, R4, 0x6, R2 ;  /* 0x0000000604040819 */ /* 0x000fe20000010202 */
[----:B------:R-:W-:Y:S02]  /*6770*/  FFMA.FTZ R16, R183, c[0x0][0x2d0], -R137 ;  /* 0x0000b400b7107a23 */ /* 0x000fe40000010889 */
[----:B------:R-:W-:Y:S02]  /*6780*/  FADD.FTZ R2, -R132, R133 ;  /* 0x0000008584027221 */ /* 0x000fe40000010100 */
[----:B------:R3:W-:Y:S02]  /*6790*/  MUFU.EX2 R138, R16 ;  /* 0x00000010008a7308 */ /* 0x0007e40000000800 */
[----:B------:R-:W-:Y:S08]  /*67a0*/  FMUL.FTZ R2, R2, c[0x0][0x2d0] ;  /* 0x0000b40002027a20 */ /* 0x000ff00000410000 */
[----:B------:R-:W3:Y:S01]  /*67b0*/  MUFU.EX2 R2, R2 ;  /* 0x0000000200027308 */ /* 0x000ee20000000800 */
[----:B-1----:R-:W-:Y:S05]  /*67c0*/  FMNMX.FTZ R3, R0, R3, !PT ;  /* 0x0000000300037209 */ /* 0x002fea0007810000 */
[C---:B------:R-:W-:Y:S02]  /*67d0*/  FMUL.FTZ R133, R3.reuse, c[0x0][0x2d0] ;  /* 0x0000b40003857a20 */ /* 0x040fe40000410000 */
[----:B------:R-:W-:Y:S02]  /*67e0*/  FADD.FTZ R0, -R3, R134 ;  /* 0x0000008603007221 */ /* 0x000fe40000010100 */
[--C-:B------:R-:W-:Y:S02]  /*67f0*/  FFMA.FTZ R134, R190, c[0x0][0x2d0], -R137.reuse ;  /* 0x0000b400be867a23 */ /* 0x100fe40000010889 */
[----:B------:R-:W-:Y:S02]  /*6800*/  FMUL.FTZ R0, R0, c[0x0][0x2d0] ;  /* 0x0000b40000007a20 */ /* 0x000fe40000410000 */
[----:B---3--:R-:W-:Y:S04]  /*6810*/  FFMA.FTZ R16, R180, c[0x0][0x2d0], -R137 ;  /* 0x0000b400b4107a23 */ /* 0x008fe80000010889 */
[----:B------:R-:W1:Y:S01]  /*6820*/  MUFU.EX2 R0, R0 ;  /* 0x0000000000007308 */ /* 0x000e620000000800 */
[C---:B------:R-:W-:Y:S02]  /*6830*/  FMUL.FTZ R25, R2.reuse, R161 ;  /* 0x000000a102197220 */ /* 0x040fe40000410000 */
        /* <DEDUP_REMOVED lines=8> */
[----:B------:R-:W-:Y:S02]  /*68c0*/  FMUL.FTZ R48, R2, R48 ;  /* 0x0000003002307220 */ /* 0x000fe40000410000 */
[C---:B-1----:R-:W-:Y:S02]  /*68d0*/  FMUL.FTZ R18, R0.reuse, R154 ;  /* 0x0000009a00127220 */ /* 0x042fe40000410000 */
[C---:B------:R-:W-:Y:S02]  /*68e0*/  FMUL.FTZ R26, R0.reuse, R162 ;  /* 0x000000a2001a7220 */ /* 0x040fe40000410000 */
[C---:B------:R-:W-:Y:S02]  /*68f0*/  FMUL.FTZ R27, R0.reuse, R163 ;  /* 0x000000a3001b7220 */ /* 0x040fe40000410000 */
[C---:B------:R-:W-:Y:S02]  /*6900*/  FMUL.FTZ R34, R0.reuse, R170 ;  /* 0x000000aa00227220 */ /* 0x040fe40000410000 */
[C---:B------:R-:W-:Y:S01]  /*6910*/  FMUL.FTZ R35, R0.reuse, R171 ;  /* 0x000000ab00237220 */ /* 0x040fe20000410000 */
[C---:B----4-:R-:W-:Y:S01]  /*6920*/  @P0 IADD3 R6, P2, R5.reuse, R22, RZ ;  /* 0x0000001605060210 */ /* 0x050fe20007f5e0ff */
[C---:B------:R-:W-:Y:S02]  /*6930*/  FMUL.FTZ R38, R0.reuse, R38 ;  /* 0x0000002600267220 */ /* 0x040fe40000410000 */
[----:B------:R-:W-:Y:S01]  /*6940*/  FMUL.FTZ R39, R0, R39 ;  /* 0x0000002700277220 */ /* 0x000fe20000410000 */
[----:B------:R-:W-:Y:S01]  /*6950*/  @P0 LEA R12, P1, R6, c[0x0][0x1c8], 0x1 ;  /* 0x00007200060c0a11 */ /* 0x000fe200078208ff */
[----:B------:R-:W-:Y:S01]  /*6960*/  FMUL.FTZ R42, R0, R42 ;  /* 0x0000002a002a7220 */ /* 0x000fe20000410000 */
[----:B------:R-:W-:Y:S01]  /*6970*/  @P0 IADD3.X R7, R4, R19, RZ, P2, !PT ;  /* 0x0000001304070210 */ /* 0x000fe200017fe4ff */
[C---:B------:R-:W-:Y:S01]  /*6980*/  FMUL.FTZ R43, R0.reuse, R43 ;  /* 0x0000002b002b7220 */ /* 0x040fe20000410000 */
[C---:B------:R-:W-:Y:S01]  /*6990*/  @P0 IADD3 R8, P2, R5.reuse, R172, RZ ;  /* 0x000000ac05080210 */ /* 0x040fe20007f5e0ff */
[----:B------:R-:W-:Y:S01]  /*69a0*/  FMUL.FTZ R46, R0, R46 ;  /* 0x0000002e002e7220 */ /* 0x000fe20000410000 */
[----:B------:R-:W-:Y:S01]  /*69b0*/  @P0 LEA.HI.X R13, R6, c[0x0][0x1cc], R7, 0x1, P1 ;  /* 0x00007300060d0a11 */ /* 0x000fe200008f0c07 */
[----:B------:R-:W-:Y:S01]  /*69c0*/  FMUL.FTZ R47, R0, R47 ;  /* 0x0000002f002f7220 */ /* 0x000fe20000410000 */
[----:B------:R-:W-:Y:S01]  /*69d0*/  @P0 LEA R10, P1, R8, c[0x0][0x1c8], 0x1 ;  /* 0x00007200080a0a11 */ /* 0x000fe200078208ff */
[----:B------:R-:W-:Y:S01]  /*69e0*/  FMUL.FTZ R49, R2, R49 ;  /* 0x0000003102317220 */ /* 0x000fe20000410000 */
[----:B------:R-:W-:Y:S01]  /*69f0*/  @P0 IADD3.X R6, R4, R174, RZ, P2, !PT ;  /* 0x000000ae04060210 */ /* 0x000fe200017fe4ff */
[----:B------:R1:W-:Y:S01]  /*6a00*/  @P0 LDGSTS.E.BYPASS.LTC128B.128 [R131+0x10100], [R12.64], !P6 ;  /* 0x101000000c830fae */ /* 0x0003e2000f101d48 */
[----:B------:R-:W-:Y:S01]  /*6a10*/  @P0 IADD3 R7, P2, R5, R17, RZ ;  /* 0x0000001105070210 */ /* 0x000fe20007f5e0ff */
        /* <DEDUP_REMOVED lines=15> */
[----:B------:R-:W-:Y:S02]  /*6b10*/  FMUL.FTZ R56, R2, R56 ;  /* 0x0000003802387220 */ /* 0x000fe40000410000 */
[----:B------:R-:W-:Y:S01]  /*6b20*/  @P0 LEA.HI.X R9, R6, c[0x0][0x1cc], R7, 0x1, P1 ;  /* 0x0000730006090a11 */ /* 0x000fe200008f0c07 */
[--C-:B------:R-:W-:Y:S01]  /*6b30*/  FFMA.FTZ R6, R182, c[0x0][0x2d0], -R137.reuse ;  /* 0x0000b400b6067a23 */ /* 0x100fe20000010889 */
[----:B------:R-:W-:Y:S01]  /*6b40*/  @P0 IADD3 R5, P1, R20, R5, RZ ;  /* 0x0000000514050210 */ /* 0x000fe20007f3e0ff */
[----:B------:R-:W-:Y:S01]  /*6b50*/  FMUL.FTZ R57, R2, R57 ;  /* 0x0000003902397220 */ /* 0x000fe20000410000 */
[----:B------:R-:W-:Y:S01]  /*6b60*/  MOV R20, c[0x0][0x1e0] ;  /* 0x0000780000147a02 */ /* 0x000fe20000000f00 */
[----:B------:R4:W-:Y:S01]  /*6b70*/  MUFU.EX2 R178, R6 ;  /* 0x0000000600b27308 */ /* 0x0009e20000000800 */
[----:B------:R4:W-:Y:S01]  /*6b80*/  @P0 LDGSTS.E.BYPASS.LTC128B.128 [R131+0x16100], [R8.64], !P3 ;  /* 0x1610000008830fae */ /* 0x0009e2000d901d48 */
[----:B------:R-:W-:Y:S01]  /*6b90*/  @P0 IADD3 R7, P2, R5, R22, RZ ;  /* 0x0000001605070210 */ /* 0x000fe20007f5e0ff */
[----:B------:R-:W-:Y:S01]  /*6ba0*/  FMUL.FTZ R58, R0, R58 ;  /* 0x0000003a003a7220 */ /* 0x000fe20000410000 */
[----:B------:R-:W-:Y:S01]  /*6bb0*/  SHF.L.U64.HI R20, R20, R21, c[0x0][0x1e4] ;  /* 0x0000790014147619 */ /* 0x000fe20000010215 */
[----:B------:R-:W-:Y:S02]  /*6bc0*/  FMUL.FTZ R59, R0, R59 ;  /* 0x0000003b003b7220 */ /* 0x000fe40000410000 */
[----:B------:R-:W-:Y:S01]  /*6bd0*/  FMUL.FTZ R60, R2, R60 ;  /* 0x0000003c023c7220 */ /* 0x000fe20000410000 */
[----:B------:R-:W-:Y:S01]  /*6be0*/  @P0 IADD3.X R4, R20, R4, RZ, P1, !PT ;  /* 0x0000000414040210 */ /* 0x000fe20000ffe4ff */
[----:B------:R-:W-:Y:S01]  /*6bf0*/  FMUL.FTZ R61, R2, R61 ;  /* 0x0000003d023d7220 */ /* 0x000fe20000410000 */
[----:B-1----:R-:W-:Y:S01]  /*6c00*/  @P0 LEA R12, P1, R7, c[0x0][0x1c8], 0x1 ;  /* 0x00007200070c0a11 */ /* 0x002fe200078208ff */
[----:B---3--:R-:W-:Y:S01]  /*6c10*/  FFMA.FTZ R11, R181, c[0x0][0x2d0], -R137 ;  /* 0x0000b400b50b7a23 */ /* 0x008fe20000010889 */
[----:B------:R-:W-:Y:S01]  /*6c20*/  @P0 IADD3.X R10, R4, R19, RZ, P2, !PT ;  /* 0x00000013040a0210 */ /* 0x000fe200017fe4ff */
[C---:B------:R-:W-:Y:S02]  /*6c30*/  FMUL.FTZ R19, R0.reuse, R155 ;  /* 0x0000009b00137220 */ /* 0x040fe40000410000 */
[C---:B------:R-:W-:Y:S01]  /*6c40*/  FMUL.FTZ R62, R0.reuse, R62 ;  /* 0x0000003e003e7220 */ /* 0x040fe20000410000 */
[----:B------:R-:W-:Y:S01]  /*6c50*/  @P0 LEA.HI.X R13, R7, c[0x0][0x1cc], R10, 0x1, P1 ;  /* 0x00007300070d0a11 */ /* 0x000fe200008f0c0a */
[----:B------:R-:W-:Y:S02]  /*6c60*/  FMUL.FTZ R63, R0, R63 ;  /* 0x0000003f003f7220 */ /* 0x000fe40000410000 */
[--C-:B----4-:R-:W-:Y:S02]  /*6c70*/  FFMA.FTZ R14, R187, c[0x0][0x2d0], -R133.reuse ;  /* 0x0000b400bb0e7a23 */ /* 0x110fe40000010885 */
[----:B------:R1:W-:Y:S01]  /*6c80*/  @P0 LDGSTS.E.BYPASS.LTC128B.128 [R131+0x11100], [R12.64], !P6 ;  /* 0x111000000c830fae */ /* 0x0003e2000f101d48 */
[C---:B------:R-:W-:Y:S01]  /*6c90*/  FMUL.FTZ R64, R2.reuse, R64 ;  /* 0x0000004002407220 */ /* 0x040fe20000410000 */
[C---:B------:R-:W-:Y:S01]  /*6ca0*/  @P0 IADD3 R6, P2, R5.reuse, R172, RZ ;  /* 0x000000ac05060210 */ /* 0x040fe20007f5e0ff */
[----:B------:R-:W-:Y:S01]  /*6cb0*/  FMUL.FTZ R65, R2, R65 ;  /* 0x0000004102417220 */ /* 0x000fe20000410000 */
[----:B------:R3:W-:Y:S01]  /*6cc0*/  MUFU.EX2 R172, R11 ;  /* 0x0000000b00ac7308 */ /* 0x0007e20000000800 */
[----:B------:R-:W-:Y:S01]  /*6cd0*/  FMUL.FTZ R66, R0, R66 ;  /* 0x0000004200427220 */ /* 0x000fe20000410000 */
[----:B------:R-:W-:Y:S01]  /*6ce0*/  @P0 LEA R10, P1, R6, c[0x0][0x1c8], 0x1 ;  /* 0x00007200060a0a11 */ /* 0x000fe200078208ff */
[----:B------:R-:W-:Y:S01]  /*6cf0*/  FFMA.FTZ R9, R186, c[0x0][0x2d0], -R133 ;  /* 0x0000b400ba097a23 */ /* 0x000fe20000010885 */
[----:B------:R-:W-:Y:S01]  /*6d00*/  @P0 IADD3.X R7, R4, R174, RZ, P2, !PT ;  /* 0x000000ae04070210 */ /* 0x000fe200017fe4ff */
[----:B------:R-:W-:Y:S02]  /*6d10*/  FMUL.FTZ R67, R0, R67 ;  /* 0x0000004300437220 */ /* 0x000fe40000410000 */
[C---:B------:R-:W-:Y:S02]  /*6d20*/  FMUL.FTZ R68, R2.reuse, R68 ;  /* 0x0000004402447220 */ /* 0x040fe40000410000 */
[----:B------:R-:W-:Y:S01]  /*6d30*/  FMUL.FTZ R69, R2, R69 ;  /* 0x0000004502457220 */ /* 0x000fe20000410000 */
[----:B------:R4:W-:Y:S01]  /*6d40*/  MUFU.EX2 R180, R9 ;  /* 0x0000000900b47308 */ /* 0x0009e20000000800 */
[C---:B------:R-:W-:Y:S02]  /*6d50*/  FMUL.FTZ R70, R0.reuse, R70 ;  /* 0x0000004600467220 */ /* 0x040fe40000410000 */
[----:B------:R-:W-:Y:S02]  /*6d60*/  FMUL.FTZ R71, R0, R71 ;  /* 0x0000004700477220 */ /* 0x000fe40000410000 */
[C---:B------:R-:W-:Y:S02]  /*6d70*/  FMUL.FTZ R72, R2.reuse, R72 ;  /* 0x0000004802487220 */ /* 0x040fe40000410000 */
[----:B------:R-:W-:Y:S02]  /*6d80*/  FMUL.FTZ R73, R2, R73 ;  /* 0x0000004902497220 */ /* 0x000fe40000410000 */
[C---:B------:R-:W-:Y:S01]  /*6d90*/  FMUL.FTZ R74, R0.reuse, R74 ;  /* 0x0000004a004a7220 */ /* 0x040fe20000410000 */
[----:B------:R1:W-:Y:S01]  /*6da0*/  MUFU.EX2 R174, R16 ;  /* 0x0000001000ae7308 */ /* 0x0003e20000000800 */
[----:B------:R-:W-:Y:S02]  /*6db0*/  FMUL.FTZ R75, R0, R75 ;  /* 0x0000004b004b7220 */ /* 0x000fe40000410000 */
[----:B------:R-:W-:Y:S01]  /*6dc0*/  FMUL.FTZ R76, R2, R76 ;  /* 0x0000004c024c7220 */ /* 0x000fe20000410000 */
[----:B---3--:R-:W-:Y:S01]  /*6dd0*/  @P0 LEA.HI.X R11, R6, c[0x0][0x1cc], R7, 0x1, P1 ;  /* 0x00007300060b0a11 */ /* 0x008fe200008f0c07 */
[C---:B------:R-:W-:Y:S01]  /*6de0*/  FMUL.FTZ R77, R2.reuse, R77 ;  /* 0x0000004d024d7220 */ /* 0x040fe20000410000 */
[C---:B------:R-:W-:Y:S01]  /*6df0*/  @P0 IADD3 R6, P2, R5.reuse, R17, RZ ;  /* 0x0000001105060210 */ /* 0x040fe20007f5e0ff */
[----:B------:R-:W-:Y:S02]  /*6e00*/  FMUL.FTZ R17, R2, R153 ;  /* 0x0000009902117220 */ /* 0x000fe40000410000 */
[----:B------:R3:W-:Y:S01]  /*6e10*/  @P0 LDGSTS.E.BYPASS.LTC128B.128 [R131+0x13100], [R10.64], !P5 ;  /* 0x131000000a830fae */ /* 0x0007e2000e901d48 */
[----:B------:R-:W-:Y:S01]  /*6e20*/  @P0 LEA R8, P1, R6, c[0x0][0x1c8], 0x1 ;  /* 0x0000720006080a11 */ /* 0x000fe200078208ff */
[----:B------:R-:W-:Y:S01]  /*6e30*/  FMUL.FTZ R78, R0, R78 ;  /* 0x0000004e004e7220 */ /* 0x000fe20000410000 */
[----:B------:R-:W-:Y:S01]  /*6e40*/  @P0 IADD3.X R7, R4, R179, RZ, P2, !PT ;  /* 0x000000b304070210 */ /* 0x000fe200017fe4ff */
[----:B------:R-:W-:Y:S01]  /*6e50*/  FMUL.FTZ R79, R0, R79 ;  /* 0x0000004f004f7220 */ /* 0x000fe20000410000 */
[----:B------:R-:W-:Y:S01]  /*6e60*/  @P0 IADD3 R5, P2, R5, R175, RZ ;  /* 0x000000af05050210 */ /* 0x000fe20007f5e0ff */
[----:B------:R3:W3:Y:S01]  /*6e70*/  MUFU.EX2 R179, R14 ;  /* 0x0000000e00b37308 */ /* 0x0006e20000000800 */
[----:B----4-:R-:W-:Y:S01]  /*6e80*/  @P0 LEA.HI.X R9, R6, c[0x0][0x1cc], R7, 0x1, P1 ;  /* 0x0000730006090a11 */ /* 0x010fe200008f0c07 */
[C---:B------:R-:W-:Y:S01]  /*6e90*/  FMUL.FTZ R80, R2.reuse, R80 ;  /* 0x0000005002507220 */ /* 0x040fe20000410000 */
[C---:B------:R-:W-:Y:S01]  /*6ea0*/  @P0 LEA R6, P1, R5.reuse, c[0x0][0x1c8], 0x1 ;  /* 0x0000720005060a11 */ /* 0x040fe200078208ff */
[----:B------:R-:W-:Y:S01]  /*6eb0*/  FMUL.FTZ R81, R2, R81 ;  /* 0x0000005102517220 */ /* 0x000fe20000410000 */
[----:B------:R-:W-:Y:S01]  /*6ec0*/  @P0 IADD3.X R4, R4, R173, RZ, P2, !PT ;  /* 0x000000ad04040210 */ /* 0x000fe200017fe4ff */
[----:B------:R4:W-:Y:S01]  /*6ed0*/  @P0 LDGSTS.E.BYPASS.LTC128B.128 [R131+0x15100], [R8.64], !P4 ;  /* 0x1510000008830fae */ /* 0x0009e2000e101d48 */
[----:B------:R-:W-:Y:S02]  /*6ee0*/  FMUL.FTZ R82, R0, R82 ;  /* 0x0000005200527220 */ /* 0x000fe40000410000 */
[----:B------:R-:W-:Y:S01]  /*6ef0*/  @P0 LEA.HI.X R7, R5, c[0x0][0x1cc], R4, 0x1, P1 ;  /* 0x0000730005070a11 */ /* 0x000fe200008f0c04 */
[--C-:B------:R-:W-:Y:S02]  /*6f00*/  FFMA.FTZ R4, R184, c[0x0][0x2d0], -R133.reuse ;  /* 0x0000b400b8047a23 */ /* 0x100fe40000010885 */
[C---:B------:R-:W-:Y:S02]  /*6f10*/  FMUL.FTZ R5, R2.reuse, R141 ;  /* 0x0000008d02057220 */ /* 0x040fe40000410000 */
[----:B------:R4:W-:Y:S01]  /*6f20*/  @P0 LDGSTS.E.BYPASS.LTC128B.128 [R131+0x17100], [R6.64], !P3 ;  /* 0x1710000006830fae */ /* 0x0009e2000d901d48 */
[----:B------:R4:W-:Y:S01]  /*6f30*/  MUFU.EX2 R173, R4 ;  /* 0x0000000400ad7308 */ /* 0x0009e20000000800 */
[----:B-1----:R-:W-:Y:S02]  /*6f40*/  FMUL.FTZ R16, R2, R152 ;  /* 0x0000009802107220 */ /* 0x002fe40000410000 */
[----:B------:R-:W-:Y:S01]  /*6f50*/  FMUL.FTZ R83, R0, R83 ;  /* 0x0000005300537220 */ /* 0x000fe20000410000 */
[----:B------:R-:W-:Y:S01]  /*6f60*/  LDSM.16.MT88.4 R20, [R250+0x100] ;  /* 0x00010000fa14783b */ /* 0x000fe20000004200 */
[----:B------:R-:W-:Y:S02]  /*6f70*/  FMUL.FTZ R84, R2, R84 ;  /* 0x0000005402547220 */ /* 0x000fe40000410000 */
[C---:B---3--:R-:W-:Y:S02]  /*6f80*/  FMUL.FTZ R10, R0.reuse, R146 ;  /* 0x00000092000a7220 */ /* 0x048fe40000410000 */
[----:B------:R-:W1:Y:S01]  /*6f90*/  LDSM.16.MT88.4 R12, [R249+0x100] ;  /* 0x00010000f90c783b */ /* 0x000e620000004200 */
[----:B------:R-:W-:Y:S01]  /*6fa0*/  F2FP.BF16.PACK_AB R141, R179, R180 ;  /* 0x000000b4b38d723e */ /* 0x000fe200000010ff */
[----:B------:R-:W-:Y:S02]  /*6fb0*/  FMUL.FTZ R11, R0, R147 ;  /* 0x00000093000b7220 */ /* 0x000fe40000410000 */
[----:B------:R-:W-:Y:S01]  /*6fc0*/  FMUL.FTZ R85, R2, R85 ;  /* 0x0000005502557220 */ /* 0x000fe20000410000 */
[----:B------:R-:W-:Y:S01]  /*6fd0*/  LDSM.16.MT88.4 R152, [R250+0x1900] ;  /* 0x00190000fa98783b */ /* 0x000fe20000004200 */
[C---:B------:R-:W-:Y:S02]  /*6fe0*/  FMUL.FTZ R86, R0.reuse, R86 ;  /* 0x0000005600567220 */ /* 0x040fe40000410000 */
[----:B------:R-:W-:Y:S02]  /*6ff0*/  FMUL.FTZ R87, R0, R87 ;  /* 0x0000005700577220 */ /* 0x000fe40000410000 */
[C---:B----4-:R-:W-:Y:S01]  /*7000*/  FMUL.FTZ R8, R2.reuse, R144 ;  /* 0x0000009002087220 */ /* 0x050fe20000410000 */
[----:B------:R-:W0:Y:S01]  /*7010*/  LDGDEPBAR ;  /* 0x00000000000079af */ /* 0x000e220000000000 */
[C---:B------:R-:W-:Y:S02]  /*7020*/  FMUL.FTZ R9, R2.reuse, R145 ;  /* 0x0000009102097220 */ /* 0x040fe40000410000 */
[----:B------:R-:W-:Y:S02]  /*7030*/  FMUL.FTZ R88, R2, R88 ;  /* 0x0000005802587220 */ /* 0x000fe40000410000 */
[----:B------:R-:W-:Y:S01]  /*7040*/  FFMA.FTZ R4, R185, c[0x0][0x2d0], -R133 ;  /* 0x0000b400b9047a23 */ /* 0x000fe20000010885 */
[----:B------:R-:W3:Y:S01]  /*7050*/  LDL.LU R131, [R1+0x128] ;  /* 0x0001280001837983 */ /* 0x000ee20000300800 */
[----:B------:R-:W-:Y:S01]  /*7060*/  FMUL.FTZ R6, R0, R142 ;  /* 0x0000008e00067220 */ /* 0x000fe20000410000 */
[----:B------:R-:W-:Y:S01]  /*7070*/  F2FP.BF16.PACK_AB R142, R174, R172 ;  /* 0x000000acae8e723e */ /* 0x000fe200000010ff */
[----:B------:R-:W4:Y:S01]  /*7080*/  MUFU.EX2 R175, R4 ;  /* 0x0000000400af7308 */ /* 0x000f220000000800 */
[----:B------:R-:W-:Y:S01]  /*7090*/  FMUL.FTZ R7, R0, R143 ;  /* 0x0000008f00077220 */ /* 0x000fe20000410000 */
[----:B------:R-:W3:Y:S01]  /*70a0*/  LDL R24, [R1] ;  /* 0x0000000001187983 */ /* 0x000ee20000100800 */
[----:B------:R-:W-:Y:S02]  /*70b0*/  FMUL.FTZ R89, R2, R89 ;  /* 0x0000005902597220 */ /* 0x000fe40000410000 */
[C---:B------:R-:W-:Y:S02]  /*70c0*/  FMUL.FTZ R90, R0.reuse, R90 ;  /* 0x0000005a005a7220 */ /* 0x040fe40000410000 */
[----:B------:R-:W-:Y:S01]  /*70d0*/  LDSM.16.MT88.4 R144, [R252+0x100] ;  /* 0x00010000fc90783b */ /* 0x000fe20000004200 */
[----:B------:R-:W-:Y:S02]  /*70e0*/  FMUL.FTZ R91, R0, R91 ;  /* 0x0000005b005b7220 */ /* 0x000fe40000410000 */
[C---:B------:R-:W-:Y:S02]  /*70f0*/  FMUL.FTZ R92, R2.reuse, R92 ;  /* 0x0000005c025c7220 */ /* 0x040fe40000410000 */
[----:B------:R-:W-:Y:S02]  /*7100*/  FMUL.FTZ R93, R2, R93 ;  /* 0x0000005d025d7220 */ /* 0x000fe40000410000 */
[C---:B------:R-:W-:Y:S02]  /*7110*/  FMUL.FTZ R94, R0.reuse, R94 ;  /* 0x0000005e005e7220 */ /* 0x040fe40000410000 */
[----:B------:R-:W-:Y:S02]  /*7120*/  FMUL.FTZ R95, R0, R95 ;  /* 0x0000005f005f7220 */ /* 0x000fe40000410000 */
[C---:B------:R-:W-:Y:S02]  /*7130*/  FMUL.FTZ R96, R2.reuse, R96 ;  /* 0x0000006002607220 */ /* 0x040fe40000410000 */
[----:B------:R-:W-:Y:S02]  /*7140*/  FMUL.FTZ R97, R2, R97 ;  /* 0x0000006102617220 */ /* 0x000fe40000410000 */
[----:B------:R-:W-:Y:S01]  /*7150*/  FMUL.FTZ R98, R0, R98 ;  /* 0x0000006200627220 */ /* 0x000fe20000410000 */
[----:B----4-:R-:W-:Y:S01]  /*7160*/  F2FP.BF16.PACK_AB R143, R175, R173 ;  /* 0x000000adaf8f723e */ /* 0x010fe200000010ff */
[----:B------:R-:W-:Y:S01]  /*7170*/  FMUL.FTZ R4, R2, R140 ;  /* 0x0000008c02047220 */ /* 0x000fe20000410000 */
[----:B------:R-:W-:Y:S01]  /*7180*/  F2FP.BF16.PACK_AB R140, R178, R138 ;  /* 0x0000008ab28c723e */ /* 0x000fe200000010ff */
[--C-:B------:R-:W-:Y:S02]  /*7190*/  FFMA.FTZ R185, R192, c[0x0][0x2d0], -R137.reuse ;  /* 0x0000b400c0b97a23 */ /* 0x100fe40000010889 */
[--C-:B------:R-:W-:Y:S02]  /*71a0*/  FFMA.FTZ R186, R193, c[0x0][0x2d0], -R137.reuse ;  /* 0x0000b400c1ba7a23 */ /* 0x100fe40000010889 */
[----:B------:R-:W-:Y:S02]  /*71b0*/  FFMA.FTZ R187, R194, c[0x0][0x2d0], -R137 ;  /* 0x0000b400c2bb7a23 */ /* 0x000fe40000010889 */
[C---:B-1----:R-:W-:Y:S01]  /*71c0*/  HMMA.16816.F32.BF16 R4, R140.reuse, R12, R4 ;  /* 0x0000000c8c04723c */ /* 0x042fe20000041804 */
[----:B------:R-:W-:Y:S04]  /*71d0*/  MUFU.EX2 R185, R185 ;  /* 0x000000b900b97308 */ /* 0x000fe80000000800 */
[----:B------:R-:W-:Y:S02]  /*71e0*/  FMUL.FTZ R99, R0, R99 ;  /* 0x0000006300637220 */ /* 0x000fe40000410000 */
[C---:B------:R-:W-:Y:S01]  /*71f0*/  FMUL.FTZ R12, R2.reuse, R148 ;  /* 0x00000094020c7220 */ /* 0x040fe20000410000 */
[C---:B------:R-:W-:Y:S03]  /*7200*/  HMMA.16816.F32.BF16 R8, R140.reuse, R14, R8 ;  /* 0x0000000e8c08723c */ /* 0x040fe60000041808 */
[----:B------:R-:W-:Y:S01]  /*7210*/  MUFU.EX2 R186, R186 ;  /* 0x000000ba00ba7308 */ /* 0x000fe20000000800 */
[C---:B------:R-:W-:Y:S01]  /*7220*/  FMUL.FTZ R13, R2.reuse, R149 ;  /* 0x00000095020d7220 */ /* 0x040fe20000410000 */
[----:B------:R-:W-:Y:S01]  /*7230*/  MOV R149, R180 ;  /* 0x000000b400957202 */ /* 0x000fe20000000f00 */
[----:B------:R-:W-:Y:S02]  /*7240*/  FMUL.FTZ R100, R2, R100 ;  /* 0x0000006402647220 */ /* 0x000fe40000410000 */
[C---:B------:R-:W-:Y:S04]  /*7250*/  FMUL.FTZ R15, R0.reuse, R151 ;  /* 0x00000097000f7220 */ /* 0x040fe80000410000 */
[----:B------:R-:W-:Y:S01]  /*7260*/  FMUL.FTZ R14, R0, R150 ;  /* 0x00000096000e7220 */ /* 0x000fe20000410000 */
[----:B------:R-:W-:Y:S01]  /*7270*/  MOV R150, R149 ;  /* 0x0000009500967202 */ /* 0x000fe20000000f00 */
[--C-:B------:R-:W-:Y:S01]  /*7280*/  FFMA.FTZ R148, R136, c[0x0][0x2d0], -R133.reuse ;  /* 0x0000b40088947a23 */ /* 0x100fe20000010885 */
[----:B------:R-:W-:Y:S01]  /*7290*/  MUFU.EX2 R187, R187 ;  /* 0x000000bb00bb7308 */ /* 0x000fe20000000800 */
[----:B------:R-:W-:Y:S02]  /*72a0*/  FFMA.FTZ R180, R177, c[0x0][0x2d0], -R133 ;  /* 0x0000b400b1b47a23 */ /* 0x000fe40000010885 */
[----:B------:R-:W-:Y:S01]  /*72b0*/  FMUL.FTZ R101, R2, R101 ;  /* 0x0000006502657220 */ /* 0x000fe20000410000 */
[C---:B------:R-:W-:Y:S03]  /*72c0*/  HMMA.16816.F32.BF16 R12, R140.reuse, R20, R12 ;  /* 0x000000148c0c723c */ /* 0x040fe6000004180c */
[C---:B------:R-:W-:Y:S02]  /*72d0*/  FMUL.FTZ R102, R0.reuse, R102 ;  /* 0x0000006600667220 */ /* 0x040fe40000410000 */
[----:B------:R-:W-:Y:S01]  /*72e0*/  FMUL.FTZ R103, R0, R103 ;  /* 0x0000006700677220 */ /* 0x000fe20000410000 */
[----:B------:R-:W-:Y:S01]  /*72f0*/  MUFU.EX2 R180, R180 ;  /* 0x000000b400b47308 */ /* 0x000fe20000000800 */
[C---:B------:R-:W-:Y:S01]  /*7300*/  FMUL.FTZ R21, R2.reuse, R157 ;  /* 0x0000009d02157220 */ /* 0x040fe20000410000 */
[C---:B------:R-:W-:Y:S04]  /*7310*/  HMMA.16816.F32.BF16 R16, R140.reuse, R22, R16 ;  /* 0x000000168c10723c */ /* 0x040fe80000041810 */
[C---:B------:R-:W-:Y:S02]  /*7320*/  FMUL.FTZ R20, R2.reuse, R156 ;  /* 0x0000009c02147220 */ /* 0x040fe40000410000 */
[----:B------:R-:W-:Y:S02]  /*7330*/  FMUL.FTZ R104, R2, R104 ;  /* 0x0000006802687220 */ /* 0x000fe40000410000 */
[C---:B------:R-:W-:Y:S01]  /*7340*/  FMUL.FTZ R22, R0.reuse, R158 ;  /* 0x0000009e00167220 */ /* 0x040fe20000410000 */
[----:B------:R1:W-:Y:S03]  /*7350*/  MUFU.EX2 R156, R134 ;  /* 0x00000086009c7308 */ /* 0x0003e60000000800 */
[----:B------:R-:W-:Y:S02]  /*7360*/  FMUL.FTZ R23, R0, R159 ;  /* 0x0000009f00177220 */ /* 0x000fe40000410000 */
[----:B------:R-:W-:Y:S02]  /*7370*/  FMUL.FTZ R105, R2, R105 ;  /* 0x0000006902697220 */ /* 0x000fe40000410000 */
[C---:B------:R-:W-:Y:S02]  /*7380*/  FMUL.FTZ R106, R0.reuse, R106 ;  /* 0x0000006a006a7220 */ /* 0x040fe40000410000 */
        /* <DEDUP_REMOVED lines=8> */
[--C-:B-1----:R-:W-:Y:S02]  /*7410*/  FFMA.FTZ R134, R189, c[0x0][0x2d0], -R137.reuse ;  /* 0x0000b400bd867a23 */ /* 0x102fe40000010889 */
        /* <DEDUP_REMOVED lines=15> */
[C---:B--2---:R-:W-:Y:S02]  /*7510*/  FMUL.FTZ R130, R0.reuse, R130 ;  /* 0x0000008200827220 */ /* 0x044fe40000410000 */
[----:B---3--:R-:W-:Y:S01]  /*7520*/  FMUL.FTZ R131, R0, R131 ;  /* 0x0000008300837220 */ /* 0x008fe20000410000 */
[----:B------:R1:W2:Y:S01]  /*7530*/  LDSM.16.MT88.4 R28, [R24+0x100] ;  /* 0x00010000181c783b */ /* 0x0002a20000004200 */
[----:B------:R-:W-:Y:S01]  /*7540*/  MOV R157, R24 ;  /* 0x00000018009d7202 */ /* 0x000fe20000000f00 */
[C---:B-1----:R-:W-:Y:S04]  /*7550*/  FMUL.FTZ R24, R2.reuse, R160 ;  /* 0x000000a002187220 */ /* 0x042fe80000410000 */
[----:B------:R-:W-:Y:S01]  /*7560*/  LDSM.16.MT88.4 R160, [R157+0x1900] ;  /* 0x001900009da0783b */ /* 0x000fe20000004200 */
[C---:B--2---:R-:W-:Y:S07]  /*7570*/  HMMA.16816.F32.BF16 R20, R140.reuse, R28, R20 ;  /* 0x0000001c8c14723c */ /* 0x044fee0000041814 */
[C---:B------:R-:W-:Y:S01]  /*7580*/  FMUL.FTZ R28, R2.reuse, R164 ;  /* 0x000000a4021c7220 */ /* 0x040fe20000410000 */
[C---:B------:R-:W-:Y:S04]  /*7590*/  HMMA.16816.F32.BF16 R24, R140.reuse, R30, R24 ;  /* 0x0000001e8c18723c */ /* 0x040fe80000041818 */
[----:B------:R-:W-:Y:S02]  /*75a0*/  FMUL.FTZ R29, R2, R165 ;  /* 0x000000a5021d7220 */ /* 0x000fe40000410000 */
[----:B------:R1:W-:Y:S01]  /*75b0*/  MUFU.EX2 R165, R134 ;  /* 0x0000008600a57308 */ /* 0x0003e20000000800 */
[C---:B------:R-:W-:Y:S02]  /*75c0*/  FMUL.FTZ R30, R0.reuse, R166 ;  /* 0x000000a6001e7220 */ /* 0x040fe40000410000 */
[----:B------:R-:W-:Y:S07]  /*75d0*/  FMUL.FTZ R31, R0, R167 ;  /* 0x000000a7001f7220 */ /* 0x000fee0000410000 */
[C---:B------:R-:W-:Y:S08]  /*75e0*/  HMMA.16816.F32.BF16 R28, R140.reuse, R144, R28 ;  /* 0x000000908c1c723c */ /* 0x040ff0000004181c */
[C---:B------:R-:W-:Y:S01]  /*75f0*/  HMMA.16816.F32.BF16 R32, R140.reuse, R146, R32 ;  /* 0x000000928c20723c */ /* 0x040fe20000041820 */
[----:B------:R-:W2:Y:S03]  /*7600*/  LDSM.16.MT88.4 R144, [R249+0x2100] ;  /* 0x00210000f990783b */ /* 0x000ea60000004200 */
[--C-:B-1----:R-:W-:Y:S02]  /*7610*/  FFMA.FTZ R134, R188, c[0x0][0x2d0], -R137.reuse ;  /* 0x0000b400bc867a23 */ /* 0x102fe40000010889 */
[--C-:B------:R-:W-:Y:S02]  /*7620*/  FFMA.FTZ R188, R195, c[0x0][0x2d0], -R137.reuse ;  /* 0x0000b400c3bc7a23 */ /* 0x100fe40000010889 */
[----:B------:R1:W-:Y:S10]  /*7630*/  MUFU.EX2 R166, R134 ;  /* 0x0000008600a67308 */ /* 0x0003f40000000800 */
[----:B------:R-:W-:Y:S01]  /*7640*/  MUFU.EX2 R188, R188 ;  /* 0x000000bc00bc7308 */ /* 0x000fe20000000800 */
[----:B-1----:R-:W-:Y:S09]  /*7650*/  FFMA.FTZ R134, R139, c[0x0][0x2d0], -R137 ;  /* 0x0000b4008b867a23 */ /* 0x002ff20000010889 */
[----:B------:R1:W-:Y:S01]  /*7660*/  MUFU.EX2 R167, R134 ;  /* 0x0000008600a77308 */ /* 0x0003e20000000800 */
[C---:B--2---:R-:W-:Y:S08]  /*7670*/  HMMA.16816.F32.BF16 R36, R140.reuse, R144, R36 ;  /* 0x000000908c24723c */ /* 0x044ff00000041824 */
[C---:B------:R-:W-:Y:S01]  /*7680*/  HMMA.16816.F32.BF16 R40, R140.reuse, R146, R40 ;  /* 0x000000928c28723c */ /* 0x040fe20000041828 */
[----:B------:R-:W2:Y:S03]  /*7690*/  LDSM.16.MT88.4 R144, [R250+0x2100] ;  /* 0x00210000fa90783b */ /* 0x000ea60000004200 */
[--C-:B-1----:R-:W-:Y:S04]  /*76a0*/  FFMA.FTZ R134, R191, c[0x0][0x2d0], -R133.reuse ;  /* 0x0000b400bf867a23 */ /* 0x102fe80000010885 */
[----:B------:R1:W-:Y:S01]  /*76b0*/  MUFU.EX2 R164, R134 ;  /* 0x0000008600a47308 */ /* 0x0003e20000000800 */
[C---:B--2---:R-:W-:Y:S03]  /*76c0*/  HMMA.16816.F32.BF16 R44, R140.reuse, R144, R44 ;  /* 0x000000908c2c723c */ /* 0x044fe6000004182c */
[--C-:B-1----:R-:W-:Y:S02]  /*76d0*/  FFMA.FTZ R134, R205, c[0x0][0x2d0], -R133.reuse ;  /* 0x0000b400cd867a23 */ /* 0x102fe40000010885 */
[----:B------:R1:W5:Y:S04]  /*76e0*/  LDL.LU R205, [R1+0x124] ;  /* 0x0001240001cd7983 */ /* 0x0003680000300800 */
[----:B------:R2:W-:Y:S01]  /*76f0*/  MUFU.EX2 R191, R134 ;  /* 0x0000008600bf7308 */ /* 0x0005e20000000800 */
[C---:B------:R-:W-:Y:S01]  /*7700*/  HMMA.16816.F32.BF16 R48, R140.reuse, R146, R48 ;  /* 0x000000928c30723c */ /* 0x040fe20000041830 */
[----:B------:R-:W3:Y:S02]  /*7710*/  LDSM.16.MT88.4 R144, [R157+0x2100] ;  /* 0x002100009d90783b */ /* 0x000ee40000004200 */
[--C-:B--2---:R-:W-:Y:S03]  /*7720*/  FFMA.FTZ R134, R206, c[0x0][0x2d0], -R133.reuse ;  /* 0x0000b400ce867a23 */ /* 0x104fe60000010885 */
[----:B------:R1:W5:Y:S03]  /*7730*/  LDL.LU R206, [R1+0x120] ;  /* 0x0001200001ce7983 */ /* 0x0003660000300800 */
[----:B------:R2:W-:Y:S01]  /*7740*/  MUFU.EX2 R189, R134 ;  /* 0x0000008600bd7308 */ /* 0x0005e20000000800 */
[C---:B---3--:R-:W-:Y:S08]  /*7750*/  HMMA.16816.F32.BF16 R52, R140.reuse, R144, R52 ;  /* 0x000000908c34723c */ /* 0x048ff00000041834 */
[C---:B------:R-:W-:Y:S01]  /*7760*/  HMMA.16816.F32.BF16 R56, R140.reuse, R146, R56 ;  /* 0x000000928c38723c */ /* 0x040fe20000041838 */
[----:B------:R-:W3:Y:S03]  /*7770*/  LDSM.16.MT88.4 R144, [R252+0x2100] ;  /* 0x00210000fc90783b */ /* 0x000ee60000004200 */
[----:B--2---:R-:W-:Y:S02]  /*7780*/  FFMA.FTZ R134, R207, c[0x0][0x2d0], -R133 ;  /* 0x0000b400cf867a23 */ /* 0x004fe40000010885 */
[----:B------:R1:W5:Y:S02]  /*7790*/  LDL.LU R207, [R1+0x11c] ;  /* 0x00011c0001cf7983 */ /* 0x0003640000300800 */
[----:B------:R2:W-:Y:S04]  /*77a0*/  MUFU.EX2 R190, R134 ;  /* 0x0000008600be7308 */ /* 0x0005e80000000800 */
[--C-:B--2---:R-:W-:Y:S02]  /*77b0*/  FFMA.FTZ R134, R200, c[0x0][0x2d0], -R137.reuse ;  /* 0x0000b400c8867a23 */ /* 0x104fe40000010889 */
[----:B------:R1:W5:Y:S04]  /*77c0*/  LDL.LU R200, [R1+0x118] ;  /* 0x0001180001c87983 */ /* 0x0003680000300800 */
[----:B------:R2:W-:Y:S01]  /*77d0*/  MUFU.EX2 R158, R134 ;  /* 0x00000086009e7308 */ /* 0x0005e20000000800 */
[C---:B---3--:R-:W-:Y:S08]  /*77e0*/  HMMA.16816.F32.BF16 R60, R140.reuse, R144, R60 ;  /* 0x000000908c3c723c */ /* 0x048ff0000004183c */
[C---:B------:R-:W-:Y:S01]  /*77f0*/  HMMA.16816.F32.BF16 R64, R140.reuse, R146, R64 ;  /* 0x000000928c40723c */ /* 0x040fe20000041840 */
[----:B------:R-:W3:Y:S03]  /*7800*/  LDSM.16.MT88.4 R144, [R249+0x4100] ;  /* 0x00410000f990783b */ /* 0x000ee60000004200 */
[--C-:B--2---:R-:W-:Y:S02]  /*7810*/  FFMA.FTZ R134, R201, c[0x0][0x2d0], -R137.reuse ;  /* 0x0000b400c9867a23 */ /* 0x104fe40000010889 */
[----:B------:R1:W5:Y:S02]  /*7820*/  LDL.LU R201, [R1+0x114] ;  /* 0x0001140001c97983 */ /* 0x0003640000300800 */
[----:B------:R2:W2:Y:S03]  /*7830*/  MUFU.EX2 R159, R134 ;  /* 0x00000086009f7308 */ /* 0x0004a60000000800 */
[----:B------:R-:W4:Y:S01]  /*7840*/  LDL.LU R139, [R1+0x50] ;  /* 0x00005000018b7983 */ /* 0x000f220000300800 */
[--C-:B--2---:R-:W-:Y:S01]  /*7850*/  FFMA.FTZ R134, R202, c[0x0][0x2d0], -R137.reuse ;  /* 0x0000b400ca867a23 */ /* 0x104fe20000010889 */
[C---:B---3--:R-:W-:Y:S03]  /*7860*/  HMMA.16816.F32.BF16 R68, R140.reuse, R144, R68 ;  /* 0x000000908c44723c */ /* 0x048fe60000041844 */
[----:B------:R1:W5:Y:S02]  /*7870*/  LDL.LU R202, [R1+0x110] ;  /* 0x0001100001ca7983 */ /* 0x0003640000300800 */
[----:B------:R2:W-:Y:S01]  /*7880*/  MUFU.EX2 R168, R134 ;  /* 0x0000008600a87308 */ /* 0x0005e20000000800 */
[----:B------:R-:W-:Y:S02]  /*7890*/  F2FP.BF16.PACK_AB R136, R159, R158 ;  /* 0x0000009e9f88723e */ /* 0x000fe400000010ff */
[C---:B------:R-:W-:Y:S01]  /*78a0*/  HMMA.16816.F32.BF16 R72, R140.reuse, R146, R72 ;  /* 0x000000928c48723c */ /* 0x040fe20000041848 */
[----:B------:R-:W3:Y:S03]  /*78b0*/  LDSM.16.MT88.4 R144, [R250+0x4100] ;  /* 0x00410000fa90783b */ /* 0x000ee60000004200 */
[----:B--2---:R-:W-:Y:S02]  /*78c0*/  FFMA.FTZ R134, R203, c[0x0][0x2d0], -R137 ;  /* 0x0000b400cb867a23 */ /* 0x004fe40000010889 */
[----:B------:R1:W5:Y:S02]  /*78d0*/  LDL.LU R203, [R1+0x10c] ;  /* 0x00010c0001cb7983 */ /* 0x0003640000300800 */
[----:B------:R2:W-:Y:S01]  /*78e0*/  MUFU.EX2 R169, R134 ;  /* 0x0000008600a97308 */ /* 0x0005e20000000800 */
[C---:B---3--:R-:W-:Y:S03]  /*78f0*/  HMMA.16816.F32.BF16 R76, R140.reuse, R144, R76 ;  /* 0x000000908c4c723c */ /* 0x048fe6000004184c */
[--C-:B--2---:R-:W-:Y:S05]  /*7900*/  FFMA.FTZ R134, R196, c[0x0][0x2d0], -R133.reuse ;  /* 0x0000b400c4867a23 */ /* 0x104fea0000010885 */
[C---:B------:R-:W-:Y:S01]  /*7910*/  HMMA.16816.F32.BF16 R80, R140.reuse, R146, R80 ;  /* 0x000000928c50723c */ /* 0x040fe20000041850 */
[----:B------:R-:W2:Y:S01]  /*7920*/  LDSM.16.MT88.4 R144, [R157+0x4100] ;  /* 0x004100009d90783b */ /* 0x000ea20000004200 */
[----:B------:R3:W-:Y:S04]  /*7930*/  MUFU.EX2 R183, R134 ;  /* 0x0000008600b77308 */ /* 0x0007e80000000800 */
[----:B------:R1:W5:Y:S01]  /*7940*/  LDL.LU R196, [R1+0x108] ;  /* 0x0001080001c47983 */ /* 0x0003620000300800 */
[--C-:B---3--:R-:W-:Y:S04]  /*7950*/  FFMA.FTZ R134, R197, c[0x0][0x2d0], -R133.reuse ;  /* 0x0000b400c5867a23 */ /* 0x108fe80000010885 */
[----:B------:R1:W5:Y:S01]  /*7960*/  LDL.LU R197, [R1+0x104] ;  /* 0x0001040001c57983 */ /* 0x0003620000300800 */
[----:B------:R3:W1:Y:S01]  /*7970*/  MUFU.EX2 R184, R134 ;  /* 0x0000008600b87308 */ /* 0x0006620000000800 */
[C---:B--2---:R-:W-:Y:S08]  /*7980*/  HMMA.16816.F32.BF16 R84, R140.reuse, R144, R84 ;  /* 0x000000908c54723c */ /* 0x044ff00000041854 */
[C---:B------:R-:W-:Y:S01]  /*7990*/  HMMA.16816.F32.BF16 R88, R140.reuse, R146, R88 ;  /* 0x000000928c58723c */ /* 0x040fe20000041858 */
[----:B------:R-:W2:Y:S03]  /*79a0*/  LDSM.16.MT88.4 R144, [R252+0x4100] ;  /* 0x00410000fc90783b */ /* 0x000ea60000004200 */
[--C-:B---3--:R-:W-:Y:S01]  /*79b0*/  FFMA.FTZ R134, R198, c[0x0][0x2d0], -R133.reuse ;  /* 0x0000b400c6867a23 */ /* 0x108fe20000010885 */
[----:B-1----:R-:W-:Y:S01]  /*79c0*/  F2FP.BF16.PACK_AB R137, R184, R183 ;  /* 0x000000b7b889723e */ /* 0x002fe200000010ff */
[----:B------:R1:W5:Y:S02]  /*79d0*/  LDL.LU R198, [R1+0x100] ;  /* 0x0001000001c67983 */ /* 0x0003640000300800 */
[----:B------:R3:W-:Y:S04]  /*79e0*/  MUFU.EX2 R181, R134 ;  /* 0x0000008600b57308 */ /* 0x0007e80000000800 */
[--C-:B---3--:R-:W-:Y:S02]  /*79f0*/  FFMA.FTZ R134, R199, c[0x0][0x2d0], -R133.reuse ;  /* 0x0000b400c7867a23 */ /* 0x108fe40000010885 */
[----:B------:R1:W5:Y:S04]  /*7a00*/  LDL.LU R199, [R1+0xfc] ;  /* 0x0000fc0001c77983 */ /* 0x0003680000300800 */
[----:B------:R3:W1:Y:S01]  /*7a10*/  MUFU.EX2 R182, R134 ;  /* 0x0000008600b67308 */ /* 0x0006620000000800 */
[----:B------:R1:W5:Y:S01]  /*7a20*/  LDL.LU R192, [R1+0xf8] ;  /* 0x0000f80001c07983 */ /* 0x0003620000300800 */
[C---:B--2---:R-:W-:Y:S04]  /*7a30*/  HMMA.16816.F32.BF16 R92, R140.reuse, R144, R92 ;  /* 0x000000908c5c723c */ /* 0x044fe8000004185c */
[----:B------:R2:W5:Y:S04]  /*7a40*/  LDL.LU R193, [R1+0xf4] ;  /* 0x0000f40001c17983 */ /* 0x0005680000300800 */
[C---:B------:R-:W-:Y:S01]  /*7a50*/  HMMA.16816.F32.BF16 R96, R140.reuse, R146, R96 ;  /* 0x000000928c60723c */ /* 0x040fe20000041860 */
[----:B------:R-:W1:Y:S05]  /*7a60*/  LDSM.16.MT88.4 R144, [R249+0x6100] ;  /* 0x00610000f990783b */ /* 0x000e6a0000004200 */
[----:B------:R2:W5:Y:S05]  /*7a70*/  LDL.LU R194, [R1+0xf0] ;  /* 0x0000f00001c27983 */ /* 0x00056a0000300800 */
[----:B------:R2:W5:Y:S01]  /*7a80*/  LDL.LU R195, [R1+0xec] ;  /* 0x0000ec0001c37983 */ /* 0x0005620000300800 */
[--C-:B---3--:R-:W-:Y:S02]  /*7a90*/  FFMA.FTZ R134, R176, c[0x0][0x2d0], -R133.reuse ;  /* 0x0000b400b0867a23 */ /* 0x108fe40000010885 */
[----:B------:R-:W-:Y:S02]  /*7aa0*/  FFMA.FTZ R133, R135, c[0x0][0x2d0], -R133 ;  /* 0x0000b40087857a23 */ /* 0x000fe40000010885 */
[----:B------:R2:W5:Y:S01]  /*7ab0*/  LDL.LU R176, [R1+0xe8] ;  /* 0x0000e80001b07983 */ /* 0x0005620000300800 */
[----:B------:R-:W3:Y:S04]  /*7ac0*/  MUFU.EX2 R135, R134 ;  /* 0x0000008600877308 */ /* 0x000ee80000000800 */
[----:B------:R2:W5:Y:S05]  /*7ad0*/  LDL.LU R177, [R1+0xe4] ;  /* 0x0000e40001b17983 */ /* 0x00056a0000300800 */
[----:B------:R-:W2:Y:S01]  /*7ae0*/  LDL.LU R149, [R1+0x54] ;  /* 0x0000540001957983 */ /* 0x000ea20000300800 */
[----:B------:R2:W-:Y:S10]  /*7af0*/  MUFU.EX2 R134, R148 ;  /* 0x0000009400867308 */ /* 0x0005f40000000800 */
[----:B------:R-:W2:Y:S01]  /*7b00*/  MUFU.EX2 R133, R133 ;  /* 0x0000008500857308 */ /* 0x000ea20000000800 */
[C---:B-1----:R-:W-:Y:S08]  /*7b10*/  HMMA.16816.F32.BF16 R100, R140.reuse, R144, R100 ;  /* 0x000000908c64723c */ /* 0x042ff00000041864 */
[C---:B------:R-:W-:Y:S01]  /*7b20*/  HMMA.16816.F32.BF16 R104, R140.reuse, R146, R104 ;  /* 0x000000928c68723c */ /* 0x040fe20000041868 */
[----:B------:R-:W1:Y:S07]  /*7b30*/  LDSM.16.MT88.4 R144, [R250+0x6100] ;  /* 0x00610000fa90783b */ /* 0x000e6e0000004200 */
[C---:B-1----:R-:W-:Y:S08]  /*7b40*/  HMMA.16816.F32.BF16 R108, R140.reuse, R144, R108 ;  /* 0x000000908c6c723c */ /* 0x042ff0000004186c */
[C---:B------:R-:W-:Y:S01]  /*7b50*/  HMMA.16816.F32.BF16 R112, R140.reuse, R146, R112 ;  /* 0x000000928c70723c */ /* 0x040fe20000041870 */
[----:B------:R-:W1:Y:S03]  /*7b60*/  LDSM.16.MT88.4 R144, [R157+0x6100] ;  /* 0x006100009d90783b */ /* 0x000e660000004200 */
[----:B----4-:R-:W-:Y:S01]  /*7b70*/  FFMA.FTZ R2, R2, R139, R138 ;  /* 0x0000008b02027223 */ /* 0x010fe2000001008a */
[----:B------:R-:W-:Y:S02]  /*7b80*/  F2FP.BF16.PACK_AB R138, R169, R168 ;  /* 0x000000a8a98a723e */ /* 0x000fe400000010ff */
[----:B------:R-:W-:Y:S01]  /*7b90*/  F2FP.BF16.PACK_AB R139, R182, R181 ;  /* 0x000000b5b68b723e */ /* 0x000fe200000010ff */
[----:B------:R-:W-:Y:S02]  /*7ba0*/  FADD.FTZ R2, R178, R2 ;  /* 0x00000002b2027221 */ /* 0x000fe40000010000 */
[----:B------:R4:W5:Y:S02]  /*7bb0*/  LDL.LU R178, [R1+0xe0] ;  /* 0x0000e00001b27983 */ /* 0x0009640000300800 */
[----:B------:R-:W-:Y:S04]  /*7bc0*/  FADD.FTZ R2, R172, R2 ;  /* 0x00000002ac027221 */ /* 0x000fe80000010000 */
[----:B------:R-:W-:Y:S01]  /*7bd0*/  FADD.FTZ R2, R174, R2 ;  /* 0x00000002ae027221 */ /* 0x000fe20000010000 */
[C---:B-1----:R-:W-:Y:S08]  /*7be0*/  HMMA.16816.F32.BF16 R116, R140.reuse, R144, R116 ;  /* 0x000000908c74723c */ /* 0x042ff00000041874 */
[C---:B------:R-:W-:Y:S01]  /*7bf0*/  HMMA.16816.F32.BF16 R120, R140.reuse, R146, R120 ;  /* 0x000000928c78723c */ /* 0x040fe20000041878 */
[----:B------:R-:W1:Y:S07]  /*7c00*/  LDSM.16.MT88.4 R144, [R252+0x6100] ;  /* 0x00610000fc90783b */ /* 0x000e6e0000004200 */
[C---:B-1----:R-:W-:Y:S08]  /*7c10*/  HMMA.16816.F32.BF16 R124, R140.reuse, R144, R124 ;  /* 0x000000908c7c723c */ /* 0x042ff0000004187c */
[----:B------:R-:W-:Y:S01]  /*7c20*/  HMMA.16816.F32.BF16 R128, R140, R146, R128 ;  /* 0x000000928c80723c */ /* 0x000fe20000041880 */
[----:B------:R-:W1:Y:S06]  /*7c30*/  LDSM.16.MT88.4 R144, [R249+0x900] ;  /* 0x00090000f990783b */ /* 0x000e6c0000004200 */
[----:B------:R-:W-:Y:S02]  /*7c40*/  F2FP.BF16.PACK_AB R140, R165, R156 ;  /* 0x0000009ca58c723e */ /* 0x000fe400000010ff */
[----:B------:R-:W-:Y:S03]  /*7c50*/  F2FP.BF16.PACK_AB R142, R167, R166 ;  /* 0x000000a6a78e723e */ /* 0x000fe600000010ff */
[----:B------:R-:W-:Y:S02]  /*7c60*/  F2FP.BF16.PACK_AB R141, R191, R164 ;  /* 0x000000a4bf8d723e */ /* 0x000fe400000010ff */
[----:B------:R-:W-:Y:S07]  /*7c70*/  F2FP.BF16.PACK_AB R143, R190, R189 ;  /* 0x000000bdbe8f723e */ /* 0x000fee00000010ff */
[C---:B-1----:R-:W-:Y:S08]  /*7c80*/  HMMA.16816.F32.BF16 R4, R140.reuse, R144, R4 ;  /* 0x000000908c04723c */ /* 0x042ff00000041804 */
[C---:B------:R-:W-:Y:S01]  /*7c90*/  HMMA.16816.F32.BF16 R8, R140.reuse, R146, R8 ;  /* 0x000000928c08723c */ /* 0x040fe20000041808 */
[----:B------:R-:W1:Y:S07]  /*7ca0*/  LDSM.16.MT88.4 R144, [R250+0x900] ;  /* 0x00090000fa90783b */ /* 0x000e6e0000004200 */
[C---:B-1----:R-:W-:Y:S08]  /*7cb0*/  HMMA.16816.F32.BF16 R12, R140.reuse, R144, R12 ;  /* 0x000000908c0c723c */ /* 0x042ff0000004180c */
[C---:B------:R-:W-:Y:S01]  /*7cc0*/  HMMA.16816.F32.BF16 R16, R140.reuse, R146, R16 ;  /* 0x000000928c10723c */ /* 0x040fe20000041810 */
[----:B------:R-:W1:Y:S03]  /*7cd0*/  LDSM.16.MT88.4 R144, [R157+0x900] ;  /* 0x000900009d90783b */ /* 0x000e660000004200 */
[----:B--2---:R-:W-:Y:S02]  /*7ce0*/  FFMA.FTZ R0, R0, R149, R150 ;  /* 0x0000009500007223 */ /* 0x004fe40000010096 */
[----:B------:R-:W-:Y:S02]  /*7cf0*/  LDSM.16.MT88.4 R148, [R249+0x1900] ;  /* 0x00190000f994783b */ /* 0x000fe40000004200 */
[----:B------:R-:W-:Y:S03]  /*7d00*/  FADD.FTZ R0, R179, R0 ;  /* 0x00000000b3007221 */ /* 0x000fe60000010000 */
[----:B------:R4:W5:Y:S01]  /*7d10*/  LDL.LU R179, [R1+0xdc] ;  /* 0x0000dc0001b37983 */ /* 0x0009620000300800 */
[----:B------:R-:W-:Y:S01]  /*7d20*/  FADD.FTZ R0, R173, R0 ;  /* 0x00000000ad007221 */ /* 0x000fe20000010000 */
[C---:B-1----:R-:W-:Y:S03]  /*7d30*/  HMMA.16816.F32.BF16 R20, R140.reuse, R144, R20 ;  /* 0x000000908c14723c */ /* 0x042fe60000041814 */
[----:B------:R4:W5:Y:S01]  /*7d40*/  LDL.LU R172, [R1+0xd8] ;  /* 0x0000d80001ac7983 */ /* 0x0009620000300800 */
[----:B------:R-:W-:Y:S04]  /*7d50*/  FADD.FTZ R0, R175, R0 ;  /* 0x00000000af007221 */ /* 0x000fe80000010000 */
[C---:B------:R-:W-:Y:S01]  /*7d60*/  HMMA.16816.F32.BF16 R24, R140.reuse, R146, R24 ;  /* 0x000000928c18723c */ /* 0x040fe20000041818 */
[----:B------:R-:W1:Y:S05]  /*7d70*/  LDSM.16.MT88.4 R144, [R252+0x900] ;  /* 0x00090000fc90783b */ /* 0x000e6a0000004200 */
[----:B------:R4:W5:Y:S05]  /*7d80*/  LDL.LU R173, [R1+0xd4] ;  /* 0x0000d40001ad7983 */ /* 0x00096a0000300800 */
[----:B------:R4:W5:Y:S05]  /*7d90*/  LDL.LU R174, [R1+0xd0] ;  /* 0x0000d00001ae7983 */ /* 0x00096a0000300800 */
[----:B------:R4:W5:Y:S01]  /*7da0*/  LDL.LU R175, [R1+0xcc] ;  /* 0x0000cc0001af7983 */ /* 0x0009620000300800 */
        /* <DEDUP_REMOVED lines=38> */
[----:B------:R-:W1:Y:S05]  /*8010*/  LDSM.16.MT88.4 R140, [R249+0x1100] ;  /* 0x00110000f98c783b */ /* 0x000e6a0000004200 */
[----:B------:R-:W2:Y:S02]  /*8020*/  LDSM.16.MT88.4 R144, [R250+0x1100] ;  /* 0x00110000fa90783b */ /* 0x000ea40000004200 */
        /* <DEDUP_REMOVED lines=43> */
[C---:B------:R-:W-:Y:S08]  /*82e0*/  HMMA.16816.F32.BF16 R120, R136.reuse, R142, R120 ;  /* 0x0000008e8878723c */ /* 0x040ff00000041878 */
[C---:B--2---:R-:W-:Y:S08]  /*82f0*/  HMMA.16816.F32.BF16 R124, R136.reuse, R144, R124 ;  /* 0x00000090887c723c */ /* 0x044ff0000004187c */
[----:B------:R-:W-:Y:S07]  /*8300*/  HMMA.16816.F32.BF16 R128, R136, R146, R128 ;  /* 0x000000928880723c */ /* 0x000fee0000041880 */
[----:B------:R-:W-:Y:S02]  /*8310*/  F2FP.BF16.PACK_AB R136, R186, R185 ;  /* 0x000000b9ba88723e */ /* 0x000fe400000010ff */
[----:B------:R-:W-:Y:S03]  /*8320*/  F2FP.BF16.PACK_AB R138, R188, R187 ;  /* 0x000000bbbc8a723e */ /* 0x000fe600000010ff */
[----:B---3--:R-:W-:Y:S02]  /*8330*/  F2FP.BF16.PACK_AB R137, R180, R135 ;  /* 0x00000087b489723e */ /* 0x008fe400000010ff */
[----:B------:R-:W-:Y:S07]  /*8340*/  F2FP.BF16.PACK_AB R139, R133, R134 ;  /* 0x00000086858b723e */ /* 0x000fee00000010ff */
[C---:B------:R-:W-:Y:S07]  /*8350*/  HMMA.16816.F32.BF16 R140, R136.reuse, R148, R4 ;  /* 0x00000094888c723c */ /* 0x040fee0000041804 */
[----:B------:R-:W-:Y:S01]  /*8360*/  MOV R4, R169 ;  /* 0x000000a900047202 */ /* 0x000fe20000000f00 */
[C---:B------:R-:W-:Y:S01]  /*8370*/  HMMA.16816.F32.BF16 R144, R136.reuse, R150, R8 ;  /* 0x000000968890723c */ /* 0x040fe20000041808 */
[----:B------:R-:W-:Y:S03]  /*8380*/  LDSM.16.MT88.4 R8, [R250+0x3900] ;  /* 0x00390000fa08783b */ /* 0x000fe60000004200 */
[----:B------:R-:W-:Y:S02]  /*8390*/  MOV R5, R168 ;  /* 0x000000a800057202 */ /* 0x000fe40000000f00 */
[----:B------:R-:W1:Y:S01]  /*83a0*/  LDSM.16.MT88.4 R168, [R252+0x1900] ;  /* 0x00190000fca8783b */ /* 0x000e620000004200 */
[----:B------:R-:W-:Y:S01]  /*83b0*/  MOV R6, R159 ;  /* 0x0000009f00067202 */ /* 0x000fe20000000f00 */
[C---:B------:R-:W-:Y:S04]  /*83c0*/  HMMA.16816.F32.BF16 R148, R136.reuse, R152, R12 ;  /* 0x000000988894723c */ /* 0x040fe8000004180c */
[----:B------:R-:W-:Y:S04]  /*83d0*/  MOV R7, R158 ;  /* 0x0000009e00077202 */ /* 0x000fe80000000f00 */
[C---:B------:R-:W-:Y:S07]  /*83e0*/  HMMA.16816.F32.BF16 R152, R136.reuse, R154, R16 ;  /* 0x0000009a8898723c */ /* 0x040fee0000041810 */
[----:B------:R-:W-:Y:S02]  /*83f0*/  MOV R18, R157 ;  /* 0x0000009d00127202 */ /* 0x000fe40000000f00 */
[----:B------:R-:W-:Y:S02]  /*8400*/  MOV R19, R156 ;  /* 0x0000009c00137202 */ /* 0x000fe40000000f00 */
[C---:B------:R-:W-:Y:S01]  /*8410*/  HMMA.16816.F32.BF16 R156, R136.reuse, R160, R20 ;  /* 0x000000a0889c723c */ /* 0x040fe20000041814 */
[----:B------:R-:W-:Y:S06]  /*8420*/  LDSM.16.MT88.4 R12, [R18+0x3900] ;  /* 0x00390000120c783b */ /* 0x000fec0000004200 */
[----:B------:R-:W-:Y:S01]  /*8430*/  MOV R23, R4 ;  /* 0x0000000400177202 */ /* 0x000fe20000000f00 */
[C---:B------:R-:W-:Y:S04]  /*8440*/  HMMA.16816.F32.BF16 R160, R136.reuse, R162, R24 ;  /* 0x000000a288a0723c */ /* 0x040fe80000041818 */
[----:B------:R-:W-:Y:S02]  /*8450*/  MOV R22, R5 ;  /* 0x0000000500167202 */ /* 0x000fe40000000f00 */
[----:B------:R-:W-:Y:S02]  /*8460*/  MOV R21, R6 ;  /* 0x0000000600157202 */ /* 0x000fe40000000f00 */
[----:B------:R-:W-:Y:S02]  /*8470*/  MOV R20, R7 ;  /* 0x0000000700147202 */ /* 0x000fe40000000f00 */
[----:B------:R-:W2:Y:S02]  /*8480*/  LDSM.16.MT88.4 R4, [R249+0x3900] ;  /* 0x00390000f904783b */ /* 0x000ea40000004200 */
[----:B------:R-:W-:Y:S02]  /*8490*/  MOV R27, R167 ;  /* 0x000000a7001b7202 */ /* 0x000fe40000000f00 */
[----:B------:R-:W-:Y:S02]  /*84a0*/  MOV R26, R166 ;  /* 0x000000a6001a7202 */ /* 0x000fe40000000f00 */
[----:B------:R-:W-:Y:S02]  /*84b0*/  MOV R25, R165 ;  /* 0x000000a500197202 */ /* 0x000fe40000000f00 */
[----:B------:R-:W-:Y:S02]  /*84c0*/  MOV R24, R164 ;  /* 0x000000a400187202 */ /* 0x000fe40000000f00 */
[C---:B-1----:R-:W-:Y:S03]  /*84d0*/  HMMA.16816.F32.BF16 R164, R136.reuse, R168, R28 ;  /* 0x000000a888a4723c */ /* 0x042fe6000004181c */
[----:B------:R-:W-:Y:S04]  /*84e0*/  FADD.FTZ R0, R24, R0 ;  /* 0x0000000018007221 */ /* 0x000fe80000010000 */
[----:B------:R-:W-:Y:S01]  /*84f0*/  MOV R30, R18 ;  /* 0x00000012001e7202 */ /* 0x000fe20000000f00 */
[C---:B------:R-:W-:Y:S04]  /*8500*/  HMMA.16816.F32.BF16 R168, R136.reuse, R170, R32 ;  /* 0x000000aa88a8723c */ /* 0x040fe80000041820 */
[----:B------:R-:W-:Y:S01]  /*8510*/  MOV R31, R19 ;  /* 0x00000013001f7202 */ /* 0x000fe20000000f00 */
[----:B------:R-:W-:Y:S01]  /*8520*/  FADD.FTZ R0, R191, R0 ;  /* 0x00000000bf007221 */ /* 0x000fe20000010000 */
[----:B------:R-:W1:Y:S03]  /*8530*/  LDSM.16.MT88.4 R16, [R252+0x3900] ;  /* 0x00390000fc10783b */ /* 0x000e660000004200 */
[----:B------:R-:W-:Y:S03]  /*8540*/  FADD.FTZ R0, R189, R0 ;  /* 0x00000000bd007221 */ /* 0x000fe60000010000 */
[----:B------:R-:W-:Y:S02]  /*8550*/  FADD.FTZ R2, R31, R2 ;  /* 0x000000021f027221 */ /* 0x000fe40000010000 */
[----:B------:R-:W-:Y:S02]  /*8560*/  FADD.FTZ R0, R190, R0 ;  /* 0x00000000be007221 */ /* 0x000fe40000010000 */
[----:B------:R-:W-:Y:S02]  /*8570*/  FADD.FTZ R2, R25, R2 ;  /* 0x0000000219027221 */ /* 0x000fe40000010000 */
[----:B------:R-:W-:Y:S02]  /*8580*/  FADD.FTZ R0, R183, R0 ;  /* 0x00000000b7007221 */ /* 0x000fe40000010000 */
[----:B------:R-:W-:Y:S01]  /*8590*/  FADD.FTZ R2, R26, R2 ;  /* 0x000000021a027221 */ /* 0x000fe20000010000 */
[C---:B--2---:R-:W-:Y:S03]  /*85a0*/  HMMA.16816.F32.BF16 R36, R136.reuse, R4, R36 ;  /* 0x000000048824723c */ /* 0x044fe60000041824 */
[----:B------:R-:W-:Y:S02]  /*85b0*/  FADD.FTZ R0, R184, R0 ;  /* 0x00000000b8007221 */ /* 0x000fe40000010000 */
[----:B------:R-:W-:Y:S02]  /*85c0*/  FADD.FTZ R2, R27, R2 ;  /* 0x000000021b027221 */ /* 0x000fe40000010000 */
[----:B------:R-:W-:Y:S01]  /*85d0*/  FADD.FTZ R0, R181, R0 ;  /* 0x00000000b5007221 */ /* 0x000fe20000010000 */
[C---:B------:R-:W-:Y:S01]  /*85e0*/  HMMA.16816.F32.BF16 R40, R136.reuse, R6, R40 ;  /* 0x000000068828723c */ /* 0x040fe20000041828 */
[----:B------:R-:W2:Y:S03]  /*85f0*/  LDSM.16.MT88.4 R4, [R249+0x5900] ;  /* 0x00590000f904783b */ /* 0x000ea60000004200 */
[----:B------:R-:W-:Y:S04]  /*8600*/  FADD.FTZ R2, R20, R2 ;  /* 0x0000000214027221 */ /* 0x000fe80000010000 */
[C---:B------:R-:W-:Y:S04]  /*8610*/  HMMA.16816.F32.BF16 R44, R136.reuse, R8, R44 ;  /* 0x00000008882c723c */ /* 0x040fe8000004182c */
[----:B------:R-:W-:Y:S04]  /*8620*/  FADD.FTZ R2, R21, R2 ;  /* 0x0000000215027221 */ /* 0x000fe80000010000 */
[C---:B------:R-:W-:Y:S01]  /*8630*/  HMMA.16816.F32.BF16 R48, R136.reuse, R10, R48 ;  /* 0x0000000a8830723c */ /* 0x040fe20000041830 */
[----:B------:R-:W3:Y:S03]  /*8640*/  LDSM.16.MT88.4 R8, [R250+0x5900] ;  /* 0x00590000fa08783b */ /* 0x000ee60000004200 */
[----:B------:R-:W-:Y:S04]  /*8650*/  FADD.FTZ R2, R22, R2 ;  /* 0x0000000216027221 */ /* 0x000fe80000010000 */
[C---:B------:R-:W-:Y:S04]  /*8660*/  HMMA.16816.F32.BF16 R52, R136.reuse, R12, R52 ;  /* 0x0000000c8834723c */ /* 0x040fe80000041834 */
[----:B------:R-:W-:Y:S04]  /*8670*/  FADD.FTZ R2, R23, R2 ;  /* 0x0000000217027221 */ /* 0x000fe80000010000 */
[C---:B------:R-:W-:Y:S01]  /*8680*/  HMMA.16816.F32.BF16 R56, R136.reuse, R14, R56 ;  /* 0x0000000e8838723c */ /* 0x040fe20000041838 */
[----:B------:R-:W4:Y:S07]  /*8690*/  LDSM.16.MT88.4 R12, [R30+0x5900] ;  /* 0x005900001e0c783b */ /* 0x000f2e0000004200 */
[C---:B-1----:R-:W-:Y:S08]  /*86a0*/  HMMA.16816.F32.BF16 R60, R136.reuse, R16, R60 ;  /* 0x00000010883c723c */ /* 0x042ff0000004183c */
[C---:B------:R-:W-:Y:S01]  /*86b0*/  HMMA.16816.F32.BF16 R64, R136.reuse, R18, R64 ;  /* 0x000000128840723c */ /* 0x040fe20000041840 */
[----:B------:R-:W1:Y:S07]  /*86c0*/  LDSM.16.MT88.4 R16, [R252+0x5900] ;  /* 0x00590000fc10783b */ /* 0x000e6e0000004200 */
[C---:B--2---:R-:W-:Y:S08]  /*86d0*/  HMMA.16816.F32.BF16 R68, R136.reuse, R4, R68 ;  /* 0x000000048844723c */ /* 0x044ff00000041844 */
[C---:B------:R-:W-:Y:S01]  /*86e0*/  HMMA.16816.F32.BF16 R72, R136.reuse, R6, R72 ;  /* 0x000000068848723c */ /* 0x040fe20000041848 */
[----:B------:R-:W2:Y:S07]  /*86f0*/  LDSM.16.MT88.4 R4, [R249+0x7900] ;  /* 0x00790000f904783b */ /* 0x000eae0000004200 */
[C---:B---3--:R-:W-:Y:S08]  /*8700*/  HMMA.16816.F32.BF16 R76, R136.reuse, R8, R76 ;  /* 0x00000008884c723c */ /* 0x048ff0000004184c */
[C---:B------:R-:W-:Y:S01]  /*8710*/  HMMA.16816.F32.BF16 R80, R136.reuse, R10, R80 ;  /* 0x0000000a8850723c */ /* 0x040fe20000041850 */
[----:B------:R-:W3:Y:S07]  /*8720*/  LDSM.16.MT88.4 R8, [R250+0x7900] ;  /* 0x00790000fa08783b */ /* 0x000eee0000004200 */
[C---:B----4-:R-:W-:Y:S08]  /*8730*/  HMMA.16816.F32.BF16 R84, R136.reuse, R12, R84 ;  /* 0x0000000c8854723c */ /* 0x050ff00000041854 */
[C---:B------:R-:W-:Y:S01]  /*8740*/  HMMA.16816.F32.BF16 R88, R136.reuse, R14, R88 ;  /* 0x0000000e8858723c */ /* 0x040fe20000041858 */
[----:B------:R-:W4:Y:S07]  /*8750*/  LDSM.16.MT88.4 R12, [R30+0x7900] ;  /* 0x007900001e0c783b */ /* 0x000f2e0000004200 */
[C---:B-1----:R-:W-:Y:S08]  /*8760*/  HMMA.16816.F32.BF16 R92, R136.reuse, R16, R92 ;  /* 0x00000010885c723c */ /* 0x042ff0000004185c */
[C---:B------:R-:W-:Y:S01]  /*8770*/  HMMA.16816.F32.BF16 R96, R136.reuse, R18, R96 ;  /* 0x000000128860723c */ /* 0x040fe20000041860 */
[----:B------:R-:W1:Y:S07]  /*8780*/  LDSM.16.MT88.4 R16, [R252+0x7900] ;  /* 0x00790000fc10783b */ /* 0x000e6e0000004200 */
[C---:B--2---:R-:W-:Y:S07]  /*8790*/  HMMA.16816.F32.BF16 R100, R136.reuse, R4, R100 ;  /* 0x000000048864723c */ /* 0x044fee0000041864 */
[----:B------:R-:W-:Y:S01]  /*87a0*/  FADD.FTZ R4, R182, R0 ;  /* 0x00000000b6047221 */ /* 0x000fe20000010000 */
[C---:B------:R-:W-:Y:S04]  /*87b0*/  HMMA.16816.F32.BF16 R104, R136.reuse, R6, R104 ;  /* 0x000000068868723c */ /* 0x040fe80000041868 */
[----:B------:R-:W-:Y:S02]  /*87c0*/  FADD.FTZ R0, R185, R2 ;  /* 0x00000002b9007221 */ /* 0x000fe40000010000 */
[----:B------:R-:W-:Y:S02]  /*87d0*/  FADD.FTZ R4, R135, R4 ;  /* 0x0000000487047221 */ /* 0x000fe40000010000 */
[C---:B---3--:R-:W-:Y:S04]  /*87e0*/  HMMA.16816.F32.BF16 R108, R136.reuse, R8, R108 ;  /* 0x00000008886c723c */ /* 0x048fe8000004186c */
[----:B------:R-:W-:Y:S02]  /*87f0*/  FADD.FTZ R0, R186, R0 ;  /* 0x00000000ba007221 */ /* 0x000fe40000010000 */
[----:B------:R-:W-:Y:S02]  /*8800*/  FADD.FTZ R4, R180, R4 ;  /* 0x00000004b4047221 */ /* 0x000fe40000010000 */
[C---:B------:R-:W-:Y:S04]  /*8810*/  HMMA.16816.F32.BF16 R112, R136.reuse, R10, R112 ;  /* 0x0000000a8870723c */ /* 0x040fe80000041870 */
[----:B------:R-:W-:Y:S02]  /*8820*/  FADD.FTZ R2, R187, R0 ;  /* 0x00000000bb027221 */ /* 0x000fe40000010000 */
[----:B------:R-:W-:Y:S01]  /*8830*/  FADD.FTZ R0, R134, R4 ;  /* 0x0000000486007221 */ /* 0x000fe20000010000 */
[----:B------:R-:W-:Y:S01]  /*8840*/  MOV R134, R3 ;  /* 0x0000000300867202 */ /* 0x000fe20000000f00 */
[C---:B----4-:R-:W-:Y:S04]  /*8850*/  HMMA.16816.F32.BF16 R116, R136.reuse, R12, R116 ;  /* 0x0000000c8874723c */ /* 0x050fe80000041874 */
[----:B------:R-:W-:Y:S02]  /*8860*/  FADD.FTZ R2, R188, R2 ;  /* 0x00000002bc027221 */ /* 0x000fe40000010000 */
[----:B------:R-:W-:Y:S01]  /*8870*/  FADD.FTZ R0, R133, R0 ;  /* 0x0000000085007221 */ /* 0x000fe20000010000 */
[----:B------:R-:W-:Y:S01]  /*8880*/  MOV R133, R132 ;  /* 0x0000008400857202 */ /* 0x000fe20000000f00 */
[C---:B------:R-:W-:Y:S01]  /*8890*/  HMMA.16816.F32.BF16 R120, R136.reuse, R14, R120 ;  /* 0x0000000e8878723c */ /* 0x040fe20000041878 */
[----:B------:R2:W-:Y:S05]  /*88a0*/  STL [R1+0x50], R2 ;  /* 0x0000500201007387 */ /* 0x0005ea0000100800 */
[----:B------:R2:W-:Y:S02]  /*88b0*/  STL [R1+0x54], R0 ;  /* 0x0000540001007387 */ /* 0x0005e40000100800 */
[C---:B-1----:R-:W-:Y:S08]  /*88c0*/  HMMA.16816.F32.BF16 R124, R136.reuse, R16, R124 ;  /* 0x00000010887c723c */ /* 0x042ff0000004187c */
[----:B------:R-:W-:Y:S01]  /*88d0*/  HMMA.16816.F32.BF16 R128, R136, R18, R128 ;  /* 0x000000128880723c */ /* 0x000fe20000041880 */
[----:B------:R-:W-:-:S07]  /*88e0*/  @P0 BRA `(.L_x_3) ;  /* 0xffffc37000000947 */ /* 0x000fce000383ffff */
.L_x_2:
[----:B--2---:R-:W2:Y:S04]  /*88f0*/  LDL.LU R0, [R1+0x50] ;  /* 0x0000500001007983 */ /* 0x004ea80000300800 */
[----:B------:R-:W1:Y:S01]  /*8900*/  S2R R8, SR_TID.X ;  /* 0x0000000000087919 */ /* 0x000e620000002100 */
[----:B------:R-:W-:Y:S01]  /*8910*/  MOV R182, c[0x0][0x4e8] ;  /* 0x00013a0000b67a02 */ /* 0x000fe20000000f00 */
[----:B------:R-:W3:Y:S01]  /*8920*/  S2UR UR7, SR_CTAID.Y ;  /* 0x00000000000779c3 */ /* 0x000ee20000002600 */
[----:B------:R-:W-:Y:S01]  /*8930*/  ULDC.64 UR4, c[0x0][0x490] ;  /* 0x0001240000047ab9 */ /* 0x000fe20000000a00 */
[----:B------:R-:W4:Y:S04]  /*8940*/  LDL.LU R2, [R1+0x54] ;  /* 0x0000540001027983 */ /* 0x000f280000300800 */
[----:B------:R-:W4:Y:S01]  /*8950*/  LDL.LU R9, [R1+0xc4] ;  /* 0x0000c40001097983 */ /* 0x000f220000300800 */
[----:B------:R-:W-:-:S03]  /*8960*/  ISETP.NE.AND P0, PT, R182, 0x1, PT ;  /* 0x00000001b600780c */ /* 0x000fc60003f05270 */
[----:B------:R-:W4:Y:S01]  /*8970*/  LDL.LU R183, [R1+0xc8] ;  /* 0x0000c80001b77983 */ /* 0x000f220000300800 */
[----:B-1----:R-:W-:-:S04]  /*8980*/  SHF.R.S32.HI R5, RZ, 0x1f, R8 ;  /* 0x0000001fff057819 */ /* 0x002fc80000011408 */
[CC--:B------:R-:W-:Y:S02]  /*8990*/  LEA.HI R181, R5.reuse, R8.reuse, RZ, 0x5 ;  /* 0x0000000805b57211 */ /* 0x0c0fe400078f28ff */
[-C--:B------:R-:W-:Y:S02]  /*89a0*/  LEA.HI R5, R5, R8.reuse, RZ, 0x2 ;  /* 0x0000000805057211 */ /* 0x080fe400078f10ff */
[----:B------:R-:W-:Y:S01]  /*89b0*/  LOP3.LUT R4, R181, 0xffffffe0, RZ, 0xc0, !PT ;  /* 0xffffffe0b5047812 */ /* 0x000fe200078ec0ff */
[----:B---3--:R-:W-:Y:S01]  /*89c0*/  USHF.R.S32.HI UR6, URZ, 0x1f, UR7 ;  /* 0x0000001f3f067899 */ /* 0x008fe20008011407 */
[----:B------:R-:W-:Y:S01]  /*89d0*/  LOP3.LUT R14, R5, 0xfffffffc, RZ, 0xc0, !PT ;  /* 0xfffffffc050e7812 */ /* 0x000fe200078ec0ff */
[----:B------:R-:W-:Y:S06]  /*89e0*/  BAR.SYNC.DEFER_BLOCKING 0x1, 0x100 ;  /* 0x0044000000007b1d */ /* 0x000fec0000010000 */
[----:B--2---:R-:W1:Y:S04]  /*89f0*/  SHFL.BFLY PT, R11, R0, 0x2, 0x1f ;  /* 0x0c401f00000b7f89 */ /* 0x004e6800000e0000 */
[----:B----4-:R-:W2:Y:S01]  /*8a00*/  SHFL.BFLY PT, R6, R2, 0x2, 0x1f ;  /* 0x0c401f0002067f89 */ /* 0x010ea200000e0000 */
[----:B------:R-:W-:Y:S01]  /*8a10*/  MOV R133, R9 ;  /* 0x0000000900857202 */ /* 0x000fe20000000f00 */
[----:B------:R-:W-:Y:S01]  /*8a20*/  UIMAD UR10, UR6, UR4, URZ ;  /* 0x00000004060a72a4 */ /* 0x000fe2000f8e023f */
[----:B------:R-:W-:Y:S01]  /*8a30*/  IADD3 R14, -R14, R8, RZ ;  /* 0x000000080e0e7210 */ /* 0x000fe20007ffe1ff */
[----:B-1----:R-:W-:-:S05]  /*8a40*/  FADD.FTZ R11, R11, R0 ;  /* 0x000000000b0b7221 */ /* 0x002fca0000010000 */
[----:B------:R-:W1:Y:S01]  /*8a50*/  SHFL.BFLY PT, R0, R11, 0x1, 0x1f ;  /* 0x0c201f000b007f89 */ /* 0x000e6200000e0000 */
[----:B--2---:R-:W-:-:S05]  /*8a60*/  FADD.FTZ R6, R6, R2 ;  /* 0x0000000206067221 */ /* 0x004fca0000010000 */
[----:B------:R-:W2:Y:S01]  /*8a70*/  SHFL.BFLY PT, R2, R6, 0x1, 0x1f ;  /* 0x0c201f0006027f89 */ /* 0x000ea200000e0000 */
[----:B-1----:R-:W-:Y:S01]  /*8a80*/  FADD.FTZ R11, R11, R0 ;  /* 0x000000000b0b7221 */ /* 0x002fe20000010000 */
[----:B------:R-:W-:-:S04]  /*8a90*/  MOV R0, RZ ;  /* 0x000000ff00007202 */ /* 0x000fc80000000f00 */
[----:B------:R-:W-:Y:S01]  /*8aa0*/  FSETP.NE.FTZ.AND P2, PT, R11, RZ, PT ;  /* 0x000000ff0b00720b */ /* 0x000fe20003f55000 */
[----:B--2---:R-:W-:Y:S02]  /*8ab0*/  FADD.FTZ R6, R6, R2 ;  /* 0x0000000206067221 */ /* 0x004fe40000010000 */
[----:B------:R-:W-:-:S03]  /*8ac0*/  @P0 IMAD.HI.U32 R2, R9, c[0x0][0x4ec], RZ ;  /* 0x00013b0009020a27 */ /* 0x000fc600078e00ff */
[----:B------:R-:W-:Y:S02]  /*8ad0*/  FSETP.NE.FTZ.AND P1, PT, R6, RZ, PT ;  /* 0x000000ff0600720b */ /* 0x000fe40003f35000 */
[----:B------:R-:W-:Y:S02]  /*8ae0*/  @P0 SHF.R.U32.HI R133, RZ, c[0x0][0x4f0], R2 ;  /* 0x00013c00ff850a19 */ /* 0x000fe40000011602 */
[----:B------:R-:W-:-:S03]  /*8af0*/  IADD3 R2, -R4, R8, RZ ;  /* 0x0000000804027210 */ /* 0x000fc60007ffe1ff */
[----:B------:R-:W-:Y:S01]  /*8b00*/  @P2 MUFU.RCP R0, R11 ;  /* 0x0000000b00002308 */ /* 0x000fe20000001000 */
[----:B------:R-:W-:Y:S02]  /*8b10*/  MOV R4, RZ ;  /* 0x000000ff00047202 */ /* 0x000fe40000000f00 */
[----:B------:R-:W-:Y:S01]  /*8b20*/  LOP3.LUT P4, RZ, R2, 0x3, RZ, 0xc0, !PT ;  /* 0x0000000302ff7812 */ /* 0x000fe2000788c0ff */
[----:B------:R-:W-:Y:S01]  /*8b30*/  UIMAD.WIDE.U32 UR12, UR7, UR4, URZ ;  /* 0x00000004070c72a5 */ /* 0x000fe2000f8e003f */
[----:B------:R-:W-:-:S03]  /*8b40*/  IADD3 R7, -R133, RZ, RZ ;  /* 0x000000ff85077210 */ /* 0x000fc60007ffe1ff */
[----:B------:R-:W1:Y:S01]  /*8b50*/  @P1 MUFU.RCP R4, R6 ;  /* 0x0000000600041308 */ /* 0x000e620000001000 */
[----:B------:R-:W-:Y:S01]  /*8b60*/  SHF.R.S32.HI R2, RZ, 0x2, R5 ;  /* 0x00000002ff027819 */ /* 0x000fe20000011405 */
[----:B------:R-:W-:Y:S01]  /*8b70*/  UIMAD UR10, UR7, UR5, UR10 ;  /* 0x00000005070a72a4 */ /* 0x000fe2000f8e020a */
[----:B------:R-:W-:Y:S02]  /*8b80*/  IMAD R134, R7, c[0x0][0x4e8], R9 ;  /* 0x00013a0007867a24 */ /* 0x000fe400078e0209 */
[----:B------:R-:W-:Y:S01]  /*8b90*/  ULDC.64 UR4, c[0x0][0x3e8] ;  /* 0x0000fa0000047ab9 */ /* 0x000fe20000000a00 */
[C---:B-1----:R-:W-:Y:S02]  /*8ba0*/  FMUL.FTZ R83, R4.reuse, R83 ;  /* 0x0000005304537220 */ /* 0x042fe40000410000 */
[----:B------:R-:W-:-:S05]  /*8bb0*/  FMUL.FTZ R31, R4, R82 ;  /* 0x00000052041f7220 */ /* 0x000fca0000410000 */
[----:B------:R-:W-:Y:S02]  /*8bc0*/  F2FP.BF16.PACK_AB R31, R83, R31 ;  /* 0x0000001f531f723e */ /* 0x000fe400000010ff */
[----:B------:R-:W2:Y:S01]  /*8bd0*/  LDL.LU R83, [R1+0xbc] ;  /* 0x0000bc0001537983 */ /* 0x000ea20000300800 */
[C---:B------:R-:W-:Y:S02]  /*8be0*/  FMUL.FTZ R137, R0.reuse, R64 ;  /* 0x0000004000897220 */ /* 0x040fe40000410000 */
[C---:B------:R-:W-:Y:S02]  /*8bf0*/  FMUL.FTZ R180, R0.reuse, R141 ;  /* 0x0000008d00b47220 */ /* 0x040fe40000410000 */
[C---:B------:R-:W-:Y:S02]  /*8c00*/  FMUL.FTZ R13, R0.reuse, R140 ;  /* 0x0000008c000d7220 */ /* 0x040fe40000410000 */
[C---:B-----5:R-:W-:Y:S02]  /*8c10*/  FMUL.FTZ R179, R0.reuse, R145 ;  /* 0x0000009100b37220 */ /* 0x060fe40000410000 */
[----:B------:R-:W-:-:S02]  /*8c20*/  FMUL.FTZ R17, R0, R144 ;  /* 0x0000009000117220 */ /* 0x000fc40000410000 */
[C---:B------:R-:W-:Y:S02]  /*8c30*/  FMUL.FTZ R178, R0.reuse, R149 ;  /* 0x0000009500b27220 */ /* 0x040fe40000410000 */
[C---:B------:R-:W-:Y:S02]  /*8c40*/  FMUL.FTZ R19, R0.reuse, R148 ;  /* 0x0000009400137220 */ /* 0x040fe40000410000 */
[C---:B------:R-:W-:Y:S02]  /*8c50*/  FMUL.FTZ R177, R0.reuse, R153 ;  /* 0x0000009900b17220 */ /* 0x040fe40000410000 */
[C---:B------:R-:W-:Y:S02]  /*8c60*/  FMUL.FTZ R21, R0.reuse, R152 ;  /* 0x0000009800157220 */ /* 0x040fe40000410000 */
[C---:B------:R-:W-:Y:S02]  /*8c70*/  FMUL.FTZ R176, R0.reuse, R157 ;  /* 0x0000009d00b07220 */ /* 0x040fe40000410000 */
        /* <DEDUP_REMOVED lines=53> */
[----:B------:R-:W-:Y:S01]  /*8fd0*/  FMUL.FTZ R128, R0, R128 ;  /* 0x0000008000807220 */ /* 0x000fe20000410000 */
[----:B------:R-:W-:Y:S01]  /*8fe0*/  SHF.R.S32.HI R0, RZ, 0x1f, R5 ;  /* 0x0000001fff007819 */ /* 0x000fe20000011405 */
[C---:B------:R-:W-:Y:S01]  /*8ff0*/  FMUL.FTZ R15, R4.reuse, R79 ;  /* 0x0000004f040f7220 */ /* 0x040fe20000410000 */
[----:B------:R-:W1:Y:S01]  /*9000*/  @P1 MUFU.LG2 R6, R6 ;  /* 0x0000000600061308 */ /* 0x000e620000000c00 */
[----:B------:R-:W-:Y:S01]  /*9010*/  FMUL.FTZ R33, R4, R78 ;  /* 0x0000004e04217220 */ /* 0x000fe20000410000 */
[----:B------:R-:W-:-:S04]  /*9020*/  LEA.HI R0, R0, R2, RZ, 0x3 ;  /* 0x0000000200007211 */ /* 0x000fc800078f18ff */
[----:B------:R-:W-:Y:S02]  /*9030*/  F2FP.BF16.PACK_AB R33, R15, R33 ;  /* 0x000000210f21723e */ /* 0x000fe400000010ff */
[----:B------:R-:W-:Y:S01]  /*9040*/  LOP3.LUT R0, R0, 0xfffffff8, RZ, 0xc0, !PT ;  /* 0xfffffff800007812 */ /* 0x000fe200078ec0ff */
[----:B------:R-:W3:Y:S01]  /*9050*/  S2R R15, SR_CTAID.Z ;  /* 0x00000000000f7919 */ /* 0x000ee20000002700 */
[----:B------:R-:W-:Y:S02]  /*9060*/  UIMAD.WIDE.U32 UR14, UR7, UR4, URZ ;  /* 0x00000004070e72a5 */ /* 0x000fe4000f8e003f */
[----:B------:R-:W-:Y:S02]  /*9070*/  IADD3 R10, R2, -R0, RZ ;  /* 0x80000000020a7210 */ /* 0x000fe40007ffe0ff */
[----:B------:R-:W-:Y:S02]  /*9080*/  @P2 MOV R2, 0x3f317218 ;  /* 0x3f31721800022802 */ /* 0x000fe40000000f00 */
[----:B------:R-:W-:-:S02]  /*9090*/  @P1 MOV R0, 0x3f317218 ;  /* 0x3f31721800001802 */ /* 0x000fc40000000f00 */
[----:B------:R-:W-:Y:S01]  /*90a0*/  MOV R9, UR15 ;  /* 0x0000000f00097c02 */ /* 0x000fe20008000f00 */
[----:B------:R-:W-:Y:S01]  /*90b0*/  @P2 FMUL.FTZ R9, R2, c[0x0][0x2d0] ;  /* 0x0000b40002092a20 */ /* 0x000fe20000410000 */
[----:B------:R-:W4:Y:S01]  /*90c0*/  @P2 MUFU.LG2 R11, R11 ;  /* 0x0000000b000b2308 */ /* 0x000f220000000c00 */
[----:B-1----:R-:W-:Y:S02]  /*90d0*/  @P1 FMUL.FTZ R2, R6, 0.69314718246459960938 ;  /* 0x3f31721806021820 */ /* 0x002fe40000410000 */
[----:B------:R-:W-:Y:S01]  /*90e0*/  @P1 FMUL.FTZ R0, R0, c[0x0][0x2d0] ;  /* 0x0000b40000001a20 */ /* 0x000fe20000410000 */
[----:B------:R-:W-:Y:S01]  /*90f0*/  UIMAD UR6, UR6, UR4, URZ ;  /* 0x00000004060672a4 */ /* 0x000fe2000f8e023f */
[----:B------:R-:W-:Y:S01]  /*9100*/  MOV R79, 0xff800000 ;  /* 0xff800000004f7802 */ /* 0x000fe20000000f00 */
[----:B------:R-:W-:Y:S02]  /*9110*/  FMUL.FTZ R53, R4, R38 ;  /* 0x0000002604357220 */ /* 0x000fe40000410000 */
[----:B------:R-:W-:Y:S01]  /*9120*/  @P1 FFMA.FTZ R79, R0, R3, R2 ;  /* 0x00000003004f1223 */ /* 0x000fe20000010002 */
[----:B------:R-:W-:Y:S01]  /*9130*/  SHF.R.S32.HI R0, RZ, 0x5, R181 ;  /* 0x00000005ff007819 */ /* 0x000fe200000114b5 */
[----:B------:R-:W-:-:S02]  /*9140*/  FMUL.FTZ R44, R4, R39 ;  /* 0x00000027042c7220 */ /* 0x000fc40000410000 */
[C---:B------:R-:W-:Y:S02]  /*9150*/  FMUL.FTZ R40, R4.reuse, R43 ;  /* 0x0000002b04287220 */ /* 0x040fe40000410000 */
[C---:B------:R-:W-:Y:S02]  /*9160*/  FMUL.FTZ R38, R4.reuse, R47 ;  /* 0x0000002f04267220 */ /* 0x040fe40000410000 */
[C---:B------:R-:W-:Y:S02]  /*9170*/  FMUL.FTZ R32, R4.reuse, R63 ;  /* 0x0000003f04207220 */ /* 0x040fe40000410000 */
[C---:B------:R-:W-:Y:S02]  /*9180*/  FMUL.FTZ R30, R4.reuse, R67 ;  /* 0x00000043041e7220 */ /* 0x040fe40000410000 */
[C---:B------:R-:W-:Y:S02]  /*9190*/  FMUL.FTZ R28, R4.reuse, R71 ;  /* 0x00000047041c7220 */ /* 0x040fe40000410000 */
[C---:B------:R-:W-:Y:S01]  /*91a0*/  FMUL.FTZ R16, R4.reuse, R75 ;  /* 0x0000004b04107220 */ /* 0x040fe20000410000 */
[----:B------:R-:W-:Y:S01]  /*91b0*/  UIMAD UR5, UR7, UR5, UR6 ;  /* 0x00000005070572a4 */ /* 0x000fe2000f8e0206 */
        /* <DEDUP_REMOVED lines=51> */
[----:B------:R-:W-:Y:S01]  /*94f0*/  FMUL.FTZ R130, R4, R130 ;  /* 0x0000008204827220 */ /* 0x000fe20000410000 */
[----:B------:R-:W-:Y:S02]  /*9500*/  MOV R4, UR12 ;  /* 0x0000000c00047c02 */ /* 0x000fe40008000f00 */
[----:B------:R-:W-:Y:S02]  /*9510*/  MOV R8, UR14 ;  /* 0x0000000e00087c02 */ /* 0x000fe40008000f00 */
[----:B------:R-:W-:Y:S01]  /*9520*/  SHF.R.S32.HI R3, RZ, 0x1f, R0 ;  /* 0x0000001fff037819 */ /* 0x000fe20000011400 */
[----:B------:R-:W-:Y:S01]  /*9530*/  UIADD3 UR5, UR15, UR5, URZ ;  /* 0x000000050f057290 */ /* 0x000fe2000fffe03f */
[----:B------:R-:W-:Y:S01]  /*9540*/  MOV R6, R4 ;  /* 0x0000000400067202 */ /* 0x000fe20000000f00 */
[----:B------:R-:W1:Y:S01]  /*9550*/  S2R R82, SR_CTAID.X ;  /* 0x0000000000527919 */ /* 0x000e620000002500 */
[----:B------:R-:W-:-:S02]  /*9560*/  MOV R4, R8 ;  /* 0x0000000800047202 */ /* 0x000fc40000000f00 */
[----:B------:R-:W-:Y:S02]  /*9570*/  LEA.HI R3, R3, R0, RZ, 0x3 ;  /* 0x0000000003037211 */ /* 0x000fe400078f18ff */
[----:B---3--:R-:W-:Y:S02]  /*9580*/  SHF.R.S32.HI R8, RZ, 0x1f, R15 ;  /* 0x0000001fff087819 */ /* 0x008fe4000001140f */
[----:B------:R-:W-:Y:S01]  /*9590*/  LEA.HI R2, R14, R14, RZ, 0x1 ;  /* 0x0000000e0e027211 */ /* 0x000fe200078f08ff */
[----:B----4-:R-:W-:Y:S01]  /*95a0*/  @P2 FMUL.FTZ R11, R11, 0.69314718246459960938 ;  /* 0x3f3172180b0b2820 */ /* 0x010fe20000410000 */
[----:B------:R-:W-:Y:S02]  /*95b0*/  MOV R5, UR13 ;  /* 0x0000000d00057c02 */ /* 0x000fe40008000f00 */
[----:B------:R-:W-:Y:S02]  /*95c0*/  F2FP.BF16.PACK_AB R41, R32, R41 ;  /* 0x000000292029723e */ /* 0x000fe400000010ff */
[----:B------:R-:W-:-:S02]  /*95d0*/  MOV R5, UR5 ;  /* 0x0000000500057c02 */ /* 0x000fc40008000f00 */
[----:B------:R-:W-:Y:S01]  /*95e0*/  F2FP.BF16.PACK_AB R32, R81, R60 ;  /* 0x0000003c5120723e */ /* 0x000fe200000010ff */
[----:B------:R-:W-:Y:S01]  /*95f0*/  IMAD R81, R8, c[0x0][0x3f0], RZ ;  /* 0x0000fc0008517a24 */ /* 0x000fe200078e02ff */
[----:B------:R-:W-:Y:S02]  /*9600*/  LOP3.LUT R3, R3, 0xffffff8, RZ, 0xc0, !PT ;  /* 0x0ffffff803037812 */ /* 0x000fe400078ec0ff */
[----:B------:R-:W-:Y:S01]  /*9610*/  LOP3.LUT R2, R2, 0x1ffffffe, RZ, 0xc0, !PT ;  /* 0x1ffffffe02027812 */ /* 0x000fe200078ec0ff */
[----:B------:R-:W-:Y:S01]  /*9620*/  UIADD3 UR10, UR13, UR10, URZ ;  /* 0x0000000a0d0a7290 */ /* 0x000fe2000fffe03f */
[----:B------:R-:W-:Y:S01]  /*9630*/  MOV R80, 0xff800000 ;  /* 0xff80000000507802 */ /* 0x000fe20000000f00 */
[----:B------:R-:W-:Y:S01]  /*9640*/  @P2 FFMA.FTZ R80, R9, R132, R11 ;  /* 0x0000008409502223 */ /* 0x000fe2000001000b */
[----:B------:R-:W-:Y:S02]  /*9650*/  F2FP.BF16.PACK_AB R35, R16, R35 ;  /* 0x000000231023723e */ /* 0x000fe400000010ff */
[----:B------:R-:W-:-:S02]  /*9660*/  IADD3 R9, R0, -R3, RZ ;  /* 0x8000000300097210 */ /* 0x000fc40007ffe0ff */
[----:B------:R-:W-:Y:S01]  /*9670*/  LEA R16, R0, R14, 0x9 ;  /* 0x0000000e00107211 */ /* 0x000fe200078e48ff */
[C---:B------:R-:W-:Y:S01]  /*9680*/  IMAD R0, R15.reuse, c[0x0][0x3f4], R81 ;  /* 0x0000fd000f007a24 */ /* 0x040fe200078e0251 */
[----:B------:R-:W-:Y:S01]  /*9690*/  IADD3 R11, R14, -R2, RZ ;  /* 0x800000020e0b7210 */ /* 0x000fe20007ffe0ff */
[----:B------:R-:W-:Y:S01]  /*96a0*/  IMAD.WIDE.U32 R2, R15, c[0x0][0x3f0], R4 ;  /* 0x0000fc000f027a25 */ /* 0x000fe200078e0004 */
[----:B------:R-:W-:-:S03]  /*96b0*/  SHF.L.U32 R4, R10, 0x6, RZ ;  /* 0x000000060a047819 */ /* 0x000fc600000006ff */
[----:B------:R-:W-:Y:S01]  /*96c0*/  IMAD R78, R8, c[0x0][0x498], RZ ;  /* 0x00012600084e7a24 */ /* 0x000fe200078e02ff */
[----:B------:R-:W-:Y:S02]  /*96d0*/  SHF.R.S32.HI R8, RZ, 0x2, R183 ;  /* 0x00000002ff087819 */ /* 0x000fe400000114b7 */
[----:B------:R-:W-:Y:S02]  /*96e0*/  MOV R7, UR10 ;  /* 0x0000000a00077c02 */ /* 0x000fe40008000f00 */
[----:B------:R-:W-:Y:S02]  /*96f0*/  LOP3.LUT R5, R10, 0x1, RZ, 0xc0, !PT ;  /* 0x000000010a057812 */ /* 0x000fe400078ec0ff */
[----:B------:R-:W-:Y:S02]  /*9700*/  IADD3 R3, R3, R0, RZ ;  /* 0x0000000003037210 */ /* 0x000fe40007ffe0ff */
[----:B------:R-:W-:Y:S01]  /*9710*/  LEA R0, R9, R8, 0x4 ;  /* 0x0000000809007211 */ /* 0x000fe200078e20ff */
[C---:B------:R-:W-:Y:S01]  /*9720*/  IMAD R78, R15.reuse, c[0x0][0x49c], R78 ;  /* 0x000127000f4e7a24 */ /* 0x040fe200078e024e */
[----:B------:R-:W-:Y:S01]  /*9730*/  LOP3.LUT R4, R4, 0x1c0, RZ, 0xc0, !PT ;  /* 0x000001c004047812 */ /* 0x000fe200078ec0ff */
[----:B------:R-:W-:Y:S01]  /*9740*/  IMAD.WIDE.U32 R14, R15, c[0x0][0x498], R6 ;  /* 0x000126000f0e7a25 */ /* 0x000fe200078e0006 */
[----:B------:R-:W-:-:S02]  /*9750*/  R2P PR, R10, 0x6 ;  /* 0x000000060a007804 */ /* 0x000fc40000000000 */
[----:B------:R-:W-:Y:S02]  /*9760*/  ISETP.NE.U32.AND P3, PT, R5, 0x1, PT ;  /* 0x000000010500780c */ /* 0x000fe40003f65070 */
[----:B------:R-:W-:Y:S02]  /*9770*/  SHF.R.S32.HI R6, RZ, 0x1f, R133 ;  /* 0x0000001fff067819 */ /* 0x000fe40000011485 */
[----:B------:R-:W-:Y:S02]  /*9780*/  LEA R5, R11, R0, 0x3 ;  /* 0x000000000b057211 */ /* 0x000fe400078e18ff */
[----:B------:R-:W-:Y:S01]  /*9790*/  LEA.HI R4, R4, R4, RZ, 0x1d ;  /* 0x0000000404047211 */ /* 0x000fe200078fe8ff */
[----:B------:R-:W-:Y:S01]  /*97a0*/  IMAD R81, R182, c[0x0][0x388], RZ ;  /* 0x0000e200b6517a24 */ /* 0x000fe200078e02ff */
[C---:B-1----:R-:W-:Y:S02]  /*97b0*/  LEA R0, R82.reuse, R0, 0x7 ;  /* 0x0000000052007211 */ /* 0x042fe400078e38ff */
[----:B------:R-:W-:Y:S01]  /*97c0*/  LEA R10, R82, R5, 0x7 ;  /* 0x00000005520a7211 */ /* 0x000fe200078e38ff */
[----:B------:R-:W-:Y:S01]  /*97d0*/  IMAD R5, R6, c[0x0][0x3e0], RZ ;  /* 0x0000f80006057a24 */ /* 0x000fe200078e02ff */
[----:B------:R-:W-:-:S02]  /*97e0*/  LEA R4, R16, R4, 0x1 ;  /* 0x0000000410047211 */ /* 0x000fc400078e08ff */
[C---:B------:R-:W-:Y:S01]  /*97f0*/  ISETP.GE.OR P5, PT, R0.reuse, R81, P4 ;  /* 0x000000510000720c */ /* 0x040fe200027a6670 */
[C---:B------:R-:W-:Y:S01]  /*9800*/  IMAD R6, R133.reuse, c[0x0][0x3e4], R5 ;  /* 0x0000f90085067a24 */ /* 0x040fe200078e0205 */
[----:B------:R-:W-:Y:S02]  /*9810*/  IADD3 R7, R0, 0x8, RZ ;  /* 0x0000000800077810 */ /* 0x000fe40007ffe0ff */
[----:B------:R-:W-:Y:S01]  /*9820*/  SHF.L.U32 R0, R4, 0x1, RZ ;  /* 0x0000000104007819 */ /* 0x000fe200000006ff */
[----:B------:R-:W-:Y:S01]  /*9830*/  IMAD.WIDE.U32 R4, R133, c[0x0][0x3e0], R2 ;  /* 0x0000f80085047a25 */ /* 0x000fe200078e0002 */
[----:B------:R-:W-:-:S03]  /*9840*/  F2FP.BF16.PACK_AB R13, R180, R13 ;  /* 0x0000000db40d723e */ /* 0x000fc600000010ff */
[----:B------:R-:W-:Y:S01]  /*9850*/  @P0 IMAD.HI.U32 R8, R10, c[0x0][0x4ec], RZ ;  /* 0x00013b000a080a27 */ /* 0x000fe200078e00ff */
[----:B------:R-:W-:Y:S02]  /*9860*/  F2FP.BF16.PACK_AB R12, R143, R12 ;  /* 0x0000000c8f0c723e */ /* 0x000fe400000010ff */
[----:B------:R-:W-:Y:S02]  /*9870*/  IADD3 R5, R5, R6, RZ ;  /* 0x0000000605057210 */ /* 0x000fe40007ffe0ff */
[----:B------:R-:W-:Y:S02]  /*9880*/  ISETP.GE.OR P4, PT, R7, R81, P4 ;  /* 0x000000510700720c */ /* 0x000fe40002786670 */
[----:B------:R-:W-:Y:S02]  /*9890*/  MOV R3, R10 ;  /* 0x0000000a00037202 */ /* 0x000fe40000000f00 */
[----:B------:R-:W-:Y:S02]  /*98a0*/  SHF.R.S32.HI R7, RZ, 0x1f, R134 ;  /* 0x0000001fff077819 */ /* 0x000fe40000011486 */
[----:B------:R-:W-:Y:S01]  /*98b0*/  @P0 SHF.R.U32.HI R3, RZ, c[0x0][0x4f0], R8 ;  /* 0x00013c00ff030a19 */ /* 0x000fe20000011608 */
[----:B------:R-:W-:Y:S04]  /*98c0*/  STS [R0+0x80], R13 ;  /* 0x0000800d00007388 */ /* 0x000fe80000000800 */
[----:B------:R1:W-:Y:S01]  /*98d0*/  STS [R0+0x480], R12 ;  /* 0x0004800c00007388 */ /* 0x0003e20000000800 */
[----:B------:R-:W-:Y:S01]  /*98e0*/  IMAD R6, R7, c[0x0][0x3d8], RZ ;  /* 0x0000f60007067a24 */ /* 0x000fe200078e02ff */
[----:B------:R-:W-:-:S02]  /*98f0*/  IADD3 R9, R0, 0x80, RZ ;  /* 0x0000008000097810 */ /* 0x000fc40007ffe0ff */
[----:B------:R-:W-:Y:S01]  /*9900*/  MOV R7, 0x20 ;  /* 0x0000002000077802 */ /* 0x000fe20000000f00 */
[----:B------:R-:W-:Y:S01]  /*9910*/  IMAD R16, R134, c[0x0][0x3dc], R6 ;  /* 0x0000f70086107a24 */ /* 0x000fe200078e0206 */
[----:B------:R-:W-:Y:S02]  /*9920*/  SHF.R.S32.HI R6, RZ, 0x1f, R3 ;  /* 0x0000001fff067819 */ /* 0x000fe40000011403 */
[----:B------:R-:W-:Y:S02]  /*9930*/  IADD3 R8, P0, R3, R14, RZ ;  /* 0x0000000e03087210 */ /* 0x000fe40007f1e0ff */
[----:B------:R-:W-:Y:S02]  /*9940*/  IADD3 R2, R0, 0x70, RZ ;  /* 0x0000007000027810 */ /* 0x000fe40007ffe0ff */
[----:B------:R-:W-:Y:S02]  /*9950*/  @P3 IADD3 R2, R9, 0x10, RZ ;  /* 0x0000001009023810 */ /* 0x000fe40007ffe0ff */
[----:B------:R-:W-:Y:S01]  /*9960*/  IADD3.X R9, R6, R15, R78, P0, !PT ;  /* 0x0000000f06097210 */ /* 0x000fe200007fe44e */
[----:B-1----:R-:W-:Y:S01]  /*9970*/  IMAD.WIDE.U32 R12, R134, c[0x0][0x3d8], R4 ;  /* 0x0000f600860c7a25 */ /* 0x002fe200078e0004 */
[----:B------:R-:W-:Y:S01]  /*9980*/  IADD3 R4, -R3, RZ, RZ ;  /* 0x000000ff03047210 */ /* 0x000fe20007ffe1ff */
[----:B------:R1:W5:Y:S04]  /*9990*/  LDL R78, [R1+0xb4] ;  /* 0x0000b400014e7983 */ /* 0x0003680000100800 */
[----:B------:R-:W-:Y:S01]  /*99a0*/  IMAD R4, R4, c[0x0][0x4e8], R10 ;  /* 0x00013a0004047a24 */ /* 0x000fe200078e020a */
[----:B------:R-:W-:-:S02]  /*99b0*/  SEL R5, R7, 0xffffffe0, !P1 ;  /* 0xffffffe007057807 */ /* 0x000fc40004800000 */
[----:B------:R-:W-:Y:S02]  /*99c0*/  MOV R6, 0x40 ;  /* 0x0000004000067802 */ /* 0x000fe40000000f00 */
[----:B------:R-:W-:Y:S02]  /*99d0*/  SHF.R.S32.HI R7, RZ, 0x1f, R4 ;  /* 0x0000001fff077819 */ /* 0x000fe40000011404 */
[----:B------:R-:W-:Y:S02]  /*99e0*/  SEL R6, R6, 0xffffffc0, !P2 ;  /* 0xffffffc006067807 */ /* 0x000fe40005000000 */
[----:B------:R-:W-:Y:S01]  /*99f0*/  F2FP.BF16.PACK_AB R17, R179, R17 ;  /* 0x00000011b311723e */ /* 0x000fe200000010ff */
[----:B------:R-:W-:Y:S01]  /*9a00*/  IMAD R7, R7, c[0x0][0x488], RZ ;  /* 0x0001220007077a24 */ /* 0x000fe200078e02ff */
[----:B------:R-:W-:Y:S02]  /*9a10*/  F2FP.BF16.PACK_AB R18, R147, R18 ;  /* 0x000000129312723e */ /* 0x000fe400000010ff */
[----:B------:R-:W-:-:S02]  /*9a20*/  F2FP.BF16.PACK_AB R19, R178, R19 ;  /* 0x00000013b213723e */ /* 0x000fc400000010ff */
[----:B------:R-:W-:Y:S02]  /*9a30*/  F2FP.BF16.PACK_AB R22, R151, R22 ;  /* 0x000000169716723e */ /* 0x000fe400000010ff */
[----:B------:R-:W-:Y:S01]  /*9a40*/  IADD3 R3, R0, R5, RZ ;  /* 0x0000000500037210 */ /* 0x000fe20007ffe0ff */
[C---:B------:R-:W-:Y:S01]  /*9a50*/  IMAD R10, R4.reuse, c[0x0][0x48c], R7 ;  /* 0x00012300040a7a24 */ /* 0x040fe200078e0207 */
[----:B------:R-:W-:Y:S02]  /*9a60*/  F2FP.BF16.PACK_AB R21, R177, R21 ;  /* 0x00000015b115723e */ /* 0x000fe400000010ff */
[----:B------:R-:W-:Y:S02]  /*9a70*/  F2FP.BF16.PACK_AB R20, R155, R20 ;  /* 0x000000149b14723e */ /* 0x000fe400000010ff */
[----:B------:R-:W-:Y:S01]  /*9a80*/  IADD3 R14, R5, R2, RZ ;  /* 0x00000002050e7210 */ /* 0x000fe20007ffe0ff */
[----:B------:R-:W-:Y:S01]  /*9a90*/  IMAD.WIDE.U32 R8, R4, c[0x0][0x488], R8 ;  /* 0x0001220004087a25 */ /* 0x000fe200078e0008 */
[----:B------:R-:W-:-:S02]  /*9aa0*/  F2FP.BF16.PACK_AB R23, R176, R23 ;  /* 0x00000017b017723e */ /* 0x000fc400000010ff */
[----:B------:R-:W-:Y:S02]  /*9ab0*/  F2FP.BF16.PACK_AB R24, R159, R24 ;  /* 0x000000189f18723e */ /* 0x000fe400000010ff */
[----:B------:R-:W-:Y:S01]  /*9ac0*/  IADD3 R5, R0, R6, RZ ;  /* 0x0000000600057210 */ /* 0x000fe20007ffe0ff */
[----:B------:R-:W-:Y:S01]  /*9ad0*/  STS [R2], R17 ;  /* 0x0000001102007388 */ /* 0x000fe20000000800 */
[----:B------:R-:W-:Y:S02]  /*9ae0*/  F2FP.BF16.PACK_AB R25, R175, R25 ;  /* 0x00000019af19723e */ /* 0x000fe400000010ff */
[----:B------:R-:W-:Y:S01]  /*9af0*/  F2FP.BF16.PACK_AB R26, R163, R26 ;  /* 0x0000001aa31a723e */ /* 0x000fe200000010ff */
[----:B------:R-:W-:Y:S01]  /*9b00*/  STS [R2+0x400], R18 ;  /* 0x0004001202007388 */ /* 0x000fe20000000800 */
[----:B------:R-:W-:Y:S02]  /*9b10*/  IADD3 R7, R6, R2, RZ ;  /* 0x0000000206077210 */ /* 0x000fe40007ffe0ff */
[----:B------:R-:W-:Y:S01]  /*9b20*/  F2FP.BF16.PACK_AB R58, R174, R164 ;  /* 0x000000a4ae3a723e */ /* 0x000fe200000010ff */
[----:B------:R-:W-:Y:S01]  /*9b30*/  STS [R3+0x80], R19 ;  /* 0x0000801303007388 */ /* 0x000fe20000000800 */
[----:B------:R-:W-:-:S02]  /*9b40*/  F2FP.BF16.PACK_AB R57, R167, R57 ;  /* 0x00000039a739723e */ /* 0x000fc400000010ff */
[----:B------:R-:W-:Y:S01]  /*9b50*/  IADD3 R4, R6, R3, RZ ;  /* 0x0000000306047210 */ /* 0x000fe20007ffe0ff */
[----:B------:R-:W-:Y:S01]  /*9b60*/  STS [R3+0x480], R22 ;  /* 0x0004801603007388 */ /* 0x000fe20000000800 */
[----:B------:R-:W-:Y:S02]  /*9b70*/  F2FP.BF16.PACK_AB R56, R173, R168 ;  /* 0x000000a8ad38723e */ /* 0x000fe400000010ff */
[----:B------:R-:W-:Y:S01]  /*9b80*/  F2FP.BF16.PACK_AB R55, R171, R170 ;  /* 0x000000aaab37723e */ /* 0x000fe200000010ff */
[----:B------:R-:W-:Y:S01]  /*9b90*/  STS [R14], R21 ;  /* 0x000000150e007388 */ /* 0x000fe20000000800 */
[----:B------:R-:W-:Y:S02]  /*9ba0*/  IADD3 R6, R14, R6, RZ ;  /* 0x000000060e067210 */ /* 0x000fe40007ffe0ff */
[----:B------:R-:W-:Y:S01]  /*9bb0*/  F2FP.BF16.PACK_AB R54, R172, R145 ;  /* 0x00000091ac36723e */ /* 0x000fe200000010ff */
[----:B------:R-:W-:Y:S01]  /*9bc0*/  STS [R14+0x400], R20 ;  /* 0x000400140e007388 */ /* 0x000fe20000000800 */
[----:B------:R-:W-:-:S02]  /*9bd0*/  F2FP.BF16.PACK_AB R53, R44, R53 ;  /* 0x000000352c35723e */ /* 0x000fc400000010ff */
[----:B------:R-:W-:Y:S01]  /*9be0*/  F2FP.BF16.PACK_AB R52, R169, R144 ;  /* 0x00000090a934723e */ /* 0x000fe200000010ff */
[----:B------:R-:W-:Y:S01]  /*9bf0*/  STS [R5+0x80], R23 ;  /* 0x0000801705007388 */ /* 0x000fe20000000800 */
[----:B------:R-:W-:Y:S02]  /*9c00*/  F2FP.BF16.PACK_AB R51, R40, R42 ;  /* 0x0000002a2833723e */ /* 0x000fe400000010ff */
[----:B------:R-:W-:Y:S01]  /*9c10*/  F2FP.BF16.PACK_AB R50, R165, R141 ;  /* 0x0000008da532723e */ /* 0x000fe200000010ff */
[----:B------:R-:W-:Y:S01]  /*9c20*/  STS [R5+0x480], R24 ;  /* 0x0004801805007388 */ /* 0x000fe20000000800 */
[----:B------:R-:W-:Y:S02]  /*9c30*/  F2FP.BF16.PACK_AB R49, R38, R49 ;  /* 0x000000312631723e */ /* 0x000fe400000010ff */
[----:B------:R-:W-:Y:S01]  /*9c40*/  F2FP.BF16.PACK_AB R48, R161, R48 ;  /* 0x00000030a130723e */ /* 0x000fe200000010ff */
[----:B------:R-:W-:Y:S01]  /*9c50*/  STS [R7], R25 ;  /* 0x0000001907007388 */ /* 0x000fe20000000800 */
[----:B------:R-:W-:-:S03]  /*9c60*/  F2FP.BF16.PACK_AB R47, R36, R47 ;  /* 0x0000002f242f723e */ /* 0x000fc600000010ff */
[----:B------:R-:W-:Y:S01]  /*9c70*/  STS [R7+0x400], R26 ;  /* 0x0004001a07007388 */ /* 0x000fe20000000800 */
[----:B------:R-:W-:Y:S02]  /*9c80*/  F2FP.BF16.PACK_AB R46, R160, R140 ;  /* 0x0000008ca02e723e */ /* 0x000fe400000010ff */
[----:B------:R-:W-:Y:S01]  /*9c90*/  F2FP.BF16.PACK_AB R45, R34, R45 ;  /* 0x0000002d222d723e */ /* 0x000fe200000010ff */
[----:B------:R-:W-:Y:S01]  /*9ca0*/  STS [R4+0x80], R58 ;  /* 0x0000803a04007388 */ /* 0x000fe20000000800 */
[----:B------:R-:W-:-:S03]  /*9cb0*/  F2FP.BF16.PACK_AB R44, R157, R139 ;  /* 0x0000008b9d2c723e */ /* 0x000fc600000010ff */
[----:B------:R-:W-:Y:S01]  /*9cc0*/  STS [R4+0x480], R57 ;  /* 0x0004803904007388 */ /* 0x000fe20000000800 */
[----:B------:R-:W-:-:S03]  /*9cd0*/  F2FP.BF16.PACK_AB R43, R59, R43 ;  /* 0x0000002b3b2b723e */ /* 0x000fc600000010ff */
[----:B------:R-:W-:Y:S01]  /*9ce0*/  STS [R6], R56 ;  /* 0x0000003806007388 */ /* 0x000fe20000000800 */
[----:B------:R-:W-:-:S03]  /*9cf0*/  F2FP.BF16.PACK_AB R42, R156, R138 ;  /* 0x0000008a9c2a723e */ /* 0x000fc600000010ff */
[----:B------:R-:W-:Y:S01]  /*9d00*/  STS [R6+0x400], R55 ;  /* 0x0004003706007388 */ /* 0x000fe20000000800 */
        /* <DEDUP_REMOVED lines=13> */
[----:B------:R-:W-:Y:S04]  /*9de0*/  STS [R14+0x4000], R48 ;  /* 0x004000300e007388 */ /* 0x000fe80000000800 */
[----:B------:R-:W-:Y:S01]  /*9df0*/  STS [R14+0x4400], R47 ;  /* 0x0044002f0e007388 */ /* 0x000fe20000000800 */
[----:B------:R-:W-:-:S03]  /*9e00*/  F2FP.BF16.PACK_AB R29, R87, R29 ;  /* 0x0000001d571d723e */ /* 0x000fc600000010ff */
[----:B------:R-:W-:Y:S04]  /*9e10*/  STS [R5+0x4080], R46 ;  /* 0x0040802e05007388 */ /* 0x000fe80000000800 */
[----:B------:R-:W-:Y:S01]  /*9e20*/  STS [R5+0x4480], R45 ;  /* 0x0044802d05007388 */ /* 0x000fe20000000800 */
[----:B------:R-:W-:-:S03]  /*9e30*/  F2FP.BF16.PACK_AB R28, R89, R88 ;  /* 0x00000058591c723e */ /* 0x000fc600000010ff */
[----:B------:R-:W3:Y:S01]  /*9e40*/  LDL R84, [R1+0xc0] ;  /* 0x0000c00001547983 */ /* 0x000ee20000100800 */
[----:B------:R-:W-:-:S03]  /*9e50*/  F2FP.BF16.PACK_AB R27, R91, R27 ;  /* 0x0000001b5b1b723e */ /* 0x000fc600000010ff */
[----:B------:R-:W-:Y:S04]  /*9e60*/  STS [R7+0x4000], R44 ;  /* 0x0040002c07007388 */ /* 0x000fe80000000800 */
        /* <DEDUP_REMOVED lines=36> */
[----:B------:R4:W-:Y:S04]  /*a0b0*/  STS [R4+0x8480], R77 ;  /* 0x0084804d04007388 */ /* 0x0009e80000000800 */
[----:B------:R1:W-:Y:S04]  /*a0c0*/  STS [R6+0x8000], R76 ;  /* 0x0080004c06007388 */ /* 0x0003e80000000800 */
[----:B------:R-:W-:Y:S04]  /*a0d0*/  STS [R6+0x8400], R75 ;  /* 0x0084004b06007388 */ /* 0x000fe80000000800 */
        /* <DEDUP_REMOVED lines=13> */
[----:B------:R2:W-:Y:S04]  /*a1b0*/  STS [R4+0xc480], R61 ;  /* 0x00c4803d04007388 */ /* 0x0005e80000000800 */
[----:B----4-:R4:W5:Y:S04]  /*a1c0*/  LDL R77, [R1+0xb8] ;  /* 0x0000b800014d7983 */ /* 0x0109680000100800 */
[----:B-1----:R4:W5:Y:S01]  /*a1d0*/  LDL R76, [R1+0xb0] ;  /* 0x0000b000014c7983 */ /* 0x0029620000100800 */
[----:B--2---:R-:W-:-:S03]  /*a1e0*/  SHF.L.U32 R4, R83, 0x1, RZ ;  /* 0x0000000153047819 */ /* 0x004fc600000006ff */
[----:B------:R4:W5:Y:S01]  /*a1f0*/  LDL.64 R82, [R1+0xa8] ;  /* 0x0000a80001527983 */ /* 0x0009620000100a00 */
[C---:B------:R-:W-:Y:S02]  /*a200*/  LEA R15, P0, R8.reuse, c[0x0][0x450], 0x2 ;  /* 0x00011400080f7a11 */ /* 0x040fe400078010ff */
[----:B------:R-:W-:Y:S02]  /*a210*/  IADD3 R9, R9, R10, RZ ;  /* 0x0000000a09097210 */ /* 0x000fe40007ffe0ff */
[----:B------:R-:W-:Y:S02]  /*a220*/  F2FP.BF16.PACK_AB R60, R129, R128 ;  /* 0x00000080813c723e */ /* 0x000fe400000010ff */
[----:B------:R-:W-:Y:S02]  /*a230*/  F2FP.BF16.PACK_AB R130, R131, R130 ;  /* 0x000000828382723e */ /* 0x000fe400000010ff */
[----:B------:R-:W-:Y:S01]  /*a240*/  LEA.HI.X R9, R8, c[0x0][0x454], R9, 0x2, P0 ;  /* 0x0001150008097a11 */ /* 0x000fe200000f1409 */
[----:B------:R-:W-:Y:S04]  /*a250*/  STS [R6+0xc000], R60 ;  /* 0x00c0003c06007388 */ /* 0x000fe80000000800 */
[----:B------:R-:W-:Y:S04]  /*a260*/  STS [R6+0xc400], R130 ;  /* 0x00c4008206007388 */ /* 0x000fe80000000800 */
[----:B------:R-:W-:Y:S04]  /*a270*/  SHFL.IDX PT, R10, R15, RZ, 0x1c1f ;  /* 0x001c1fff0f0a7589 */ /* 0x000fe800000e0000 */
[----:B------:R-:W1:Y:S04]  /*a280*/  SHFL.IDX PT, R11, R9, RZ, 0x1c1f ;  /* 0x001c1fff090b7589 */ /* 0x000e6800000e0000 */
[----:B------:R-:W-:Y:S06]  /*a290*/  BAR.SYNC.DEFER_BLOCKING 0x1, 0x100 ;  /* 0x0044000000007b1d */ /* 0x000fec0000010000 */
[----:B------:R-:W-:Y:S04]  /*a2a0*/  SHFL.IDX PT, R8, R15, 0x1, 0x1c1f ;  /* 0x003c1f000f087f89 */ /* 0x000fe800000e0000 */
[----:B------:R-:W2:Y:S04]  /*a2b0*/  SHFL.IDX PT, R9, R9, 0x1, 0x1c1f ;  /* 0x003c1f0009097f89 */ /* 0x000ea800000e0000 */
[----:B-1----:R1:W-:Y:S04]  /*a2c0*/  @!P5 ST.E [R10.64], R80 ;  /* 0x000000500a00d985 */ /* 0x0023e8000c101908 */
[----:B--2---:R4:W-:Y:S04]  /*a2d0*/  @!P4 ST.E [R8.64], R79 ;  /* 0x0000004f0800c985 */ /* 0x0049e8000c101908 */
[----:B------:R4:W2:Y:S04]  /*a2e0*/  LDS.128 R40, [R4+0x1080] ;  /* 0x0010800004287984 */ /* 0x0008a80000000c00 */
[----:B------:R4:W1:Y:S04]  /*a2f0*/  LDS.128 R56, [R4+0x2080] ;  /* 0x0020800004387984 */ /* 0x0008680000000c00 */
[----:B------:R4:W2:Y:S04]  /*a300*/  LDS.128 R68, [R4+0x3080] ;  /* 0x0030800004447984 */ /* 0x0008a80000000c00 */
        /* <DEDUP_REMOVED lines=8> */
[----:B------:R4:W2:Y:S01]  /*a390*/  LDS.128 R72, [R4+0xf080] ;  /* 0x00f0800004487984 */ /* 0x0008a20000000c00 */
[----:B------:R-:W-:-:S02]  /*a3a0*/  IADD3 R0, R13, R16, RZ ;  /* 0x000000100d007210 */ /* 0x000fc40007ffe0ff */
[----:B-1----:R-:W-:-:S04]  /*a3b0*/  LEA R11, P0, R12, c[0x0][0x380], 0x1 ;  /* 0x0000e0000c0b7a11 */ /* 0x002fc800078008ff */
[----:B------:R-:W-:Y:S01]  /*a3c0*/  LEA.HI.X R10, R12, c[0x0][0x384], R0, 0x1, P0 ;  /* 0x0000e1000c0a7a11 */ /* 0x000fe200000f0c00 */
[----:B------:R4:W1:Y:S01]  /*a3d0*/  SHFL.IDX PT, R2, R11, RZ, 0x181f ;  /* 0x00181fff0b027589 */ /* 0x00086200000e0000 */
[----:B------:R-:W-:Y:S01]  /*a3e0*/  BSSY B0, `(.L_x_4) ;  /* 0x000001d000007945 */ /* 0x000fe20003800000 */
[----:B---3--:R-:W-:Y:S02]  /*a3f0*/  ISETP.GE.AND P0, PT, R84, R81, PT ;  /* 0x000000515400720c */ /* 0x008fe40003f06270 */
[----:B------:R4:W3:Y:S11]  /*a400*/  SHFL.IDX PT, R3, R10, RZ, 0x181f ;  /* 0x00181fff0a037589 */ /* 0x0008f600000e0000 */
[----:B------:R-:W-:Y:S05]  /*a410*/  @P0 BRA `(.L_x_5) ;  /* 0x0000019000000947 */ /* 0x000fea0003800000 */
[----:B-1----:R-:W1:Y:S01]  /*a420*/  LDS.128 R24, [R4+0x80] ;  /* 0x0000800004187984 */ /* 0x002e620000000c00 */
[----:B-----5:R-:W-:-:S02]  /*a430*/  ISETP.GE.AND P2, PT, R78, c[0x0][0x3c8], PT ;  /* 0x0000f2004e007a0c */ /* 0x020fc40003f46270 */
[----:B------:R-:W-:Y:S01]  /*a440*/  ISETP.GE.AND P1, PT, R77, c[0x0][0x3c8], PT ;  /* 0x0000f2004d007a0c */ /* 0x000fe20003f26270 */
[----:B------:R-:W4:Y:S01]  /*a450*/  LDS.128 R20, [R4+0x4080] ;  /* 0x0040800004147984 */ /* 0x000f220000000c00 */
[----:B------:R-:W-:Y:S02]  /*a460*/  ISETP.GE.AND P0, PT, R76, c[0x0][0x3c8], PT ;  /* 0x0000f2004c007a0c */ /* 0x000fe40003f06270 */
[----:B------:R-:W-:Y:S01]  /*a470*/  ISETP.GE.AND P3, PT, R82, c[0x0][0x3c8], PT ;  /* 0x0000f20052007a0c */ /* 0x000fe20003f66270 */
[----:B------:R-:W3:Y:S04]  /*a480*/  LDS.128 R16, [R4+0x8080] ;  /* 0x0080800004107984 */ /* 0x000ee80000000c00 */
[----:B------:R2:W3:Y:S04]  /*a490*/  LDS.128 R12, [R4+0xc080] ;  /* 0x00c08000040c7984 */ /* 0x0004e80000000c00 */
[----:B------:R-:W-:-:S02]  /*a4a0*/  @!P1 SHF.R.S32.HI R0, RZ, 0x1f, R77 ;  /* 0x0000001fff009819 */ /* 0x000fc4000001144d */
[----:B------:R-:W-:Y:S02]  /*a4b0*/  @!P0 SHF.R.S32.HI R5, RZ, 0x1f, R76 ;  /* 0x0000001fff058819 */ /* 0x000fe4000001144c */
[----:B---34-:R-:W-:Y:S01]  /*a4c0*/  @!P3 IMAD.WIDE R8, R82, 0x2, R2 ;  /* 0x000000025208b825 */ /* 0x018fe200078e0202 */
[----:B--2---:R-:W-:-:S04]  /*a4d0*/  @!P2 SHF.R.S32.HI R4, RZ, 0x1f, R78 ;  /* 0x0000001fff04a819 */ /* 0x004fc8000001144e */
[----:B------:R-:W-:Y:S01]  /*a4e0*/  @!P2 LEA.HI R6, R4, R78, RZ, 0x3 ;  /* 0x0000004e0406a211 */ /* 0x000fe200078f18ff */
[----:B-1----:R1:W-:Y:S01]  /*a4f0*/  @!P3 ST.E.128 [R8.64], R24 ;  /* 0x000000180800b985 */ /* 0x0023e2000c101d08 */
[----:B------:R-:W-:Y:S02]  /*a500*/  @!P1 LEA.HI R4, R0, R77, RZ, 0x3 ;  /* 0x0000004d00049211 */ /* 0x000fe400078f18ff */
[----:B------:R-:W-:Y:S02]  /*a510*/  @!P0 LEA.HI R0, R5, R76, RZ, 0x3 ;  /* 0x0000004c05008211 */ /* 0x000fe400078f18ff */
[----:B------:R-:W-:Y:S02]  /*a520*/  @!P2 LOP3.LUT R6, R6, 0xfffffff8, RZ, 0xc0, !PT ;  /* 0xfffffff80606a812 */ /* 0x000fe400078ec0ff */
[----:B------:R-:W-:Y:S02]  /*a530*/  @!P1 LOP3.LUT R4, R4, 0xfffffff8, RZ, 0xc0, !PT ;  /* 0xfffffff804049812 */ /* 0x000fe400078ec0ff */
[----:B------:R-:W-:Y:S01]  /*a540*/  @!P0 LOP3.LUT R0, R0, 0xfffffff8, RZ, 0xc0, !PT ;  /* 0xfffffff800008812 */ /* 0x000fe200078ec0ff */
[----:B------:R-:W-:-:S04]  /*a550*/  @!P2 IMAD.WIDE R6, R6, 0x2, R2 ;  /* 0x000000020606a825 */ /* 0x000fc800078e0202 */
[--C-:B------:R-:W-:Y:S01]  /*a560*/  @!P1 IMAD.WIDE R4, R4, 0x2, R2.reuse ;  /* 0x0000000204049825 */ /* 0x100fe200078e0202 */
[----:B------:R1:W-:Y:S03]  /*a570*/  @!P2 ST.E.128 [R6.64], R20 ;  /* 0x000000140600a985 */ /* 0x0003e6000c101d08 */
[----:B------:R-:W-:Y:S01]  /*a580*/  @!P0 IMAD.WIDE R2, R0, 0x2, R2 ;  /* 0x0000000200028825 */ /* 0x000fe200078e0202 */
[----:B------:R1:W-:Y:S04]  /*a590*/  @!P1 ST.E.128 [R4.64], R16 ;  /* 0x0000001004009985 */ /* 0x0003e8000c101d08 */
[----:B------:R1:W-:Y:S02]  /*a5a0*/  @!P0 ST.E.128 [R2.64], R12 ;  /* 0x0000000c02008985 */ /* 0x0003e4000c101d08 */
.L_x_5:
[----:B-1----:R-:W-:Y:S05]  /*a5b0*/  BSYNC B0 ;  /* 0x0000000000007941 */ /* 0x002fea0003800000 */
.L_x_4:
[----:B------:R-:W-:Y:S01]  /*a5c0*/  IADD3 R0, R84, 0x20, RZ ;  /* 0x0000002054007810 */ /* 0x000fe20007ffe0ff */
[----:B---3--:R1:W3:Y:S01]  /*a5d0*/  SHFL.IDX PT, R3, R10, 0x1, 0x181f ;  /* 0x00381f000a037f89 */ /* 0x0082e200000e0000 */
[----:B------:R-:W-:Y:S02]  /*a5e0*/  BSSY B0, `(.L_x_6) ;  /* 0x0000019000007945 */ /* 0x000fe40003800000 */
[----:B------:R-:W-:Y:S01]  /*a5f0*/  ISETP.GE.AND P0, PT, R0, R81, PT ;  /* 0x000000510000720c */ /* 0x000fe20003f06270 */
[----:B------:R1:W4:-:S12]  /*a600*/  SHFL.IDX PT, R2, R11, 0x1, 0x181f ;  /* 0x00381f000b027f89 */ /* 0x00031800000e0000 */
[----:B------:R-:W-:Y:S05]  /*a610*/  @P0 BRA `(.L_x_7) ;  /* 0x0000015000000947 */ /* 0x000fea0003800000 */
[----:B-----5:R-:W-:Y:S02]  /*a620*/  ISETP.GE.AND P2, PT, R78, c[0x0][0x3c8], PT ;  /* 0x0000f2004e007a0c */ /* 0x020fe40003f46270 */
[----:B------:R-:W-:Y:S02]  /*a630*/  ISETP.GE.AND P1, PT, R77, c[0x0][0x3c8], PT ;  /* 0x0000f2004d007a0c */ /* 0x000fe40003f26270 */
[----:B------:R-:W-:Y:S02]  /*a640*/  ISETP.GE.AND P0, PT, R76, c[0x0][0x3c8], PT ;  /* 0x0000f2004c007a0c */ /* 0x000fe40003f06270 */
[----:B------:R-:W-:-:S07]  /*a650*/  ISETP.GE.AND P3, PT, R82, c[0x0][0x3c8], PT ;  /* 0x0000f20052007a0c */ /* 0x000fce0003f66270 */
[----:B----4-:R-:W-:Y:S02]  /*a660*/  @!P2 SHF.R.S32.HI R4, RZ, 0x1f, R78 ;  /* 0x0000001fff04a819 */ /* 0x010fe4000001144e */
[----:B------:R-:W-:Y:S02]  /*a670*/  @!P1 SHF.R.S32.HI R0, RZ, 0x1f, R77 ;  /* 0x0000001fff009819 */ /* 0x000fe4000001144d */
[----:B------:R-:W-:Y:S02]  /*a680*/  @!P0 SHF.R.S32.HI R5, RZ, 0x1f, R76 ;  /* 0x0000001fff058819 */ /* 0x000fe4000001144c */
[----:B------:R-:W-:Y:S01]  /*a690*/  @!P2 LEA.HI R6, R4, R78, RZ, 0x3 ;  /* 0x0000004e0406a211 */ /* 0x000fe200078f18ff */
[----:B---3--:R-:W-:Y:S01]  /*a6a0*/  @!P3 IMAD.WIDE R8, R82, 0x2, R2 ;  /* 0x000000025208b825 */ /* 0x008fe200078e0202 */
[----:B------:R-:W-:Y:S02]  /*a6b0*/  @!P1 LEA.HI R4, R0, R77, RZ, 0x3 ;  /* 0x0000004d00049211 */ /* 0x000fe400078f18ff */
[----:B------:R-:W-:-:S02]  /*a6c0*/  @!P0 LEA.HI R0, R5, R76, RZ, 0x3 ;  /* 0x0000004c05008211 */ /* 0x000fc400078f18ff */
[----:B------:R-:W-:Y:S01]  /*a6d0*/  @!P2 LOP3.LUT R6, R6, 0xfffffff8, RZ, 0xc0, !PT ;  /* 0xfffffff80606a812 */ /* 0x000fe200078ec0ff */
[----:B--2---:R2:W-:Y:S01]  /*a6e0*/  @!P3 ST.E.128 [R8.64], R40 ;  /* 0x000000280800b985 */ /* 0x0045e2000c101d08 */
        /* <DEDUP_REMOVED lines=8> */
.L_x_7:
[----:B------:R-:W-:Y:S05]  /*a770*/  BSYNC B0 ;  /* 0x0000000000007941 */ /* 0x000fea0003800000 */
.L_x_6:
[----:B------:R-:W-:Y:S01]  /*a780*/  IADD3 R0, R84, 0x40, RZ ;  /* 0x0000004054007810 */ /* 0x000fe20007ffe0ff */
[----:B--23--:R2:W3:Y:S01]  /*a790*/  SHFL.IDX PT, R3, R10, 0x2, 0x181f ;  /* 0x00581f000a037f89 */ /* 0x00c4e200000e0000 */
[----:B------:R-:W-:Y:S02]  /*a7a0*/  BSSY B0, `(.L_x_8) ;  /* 0x0000019000007945 */ /* 0x000fe40003800000 */
[----:B------:R-:W-:Y:S01]  /*a7b0*/  ISETP.GE.AND P0, PT, R0, R81, PT ;  /* 0x000000510000720c */ /* 0x000fe20003f06270 */
[----:B----4-:R2:W4:-:S12]  /*a7c0*/  SHFL.IDX PT, R2, R11, 0x2, 0x181f ;  /* 0x00581f000b027f89 */ /* 0x01051800000e0000 */
[----:B------:R-:W-:Y:S05]  /*a7d0*/  @P0 BRA `(.L_x_9) ;  /* 0x0000015000000947 */ /* 0x000fea0003800000 */
[----:B-----5:R-:W-:Y:S02]  /*a7e0*/  ISETP.GE.AND P2, PT, R78, c[0x0][0x3c8], PT ;  /* 0x0000f2004e007a0c */ /* 0x020fe40003f46270 */
[----:B------:R-:W-:Y:S02]  /*a7f0*/  ISETP.GE.AND P1, PT, R77, c[0x0][0x3c8], PT ;  /* 0x0000f2004d007a0c */ /* 0x000fe40003f26270 */
[----:B------:R-:W-:Y:S02]  /*a800*/  ISETP.GE.AND P0, PT, R76, c[0x0][0x3c8], PT ;  /* 0x0000f2004c007a0c */ /* 0x000fe40003f06270 */
[----:B------:R-:W-:-:S07]  /*a810*/  ISETP.GE.AND P3, PT, R82, c[0x0][0x3c8], PT ;  /* 0x0000f20052007a0c */ /* 0x000fce0003f66270 */
[----:B------:R-:W-:Y:S02]  /*a820*/  @!P2 SHF.R.S32.HI R4, RZ, 0x1f, R78 ;  /* 0x0000001fff04a819 */ /* 0x000fe4000001144e */
[----:B------:R-:W-:Y:S02]  /*a830*/  @!P1 SHF.R.S32.HI R0, RZ, 0x1f, R77 ;  /* 0x0000001fff009819 */ /* 0x000fe4000001144d */
[----:B------:R-:W-:Y:S02]  /*a840*/  @!P0 SHF.R.S32.HI R5, RZ, 0x1f, R76 ;  /* 0x0000001fff058819 */ /* 0x000fe4000001144c */
[----:B------:R-:W-:Y:S01]  /*a850*/  @!P2 LEA.HI R6, R4, R78, RZ, 0x3 ;  /* 0x0000004e0406a211 */ /* 0x000fe200078f18ff */
[----:B---34-:R-:W-:Y:S01]  /*a860*/  @!P3 IMAD.WIDE R8, R82, 0x2, R2 ;  /* 0x000000025208b825 */ /* 0x018fe200078e0202 */
[----:B------:R-:W-:Y:S02]  /*a870*/  @!P1 LEA.HI R4, R0, R77, RZ, 0x3 ;  /* 0x0000004d00049211 */ /* 0x000fe400078f18ff */
[----:B------:R-:W-:-:S02]  /*a880*/  @!P0 LEA.HI R0, R5, R76, RZ, 0x3 ;  /* 0x0000004c05008211 */ /* 0x000fc400078f18ff */
[----:B------:R-:W-:Y:S01]  /*a890*/  @!P2 LOP3.LUT R6, R6, 0xfffffff8, RZ, 0xc0, !PT ;  /* 0xfffffff80606a812 */ /* 0x000fe200078ec0ff */
[----:B------:R3:W-:Y:S01]  /*a8a0*/  @!P3 ST.E.128 [R8.64], R56 ;  /* 0x000000380800b985 */ /* 0x0007e2000c101d08 */
        /* <DEDUP_REMOVED lines=8> */
.L_x_9:
[----:B------:R-:W-:Y:S05]  /*a930*/  BSYNC B0 ;  /* 0x0000000000007941 */ /* 0x000fea0003800000 */
.L_x_8:
[----:B------:R-:W-:Y:S01]  /*a940*/  IADD3 R0, R84, 0x60, RZ ;  /* 0x0000006054007810 */ /* 0x000fe20007ffe0ff */
[----:B---3--:R3:W1:Y:S03]  /*a950*/  SHFL.IDX PT, R3, R10, 0x3, 0x181f ;  /* 0x00781f000a037f89 */ /* 0x00866600000e0000 */
[----:B------:R-:W-:Y:S01]  /*a960*/  ISETP.GE.AND P0, PT, R0, R81, PT ;  /* 0x000000510000720c */ /* 0x000fe20003f06270 */
[----:B----4-:R3:W4:-:S12]  /*a970*/  SHFL.IDX PT, R2, R11, 0x3, 0x181f ;  /* 0x00781f000b027f89 */ /* 0x01071800000e0000 */
[----:B------:R-:W-:Y:S05]  /*a980*/  @P0 EXIT ;  /* 0x000000000000094d */ /* 0x000fea0003800000 */
[----:B-----5:R-:W-:Y:S02]  /*a990*/  ISETP.GE.AND P1, PT, R78, c[0x0][0x3c8], PT ;  /* 0x0000f2004e007a0c */ /* 0x020fe40003f26270 */
[----:B------:R-:W-:Y:S02]  /*a9a0*/  ISETP.GE.AND P0, PT, R77, c[0x0][0x3c8], PT ;  /* 0x0000f2004d007a0c */ /* 0x000fe40003f06270 */
[----:B------:R-:W-:-:S09]  /*a9b0*/  ISETP.GE.AND P2, PT, R82, c[0x0][0x3c8], PT ;  /* 0x0000f20052007a0c */ /* 0x000fd20003f46270 */
[----:B------:R-:W-:Y:S02]  /*a9c0*/  @!P1 SHF.R.S32.HI R4, RZ, 0x1f, R78 ;  /* 0x0000001fff049819 */ /* 0x000fe4000001144e */
[----:B------:R-:W-:Y:S02]  /*a9d0*/  @!P0 SHF.R.S32.HI R0, RZ, 0x1f, R77 ;  /* 0x0000001fff008819 */ /* 0x000fe4000001144d */
[----:B------:R-:W-:Y:S01]  /*a9e0*/  @!P1 LEA.HI R4, R4, R78, RZ, 0x3 ;  /* 0x0000004e04049211 */ /* 0x000fe200078f18ff */
[--C-:B-1--4-:R-:W-:Y:S01]  /*a9f0*/  @!P2 IMAD.WIDE R8, R82, 0x2, R2.reuse ;  /* 0x000000025208a825 */ /* 0x112fe200078e0202 */
[----:B------:R-:W-:Y:S02]  /*aa00*/  @!P0 LEA.HI R0, R0, R77, RZ, 0x3 ;  /* 0x0000004d00008211 */ /* 0x000fe400078f18ff */
[----:B------:R-:W-:Y:S02]  /*aa10*/  @!P1 LOP3.LUT R4, R4, 0xfffffff8, RZ, 0xc0, !PT ;  /* 0xfffffff804049812 */ /* 0x000fe400078ec0ff */
[----:B------:R-:W-:Y:S01]  /*aa20*/  @!P0 LOP3.LUT R0, R0, 0xfffffff8, RZ, 0xc0, !PT ;  /* 0xfffffff800008812 */ /* 0x000fe200078ec0ff */
[----:B------:R1:W-:Y:S02]  /*aa30*/  @!P2 ST.E.128 [R8.64], R68 ;  /* 0x000000440800a985 */ /* 0x0003e4000c101d08 */
[----:B------:R-:W-:-:S04]  /*aa40*/  @!P1 IMAD.WIDE R6, R4, 0x2, R2 ;  /* 0x0000000204069825 */ /* 0x000fc800078e0202 */
[----:B------:R-:W-:Y:S01]  /*aa50*/  @!P0 IMAD.WIDE R4, R0, 0x2, R2 ;  /* 0x0000000200048825 */ /* 0x000fe200078e0202 */
[----:B------:R1:W-:Y:S04]  /*aa60*/  @!P1 ST.E.128 [R6.64], R64 ;  /* 0x0000004006009985 */ /* 0x0003e8000c101d08 */
[----:B------:R1:W-:Y:S01]  /*aa70*/  @!P0 ST.E.128 [R4.64], R60 ;  /* 0x0000003c04008985 */ /* 0x0003e2000c101d08 */
[----:B------:R-:W-:-:S13]  /*aa80*/  ISETP.GE.AND P0, PT, R76, c[0x0][0x3c8], PT ;  /* 0x0000f2004c007a0c */ /* 0x000fda0003f06270 */
[----:B------:R-:W-:Y:S05]  /*aa90*/  @P0 EXIT ;  /* 0x000000000000094d */ /* 0x000fea0003800000 */
[----:B------:R-:W-:-:S04]  /*aaa0*/  SHF.R.S32.HI R0, RZ, 0x1f, R76 ;  /* 0x0000001fff007819 */ /* 0x000fc8000001144c */
[----:B------:R-:W-:-:S04]  /*aab0*/  LEA.HI R0, R0, R76, RZ, 0x3 ;  /* 0x0000004c00007211 */ /* 0x000fc800078f18ff */
[----:B------:R-:W-:-:S05]  /*aac0*/  LOP3.LUT R0, R0, 0xfffffff8, RZ, 0xc0, !PT ;  /* 0xfffffff800007812 */ /* 0x000fca00078ec0ff */
[----:B------:R-:W-:-:S05]  /*aad0*/  IMAD.WIDE R2, R0, 0x2, R2 ;  /* 0x0000000200027825 */ /* 0x000fca00078e0202 */
[----:B------:R-:W-:Y:S01]  /*aae0*/  ST.E.128 [R2.64], R72 ;  /* 0x0000004802007985 */ /* 0x000fe2000c101d08 */
[----:B------:R-:W-:Y:S05]  /*aaf0*/  EXIT ;  /* 0x000000000000794d */ /* 0x000fea0003800000 */
.L_x_10:
[----:B------:R-:W-:-:S00]  /*ab00*/  BRA `(.L_x_10) ;  /* 0xfffffff000007947 */ /* 0x000fc0000383ffff */
[----:B------:R-:W-:-:S00]  /*ab10*/  NOP ;  /* 0x0000000000007918 */ /* 0x000fc00000000000 */
        /* <DEDUP_REMOVED lines=14> */
.L_x_1528:


//--------------------- .text._ZN7cutlass13device_kernelIN5flash19enable_sm80_to_sm89INS1_16FlashAttnFwdSm80INS1_25CollectiveMainloopFwdSm80ILi8ELi1ELb1EN4cute5tupleIJNS5_1CILi128EEENS7_ILi64EEENS7_ILi256EEEEEELi256ENS_10bfloat16_tEfNS_4arch4Sm80ELb0ELb0ELb1ELb1ELb0ELb0ELb1ELb0EEENS1_21CollectiveEpilogueFwdINS6_IJS8_SA_S9_EEENS6_IJNS7_ILi1EEESI_SI_EEESC_SE_Li256ELb1ELb1ELb0ELb0EEENS1_19SingleTileSchedulerILb1ELb0ELb1ELi128EEEEEEEEEvNT_6ParamsE --------------------------
	.section	.text._ZN7cutlass13device_kernelIN5flash19enable_sm80_to_sm89INS1_16FlashAttnFwdSm80INS1_25CollectiveMainloopFwdSm80ILi8ELi1ELb1EN4cute5tupleIJNS5_1CILi128EEENS7_ILi64EEENS7_ILi256EEEEEELi256ENS_10bfloat16_tEfNS_4arch4Sm80ELb0ELb0ELb1ELb1ELb0ELb0ELb1ELb0EEENS1_21CollectiveEpilogueFwdINS6_IJS8_SA_S9_EEENS6_IJNS7_ILi1EEESI_SI_EEESC_SE_Li256ELb1ELb1ELb0ELb0EEENS1_19SingleTileSchedulerILb1ELb0ELb1ELi128EEEEEEEEEvNT_6ParamsE,"ax",@progbits
	.sectioninfo	@"SHI_REGISTERS=255"
	.align	128
.text._ZN7cutlass13device_kernelIN5flash19enable_sm80_to_sm89INS1_16FlashAttnFwdSm80INS1_25CollectiveMainloopFwdSm80ILi8ELi1ELb1EN4cute5tupleIJNS5_1CILi128EEENS7_ILi64EEENS7_ILi256EEEEEELi256ENS_10bfloat16_tEfNS_4arch4Sm80ELb0ELb0ELb1ELb1ELb0ELb0ELb1ELb0EEENS1_21CollectiveEpilogueFwdINS6_IJS8_SA_S9_EEENS6_IJNS7_ILi1EEESI_SI_EEESC_SE_Li256ELb1ELb1ELb0ELb0EEENS1_19SingleTileSchedulerILb1ELb0ELb1ELi128EEEEEEEEEvNT_6ParamsE:
        .type           _ZN7cutlass13device_kernelIN5flash19enable_sm80_to_sm89INS1_16FlashAttnFwdSm80INS1_25CollectiveMainloopFwdSm80ILi8ELi1ELb1EN4cute5tupleIJNS5_1CILi128EEENS7_ILi64EEENS7_ILi256EEEEEELi256ENS_10bfloat16_tEfNS_4arch4Sm80ELb0ELb0ELb1ELb1ELb0ELb0ELb1ELb0EEENS1_21CollectiveEpilogueFwdINS6_IJS8_SA_S9_EEENS6_IJNS7_ILi1EEESI_SI_EEESC_SE_Li256ELb1ELb1ELb0ELb0EEENS1_19SingleTileSchedulerILb1ELb0ELb1ELi128EEEEEEEEEvNT_6ParamsE,@function
        .size           _ZN7cutlass13device_kernelIN5flash19enable_sm80_to_sm89INS1_16FlashAttnFwdSm80INS1_25CollectiveMainloopFwdSm80ILi8ELi1ELb1EN4cute5tupleIJNS5_1CILi128EEENS7_ILi64EEENS7_ILi256EEEEEELi256ENS_10bfloat16_tEfNS_4arch4Sm80ELb0ELb0ELb1ELb1ELb0ELb0ELb1ELb0EEENS1_21CollectiveEpilogueFwdINS6_IJS8_SA_S9_EEENS6_IJNS7_ILi1EEESI_SI_EEESC_SE_Li256ELb1ELb1ELb0ELb0EEENS1_19SingleTileSchedulerILb1ELb0ELb1ELi128EEEEEEEEEvNT_6ParamsE,(.L_x_1529 - _ZN7cutlass13device_kernelIN5flash19enable_sm80_to_sm89INS1_16FlashAttnFwdSm80INS1_25CollectiveMainloopFwdSm80ILi8ELi1ELb1EN4cute5tupleIJNS5_1CILi128EEENS7_ILi64EEENS7_ILi256EEEEEELi256ENS_10bfloat16_tEfNS_4arch4Sm80ELb0ELb0ELb1ELb1ELb0ELb0ELb1ELb0EEENS1_21CollectiveEpilogueFwdINS6_IJS8_SA_S9_EEENS6_IJNS7_ILi1EEESI_SI_EEESC_SE_Li256ELb1ELb1ELb0ELb0EEENS1_19SingleTileSchedulerILb1ELb0ELb1ELi128EEEEEEEEEvNT_6ParamsE)
        .other          _ZN7cutlass13device_kernelIN5flash19enable_sm80_to_sm89INS1_16FlashAttnFwdSm80INS1_25CollectiveMainloopFwdSm80ILi8ELi1ELb1EN4cute5tupleIJNS5_1CILi128EEENS7_ILi64EEENS7_ILi256EEEEEELi256ENS_10bfloat16_tEfNS_4arch4Sm80ELb0ELb0ELb1ELb1ELb0ELb0ELb1ELb0EEENS1_21CollectiveEpilogueFwdINS6_IJS8_SA_S9_EEENS6_IJNS7_ILi1EEESI_SI_EEESC_SE_Li256ELb1ELb1ELb0ELb0EEENS1_19SingleTileSchedulerILb1ELb0ELb1ELi128EEEEEEEEEvNT_6ParamsE,@"STO_CUDA_ENTRY STV_DEFAULT"
_ZN7cutlass13device_kernelIN5flash19enable_sm80_to_sm89INS1_16FlashAttnFwdSm80INS1_25CollectiveMainloopFwdSm80ILi8ELi1ELb1EN4cute5tupleIJNS5_1CILi128EEENS7_ILi64EEENS7_ILi256EEEEEELi256ENS_10bfloat16_tEfNS_4arch4Sm80ELb0ELb0ELb1ELb1ELb0ELb0ELb1ELb0EEENS1_21CollectiveEpilogueFwdINS6_IJS8_SA_S9_EEENS6_IJNS7_ILi1EEESI_SI_EEESC_SE_Li256ELb1ELb1ELb0ELb0EEENS1_19SingleTileSchedulerILb1ELb0ELb1ELi128EEEEEEEEEvNT_6ParamsE:
[----:B------:R-:W-:Y:S02]  /*0000*/  MOV R1, c[0x0][0x28] ;  /* 0x00000a0000017a02 */ /* 0x000fe40000000f00 */
[----:B------:R-:W1:Y:S01]  /*0010*/  S2R R107, SR_TID.X ;  /* 0x00000000006b7919 */ /* 0x000e620000002100 */
[----:B------:R-:W-:Y:S01]  /*0020*/  IMAD.MOV.U32 R41, RZ, RZ, 0x4 ;  /* 0x00000004ff297424 */ /* 0x000fe200078e00ff */
[----:B------:R-:W-:Y:S01]  /*0030*/  ULDC.64 UR4, c[0x0][0x118] ;  /* 0x0000460000047ab9 */ /* 0x000fe20000000a00 */
[----:B------:R-:W-:Y:S01]  /*0040*/  IADD3 R1, R1, -0x110, RZ ;  /* 0xfffffef001017810 */ /* 0x000fe20007ffe0ff */
[----:B------:R-:W2:Y:S04]  /*0050*/  S2R R5, SR_CTAID.Z ;  /* 0x0000000000057919 */ /* 0x000ea80000002700 */
[----:B------:R-:W3:Y:S01]  /*0060*/  S2R R44, SR_CTAID.X ;  /* 0x00000000002c7919 */ /* 0x000ee20000002500 */
[----:B-1----:R-:W-:Y:S01]  /*0070*/  SHF.R.U32.HI R0, RZ, 0x5, R107 ;  /* 0x00000005ff007819 */ /* 0x002fe2000001166b */
[----:B--2---:R-:W-:-:S05]  /*0080*/  IMAD.WIDE R2, R5, R41, c[0x0][0x568] ;  /* 0x00015a0005027625 */ /* 0x004fca00078e0229 */
[----:B------:R-:W1:Y:S02]  /*0090*/  SHFL.IDX PT, R0, R0, RZ, 0x1f ;  /* 0x00001fff00007589 */ /* 0x000e6400000e0000 */
[----:B-1----:R-:W-:-:S13]  /*00a0*/  ISETP.NE.AND P0, PT, R0, RZ, PT ;  /* 0x000000ff0000720c */ /* 0x002fda0003f05270 */
[----:B------:R-:W-:Y:S05]  /*00b0*/  @!P0 BRA `(.L_x_11) ;  /* 0x0000014000008947 */ /* 0x000fea0003800000 */
[----:B---3--:R-:W-:-:S04]  /*00c0*/  ISETP.NE.U32.AND P0, PT, RZ, c[0x0][0x568], PT ;  /* 0x00015a00ff007a0c */ /* 0x008fc80003f05070 */
[----:B------:R-:W-:-:S13]  /*00d0*/  ISETP.NE.AND.EX P0, PT, RZ, c[0x0][0x56c], PT, P0 ;  /* 0x00015b00ff007a0c */ /* 0x000fda0003f05300 */
[----:B------:R-:W-:Y:S05]  /*00e0*/  @!P0 BRA `(.L_x_12) ;  /* 0x0000002000008947 */ /* 0x000fea0003800000 */
[----:B------:R1:W5:Y:S01]  /*00f0*/  LDG.E R0, [R2.64] ;  /* 0x0000000402007981 */ /* 0x000362000c1e1900 */
[----:B------:R-:W-:Y:S05]  /*0100*/  BRA `(.L_x_13) ;  /* 0x0000009000007947 */ /* 0x000fea0003800000 */
.L_x_12:
[----:B------:R-:W-:-:S04]  /*0110*/  ISETP.NE.U32.AND P0, PT, RZ, c[0x0][0x560], PT ;  /* 0x00015800ff007a0c */ /* 0x000fc80003f05070 */
[----:B------:R-:W-:-:S13]  /*0120*/  ISETP.NE.AND.EX P0, PT, RZ, c[0x0][0x564], PT, P0 ;  /* 0x00015900ff007a0c */ /* 0x000fda0003f05300 */
[----:B------:R-:W-:Y:S05]  /*0130*/  @!P0 BRA `(.L_x_14) ;  /* 0x0000005000008947 */ /* 0x000fea0003800000 */
[----:B------:R-:W-:-:S05]  /*0140*/  IMAD.WIDE R2, R5, R41, c[0x0][0x560] ;  /* 0x0001580005027625 */ /* 0x000fca00078e0229 */
[----:B------:R-:W2:Y:S04]  /*0150*/  LDG.E R4, [R2.64] ;  /* 0x0000000402047981 */ /* 0x000ea8000c1e1900 */
[----:B------:R-:W2:Y:S02]  /*0160*/  LDG.E R0, [R2.64+0x4] ;  /* 0x0000040402007981 */ /* 0x000ea4000c1e1900 */
[----:B--2---:R-:W-:Y:S01]  /*0170*/  IADD3 R0, -R4, R0, RZ ;  /* 0x0000000004007210 */ /* 0x004fe20007ffe1ff */
[----:B------:R-:W-:Y:S05]  /*0180*/  BRA `(.L_x_13) ;  /* 0x0000001000007947 */ /* 0x000fea0003800000 */
.L_x_14:
[----:B------:R-:W-:-:S05]  /*0190*/  MOV R0, c[0x0][0x54c] ;  /* 0x0001530000007a02 */ /* 0x000fca0000000f00 */
.L_x_13:
[----:B-----5:R-:W-:Y:S01]  /*01a0*/  IMAD R0, R0, c[0x0][0x548], RZ ;  /* 0x0001520000007a24 */ /* 0x020fe200078e02ff */
[----:B-1----:R-:W-:-:S04]  /*01b0*/  SHF.L.U32 R2, R44, 0x7, RZ ;  /* 0x000000072c027819 */ /* 0x002fc800000006ff */
[----:B------:R-:W-:-:S04]  /*01c0*/  ISETP.GE.AND P0, PT, R2, R0, PT ;  /* 0x000000000200720c */ /* 0x000fc80003f06270 */
[----:B------:R-:W-:-:S05]  /*01d0*/  SEL R0, R5, 0xffffffff, !P0 ;  /* 0xffffffff05007807 */ /* 0x000fca0004000000 */
[----:B------:R1:W-:Y:S01]  /*01e0*/  STL [R1+0xa8], R0 ;  /* 0x0000a80001007387 */ /* 0x0003e20000100800 */
[----:B------:R-:W-:Y:S05]  /*01f0*/  BRA `(.L_x_15) ;  /* 0x0000013000007947 */ /* 0x000fea0003800000 */
.L_x_11:
[----:B---3--:R-:W-:-:S04]  /*0200*/  ISETP.NE.U32.AND P0, PT, RZ, c[0x0][0x568], PT ;  /* 0x00015a00ff007a0c */ /* 0x008fc80003f05070 */
[----:B------:R-:W-:-:S13]  /*0210*/  ISETP.NE.AND.EX P0, PT, RZ, c[0x0][0x56c], PT, P0 ;  /* 0x00015b00ff007a0c */ /* 0x000fda0003f05300 */
[----:B------:R-:W-:Y:S05]  /*0220*/  @!P0 BRA `(.L_x_16) ;  /* 0x0000002000008947 */ /* 0x000fea0003800000 */
[----:B------:R1:W5:Y:S01]  /*0230*/  LDG.E R0, [R2.64] ;  /* 0x0000000402007981 */ /* 0x000362000c1e1900 */
[----:B------:R-:W-:Y:S05]  /*0240*/  BRA `(.L_x_17) ;  /* 0x0000009000007947 */ /* 0x000fea0003800000 */
.L_x_16:
        /* <DEDUP_REMOVED lines=8> */
.L_x_18:
[----:B------:R-:W-:-:S05]  /*02d0*/  MOV R0, c[0x0][0x54c] ;  /* 0x0001530000007a02 */ /* 0x000fca0000000f00 */
.L_x_17:
[----:B-----5:R-:W-:Y:S01]  /*02e0*/  IMAD R0, R0, c[0x0][0x548], RZ ;  /* 0x0001520000007a24 */ /* 0x020fe200078e02ff */
[----:B-1----:R-:W-:-:S04]  /*02f0*/  SHF.L.U32 R2, R44, 0x7, RZ ;  /* 0x000000072c027819 */ /* 0x002fc800000006ff */
[----:B------:R-:W-:-:S04]  /*0300*/  ISETP.GE.AND P0, PT, R2, R0, PT ;  /* 0x000000000200720c */ /* 0x000fc80003f06270 */
[----:B------:R-:W-:-:S05]  /*0310*/  SEL R0, R5, 0xffffffff, !P0 ;  /* 0xffffffff05007807 */ /* 0x000fca0004000000 */
[----:B------:R1:W-:Y:S04]  /*0320*/  STL [R1+0xa8], R0 ;  /* 0x0000a80001007387 */ /* 0x0003e80000100800 */
.L_x_15:
[----:B------:R-:W2:Y:S02]  /*0330*/  LDL R45, [R1+0xa8] ;  /* 0x0000a800012d7983 */ /* 0x000ea40000100800 */
[----:B--2---:R-:W-:-:S13]  /*0340*/  ISETP.GE.AND P0, PT, R45, RZ, PT ;  /* 0x000000ff2d00720c */ /* 0x004fda0003f06270 */
[----:B------:R-:W-:Y:S05]  /*0350*/  @!P0 EXIT ;  /* 0x000000000000894d */ /* 0x000fea0003800000 */
[----:B------:R-:W-:Y:S01]  /*0360*/  ISETP.NE.U32.AND P2, PT, RZ, c[0x0][0x370], PT ;  /* 0x0000dc00ff007a0c */ /* 0x000fe20003f45070 */
[----:B------:R-:W-:Y:S01]  /*0370*/  CS2R R10, SRZ ;  /* 0x00000000000a7805 */ /* 0x000fe2000001ff00 */
[----:B------:R-:W-:Y:S01]  /*0380*/  ISETP.NE.U32.AND P1, PT, RZ, c[0x0][0x360], PT ;  /* 0x0000d800ff007a0c */ /* 0x000fe20003f25070 */
[----:B------:R-:W-:Y:S01]  /*0390*/  IMAD.MOV.U32 R15, RZ, RZ, c[0x0][0x168] ;  /* 0x00005a00ff0f7624 */ /* 0x000fe200078e00ff */
[----:B------:R-:W-:Y:S01]  /*03a0*/  ISETP.NE.AND.EX P2, PT, RZ, c[0x0][0x374], PT, P2 ;  /* 0x0000dd00ff007a0c */ /* 0x000fe20003f45320 */
[----:B------:R-:W-:Y:S01]  /*03b0*/  IMAD.MOV.U32 R12, RZ, RZ, RZ ;  /* 0x000000ffff0c7224 */ /* 0x000fe200078e00ff */
[----:B------:R-:W-:Y:S01]  /*03c0*/  ISETP.NE.AND.EX P1, PT, RZ, c[0x0][0x364], PT, P1 ;  /* 0x0000d900ff007a0c */ /* 0x000fe20003f25310 */
[CC--:B------:R-:W-:Y:S01]  /*03d0*/  IMAD.WIDE R4, R45.reuse, R41.reuse, c[0x0][0x348] ;  /* 0x0000d2002d047625 */ /* 0x0c0fe200078e0229 */
[----:B------:R-:W-:Y:S02]  /*03e0*/  ISETP.NE.U32.AND P0, PT, RZ, c[0x0][0x348], PT ;  /* 0x0000d200ff007a0c */ /* 0x000fe40003f05070 */
[----:B------:R-:W-:Y:S01]  /*03f0*/  ISETP.NE.U32.AND P4, PT, RZ, c[0x0][0x350], PT ;  /* 0x0000d400ff007a0c */ /* 0x000fe20003f85070 */
[----:B------:R-:W-:Y:S01]  /*0400*/  IMAD.WIDE R2, R45, R41, c[0x0][0x350] ;  /* 0x0000d4002d027625 */ /* 0x000fe200078e0229 */
[----:B------:R-:W-:-:S02]  /*0410*/  ISETP.NE.AND.EX P0, PT, RZ, c[0x0][0x34c], PT, P0 ;  /* 0x0000d300ff007a0c */ /* 0x000fc40003f05300 */
[----:B------:R-:W-:-:S03]  /*0420*/  ISETP.NE.AND.EX P4, PT, RZ, c[0x0][0x354], PT, P4 ;  /* 0x0000d500ff007a0c */ /* 0x000fc60003f85340 */
[----:B------:R-:W-:-:S04]  /*0430*/  @P2 IMAD.WIDE R8, R45, R41, c[0x0][0x370] ;  /* 0x0000dc002d082625 */ /* 0x000fc800078e0229 */
[----:B------:R-:W-:Y:S01]  /*0440*/  @P1 IMAD.WIDE R6, R45, R41, c[0x0][0x360] ;  /* 0x0000d8002d061625 */ /* 0x000fe200078e0229 */
[----:B------:R2:W5:Y:S04]  /*0450*/  @P2 LDG.E R11, [R8.64] ;  /* 0x00000004080b2981 */ /* 0x000568000c1e1900 */
[----:B------:R2:W5:Y:S04]  /*0460*/  @P1 LDG.E R15, [R6.64] ;  /* 0x00000004060f1981 */ /* 0x000568000c1e1900 */
[----:B------:R2:W5:Y:S04]  /*0470*/  @P0 LDG.E R10, [R4.64] ;  /* 0x00000004040a0981 */ /* 0x000568000c1e1900 */
[----:B------:R2:W5:Y:S01]  /*0480*/  @P4 LDG.E R12, [R2.64] ;  /* 0x00000004020c4981 */ /* 0x000562000c1e1900 */
[----:B-1----:R-:W-:Y:S01]  /*0490*/  IMAD.MOV.U32 R0, RZ, RZ, c[0x0][0x1d0] ;  /* 0x00007400ff007624 */ /* 0x002fe200078e00ff */
[----:B------:R-:W-:Y:S05]  /*04a0*/  @P1 BRA `(.L_x_19) ;  /* 0x0000004000001947 */ /* 0x000fea0003800000 */
[----:B------:R-:W-:Y:S05]  /*04b0*/  @!P0 BRA `(.L_x_19) ;  /* 0x0000003000008947 */ /* 0x000fea0003800000 */
[----:B--2---:R1:W2:Y:S04]  /*04c0*/  LDG.E R6, [R4.64] ;  /* 0x0000000404067981 */ /* 0x0042a8000c1e1900 */
[----:B-1----:R-:W2:Y:S02]  /*04d0*/  LDG.E R4, [R4.64+0x4] ;  /* 0x0000040404047981 */ /* 0x002ea4000c1e1900 */
[----:B--2--5:R-:W-:-:S02]  /*04e0*/  IADD3 R15, -R6, R4, RZ ;  /* 0x00000004060f7210 */ /* 0x024fc40007ffe1ff */
.L_x_19:
[----:B------:R-:W-:-:S04]  /*04f0*/  ISETP.NE.U32.AND P1, PT, RZ, c[0x0][0x368], PT ;  /* 0x0000da00ff007a0c */ /* 0x000fc80003f25070 */
[----:B------:R-:W-:-:S13]  /*0500*/  ISETP.NE.AND.EX P1, PT, RZ, c[0x0][0x36c], PT, P1 ;  /* 0x0000db00ff007a0c */ /* 0x000fda0003f25310 */
[----:B------:R-:W-:Y:S05]  /*0510*/  @!P1 BRA `(.L_x_20) ;  /* 0x0000003000009947 */ /* 0x000fea0003800000 */
[----:B--2---:R-:W-:-:S05]  /*0520*/  IMAD.WIDE R2, R45, R41, c[0x0][0x368] ;  /* 0x0000da002d027625 */ /* 0x004fca00078e0229 */
[----:B------:R1:W5:Y:S01]  /*0530*/  LDG.E R0, [R2.64] ;  /* 0x0000000402007981 */ /* 0x000362000c1e1900 */
[----:B------:R-:W-:Y:S05]  /*0540*/  BRA `(.L_x_21) ;  /* 0x0000004000007947 */ /* 0x000fea0003800000 */
.L_x_20:
[----:B------:R-:W-:Y:S05]  /*0550*/  @!P4 BRA `(.L_x_21) ;  /* 0x000000300000c947 */ /* 0x000fea0003800000 */
[----:B------:R1:W3:Y:S04]  /*0560*/  LDG.E R0, [R2.64] ;  /* 0x0000000402007981 */ /* 0x0002e8000c1e1900 */
[----:B-12---:R-:W3:Y:S02]  /*0570*/  LDG.E R2, [R2.64+0x4] ;  /* 0x0000040402027981 */ /* 0x006ee4000c1e1900 */
[----:B---3--:R-:W-:-:S05]  /*0580*/  IADD3 R0, -R0, R2, RZ ;  /* 0x0000000200007210 */ /* 0x008fca0007ffe1ff */
.L_x_21:
[--C-:B-----5:R-:W-:Y:S01]  /*0590*/  IMAD.IADD R103, R0, 0x1, -R11.reuse ;  /* 0x0000000100677824 */ /* 0x120fe200078e0a0b */
[----:B------:R-:W-:Y:S01]  /*05a0*/  PLOP3.LUT P2, PT, PT, PT, PT, 0x80, 0x0 ;  /* 0x000000000000781c */ /* 0x000fe20003f4f070 */
[----:B------:R-:W-:Y:S01]  /*05b0*/  IMAD.IADD R25, R12, 0x1, R11 ;  /* 0x000000010c197824 */ /* 0x000fe200078e020b */
[----:B------:R-:W-:Y:S01]  /*05c0*/  CS2R R130, SRZ ;  /* 0x0000000000827805 */ /* 0x000fe2000001ff00 */
[----:B------:R-:W-:Y:S01]  /*05d0*/  CS2R R128, SRZ ;  /* 0x0000000000807805 */ /* 0x000fe2000001ff00 */
[C---:B------:R-:W-:Y:S01]  /*05e0*/  IADD3 R0, R103.reuse, 0x3f, RZ ;  /* 0x0000003f67007810 */ /* 0x040fe20007ffe0ff */
[----:B------:R-:W-:Y:S01]  /*05f0*/  CS2R R126, SRZ ;  /* 0x00000000007e7805 */ /* 0x000fe2000001ff00 */
[----:B------:R-:W-:Y:S01]  /*0600*/  ISETP.GE.AND P1, PT, R103, 0x1, PT ;  /* 0x000000016700780c */ /* 0x000fe20003f26270 */
[----:B------:R-:W-:Y:S01]  /*0610*/  CS2R R124, SRZ ;  /* 0x00000000007c7805 */ /* 0x000fe2000001ff00 */
[----:B-12---:R-:W-:Y:S01]  /*0620*/  SHF.R.S32.HI R2, RZ, 0x1f, R0 ;  /* 0x0000001fff027819 */ /* 0x006fe20000011400 */
[----:B------:R-:W-:Y:S01]  /*0630*/  IMAD.MOV.U32 R122, RZ, RZ, RZ ;  /* 0x000000ffff7a7224 */ /* 0x000fe200078e00ff */
[----:B------:R-:W-:Y:S01]  /*0640*/  MOV R11, RZ ;  /* 0x000000ff000b7202 */ /* 0x000fe20000000f00 */
[----:B------:R-:W-:Y:S01]  /*0650*/  CS2R R120, SRZ ;  /* 0x0000000000787805 */ /* 0x000fe2000001ff00 */
[----:B------:R-:W-:Y:S01]  /*0660*/  LEA.HI R111, R2, R0, RZ, 0x6 ;  /* 0x00000000026f7211 */ /* 0x000fe200078f30ff */
[----:B------:R-:W-:Y:S01]  /*0670*/  CS2R R12, SRZ ;  /* 0x00000000000c7805 */ /* 0x000fe2000001ff00 */
[----:B------:R-:W-:Y:S01]  /*0680*/  IMAD.MOV.U32 R118, RZ, RZ, RZ ;  /* 0x000000ffff767224 */ /* 0x000fe200078e00ff */
[----:B------:R-:W-:Y:S01]  /*0690*/  CS2R R116, SRZ ;  /* 0x0000000000747805 */ /* 0x000fe2000001ff00 */
[----:B------:R-:W-:Y:S01]  /*06a0*/  CS2R R16, SRZ ;  /* 0x0000000000107805 */ /* 0x000fe2000001ff00 */
[----:B------:R1:W-:Y:S01]  /*06b0*/  STL [R1+0x50], R111 ;  /* 0x0000506f01007387 */ /* 0x0003e20000100800 */
[----:B------:R-:W-:Y:S01]  /*06c0*/  MOV R114, RZ ;  /* 0x000000ff00727202 */ /* 0x000fe20000000f00 */
[----:B------:R-:W-:Y:S01]  /*06d0*/  CS2R R112, SRZ ;  /* 0x0000000000707805 */ /* 0x000fe2000001ff00 */
[----:B------:R-:W-:Y:S01]  /*06e0*/  CS2R R18, SRZ ;  /* 0x0000000000127805 */ /* 0x000fe2000001ff00 */
[----:B------:R-:W-:Y:S01]  /*06f0*/  IMAD.MOV.U32 R110, RZ, RZ, RZ ;  /* 0x000000ffff6e7224 */ /* 0x000fe200078e00ff */
[----:B------:R-:W-:Y:S01]  /*0700*/  CS2R R108, SRZ ;  /* 0x00000000006c7805 */ /* 0x000fe2000001ff00 */
[----:B------:R-:W-:Y:S01]  /*0710*/  CS2R R20, SRZ ;  /* 0x0000000000147805 */ /* 0x000fe2000001ff00 */
[----:B------:R-:W-:Y:S01]  /*0720*/  MOV R106, RZ ;  /* 0x000000ff006a7202 */ /* 0x000fe20000000f00 */
[----:B------:R-:W-:Y:S01]  /*0730*/  CS2R R104, SRZ ;  /* 0x0000000000687805 */ /* 0x000fe2000001ff00 */
[----:B------:R-:W-:Y:S01]  /*0740*/  CS2R R22, SRZ ;  /* 0x0000000000167805 */ /* 0x000fe2000001ff00 */
[----:B------:R-:W-:Y:S01]  /*0750*/  IMAD.MOV.U32 R102, RZ, RZ, RZ ;  /* 0x000000ffff667224 */ /* 0x000fe200078e00ff */
[----:B------:R-:W-:Y:S01]  /*0760*/  CS2R R100, SRZ ;  /* 0x0000000000647805 */ /* 0x000fe2000001ff00 */
[----:B------:R-:W-:Y:S01]  /*0770*/  CS2R R98, SRZ ;  /* 0x0000000000627805 */ /* 0x000fe2000001ff00 */
[----:B------:R-:W-:Y:S01]  /*0780*/  CS2R R96, SRZ ;  /* 0x0000000000607805 */ /* 0x000fe2000001ff00 */
[----:B------:R-:W-:Y:S01]  /*0790*/  CS2R R94, SRZ ;  /* 0x00000000005e7805 */ /* 0x000fe2000001ff00 */
[----:B------:R-:W-:Y:S01]  /*07a0*/  CS2R R26, SRZ ;  /* 0x00000000001a7805 */ /* 0x000fe2000001ff00 */
[----:B------:R-:W-:Y:S01]  /*07b0*/  MOV R92, RZ ;  /* 0x000000ff005c7202 */ /* 0x000fe20000000f00 */
[----:B------:R-:W-:Y:S01]  /*07c0*/  CS2R R90, SRZ ;  /* 0x00000000005a7805 */ /* 0x000fe2000001ff00 */
[----:B------:R-:W-:Y:S01]  /*07d0*/  CS2R R28, SRZ ;  /* 0x00000000001c7805 */ /* 0x000fe2000001ff00 */
[----:B------:R-:W-:Y:S01]  /*07e0*/  IMAD.MOV.U32 R88, RZ, RZ, RZ ;  /* 0x000000ffff587224 */ /* 0x000fe200078e00ff */
        /* <DEDUP_REMOVED lines=19> */
[----:B------:R-:W-:Y:S01]  /*0920*/  CS2R R54, SRZ ;  /* 0x0000000000367805 */ /* 0x000fe2000001ff00 */
[----:B------:R-:W-:Y:S01]  /*0930*/  IMAD.MOV.U32 R14, RZ, RZ, RZ ;  /* 0x000000ffff0e7224 */ /* 0x000fe200078e00ff */
[----:B------:R-:W-:Y:S01]  /*0940*/  MOV R24, RZ ;  /* 0x000000ff00187202 */ /* 0x000fe20000000f00 */
[----:B------:R-:W-:Y:S01]  /*0950*/  CS2R R50, SRZ ;  /* 0x0000000000327805 */ /* 0x000fe2000001ff00 */
[----:B------:R-:W-:Y:S01]  /*0960*/  CS2R R46, SRZ ;  /* 0x00000000002e7805 */ /* 0x000fe2000001ff00 */
        /* <DEDUP_REMOVED lines=19> */
[----:B------:R-:W-:Y:S01]  /*0aa0*/  MOV R140, RZ ;  /* 0x000000ff008c7202 */ /* 0x000fe20000000f00 */
[----:B------:R-:W-:Y:S01]  /*0ab0*/  CS2R R56, SRZ ;  /* 0x0000000000387805 */ /* 0x000fe2000001ff00 */
[----:B------:R-:W-:Y:S05]  /*0ac0*/  @!P1 BRA `(.L_x_22) ;  /* 0x0000950000009947 */ /* 0x000fea0003800000 */
[----:B-1----:R-:W-:-:S04]  /*0ad0*/  ISETP.NE.U32.AND P3, PT, RZ, c[0x0][0x340], PT ;  /* 0x0000d000ff007a0c */ /* 0x002fc80003f65070 */
[----:B------:R-:W-:-:S13]  /*0ae0*/  ISETP.NE.AND.EX P3, PT, RZ, c[0x0][0x344], PT, P3 ;  /* 0x0000d100ff007a0c */ /* 0x000fda0003f65330 */
[----:B------:R-:W-:-:S05]  /*0af0*/  @P3 IMAD.WIDE R2, R45, R41, c[0x0][0x340] ;  /* 0x0000d0002d023625 */ /* 0x000fca00078e0229 */
[----:B------:R1:W2:Y:S01]  /*0b00*/  @P3 LDG.E R12, [R2.64] ;  /* 0x00000004020c3981 */ /* 0x0002a2000c1e1900 */
[----:B------:R-:W-:Y:S01]  /*0b10*/  SHF.R.S32.HI R26, RZ, 0x1f, R107 ;  /* 0x0000001fff1a7819 */ /* 0x000fe2000001146b */
[----:B------:R-:W-:Y:S01]  /*0b20*/  IMAD.MOV.U32 R4, RZ, RZ, c[0x0][0x2c4] ;  /* 0x0000b100ff047624 */ /* 0x000fe200078e00ff */
[----:B------:R-:W-:Y:S01]  /*0b30*/  SHF.R.S32.HI R0, RZ, 0x1f, R10 ;  /* 0x0000001fff007819 */ /* 0x000fe2000001140a */
[----:B------:R-:W3:Y:S01]  /*0b40*/  S2R R27, SR_CTAID.Y ;  /* 0x00000000001b7919 */ /* 0x000ee20000002600 */
[----:B------:R-:W-:Y:S01]  /*0b50*/  LEA.HI R5, R26, R107, RZ, 0x3 ;  /* 0x0000006b1a057211 */ /* 0x000fe200078f18ff */
[----:B------:R-:W-:Y:S02]  /*0b60*/  IMAD R15, R15, c[0x0][0x2c4], RZ ;  /* 0x0000b1000f0f7a24 */ /* 0x000fe400078e02ff */
[----:B------:R-:W-:Y:S01]  /*0b70*/  BAR.SYNC.DEFER_BLOCKING 0x0 ;  /* 0x0000000000007b1d */ /* 0x000fe20000010000 */
[----:B------:R-:W-:Y:S01]  /*0b80*/  ISETP.NE.AND P1, PT, R4, 0x1, PT ;  /* 0x000000010400780c */ /* 0x000fe20003f25270 */
[----:B------:R-:W-:Y:S01]  /*0b90*/  IMAD R0, R0, c[0x0][0x178], RZ ;  /* 0x00005e0000007a24 */ /* 0x000fe200078e02ff */
[----:B------:R-:W-:-:S02]  /*0ba0*/  LOP3.LUT R4, R5, 0xfffffff8, RZ, 0xc0, !PT ;  /* 0xfffffff805047812 */ /* 0x000fc400078ec0ff */
[----:B------:R-:W-:Y:S01]  /*0bb0*/  SHF.R.S32.HI R20, RZ, 0x3, R5 ;  /* 0x00000003ff147819 */ /* 0x000fe20000011405 */
[----:B------:R-:W-:Y:S01]  /*0bc0*/  IMAD R0, R10, c[0x0][0x17c], R0 ;  /* 0x00005f000a007a24 */ /* 0x000fe200078e0200 */
[----:B------:R-:W-:Y:S01]  /*0bd0*/  LEA.HI R93, R26, R107, RZ, 0x5 ;  /* 0x0000006b1a5d7211 */ /* 0x000fe200078f28ff */
[----:B------:R-:W-:Y:S01]  /*0be0*/  IMAD.IADD R21, R107, 0x1, -R4 ;  /* 0x000000016b157824 */ /* 0x000fe200078e0a04 */
[----:B------:R-:W-:Y:S02]  /*0bf0*/  SEL R4, R45, RZ, !P0 ;  /* 0x000000ff2d047207 */ /* 0x000fe40004000000 */
[----:B------:R-:W-:Y:S01]  /*0c00*/  LEA R14, R44, R20, 0x7 ;  /* 0x000000142c0e7211 */ /* 0x000fe200078e38ff */
[----:B------:R-:W-:Y:S02]  /*0c10*/  IMAD R5, R21, 0x20, R20 ;  /* 0x0000002015057824 */ /* 0x000fe400078e0214 */
[----:B-1----:R-:W-:Y:S01]  /*0c20*/  IMAD.WIDE.U32 R2, R10, c[0x0][0x178], RZ ;  /* 0x00005e000a027a25 */ /* 0x002fe200078e00ff */
[----:B------:R-:W-:-:S02]  /*0c30*/  SHF.R.S32.HI R10, RZ, 0x1f, R45 ;  /* 0x0000001fff0a7819 */ /* 0x000fc4000001142d */
[----:B---3--:R-:W-:Y:S01]  /*0c40*/  SHF.R.S32.HI R28, RZ, 0x1f, R27 ;  /* 0x0000001fff1c7819 */ /* 0x008fe2000001141b */
[----:B------:R-:W-:Y:S01]  /*0c50*/  IMAD.IADD R3, R3, 0x1, R0 ;  /* 0x0000000103037824 */ /* 0x000fe200078e0200 */
[----:B------:R-:W-:Y:S02]  /*0c60*/  LEA R5, R44, R5, 0x7 ;  /* 0x000000052c057211 */ /* 0x000fe400078e38ff */
[----:B------:R-:W-:Y:S01]  /*0c70*/  SEL R6, R10, RZ, !P0 ;  /* 0x000000ff0a067207 */ /* 0x000fe20004000000 */
[----:B------:R-:W-:Y:S02]  /*0c80*/  IMAD R0, R28, c[0x0][0x1b8], RZ ;  /* 0x00006e001c007a24 */ /* 0x000fe400078e02ff */
[----:B------:R-:W-:-:S04]  /*0c90*/  IMAD.WIDE.U32 R2, R27, c[0x0][0x1b8], R2 ;  /* 0x00006e001b027a25 */ /* 0x000fc800078e0002 */
[----:B------:R-:W-:Y:S02]  /*0ca0*/  IMAD R0, R27, c[0x0][0x1bc], R0 ;  /* 0x00006f001b007a24 */ /* 0x000fe400078e0200 */
[----:B------:R-:W-:-:S04]  /*0cb0*/  @P1 IMAD.HI.U32 R7, R5, c[0x0][0x2c8], RZ ;  /* 0x0000b20005071a27 */ /* 0x000fc800078e00ff */
[----:B------:R-:W-:Y:S02]  /*0cc0*/  IMAD.IADD R3, R3, 0x1, R0 ;  /* 0x0000000103037824 */ /* 0x000fe400078e0200 */
[----:B------:R-:W-:Y:S01]  /*0cd0*/  IMAD.MOV.U32 R0, RZ, RZ, R5 ;  /* 0x000000ffff007224 */ /* 0x000fe200078e0005 */
[----:B------:R-:W-:Y:S01]  /*0ce0*/  @P1 SHF.R.U32.HI R0, RZ, c[0x0][0x2cc], R7 ;  /* 0x0000b300ff001a19 */ /* 0x000fe20000011607 */
[----:B------:R-:W-:Y:S02]  /*0cf0*/  IMAD R6, R6, c[0x0][0x1c0], RZ ;  /* 0x0000700006067a24 */ /* 0x000fe400078e02ff */
[----:B------:R-:W-:-:S04]  /*0d00*/  IMAD.WIDE.U32 R2, R4, c[0x0][0x1c0], R2 ;  /* 0x0000700004027a25 */ /* 0x000fc800078e0002 */
[----:B------:R-:W-:Y:S01]  /*0d10*/  IMAD R7, R4, c[0x0][0x1c4], R6 ;  /* 0x0000710004077a24 */ /* 0x000fe200078e0206 */
[--C-:B------:R-:W-:Y:S01]  /*0d20*/  SHF.R.S32.HI R6, RZ, 0x1f, R0.reuse ;  /* 0x0000001fff067819 */ /* 0x100fe20000011400 */
[----:B------:R-:W-:Y:S02]  /*0d30*/  IMAD.MOV R4, RZ, RZ, -R0 ;  /* 0x000000ffff047224 */ /* 0x000fe400078e0a00 */
[----:B------:R-:W-:Y:S02]  /*0d40*/  IMAD.IADD R3, R3, 0x1, R7 ;  /* 0x0000000103037824 */ /* 0x000fe400078e0207 */
[----:B------:R-:W-:Y:S02]  /*0d50*/  IMAD R7, R6, c[0x0][0x1b0], RZ ;  /* 0x00006c0006077a24 */ /* 0x000fe400078e02ff */
[----:B------:R-:W-:Y:S02]  /*0d60*/  IMAD R6, R4, c[0x0][0x2c4], R5 ;  /* 0x0000b10004067a24 */ /* 0x000fe400078e0205 */
[----:B------:R-:W-:-:S02]  /*0d70*/  IMAD R4, R0, c[0x0][0x1b4], R7 ;  /* 0x00006d0000047a24 */ /* 0x000fc400078e0207 */
[----:B------:R-:W-:Y:S01]  /*0d80*/  IMAD.WIDE.U32 R2, R0, c[0x0][0x1b0], R2 ;  /* 0x00006c0000027a25 */ /* 0x000fe200078e0002 */
[----:B------:R-:W-:-:S03]  /*0d90*/  SHF.R.S32.HI R0, RZ, 0x1f, R6 ;  /* 0x0000001fff007819 */ /* 0x000fc60000011406 */
[----:B------:R-:W-:Y:S01]  /*0da0*/  IMAD.SHL.U32 R7, R20, 0x40, RZ ;  /* 0x0000004014077824 */ /* 0x000fe200078e00ff */
[----:B------:R-:W-:Y:S01]  /*0db0*/  IADD3 R5, R3, R4, RZ ;  /* 0x0000000403057210 */ /* 0x000fe20007ffe0ff */
[----:B------:R-:W-:Y:S02]  /*0dc0*/  IMAD R3, R0, c[0x0][0x1a8], RZ ;  /* 0x00006a0000037a24 */ /* 0x000fe400078e02ff */
[----:B------:R-:W-:Y:S01]  /*0dd0*/  IMAD.MOV.U32 R4, RZ, RZ, R2 ;  /* 0x000000ffff047224 */ /* 0x000fe200078e0002 */
[----:B------:R-:W-:Y:S01]  /*0de0*/  LOP3.LUT R0, R7, 0x1c0, RZ, 0xc0, !PT ;  /* 0x000001c007007812 */ /* 0x000fe200078ec0ff */
[----:B------:R-:W-:Y:S02]  /*0df0*/  IMAD.SHL.U32 R2, R21, 0x8, RZ ;  /* 0x0000000815027824 */ /* 0x000fe400078e00ff */
[C---:B------:R-:W-:Y:S01]  /*0e00*/  IMAD R7, R6.reuse, c[0x0][0x1ac], R3 ;  /* 0x00006b0006077a24 */ /* 0x040fe200078e0203 */
[----:B------:R-:W-:Y:S01]  /*0e10*/  SHF.R.U32.HI R3, RZ, 0x3, R0 ;  /* 0x00000003ff037819 */ /* 0x000fe20000011600 */
[----:B------:R-:W-:Y:S01]  /*0e20*/  IMAD.WIDE.U32 R4, R6, c[0x0][0x1a8], R4 ;  /* 0x00006a0006047a25 */ /* 0x000fe200078e0004 */
[----:B------:R-:W-:-:S02]  /*0e30*/  LOP3.LUT R6, R0, 0x38, R2, 0xf8, !PT ;  /* 0x0000003800067812 */ /* 0x000fc400078ef802 */
[----:B------:R-:W-:Y:S01]  /*0e40*/  IADD3 R16, R2, 0x40, RZ ;  /* 0x0000004002107810 */ /* 0x000fe20007ffe0ff */
[----:B------:R-:W-:Y:S01]  /*0e50*/  IMAD.IADD R0, R5, 0x1, R7 ;  /* 0x0000000105007824 */ /* 0x000fe200078e0207 */
[----:B------:R-:W-:Y:S02]  /*0e60*/  LEA R19, P0, R4, c[0x0][0x160], 0x1 ;  /* 0x0000580004137a11 */ /* 0x000fe400078008ff */
[----:B------:R-:W-:Y:S02]  /*0e70*/  LOP3.LUT R3, R6, R3, RZ, 0x3c, !PT ;  /* 0x0000000306037212 */ /* 0x000fe400078e3cff */
[----:B------:R-:W-:Y:S01]  /*0e80*/  LEA.HI.X R18, R4, c[0x0][0x164], R0, 0x1, P0 ;  /* 0x0000590004127a11 */ /* 0x000fe200000f0c00 */
[----:B------:R-:W1:Y:S01]  /*0e90*/  SHFL.IDX PT, R8, R19, RZ, 0x181f ;  /* 0x00181fff13087589 */ /* 0x000e6200000e0000 */
[----:B------:R-:W-:Y:S02]  /*0ea0*/  ISETP.GE.AND P0, PT, R14, R15, PT ;  /* 0x0000000f0e00720c */ /* 0x000fe40003f06270 */
[----:B------:R-:W-:Y:S01]  /*0eb0*/  LEA.HI R0, R26, R107, RZ, 0x6 ;  /* 0x0000006b1a007211 */ /* 0x000fe200078f30ff */
[----:B------:R-:W3:Y:S01]  /*0ec0*/  SHFL.IDX PT, R9, R18, RZ, 0x181f ;  /* 0x00181fff12097589 */ /* 0x000ee200000e0000 */
[----:B------:R-:W-:-:S02]  /*0ed0*/  IADD3 R6, R14, 0x20, RZ ;  /* 0x000000200e067810 */ /* 0x000fc40007ffe0ff */
[----:B------:R-:W-:Y:S01]  /*0ee0*/  IADD3 R4, R14, 0x40, RZ ;  /* 0x000000400e047810 */ /* 0x000fe20007ffe0ff */
[----:B------:R-:W-:Y:S01]  /*0ef0*/  IMAD.SHL.U32 R0, R0, 0x8, RZ ;  /* 0x0000000800007824 */ /* 0x000fe200078e00ff */
[-C--:B------:R-:W-:Y:S02]  /*0f00*/  ISETP.GE.AND P1, PT, R6, R15.reuse, PT ;  /* 0x0000000f0600720c */ /* 0x080fe40003f26270 */
[C---:B------:R-:W-:Y:S02]  /*0f10*/  IADD3 R17, R2.reuse, 0x80, RZ ;  /* 0x0000008002117810 */ /* 0x040fe40007ffe0ff */
[----:B------:R-:W-:Y:S02]  /*0f20*/  IADD3 R24, R2, 0xc0, RZ ;  /* 0x000000c002187810 */ /* 0x000fe40007ffe0ff */
[----:B------:R-:W-:Y:S02]  /*0f30*/  @!P0 SHF.R.S32.HI R6, RZ, 0x1f, R16 ;  /* 0x0000001fff068819 */ /* 0x000fe40000011410 */
[----:B------:R-:W-:-:S02]  /*0f40*/  ISETP.GE.AND P2, PT, R4, R15, PT ;  /* 0x0000000f0400720c */ /* 0x000fc40003f46270 */
[----:B------:R-:W-:Y:S02]  /*0f50*/  LOP3.LUT R11, R3, 0xfffffe00, R0, 0xf8, !PT ;  /* 0xfffffe00030b7812 */ /* 0x000fe400078ef800 */
[----:B------:R-:W-:Y:S02]  /*0f60*/  @!P0 SHF.R.S32.HI R0, RZ, 0x1f, R17 ;  /* 0x0000001fff008819 */ /* 0x000fe40000011411 */
[----:B------:R-:W-:Y:S01]  /*0f70*/  @!P0 SHF.R.S32.HI R7, RZ, 0x1f, R24 ;  /* 0x0000001fff078819 */ /* 0x000fe20000011418 */
[----:B------:R-:W-:Y:S01]  /*0f80*/  IMAD.SHL.U32 R98, R11, 0x2, RZ ;  /* 0x000000020b627824 */ /* 0x000fe200078e00ff */
[----:B------:R-:W-:Y:S02]  /*0f90*/  ISETP.GE.AND P6, PT, R2, c[0x0][0x198], PT ;  /* 0x0000660002007a0c */ /* 0x000fe40003fc6270 */
[----:B------:R-:W-:Y:S02]  /*0fa0*/  SHF.R.S32.HI R3, RZ, 0x1f, R2 ;  /* 0x0000001fff037819 */ /* 0x000fe40000011402 */
[----:B------:R-:W-:Y:S01]  /*0fb0*/  ISETP.GE.AND P5, PT, R16, c[0x0][0x198], PT ;  /* 0x0000660010007a0c */ /* 0x000fe20003fa6270 */
[----:B------:R-:W-:Y:S01]  /*0fc0*/  STL [R1+0x48], R98 ;  /* 0x0000486201007387 */ /* 0x000fe20000100800 */
[--C-:B--2---:R-:W-:Y:S01]  /*0fd0*/  @P3 IMAD.MOV.U32 R4, RZ, RZ, R12.reuse ;  /* 0x000000ffff043224 */ /* 0x104fe200078e000c */
[----:B------:R-:W-:Y:S01]  /*0fe0*/  @P3 SHF.R.S32.HI R5, RZ, 0x1f, R12 ;  /* 0x0000001fff053819 */ /* 0x000fe2000001140c */
[----:B------:R-:W-:Y:S01]  /*0ff0*/  @!P3 IMAD.MOV.U32 R4, RZ, RZ, R45 ;  /* 0x000000ffff04b224 */ /* 0x000fe200078e002d */
[----:B------:R-:W-:-:S02]  /*1000*/  @!P0 LEA.HI R12, R6, R16, RZ, 0x3 ;  /* 0x00000010060c8211 */ /* 0x000fc400078f18ff */
[----:B------:R-:W-:Y:S01]  /*1010*/  SHFL.IDX PT, R6, R19, 0x1, 0x181f ;  /* 0x00381f0013067f89 */ /* 0x000fe200000e0000 */
[----:B------:R-:W-:Y:S02]  /*1020*/  @!P3 MOV R5, R10 ;  /* 0x0000000a0005b202 */ /* 0x000fe40000000f00 */
[----:B------:R-:W-:Y:S02]  /*1030*/  SEL R22, R4, RZ, !P4 ;  /* 0x000000ff04167207 */ /* 0x000fe40006000000 */
[----:B------:R-:W-:Y:S02]  /*1040*/  @!P0 LEA.HI R10, R0, R17, RZ, 0x3 ;  /* 0x00000011000a8211 */ /* 0x000fe400078f18ff */
[----:B-1----:R-:W-:Y:S02]  /*1050*/  @!P0 LEA R4, P3, R2, R8, 0x1 ;  /* 0x0000000802048211 */ /* 0x002fe400078608ff */
[----:B------:R-:W-:Y:S02]  /*1060*/  @!P0 LEA.HI R0, R7, R24, RZ, 0x3 ;  /* 0x0000001807008211 */ /* 0x000fe400078f18ff */
[----:B------:R-:W1:Y:S01]  /*1070*/  SHFL.IDX PT, R7, R18, 0x1, 0x181f ;  /* 0x00381f0012077f89 */ /* 0x000e6200000e0000 */
[----:B------:R-:W-:-:S02]  /*1080*/  SEL R23, R5, RZ, !P4 ;  /* 0x000000ff05177207 */ /* 0x000fc40006000000 */
[----:B------:R-:W-:Y:S02]  /*1090*/  ISETP.GE.AND P4, PT, R17, c[0x0][0x198], PT ;  /* 0x0000660011007a0c */ /* 0x000fe40003f86270 */
[----:B---3--:R-:W-:Y:S02]  /*10a0*/  @!P0 LEA.HI.X R5, R2, R9, R3, 0x1, P3 ;  /* 0x0000000902058211 */ /* 0x008fe400018f0c03 */
[----:B------:R-:W-:Y:S02]  /*10b0*/  @!P0 LOP3.LUT R12, R12, 0xfffffff8, RZ, 0xc0, !PT ;  /* 0xfffffff80c0c8812 */ /* 0x000fe400078ec0ff */
[----:B------:R-:W-:Y:S01]  /*10c0*/  ISETP.GE.AND P3, PT, R24, c[0x0][0x198], PT ;  /* 0x0000660018007a0c */ /* 0x000fe20003f66270 */
[----:B------:R2:W-:Y:S01]  /*10d0*/  @!P0 LDGSTS.E.BYPASS.LTC128B.128 [R98+0x100], [R4.64], !P6 ;  /* 0x0010000004628fae */ /* 0x0005e2000f101d44 */
[----:B------:R-:W-:Y:S01]  /*10e0*/  @!P0 LOP3.LUT R10, R10, 0xfffffff8, RZ, 0xc0, !PT ;  /* 0xfffffff80a0a8812 */ /* 0x000fe200078ec0ff */
[----:B------:R-:W-:Y:S01]  /*10f0*/  @!P0 IMAD.WIDE R12, R12, 0x2, R8 ;  /* 0x000000020c0c8825 */ /* 0x000fe200078e0208 */
[----:B------:R-:W-:-:S03]  /*1100*/  @!P0 LOP3.LUT R0, R0, 0xfffffff8, RZ, 0xc0, !PT ;  /* 0xfffffff800008812 */ /* 0x000fc600078ec0ff */
[--C-:B------:R-:W-:Y:S01]  /*1110*/  @!P0 IMAD.WIDE R10, R10, 0x2, R8.reuse ;  /* 0x000000020a0a8825 */ /* 0x100fe200078e0208 */
[----:B------:R3:W-:Y:S03]  /*1120*/  @!P0 LDGSTS.E.BYPASS.LTC128B.128 [R98+0x4100], [R12.64], !P5 ;  /* 0x041000000c628fae */ /* 0x0007e6000e901d44 */
[----:B------:R-:W-:Y:S01]  /*1130*/  @!P0 IMAD.WIDE R8, R0, 0x2, R8 ;  /* 0x0000000200088825 */ /* 0x000fe200078e0208 */
[----:B------:R-:W-:Y:S01]  /*1140*/  @!P1 SHF.R.S32.HI R0, RZ, 0x1f, R17 ;  /* 0x0000001fff009819 */ /* 0x000fe20000011411 */
[----:B------:R4:W-:Y:S03]  /*1150*/  @!P0 LDGSTS.E.BYPASS.LTC128B.128 [R98+0x8100], [R10.64], !P4 ;  /* 0x081000000a628fae */ /* 0x0009e6000e101d44 */
[----:B------:R-:W-:Y:S01]  /*1160*/  @!P1 LEA.HI R0, R0, R17, RZ, 0x3 ;  /* 0x0000001100009211 */ /* 0x000fe200078f18ff */
[----:B------:R5:W-:Y:S01]  /*1170*/  @!P0 LDGSTS.E.BYPASS.LTC128B.128 [R98+0xc100], [R8.64], !P3 ;  /* 0x0c10000008628fae */ /* 0x000be2000d901d44 */
[----:B--2---:R-:W-:-:S02]  /*1180*/  @!P1 SHF.R.S32.HI R4, RZ, 0x1f, R16 ;  /* 0x0000001fff049819 */ /* 0x004fc40000011410 */
[----:B------:R-:W-:Y:S02]  /*1190*/  @!P1 SHF.R.S32.HI R5, RZ, 0x1f, R24 ;  /* 0x0000001fff059819 */ /* 0x000fe40000011418 */
[----:B------:R-:W-:Y:S02]  /*11a0*/  @!P1 LEA.HI R4, R4, R16, RZ, 0x3 ;  /* 0x0000001004049211 */ /* 0x000fe400078f18ff */
[----:B------:R-:W-:Y:S02]  /*11b0*/  @!P1 LEA.HI R5, R5, R24, RZ, 0x3 ;  /* 0x0000001805059211 */ /* 0x000fe400078f18ff */
[----:B---3--:R-:W-:Y:S02]  /*11c0*/  @!P1 LOP3.LUT R12, R0, 0xfffffff8, RZ, 0xc0, !PT ;  /* 0xfffffff8000c9812 */ /* 0x008fe400078ec0ff */
[----:B------:R-:W-:Y:S02]  /*11d0*/  @!P2 SHF.R.S32.HI R0, RZ, 0x1f, R17 ;  /* 0x0000001fff00a819 */ /* 0x000fe40000011411 */
[----:B----4-:R-:W-:Y:S01]  /*11e0*/  IADD3 R11, R14, 0x60, RZ ;  /* 0x000000600e0b7810 */ /* 0x010fe20007ffe0ff */
[----:B-1----:R-:W-:Y:S01]  /*11f0*/  @!P1 IMAD.WIDE R12, R12, 0x2, R6 ;  /* 0x000000020c0c9825 */ /* 0x002fe200078e0206 */
[----:B------:R-:W-:-:S02]  /*1200*/  @!P1 LOP3.LUT R14, R4, 0xfffffff8, RZ, 0xc0, !PT ;  /* 0xfffffff8040e9812 */ /* 0x000fc400078ec0ff */
[----:B------:R-:W1:Y:S01]  /*1210*/  SHFL.IDX PT, R4, R19, 0x2, 0x181f ;  /* 0x00581f0013047f89 */ /* 0x000e6200000e0000 */
[C---:B-----5:R-:W-:Y:S02]  /*1220*/  @!P1 LEA R8, P0, R2.reuse, R6, 0x1 ;  /* 0x0000000602089211 */ /* 0x060fe400078008ff */
[----:B------:R-:W-:Y:S02]  /*1230*/  @!P1 LOP3.LUT R10, R5, 0xfffffff8, RZ, 0xc0, !PT ;  /* 0xfffffff8050a9812 */ /* 0x000fe400078ec0ff */
[----:B------:R-:W2:Y:S01]  /*1240*/  SHFL.IDX PT, R5, R18, 0x2, 0x181f ;  /* 0x00581f0012057f89 */ /* 0x000ea200000e0000 */
[----:B------:R-:W-:Y:S02]  /*1250*/  @!P1 LEA.HI.X R9, R2, R7, R3, 0x1, P0 ;  /* 0x0000000702099211 */ /* 0x000fe400000f0c03 */
[----:B------:R-:W-:Y:S01]  /*1260*/  ISETP.GE.AND P0, PT, R11, R15, PT ;  /* 0x0000000f0b00720c */ /* 0x000fe20003f06270 */
[--C-:B------:R-:W-:Y:S02]  /*1270*/  @!P1 IMAD.WIDE R14, R14, 0x2, R6.reuse ;  /* 0x000000020e0e9825 */ /* 0x100fe400078e0206 */
[----:B------:R3:W-:Y:S02]  /*1280*/  @!P1 LDGSTS.E.BYPASS.LTC128B.128 [R98+0x1100], [R8.64], !P6 ;  /* 0x0110000008629fae */ /* 0x0007e4000f101d44 */
[----:B------:R-:W-:-:S02]  /*1290*/  @!P1 IMAD.WIDE R10, R10, 0x2, R6 ;  /* 0x000000020a0a9825 */ /* 0x000fc400078e0206 */
[----:B------:R4:W5:Y:S04]  /*12a0*/  SHFL.IDX PT, R6, R19, 0x3, 0x181f ;  /* 0x00781f0013067f89 */ /* 0x00096800000e0000 */
[----:B------:R1:W1:Y:S04]  /*12b0*/  SHFL.IDX PT, R7, R18, 0x3, 0x181f ;  /* 0x00781f0012077f89 */ /* 0x00026800000e0000 */
[----:B------:R2:W-:Y:S04]  /*12c0*/  @!P1 LDGSTS.E.BYPASS.LTC128B.128 [R98+0x5100], [R14.64], !P5 ;  /* 0x051000000e629fae */ /* 0x0005e8000e901d44 */
[----:B------:R5:W-:Y:S04]  /*12d0*/  @!P1 LDGSTS.E.BYPASS.LTC128B.128 [R98+0x9100], [R12.64], !P4 ;  /* 0x091000000c629fae */ /* 0x000be8000e101d44 */
[----:B------:R5:W-:Y:S01]  /*12e0*/  @!P1 LDGSTS.E.BYPASS.LTC128B.128 [R98+0xd100], [R10.64], !P3 ;  /* 0x0d1000000a629fae */ /* 0x000be2000d901d44 */
[----:B---3--:R-:W-:-:S02]  /*12f0*/  @!P2 SHF.R.S32.HI R8, RZ, 0x1f, R16 ;  /* 0x0000001fff08a819 */ /* 0x008fc40000011410 */
[----:B------:R-:W-:Y:S02]  /*1300*/  @!P2 LEA.HI R9, R0, R17, RZ, 0x3 ;  /* 0x000000110009a211 */ /* 0x000fe400078f18ff */
[----:B----4-:R-:W-:-:S04]  /*1310*/  LEA.HI R19, R26, R107, RZ, 0x4 ;  /* 0x0000006b1a137211 */ /* 0x010fc800078f20ff */
[----:B-1----:R-:W-:Y:S02]  /*1320*/  SHF.R.S32.HI R18, RZ, 0x4, R19 ;  /* 0x00000004ff127819 */ /* 0x002fe40000011413 */
[----:B--2---:R-:W-:Y:S02]  /*1330*/  @!P2 LEA.HI R14, R8, R16, RZ, 0x3 ;  /* 0x00000010080ea211 */ /* 0x004fe400078f18ff */
[----:B------:R-:W-:Y:S02]  /*1340*/  @!P2 LEA R8, P1, R2, R4, 0x1 ;  /* 0x000000040208a211 */ /* 0x000fe400078208ff */
[----:B-----5:R-:W-:Y:S02]  /*1350*/  @!P2 SHF.R.S32.HI R12, RZ, 0x1f, R24 ;  /* 0x0000001fff0ca819 */ /* 0x020fe40000011418 */
[----:B------:R-:W-:Y:S02]  /*1360*/  @!P2 LOP3.LUT R14, R14, 0xfffffff8, RZ, 0xc0, !PT ;  /* 0xfffffff80e0ea812 */ /* 0x000fe400078ec0ff */
[----:B------:R-:W-:-:S02]  /*1370*/  @!P2 LEA.HI R0, R12, R24, RZ, 0x3 ;  /* 0x000000180c00a211 */ /* 0x000fc400078f18ff */
[----:B------:R-:W-:Y:S01]  /*1380*/  @!P2 LOP3.LUT R12, R9, 0xfffffff8, RZ, 0xc0, !PT ;  /* 0xfffffff8090ca812 */ /* 0x000fe200078ec0ff */
[----:B------:R-:W-:Y:S01]  /*1390*/  @!P2 IMAD.WIDE R14, R14, 0x2, R4 ;  /* 0x000000020e0ea825 */ /* 0x000fe200078e0204 */
[----:B------:R-:W-:Y:S02]  /*13a0*/  @!P2 LOP3.LUT R0, R0, 0xfffffff8, RZ, 0xc0, !PT ;  /* 0xfffffff80000a812 */ /* 0x000fe400078ec0ff */
[----:B------:R-:W-:Y:S01]  /*13b0*/  @!P2 LEA.HI.X R9, R2, R5, R3, 0x1, P1 ;  /* 0x000000050209a211 */ /* 0x000fe200008f0c03 */
[----:B------:R-:W-:-:S04]  /*13c0*/  @!P2 IMAD.WIDE R12, R12, 0x2, R4 ;  /* 0x000000020c0ca825 */ /* 0x000fc800078e0204 */
[----:B------:R-:W-:Y:S01]  /*13d0*/  @!P2 IMAD.WIDE R10, R0, 0x2, R4 ;  /* 0x00000002000aa825 */ /* 0x000fe200078e0204 */
[C---:B------:R-:W-:Y:S01]  /*13e0*/  @!P0 LEA R4, P1, R2.reuse, R6, 0x1 ;  /* 0x0000000602048211 */ /* 0x040fe200078208ff */
[----:B------:R1:W-:Y:S01]  /*13f0*/  @!P2 LDGSTS.E.BYPASS.LTC128B.128 [R98+0x2100], [R8.64], !P6 ;  /* 0x021000000862afae */ /* 0x0003e2000f101d44 */
[----:B------:R-:W-:Y:S02]  /*1400*/  SHF.R.S32.HI R0, RZ, 0x1f, R25 ;  /* 0x0000001fff007819 */ /* 0x000fe40000011419 */
[C---:B------:R-:W-:Y:S01]  /*1410*/  @!P0 LEA.HI.X R5, R2.reuse, R7, R3, 0x1, P1 ;  /* 0x0000000702058211 */ /* 0x040fe200008f0c03 */
[----:B------:R2:W-:Y:S04]  /*1420*/  @!P2 LDGSTS.E.BYPASS.LTC128B.128 [R98+0x6100], [R14.64], !P5 ;  /* 0x061000000e62afae */ /* 0x0005e8000e901d44 */
[----:B------:R3:W-:Y:S04]  /*1430*/  @!P2 LDGSTS.E.BYPASS.LTC128B.128 [R98+0xa100], [R12.64], !P4 ;  /* 0x0a1000000c62afae */ /* 0x0007e8000e101d44 */
[----:B------:R4:W-:Y:S04]  /*1440*/  @!P2 LDGSTS.E.BYPASS.LTC128B.128 [R98+0xe100], [R10.64], !P3 ;  /* 0x0e1000000a62afae */ /* 0x0009e8000d901d44 */
[----:B------:R5:W-:Y:S01]  /*1450*/  @!P0 LDGSTS.E.BYPASS.LTC128B.128 [R98+0x3100], [R4.64], !P6 ;  /* 0x0310000004628fae */ /* 0x000be2000f101d44 */
[----:B------:R-:W-:-:S02]  /*1460*/  ISETP.GE.AND P6, PT, R2, c[0x0][0x1d4], PT ;  /* 0x0000750002007a0c */ /* 0x000fc40003fc6270 */
[----:B--2---:R-:W-:Y:S02]  /*1470*/  LEA.HI.SX32 R15, R111, 0xffffffff, 0x1a ;  /* 0xffffffff6f0f7811 */ /* 0x004fe400078fd2ff */
[----:B---3--:R-:W-:-:S03]  /*1480*/  LEA.HI R12, R19, R18, RZ, 0x1 ;  /* 0x00000012130c7211 */ /* 0x008fc600078f08ff */
[----:B------:R-:W-:Y:S01]  /*1490*/  IMAD R92, R15, -0x40, R103 ;  /* 0xffffffc00f5c7824 */ /* 0x000fe200078e0267 */
[----:B----4-:R-:W-:Y:S01]  /*14a0*/  IADD3 R10, P1, R25, R20, RZ ;  /* 0x00000014190a7210 */ /* 0x010fe20007f3e0ff */
[----:B------:R-:W-:Y:S01]  /*14b0*/  IMAD.IADD R11, R103, 0x1, -R20 ;  /* 0x00000001670b7824 */ /* 0x000fe200078e0a14 */
[----:B------:R-:W-:Y:S02]  /*14c0*/  LOP3.LUT R12, R12, 0xfffffffe, RZ, 0xc0, !PT ;  /* 0xfffffffe0c0c7812 */ /* 0x000fe400078ec0ff */
[----:B------:R-:W-:Y:S01]  /*14d0*/  LEA.HI.X.SX32 R14, R20, R0, 0x1, P1 ;  /* 0x00000000140e7211 */ /* 0x000fe200008f0eff */
[----:B------:R-:W-:Y:S01]  /*14e0*/  IMAD R11, R15, -0x40, R11 ;  /* 0xffffffc00f0b7824 */ /* 0x000fe200078e020b */
[----:B------:R-:W-:Y:S01]  /*14f0*/  @!P0 SHF.R.S32.HI R0, RZ, 0x1f, R16 ;  /* 0x0000001fff008819 */ /* 0x000fe20000011410 */
[----:B------:R-:W-:Y:S02]  /*1500*/  IMAD.IADD R18, R18, 0x1, -R12 ;  /* 0x0000000112127824 */ /* 0x000fe400078e0a0c */
[----:B-----5:R-:W-:Y:S01]  /*1510*/  IMAD R5, R14, c[0x0][0x1e0], RZ ;  /* 0x000078000e057a24 */ /* 0x020fe200078e02ff */
[----:B------:R-:W-:Y:S01]  /*1520*/  @!P0 LEA.HI R4, R0, R16, RZ, 0x3 ;  /* 0x0000001000048211 */ /* 0x000fe200078f18ff */
[----:B------:R-:W-:Y:S01]  /*1530*/  IMAD.SHL.U32 R12, R20, 0x8, RZ ;  /* 0x00000008140c7824 */ /* 0x000fe200078e00ff */
[----:B------:R-:W-:Y:S01]  /*1540*/  @!P0 SHF.R.S32.HI R0, RZ, 0x1f, R17 ;  /* 0x0000001fff008819 */ /* 0x000fe20000011411 */
[----:B------:R-:W-:Y:S01]  /*1550*/  IMAD R13, R10, c[0x0][0x1e4], R5 ;  /* 0x000079000a0d7a24 */ /* 0x000fe200078e0205 */
[----:B-1----:R-:W-:Y:S01]  /*1560*/  @!P0 LOP3.LUT R8, R4, 0xfffffff8, RZ, 0xc0, !PT ;  /* 0xfffffff804088812 */ /* 0x002fe200078ec0ff */
[----:B------:R-:W-:Y:S01]  /*1570*/  IMAD.WIDE.U32 R4, R10, c[0x0][0x1e0], R2 ;  /* 0x000078000a047a25 */ /* 0x000fe200078e0002 */
[----:B------:R-:W-:-:S02]  /*1580*/  @!P0 LEA.HI R0, R0, R17, RZ, 0x3 ;  /* 0x0000001100008211 */ /* 0x000fc400078f18ff */
[C---:B------:R-:W-:Y:S01]  /*1590*/  ISETP.GE.AND P2, PT, R11.reuse, 0x1, PT ;  /* 0x000000010b00780c */ /* 0x040fe20003f46270 */
[----:B------:R-:W-:Y:S01]  /*15a0*/  @!P0 IMAD.WIDE R8, R8, 0x2, R6 ;  /* 0x0000000208088825 */ /* 0x000fe200078e0206 */
[----:B------:R-:W-:Y:S02]  /*15b0*/  @!P0 LOP3.LUT R0, R0, 0xfffffff8, RZ, 0xc0, !PT ;  /* 0xfffffff800008812 */ /* 0x000fe400078ec0ff */
[----:B------:R-:W-:Y:S01]  /*15c0*/  ISETP.GE.AND P1, PT, R11, 0x21, PT ;  /* 0x000000210b00780c */ /* 0x000fe20003f26270 */
[----:B------:R-:W-:Y:S01]  /*15d0*/  IMAD.SHL.U32 R11, R21, 0x40, RZ ;  /* 0x00000040150b7824 */ /* 0x000fe200078e00ff */
[----:B------:R1:W-:Y:S01]  /*15e0*/  @!P0 LDGSTS.E.BYPASS.LTC128B.128 [R98+0x7100], [R8.64], !P5 ;  /* 0x0710000008628fae */ /* 0x0003e2000e901d44 */
[----:B------:R-:W-:Y:S01]  /*15f0*/  IADD3 R5, R5, R13, RZ ;  /* 0x0000000d05057210 */ /* 0x000fe20007ffe0ff */
[----:B------:R-:W-:Y:S01]  /*1600*/  IMAD R13, R28, c[0x0][0x1e8], RZ ;  /* 0x00007a001c0d7a24 */ /* 0x000fe200078e02ff */
[----:B------:R-:W-:-:S03]  /*1610*/  ISETP.GE.AND P5, PT, R16, c[0x0][0x1d4], PT ;  /* 0x0000750010007a0c */ /* 0x000fc60003fa6270 */
[----:B------:R-:W-:-:S04]  /*1620*/  IMAD.WIDE.U32 R4, R27, c[0x0][0x1e8], R4 ;  /* 0x00007a001b047a25 */ /* 0x000fc800078e0004 */
[----:B-1----:R-:W-:Y:S01]  /*1630*/  @!P0 IMAD.WIDE R8, R0, 0x2, R6 ;  /* 0x0000000200088825 */ /* 0x002fe200078e0206 */
[----:B------:R-:W-:-:S03]  /*1640*/  LOP3.LUT R0, R11, 0x1c0, RZ, 0xc0, !PT ;  /* 0x000001c00b007812 */ /* 0x000fc600078ec0ff */
[----:B------:R-:W-:Y:S01]  /*1650*/  IMAD R11, R27, c[0x0][0x1ec], R13 ;  /* 0x00007b001b0b7a24 */ /* 0x000fe200078e020d */
[----:B------:R1:W-:Y:S01]  /*1660*/  @!P0 LDGSTS.E.BYPASS.LTC128B.128 [R98+0xb100], [R8.64], !P4 ;  /* 0x0b10000008628fae */ /* 0x0003e2000e101d44 */
[----:B------:R-:W-:Y:S02]  /*1670*/  LOP3.LUT R12, R0, 0x8, R12, 0xf8, !PT ;  /* 0x00000008000c7812 */ /* 0x000fe400078ef80c */
[----:B------:R-:W-:Y:S02]  /*1680*/  SHF.R.U32.HI R0, RZ, 0x3, R0 ;  /* 0x00000003ff007819 */ /* 0x000fe40000011600 */
[----:B------:R-:W-:Y:S02]  /*1690*/  ISETP.GE.AND P4, PT, R17, c[0x0][0x1d4], PT ;  /* 0x0000750011007a0c */ /* 0x000fe40003f86270 */
[----:B------:R-:W-:Y:S02]  /*16a0*/  LOP3.LUT R12, R12, R0, RZ, 0x3c, !PT ;  /* 0x000000000c0c7212 */ /* 0x000fe400078e3cff */
[----:B------:R-:W-:-:S04]  /*16b0*/  @!P0 SHF.R.S32.HI R0, RZ, 0x1f, R24 ;  /* 0x0000001fff008819 */ /* 0x000fc80000011418 */
[----:B------:R-:W-:-:S04]  /*16c0*/  @!P0 LEA.HI R0, R0, R24, RZ, 0x3 ;  /* 0x0000001800008211 */ /* 0x000fc800078f18ff */
[----:B------:R-:W-:-:S05]  /*16d0*/  @!P0 LOP3.LUT R0, R0, 0xfffffff8, RZ, 0xc0, !PT ;  /* 0xfffffff800008812 */ /* 0x000fca00078ec0ff */
[----:B------:R-:W-:-:S04]  /*16e0*/  @!P0 IMAD.WIDE R6, R0, 0x2, R6 ;  /* 0x0000000200068825 */ /* 0x000fc800078e0206 */
[----:B-1----:R-:W-:Y:S01]  /*16f0*/  IMAD R8, R14, c[0x0][0x208], RZ ;  /* 0x000082000e087a24 */ /* 0x002fe200078e02ff */
[----:B------:R1:W-:Y:S01]  /*1700*/  @!P0 LDGSTS.E.BYPASS.LTC128B.128 [R98+0xf100], [R6.64], !P3 ;  /* 0x0f10000006628fae */ /* 0x0003e2000d901d44 */
[----:B------:R-:W-:Y:S02]  /*1710*/  LOP3.LUT P0, RZ, R21, 0x2, RZ, 0xc0, !PT ;  /* 0x0000000215ff7812 */ /* 0x000fe4000780c0ff */
[C---:B------:R-:W-:Y:S01]  /*1720*/  IMAD R13, R10.reuse, c[0x0][0x20c], R8 ;  /* 0x000083000a0d7a24 */ /* 0x040fe200078e0208 */
[----:B------:R-:W0:Y:S01]  /*1730*/  LDGDEPBAR ;  /* 0x00000000000079af */ /* 0x000e220000000000 */
[----:B------:R-:W-:-:S04]  /*1740*/  IMAD.WIDE.U32 R8, R10, c[0x0][0x208], R2 ;  /* 0x000082000a087a25 */ /* 0x000fc800078e0002 */
[----:B------:R-:W-:Y:S01]  /*1750*/  IMAD.IADD R3, R5, 0x1, R11 ;  /* 0x0000000105037824 */ /* 0x000fe200078e020b */
[----:B------:R-:W-:Y:S01]  /*1760*/  MOV R11, c[0x0][0x1e0] ;  /* 0x00007800000b7a02 */ /* 0x000fe20000000f00 */
[----:B------:R-:W-:Y:S02]  /*1770*/  IMAD.MOV.U32 R10, RZ, RZ, 0x6 ;  /* 0x00000006ff0a7424 */ /* 0x000fe400078e00ff */
[----:B------:R-:W-:Y:S02]  /*1780*/  IMAD R5, R23, c[0x0][0x1f0], RZ ;  /* 0x00007c0017057a24 */ /* 0x000fe400078e02ff */
[----:B------:R-:W-:Y:S01]  /*1790*/  IMAD.MOV.U32 R2, RZ, RZ, R4 ;  /* 0x000000ffff027224 */ /* 0x000fe200078e0004 */
[----:B------:R-:W-:Y:S01]  /*17a0*/  SHF.L.U64.HI R96, R11, R10, c[0x0][0x1e4] ;  /* 0x000079000b607619 */ /* 0x000fe2000001020a */
[C---:B------:R-:W-:Y:S01]  /*17b0*/  IMAD R4, R22.reuse, c[0x0][0x1f4], R5 ;  /* 0x00007d0016047a24 */ /* 0x040fe200078e0205 */
[----:B------:R-:W-:Y:S01]  /*17c0*/  SHF.R.S32.HI R10, RZ, 0x1f, R15 ;  /* 0x0000001fff0a7819 */ /* 0x000fe2000001140f */
[----:B------:R-:W-:-:S04]  /*17d0*/  IMAD.WIDE.U32 R30, R22, c[0x0][0x1f0], R2 ;  /* 0x00007c00161e7a25 */ /* 0x000fc800078e0002 */
[----:B------:R-:W-:Y:S01]  /*17e0*/  IMAD.SHL.U32 R97, R11, 0x40, RZ ;  /* 0x000000400b617824 */ /* 0x000fe200078e00ff */
[----:B------:R-:W-:Y:S01]  /*17f0*/  IADD3 R109, R31, R4, RZ ;  /* 0x000000041f6d7210 */ /* 0x000fe20007ffe0ff */
[----:B------:R-:W-:Y:S01]  /*1800*/  IMAD R2, R96, R15, RZ ;  /* 0x0000000f60027224 */ /* 0x000fe200078e02ff */
[----:B------:R-:W-:Y:S01]  /*1810*/  MOV R4, R8 ;  /* 0x0000000800047202 */ /* 0x000fe20000000f00 */
[----:B------:R-:W-:Y:S01]  /*1820*/  IMAD.MOV.U32 R108, RZ, RZ, R30 ;  /* 0x000000ffff6c7224 */ /* 0x000fe200078e001e */
[----:B------:R2:W-:Y:S01]  /*1830*/  STL.64 [R1+0xa0], R30 ;  /* 0x0000a01e01007387 */ /* 0x0005e20000100a00 */
[-C--:B------:R-:W-:Y:S02]  /*1840*/  IMAD R0, R10, R97.reuse, R2 ;  /* 0x000000610a007224 */ /* 0x080fe400078e0202 */
[----:B------:R-:W-:Y:S01]  /*1850*/  IMAD.WIDE.U32 R2, R15, R97, R108 ;  /* 0x000000610f027225 */ /* 0x000fe200078e006c */
[----:B------:R-:W-:Y:S03]  /*1860*/  STL.64 [R1+0x90], R108 ;  /* 0x0000906c01007387 */ /* 0x000fe60000100a00 */
[----:B------:R-:W-:Y:S01]  /*1870*/  IMAD.IADD R5, R9, 0x1, R13 ;  /* 0x0000000109057824 */ /* 0x000fe200078e020d */
[----:B-1----:R-:W-:Y:S01]  /*1880*/  @P2 LEA R6, P3, R2, c[0x0][0x1c8], 0x1 ;  /* 0x0000720002062a11 */ /* 0x002fe200078608ff */
[----:B------:R-:W-:-:S02]  /*1890*/  IMAD.IADD R3, R3, 0x1, R0 ;  /* 0x0000000103037824 */ /* 0x000fc400078e0200 */
[----:B------:R-:W-:Y:S02]  /*18a0*/  IMAD.MOV.U32 R9, RZ, RZ, 0x5 ;  /* 0x00000005ff097424 */ /* 0x000fe400078e00ff */
[C---:B------:R-:W-:Y:S01]  /*18b0*/  IMAD.SHL.U32 R99, R11.reuse, 0x20, RZ ;  /* 0x000000200b637824 */ /* 0x040fe200078e00ff */
[----:B------:R-:W-:Y:S01]  /*18c0*/  @P2 LEA.HI.X R7, R2, c[0x0][0x1cc], R3, 0x1, P3 ;  /* 0x0000730002072a11 */ /* 0x000fe200018f0c03 */
[----:B------:R-:W-:Y:S01]  /*18d0*/  IMAD R0, R18, 0x200, R12 ;  /* 0x0000020012007824 */ /* 0x000fe200078e020c */
[----:B------:R-:W-:Y:S01]  /*18e0*/  SHF.L.U64.HI R100, R11, R9, c[0x0][0x1e4] ;  /* 0x000079000b647619 */ /* 0x000fe20000010209 */
[----:B------:R-:W-:Y:S01]  /*18f0*/  IMAD R11, R28, c[0x0][0x210], RZ ;  /* 0x000084001c0b7a24 */ /* 0x000fe200078e02ff */
[----:B------:R-:W-:Y:S01]  /*1900*/  @P1 IADD3 R8, P3, R99, R2, RZ ;  /* 0x0000000263081210 */ /* 0x000fe20007f7e0ff */
[----:B------:R-:W-:Y:S01]  /*1910*/  IMAD.WIDE.U32 R4, R27, c[0x0][0x210], R4 ;  /* 0x000084001b047a25 */ /* 0x000fe200078e0004 */
[----:B------:R-:W-:Y:S01]  /*1920*/  SHF.L.U32 R248, R0, 0x1, RZ ;  /* 0x0000000100f87819 */ /* 0x000fe200000006ff */
[----:B------:R1:W-:Y:S01]  /*1930*/  @P2 LDGSTS.E.BYPASS.LTC128B.128 [R98+0x10100], [R6.64], !P6 ;  /* 0x1010000006622fae */ /* 0x0003e2000f101d44 */
[----:B------:R-:W-:Y:S01]  /*1940*/  LOP3.LUT R9, R19, 0xfffffff0, RZ, 0xc0, !PT ;  /* 0xfffffff013097812 */ /* 0x000fe200078ec0ff */
[----:B------:R-:W-:Y:S01]  /*1950*/  @P1 IMAD.X R3, R100, 0x1, R3, P3 ;  /* 0x0000000164031824 */ /* 0x000fe200018e0603 */
[----:B------:R-:W-:Y:S01]  /*1960*/  @P1 LEA R2, P3, R8, c[0x0][0x1c8], 0x1 ;  /* 0x0000720008021a11 */ /* 0x000fe200078608ff */
[----:B------:R-:W-:Y:S01]  /*1970*/  IMAD R11, R27, c[0x0][0x214], R11 ;  /* 0x000085001b0b7a24 */ /* 0x000fe200078e020b */
[----:B------:R-:W-:Y:S01]  /*1980*/  IADD3 R0, R248, 0x10100, RZ ;  /* 0x00010100f8007810 */ /* 0x000fe20007ffe0ff */
[----:B------:R-:W-:Y:S01]  /*1990*/  IMAD R10, R10, c[0x0][0x208], RZ ;  /* 0x000082000a0a7a24 */ /* 0x000fe200078e02ff */
[----:B------:R-:W-:Y:S01]  /*19a0*/  IADD3 R95, R248, 0x10120, RZ ;  /* 0x00010120f85f7810 */ /* 0x000fe20007ffe0ff */
[----:B------:R-:W-:Y:S01]  /*19b0*/  IMAD.IADD R5, R5, 0x1, R11 ;  /* 0x0000000105057824 */ /* 0x000fe200078e020b */
[----:B------:R-:W-:Y:S01]  /*19c0*/  @P1 LEA.HI.X R3, R8, c[0x0][0x1cc], R3, 0x1, P3 ;  /* 0x0000730008031a11 */ /* 0x000fe200018f0c03 */
[----:B------:R-:W-:Y:S01]  /*19d0*/  IMAD R11, R23, c[0x0][0x218], RZ ;  /* 0x00008600170b7a24 */ /* 0x000fe200078e02ff */
[----:B------:R-:W-:Y:S01]  /*19e0*/  ISETP.GE.AND P3, PT, R24, c[0x0][0x1d4], PT ;  /* 0x0000750018007a0c */ /* 0x000fe20003f66270 */
[----:B------:R1:W-:Y:S01]  /*19f0*/  @P2 LDGSTS.E.BYPASS.LTC128B.128 [R98+0x12100], [R6.64+0x80], !P5 ;  /* 0x1210008006622fae */ /* 0x0003e2000e901d44 */
[----:B------:R-:W-:Y:S01]  /*1a00*/  @P0 IADD3 R95, R0, -0x20, RZ ;  /* 0xffffffe0005f0810 */ /* 0x000fe20007ffe0ff */
[----:B------:R-:W-:Y:S01]  /*1a10*/  IMAD.IADD R0, R107, 0x1, -R9 ;  /* 0x000000016b007824 */ /* 0x000fe200078e0a09 */
[----:B------:R-:W-:Y:S01]  /*1a20*/  SEL R12, RZ, 0x1, P6 ;  /* 0x00000001ff0c7807 */ /* 0x000fe20003000000 */
[C---:B------:R-:W-:Y:S01]  /*1a30*/  IMAD.WIDE.U32 R8, R15.reuse, c[0x0][0x208], RZ ;  /* 0x000082000f087a25 */ /* 0x040fe200078e00ff */
[----:B------:R1:W-:Y:S02]  /*1a40*/  @P2 LDGSTS.E.BYPASS.LTC128B.128 [R98+0x14100], [R6.64+0x100], !P4 ;  /* 0x1410010006622fae */ /* 0x0003e4000e101d44 */
[----:B------:R-:W-:Y:S01]  /*1a50*/  SHF.R.S32.HI R14, RZ, 0x1f, R0 ;  /* 0x0000001fff0e7819 */ /* 0x000fe20000011400 */
[----:B------:R-:W-:Y:S01]  /*1a60*/  IMAD R10, R15, c[0x0][0x20c], R10 ;  /* 0x000083000f0a7a24 */ /* 0x000fe200078e020a */
[----:B------:R-:W-:Y:S01]  /*1a70*/  STL [R1+0x8], R95 ;  /* 0x0000085f01007387 */ /* 0x000fe20000100800 */
[----:B------:R-:W-:Y:S01]  /*1a80*/  IMAD R13, R22, c[0x0][0x21c], R11 ;  /* 0x00008700160d7a24 */ /* 0x000fe200078e020b */
[----:B------:R-:W-:Y:S01]  /*1a90*/  LEA.HI R14, R14, R0, RZ, 0x3 ;  /* 0x000000000e0e7211 */ /* 0x000fe200078f18ff */
[----:B--2---:R-:W-:Y:S01]  /*1aa0*/  IMAD.WIDE.U32 R30, R22, c[0x0][0x218], R4 ;  /* 0x00008600161e7a25 */ /* 0x004fe200078e0004 */
[----:B------:R1:W-:Y:S01]  /*1ab0*/  @P2 LDGSTS.E.BYPASS.LTC128B.128 [R98+0x16100], [R6.64+0x180], !P3 ;  /* 0x1610018006622fae */ /* 0x0003e2000d901d44 */
[----:B------:R-:W-:-:S02]  /*1ac0*/  IADD3 R4, R9, R10, RZ ;  /* 0x0000000a09047210 */ /* 0x000fc40007ffe0ff */
[----:B------:R-:W-:Y:S01]  /*1ad0*/  LOP3.LUT R5, R14, 0xfffffff8, RZ, 0xc0, !PT ;  /* 0xfffffff80e057812 */ /* 0x000fe200078ec0ff */
[----:B------:R2:W-:Y:S01]  /*1ae0*/  @P1 LDGSTS.E.BYPASS.LTC128B.128 [R98+0x11100], [R2.64], !P6 ;  /* 0x1110000002621fae */ /* 0x0005e2000f101d44 */
[----:B------:R-:W-:Y:S01]  /*1af0*/  IMAD.IADD R16, R31, 0x1, R13 ;  /* 0x000000011f107824 */ /* 0x000fe200078e020d */
[----:B------:R-:W-:Y:S02]  /*1b00*/  LEA R9, P0, R8, R30, 0x6 ;  /* 0x0000001e08097211 */ /* 0x000fe400078030ff */
[----:B------:R2:W-:Y:S01]  /*1b10*/  @P1 LDGSTS.E.BYPASS.LTC128B.128 [R98+0x13100], [R2.64+0x80], !P5 ;  /* 0x1310008002621fae */ /* 0x0005e2000e901d44 */
[----:B------:R-:W-:Y:S01]  /*1b20*/  IMAD.IADD R5, R0, 0x1, -R5 ;  /* 0x0000000100057824 */ /* 0x000fe200078e0a05 */
[----:B------:R-:W-:Y:S02]  /*1b30*/  LEA.HI.X R8, R8, R16, R4, 0x6, P0 ;  /* 0x0000001008087211 */ /* 0x000fe400000f3404 */
[----:B------:R2:W-:Y:S01]  /*1b40*/  @P1 LDGSTS.E.BYPASS.LTC128B.128 [R98+0x15100], [R2.64+0x100], !P4 ;  /* 0x1510010002621fae */ /* 0x0005e2000e101d44 */
[----:B------:R-:W-:Y:S01]  /*1b50*/  IMAD.SHL.U32 R4, R5, 0x40, RZ ;  /* 0x0000004005047824 */ /* 0x000fe200078e00ff */
[----:B------:R-:W-:-:S02]  /*1b60*/  SEL R11, RZ, 0x2, P5 ;  /* 0x00000002ff0b7807 */ /* 0x000fc40002800000 */
[----:B------:R2:W-:Y:S01]  /*1b70*/  @P1 LDGSTS.E.BYPASS.LTC128B.128 [R98+0x17100], [R2.64+0x180], !P3 ;  /* 0x1710018002621fae */ /* 0x0005e2000d901d44 */
[----:B------:R-:W-:Y:S02]  /*1b80*/  SEL R10, RZ, 0x4, P4 ;  /* 0x00000004ff0a7807 */ /* 0x000fe40002000000 */
[----:B------:R-:W-:Y:S01]  /*1b90*/  LOP3.LUT R4, R4, 0x1c0, RZ, 0xc0, !PT ;  /* 0x000001c004047812 */ /* 0x000fe200078ec0ff */
[----:B------:R-:W0:Y:S01]  /*1ba0*/  LDGDEPBAR ;  /* 0x00000000000079af */ /* 0x000e220000000000 */
[----:B------:R-:W-:Y:S02]  /*1bb0*/  IADD3 R10, R10, R11, R12 ;  /* 0x0000000b0a0a7210 */ /* 0x000fe40007ffe00c */
[----:B------:R-:W-:Y:S01]  /*1bc0*/  SEL R0, RZ, 0x8, P3 ;  /* 0x00000008ff007807 */ /* 0x000fe20001800000 */
[----:B------:R-:W-:Y:S01]  /*1bd0*/  STL.64 [R1+0x98], R30 ;  /* 0x0000981e01007387 */ /* 0x000fe20000100a00 */
[C---:B------:R-:W-:Y:S02]  /*1be0*/  LOP3.LUT P0, RZ, R5.reuse, 0x4, RZ, 0xc0, !PT ;  /* 0x0000000405ff7812 */ /* 0x040fe4000780c0ff */
[----:B-1----:R-:W-:Y:S01]  /*1bf0*/  SHF.L.U32 R6, R18, 0x3, RZ ;  /* 0x0000000312067819 */ /* 0x002fe200000006ff */
[----:B------:R-:W-:Y:S01]  /*1c00*/  IMAD.IADD R10, R10, 0x1, R0 ;  /* 0x000000010a0a7824 */ /* 0x000fe200078e0200 */
[----:B------:R-:W-:Y:S01]  /*1c10*/  SHF.L.U32 R0, R14, 0x6, RZ ;  /* 0x000000060e007819 */ /* 0x000fe200000006ff */
[----:B------:R-:W-:Y:S01]  /*1c20*/  STL [R1+0x8c], R16 ;  /* 0x00008c1001007387 */ /* 0x000fe20000100800 */
[----:B------:R-:W-:Y:S01]  /*1c30*/  LOP3.LUT P2, RZ, R5, 0x2, RZ, 0xc0, !PT ;  /* 0x0000000205ff7812 */ /* 0x000fe2000784c0ff */
[----:B------:R-:W-:Y:S01]  /*1c40*/  IMAD.MOV.U32 R5, RZ, RZ, c[0x0][0x20c] ;  /* 0x00008300ff057624 */ /* 0x000fe200078e00ff */
[----:B------:R-:W-:-:S02]  /*1c50*/  P2R R11, PR, RZ, 0x20 ;  /* 0x00000020ff0b7803 */ /* 0x000fc40000000000 */
[----:B--2---:R-:W-:Y:S01]  /*1c60*/  LOP3.LUT R2, R4, 0x8, R6, 0xf8, !PT ;  /* 0x0000000804027812 */ /* 0x004fe200078ef806 */
[----:B------:R-:W-:Y:S01]  /*1c70*/  IMAD.MOV.U32 R3, RZ, RZ, c[0x0][0x208] ;  /* 0x00008200ff037624 */ /* 0x000fe200078e00ff */
[----:B------:R-:W-:Y:S01]  /*1c80*/  SHF.R.U32.HI R4, RZ, 0x3, R4 ;  /* 0x00000003ff047819 */ /* 0x000fe20000011604 */
[----:B------:R-:W-:-:S04]  /*1c90*/  DEPBAR.LE SB0, 0x1 ;  /* 0x000080400000791a */ /* 0x000fc80000000000 */
[----:B------:R-:W-:Y:S01]  /*1ca0*/  LOP3.LUT R4, R2, R4, RZ, 0x3c, !PT ;  /* 0x0000000402047212 */ /* 0x000fe200078e3cff */
[----:B------:R-:W-:Y:S01]  /*1cb0*/  IMAD.SHL.U32 R2, R93, 0x20, RZ ;  /* 0x000000205d027824 */ /* 0x000fe200078e00ff */
[----:B------:R-:W-:Y:S01]  /*1cc0*/  BAR.SYNC.DEFER_BLOCKING 0x0 ;  /* 0x0000000000007b1d */ /* 0x000fe20000010000 */
[C---:B------:R-:W-:Y:S02]  /*1cd0*/  LEA R6, P1, R9.reuse, c[0x0][0x1f8], 0x1 ;  /* 0x00007e0009067a11 */ /* 0x040fe400078208ff */
[----:B------:R-:W-:Y:S02]  /*1ce0*/  LOP3.LUT R4, R4, 0xfffffe00, R0, 0xf8, !PT ;  /* 0xfffffe0004047812 */ /* 0x000fe400078ef800 */
[----:B------:R-:W-:Y:S02]  /*1cf0*/  LEA.HI.X R7, R9, c[0x0][0x1fc], R8, 0x1, P1 ;  /* 0x00007f0009077a11 */ /* 0x000fe400008f0c08 */
[C---:B------:R-:W-:Y:S02]  /*1d00*/  LEA R8, P1, R3.reuse, R6, 0x6 ;  /* 0x0000000603087211 */ /* 0x040fe400078230ff */
[----:B------:R-:W-:Y:S01]  /*1d10*/  LOP3.LUT R0, R2, 0x7ffffc00, RZ, 0xc0, !PT ;  /* 0x7ffffc0002007812 */ /* 0x000fe200078ec0ff */
[----:B------:R-:W-:Y:S01]  /*1d20*/  IMAD.MOV.U32 R2, RZ, RZ, 0x40 ;  /* 0x00000040ff027424 */ /* 0x000fe200078e00ff */
[----:B------:R-:W-:Y:S01]  /*1d30*/  LEA.HI.X R9, R3, R7, R5, 0x6, P1 ;  /* 0x0000000703097211 */ /* 0x000fe200008f3405 */
[----:B------:R-:W-:Y:S01]  /*1d40*/  IMAD.MOV.U32 R5, RZ, RZ, 0x10 ;  /* 0x00000010ff057424 */ /* 0x000fe200078e00ff */
[C---:B------:R-:W-:Y:S01]  /*1d50*/  SHF.L.U32 R249, R4.reuse, 0x1, RZ ;  /* 0x0000000104f97819 */ /* 0x040fe200000006ff */
[----:B------:R-:W-:Y:S01]  /*1d60*/  IMAD.IADD R232, R4, 0x1, R0 ;  /* 0x0000000104e87824 */ /* 0x000fe200078e0200 */
[----:B------:R-:W-:Y:S01]  /*1d70*/  MOV R0, 0x20 ;  /* 0x0000002000007802 */ /* 0x000fe20000000f00 */
[----:B------:R-:W-:Y:S01]  /*1d80*/  IMAD.IADD R3, R92, 0x1, -R20 ;  /* 0x000000015c037824 */ /* 0x000fe200078e0a14 */
[----:B------:R-:W-:-:S02]  /*1d90*/  SEL R5, R5, 0xfffffff0, !P2 ;  /* 0xfffffff005057807 */ /* 0x000fc40005000000 */
[C---:B------:R-:W-:Y:S01]  /*1da0*/  LEA R240, R232.reuse, 0x100, 0x1 ;  /* 0x00000100e8f07811 */ /* 0x040fe200078e08ff */
[----:B------:R-:W-:Y:S01]  /*1db0*/  IMAD.SHL.U32 R232, R232, 0x2, RZ ;  /* 0x00000002e8e87824 */ /* 0x000fe200078e00ff */
[----:B------:R-:W-:Y:S01]  /*1dc0*/  SEL R0, R0, 0xffffffe0, !P0 ;  /* 0xffffffe000007807 */ /* 0x000fe20004000000 */
[C-C-:B------:R-:W-:Y:S01]  /*1dd0*/  IMAD R250, R5.reuse, 0x2, R249.reuse ;  /* 0x0000000205fa7824 */ /* 0x140fe200078e02f9 */
[----:B------:R-:W-:Y:S01]  /*1de0*/  LOP3.LUT P2, RZ, R10, 0x2, RZ, 0xc0, !PT ;  /* 0x000000020aff7812 */ /* 0x000fe2000784c0ff */
[----:B------:R-:W-:Y:S01]  /*1df0*/  IMAD R236, R5, 0x2, R240 ;  /* 0x0000000205ec7824 */ /* 0x000fe200078e02f0 */
[C---:B------:R-:W-:Y:S01]  /*1e00*/  LEA R240, R0.reuse, R240, 0x1 ;  /* 0x000000f000f07211 */ /* 0x040fe200078e08ff */
[----:B------:R-:W-:Y:S01]  /*1e10*/  LDSM.16.M88.4 R172, [R232+0x100] ;  /* 0x00010000e8ac783b */ /* 0x000fe20000000200 */
[C---:B------:R-:W-:Y:S01]  /*1e20*/  ISETP.LT.OR P1, PT, R3.reuse, 0x1, P6 ;  /* 0x000000010300780c */ /* 0x040fe20003721670 */
[C---:B------:R-:W-:Y:S01]  /*1e30*/  IMAD R244, R0.reuse, 0x2, R236 ;  /* 0x0000000200f47824 */ /* 0x040fe200078e02ec */
[C---:B------:R-:W-:Y:S01]  /*1e40*/  ISETP.LT.OR P0, PT, R3.reuse, 0x1, !P2 ;  /* 0x000000010300780c */ /* 0x040fe20005701670 */
[----:B------:R-:W-:Y:S01]  /*1e50*/  LDSM.16.M88.4 R200, [R232+0x4100] ;  /* 0x00410000e8c8783b */ /* 0x000fe20000000200 */
[----:B------:R-:W-:Y:S01]  /*1e60*/  ISETP.LT.OR P2, PT, R3, 0x21, !P2 ;  /* 0x000000210300780c */ /* 0x000fe20005741670 */
[----:B------:R-:W-:-:S02]  /*1e70*/  IMAD R136, R0, 0x2, R249 ;  /* 0x0000000200887824 */ /* 0x000fc400078e02f9 */
[----:B------:R-:W-:Y:S01]  /*1e80*/  LDSM.16.M88.4 R216, [R232+0x8100] ;  /* 0x00810000e8d8783b */ /* 0x000fe20000000200 */
[----:B------:R-:W-:-:S03]  /*1e90*/  IMAD R252, R0, 0x2, R250 ;  /* 0x0000000200fc7824 */ /* 0x000fc600078e02fa */
[----:B------:R-:W-:Y:S04]  /*1ea0*/  LDSM.16.M88.4 R176, [R236] ;  /* 0x00000000ecb0783b */ /* 0x000fe80000000200 */
[----:B------:R-:W-:Y:S04]  /*1eb0*/  LDSM.16.M88.4 R204, [R236+0x4000] ;  /* 0x00400000eccc783b */ /* 0x000fe80000000200 */
[----:B------:R-:W-:Y:S04]  /*1ec0*/  LDSM.16.M88.4 R220, [R236+0x8000] ;  /* 0x00800000ecdc783b */ /* 0x000fe80000000200 */
[----:B------:R-:W-:Y:S04]  /*1ed0*/  LDSM.16.M88.4 R192, [R240] ;  /* 0x00000000f0c0783b */ /* 0x000fe80000000200 */
[----:B------:R-:W-:Y:S04]  /*1ee0*/  LDSM.16.M88.4 R208, [R240+0x4000] ;  /* 0x00400000f0d0783b */ /* 0x000fe80000000200 */
[----:B------:R-:W-:Y:S04]  /*1ef0*/  LDSM.16.M88.4 R224, [R240+0x8000] ;  /* 0x00800000f0e0783b */ /* 0x000fe80000000200 */
[----:B------:R-:W-:Y:S04]  /*1f00*/  LDSM.16.M88.4 R196, [R244] ;  /* 0x00000000f4c4783b */ /* 0x000fe80000000200 */
[----:B------:R-:W-:Y:S04]  /*1f10*/  LDSM.16.M88.4 R212, [R244+0x4000] ;  /* 0x00400000f4d4783b */ /* 0x000fe80000000200 */
[----:B------:R-:W-:Y:S04]  /*1f20*/  LDSM.16.M88.4 R228, [R244+0x8000] ;  /* 0x00800000f4e4783b */ /* 0x000fe80000000200 */
[----:B------:R-:W-:Y:S04]  /*1f30*/  LDSM.16.M88.4 R232, [R232+0xc100] ;  /* 0x00c10000e8e8783b */ /* 0x000fe80000000200 */
[----:B------:R-:W-:Y:S04]  /*1f40*/  LDSM.16.M88.4 R236, [R236+0xc000] ;  /* 0x00c00000ecec783b */ /* 0x000fe80000000200 */
[----:B------:R-:W-:Y:S04]  /*1f50*/  LDSM.16.M88.4 R240, [R240+0xc000] ;  /* 0x00c00000f0f0783b */ /* 0x000fe80000000200 */
[----:B------:R-:W-:Y:S04]  /*1f60*/  LDSM.16.M88.4 R244, [R244+0xc000] ;  /* 0x00c00000f4f4783b */ /* 0x000fe80000000200 */
[----:B------:R-:W-:Y:S06]  /*1f70*/  BAR.SYNC.DEFER_BLOCKING 0x0 ;  /* 0x0000000000007b1d */ /* 0x000fec0000010000 */
[----:B------:R-:W-:-:S04]  /*1f80*/  DEPBAR.LE SB0, 0x0 ;  /* 0x000080000000791a */ /* 0x000fc80000000000 */
[----:B------:R-:W-:Y:S06]  /*1f90*/  BAR.SYNC.DEFER_BLOCKING 0x0 ;  /* 0x0000000000007b1d */ /* 0x000fec0000010000 */
[----:B------:R-:W1:Y:S04]  /*1fa0*/  LDSM.16.M88.4 R16, [R248+0x10100] ;  /* 0x01010000f810783b */ /* 0x000e680000000200 */
[----:B------:R-:W2:Y:S04]  /*1fb0*/  LDSM.16.M88.4 R24, [R248+0x10900] ;  /* 0x01090000f818783b */ /* 0x000ea80000000200 */
[----:B------:R-:W-:Y:S04]  /*1fc0*/  LDSM.16.M88.4 R32, [R248+0x11100] ;  /* 0x01110000f820783b */ /* 0x000fe80000000200 */
[----:B------:R-:W3:Y:S04]  /*1fd0*/  LDSM.16.M88.4 R40, [R248+0x11900] ;  /* 0x01190000f828783b */ /* 0x000ee80000000200 */
[----:B------:R-:W4:Y:S04]  /*1fe0*/  LDSM.16.M88.4 R28, [R95] ;  /* 0x000000005f1c783b */ /* 0x000f280000000200 */
[----:B------:R-:W5:Y:S04]  /*1ff0*/  LDSM.16.M88.4 R48, [R95+0x800] ;  /* 0x000800005f30783b */ /* 0x000f680000000200 */
[----:B------:R-:W-:Y:S04]  /*2000*/  LDSM.16.M88.4 R56, [R95+0x1000] ;  /* 0x001000005f38783b */ /* 0x000fe80000000200 */
[----:B------:R-:W4:Y:S04]  /*2010*/  LDSM.16.M88.4 R68, [R95+0x1800] ;  /* 0x001800005f44783b */ /* 0x000f280000000200 */
[----:B------:R-:W-:Y:S01]  /*2020*/  @!PT LDS RZ, [RZ] ;  /* 0x00000000fffff984 */ /* 0x000fe20000000800 */
[----:B------:R-:W-:Y:S01]  /*2030*/  @!PT LDS RZ, [RZ] ;  /* 0x00000000fffff984 */ /* 0x000fe20000000800 */
[----:B------:R-:W-:Y:S01]  /*2040*/  @!PT LDS RZ, [RZ] ;  /* 0x00000000fffff984 */ /* 0x000fe20000000800 */
[----:B------:R3:W-:Y:S01]  /*2050*/  LDGSTS.E.BYPASS.LTC128B.128 [R98+0x100], [R6.64], !P1 ;  /* 0x0010000006627fae */ /* 0x0007e2000c901d44 */
[----:B------:R-:W-:-:S03]  /*2060*/  LOP3.LUT P1, RZ, R10, 0x4, RZ, 0xc0, !PT ;  /* 0x000000040aff7812 */ /* 0x000fc6000782c0ff */
[----:B------:R3:W-:Y:S01]  /*2070*/  LDGSTS.E.BYPASS.LTC128B.128 [R98+0x2100], [R6.64+0x80], !P0 ;  /* 0x0210008006627fae */ /* 0x0007e2000c101d44 */
[C---:B------:R-:W-:Y:S02]  /*2080*/  ISETP.LT.OR P0, PT, R3.reuse, 0x1, !P1 ;  /* 0x000000010300780c */ /* 0x040fe40004f01670 */
[----:B------:R-:W-:Y:S01]  /*2090*/  ISETP.LT.OR P1, PT, R3, 0x21, !P1 ;  /* 0x000000210300780c */ /* 0x000fe20004f21670 */
[C---:B-1----:R-:W-:Y:S08]  /*20a0*/  HMMA.16816.F32.BF16 R12, R172.reuse, R16, RZ ;  /* 0x00000010ac0c723c */ /* 0x042ff000000418ff */
[----:B------:R-:W-:Y:S02]  /*20b0*/  HMMA.16816.F32.BF16 R16, R172, R18, RZ ;  /* 0x00000012ac10723c */ /* 0x000fe400000418ff */
[----:B------:R1:W-:Y:S01]  /*20c0*/  LDGSTS.E.BYPASS.LTC128B.128 [R98+0x4100], [R6.64+0x100], !P0 ;  /* 0x0410010006627fae */ /* 0x0003e2000c101d44 */
[----:B------:R-:W-:-:S04]  /*20d0*/  LOP3.LUT P0, RZ, R21, 0x4, RZ, 0xc0, !PT ;  /* 0x0000000415ff7812 */ /* 0x000fc8000780c0ff */
[----:B------:R-:W-:Y:S01]  /*20e0*/  SEL R2, R2, 0xffffffc0, !P0 ;  /* 0xffffffc002027807 */ /* 0x000fe20004000000 */
[C---:B--2---:R-:W-:Y:S01]  /*20f0*/  HMMA.16816.F32.BF16 R20, R172.reuse, R26, RZ ;  /* 0x0000001aac14723c */ /* 0x044fe200000418ff */
[----:B------:R-:W-:Y:S02]  /*2100*/  LOP3.LUT P0, RZ, R10, 0x8, RZ, 0xc0, !PT ;  /* 0x000000080aff7812 */ /* 0x000fe4000780c0ff */
[----:B------:R-:W-:Y:S01]  /*2110*/  IADD3 R251, R2, R95, RZ ;  /* 0x0000005f02fb7210 */ /* 0x000fe20007ffe0ff */
[----:B------:R-:W-:Y:S01]  /*2120*/  IMAD.IADD R94, R248, 0x1, R2 ;  /* 0x00000001f85e7824 */ /* 0x000fe200078e0202 */
[C---:B------:R-:W-:Y:S02]  /*2130*/  ISETP.LT.OR P5, PT, R3.reuse, 0x1, !P0 ;  /* 0x000000010300780c */ /* 0x040fe400047a1670 */
[C---:B------:R-:W-:Y:S01]  /*2140*/  ISETP.LT.OR P0, PT, R3.reuse, 0x21, !P0 ;  /* 0x000000210300780c */ /* 0x040fe20004701670 */
[----:B---3--:R-:W-:Y:S01]  /*2150*/  HMMA.16816.F32.BF16 R36, R172, R40, RZ ;  /* 0x00000028ac24723c */ /* 0x008fe200000418ff */
[----:B------:R-:W-:Y:S04]  /*2160*/  STL [R1+0x4], R94 ;  /* 0x0000045e01007387 */ /* 0x000fe80000100800 */
[----:B------:R-:W-:Y:S03]  /*2170*/  STL [R1], R136 ;  /* 0x0000008801007387 */ /* 0x000fe60000100800 */
[----:B----4-:R-:W-:Y:S02]  /*2180*/  HMMA.16816.F32.BF16 R44, R176, R28, R12 ;  /* 0x0000001cb02c723c */ /* 0x010fe4000004180c */
[----:B------:R1:W-:Y:S01]  /*2190*/  LDGSTS.E.BYPASS.LTC128B.128 [R98+0x6100], [R6.64+0x180], !P5 ;  /* 0x0610018006627fae */ /* 0x0003e2000e901d44 */
[----:B------:R-:W-:-:S05]  /*21a0*/  ISETP.LT.OR P5, PT, R3, 0x21, P6 ;  /* 0x000000210300780c */ /* 0x000fca00037a1670 */
[----:B------:R-:W-:Y:S08]  /*21b0*/  HMMA.16816.F32.BF16 R40, R172, R42, RZ ;  /* 0x0000002aac28723c */ /* 0x000ff000000418ff */
[----:B------:R2:W-:Y:S01]  /*21c0*/  LDGSTS.E.BYPASS.LTC128B.128 [R98+0x1100], [R8.64], !P5 ;  /* 0x0110000008627fae */ /* 0x0005e2000e901d44 */
[----:B------:R-:W-:Y:S01]  /*21d0*/  ISETP.NE.AND P5, PT, R11, RZ, PT ;  /* 0x000000ff0b00720c */ /* 0x000fe20003fa5270 */
[C---:B------:R-:W-:Y:S02]  /*21e0*/  HMMA.16816.F32.BF16 R12, R176.reuse, R30, R16 ;  /* 0x0000001eb00c723c */ /* 0x040fe40000041810 */
[----:B------:R2:W-:Y:S04]  /*21f0*/  LDGSTS.E.BYPASS.LTC128B.128 [R98+0x3100], [R8.64+0x80], !P2 ;  /* 0x0310008008627fae */ /* 0x0005e8000d101d44 */
[----:B------:R2:W-:Y:S02]  /*2200*/  LDGSTS.E.BYPASS.LTC128B.128 [R98+0x5100], [R8.64+0x100], !P1 ;  /* 0x0510010008627fae */ /* 0x0005e4000c901d44 */
[C---:B-----5:R-:W-:Y:S02]  /*2210*/  HMMA.16816.F32.BF16 R20, R176.reuse, R50, R20 ;  /* 0x00000032b014723c */ /* 0x060fe40000041814 */
[----:B------:R2:W-:Y:S04]  /*2220*/  LDGSTS.E.BYPASS.LTC128B.128 [R98+0x7100], [R8.64+0x180], !P0 ;  /* 0x0710018008627fae */ /* 0x0005e8000c101d44 */
[----:B------:R-:W3:Y:S02]  /*2230*/  LDSM.16.M88.4 R60, [R94+0x10100] ;  /* 0x010100005e3c783b */ /* 0x000ee40000000200 */
[----:B------:R-:W-:Y:S02]  /*2240*/  HMMA.16816.F32.BF16 R40, R176, R70, R40 ;  /* 0x00000046b028723c */ /* 0x000fe40000041828 */
[----:B------:R-:W4:Y:S04]  /*2250*/  LDSM.16.M88.4 R52, [R94+0x10900] ;  /* 0x010900005e34783b */ /* 0x000f280000000200 */
[----:B------:R-:W5:Y:S04]  /*2260*/  LDSM.16.M88.4 R64, [R94+0x11100] ;  /* 0x011100005e40783b */ /* 0x000f680000000200 */
[----:B------:R-:W1:Y:S04]  /*2270*/  LDSM.16.M88.4 R72, [R94+0x11900] ;  /* 0x011900005e48783b */ /* 0x000e680000000200 */
[----:B------:R-:W1:Y:S04]  /*2280*/  LDSM.16.M88.4 R84, [R251] ;  /* 0x00000000fb54783b */ /* 0x000e680000000200 */
[----:B------:R-:W-:Y:S01]  /*2290*/  LDSM.16.M88.4 R80, [R248+0x12100] ;  /* 0x01210000f850783b */ /* 0x000fe20000000200 */
[C---:B--2---:R-:W-:Y:S03]  /*22a0*/  HMMA.16816.F32.BF16 R8, R172.reuse, R24, RZ ;  /* 0x00000018ac08723c */ /* 0x044fe600000418ff */
[----:B------:R-:W-:Y:S04]  /*22b0*/  LDSM.16.M88.4 R76, [R95+0x2000] ;  /* 0x002000005f4c783b */ /* 0x000fe80000000200 */
[----:B------:R-:W-:Y:S01]  /*22c0*/  LDSM.16.M88.4 R88, [R248+0x14100] ;  /* 0x01410000f858783b */ /* 0x000fe20000000200 */
[C---:B------:R-:W-:Y:S03]  /*22d0*/  HMMA.16816.F32.BF16 R24, R172.reuse, R32, RZ ;  /* 0x00000020ac18723c */ /* 0x040fe600000418ff */
[----:B------:R-:W0:Y:S05]  /*22e0*/  LDGDEPBAR ;  /* 0x00000000000079af */ /* 0x000e2a0000000000 */
[----:B------:R-:W-:Y:S08]  /*22f0*/  HMMA.16816.F32.BF16 R32, R172, R34, RZ ;  /* 0x00000022ac20723c */ /* 0x000ff000000418ff */
[C---:B------:R-:W-:Y:S01]  /*2300*/  HMMA.16816.F32.BF16 R8, R176.reuse, R48, R8 ;  /* 0x00000030b008723c */ /* 0x040fe20000041808 */
[----:B------:R-:W2:Y:S07]  /*2310*/  LDSM.16.M88.4 R48, [R251+0x800] ;  /* 0x00080000fb30783b */ /* 0x000eae0000000200 */
[C---:B------:R-:W-:Y:S08]  /*2320*/  HMMA.16816.F32.BF16 R24, R176.reuse, R56, R24 ;  /* 0x00000038b018723c */ /* 0x040ff00000041818 */
[C---:B------:R-:W-:Y:S01]  /*2330*/  HMMA.16816.F32.BF16 R28, R176.reuse, R58, R32 ;  /* 0x0000003ab01c723c */ /* 0x040fe20000041820 */
[----:B------:R-:W1:Y:S07]  /*2340*/  LDSM.16.M88.4 R56, [R251+0x1000] ;  /* 0x00100000fb38783b */ /* 0x000e6e0000000200 */
[----:B------:R-:W-:Y:S01]  /*2350*/  HMMA.16816.F32.BF16 R32, R176, R68, R36 ;  /* 0x00000044b020723c */ /* 0x000fe20000041824 */
[----:B------:R-:W1:Y:S07]  /*2360*/  LDSM.16.M88.4 R68, [R251+0x1800] ;  /* 0x00180000fb44783b */ /* 0x000e6e0000000200 */
[C---:B---3--:R-:W-:Y:S08]  /*2370*/  HMMA.16816.F32.BF16 R36, R192.reuse, R60, R44 ;  /* 0x0000003cc024723c */ /* 0x048ff0000004182c */
[C---:B------:R-:W-:Y:S01]  /*2380*/  HMMA.16816.F32.BF16 R12, R192.reuse, R62, R12 ;  /* 0x0000003ec00c723c */ /* 0x040fe2000004180c */
[----:B------:R-:W-:Y:S07]  /*2390*/  LDSM.16.M88.4 R60, [R248+0x13100] ;  /* 0x01310000f83c783b */ /* 0x000fee0000000200 */
[C---:B----4-:R-:W-:Y:S08]  /*23a0*/  HMMA.16816.F32.BF16 R8, R192.reuse, R52, R8 ;  /* 0x00000034c008723c */ /* 0x050ff00000041808 */
[C---:B------:R-:W-:Y:S01]  /*23b0*/  HMMA.16816.F32.BF16 R20, R192.reuse, R54, R20 ;  /* 0x00000036c014723c */ /* 0x040fe20000041814 */
[----:B------:R-:W3:Y:S07]  /*23c0*/  LDSM.16.M88.4 R52, [R248+0x12900] ;  /* 0x01290000f834783b */ /* 0x000eee0000000200 */
[C---:B-----5:R-:W-:Y:S08]  /*23d0*/  HMMA.16816.F32.BF16 R24, R192.reuse, R64, R24 ;  /* 0x00000040c018723c */ /* 0x060ff00000041818 */
[C---:B------:R-:W-:Y:S01]  /*23e0*/  HMMA.16816.F32.BF16 R28, R192.reuse, R66, R28 ;  /* 0x00000042c01c723c */ /* 0x040fe2000004181c */
[----:B------:R-:W-:Y:S07]  /*23f0*/  LDSM.16.M88.4 R64, [R95+0x3800] ;  /* 0x003800005f40783b */ /* 0x000fee0000000200 */
[----:B-1----:R-:W-:Y:S08]  /*2400*/  HMMA.16816.F32.BF16 R32, R192, R72, R32 ;  /* 0x00000048c020723c */ /* 0x002ff00000041820 */
[----:B------:R-:W-:Y:S08]  /*2410*/  HMMA.16816.F32.BF16 R36, R196, R84, R36 ;  /* 0x00000054c424723c */ /* 0x000ff00000041824 */
[----:B------:R-:W-:Y:S01]  /*2420*/  HMMA.16816.F32.BF16 R44, R192, R74, R40 ;  /* 0x0000004ac02c723c */ /* 0x000fe20000041828 */
[----:B------:R-:W1:Y:S04]  /*2430*/  LDSM.16.M88.4 R72, [R248+0x13900] ;  /* 0x01390000f848783b */ /* 0x000e680000000200 */
[----:B------:R-:W4:Y:S03]  /*2440*/  LDSM.16.M88.4 R40, [R95+0x2800] ;  /* 0x002800005f28783b */ /* 0x000f260000000200 */
[C---:B------:R-:W-:Y:S01]  /*2450*/  HMMA.16816.F32.BF16 R16, R196.reuse, R86, R12 ;  /* 0x00000056c410723c */ /* 0x040fe2000004180c */
[----:B------:R-:W-:Y:S07]  /*2460*/  LDSM.16.M88.4 R84, [R94+0x12100] ;  /* 0x012100005e54783b */ /* 0x000fee0000000200 */
[C---:B--2---:R-:W-:Y:S08]  /*2470*/  HMMA.16816.F32.BF16 R12, R196.reuse, R48, R8 ;  /* 0x00000030c40c723c */ /* 0x044ff00000041808 */
[C---:B------:R-:W-:Y:S01]  /*2480*/  HMMA.16816.F32.BF16 R8, R196.reuse, R50, R20 ;  /* 0x00000032c408723c */ /* 0x040fe20000041814 */
[----:B------:R-:W-:Y:S07]  /*2490*/  LDSM.16.M88.4 R48, [R94+0x12900] ;  /* 0x012900005e30783b */ /* 0x000fee0000000200 */
[C---:B------:R-:W-:Y:S08]  /*24a0*/  HMMA.16816.F32.BF16 R24, R196.reuse, R56, R24 ;  /* 0x00000038c418723c */ /* 0x040ff00000041818 */
[C---:B------:R-:W-:Y:S01]  /*24b0*/  HMMA.16816.F32.BF16 R28, R196.reuse, R58, R28 ;  /* 0x0000003ac41c723c */ /* 0x040fe2000004181c */
[----:B------:R-:W2:Y:S07]  /*24c0*/  LDSM.16.M88.4 R56, [R95+0x3000] ;  /* 0x003000005f38783b */ /* 0x000eae0000000200 */
[----:B------:R-:W-:Y:S08]  /*24d0*/  HMMA.16816.F32.BF16 R32, R196, R68, R32 ;  /* 0x00000044c420723c */ /* 0x000ff00000041820 */
[----:B------:R-:W-:Y:S08]  /*24e0*/  HMMA.16816.F32.BF16 R36, R200, R80, R36 ;  /* 0x00000050c824723c */ /* 0x000ff00000041824 */
[----:B------:R-:W-:Y:S01]  /*24f0*/  HMMA.16816.F32.BF16 R44, R196, R70, R44 ;  /* 0x00000046c42c723c */ /* 0x000fe2000004182c */
[----:B------:R-:W-:Y:S07]  /*2500*/  LDSM.16.M88.4 R68, [R251+0x3800] ;  /* 0x00380000fb44783b */ /* 0x000fee0000000200 */
[C---:B------:R-:W-:Y:S01]  /*2510*/  HMMA.16816.F32.BF16 R20, R200.reuse, R82, R16 ;  /* 0x00000052c814723c */ /* 0x040fe20000041810 */
[----:B------:R-:W-:Y:S07]  /*2520*/  LDSM.16.M88.4 R80, [R248+0x15900] ;  /* 0x01590000f850783b */ /* 0x000fee0000000200 */
[C---:B---3--:R-:W-:Y:S08]  /*2530*/  HMMA.16816.F32.BF16 R16, R200.reuse, R52, R12 ;  /* 0x00000034c810723c */ /* 0x048ff0000004180c */
[C---:B------:R-:W-:Y:S01]  /*2540*/  HMMA.16816.F32.BF16 R12, R200.reuse, R54, R8 ;  /* 0x00000036c80c723c */ /* 0x040fe20000041808 */
[----:B------:R-:W3:Y:S07]  /*2550*/  LDSM.16.M88.4 R52, [R94+0x13100] ;  /* 0x013100005e34783b */ /* 0x000eee0000000200 */
[C---:B------:R-:W-:Y:S08]  /*2560*/  HMMA.16816.F32.BF16 R8, R200.reuse, R60, R24 ;  /* 0x0000003cc808723c */ /* 0x040ff00000041818 */
[C---:B------:R-:W-:Y:S01]  /*2570*/  HMMA.16816.F32.BF16 R28, R200.reuse, R62, R28 ;  /* 0x0000003ec81c723c */ /* 0x040fe2000004181c */
[----:B------:R-:W5:Y:S07]  /*2580*/  LDSM.16.M88.4 R60, [R94+0x13900] ;  /* 0x013900005e3c783b */ /* 0x000f6e0000000200 */
[----:B-1----:R-:W-:Y:S08]  /*2590*/  HMMA.16816.F32.BF16 R32, R200, R72, R32 ;  /* 0x00000048c820723c */ /* 0x002ff00000041820 */
[----:B------:R-:W-:Y:S08]  /*25a0*/  HMMA.16816.F32.BF16 R36, R204, R76, R36 ;  /* 0x0000004ccc24723c */ /* 0x000ff00000041824 */
[----:B------:R-:W-:Y:S01]  /*25b0*/  HMMA.16816.F32.BF16 R44, R200, R74, R44 ;  /* 0x0000004ac82c723c */ /* 0x000fe2000004182c */
[----:B------:R-:W1:Y:S07]  /*25c0*/  LDSM.16.M88.4 R72, [R251+0x2000] ;  /* 0x00200000fb48783b */ /* 0x000e6e0000000200 */
[C---:B------:R-:W-:Y:S01]  /*25d0*/  HMMA.16816.F32.BF16 R24, R204.reuse, R78, R20 ;  /* 0x0000004ecc18723c */ /* 0x040fe20000041814 */
[----:B------:R-:W-:Y:S07]  /*25e0*/  LDSM.16.M88.4 R76, [R94+0x14100] ;  /* 0x014100005e4c783b */ /* 0x000fee0000000200 */
[C---:B----4-:R-:W-:Y:S08]  /*25f0*/  HMMA.16816.F32.BF16 R20, R204.reuse, R40, R16 ;  /* 0x00000028cc14723c */ /* 0x050ff00000041810 */
[C---:B------:R-:W-:Y:S01]  /*2600*/  HMMA.16816.F32.BF16 R16, R204.reuse, R42, R12 ;  /* 0x0000002acc10723c */ /* 0x040fe2000004180c */
[----:B------:R-:W4:Y:S07]  /*2610*/  LDSM.16.M88.4 R40, [R251+0x2800] ;  /* 0x00280000fb28783b */ /* 0x000f2e0000000200 */
[C---:B--2---:R-:W-:Y:S08]  /*2620*/  HMMA.16816.F32.BF16 R12, R204.reuse, R56, R8 ;  /* 0x00000038cc0c723c */ /* 0x044ff00000041808 */
[C---:B------:R-:W-:Y:S01]  /*2630*/  HMMA.16816.F32.BF16 R8, R204.reuse, R58, R28 ;  /* 0x0000003acc08723c */ /* 0x040fe2000004181c */
[----:B------:R-:W2:Y:S07]  /*2640*/  LDSM.16.M88.4 R56, [R251+0x3000] ;  /* 0x00300000fb38783b */ /* 0x000eae0000000200 */
[----:B------:R-:W-:Y:S08]  /*2650*/  HMMA.16816.F32.BF16 R32, R204, R64, R32 ;  /* 0x00000040cc20723c */ /* 0x000ff00000041820 */
[C---:B------:R-:W-:Y:S08]  /*2660*/  HMMA.16816.F32.BF16 R36, R208.reuse, R84, R36 ;  /* 0x00000054d024723c */ /* 0x040ff00000041824 */
[C---:B------:R-:W-:Y:S01]  /*2670*/  HMMA.16816.F32.BF16 R28, R208.reuse, R86, R24 ;  /* 0x00000056d01c723c */ /* 0x040fe20000041818 */
[----:B------:R-:W1:Y:S07]  /*2680*/  LDSM.16.M88.4 R84, [R95+0x4000] ;  /* 0x004000005f54783b */ /* 0x000e6e0000000200 */
[C---:B------:R-:W-:Y:S08]  /*2690*/  HMMA.16816.F32.BF16 R24, R208.reuse, R48, R20 ;  /* 0x00000030d018723c */ /* 0x040ff00000041814 */
[C---:B------:R-:W-:Y:S01]  /*26a0*/  HMMA.16816.F32.BF16 R20, R208.reuse, R50, R16 ;  /* 0x00000032d014723c */ /* 0x040fe20000041810 */
[----:B------:R-:W-:Y:S07]  /*26b0*/  LDSM.16.M88.4 R48, [R95+0x4800] ;  /* 0x004800005f30783b */ /* 0x000fee0000000200 */
[C---:B---3--:R-:W-:Y:S08]  /*26c0*/  HMMA.16816.F32.BF16 R16, R208.reuse, R52, R12 ;  /* 0x00000034d010723c */ /* 0x048ff0000004180c */
[C---:B------:R-:W-:Y:S01]  /*26d0*/  HMMA.16816.F32.BF16 R12, R208.reuse, R54, R8 ;  /* 0x00000036d00c723c */ /* 0x040fe20000041808 */
[----:B------:R-:W3:Y:S07]  /*26e0*/  LDSM.16.M88.4 R52, [R248+0x14900] ;  /* 0x01490000f834783b */ /* 0x000eee0000000200 */
[----:B-----5:R-:W-:Y:S08]  /*26f0*/  HMMA.16816.F32.BF16 R8, R208, R60, R32 ;  /* 0x0000003cd008723c */ /* 0x020ff00000041820 */
[----:B-1----:R-:W-:Y:S08]  /*2700*/  HMMA.16816.F32.BF16 R36, R212, R72, R36 ;  /* 0x00000048d424723c */ /* 0x002ff00000041824 */
[----:B------:R-:W-:Y:S01]  /*2710*/  HMMA.16816.F32.BF16 R44, R204, R66, R44 ;  /* 0x00000042cc2c723c */ /* 0x000fe2000004182c */
[----:B------:R-:W1:Y:S07]  /*2720*/  LDSM.16.M88.4 R64, [R248+0x15100] ;  /* 0x01510000f840783b */ /* 0x000e6e0000000200 */
[C---:B------:R-:W-:Y:S01]  /*2730*/  HMMA.16816.F32.BF16 R32, R212.reuse, R74, R28 ;  /* 0x0000004ad420723c */ /* 0x040fe2000004181c */
[----:B------:R-:W-:Y:S07]  /*2740*/  LDSM.16.M88.4 R72, [R95+0x5800] ;  /* 0x005800005f48783b */ /* 0x000fee0000000200 */
[C---:B----4-:R-:W-:Y:S08]  /*2750*/  HMMA.16816.F32.BF16 R28, R212.reuse, R40, R24 ;  /* 0x00000028d41c723c */ /* 0x050ff00000041818 */
[C---:B------:R-:W-:Y:S08]  /*2760*/  HMMA.16816.F32.BF16 R24, R212.reuse, R42, R20 ;  /* 0x0000002ad418723c */ /* 0x040ff00000041814 */
[C---:B--2---:R-:W-:Y:S08]  /*2770*/  HMMA.16816.F32.BF16 R20, R212.reuse, R56, R16 ;  /* 0x00000038d414723c */ /* 0x044ff00000041810 */
[C---:B------:R-:W-:Y:S01]  /*2780*/  HMMA.16816.F32.BF16 R16, R212.reuse, R58, R12 ;  /* 0x0000003ad410723c */ /* 0x040fe2000004180c */
[----:B------:R-:W-:Y:S07]  /*2790*/  LDSM.16.M88.4 R56, [R94+0x14900] ;  /* 0x014900005e38783b */ /* 0x000fee0000000200 */
[----:B------:R-:W-:Y:S08]  /*27a0*/  HMMA.16816.F32.BF16 R12, R212, R68, R8 ;  /* 0x00000044d40c723c */ /* 0x000ff00000041808 */
[----:B------:R-:W-:Y:S08]  /*27b0*/  HMMA.16816.F32.BF16 R8, R216, R88, R36 ;  /* 0x00000058d808723c */ /* 0x000ff00000041824 */
[----:B------:R-:W-:Y:S01]  /*27c0*/  HMMA.16816.F32.BF16 R44, R208, R62, R44 ;  /* 0x0000003ed02c723c */ /* 0x000fe2000004182c */
[----:B------:R-:W2:Y:S07]  /*27d0*/  LDSM.16.M88.4 R60, [R95+0x5000] ;  /* 0x005000005f3c783b */ /* 0x000eae0000000200 */
[----:B------:R-:W-:Y:S08]  /*27e0*/  HMMA.16816.F32.BF16 R40, R216, R90, R32 ;  /* 0x0000005ad828723c */ /* 0x000ff00000041820 */
[----:B------:R-:W-:Y:S08]  /*27f0*/  HMMA.16816.F32.BF16 R8, R220, R84, R8 ;  /* 0x00000054dc08723c */ /* 0x000ff00000041808 */
[C---:B---3--:R-:W-:Y:S08]  /*2800*/  HMMA.16816.F32.BF16 R32, R216.reuse, R52, R28 ;  /* 0x00000034d820723c */ /* 0x048ff0000004181c */
[----:B------:R-:W-:Y:S08]  /*2810*/  HMMA.16816.F32.BF16 R36, R216, R54, R24 ;  /* 0x00000036d824723c */ /* 0x000ff00000041818 */
[----:B------:R-:W-:Y:S01]  /*2820*/  HMMA.16816.F32.BF16 R44, R212, R70, R44 ;  /* 0x00000046d42c723c */ /* 0x000fe2000004182c */
[----:B------:R-:W3:Y:S07]  /*2830*/  LDSM.16.M88.4 R68, [R251+0x4000] ;  /* 0x00400000fb44783b */ /* 0x000eee0000000200 */
[C---:B-1----:R-:W-:Y:S08]  /*2840*/  HMMA.16816.F32.BF16 R28, R216.reuse, R64, R20 ;  /* 0x00000040d81c723c */ /* 0x042ff00000041814 */
[C---:B------:R-:W-:Y:S01]  /*2850*/  HMMA.16816.F32.BF16 R24, R216.reuse, R66, R16 ;  /* 0x00000042d818723c */ /* 0x040fe20000041810 */
[----:B------:R-:W-:Y:S07]  /*2860*/  LDSM.16.M88.4 R64, [R94+0x15900] ;  /* 0x015900005e40783b */ /* 0x000fee0000000200 */
[----:B------:R-:W-:Y:S08]  /*2870*/  HMMA.16816.F32.BF16 R20, R216, R80, R12 ;  /* 0x00000050d814723c */ /* 0x000ff0000004180c */
[----:B------:R-:W-:Y:S08]  /*2880*/  HMMA.16816.F32.BF16 R12, R220, R86, R40 ;  /* 0x00000056dc0c723c */ /* 0x000ff00000041828 */
[----:B------:R-:W-:Y:S08]  /*2890*/  HMMA.16816.F32.BF16 R8, R224, R76, R8 ;  /* 0x0000004ce008723c */ /* 0x000ff00000041808 */
[C---:B--2---:R-:W-:Y:S01]  /*28a0*/  HMMA.16816.F32.BF16 R40, R220.reuse, R62, R24 ;  /* 0x0000003edc28723c */ /* 0x044fe20000041818 */
[----:B------:R-:W1:Y:S07]  /*28b0*/  LDSM.16.M88.4 R24, [R248+0x16100] ;  /* 0x01610000f818783b */ /* 0x000e6e0000000200 */
[----:B------:R-:W-:Y:S01]  /*28c0*/  HMMA.16816.F32.BF16 R52, R220, R72, R20 ;  /* 0x00000048dc34723c */ /* 0x000fe20000041814 */
[----:B------:R-:W2:Y:S07]  /*28d0*/  LDSM.16.M88.4 R20, [R94+0x15100] ;  /* 0x015100005e14783b */ /* 0x000eae0000000200 */
[----:B------:R-:W-:Y:S01]  /*28e0*/  HMMA.16816.F32.BF16 R12, R224, R78, R12 ;  /* 0x0000004ee00c723c */ /* 0x000fe2000004180c */
[----:B------:R-:W-:Y:S07]  /*28f0*/  LDSM.16.M88.4 R76, [R251+0x5800] ;  /* 0x00580000fb4c783b */ /* 0x000fee0000000200 */
[----:B------:R-:W-:Y:S01]  /*2900*/  HMMA.16816.F32.BF16 R16, R216, R82, R44 ;  /* 0x00000052d810723c */ /* 0x000fe2000004182c */
[----:B------:R-:W-:Y:S07]  /*2910*/  LDSM.16.M88.4 R44, [R95+0x6000] ;  /* 0x006000005f2c783b */ /* 0x000fee0000000200 */
[C---:B------:R-:W-:Y:S08]  /*2920*/  HMMA.16816.F32.BF16 R32, R220.reuse, R48, R32 ;  /* 0x00000030dc20723c */ /* 0x040ff00000041820 */
[----:B------:R-:W-:Y:S08]  /*2930*/  HMMA.16816.F32.BF16 R36, R220, R50, R36 ;  /* 0x00000032dc24723c */ /* 0x000ff00000041824 */
[----:B---3--:R-:W-:Y:S08]  /*2940*/  HMMA.16816.F32.BF16 R8, R228, R68, R8 ;  /* 0x00000044e408723c */ /* 0x008ff00000041808 */
[----:B------:R-:W-:Y:S01]  /*2950*/  HMMA.16816.F32.BF16 R48, R220, R60, R28 ;  /* 0x0000003cdc30723c */ /* 0x000fe2000004181c */
[----:B------:R-:W3:Y:S04]  /*2960*/  LDSM.16.M88.4 R28, [R251+0x4800] ;  /* 0x00480000fb1c783b */ /* 0x000ee80000000200 */
[----:B------:R-:W-:Y:S03]  /*2970*/  LDSM.16.M88.4 R60, [R251+0x6000] ;  /* 0x00600000fb3c783b */ /* 0x000fe60000000200 */
[----:B------:R-:W-:Y:S08]  /*2980*/  HMMA.16816.F32.BF16 R12, R228, R70, R12 ;  /* 0x00000046e40c723c */ /* 0x000ff0000004180c */
[----:B------:R-:W-:Y:S08]  /*2990*/  HMMA.16816.F32.BF16 R84, R220, R74, R16 ;  /* 0x0000004adc54723c */ /* 0x000ff00000041810 */
[----:B------:R-:W-:Y:S01]  /*29a0*/  HMMA.16816.F32.BF16 R16, R224, R56, R32 ;  /* 0x00000038e010723c */ /* 0x000fe20000041820 */
[----:B------:R-:W-:Y:S07]  /*29b0*/  LDSM.16.M88.4 R32, [R251+0x5000] ;  /* 0x00500000fb20783b */ /* 0x000fee0000000200 */
[----:B-1----:R-:W-:Y:S08]  /*29c0*/  HMMA.16816.F32.BF16 R8, R232, R24, R8 ;  /* 0x00000018e808723c */ /* 0x002ff00000041808 */
[C---:B--2---:R-:W-:Y:S01]  /*29d0*/  HMMA.16816.F32.BF16 R80, R224.reuse, R20, R48 ;  /* 0x00000014e050723c */ /* 0x044fe20000041830 */
[----:B------:R-:W1:Y:S07]  /*29e0*/  LDSM.16.M88.4 R48, [R248+0x16900] ;  /* 0x01690000f830783b */ /* 0x000e6e0000000200 */
[----:B------:R-:W-:Y:S01]  /*29f0*/  HMMA.16816.F32.BF16 R36, R224, R58, R36 ;  /* 0x0000003ae024723c */ /* 0x000fe20000041824 */
[----:B------:R-:W2:Y:S07]  /*2a00*/  LDSM.16.M88.4 R56, [R94+0x16100] ;  /* 0x016100005e38783b */ /* 0x000eae0000000200 */
[----:B------:R-:W-:Y:S08]  /*2a10*/  HMMA.16816.F32.BF16 R12, R232, R26, R12 ;  /* 0x0000001ae80c723c */ /* 0x000ff0000004180c */
[----:B---3--:R-:W-:Y:S08]  /*2a20*/  HMMA.16816.F32.BF16 R16, R228, R28, R16 ;  /* 0x0000001ce410723c */ /* 0x008ff00000041810 */
[----:B------:R-:W-:Y:S08]  /*2a30*/  HMMA.16816.F32.BF16 R8, R236, R44, R8 ;  /* 0x0000002cec08723c */ /* 0x000ff00000041808 */
[----:B------:R-:W-:Y:S01]  /*2a40*/  HMMA.16816.F32.BF16 R68, R224, R64, R52 ;  /* 0x00000040e044723c */ /* 0x000fe20000041834 */
[----:B------:R-:W3:Y:S07]  /*2a50*/  LDSM.16.M88.4 R52, [R95+0x6800] ;  /* 0x006800005f34783b */ /* 0x000eee0000000200 */
[----:B------:R-:W-:Y:S08]  /*2a60*/  HMMA.16816.F32.BF16 R28, R228, R30, R36 ;  /* 0x0000001ee41c723c */ /* 0x000ff00000041824 */
[----:B------:R-:W-:Y:S01]  /*2a70*/  HMMA.16816.F32.BF16 R72, R224, R22, R40 ;  /* 0x00000016e048723c */ /* 0x000fe20000041828 */
[----:B------:R-:W4:Y:S07]  /*2a80*/  LDSM.16.M88.4 R40, [R248+0x17100] ;  /* 0x01710000f828783b */ /* 0x000f2e0000000200 */
[----:B------:R-:W-:Y:S01]  /*2a90*/  HMMA.16816.F32.BF16 R20, R236, R46, R12 ;  /* 0x0000002eec14723c */ /* 0x000fe2000004180c */
[----:B------:R-:W-:Y:S07]  /*2aa0*/  LDSM.16.M88.4 R44, [R95+0x7000] ;  /* 0x007000005f2c783b */ /* 0x000fee0000000200 */
[----:B-1----:R-:W-:Y:S08]  /*2ab0*/  HMMA.16816.F32.BF16 R16, R232, R48, R16 ;  /* 0x00000030e810723c */ /* 0x002ff00000041810 */
[----:B--2---:R-:W-:Y:S08]  /*2ac0*/  HMMA.16816.F32.BF16 R12, R240, R56, R8 ;  /* 0x00000038f00c723c */ /* 0x004ff00000041808 */
[----:B------:R-:W-:Y:S01]  /*2ad0*/  HMMA.16816.F32.BF16 R84, R224, R66, R84 ;  /* 0x00000042e054723c */ /* 0x000fe20000041854 */
[----:B------:R-:W1:Y:S07]  /*2ae0*/  LDSM.16.M88.4 R64, [R94+0x16900] ;  /* 0x016900005e40783b */ /* 0x000e6e0000000200 */
[----:B------:R-:W-:Y:S08]  /*2af0*/  HMMA.16816.F32.BF16 R24, R228, R32, R80 ;  /* 0x00000020e418723c */ /* 0x000ff00000041850 */
[----:B------:R-:W-:Y:S01]  /*2b00*/  HMMA.16816.F32.BF16 R28, R232, R50, R28 ;  /* 0x00000032e81c723c */ /* 0x000fe2000004181c */
[----:B------:R-:W-:Y:S07]  /*2b10*/  LDSM.16.M88.4 R48, [R251+0x7000] ;  /* 0x00700000fb30783b */ /* 0x000fee0000000200 */
[----:B------:R-:W-:Y:S08]  /*2b20*/  HMMA.16816.F32.BF16 R36, R228, R34, R72 ;  /* 0x00000022e424723c */ /* 0x000ff00000041848 */
[----:B------:R-:W-:Y:S01]  /*2b30*/  HMMA.16816.F32.BF16 R8, R240, R58, R20 ;  /* 0x0000003af008723c */ /* 0x000fe20000041814 */
[----:B------:R-:W2:Y:S07]  /*2b40*/  LDSM.16.M88.4 R56, [R251+0x6800] ;  /* 0x00680000fb38783b */ /* 0x000eae0000000200 */
[----:B---3--:R-:W-:Y:S08]  /*2b50*/  HMMA.16816.F32.BF16 R16, R236, R52, R16 ;  /* 0x00000034ec10723c */ /* 0x008ff00000041810 */
[----:B------:R-:W-:Y:S08]  /*2b60*/  HMMA.16816.F32.BF16 R32, R244, R60, R12 ;  /* 0x0000003cf420723c */ /* 0x000ff0000004180c */
[----:B----4-:R-:W-:Y:S08]  /*2b70*/  HMMA.16816.F32.BF16 R12, R232, R40, R24 ;  /* 0x00000028e80c723c */ /* 0x010ff00000041818 */
[----:B------:R-:W-:Y:S01]  /*2b80*/  HMMA.16816.F32.BF16 R28, R236, R54, R28 ;  /* 0x00000036ec1c723c */ /* 0x000fe2000004181c */
[----:B------:R-:W3:Y:S07]  /*2b90*/  LDSM.16.M88.4 R52, [R94+0x17100] ;  /* 0x017100005e34783b */ /* 0x000eee0000000200 */
[----:B------:R-:W-:Y:S01]  /*2ba0*/  HMMA.16816.F32.BF16 R20, R232, R42, R36 ;  /* 0x0000002ae814723c */ /* 0x000fe20000041824 */
[----:B------:R-:W4:Y:S01]  /*2bb0*/  LDSM.16.M88.4 R36, [R248+0x17900] ;  /* 0x01790000f824783b */ /* 0x000f220000000200 */
[----:B------:R-:W-:-:S02]  /*2bc0*/  FMUL.FTZ R32, R32, c[0x0][0x320] ;  /* 0x0000c80020207a20 */ /* 0x000fc40000410000 */
[----:B------:R-:W-:Y:S01]  /*2bd0*/  FMUL.FTZ R33, R33, c[0x0][0x320] ;  /* 0x0000c80021217a20 */ /* 0x000fe20000410000 */
[----:B------:R-:W5:Y:S01]  /*2be0*/  LDSM.16.M88.4 R40, [R95+0x7800] ;  /* 0x007800005f28783b */ /* 0x000f620000000200 */
[----:B------:R-:W-:Y:S02]  /*2bf0*/  FMUL.FTZ R34, R34, c[0x0][0x320] ;  /* 0x0000c80022227a20 */ /* 0x000fe40000410000 */
[----:B------:R-:W-:Y:S01]  /*2c00*/  HMMA.16816.F32.BF16 R8, R244, R62, R8 ;  /* 0x0000003ef408723c */ /* 0x000fe20000041808 */
[----:B------:R-:W-:Y:S01]  /*2c10*/  FMUL.FTZ R35, R35, c[0x0][0x320] ;  /* 0x0000c80023237a20 */ /* 0x000fe20000410000 */
[----:B------:R-:W-:Y:S06]  /*2c20*/  MUFU.TANH R63, R33 ;  /* 0x00000021003f7308 */ /* 0x000fec0000002400 */
[----:B-1----:R-:W-:Y:S02]  /*2c30*/  HMMA.16816.F32.BF16 R24, R240, R64, R16 ;  /* 0x00000040f018723c */ /* 0x002fe40000041810 */
[----:B------:R-:W-:Y:S06]  /*2c40*/  MUFU.TANH R64, R32 ;  /* 0x0000002000407308 */ /* 0x000fec0000002400 */
[----:B------:R-:W-:Y:S02]  /*2c50*/  HMMA.16816.F32.BF16 R68, R228, R76, R68 ;  /* 0x0000004ce444723c */ /* 0x000fe40000041844 */
[----:B------:R-:W1:Y:S06]  /*2c60*/  MUFU.TANH R7, R34 ;  /* 0x0000002200077308 */ /* 0x000e6c0000002400 */
[----:B------:R-:W-:Y:S01]  /*2c70*/  HMMA.16816.F32.BF16 R16, R236, R44, R12 ;  /* 0x0000002cec10723c */ /* 0x000fe2000004180c */
[----:B------:R-:W-:Y:S01]  /*2c80*/  FMUL.FTZ R9, R9, c[0x0][0x320] ;  /* 0x0000c80009097a20 */ /* 0x000fe20000410000 */
[----:B------:R2:W-:Y:S01]  /*2c90*/  MUFU.TANH R6, R35 ;  /* 0x0000002300067308 */ /* 0x0005e20000002400 */
[----:B------:R-:W-:-:S02]  /*2ca0*/  FMUL.FTZ R10, R10, c[0x0][0x320] ;  /* 0x0000c8000a0a7a20 */ /* 0x000fc40000410000 */
[----:B------:R-:W-:Y:S02]  /*2cb0*/  FMUL.FTZ R11, R11, c[0x0][0x320] ;  /* 0x0000c8000b0b7a20 */ /* 0x000fe40000410000 */
[----:B------:R-:W-:Y:S01]  /*2cc0*/  FMUL.FTZ R2, R8, c[0x0][0x320] ;  /* 0x0000c80008027a20 */ /* 0x000fe20000410000 */
[----:B------:R-:W-:Y:S02]  /*2cd0*/  HMMA.16816.F32.BF16 R12, R240, R66, R28 ;  /* 0x00000042f00c723c */ /* 0x000fe4000004181c */
[----:B------:R-:W-:Y:S06]  /*2ce0*/  MUFU.TANH R61, R9 ;  /* 0x00000009003d7308 */ /* 0x000fec0000002400 */
[----:B------:R-:W-:Y:S02]  /*2cf0*/  HMMA.16816.F32.BF16 R28, R228, R78, R84 ;  /* 0x0000004ee41c723c */ /* 0x000fe40000041854 */
[----:B------:R-:W-:Y:S06]  /*2d00*/  MUFU.TANH R60, R10 ;  /* 0x0000000a003c7308 */ /* 0x000fec0000002400 */
[----:B--2---:R-:W-:Y:S02]  /*2d10*/  HMMA.16816.F32.BF16 R32, R244, R56, R24 ;  /* 0x00000038f420723c */ /* 0x004fe40000041818 */
[----:B------:R4:W2:Y:S06]  /*2d20*/  MUFU.TANH R57, R11 ;  /* 0x0000000b00397308 */ /* 0x0008ac0000002400 */
[----:B------:R-:W-:Y:S02]  /*2d30*/  HMMA.16816.F32.BF16 R24, R236, R46, R20 ;  /* 0x0000002eec18723c */ /* 0x000fe40000041814 */
[----:B------:R1:W-:Y:S06]  /*2d40*/  MUFU.TANH R62, R2 ;  /* 0x00000002003e7308 */ /* 0x0003ec0000002400 */
[----:B---3--:R-:W-:Y:S08]  /*2d50*/  HMMA.16816.F32.BF16 R20, R240, R52, R16 ;  /* 0x00000034f014723c */ /* 0x008ff00000041810 */
[----:B----4-:R-:W-:Y:S01]  /*2d60*/  HMMA.16816.F32.BF16 R8, R232, R36, R68 ;  /* 0x00000024e808723c */ /* 0x010fe20000041844 */
[----:B------:R-:W-:Y:S01]  /*2d70*/  FMUL.FTZ R32, R32, c[0x0][0x320] ;  /* 0x0000c80020207a20 */ /* 0x000fe20000410000 */
[----:B-1----:R-:W-:Y:S01]  /*2d80*/  LOP3.LUT R2, R93, 0xffffffe0, RZ, 0xc0, !PT ;  /* 0xffffffe05d027812 */ /* 0x002fe200078ec0ff */
[----:B------:R-:W-:-:S02]  /*2d90*/  FMUL.FTZ R33, R33, c[0x0][0x320] ;  /* 0x0000c80021217a20 */ /* 0x000fc40000410000 */
[----:B------:R-:W1:Y:S01]  /*2da0*/  MUFU.TANH R56, R32 ;  /* 0x0000002000387308 */ /* 0x000e620000002400 */
[----:B------:R-:W-:Y:S02]  /*2db0*/  FMUL.FTZ R34, R34, c[0x0][0x320] ;  /* 0x0000c80022227a20 */ /* 0x000fe40000410000 */
[----:B------:R-:W-:Y:S01]  /*2dc0*/  HMMA.16816.F32.BF16 R16, R244, R58, R12 ;  /* 0x0000003af410723c */ /* 0x000fe2000004180c */
[----:B------:R-:W-:Y:S02]  /*2dd0*/  IMAD.IADD R2, R107, 0x1, -R2 ;  /* 0x000000016b027824 */ /* 0x000fe400078e0a02 */
[----:B------:R-:W-:Y:S02]  /*2de0*/  FMUL.FTZ R35, R35, c[0x0][0x320] ;  /* 0x0000c80023237a20 */ /* 0x000fe40000410000 */
[----:B------:R-:W-:Y:S01]  /*2df0*/  MUFU.TANH R47, R33 ;  /* 0x00000021002f7308 */ /* 0x000fe20000002400 */
[----:B------:R-:W-:Y:S02]  /*2e00*/  SHF.R.S32.HI R3, RZ, 0x1f, R2 ;  /* 0x0000001fff037819 */ /* 0x000fe40000011402 */
[----:B------:R-:W-:Y:S01]  /*2e10*/  HMMA.16816.F32.BF16 R12, R232, R38, R28 ;  /* 0x00000026e80c723c */ /* 0x000fe2000004181c */
[----:B------:R-:W3:Y:S01]  /*2e20*/  LDSM.16.M88.4 R36, [R94+0x17900] ;  /* 0x017900005e24783b */ /* 0x000ee20000000200 */
[----:B------:R-:W-:-:S03]  /*2e30*/  LEA.HI R3, R3, R2, RZ, 0x2 ;  /* 0x0000000203037211 */ /* 0x000fc600078f10ff */
[----:B------:R-:W4:Y:S01]  /*2e40*/  MUFU.TANH R46, R34 ;  /* 0x00000022002e7308 */ /* 0x000f220000002400 */
[----:B------:R-:W-:Y:S02]  /*2e50*/  LOP3.LUT R3, R3, 0x7ffffffc, RZ, 0xc0, !PT ;  /* 0x7ffffffc03037812 */ /* 0x000fe400078ec0ff */
[----:B------:R-:W-:Y:S03]  /*2e60*/  HMMA.16816.F32.BF16 R24, R240, R54, R24 ;  /* 0x00000036f018723c */ /* 0x000fe60000041818 */
[----:B------:R-:W-:Y:S02]  /*2e70*/  IMAD.IADD R2, R2, 0x1, -R3 ;  /* 0x0000000102027824 */ /* 0x000fe400078e0a03 */
[----:B------:R-:W-:Y:S02]  /*2e80*/  MUFU.TANH R45, R35 ;  /* 0x00000023002d7308 */ /* 0x000fe40000002400 */
[----:B------:R-:W-:Y:S01]  /*2e90*/  IMAD R2, R2, -0x2, R92 ;  /* 0xfffffffe02027824 */ /* 0x000fe200078e025c */
[----:B-----5:R-:W-:Y:S01]  /*2ea0*/  HMMA.16816.F32.BF16 R8, R236, R40, R8 ;  /* 0x00000028ec08723c */ /* 0x020fe20000041808 */
[----:B------:R-:W-:-:S02]  /*2eb0*/  FMUL.FTZ R16, R16, c[0x0][0x320] ;  /* 0x0000c80010107a20 */ /* 0x000fc40000410000 */
[----:B------:R-:W-:Y:S01]  /*2ec0*/  FMUL.FTZ R17, R17, c[0x0][0x320] ;  /* 0x0000c80011117a20 */ /* 0x000fe20000410000 */
[----:B------:R-:W-:Y:S01]  /*2ed0*/  ISETP.GT.AND P0, PT, R2, RZ, PT ;  /* 0x000000ff0200720c */ /* 0x000fe20003f04270 */
[----:B------:R-:W-:Y:S01]  /*2ee0*/  FMUL.FTZ R18, R18, c[0x0][0x320] ;  /* 0x0000c80012127a20 */ /* 0x000fe20000410000 */
[----:B------:R-:W5:Y:S01]  /*2ef0*/  MUFU.TANH R44, R16 ;  /* 0x00000010002c7308 */ /* 0x000f620000002400 */
[----:B------:R-:W-:Y:S01]  /*2f00*/  FMUL.FTZ R19, R19, c[0x0][0x320] ;  /* 0x0000c80013137a20 */ /* 0x000fe20000410000 */
[----:B------:R-:W-:Y:S01]  /*2f10*/  HMMA.16816.F32.BF16 R28, R244, R48, R20 ;  /* 0x00000030f41c723c */ /* 0x000fe20000041814 */
[----:B------:R-:W1:Y:S01]  /*2f20*/  LDSM.16.M88.4 R20, [R251+0x7800] ;  /* 0x00780000fb14783b */ /* 0x000e620000000200 */
[----:B------:R-:W-:Y:S01]  /*2f30*/  ISETP.GT.AND P2, PT, R2, 0x1, PT ;  /* 0x000000010200780c */ /* 0x000fe20003f44270 */
[----:B------:R-:W-:-:S04]  /*2f40*/  DEPBAR.LE SB0, 0x0 ;  /* 0x000080000000791a */ /* 0x000fc80000000000 */
[----:B------:R-:W1:Y:S01]  /*2f50*/  MUFU.TANH R40, R17 ;  /* 0x0000001100287308 */ /* 0x000e620000002400 */
[----:B------:R-:W-:Y:S01]  /*2f60*/  HMMA.16816.F32.BF16 R12, R236, R42, R12 ;  /* 0x0000002aec0c723c */ /* 0x000fe2000004180c */
[----:B------:R-:W-:-:S06]  /*2f70*/  ISETP.GT.AND P1, PT, R2, 0x8, PT ;  /* 0x000000080200780c */ /* 0x000fcc0003f24270 */
[----:B------:R-:W1:Y:S01]  /*2f80*/  MUFU.TANH R52, R18 ;  /* 0x0000001200347308 */ /* 0x000e620000002400 */
[----:B------:R-:W-:Y:S07]  /*2f90*/  HMMA.16816.F32.BF16 R24, R244, R50, R24 ;  /* 0x00000032f418723c */ /* 0x000fee0000041818 */
[----:B------:R3:W1:Y:S01]  /*2fa0*/  MUFU.TANH R53, R19 ;  /* 0x0000001300357308 */ /* 0x0006620000002400 */
[----:B------:R-:W-:Y:S02]  /*2fb0*/  FMUL.FTZ R28, R28, c[0x0][0x320] ;  /* 0x0000c8001c1c7a20 */ /* 0x000fe40000410000 */
[----:B------:R-:W-:-:S02]  /*2fc0*/  FMUL.FTZ R29, R29, c[0x0][0x320] ;  /* 0x0000c8001d1d7a20 */ /* 0x000fc40000410000 */
[----:B------:R-:W-:Y:S02]  /*2fd0*/  FMUL.FTZ R31, R31, c[0x0][0x320] ;  /* 0x0000c8001f1f7a20 */ /* 0x000fe40000410000 */
[----:B------:R-:W-:Y:S01]  /*2fe0*/  FMUL.FTZ R30, R30, c[0x0][0x320] ;  /* 0x0000c8001e1e7a20 */ /* 0x000fe20000410000 */
[----:B------:R-:W1:Y:S01]  /*2ff0*/  MUFU.TANH R35, R28 ;  /* 0x0000001c00237308 */ /* 0x000e620000002400 */
[----:B---3--:R-:W-:Y:S08]  /*3000*/  HMMA.16816.F32.BF16 R16, R240, R36, R8 ;  /* 0x00000024f010723c */ /* 0x008ff00000041808 */
[----:B------:R-:W-:Y:S01]  /*3010*/  FMUL.FTZ R24, R24, c[0x0][0x320] ;  /* 0x0000c80018187a20 */ /* 0x000fe20000410000 */
[----:B------:R-:W3:Y:S01]  /*3020*/  MUFU.TANH R34, R29 ;  /* 0x0000001d00227308 */ /* 0x000ee20000002400 */
[----:B------:R-:W-:-:S02]  /*3030*/  FMUL.FTZ R3, R27, c[0x0][0x320] ;  /* 0x0000c8001b037a20 */ /* 0x000fc40000410000 */
[----:B------:R-:W-:Y:S02]  /*3040*/  FMUL.FTZ R25, R25, c[0x0][0x320] ;  /* 0x0000c80019197a20 */ /* 0x000fe40000410000 */
[----:B------:R-:W-:Y:S01]  /*3050*/  FMUL.FTZ R26, R26, c[0x0][0x320] ;  /* 0x0000c8001a1a7a20 */ /* 0x000fe20000410000 */
[----:B------:R-:W-:Y:S02]  /*3060*/  HMMA.16816.F32.BF16 R8, R240, R38, R12 ;  /* 0x00000026f008723c */ /* 0x000fe4000004180c */
[----:B------:R3:W-:Y:S05]  /*3070*/  MUFU.TANH R15, R24 ;  /* 0x00000018000f7308 */ /* 0x0007ea0000002400 */
[----:B------:R-:W-:-:S02]  /*3080*/  FSEL R14, R7, -INF , P0 ;  /* 0xff800000070e7808 */ /* 0x000fc40000000000 */
[----:B------:R-:W-:Y:S01]  /*3090*/  FSEL R7, R64, -INF , P0 ;  /* 0xff80000040077808 */ /* 0x000fe20000000000 */
[----:B------:R4:W-:Y:S01]  /*30a0*/  MUFU.TANH R12, R25 ;  /* 0x00000019000c7308 */ /* 0x0009e20000002400 */
[----:B------:R-:W-:Y:S01]  /*30b0*/  BAR.SYNC.DEFER_BLOCKING 0x0 ;  /* 0x0000000000007b1d */ /* 0x000fe20000010000 */
[----:B------:R-:W-:Y:S01]  /*30c0*/  ISETP.GT.AND P0, PT, R2, 0x9, PT ;  /* 0x000000090200780c */ /* 0x000fe20003f04270 */
[----:B-1----:R-:W-:Y:S03]  /*30d0*/  HMMA.16816.F32.BF16 R16, R244, R20, R16 ;  /* 0x00000014f410723c */ /* 0x002fe60000041810 */
[----:B--2---:R-:W-:Y:S02]  /*30e0*/  FSEL R27, R57, -INF , P0 ;  /* 0xff800000391b7808 */ /* 0x004fe40000000000 */
[----:B------:R1:W-:Y:S01]  /*30f0*/  MUFU.TANH R32, R31 ;  /* 0x0000001f00207308 */ /* 0x0003e20000002400 */
[----:B---3--:R-:W-:-:S02]  /*3100*/  FSEL R24, R6, -INF , P2 ;  /* 0xff80000006187808 */ /* 0x008fc40001000000 */
[----:B------:R-:W-:Y:S02]  /*3110*/  FSEL R6, R63, -INF , P2 ;  /* 0xff8000003f067808 */ /* 0x000fe40001000000 */
[----:B------:R-:W-:Y:S01]  /*3120*/  ISETP.GT.AND P2, PT, R2, 0x10, PT ;  /* 0x000000100200780c */ /* 0x000fe20003f44270 */
[----:B------:R-:W-:Y:S02]  /*3130*/  HMMA.16816.F32.BF16 R20, R244, R22, R8 ;  /* 0x00000016f414723c */ /* 0x000fe40000041808 */
[----:B------:R2:W-:Y:S01]  /*3140*/  MUFU.TANH R10, R3 ;  /* 0x00000003000a7308 */ /* 0x0005e20000002400 */
[----:B----4-:R-:W-:Y:S02]  /*3150*/  FSEL R25, R60, -INF , P1 ;  /* 0xff8000003c197808 */ /* 0x010fe40000800000 */
[----:B------:R-:W-:Y:S02]  /*3160*/  FSEL R13, R56, -INF , P2 ;  /* 0xff800000380d7808 */ /* 0x000fe40001000000 */
[----:B------:R-:W-:-:S02]  /*3170*/  FSEL R8, R62, -INF , P1 ;  /* 0xff8000003e087808 */ /* 0x000fc40000800000 */
[----:B------:R-:W-:Y:S01]  /*3180*/  FSEL R11, R61, -INF , P0 ;  /* 0xff8000003d0b7808 */ /* 0x000fe20000000000 */
[----:B------:R3:W4:Y:S01]  /*3190*/  MUFU.TANH R9, R26 ;  /* 0x0000001a00097308 */ /* 0x0007220000002400 */
[C---:B------:R-:W-:Y:S02]  /*31a0*/  ISETP.GT.AND P1, PT, R2.reuse, 0x11, PT ;  /* 0x000000110200780c */ /* 0x040fe40003f24270 */
[----:B------:R-:W-:Y:S02]  /*31b0*/  ISETP.GT.AND P0, PT, R2, 0x18, PT ;  /* 0x000000180200780c */ /* 0x000fe40003f04270 */
[----:B-1----:R-:W-:Y:S01]  /*31c0*/  FSEL R31, R46, -INF , P2 ;  /* 0xff8000002e1f7808 */ /* 0x002fe20001000000 */
[----:B------:R-:W-:Y:S01]  /*31d0*/  FMUL.FTZ R16, R16, c[0x0][0x320] ;  /* 0x0000c80010107a20 */ /* 0x000fe20000410000 */
[----:B------:R-:W-:Y:S01]  /*31e0*/  ISETP.GT.AND P2, PT, R2, 0x19, PT ;  /* 0x000000190200780c */ /* 0x000fe20003f44270 */
[----:B------:R-:W-:Y:S01]  /*31f0*/  FMUL.FTZ R18, R18, c[0x0][0x320] ;  /* 0x0000c80012127a20 */ /* 0x000fe20000410000 */
[----:B--2---:R-:W-:Y:S01]  /*3200*/  FMNMX.FTZ R3, R7, R6, !PT ;  /* 0x0000000607037209 */ /* 0x004fe20007810000 */
[----:B------:R1:W2:Y:S01]  /*3210*/  MUFU.TANH R33, R30 ;  /* 0x0000001e00217308 */ /* 0x0002a20000002400 */
[----:B-----5:R-:W-:Y:S01]  /*3220*/  FSEL R28, R44, -INF , P0 ;  /* 0xff8000002c1c7808 */ /* 0x020fe20000000000 */
[----:B------:R-:W-:Y:S01]  /*3230*/  FMUL.FTZ R17, R17, c[0x0][0x320] ;  /* 0x0000c80011117a20 */ /* 0x000fe20000410000 */
[----:B------:R-:W-:Y:S01]  /*3240*/  FMNMX.FTZ R3, R8, R3, !PT ;  /* 0x0000000308037209 */ /* 0x000fe20007810000 */
[----:B------:R-:W-:Y:S01]  /*3250*/  FMUL.FTZ R20, R20, c[0x0][0x320] ;  /* 0x0000c80014147a20 */ /* 0x000fe20000410000 */
[----:B------:R-:W-:Y:S01]  /*3260*/  FSEL R29, R40, -INF , P2 ;  /* 0xff800000281d7808 */ /* 0x000fe20001000000 */
[----:B------:R-:W-:Y:S01]  /*3270*/  FMUL.FTZ R19, R19, c[0x0][0x320] ;  /* 0x0000c80013137a20 */ /* 0x000fe20000410000 */
[----:B------:R-:W-:Y:S01]  /*3280*/  FMNMX.FTZ R3, R11, R3, !PT ;  /* 0x000000030b037209 */ /* 0x000fe20007810000 */
[----:B------:R-:W-:Y:S01]  /*3290*/  MUFU.TANH R16, R16 ;  /* 0x0000001000107308 */ /* 0x000fe20000002400 */
[----:B---3--:R-:W-:Y:S01]  /*32a0*/  FSEL R26, R47, -INF , P1 ;  /* 0xff8000002f1a7808 */ /* 0x008fe20000800000 */
[----:B------:R-:W-:Y:S01]  /*32b0*/  FMUL.FTZ R22, R22, c[0x0][0x320] ;  /* 0x0000c80016167a20 */ /* 0x000fe20000410000 */
[----:B------:R-:W-:-:S02]  /*32c0*/  FMNMX.FTZ R3, R13, R3, !PT ;  /* 0x000000030d037209 */ /* 0x000fc40007810000 */
[----:B------:R-:W-:Y:S02]  /*32d0*/  FSEL R52, R52, -INF , P0 ;  /* 0xff80000034347808 */ /* 0x000fe40000000000 */
[----:B------:R-:W-:Y:S01]  /*32e0*/  FMNMX.FTZ R3, R26, R3, !PT ;  /* 0x000000031a037209 */ /* 0x000fe20007810000 */
[----:B------:R-:W3:Y:S01]  /*32f0*/  MUFU.TANH R18, R18 ;  /* 0x0000001200127308 */ /* 0x000ee20000002400 */
[----:B-1----:R-:W-:Y:S02]  /*3300*/  FSEL R30, R45, -INF , P1 ;  /* 0xff8000002d1e7808 */ /* 0x002fe40000800000 */
[----:B------:R-:W-:Y:S02]  /*3310*/  ISETP.GT.AND P1, PT, R2, 0x20, PT ;  /* 0x000000200200780c */ /* 0x000fe40003f24270 */
[----:B------:R-:W-:Y:S02]  /*3320*/  FMNMX.FTZ R132, R28, R3, !PT ;  /* 0x000000031c847209 */ /* 0x000fe40007810000 */
[----:B------:R-:W-:Y:S01]  /*3330*/  ISETP.GT.AND P0, PT, R2, 0x21, PT ;  /* 0x000000210200780c */ /* 0x000fe20003f04270 */
[----:B------:R-:W1:Y:S01]  /*3340*/  MUFU.TANH R17, R17 ;  /* 0x0000001100117308 */ /* 0x000e620000002400 */
[----:B------:R-:W-:-:S02]  /*3350*/  FSEL R53, R53, -INF , P2 ;  /* 0xff80000035357808 */ /* 0x000fc40001000000 */
[----:B------:R-:W-:Y:S02]  /*3360*/  FSEL R94, R35, -INF , P1 ;  /* 0xff800000235e7808 */ /* 0x000fe40000800000 */
[----:B------:R-:W-:Y:S02]  /*3370*/  FMNMX.FTZ R132, R29, R132, !PT ;  /* 0x000000841d847209 */ /* 0x000fe40007810000 */
[----:B------:R-:W-:Y:S01]  /*3380*/  ISETP.GT.AND P2, PT, R2, 0x28, PT ;  /* 0x000000280200780c */ /* 0x000fe20003f44270 */
[----:B------:R-:W5:Y:S01]  /*3390*/  MUFU.TANH R20, R20 ;  /* 0x0000001400147308 */ /* 0x000f620000002400 */
[----:B------:R-:W-:Y:S02]  /*33a0*/  FMNMX.FTZ R3, R14, R24, !PT ;  /* 0x000000180e037209 */ /* 0x000fe40007810000 */
[----:B------:R-:W-:Y:S02]  /*33b0*/  FSEL R93, R34, -INF , P0 ;  /* 0xff800000225d7808 */ /* 0x000fe40000000000 */
[----:B------:R-:W-:-:S02]  /*33c0*/  FMNMX.FTZ R132, R94, R132, !PT ;  /* 0x000000845e847209 */ /* 0x000fc40007810000 */
[----:B----4-:R-:W-:Y:S01]  /*33d0*/  FSEL R107, R9, -INF , P2 ;  /* 0xff800000096b7808 */ /* 0x010fe20001000000 */
[----:B------:R-:W-:Y:S01]  /*33e0*/  FMUL.FTZ R9, R21, c[0x0][0x320] ;  /* 0x0000c80015097a20 */ /* 0x000fe20000410000 */
[----:B------:R-:W-:Y:S01]  /*33f0*/  FMNMX.FTZ R3, R25, R3, !PT ;  /* 0x0000000319037209 */ /* 0x000fe20007810000 */
[----:B------:R-:W-:Y:S01]  /*3400*/  MUFU.TANH R19, R19 ;  /* 0x0000001300137308 */ /* 0x000fe20000002400 */
[----:B--2---:R-:W-:Y:S02]  /*3410*/  FSEL R105, R33, -INF , P1 ;  /* 0xff80000021697808 */ /* 0x004fe40000800000 */
[----:B------:R-:W-:Y:S02]  /*3420*/  FSEL R106, R32, -INF , P0 ;  /* 0xff800000206a7808 */ /* 0x000fe40000000000 */
[C---:B------:R-:W-:Y:S02]  /*3430*/  ISETP.GT.AND P1, PT, R2.reuse, 0x29, PT ;  /* 0x000000290200780c */ /* 0x040fe40003f24270 */
[----:B------:R-:W-:Y:S01]  /*3440*/  ISETP.GT.AND P0, PT, R2, 0x30, PT ;  /* 0x000000300200780c */ /* 0x000fe20003f04270 */
[----:B------:R-:W2:Y:S01]  /*3450*/  MUFU.TANH R9, R9 ;  /* 0x0000000900097308 */ /* 0x000ea20000002400 */
[----:B------:R-:W-:-:S02]  /*3460*/  FSEL R92, R15, -INF , P2 ;  /* 0xff8000000f5c7808 */ /* 0x000fc40001000000 */
[----:B------:R-:W-:Y:S02]  /*3470*/  FMNMX.FTZ R132, R93, R132, !PT ;  /* 0x000000845d847209 */ /* 0x000fe40007810000 */
[----:B------:R-:W-:Y:S02]  /*3480*/  FMNMX.FTZ R3, R27, R3, !PT ;  /* 0x000000031b037209 */ /* 0x000fe40007810000 */
[----:B------:R-:W-:Y:S01]  /*3490*/  FSEL R104, R10, -INF , P1 ;  /* 0xff8000000a687808 */ /* 0x000fe20000800000 */
[----:B------:R-:W4:Y:S01]  /*34a0*/  MUFU.TANH R22, R22 ;  /* 0x0000001600167308 */ /* 0x000f220000002400 */
[----:B------:R-:W-:Y:S02]  /*34b0*/  FSEL R91, R12, -INF , P1 ;  /* 0xff8000000c5b7808 */ /* 0x000fe40000800000 */
[----:B---3--:R-:W-:Y:S02]  /*34c0*/  FSEL R95, R18, -INF , P0 ;  /* 0xff800000125f7808 */ /* 0x008fe40000000000 */
[----:B------:R-:W-:-:S02]  /*34d0*/  FMNMX.FTZ R132, R92, R132, !PT ;  /* 0x000000845c847209 */ /* 0x000fc40007810000 */
[----:B------:R-:W-:Y:S02]  /*34e0*/  FSEL R90, R16, -INF , P0 ;  /* 0xff800000105a7808 */ /* 0x000fe40000000000 */
[C---:B------:R-:W-:Y:S02]  /*34f0*/  ISETP.GT.AND P2, PT, R2.reuse, 0x31, PT ;  /* 0x000000310200780c */ /* 0x040fe40003f44270 */
[C---:B------:R-:W-:Y:S02]  /*3500*/  ISETP.GT.AND P1, PT, R2.reuse, 0x38, PT ;  /* 0x000000380200780c */ /* 0x040fe40003f24270 */
[----:B------:R-:W-:Y:S02]  /*3510*/  ISETP.GT.AND P0, PT, R2, 0x39, PT ;  /* 0x000000390200780c */ /* 0x000fe40003f04270 */
[----:B------:R-:W-:Y:S02]  /*3520*/  FMNMX.FTZ R2, R31, R3, !PT ;  /* 0x000000031f027209 */ /* 0x000fe40007810000 */
[----:B------:R-:W-:-:S02]  /*3530*/  FMNMX.FTZ R132, R91, R132, !PT ;  /* 0x000000845b847209 */ /* 0x000fc40007810000 */
[----:B------:R-:W-:Y:S02]  /*3540*/  FMNMX.FTZ R2, R30, R2, !PT ;  /* 0x000000021e027209 */ /* 0x000fe40007810000 */
[----:B-1----:R-:W-:Y:S02]  /*3550*/  FSEL R89, R17, -INF , P2 ;  /* 0xff80000011597808 */ /* 0x002fe40001000000 */
[----:B------:R-:W-:Y:S02]  /*3560*/  FMNMX.FTZ R132, R90, R132, !PT ;  /* 0x000000845a847209 */ /* 0x000fe40007810000 */
[----:B------:R-:W-:Y:S02]  /*3570*/  FMNMX.FTZ R2, R52, R2, !PT ;  /* 0x0000000234027209 */ /* 0x000fe40007810000 */
[----:B-----5:R-:W-:Y:S02]  /*3580*/  FSEL R88, R20, -INF , P1 ;  /* 0xff80000014587808 */ /* 0x020fe40000800000 */
[----:B------:R-:W-:-:S02]  /*3590*/  FMNMX.FTZ R132, R89, R132, !PT ;  /* 0x0000008459847209 */ /* 0x000fc40007810000 */
[----:B------:R-:W-:Y:S02]  /*35a0*/  FMNMX.FTZ R2, R53, R2, !PT ;  /* 0x0000000235027209 */ /* 0x000fe40007810000 */
[----:B--2---:R-:W-:Y:S01]  /*35b0*/  FSEL R84, R9, -INF , P0 ;  /* 0xff80000009547808 */ /* 0x004fe20000000000 */
[----:B------:R-:W-:Y:S01]  /*35c0*/  FMUL.FTZ R9, R23, c[0x0][0x320] ;  /* 0x0000c80017097a20 */ /* 0x000fe20000410000 */
[----:B------:R-:W-:Y:S02]  /*35d0*/  FMNMX.FTZ R132, R88, R132, !PT ;  /* 0x0000008458847209 */ /* 0x000fe40007810000 */
[----:B------:R-:W-:Y:S02]  /*35e0*/  FMNMX.FTZ R2, R105, R2, !PT ;  /* 0x0000000269027209 */ /* 0x000fe40007810000 */
[----:B------:R-:W-:Y:S01]  /*35f0*/  FMNMX.FTZ R132, R84, R132, !PT ;  /* 0x0000008454847209 */ /* 0x000fe20007810000 */
[----:B------:R-:W1:Y:S01]  /*3600*/  MUFU.TANH R9, R9 ;  /* 0x0000000900097308 */ /* 0x000e620000002400 */
[----:B------:R-:W-:-:S02]  /*3610*/  FMNMX.FTZ R2, R106, R2, !PT ;  /* 0x000000026a027209 */ /* 0x000fc40007810000 */
[----:B------:R-:W-:Y:S01]  /*3620*/  FSEL R87, R19, -INF , P2 ;  /* 0xff80000013577808 */ /* 0x000fe20001000000 */
[----:B------:R-:W2:Y:S01]  /*3630*/  SHFL.BFLY PT, R3, R132, 0x2, 0x1f ;  /* 0x0c401f0084037f89 */ /* 0x000ea200000e0000 */
[----:B------:R-:W-:Y:S02]  /*3640*/  FMNMX.FTZ R2, R107, R2, !PT ;  /* 0x000000026b027209 */ /* 0x000fe40007810000 */
[----:B----4-:R-:W-:Y:S02]  /*3650*/  FSEL R86, R22, -INF , P1 ;  /* 0xff80000016567808 */ /* 0x010fe40000800000 */
[----:B------:R-:W-:-:S04]  /*3660*/  FMNMX.FTZ R2, R104, R2, !PT ;  /* 0x0000000268027209 */ /* 0x000fc80007810000 */
[----:B------:R-:W-:Y:S02]  /*3670*/  FMNMX.FTZ R2, R95, R2, !PT ;  /* 0x000000025f027209 */ /* 0x000fe40007810000 */
[----:B-1----:R-:W-:Y:S02]  /*3680*/  FSEL R85, R9, -INF , P0 ;  /* 0xff80000009557808 */ /* 0x002fe40000000000 */
[----:B------:R-:W-:Y:S02]  /*3690*/  FMNMX.FTZ R2, R87, R2, !PT ;  /* 0x0000000257027209 */ /* 0x000fe40007810000 */
[----:B------:R-:W-:Y:S02]  /*36a0*/  ISETP.GE.AND P0, PT, R103, 0x41, PT ;  /* 0x000000416700780c */ /* 0x000fe40003f06270 */
[----:B------:R-:W-:-:S04]  /*36b0*/  FMNMX.FTZ R2, R86, R2, !PT ;  /* 0x0000000256027209 */ /* 0x000fc80007810000 */
[----:B------:R-:W-:Y:S02]  /*36c0*/  FMNMX.FTZ R2, R85, R2, !PT ;  /* 0x0000000255027209 */ /* 0x000fe40007810000 */
[----:B--2---:R-:W-:-:S03]  /*36d0*/  FMNMX.FTZ R132, R132, R3, !PT ;  /* 0x0000000384847209 */ /* 0x004fc60007810000 */
[----:B------:R-:W1:Y:S04]  /*36e0*/  SHFL.BFLY PT, R9, R2, 0x2, 0x1f ;  /* 0x0c401f0002097f89 */ /* 0x000e6800000e0000 */
[----:B------:R-:W2:Y:S01]  /*36f0*/  SHFL.BFLY PT, R3, R132, 0x1, 0x1f ;  /* 0x0c201f0084037f89 */ /* 0x000ea200000e0000 */
[----:B-1----:R-:W-:Y:S02]  /*3700*/  FMNMX.FTZ R9, R2, R9, !PT ;  /* 0x0000000902097209 */ /* 0x002fe40007810000 */
[----:B------:R-:W-:Y:S02]  /*3710*/  @P0 LEA.HI.SX32 R2, R111, 0xfffffffe, 0x1a ;  /* 0xfffffffe6f020811 */ /* 0x000fe400078fd2ff */
[----:B--2---:R-:W-:Y:S01]  /*3720*/  FMNMX.FTZ R132, R132, R3, !PT ;  /* 0x0000000384847209 */ /* 0x004fe20007810000 */
[----:B------:R-:W1:Y:S01]  /*3730*/  SHFL.BFLY PT, R15, R9, 0x1, 0x1f ;  /* 0x0c201f00090f7f89 */ /* 0x000e6200000e0000 */
[----:B------:R-:W-:Y:S01]  /*3740*/  @P0 SHF.R.S32.HI R10, RZ, 0x1f, R2 ;  /* 0x0000001fff0a0819 */ /* 0x000fe20000011402 */
[----:B------:R-:W-:Y:S01]  /*3750*/  @P0 IMAD R3, R96, R2, RZ ;  /* 0x0000000260030224 */ /* 0x000fe200078e02ff */
[C---:B------:R-:W-:Y:S01]  /*3760*/  FSETP.NEU.FTZ.AND P1, PT, R132.reuse, -INF , PT ;  /* 0xff8000008400780b */ /* 0x040fe20003f3d000 */
[----:B------:R-:W-:-:S02]  /*3770*/  FMUL.FTZ R12, R132, c[0x0][0x2d0] ;  /* 0x0000b400840c7a20 */ /* 0x000fc40000410000 */
[-C--:B------:R-:W-:Y:S02]  /*3780*/  @P0 IMAD R10, R10, R97.reuse, R3 ;  /* 0x000000610a0a0224 */ /* 0x080fe400078e0203 */
[----:B------:R-:W-:Y:S01]  /*3790*/  @P0 IMAD.WIDE.U32 R2, R2, R97, R108 ;  /* 0x0000006102020225 */ /* 0x000fe200078e006c */
[----:B------:R-:W-:-:S03]  /*37a0*/  FSEL R12, R12, RZ, P1 ;  /* 0x000000ff0c0c7208 */ /* 0x000fc60000800000 */
[----:B------:R-:W-:Y:S02]  /*37b0*/  @P0 IMAD.IADD R10, R3, 0x1, R10 ;  /* 0x00000001030a0824 */ /* 0x000fe400078e020a */
[--C-:B------:R-:W-:Y:S02]  /*37c0*/  FFMA.FTZ R7, R7, c[0x0][0x2d0], -R12.reuse ;  /* 0x0000b40007077a23 */ /* 0x100fe4000001080c */
[----:B------:R-:W-:Y:S01]  /*37d0*/  FFMA.FTZ R3, R6, c[0x0][0x2d0], -R12 ;  /* 0x0000b40006037a23 */ /* 0x000fe2000001080c */
[C---:B------:R-:W-:Y:S01]  /*37e0*/  @P0 LEA R6, P1, R2.reuse, c[0x0][0x1c8], 0x1 ;  /* 0x0000720002060a11 */ /* 0x040fe200078208ff */
[----:B------:R2:W-:Y:S08]  /*37f0*/  MUFU.EX2 R82, R7 ;  /* 0x0000000700527308 */ /* 0x0005f00000000800 */
[----:B------:R1:W-:Y:S01]  /*3800*/  MUFU.EX2 R81, R3 ;  /* 0x0000000300517308 */ /* 0x0003e20000000800 */
[----:B--2---:R-:W-:Y:S01]  /*3810*/  @P0 LEA.HI.X R7, R2, c[0x0][0x1cc], R10, 0x1, P1 ;  /* 0x0000730002070a11 */ /* 0x004fe200008f0c0a */
[--C-:B------:R-:W-:Y:S01]  /*3820*/  FFMA.FTZ R2, R8, c[0x0][0x2d0], -R12.reuse ;  /* 0x0000b40008027a23 */ /* 0x100fe2000001080c */
[----:B------:R-:W-:Y:S01]  /*3830*/  @P0 LEA R8, P1, R99, R6, 0x1 ;  /* 0x0000000663080211 */ /* 0x000fe200078208ff */
[----:B------:R-:W-:-:S04]  /*3840*/  FFMA.FTZ R10, R13, c[0x0][0x2d0], -R12 ;  /* 0x0000b4000d0a7a23 */ /* 0x000fc8000001080c */
[----:B------:R2:W-:Y:S01]  /*3850*/  MUFU.EX2 R83, R2 ;  /* 0x0000000200537308 */ /* 0x0005e20000000800 */
[----:B------:R3:W-:Y:S01]  /*3860*/  @P0 LDGSTS.E.BYPASS.LTC128B.128 [R98+0x10100], [R6.64], !P6 ;  /* 0x1010000006620fae */ /* 0x0007e2000f101d44 */
[----:B-1----:R-:W-:Y:S02]  /*3870*/  FMNMX.FTZ R3, R9, R15, !PT ;  /* 0x0000000f09037209 */ /* 0x002fe40007810000 */
[----:B------:R-:W-:Y:S01]  /*3880*/  @P0 LEA.HI.X R9, R99, R7, R100, 0x1, P1 ;  /* 0x0000000763090211 */ /* 0x000fe200008f0c64 */
[----:B------:R3:W-:Y:S01]  /*3890*/  @P0 LDGSTS.E.BYPASS.LTC128B.128 [R98+0x12100], [R6.64+0x80], !P5 ;  /* 0x1210008006620fae */ /* 0x0007e2000e901d44 */
[----:B------:R-:W-:Y:S02]  /*38a0*/  FSETP.NEU.FTZ.AND P1, PT, R3, -INF , PT ;  /* 0xff8000000300780b */ /* 0x000fe40003f3d000 */
[----:B------:R-:W-:Y:S01]  /*38b0*/  MUFU.EX2 R15, R10 ;  /* 0x0000000a000f7308 */ /* 0x000fe20000000800 */
[----:B------:R3:W-:Y:S04]  /*38c0*/  @P0 LDGSTS.E.BYPASS.LTC128B.128 [R98+0x14100], [R6.64+0x100], !P4 ;  /* 0x1410010006620fae */ /* 0x0007e8000e101d44 */
[----:B------:R3:W-:Y:S01]  /*38d0*/  @P0 LDGSTS.E.BYPASS.LTC128B.128 [R98+0x16100], [R6.64+0x180], !P3 ;  /* 0x1610018006620fae */ /* 0x0007e2000d901d44 */
[----:B--2---:R-:W-:-:S03]  /*38e0*/  FFMA.FTZ R2, R11, c[0x0][0x2d0], -R12 ;  /* 0x0000b4000b027a23 */ /* 0x004fc6000001080c */
[----:B------:R1:W-:Y:S01]  /*38f0*/  @P0 LDGSTS.E.BYPASS.LTC128B.128 [R98+0x11100], [R8.64], !P6 ;  /* 0x1110000008620fae */ /* 0x0003e2000f101d44 */
[----:B------:R2:W4:Y:S03]  /*3900*/  MUFU.EX2 R134, R2 ;  /* 0x0000000200867308 */ /* 0x0005260000000800 */
[----:B------:R1:W-:Y:S04]  /*3910*/  @P0 LDGSTS.E.BYPASS.LTC128B.128 [R98+0x13100], [R8.64+0x80], !P5 ;  /* 0x1310008008620fae */ /* 0x0003e8000e901d44 */
[----:B------:R1:W-:Y:S04]  /*3920*/  @P0 LDGSTS.E.BYPASS.LTC128B.128 [R98+0x15100], [R8.64+0x100], !P4 ;  /* 0x1510010008620fae */ /* 0x0003e8000e101d44 */
[----:B------:R1:W-:Y:S04]  /*3930*/  @P0 LDGSTS.E.BYPASS.LTC128B.128 [R98+0x17100], [R8.64+0x180], !P3 ;  /* 0x1710018008620fae */ /* 0x0003e8000d901d44 */
[----:B------:R-:W5:Y:S01]  /*3940*/  LDSM.16.MT88.4 R16, [R250+0x100] ;  /* 0x00010000fa10783b */ /* 0x000f620000004200 */
[----:B--2---:R-:W-:Y:S01]  /*3950*/  FMUL.FTZ R2, R3, c[0x0][0x2d0] ;  /* 0x0000b40003027a20 */ /* 0x004fe20000410000 */
[----:B----4-:R-:W-:-:S02]  /*3960*/  F2FP.BF16.PACK_AB R10, R134, R83 ;  /* 0x00000053860a723e */ /* 0x010fc400000010ff */
[----:B------:R-:W2:Y:S02]  /*3970*/  LDSM.16.MT88.4 R20, [R249+0x100] ;  /* 0x00010000f914783b */ /* 0x000ea40000004200 */
[----:B------:R-:W-:Y:S02]  /*3980*/  FSEL R2, R2, RZ, P1 ;  /* 0x000000ff02027208 */ /* 0x000fe40000800000 */
[----:B------:R-:W-:Y:S03]  /*3990*/  LDSM.16.MT88.4 R32, [R250+0x900] ;  /* 0x00090000fa20783b */ /* 0x000fe60000004200 */
[--C-:B------:R-:W-:Y:S01]  /*39a0*/  FFMA.FTZ R4, R14, c[0x0][0x2d0], -R2.reuse ;  /* 0x0000b4000e047a23 */ /* 0x100fe20000010802 */
[----:B------:R-:W4:Y:S01]  /*39b0*/  LDSM.16.MT88.4 R48, [R136+0x100] ;  /* 0x000100008830783b */ /* 0x000f220000004200 */
[----:B------:R-:W-:Y:S02]  /*39c0*/  FFMA.FTZ R0, R52, c[0x0][0x2d0], -R2 ;  /* 0x0000b40034007a23 */ /* 0x000fe40000010802 */
[----:B------:R3:W-:Y:S01]  /*39d0*/  MUFU.EX2 R14, R4 ;  /* 0x00000004000e7308 */ /* 0x0007e20000000800 */
[----:B------:R-:W2:Y:S04]  /*39e0*/  LDSM.16.MT88.4 R36, [R249+0x900] ;  /* 0x00090000f924783b */ /* 0x000ea80000004200 */
[----:B------:R-:W-:Y:S01]  /*39f0*/  LDSM.16.MT88.4 R68, [R250+0x2100] ;  /* 0x00210000fa44783b */ /* 0x000fe20000004200 */
[----:B-1----:R-:W-:-:S02]  /*3a00*/  F2FP.BF16.PACK_AB R8, R81, R82 ;  /* 0x000000525108723e */ /* 0x002fc400000010ff */
[----:B------:R1:W-:Y:S01]  /*3a10*/  MUFU.EX2 R125, R0 ;  /* 0x00000000007d7308 */ /* 0x0003e20000000800 */
[----:B------:R-:W-:Y:S04]  /*3a20*/  LDSM.16.MT88.4 R72, [R136+0x900] ;  /* 0x000900008848783b */ /* 0x000fe80000004200 */
[----:B------:R-:W-:Y:S01]  /*3a30*/  LDSM.16.MT88.4 R60, [R249+0x2100] ;  /* 0x00210000f93c783b */ /* 0x000fe20000004200 */
[----:B---3--:R-:W-:-:S03]  /*3a40*/  FFMA.FTZ R4, R24, c[0x0][0x2d0], -R2 ;  /* 0x0000b40018047a23 */ /* 0x008fc60000010802 */
[----:B------:R-:W-:Y:S01]  /*3a50*/  LDSM.16.MT88.4 R76, [R136+0x2100] ;  /* 0x00210000884c783b */ /* 0x000fe20000004200 */
[----:B------:R3:W3:Y:S03]  /*3a60*/  MUFU.EX2 R13, R4 ;  /* 0x00000004000d7308 */ /* 0x0006e60000000800 */
[----:B------:R-:W-:Y:S01]  /*3a70*/  LDSM.16.MT88.4 R56, [R136+0x2900] ;  /* 0x002900008838783b */ /* 0x000fe20000004200 */
[----:B-1----:R-:W-:-:S03]  /*3a80*/  FFMA.FTZ R0, R53, c[0x0][0x2d0], -R2 ;  /* 0x0000b40035007a23 */ /* 0x002fc60000010802 */
[----:B------:R-:W0:Y:S01]  /*3a90*/  LDGDEPBAR ;  /* 0x00000000000079af */ /* 0x000e220000000000 */
[----:B------:R1:W1:Y:S01]  /*3aa0*/  MUFU.EX2 R135, R0 ;  /* 0x0000000000877308 */ /* 0x0002620000000800 */
[----:B---3--:R-:W-:Y:S01]  /*3ab0*/  FFMA.FTZ R4, R25, c[0x0][0x2d0], -R2 ;  /* 0x0000b40019047a23 */ /* 0x008fe20000010802 */
[----:B------:R-:W-:-:S06]  /*3ac0*/  F2FP.BF16.PACK_AB R9, R13, R14 ;  /* 0x0000000e0d09723e */ /* 0x000fcc00000010ff */
[----:B------:R3:W-:Y:S01]  /*3ad0*/  MUFU.EX2 R80, R4 ;  /* 0x0000000400507308 */ /* 0x0007e20000000800 */
[----:B-1----:R-:W-:Y:S02]  /*3ae0*/  MOV R0, R15 ;  /* 0x0000000f00007202 */ /* 0x002fe40000000f00 */
[----:B------:R-:W-:Y:S01]  /*3af0*/  F2FP.BF16.PACK_AB R7, R135, R125 ;  /* 0x0000007d8707723e */ /* 0x000fe200000010ff */
[----:B---3--:R-:W-:-:S04]  /*3b00*/  FFMA.FTZ R4, R27, c[0x0][0x2d0], -R2 ;  /* 0x0000b4001b047a23 */ /* 0x008fc80000010802 */
[----:B------:R1:W3:Y:S02]  /*3b10*/  MUFU.EX2 R137, R4 ;  /* 0x0000000400897308 */ /* 0x0002e40000000800 */
[----:B-1----:R-:W-:Y:S01]  /*3b20*/  FFMA.FTZ R4, R26, c[0x0][0x2d0], -R12 ;  /* 0x0000b4001a047a23 */ /* 0x002fe2000001080c */
[----:B---3--:R-:W-:-:S05]  /*3b30*/  F2FP.BF16.PACK_AB R11, R137, R80 ;  /* 0x00000050890b723e */ /* 0x008fca00000010ff */
[----:B------:R1:W-:Y:S02]  /*3b40*/  MUFU.EX2 R139, R4 ;  /* 0x00000004008b7308 */ /* 0x0003e40000000800 */
[C---:B-----5:R-:W-:Y:S08]  /*3b50*/  HMMA.16816.F32.BF16 R24, R8.reuse, R16, RZ ;  /* 0x000000100818723c */ /* 0x060ff000000418ff */
[----:B--2---:R-:W-:Y:S01]  /*3b60*/  HMMA.16816.F32.BF16 R40, R8, R22, RZ ;  /* 0x000000160828723c */ /* 0x004fe200000418ff */
[----:B-1----:R-:W-:-:S04]  /*3b70*/  FFMA.FTZ R4, R28, c[0x0][0x2d0], -R12 ;  /* 0x0000b4001c047a23 */ /* 0x002fc8000001080c */
[----:B------:R1:W-:Y:S03]  /*3b80*/  MUFU.EX2 R138, R4 ;  /* 0x00000004008a7308 */ /* 0x0003e60000000800 */
[C---:B------:R-:W-:Y:S08]  /*3b90*/  HMMA.16816.F32.BF16 R44, R8.reuse, R20, RZ ;  /* 0x00000014082c723c */ /* 0x040ff000000418ff */
[----:B------:R-:W-:Y:S01]  /*3ba0*/  HMMA.16816.F32.BF16 R20, R8, R18, RZ ;  /* 0x000000120814723c */ /* 0x000fe200000418ff */
[----:B-1----:R-:W-:-:S07]  /*3bb0*/  FFMA.FTZ R4, R29, c[0x0][0x2d0], -R12 ;  /* 0x0000b4001d047a23 */ /* 0x002fce000001080c */
[C---:B----4-:R-:W-:Y:S01]  /*3bc0*/  HMMA.16816.F32.BF16 R16, R8.reuse, R48, RZ ;  /* 0x000000300810723c */ /* 0x050fe200000418ff */
[----:B------:R1:W2:Y:S07]  /*3bd0*/  MUFU.EX2 R124, R4 ;  /* 0x00000004007c7308 */ /* 0x0002ae0000000800 */
[----:B------:R-:W-:Y:S01]  /*3be0*/  HMMA.16816.F32.BF16 R64, R8, R50, RZ ;  /* 0x000000320840723c */ /* 0x000fe200000418ff */
[----:B------:R-:W-:Y:S01]  /*3bf0*/  LDSM.16.MT88.4 R48, [R252+0x900] ;  /* 0x00090000fc30783b */ /* 0x000fe20000004200 */
[----:B-1----:R-:W-:Y:S01]  /*3c00*/  FFMA.FTZ R4, R31, c[0x0][0x2d0], -R2 ;  /* 0x0000b4001f047a23 */ /* 0x002fe20000010802 */
[----:B--2---:R-:W-:-:S03]  /*3c10*/  F2FP.BF16.PACK_AB R6, R124, R138 ;  /* 0x0000008a7c06723e */ /* 0x004fc600000010ff */
[----:B------:R1:W-:Y:S02]  /*3c20*/  MUFU.EX2 R127, R4 ;  /* 0x00000004007f7308 */ /* 0x0003e40000000800 */
[----:B-1----:R-:W-:Y:S02]  /*3c30*/  FFMA.FTZ R4, R30, c[0x0][0x2d0], -R2 ;  /* 0x0000b4001e047a23 */ /* 0x002fe40000010802 */
[----:B------:R-:W1:Y:S04]  /*3c40*/  LDSM.16.MT88.4 R28, [R252+0x100] ;  /* 0x00010000fc1c783b */ /* 0x000e680000004200 */
[----:B------:R2:W3:Y:S02]  /*3c50*/  MUFU.EX2 R126, R4 ;  /* 0x00000004007e7308 */ /* 0x0004e40000000800 */
[----:B--2---:R-:W-:-:S02]  /*3c60*/  F2FP.BF16.PACK_AB R4, R139, R0 ;  /* 0x000000008b04723e */ /* 0x004fc400000010ff */
[----:B---3--:R-:W-:-:S07]  /*3c70*/  F2FP.BF16.PACK_AB R5, R126, R127 ;  /* 0x0000007f7e05723e */ /* 0x008fce00000010ff */
[C---:B------:R-:W-:Y:S08]  /*3c80*/  HMMA.16816.F32.BF16 R24, R4.reuse, R32, R24 ;  /* 0x000000200418723c */ /* 0x040ff00000041818 */
[----:B------:R-:W-:Y:S01]  /*3c90*/  HMMA.16816.F32.BF16 R148, R4, R38, R40 ;  /* 0x000000260494723c */ /* 0x000fe20000041828 */
[----:B------:R-:W2:Y:S07]  /*3ca0*/  LDSM.16.MT88.4 R40, [R250+0x2900] ;  /* 0x00290000fa28783b */ /* 0x000eae0000004200 */
[----:B-1----:R-:W-:Y:S08]  /*3cb0*/  HMMA.16816.F32.BF16 R52, R8, R28, RZ ;  /* 0x0000001c0834723c */ /* 0x002ff000000418ff */
[----:B------:R-:W-:Y:S01]  /*3cc0*/  IMAD.MOV.U32 R113, RZ, RZ, R25 ;  /* 0x000000ffff717224 */ /* 0x000fe200078e0019 */
[----:B------:R-:W-:Y:S01]  /*3cd0*/  MOV R15, R27 ;  /* 0x0000001b000f7202 */ /* 0x000fe20000000f00 */
[----:B------:R-:W-:Y:S01]  /*3ce0*/  IMAD.MOV.U32 R112, RZ, RZ, R24 ;  /* 0x000000ffff707224 */ /* 0x000fe200078e0018 */
[----:B------:R-:W-:Y:S01]  /*3cf0*/  HMMA.16816.F32.BF16 R140, R4, R36, R44 ;  /* 0x00000024048c723c */ /* 0x000fe2000004182c */
[----:B------:R-:W-:Y:S01]  /*3d00*/  IMAD.MOV.U32 R133, RZ, RZ, R26 ;  /* 0x000000ffff857224 */ /* 0x000fe200078e001a */
[----:B------:R-:W1:Y:S06]  /*3d10*/  LDSM.16.MT88.4 R44, [R249+0x2900] ;  /* 0x00290000f92c783b */ /* 0x000e6c0000004200 */
[----:B------:R-:W-:Y:S08]  /*3d20*/  HMMA.16816.F32.BF16 R24, R8, R68, RZ ;  /* 0x000000440818723c */ /* 0x000ff000000418ff */
[C---:B------:R-:W-:Y:S08]  /*3d30*/  HMMA.16816.F32.BF16 R16, R4.reuse, R72, R16 ;  /* 0x000000480410723c */ /* 0x040ff00000041810 */
[C---:B------:R-:W-:Y:S08]  /*3d40*/  HMMA.16816.F32.BF16 R156, R4.reuse, R34, R20 ;  /* 0x00000022049c723c */ /* 0x040ff00000041814 */
[----:B------:R-:W-:Y:S01]  /*3d50*/  HMMA.16816.F32.BF16 R96, R4, R48, R52 ;  /* 0x000000300460723c */ /* 0x000fe20000041834 */
[----:B------:R-:W-:Y:S07]  /*3d60*/  LDSM.16.MT88.4 R52, [R136+0x4900] ;  /* 0x004900008834783b */ /* 0x000fee0000004200 */
[----:B------:R-:W-:Y:S01]  /*3d70*/  HMMA.16816.F32.BF16 R36, R8, R30, RZ ;  /* 0x0000001e0824723c */ /* 0x000fe200000418ff */
[----:B------:R-:W-:Y:S01]  /*3d80*/  IMAD.MOV.U32 R115, RZ, RZ, R17 ;  /* 0x000000ffff737224 */ /* 0x000fe200078e0011 */
[----:B------:R-:W-:Y:S01]  /*3d90*/  MOV R110, R19 ;  /* 0x00000013006e7202 */ /* 0x000fe20000000f00 */
[----:B------:R-:W-:-:S02]  /*3da0*/  IMAD.MOV.U32 R114, RZ, RZ, R16 ;  /* 0x000000ffff727224 */ /* 0x000fc400078e0010 */
[----:B------:R-:W-:-:S03]  /*3db0*/  IMAD.MOV.U32 R111, RZ, RZ, R18 ;  /* 0x000000ffff6f7224 */ /* 0x000fc600078e0012 */
[----:B------:R-:W-:Y:S01]  /*3dc0*/  HMMA.16816.F32.BF16 R20, R8, R70, RZ ;  /* 0x000000460814723c */ /* 0x000fe200000418ff */
[----:B------:R-:W3:Y:S07]  /*3dd0*/  LDSM.16.MT88.4 R68, [R252+0x2100] ;  /* 0x00210000fc44783b */ /* 0x000eee0000004200 */
[----:B--2---:R-:W-:Y:S01]  /*3de0*/  HMMA.16816.F32.BF16 R24, R4, R40, R24 ;  /* 0x000000280418723c */ /* 0x004fe20000041818 */
[----:B------:R-:W-:Y:S01]  /*3df0*/  IMAD.MOV.U32 R48, RZ, RZ, R97 ;  /* 0x000000ffff307224 */ /* 0x000fe200078e0061 */
[----:B------:R-:W-:Y:S01]  /*3e00*/  MOV R102, R96 ;  /* 0x0000006000667202 */ /* 0x000fe20000000f00 */
[----:B------:R-:W-:-:S02]  /*3e10*/  IMAD.MOV.U32 R49, RZ, RZ, R98 ;  /* 0x000000ffff317224 */ /* 0x000fc400078e0062 */
[----:B------:R-:W-:-:S03]  /*3e20*/  IMAD.MOV.U32 R103, RZ, RZ, R99 ;  /* 0x000000ffff677224 */ /* 0x000fc600078e0063 */
[C---:B------:R-:W-:Y:S08]  /*3e30*/  HMMA.16816.F32.BF16 R28, R8.reuse, R62, RZ ;  /* 0x0000003e081c723c */ /* 0x040ff000000418ff */
[C---:B------:R-:W-:Y:S08]  /*3e40*/  HMMA.16816.F32.BF16 R32, R8.reuse, R60, RZ ;  /* 0x0000003c0820723c */ /* 0x040ff000000418ff */
[----:B------:R-:W-:Y:S01]  /*3e50*/  HMMA.16816.F32.BF16 R16, R8, R76, RZ ;  /* 0x0000004c0810723c */ /* 0x000fe200000418ff */
[----:B------:R-:W-:Y:S01]  /*3e60*/  IMAD.MOV.U32 R109, RZ, RZ, R26 ;  /* 0x000000ffff6d7224 */ /* 0x000fe200078e001a */
[----:B------:R-:W-:Y:S01]  /*3e70*/  MOV R96, R24 ;  /* 0x0000001800607202 */ /* 0x000fe20000000f00 */
[----:B------:R-:W-:-:S02]  /*3e80*/  IMAD.MOV.U32 R108, RZ, RZ, R25 ;  /* 0x000000ffff6c7224 */ /* 0x000fc400078e0019 */
[----:B------:R-:W-:Y:S02]  /*3e90*/  IMAD.MOV.U32 R97, RZ, RZ, R27 ;  /* 0x000000ffff617224 */ /* 0x000fe400078e001b */
[----:B------:R-:W-:Y:S01]  /*3ea0*/  LDSM.16.MT88.4 R24, [R252+0x2900] ;  /* 0x00290000fc18783b */ /* 0x000fe20000004200 */
[----:B------:R-:W-:Y:S08]  /*3eb0*/  HMMA.16816.F32.BF16 R60, R8, R78, RZ ;  /* 0x0000004e083c723c */ /* 0x000ff000000418ff */
[C---:B------:R-:W-:Y:S01]  /*3ec0*/  HMMA.16816.F32.BF16 R164, R4.reuse, R74, R64 ;  /* 0x0000004a04a4723c */ /* 0x040fe20000041840 */
[----:B------:R-:W2:Y:S07]  /*3ed0*/  LDSM.16.MT88.4 R64, [R249+0x4100] ;  /* 0x00410000f940783b */ /* 0x000eae0000004200 */
[C---:B-1----:R-:W-:Y:S01]  /*3ee0*/  HMMA.16816.F32.BF16 R72, R4.reuse, R46, R28 ;  /* 0x0000002e0448723c */ /* 0x042fe2000004181c */
[----:B------:R-:W1:Y:S07]  /*3ef0*/  LDSM.16.MT88.4 R28, [R250+0x4100] ;  /* 0x00410000fa1c783b */ /* 0x000e6e0000004200 */
[C---:B------:R-:W-:Y:S01]  /*3f00*/  HMMA.16816.F32.BF16 R32, R4.reuse, R44, R32 ;  /* 0x0000002c0420723c */ /* 0x040fe20000041820 */
[----:B------:R-:W4:Y:S07]  /*3f10*/  LDSM.16.MT88.4 R44, [R249+0x4900] ;  /* 0x00490000f92c783b */ /* 0x000f2e0000004200 */
[C---:B------:R-:W-:Y:S08]  /*3f20*/  HMMA.16816.F32.BF16 R188, R4.reuse, R56, R16 ;  /* 0x0000003804bc723c */ /* 0x040ff00000041810 */
[C---:B------:R-:W-:Y:S01]  /*3f30*/  HMMA.16816.F32.BF16 R180, R4.reuse, R58, R60 ;  /* 0x0000003a04b4723c */ /* 0x040fe2000004183c */
[----:B------:R-:W5:Y:S04]  /*3f40*/  LDSM.16.MT88.4 R56, [R136+0x4100] ;  /* 0x004100008838783b */ /* 0x000f680000004200 */
[----:B------:R-:W1:Y:S03]  /*3f50*/  LDSM.16.MT88.4 R60, [R252+0x4100] ;  /* 0x00410000fc3c783b */ /* 0x000e660000004200 */
[----:B------:R-:W-:Y:S01]  /*3f60*/  HMMA.16816.F32.BF16 R184, R4, R42, R20 ;  /* 0x0000002a04b8723c */ /* 0x000fe20000041814 */
[----:B------:R-:W1:Y:S01]  /*3f70*/  LDSM.16.MT88.4 R40, [R250+0x4900] ;  /* 0x00490000fa28783b */ /* 0x000e620000004200 */
[----:B------:R-:W-:Y:S01]  /*3f80*/  IMAD.MOV.U32 R101, RZ, RZ, R33 ;  /* 0x000000ffff657224 */ /* 0x000fe200078e0021 */
[----:B------:R-:W-:Y:S01]  /*3f90*/  MOV R98, R32 ;  /* 0x0000002000627202 */ /* 0x000fe20000000f00 */
[----:B------:R-:W-:-:S02]  /*3fa0*/  IMAD.MOV.U32 R100, RZ, RZ, R34 ;  /* 0x000000ffff647224 */ /* 0x000fc400078e0022 */
[----:B------:R-:W-:Y:S02]  /*3fb0*/  IMAD.MOV.U32 R99, RZ, RZ, R35 ;  /* 0x000000ffff637224 */ /* 0x000fe400078e0023 */
[C---:B---3--:R-:W-:Y:S07]  /*3fc0*/  HMMA.16816.F32.BF16 R20, R8.reuse, R68, RZ ;  /* 0x000000440814723c */ /* 0x048fee00000418ff */
[----:B------:R-:W-:Y:S01]  /*3fd0*/  IMAD.MOV.U32 R69, RZ, RZ, R49 ;  /* 0x000000ffff457224 */ /* 0x000fe200078e0031 */
[----:B------:R-:W-:Y:S01]  /*3fe0*/  HMMA.16816.F32.BF16 R16, R8, R70, RZ ;  /* 0x000000460810723c */ /* 0x000fe200000418ff */
[----:B------:R-:W-:-:S06]  /*3ff0*/  IMAD.MOV.U32 R68, RZ, RZ, R48 ;  /* 0x000000ffff447224 */ /* 0x000fcc00078e0030 */
[----:B------:R-:W-:Y:S01]  /*4000*/  IMAD.MOV.U32 R70, RZ, RZ, R115 ;  /* 0x000000ffff467224 */ /* 0x000fe200078e0073 */
[----:B------:R-:W-:Y:S01]  /*4010*/  HMMA.16816.F32.BF16 R76, R4, R50, R36 ;  /* 0x00000032044c723c */ /* 0x000fe20000041824 */
[----:B------:R-:W-:Y:S01]  /*4020*/  LDSM.16.MT88.4 R48, [R252+0x4900] ;  /* 0x00490000fc30783b */ /* 0x000fe20000004200 */
[----:B------:R-:W-:-:S06]  /*4030*/  MOV R71, R114 ;  /* 0x0000007200477202 */ /* 0x000fcc0000000f00 */
[C---:B--2---:R-:W-:Y:S08]  /*4040*/  HMMA.16816.F32.BF16 R36, R8.reuse, R64, RZ ;  /* 0x000000400824723c */ /* 0x044ff000000418ff */
[----:B------:R-:W-:Y:S01]  /*4050*/  HMMA.16816.F32.BF16 R32, R8, R66, RZ ;  /* 0x000000420820723c */ /* 0x000fe200000418ff */
[----:B------:R-:W2:Y:S07]  /*4060*/  LDSM.16.MT88.4 R64, [R249+0x6100] ;  /* 0x00610000f940783b */ /* 0x000eae0000004200 */
[----:B------:R-:W-:Y:S08]  /*4070*/  HMMA.16816.F32.BF16 R168, R4, R24, R20 ;  /* 0x0000001804a8723c */ /* 0x000ff00000041814 */
[----:B-1----:R-:W-:Y:S08]  /*4080*/  HMMA.16816.F32.BF16 R20, R8, R28, RZ ;  /* 0x0000001c0814723c */ /* 0x002ff000000418ff */
[----:B------:R-:W-:Y:S08]  /*4090*/  HMMA.16816.F32.BF16 R160, R4, R26, R16 ;  /* 0x0000001a04a0723c */ /* 0x000ff00000041810 */
[----:B------:R-:W-:Y:S08]  /*40a0*/  HMMA.16816.F32.BF16 R16, R8, R30, RZ ;  /* 0x0000001e0810723c */ /* 0x000ff000000418ff */
[----:B----4-:R-:W-:Y:S01]  /*40b0*/  HMMA.16816.F32.BF16 R152, R4, R44, R36 ;  /* 0x0000002c0498723c */ /* 0x010fe20000041824 */
[----:B------:R-:W1:Y:S07]  /*40c0*/  LDSM.16.MT88.4 R36, [R250+0x6100] ;  /* 0x00610000fa24783b */ /* 0x000e6e0000004200 */
[----:B-----5:R-:W-:Y:S07]  /*40d0*/  HMMA.16816.F32.BF16 R28, R8, R58, RZ ;  /* 0x0000003a081c723c */ /* 0x020fee00000418ff */
[----:B------:R-:W-:Y:S01]  /*40e0*/  IMAD.MOV.U32 R58, RZ, RZ, R69 ;  /* 0x000000ffff3a7224 */ /* 0x000fe200078e0045 */
[----:B------:R-:W-:Y:S01]  /*40f0*/  HMMA.16816.F32.BF16 R128, R4, R46, R32 ;  /* 0x0000002e0480723c */ /* 0x000fe20000041820 */
[----:B------:R-:W3:Y:S01]  /*4100*/  LDSM.16.MT88.4 R44, [R249+0x6900] ;  /* 0x00690000f92c783b */ /* 0x000ee20000004200 */
[----:B------:R-:W-:-:S02]  /*4110*/  IMAD.MOV.U32 R59, RZ, RZ, R103 ;  /* 0x000000ffff3b7224 */ /* 0x000fc400078e0067 */
[----:B------:R-:W-:-:S04]  /*4120*/  IMAD.MOV.U32 R69, RZ, RZ, R101 ;  /* 0x000000ffff457224 */ /* 0x000fc800078e0065 */
[C---:B------:R-:W-:Y:S07]  /*4130*/  HMMA.16816.F32.BF16 R32, R8.reuse, R56, RZ ;  /* 0x000000380820723c */ /* 0x040fee00000418ff */
[----:B------:R-:W-:Y:S01]  /*4140*/  MOV R56, R102 ;  /* 0x0000006600387202 */ /* 0x000fe20000000f00 */
[----:B------:R-:W-:Y:S01]  /*4150*/  HMMA.16816.F32.BF16 R24, R8, R60, RZ ;  /* 0x0000003c0818723c */ /* 0x000fe200000418ff */
[----:B------:R-:W-:Y:S01]  /*4160*/  IMAD.MOV.U32 R57, RZ, RZ, R68 ;  /* 0x000000ffff397224 */ /* 0x000fe200078e0044 */
[----:B------:R-:W-:-:S06]  /*4170*/  MOV R68, R98 ;  /* 0x0000006200447202 */ /* 0x000fcc0000000f00 */
[----:B------:R-:W-:Y:S07]  /*4180*/  HMMA.16816.F32.BF16 R144, R4, R40, R20 ;  /* 0x000000280490723c */ /* 0x000fee0000041814 */
[----:B------:R-:W-:Y:S01]  /*4190*/  IMAD.MOV.U32 R41, RZ, RZ, R113 ;  /* 0x000000ffff297224 */ /* 0x000fe200078e0071 */
[----:B------:R-:W-:Y:S01]  /*41a0*/  HMMA.16816.F32.BF16 R20, R8, R62, RZ ;  /* 0x0000003e0814723c */ /* 0x000fe200000418ff */
[----:B------:R-:W-:-:S07]  /*41b0*/  IMAD.MOV.U32 R40, RZ, RZ, R112 ;  /* 0x000000ffff287224 */ /* 0x000fce00078e0070 */
[C---:B------:R-:W-:Y:S01]  /*41c0*/  HMMA.16816.F32.BF16 R116, R4.reuse, R54, R28 ;  /* 0x000000360474723c */ /* 0x040fe2000004181c */
[----:B------:R-:W4:Y:S07]  /*41d0*/  LDSM.16.MT88.4 R28, [R250+0x6900] ;  /* 0x00690000fa1c783b */ /* 0x000f2e0000004200 */
[----:B------:R-:W-:Y:S07]  /*41e0*/  HMMA.16816.F32.BF16 R112, R4, R42, R16 ;  /* 0x0000002a0470723c */ /* 0x000fee0000041810 */
[----:B------:R-:W-:Y:S01]  /*41f0*/  IMAD.MOV.U32 R42, RZ, RZ, R111 ;  /* 0x000000ffff2a7224 */ /* 0x000fe200078e006f */
[----:B--2---:R-:W-:Y:S01]  /*4200*/  HMMA.16816.F32.BF16 R16, R8, R64, RZ ;  /* 0x000000400810723c */ /* 0x004fe200000418ff */
[----:B------:R-:W-:-:S07]  /*4210*/  MOV R43, R110 ;  /* 0x0000006e002b7202 */ /* 0x000fce0000000f00 */
[C---:B------:R-:W-:Y:S01]  /*4220*/  HMMA.16816.F32.BF16 R120, R4.reuse, R52, R32 ;  /* 0x000000340478723c */ /* 0x040fe20000041820 */
[----:B------:R-:W2:Y:S06]  /*4230*/  LDSM.16.MT88.4 R32, [R136+0x6100] ;  /* 0x006100008820783b */ /* 0x000eac0000004200 */
[----:B------:R-:W-:Y:S02]  /*4240*/  IMAD.MOV.U32 R52, RZ, RZ, R109 ;  /* 0x000000ffff347224 */ /* 0x000fe400078e006d */
[----:B------:R-:W-:Y:S02]  /*4250*/  IMAD.MOV.U32 R53, RZ, RZ, R108 ;  /* 0x000000ffff357224 */ /* 0x000fe400078e006c */
[----:B------:R-:W-:Y:S07]  /*4260*/  HMMA.16816.F32.BF16 R108, R4, R48, R24 ;  /* 0x00000030046c723c */ /* 0x000fee0000041818 */
[----:B------:R-:W-:Y:S01]  /*4270*/  IMAD.MOV.U32 R49, RZ, RZ, R70 ;  /* 0x000000ffff317224 */ /* 0x000fe200078e0046 */
[----:B------:R-:W-:Y:S01]  /*4280*/  MOV R48, R71 ;  /* 0x0000004700307202 */ /* 0x000fe20000000f00 */
[----:B------:R-:W-:Y:S01]  /*4290*/  IMAD.MOV.U32 R70, RZ, RZ, R100 ;  /* 0x000000ffff467224 */ /* 0x000fe200078e0064 */
[----:B------:R-:W-:Y:S01]  /*42a0*/  HMMA.16816.F32.BF16 R24, R8, R66, RZ ;  /* 0x000000420818723c */ /* 0x000fe200000418ff */
[----:B------:R-:W-:-:S07]  /*42b0*/  IMAD.MOV.U32 R71, RZ, RZ, R99 ;  /* 0x000000ffff477224 */ /* 0x000fce00078e0063 */
[----:B------:R-:W-:Y:S07]  /*42c0*/  HMMA.16816.F32.BF16 R100, R4, R50, R20 ;  /* 0x000000320464723c */ /* 0x000fee0000041814 */
[----:B------:R-:W-:Y:S01]  /*42d0*/  IMAD.MOV.U32 R50, RZ, RZ, R97 ;  /* 0x000000ffff327224 */ /* 0x000fe200078e0061 */
[----:B-1----:R-:W-:Y:S01]  /*42e0*/  HMMA.16816.F32.BF16 R20, R8, R36, RZ ;  /* 0x000000240814723c */ /* 0x002fe200000418ff */
[----:B------:R-:W-:-:S07]  /*42f0*/  IMAD.MOV.U32 R51, RZ, RZ, R96 ;  /* 0x000000ffff337224 */ /* 0x000fce00078e0060 */
[----:B---3--:R-:W-:Y:S08]  /*4300*/  HMMA.16816.F32.BF16 R96, R4, R44, R16 ;  /* 0x0000002c0460723c */ /* 0x008ff00000041810 */
[----:B------:R-:W-:Y:S08]  /*4310*/  HMMA.16816.F32.BF16 R16, R8, R38, RZ ;  /* 0x000000260810723c */ /* 0x000ff000000418ff */
[C---:B----4-:R-:W-:Y:S01]  /*4320*/  HMMA.16816.F32.BF16 R60, R4.reuse, R28, R20 ;  /* 0x0000001c043c723c */ /* 0x050fe20000041814 */
[----:B------:R-:W1:Y:S06]  /*4330*/  LDSM.16.MT88.4 R20, [R136+0x6900] ;  /* 0x006900008814783b */ /* 0x000e6c0000004200 */
[----:B------:R-:W-:Y:S01]  /*4340*/  IMAD.MOV.U32 R29, RZ, RZ, R52 ;  /* 0x000000ffff1d7224 */ /* 0x000fe200078e0034 */
[----:B------:R-:W-:Y:S01]  /*4350*/  MOV R28, R53 ;  /* 0x00000035001c7202 */ /* 0x000fe20000000f00 */
[C---:B------:R-:W-:Y:S08]  /*4360*/  HMMA.16816.F32.BF16 R64, R4.reuse, R46, R24 ;  /* 0x0000002e0440723c */ /* 0x040ff00000041818 */
[----:B------:R-:W-:Y:S07]  /*4370*/  HMMA.16816.F32.BF16 R52, R4, R30, R16 ;  /* 0x0000001e0434723c */ /* 0x000fee0000041810 */
[----:B------:R-:W-:Y:S01]  /*4380*/  IMAD.MOV.U32 R31, RZ, RZ, R0 ;  /* 0x000000ffff1f7224 */ /* 0x000fe200078e0000 */
[----:B--2---:R-:W-:Y:S01]  /*4390*/  HMMA.16816.F32.BF16 R16, R8, R32, RZ ;  /* 0x000000200810723c */ /* 0x004fe200000418ff */
[----:B------:R-:W-:-:S02]  /*43a0*/  FFMA.FTZ R0, R94, c[0x0][0x2d0], -R12 ;  /* 0x0000b4005e007a23 */ /* 0x000fc4000001080c */
[----:B------:R-:W-:Y:S02]  /*43b0*/  IMAD.MOV.U32 R94, RZ, RZ, R124 ;  /* 0x000000ffff5e7224 */ /* 0x000fe400078e007c */
[----:B------:R2:W-:Y:S01]  /*43c0*/  MUFU.EX2 R124, R0 ;  /* 0x00000000007c7308 */ /* 0x0005e20000000800 */
[----:B------:R-:W-:Y:S01]  /*43d0*/  IMAD.MOV.U32 R30, RZ, RZ, R51 ;  /* 0x000000ffff1e7224 */ /* 0x000fe200078e0033 */
[----:B------:R-:W-:Y:S01]  /*43e0*/  MOV R51, R43 ;  /* 0x0000002b00337202 */ /* 0x000fe20000000f00 */
[----:B------:R-:W-:Y:S02]  /*43f0*/  IMAD.MOV.U32 R43, RZ, RZ, R15 ;  /* 0x000000ffff2b7224 */ /* 0x000fe400078e000f */
[----:B------:R-:W-:Y:S02]  /*4400*/  FFMA.FTZ R15, R84, c[0x0][0x2d0], -R12 ;  /* 0x0000b400540f7a23 */ /* 0x000fe4000001080c */
[----:B------:R-:W-:Y:S02]  /*4410*/  IMAD.MOV.U32 R84, RZ, RZ, R30 ;  /* 0x000000ffff547224 */ /* 0x000fe400078e001e */
[----:B--2---:R-:W-:-:S02]  /*4420*/  FFMA.FTZ R0, R93, c[0x0][0x2d0], -R12 ;  /* 0x0000b4005d007a23 */ /* 0x004fc4000001080c */
[----:B------:R-:W-:-:S08]  /*4430*/  IMAD.MOV.U32 R93, RZ, RZ, R134 ;  /* 0x000000ffff5d7224 */ /* 0x000fd000078e0086 */
[----:B-1----:R-:W-:Y:S01]  /*4440*/  HMMA.16816.F32.BF16 R44, R4, R20, R16 ;  /* 0x00000014042c723c */ /* 0x002fe20000041810 */
[----:B------:R1:W-:Y:S07]  /*4450*/  MUFU.EX2 R134, R0 ;  /* 0x0000000000867308 */ /* 0x0003ee0000000800 */
[----:B------:R-:W-:Y:S01]  /*4460*/  HMMA.16816.F32.BF16 R16, R8, R34, RZ ;  /* 0x000000220810723c */ /* 0x000fe200000418ff */
[----:B-1----:R-:W-:Y:S01]  /*4470*/  FFMA.FTZ R0, R92, c[0x0][0x2d0], -R12 ;  /* 0x0000b4005c007a23 */ /* 0x002fe2000001080c */
[----:B------:R-:W-:-:S03]  /*4480*/  MOV R92, R135 ;  /* 0x00000087005c7202 */ /* 0x000fc60000000f00 */
[----:B------:R1:W-:Y:S11]  /*4490*/  MUFU.EX2 R135, R0 ;  /* 0x0000000000877308 */ /* 0x0003f60000000800 */
[----:B------:R-:W-:Y:S08]  /*44a0*/  @!UPT UIADD3 URZ, URZ, URZ, URZ ;  /* 0x0000003f3f3ff290 */ /* 0x000ff0000fffe03f */
[----:B------:R-:W-:Y:S01]  /*44b0*/  HMMA.16816.F32.BF16 R36, R4, R22, R16 ;  /* 0x000000160424723c */ /* 0x000fe20000041810 */
[----:B------:R-:W2:Y:S01]  /*44c0*/  LDSM.16.MT88.4 R16, [R252+0x6100] ;  /* 0x00610000fc10783b */ /* 0x000ea20000004200 */
[----:B-1----:R-:W-:Y:S02]  /*44d0*/  FFMA.FTZ R0, R91, c[0x0][0x2d0], -R12 ;  /* 0x0000b4005b007a23 */ /* 0x002fe4000001080c */
[----:B------:R-:W-:Y:S02]  /*44e0*/  IMAD.MOV.U32 R91, RZ, RZ, R136 ;  /* 0x000000ffff5b7224 */ /* 0x000fe400078e0088 */
[----:B------:R1:W3:Y:S02]  /*44f0*/  MUFU.EX2 R136, R0 ;  /* 0x0000000000887308 */ /* 0x0002e40000000800 */
[----:B-1----:R-:W-:Y:S02]  /*4500*/  FFMA.FTZ R0, R105, c[0x0][0x2d0], -R2 ;  /* 0x0000b40069007a23 */ /* 0x002fe40000010802 */
[----:B------:R-:W-:-:S02]  /*4510*/  IMAD.MOV.U32 R105, RZ, RZ, R31 ;  /* 0x000000ffff697224 */ /* 0x000fc400078e001f */
[----:B------:R-:W-:Y:S01]  /*4520*/  IMAD.MOV.U32 R31, RZ, RZ, R28 ;  /* 0x000000ffff1f7224 */ /* 0x000fe200078e001c */
[----:B------:R-:W-:Y:S01]  /*4530*/  MOV R28, R29 ;  /* 0x0000001d001c7202 */ /* 0x000fe20000000f00 */
[----:B------:R-:W-:Y:S02]  /*4540*/  IMAD.MOV.U32 R29, RZ, RZ, R50 ;  /* 0x000000ffff1d7224 */ /* 0x000fe400078e0032 */
[----:B------:R-:W-:Y:S02]  /*4550*/  IMAD.MOV.U32 R50, RZ, RZ, R42 ;  /* 0x000000ffff327224 */ /* 0x000fe400078e002a */
[----:B------:R-:W-:Y:S01]  /*4560*/  IMAD.MOV.U32 R42, RZ, RZ, R133 ;  /* 0x000000ffff2a7224 */ /* 0x000fe200078e0085 */
[C---:B--2---:R-:W-:Y:S08]  /*4570*/  HMMA.16816.F32.BF16 R20, R8.reuse, R16, RZ ;  /* 0x000000100814723c */ /* 0x044ff000000418ff */
[----:B------:R-:W-:Y:S01]  /*4580*/  HMMA.16816.F32.BF16 R8, R8, R18, RZ ;  /* 0x000000120808723c */ /* 0x000fe200000418ff */
[----:B------:R-:W1:Y:S11]  /*4590*/  LDSM.16.MT88.4 R16, [R252+0x6900] ;  /* 0x00690000fc10783b */ /* 0x000e760000004200 */
[----:B------:R-:W-:Y:S11]  /*45a0*/  @!UPT UIADD3 URZ, URZ, URZ, URZ ;  /* 0x0000003f3f3ff290 */ /* 0x000ff6000fffe03f */
[----:B------:R-:W-:Y:S01]  /*45b0*/  @!UPT UIADD3 URZ, URZ, URZ, URZ ;  /* 0x0000003f3f3ff290 */ /* 0x000fe2000fffe03f */
[C---:B-1----:R-:W-:Y:S01]  /*45c0*/  HMMA.16816.F32.BF16 R24, R4.reuse, R18, R8 ;  /* 0x000000120418723c */ /* 0x042fe20000041808 */
[----:B------:R-:W1:Y:S06]  /*45d0*/  LDSM.16.MT88.4 R8, [R249+0x1100] ;  /* 0x00110000f908783b */ /* 0x000e6c0000004200 */
[----:B------:R-:W-:Y:S01]  /*45e0*/  FFMA.FTZ R18, R89, c[0x0][0x2d0], -R12 ;  /* 0x0000b40059127a23 */ /* 0x000fe2000001080c */
[----:B------:R-:W-:Y:S01]  /*45f0*/  HMMA.16816.F32.BF16 R32, R4, R16, R20 ;  /* 0x000000100420723c */ /* 0x000fe20000041814 */
[----:B------:R2:W-:Y:S01]  /*4600*/  MUFU.EX2 R21, R0 ;  /* 0x0000000000157308 */ /* 0x0005e20000000800 */
[----:B------:R-:W-:Y:S01]  /*4610*/  FFMA.FTZ R19, R85, c[0x0][0x2d0], -R2 ;  /* 0x0000b40055137a23 */ /* 0x000fe20000010802 */
[----:B------:R-:W-:-:S04]  /*4620*/  MOV R85, R31 ;  /* 0x0000001f00557202 */ /* 0x000fc80000000f00 */
[----:B------:R-:W-:Y:S01]  /*4630*/  FADD.FTZ R4, R82, R81 ;  /* 0x0000005152047221 */ /* 0x000fe20000010000 */
[----:B---3--:R-:W-:Y:S01]  /*4640*/  F2FP.BF16.PACK_AB R6, R136, R135 ;  /* 0x000000878806723e */ /* 0x008fe200000010ff */
[--C-:B------:R-:W-:Y:S02]  /*4650*/  FFMA.FTZ R20, R90, c[0x0][0x2d0], -R12.reuse ;  /* 0x0000b4005a147a23 */ /* 0x100fe4000001080c */
[----:B------:R-:W-:Y:S02]  /*4660*/  FFMA.FTZ R17, R88, c[0x0][0x2d0], -R12 ;  /* 0x0000b40058117a23 */ /* 0x000fe4000001080c */
[--C-:B------:R-:W-:Y:S02]  /*4670*/  FFMA.FTZ R12, R87, c[0x0][0x2d0], -R2.reuse ;  /* 0x0000b400570c7a23 */ /* 0x100fe40000010802 */
[--C-:B------:R-:W-:Y:S01]  /*4680*/  FFMA.FTZ R16, R86, c[0x0][0x2d0], -R2.reuse ;  /* 0x0000b40056107a23 */ /* 0x100fe20000010802 */
[----:B------:R-:W-:Y:S01]  /*4690*/  MUFU.EX2 R20, R20 ;  /* 0x0000001400147308 */ /* 0x000fe20000000800 */
[----:B--2---:R-:W-:-:S02]  /*46a0*/  FFMA.FTZ R0, R106, c[0x0][0x2d0], -R2 ;  /* 0x0000b4006a007a23 */ /* 0x004fc40000010802 */
[----:B------:R-:W-:Y:S02]  /*46b0*/  IMAD.MOV.U32 R86, RZ, RZ, R28 ;  /* 0x000000ffff567224 */ /* 0x000fe400078e001c */
[----:B------:R-:W-:-:S03]  /*46c0*/  IMAD.MOV.U32 R87, RZ, RZ, R29 ;  /* 0x000000ffff577224 */ /* 0x000fc600078e001d */
[----:B------:R2:W3:Y:S02]  /*46d0*/  MUFU.EX2 R22, R0 ;  /* 0x0000000000167308 */ /* 0x0004e40000000800 */
[----:B--2---:R-:W-:Y:S01]  /*46e0*/  FFMA.FTZ R0, R107, c[0x0][0x2d0], -R2 ;  /* 0x0000b4006b007a23 */ /* 0x004fe20000010802 */
[----:B---3--:R-:W-:-:S05]  /*46f0*/  F2FP.BF16.PACK_AB R5, R22, R21 ;  /* 0x000000151605723e */ /* 0x008fca00000010ff */
[----:B------:R2:W-:Y:S02]  /*4700*/  MUFU.EX2 R23, R0 ;  /* 0x0000000000177308 */ /* 0x0005e40000000800 */
[----:B--2---:R-:W-:-:S06]  /*4710*/  FFMA.FTZ R0, R104, c[0x0][0x2d0], -R2 ;  /* 0x0000b40068007a23 */ /* 0x004fcc0000010802 */
[----:B------:R2:W3:Y:S02]  /*4720*/  MUFU.EX2 R133, R0 ;  /* 0x0000000000857308 */ /* 0x0004e40000000800 */
[----:B--2---:R-:W-:Y:S01]  /*4730*/  FADD.FTZ R0, R14, R13 ;  /* 0x0000000d0e007221 */ /* 0x004fe20000010000 */
[----:B---3--:R-:W-:Y:S01]  /*4740*/  F2FP.BF16.PACK_AB R7, R133, R23 ;  /* 0x000000178507723e */ /* 0x008fe200000010ff */
[----:B------:R-:W-:Y:S01]  /*4750*/  FADD.FTZ R14, R83, R4 ;  /* 0x00000004530e7221 */ /* 0x000fe20000010000 */
[----:B------:R-:W-:Y:S01]  /*4760*/  F2FP.BF16.PACK_AB R4, R134, R124 ;  /* 0x0000007c8604723e */ /* 0x000fe200000010ff */
[----:B------:R-:W-:Y:S02]  /*4770*/  FFMA.FTZ R13, R95, c[0x0][0x2d0], -R2 ;  /* 0x0000b4005f0d7a23 */ /* 0x000fe40000010802 */
[----:B------:R-:W-:Y:S02]  /*4780*/  FADD.FTZ R2, R80, R0 ;  /* 0x0000000050027221 */ /* 0x000fe40000010000 */
[----:B------:R-:W-:-:S02]  /*4790*/  IMAD.MOV.U32 R0, RZ, RZ, R93 ;  /* 0x000000ffff007224 */ /* 0x000fc400078e005d */
[----:B-1----:R-:W-:Y:S01]  /*47a0*/  HMMA.16816.F32.BF16 R140, R4, R8, R140 ;  /* 0x00000008048c723c */ /* 0x002fe2000004188c */
[----:B------:R-:W-:Y:S02]  /*47b0*/  FADD.FTZ R2, R137, R2 ;  /* 0x0000000289027221 */ /* 0x000fe40000010000 */
[----:B------:R-:W-:-:S05]  /*47c0*/  FADD.FTZ R0, R0, R14 ;  /* 0x0000000e00007221 */ /* 0x000fca0000010000 */
        /* <DEDUP_REMOVED lines=14> */
[C---:B-1----:R-:W-:Y:S07]  /*48b0*/  HMMA.16816.F32.BF16 R80, R4.reuse, R10, R184 ;  /* 0x0000000a0450723c */ /* 0x042fee00000418b8 */
[----:B------:R-:W-:Y:S01]  /*48c0*/  IMAD.MOV.U32 R184, RZ, RZ, R91 ;  /* 0x000000ffffb87224 */ /* 0x000fe200078e005b */
[C---:B------:R-:W-:Y:S01]  /*48d0*/  HMMA.16816.F32.BF16 R76, R4.reuse, R8, R84 ;  /* 0x00000008044c723c */ /* 0x040fe20000041854 */
[----:B------:R-:W-:Y:S01]  /*48e0*/  IMAD.MOV.U32 R186, RZ, RZ, R92 ;  /* 0x000000ffffba7224 */ /* 0x000fe200078e005c */
[----:B------:R-:W-:Y:S01]  /*48f0*/  MOV R187, R105 ;  /* 0x0000006900bb7202 */ /* 0x000fe20000000f00 */
[----:B------:R-:W-:Y:S01]  /*4900*/  IMAD.MOV.U32 R185, RZ, RZ, R94 ;  /* 0x000000ffffb97224 */ /* 0x000fe200078e005e */
[----:B------:R-:W1:Y:S04]  /*4910*/  LDSM.16.MT88.4 R8, [R184+0x3100] ;  /* 0x00310000b808783b */ /* 0x000e680000004200 */
[C---:B-1----:R-:W-:Y:S08]  /*4920*/  HMMA.16816.F32.BF16 R84, R4.reuse, R8, R188 ;  /* 0x000000080454723c */ /* 0x042ff000000418bc */
[C---:B------:R-:W-:Y:S01]  /*4930*/  HMMA.16816.F32.BF16 R88, R4.reuse, R10, R180 ;  /* 0x0000000a0458723c */ /* 0x040fe200000418b4 */
[----:B------:R-:W1:Y:S07]  /*4940*/  LDSM.16.MT88.4 R8, [R252+0x3100] ;  /* 0x00310000fc08783b */ /* 0x000e6e0000004200 */
[C---:B-1----:R-:W-:Y:S08]  /*4950*/  HMMA.16816.F32.BF16 R188, R4.reuse, R8, R168 ;  /* 0x0000000804bc723c */ /* 0x042ff000000418a8 */
[----:B------:R-:W-:Y:S11]  /*4960*/  HMMA.16816.F32.BF16 R8, R4, R10, R160 ;  /* 0x0000000a0408723c */ /* 0x000ff600000418a0 */
[----:B------:R-:W-:Y:S05]  /*4970*/  @!UPT UIADD3 URZ, URZ, URZ, URZ ;  /* 0x0000003f3f3ff290 */ /* 0x000fea000fffe03f */
[----:B------:R-:W-:Y:S01]  /*4980*/  MOV R171, R188 ;  /* 0x000000bc00ab7202 */ /* 0x000fe20000000f00 */
[----:B------:R-:W-:Y:S02]  /*4990*/  IMAD.MOV.U32 R170, RZ, RZ, R189 ;  /* 0x000000ffffaa7224 */ /* 0x000fe400078e00bd */
[----:B------:R-:W-:Y:S02]  /*49a0*/  IMAD.MOV.U32 R169, RZ, RZ, R190 ;  /* 0x000000ffffa97224 */ /* 0x000fe400078e00be */
[----:B------:R-:W-:-:S03]  /*49b0*/  IMAD.MOV.U32 R168, RZ, RZ, R191 ;  /* 0x000000ffffa87224 */ /* 0x000fc600078e00bf */
[----:B------:R-:W-:Y:S01]  /*49c0*/  MOV R183, R11 ;  /* 0x0000000b00b77202 */ /* 0x000fe20000000f00 */
[----:B------:R-:W-:Y:S02]  /*49d0*/  IMAD.MOV.U32 R182, RZ, RZ, R8 ;  /* 0x000000ffffb67224 */ /* 0x000fe400078e0008 */
[----:B------:R-:W-:Y:S02]  /*49e0*/  IMAD.MOV.U32 R181, RZ, RZ, R9 ;  /* 0x000000ffffb57224 */ /* 0x000fe400078e0009 */
[----:B------:R-:W-:Y:S02]  /*49f0*/  IMAD.MOV.U32 R180, RZ, RZ, R10 ;  /* 0x000000ffffb47224 */ /* 0x000fe400078e000a */
[----:B------:R-:W1:Y:S02]  /*4a00*/  LDSM.16.MT88.4 R8, [R249+0x5100] ;  /* 0x00510000f908783b */ /* 0x000e640000004200 */
[C---:B-1----:R-:W-:Y:S08]  /*4a10*/  HMMA.16816.F32.BF16 R188, R4.reuse, R8, R152 ;  /* 0x0000000804bc723c */ /* 0x042ff00000041898 */
[----:B------:R-:W-:Y:S01]  /*4a20*/  HMMA.16816.F32.BF16 R92, R4, R10, R128 ;  /* 0x0000000a045c723c */ /* 0x000fe20000041880 */
[----:B------:R-:W1:Y:S06]  /*4a30*/  LDSM.16.MT88.4 R8, [R250+0x5100] ;  /* 0x00510000fa08783b */ /* 0x000e6c0000004200 */
[----:B------:R-:W-:-:S02]  /*4a40*/  IMAD.MOV.U32 R131, RZ, RZ, R185 ;  /* 0x000000ffff837224 */ /* 0x000fc400078e00b9 */
[----:B------:R-:W-:Y:S02]  /*4a50*/  IMAD.MOV.U32 R130, RZ, RZ, R186 ;  /* 0x000000ffff827224 */ /* 0x000fe400078e00ba */
[----:B------:R-:W-:-:S04]  /*4a60*/  IMAD.MOV.U32 R129, RZ, RZ, R187 ;  /* 0x000000ffff817224 */ /* 0x000fc800078e00bb */
[----:B------:R-:W-:Y:S01]  /*4a70*/  FADD.FTZ R0, R129, R0 ;  /* 0x0000000081007221 */ /* 0x000fe20000010000 */
[C---:B-1----:R-:W-:Y:S07]  /*4a80*/  HMMA.16816.F32.BF16 R104, R4.reuse, R8, R144 ;  /* 0x000000080468723c */ /* 0x042fee0000041890 */
[----:B------:R-:W-:Y:S01]  /*4a90*/  MOV R147, R183 ;  /* 0x000000b700937202 */ /* 0x000fe20000000f00 */
        /* <DEDUP_REMOVED lines=15> */
[C---:B------:R-:W-:Y:S01]  /*4b90*/  HMMA.16816.F32.BF16 R116, R4.reuse, R10, R100 ;  /* 0x0000000a0474723c */ /* 0x040fe20000041864 */
[----:B------:R-:W1:Y:S07]  /*4ba0*/  LDSM.16.MT88.4 R8, [R249+0x7100] ;  /* 0x00710000f908783b */ /* 0x000e6e0000004200 */
[C---:B-1----:R-:W-:Y:S07]  /*4bb0*/  HMMA.16816.F32.BF16 R100, R4.reuse, R8, R96 ;  /* 0x000000080464723c */ /* 0x042fee0000041860 */
[----:B------:R-:W-:Y:S01]  /*4bc0*/  IMAD.MOV.U32 R96, RZ, RZ, R184 ;  /* 0x000000ffff607224 */ /* 0x000fe200078e00b8 */
[----:B------:R-:W-:Y:S01]  /*4bd0*/  HMMA.16816.F32.BF16 R108, R4, R10, R64 ;  /* 0x0000000a046c723c */ /* 0x000fe20000041840 */
[----:B------:R-:W1:Y:S01]  /*4be0*/  LDSM.16.MT88.4 R8, [R250+0x7100] ;  /* 0x00710000fa08783b */ /* 0x000e620000004200 */
[----:B------:R-:W-:Y:S01]  /*4bf0*/  IMAD.MOV.U32 R97, RZ, RZ, R182 ;  /* 0x000000ffff617224 */ /* 0x000fe200078e00b6 */
[----:B------:R-:W-:Y:S01]  /*4c00*/  MOV R99, R180 ;  /* 0x000000b400637202 */ /* 0x000fe20000000f00 */
[----:B------:R-:W-:-:S03]  /*4c10*/  IMAD.MOV.U32 R98, RZ, RZ, R181 ;  /* 0x000000ffff627224 */ /* 0x000fc600078e00b5 */
[----:B------:R-:W-:Y:S01]  /*4c20*/  IMAD.MOV.U32 R64, RZ, RZ, R97 ;  /* 0x000000ffff407224 */ /* 0x000fe200078e0061 */
[----:B------:R-:W-:Y:S01]  /*4c30*/  MOV R67, R147 ;  /* 0x0000009300437202 */ /* 0x000fe20000000f00 */
[----:B------:R-:W-:Y:S02]  /*4c40*/  IMAD.MOV.U32 R65, RZ, RZ, R98 ;  /* 0x000000ffff417224 */ /* 0x000fe400078e0062 */
[----:B------:R-:W-:Y:S02]  /*4c50*/  IMAD.MOV.U32 R66, RZ, RZ, R99 ;  /* 0x000000ffff427224 */ /* 0x000fe400078e0063 */
[----:B------:R-:W-:Y:S02]  /*4c60*/  IMAD.MOV.U32 R97, RZ, RZ, R146 ;  /* 0x000000ffff617224 */ /* 0x000fe400078e0092 */
[----:B------:R-:W-:Y:S02]  /*4c70*/  IMAD.MOV.U32 R98, RZ, RZ, R145 ;  /* 0x000000ffff627224 */ /* 0x000fe400078e0091 */
[----:B------:R-:W-:-:S02]  /*4c80*/  IMAD.MOV.U32 R99, RZ, RZ, R144 ;  /* 0x000000ffff637224 */ /* 0x000fc400078e0090 */
[----:B------:R-:W-:Y:S01]  /*4c90*/  LDSM.16.MT88.4 R144, [R249+0x1900] ;  /* 0x00190000f990783b */ /* 0x000fe20000004200 */
[C---:B-1----:R-:W-:Y:S08]  /*4ca0*/  HMMA.16816.F32.BF16 R60, R4.reuse, R8, R60 ;  /* 0x00000008043c723c */ /* 0x042ff0000004183c */
[----:B------:R-:W-:Y:S11]  /*4cb0*/  HMMA.16816.F32.BF16 R8, R4, R10, R52 ;  /* 0x0000000a0408723c */ /* 0x000ff60000041834 */
[----:B------:R-:W-:Y:S05]  /*4cc0*/  @!UPT UIADD3 URZ, URZ, URZ, URZ ;  /* 0x0000003f3f3ff290 */ /* 0x000fea000fffe03f */
[----:B------:R-:W-:Y:S01]  /*4cd0*/  IMAD.MOV.U32 R155, RZ, RZ, R60 ;  /* 0x000000ffff9b7224 */ /* 0x000fe200078e003c */
[----:B------:R-:W-:Y:S01]  /*4ce0*/  MOV R152, R63 ;  /* 0x0000003f00987202 */ /* 0x000fe20000000f00 */
[----:B------:R-:W-:Y:S01]  /*4cf0*/  IMAD.MOV.U32 R154, RZ, RZ, R61 ;  /* 0x000000ffff9a7224 */ /* 0x000fe200078e003d */
[----:B------:R-:W-:Y:S01]  /*4d00*/  MOV R61, R170 ;  /* 0x000000aa003d7202 */ /* 0x000fe20000000f00 */
[----:B------:R-:W-:Y:S02]  /*4d10*/  IMAD.MOV.U32 R153, RZ, RZ, R62 ;  /* 0x000000ffff997224 */ /* 0x000fe400078e003e */
[----:B------:R-:W-:Y:S02]  /*4d20*/  IMAD.MOV.U32 R14, RZ, RZ, R155 ;  /* 0x000000ffff0e7224 */ /* 0x000fe400078e009b */
[----:B------:R-:W-:Y:S01]  /*4d30*/  MOV R55, R8 ;  /* 0x0000000800377202 */ /* 0x000fe20000000f00 */
[----:B------:R-:W-:Y:S02]  /*4d40*/  IMAD.MOV.U32 R54, RZ, RZ, R9 ;  /* 0x000000ffff367224 */ /* 0x000fe400078e0009 */
[----:B------:R-:W-:-:S02]  /*4d50*/  IMAD.MOV.U32 R53, RZ, RZ, R10 ;  /* 0x000000ffff357224 */ /* 0x000fc400078e000a */
[----:B------:R-:W-:Y:S02]  /*4d60*/  IMAD.MOV.U32 R52, RZ, RZ, R11 ;  /* 0x000000ffff347224 */ /* 0x000fe400078e000b */
[----:B------:R-:W1:Y:S01]  /*4d70*/  LDSM.16.MT88.4 R8, [R96+0x7100] ;  /* 0x007100006008783b */ /* 0x000e620000004200 */
[----:B------:R-:W-:Y:S02]  /*4d80*/  IMAD.MOV.U32 R60, RZ, RZ, R171 ;  /* 0x000000ffff3c7224 */ /* 0x000fe400078e00ab */
[----:B------:R-:W-:Y:S02]  /*4d90*/  IMAD.MOV.U32 R62, RZ, RZ, R169 ;  /* 0x000000ffff3e7224 */ /* 0x000fe400078e00a9 */
[----:B------:R-:W-:Y:S02]  /*4da0*/  IMAD.MOV.U32 R63, RZ, RZ, R168 ;  /* 0x000000ffff3f7224 */ /* 0x000fe400078e00a8 */
[----:B------:R-:W-:Y:S01]  /*4db0*/  LDSM.16.MT88.4 R168, [R252+0x1900] ;  /* 0x00190000fca8783b */ /* 0x000fe20000004200 */
[C---:B-1----:R-:W-:Y:S08]  /*4dc0*/  HMMA.16816.F32.BF16 R184, R4.reuse, R8, R44 ;  /* 0x0000000804b8723c */ /* 0x042ff0000004182c */
[C---:B------:R-:W-:Y:S01]  /*4dd0*/  HMMA.16816.F32.BF16 R180, R4.reuse, R10, R36 ;  /* 0x0000000a04b4723c */ /* 0x040fe20000041824 */
[----:B------:R-:W1:Y:S07]  /*4de0*/  LDSM.16.MT88.4 R8, [R252+0x7100] ;  /* 0x00710000fc08783b */ /* 0x000e6e0000004200 */
[C---:B-1----:R-:W-:Y:S01]  /*4df0*/  HMMA.16816.F32.BF16 R32, R4.reuse, R8, R32 ;  /* 0x000000080420723c */ /* 0x042fe20000041820 */
[----:B------:R1:W-:Y:S07]  /*4e00*/  MUFU.EX2 R8, R13 ;  /* 0x0000000d00087308 */ /* 0x0003ee0000000800 */
[----:B------:R-:W-:Y:S01]  /*4e10*/  HMMA.16816.F32.BF16 R24, R4, R10, R24 ;  /* 0x0000000a0418723c */ /* 0x000fe20000041818 */
[----:B------:R2:W3:Y:S06]  /*4e20*/  MUFU.EX2 R7, R12 ;  /* 0x0000000c00077308 */ /* 0x0004ec0000000800 */
[----:B------:R-:W-:-:S02]  /*4e30*/  FADD.FTZ R4, R127, R2 ;  /* 0x000000027f047221 */ /* 0x000fc40000010000 */
[----:B------:R4:W-:Y:S01]  /*4e40*/  MUFU.EX2 R6, R16 ;  /* 0x0000001000067308 */ /* 0x0009e20000000800 */
[----:B-1----:R-:W-:Y:S02]  /*4e50*/  IMAD.MOV.U32 R13, RZ, RZ, R152 ;  /* 0x000000ffff0d7224 */ /* 0x002fe400078e0098 */
[----:B------:R-:W-:Y:S02]  /*4e60*/  FADD.FTZ R2, R139, R0 ;  /* 0x000000008b027221 */ /* 0x000fe40000010000 */
[----:B------:R-:W-:Y:S02]  /*4e70*/  FADD.FTZ R0, R126, R4 ;  /* 0x000000047e007221 */ /* 0x000fe40000010000 */
[----:B------:R-:W-:Y:S01]  /*4e80*/  FADD.FTZ R2, R138, R2 ;  /* 0x000000028a027221 */ /* 0x000fe20000010000 */
[----:B------:R1:W5:Y:S01]  /*4e90*/  MUFU.EX2 R11, R18 ;  /* 0x00000012000b7308 */ /* 0x0003620000000800 */
[----:B--2---:R-:W-:Y:S01]  /*4ea0*/  IMAD.MOV.U32 R12, RZ, RZ, R153 ;  /* 0x000000ffff0c7224 */ /* 0x004fe200078e0099 */
[----:B---3--:R-:W-:Y:S01]  /*4eb0*/  F2FP.BF16.PACK_AB R129, R7, R8 ;  /* 0x000000080781723e */ /* 0x008fe200000010ff */
[----:B------:R-:W-:Y:S01]  /*4ec0*/  FADD.FTZ R0, R125, R0 ;  /* 0x000000007d007221 */ /* 0x000fe20000010000 */
[----:B----4-:R-:W-:-:S04]  /*4ed0*/  MOV R16, R154 ;  /* 0x0000009a00107202 */ /* 0x010fc80000000f00 */
[----:B------:R2:W-:Y:S01]  /*4ee0*/  MUFU.EX2 R10, R17 ;  /* 0x00000011000a7308 */ /* 0x0005e20000000800 */
[----:B------:R-:W3:Y:S01]  /*4ef0*/  LDSM.16.MT88.4 R152, [R250+0x1900] ;  /* 0x00190000fa98783b */ /* 0x000ee20000004200 */
[----:B-1----:R-:W-:-:S06]  /*4f00*/  IMAD.MOV.U32 R18, RZ, RZ, R130 ;  /* 0x000000ffff127224 */ /* 0x002fcc00078e0082 */
[----:B------:R1:W4:Y:S01]  /*4f10*/  MUFU.EX2 R9, R15 ;  /* 0x0000000f00097308 */ /* 0x0003220000000800 */
[----:B------:R-:W-:-:S04]  /*4f20*/  FADD.FTZ R0, R18, R0 ;  /* 0x0000000012007221 */ /* 0x000fc80000010000 */
[----:B------:R-:W-:-:S03]  /*4f30*/  FADD.FTZ R0, R21, R0 ;  /* 0x0000000015007221 */ /* 0x000fc60000010000 */
[----:B------:R-:W4:Y:S01]  /*4f40*/  MUFU.EX2 R5, R19 ;  /* 0x0000001300057308 */ /* 0x000f220000000800 */
[----:B--2---:R-:W-:Y:S02]  /*4f50*/  IMAD.MOV.U32 R17, RZ, RZ, R131 ;  /* 0x000000ffff117224 */ /* 0x004fe400078e0083 */
[----:B------:R-:W-:Y:S02]  /*4f60*/  FADD.FTZ R0, R22, R0 ;  /* 0x0000000016007221 */ /* 0x000fe40000010000 */
[----:B------:R-:W-:Y:S01]  /*4f70*/  FADD.FTZ R2, R17, R2 ;  /* 0x0000000211027221 */ /* 0x000fe20000010000 */
[----:B-1----:R-:W-:-:S03]  /*4f80*/  MOV R15, R96 ;  /* 0x00000060000f7202 */ /* 0x002fc60000000f00 */
[----:B------:R-:W-:Y:S01]  /*4f90*/  FADD.FTZ R2, R124, R2 ;  /* 0x000000027c027221 */ /* 0x000fe20000010000 */
[----:B------:R-:W-:Y:S02]  /*4fa0*/  MOV R96, R128 ;  /* 0x0000008000607202 */ /* 0x000fe40000000f00 */
[----:B-----5:R-:W-:Y:S01]  /*4fb0*/  F2FP.BF16.PACK_AB R128, R11, R20 ;  /* 0x000000140b80723e */ /* 0x020fe200000010ff */
[----:B------:R-:W-:Y:S01]  /*4fc0*/  FADD.FTZ R2, R134, R2 ;  /* 0x0000000286027221 */ /* 0x000fe20000010000 */
[----:B----4-:R-:W-:Y:S02]  /*4fd0*/  F2FP.BF16.PACK_AB R130, R9, R10 ;  /* 0x0000000a0982723e */ /* 0x010fe400000010ff */
[----:B------:R-:W-:Y:S01]  /*4fe0*/  F2FP.BF16.PACK_AB R131, R5, R6 ;  /* 0x000000060583723e */ /* 0x000fe200000010ff */
[----:B------:R-:W-:Y:S02]  /*4ff0*/  FADD.FTZ R4, R135, R2 ;  /* 0x0000000287047221 */ /* 0x000fe40000010000 */
[----:B------:R-:W-:-:S02]  /*5000*/  FADD.FTZ R2, R23, R0 ;  /* 0x0000000017027221 */ /* 0x000fc40000010000 */
[----:B------:R-:W-:Y:S02]  /*5010*/  FADD.FTZ R0, R136, R4 ;  /* 0x0000000488007221 */ /* 0x000fe40000010000 */
[C---:B------:R-:W-:Y:S01]  /*5020*/  HMMA.16816.F32.BF16 R140, R128.reuse, R144, R140 ;  /* 0x00000090808c723c */ /* 0x040fe2000004188c */
[----:B------:R-:W-:Y:S02]  /*5030*/  FADD.FTZ R2, R133, R2 ;  /* 0x0000000285027221 */ /* 0x000fe40000010000 */
[----:B------:R-:W-:Y:S02]  /*5040*/  FADD.FTZ R20, R20, R0 ;  /* 0x0000000014147221 */ /* 0x000fe40000010000 */
[----:B------:R-:W-:Y:S02]  /*5050*/  FADD.FTZ R8, R8, R2 ;  /* 0x0000000208087221 */ /* 0x000fe40000010000 */
[----:B------:R-:W-:Y:S01]  /*5060*/  FADD.FTZ R11, R11, R20 ;  /* 0x000000140b0b7221 */ /* 0x000fe20000010000 */
[----:B---3--:R-:W-:Y:S01]  /*5070*/  HMMA.16816.F32.BF16 R148, R128, R152, R148 ;  /* 0x000000988094723c */ /* 0x008fe20000041894 */
[----:B------:R-:W-:-:S02]  /*5080*/  FADD.FTZ R7, R7, R8 ;  /* 0x0000000807077221 */ /* 0x000fc40000010000 */
[----:B------:R-:W-:Y:S02]  /*5090*/  FADD.FTZ R10, R10, R11 ;  /* 0x0000000b0a0a7221 */ /* 0x000fe40000010000 */
[----:B------:R-:W-:Y:S02]  /*50a0*/  FADD.FTZ R6, R6, R7 ;  /* 0x0000000706067221 */ /* 0x000fe40000010000 */
[----:B------:R-:W-:Y:S01]  /*50b0*/  FADD.FTZ R2, R9, R10 ;  /* 0x0000000a09027221 */ /* 0x000fe20000010000 */
[----:B------:R-:W-:Y:S01]  /*50c0*/  HMMA.16816.F32.BF16 R144, R128, R146, R28 ;  /* 0x000000928090723c */ /* 0x000fe2000004181c */
[----:B------:R-:W-:-:S05]  /*50d0*/  FADD.FTZ R0, R5, R6 ;  /* 0x0000000605007221 */ /* 0x000fca0000010000 */
[----:B------:R-:W-:Y:S01]  /*50e0*/  STL [R1+0x58], R0 ;  /* 0x0000580001007387 */ /* 0x000fe20000100800 */
[----:B------:R-:W-:Y:S01]  /*50f0*/  IMAD.MOV.U32 R28, RZ, RZ, R55 ;  /* 0x000000ffff1c7224 */ /* 0x000fe200078e0037 */
[C---:B------:R-:W-:Y:S01]  /*5100*/  HMMA.16816.F32.BF16 R152, R128.reuse, R154, R40 ;  /* 0x0000009a8098723c */ /* 0x040fe20000041828 */
[----:B------:R-:W-:Y:S01]  /*5110*/  MOV R29, R54 ;  /* 0x00000036001d7202 */ /* 0x000fe20000000f00 */
[----:B------:R-:W-:Y:S01]  /*5120*/  IMAD.MOV.U32 R30, RZ, RZ, R53 ;  /* 0x000000ffff1e7224 */ /* 0x000fe200078e0035 */
[----:B------:R-:W1:Y:S01]  /*5130*/  LDSM.16.MT88.4 R40, [R249+0x3900] ;  /* 0x00390000f928783b */ /* 0x000e620000004200 */
[----:B------:R-:W-:Y:S01]  /*5140*/  IMAD.MOV.U32 R31, RZ, RZ, R52 ;  /* 0x000000ffff1f7224 */ /* 0x000fe200078e0034 */
[----:B------:R-:W-:Y:S01]  /*5150*/  MOV R53, R65 ;  /* 0x0000004100357202 */ /* 0x000fe20000000f00 */
[----:B------:R-:W-:Y:S01]  /*5160*/  IMAD.MOV.U32 R52, RZ, RZ, R64 ;  /* 0x000000ffff347224 */ /* 0x000fe200078e0040 */
[----:B------:R-:W-:Y:S01]  /*5170*/  MOV R65, R162 ;  /* 0x000000a200417202 */ /* 0x000fe20000000f00 */
[----:B------:R-:W-:Y:S01]  /*5180*/  HMMA.16816.F32.BF16 R164, R128, R168, R164 ;  /* 0x000000a880a4723c */ /* 0x000fe200000418a4 */
[----:B------:R-:W-:Y:S01]  /*5190*/  IMAD.MOV.U32 R54, RZ, RZ, R66 ;  /* 0x000000ffff367224 */ /* 0x000fe200078e0042 */
[----:B------:R-:W-:Y:S01]  /*51a0*/  STL [R1+0x54], R2 ;  /* 0x0000540201007387 */ /* 0x000fe20000100800 */
[----:B------:R-:W-:-:S02]  /*51b0*/  IMAD.MOV.U32 R55, RZ, RZ, R67 ;  /* 0x000000ffff377224 */ /* 0x000fc400078e0043 */
[----:B------:R-:W-:Y:S02]  /*51c0*/  IMAD.MOV.U32 R64, RZ, RZ, R163 ;  /* 0x000000ffff407224 */ /* 0x000fe400078e00a3 */
[----:B------:R-:W-:Y:S01]  /*51d0*/  IMAD.MOV.U32 R66, RZ, RZ, R161 ;  /* 0x000000ffff427224 */ /* 0x000fe200078e00a1 */
[C---:B------:R-:W-:Y:S01]  /*51e0*/  HMMA.16816.F32.BF16 R168, R128.reuse, R170, R56 ;  /* 0x000000aa80a8723c */ /* 0x040fe20000041838 */
[----:B------:R-:W-:Y:S01]  /*51f0*/  IMAD.MOV.U32 R67, RZ, RZ, R160 ;  /* 0x000000ffff437224 */ /* 0x000fe200078e00a0 */
[----:B------:R-:W2:Y:S04]  /*5200*/  LDSM.16.MT88.4 R56, [R15+0x3900] ;  /* 0x003900000f38783b */ /* 0x000ea80000004200 */
[----:B------:R-:W3:Y:S02]  /*5210*/  LDSM.16.MT88.4 R160, [R15+0x1900] ;  /* 0x001900000fa0783b */ /* 0x000ee40000004200 */
[C---:B-1----:R-:W-:Y:S07]  /*5220*/  HMMA.16816.F32.BF16 R36, R128.reuse, R40, R68 ;  /* 0x000000288024723c */ /* 0x042fee0000041844 */
[----:B------:R-:W-:Y:S01]  /*5230*/  IMAD.MOV.U32 R68, RZ, RZ, R52 ;  /* 0x000000ffff447224 */ /* 0x000fe200078e0034 */
[----:B------:R-:W-:Y:S01]  /*5240*/  MOV R69, R53 ;  /* 0x0000003500457202 */ /* 0x000fe20000000f00 */
[----:B------:R-:W-:Y:S01]  /*5250*/  IMAD.MOV.U32 R70, RZ, RZ, R54 ;  /* 0x000000ffff467224 */ /* 0x000fe200078e0036 */
[C---:B------:R-:W-:Y:S01]  /*5260*/  HMMA.16816.F32.BF16 R40, R128.reuse, R42, R72 ;  /* 0x0000002a8028723c */ /* 0x040fe20000041848 */
[----:B------:R-:W-:Y:S01]  /*5270*/  IMAD.MOV.U32 R71, RZ, RZ, R55 ;  /* 0x000000ffff477224 */ /* 0x000fe200078e0037 */
[----:B------:R-:W-:Y:S06]  /*5280*/  LDSM.16.MT88.4 R72, [R249+0x5900] ;  /* 0x00590000f948783b */ /* 0x000fec0000004200 */
[C---:B--2---:R-:W-:Y:S07]  /*5290*/  HMMA.16816.F32.BF16 R52, R128.reuse, R56, R84 ;  /* 0x000000388034723c */ /* 0x044fee0000041854 */
[----:B------:R-:W-:Y:S01]  /*52a0*/  IMAD.MOV.U32 R84, RZ, RZ, R64 ;  /* 0x000000ffff547224 */ /* 0x000fe200078e0040 */
[----:B---3--:R-:W-:Y:S01]  /*52b0*/  HMMA.16816.F32.BF16 R156, R128, R160, R156 ;  /* 0x000000a0809c723c */ /* 0x008fe2000004189c */
[----:B------:R-:W-:Y:S01]  /*52c0*/  MOV R85, R65 ;  /* 0x0000004100557202 */ /* 0x000fe20000000f00 */
[----:B------:R-:W-:-:S02]  /*52d0*/  IMAD.MOV.U32 R86, RZ, RZ, R66 ;  /* 0x000000ffff567224 */ /* 0x000fc400078e0042 */
[----:B------:R-:W-:Y:S02]  /*52e0*/  IMAD.MOV.U32 R87, RZ, RZ, R67 ;  /* 0x000000ffff577224 */ /* 0x000fe400078e0043 */
[----:B------:R-:W1:Y:S02]  /*52f0*/  LDSM.16.MT88.4 R64, [R252+0x3900] ;  /* 0x00390000fc40783b */ /* 0x000e640000004200 */
[C---:B------:R-:W-:Y:S02]  /*5300*/  HMMA.16816.F32.BF16 R160, R128.reuse, R162, R48 ;  /* 0x000000a280a0723c */ /* 0x040fe40000041830 */
[----:B------:R-:W2:Y:S06]  /*5310*/  LDSM.16.MT88.4 R48, [R250+0x3900] ;  /* 0x00390000fa30783b */ /* 0x000eac0000004200 */
[C---:B------:R-:W-:Y:S01]  /*5320*/  HMMA.16816.F32.BF16 R56, R128.reuse, R58, R88 ;  /* 0x0000003a8038723c */ /* 0x040fe20000041858 */
[----:B------:R-:W3:Y:S07]  /*5330*/  LDSM.16.MT88.4 R88, [R15+0x5900] ;  /* 0x005900000f58783b */ /* 0x000eee0000004200 */
[C---:B-1----:R-:W-:Y:S08]  /*5340*/  HMMA.16816.F32.BF16 R60, R128.reuse, R64, R60 ;  /* 0x00000040803c723c */ /* 0x042ff0000004183c */
[C---:B--2---:R-:W-:Y:S08]  /*5350*/  HMMA.16816.F32.BF16 R44, R128.reuse, R48, R76 ;  /* 0x00000030802c723c */ /* 0x044ff0000004184c */
[C---:B------:R-:W-:Y:S08]  /*5360*/  HMMA.16816.F32.BF16 R64, R128.reuse, R66, R68 ;  /* 0x000000428040723c */ /* 0x040ff00000041844 */
[C---:B------:R-:W-:Y:S01]  /*5370*/  HMMA.16816.F32.BF16 R48, R128.reuse, R50, R80 ;  /* 0x000000328030723c */ /* 0x040fe20000041850 */
[----:B------:R-:W1:Y:S07]  /*5380*/  LDSM.16.MT88.4 R80, [R250+0x5900] ;  /* 0x00590000fa50783b */ /* 0x000e6e0000004200 */
[C---:B------:R-:W-:Y:S07]  /*5390*/  HMMA.16816.F32.BF16 R68, R128.reuse, R72, R188 ;  /* 0x000000488044723c */ /* 0x040fee00000418bc */
[----:B------:R-:W-:Y:S01]  /*53a0*/  IMAD.MOV.U32 R188, RZ, RZ, R14 ;  /* 0x000000ffffbc7224 */ /* 0x000fe200078e000e */
[----:B------:R-:W-:Y:S01]  /*53b0*/  HMMA.16816.F32.BF16 R72, R128, R74, R92 ;  /* 0x0000004a8048723c */ /* 0x000fe2000004185c */
[----:B------:R-:W-:Y:S01]  /*53c0*/  IMAD.MOV.U32 R190, RZ, RZ, R12 ;  /* 0x000000ffffbe7224 */ /* 0x000fe200078e000c */
[----:B------:R-:W-:Y:S01]  /*53d0*/  MOV R189, R16 ;  /* 0x0000001000bd7202 */ /* 0x000fe20000000f00 */
[----:B------:R-:W-:-:S04]  /*53e0*/  IMAD.MOV.U32 R191, RZ, RZ, R13 ;  /* 0x000000ffffbf7224 */ /* 0x000fc800078e000d */
[----:B------:R-:W-:Y:S01]  /*53f0*/  IMAD.MOV.U32 R92, RZ, RZ, R96 ;  /* 0x000000ffff5c7224 */ /* 0x000fe200078e0060 */
[----:B------:R-:W-:Y:S01]  /*5400*/  MOV R93, R97 ;  /* 0x00000061005d7202 */ /* 0x000fe20000000f00 */
[----:B------:R-:W-:Y:S01]  /*5410*/  IMAD.MOV.U32 R94, RZ, RZ, R98 ;  /* 0x000000ffff5e7224 */ /* 0x000fe200078e0062 */
[C---:B---3--:R-:W-:Y:S01]  /*5420*/  HMMA.16816.F32.BF16 R84, R128.reuse, R88, R84 ;  /* 0x000000588054723c */ /* 0x048fe20000041854 */
[----:B------:R-:W-:Y:S02]  /*5430*/  IMAD.MOV.U32 R95, RZ, RZ, R99 ;  /* 0x000000ffff5f7224 */ /* 0x000fe400078e0063 */
[----:B------:R-:W2:Y:S05]  /*5440*/  LDSM.16.MT88.4 R96, [R252+0x5900] ;  /* 0x00590000fc60783b */ /* 0x000eaa0000004200 */
[C---:B------:R-:W-:Y:S08]  /*5450*/  HMMA.16816.F32.BF16 R88, R128.reuse, R90, R92 ;  /* 0x0000005a8058723c */ /* 0x040ff0000004185c */
[C---:B-1----:R-:W-:Y:S01]  /*5460*/  HMMA.16816.F32.BF16 R76, R128.reuse, R80, R104 ;  /* 0x00000050804c723c */ /* 0x042fe20000041868 */
[----:B------:R-:W1:Y:S07]  /*5470*/  LDSM.16.MT88.4 R104, [R249+0x7900] ;  /* 0x00790000f968783b */ /* 0x000e6e0000004200 */
[C---:B------:R-:W-:Y:S01]  /*5480*/  HMMA.16816.F32.BF16 R80, R128.reuse, R82, R112 ;  /* 0x000000528050723c */ /* 0x040fe20000041870 */
[----:B------:R-:W3:Y:S07]  /*5490*/  LDSM.16.MT88.4 R112, [R250+0x7900] ;  /* 0x00790000fa70783b */ /* 0x000eee0000004200 */
[C---:B--2---:R-:W-:Y:S01]  /*54a0*/  HMMA.16816.F32.BF16 R92, R128.reuse, R96, R120 ;  /* 0x00000060805c723c */ /* 0x044fe20000041878 */
[----:B------:R-:W2:Y:S04]  /*54b0*/  LDSM.16.MT88.4 R120, [R15+0x7900] ;  /* 0x007900000f78783b */ /* 0x000ea80000004200 */
[----:B------:R-:W4:Y:S03]  /*54c0*/  LDSM.16.MT88.4 R12, [R252+0x7900] ;  /* 0x00790000fc0c783b */ /* 0x000f260000004200 */
[C---:B------:R-:W-:Y:S08]  /*54d0*/  HMMA.16816.F32.BF16 R96, R128.reuse, R98, R116 ;  /* 0x000000628060723c */ /* 0x040ff00000041874 */
[C---:B-1----:R-:W-:Y:S08]  /*54e0*/  HMMA.16816.F32.BF16 R100, R128.reuse, R104, R100 ;  /* 0x000000688064723c */ /* 0x042ff00000041864 */
[C---:B------:R-:W-:Y:S08]  /*54f0*/  HMMA.16816.F32.BF16 R104, R128.reuse, R106, R108 ;  /* 0x0000006a8068723c */ /* 0x040ff0000004186c */
[C---:B---3--:R-:W-:Y:S08]  /*5500*/  HMMA.16816.F32.BF16 R108, R128.reuse, R112, R188 ;  /* 0x00000070806c723c */ /* 0x048ff000000418bc */
[C---:B------:R-:W-:Y:S08]  /*5510*/  HMMA.16816.F32.BF16 R112, R128.reuse, R114, R28 ;  /* 0x000000728070723c */ /* 0x040ff0000004181c */
[C---:B--2---:R-:W-:Y:S08]  /*5520*/  HMMA.16816.F32.BF16 R116, R128.reuse, R120, R184 ;  /* 0x000000788074723c */ /* 0x044ff000000418b8 */
[C---:B------:R-:W-:Y:S08]  /*5530*/  HMMA.16816.F32.BF16 R120, R128.reuse, R122, R180 ;  /* 0x0000007a8078723c */ /* 0x040ff000000418b4 */
[C---:B----4-:R-:W-:Y:S08]  /*5540*/  HMMA.16816.F32.BF16 R124, R128.reuse, R12, R32 ;  /* 0x0000000c807c723c */ /* 0x050ff00000041820 */
[----:B------:R-:W-:Y:S01]  /*5550*/  HMMA.16816.F32.BF16 R128, R128, R14, R24 ;  /* 0x0000000e8080723c */ /* 0x000fe20000041818 */
[----:B------:R-:W-:Y:S07]  /*5560*/  @!P0 BRA `(.L_x_23) ;  /* 0x0000409000008947 */ /* 0x000fee0003800000 */
[----:B------:R-:W2:Y:S04]  /*5570*/  LDL R18, [R1+0x8] ;  /* 0x0000080001127983 */ /* 0x000ea80000100800 */
[----:B------:R-:W3:Y:S04]  /*5580*/  LDL.64 R16, [R1+0x90] ;  /* 0x0000900001107983 */ /* 0x000ee80000100a00 */
[----:B------:R-:W4:Y:S04]  /*5590*/  LDL.LU R19, [R1+0x50] ;  /* 0x0000500001137983 */ /* 0x000f280000300800 */
[----:B------:R-:W5:Y:S04]  /*55a0*/  LDL.64 R30, [R1+0x98] ;  /* 0x00009800011e7983 */ /* 0x000f680000100a00 */
[----:B------:R-:W3:Y:S04]  /*55b0*/  LDL R137, [R1+0x8c] ;  /* 0x00008c0001897983 */ /* 0x000ee80000100800 */
[----:B------:R-:W3:Y:S01]  /*55c0*/  LDL.64 R138, [R1+0xa0] ;  /* 0x0000a000018a7983 */ /* 0x000ee20000100a00 */
[----:B------:R-:W-:-:S02]  /*55d0*/  IMAD.MOV.U32 R134, RZ, RZ, R3 ;  /* 0x000000ffff867224 */ /* 0x000fc400078e0003 */
[----:B------:R-:W-:Y:S01]  /*55e0*/  IMAD.MOV.U32 R133, RZ, RZ, R132 ;  /* 0x000000ffff857224 */ /* 0x000fe200078e0084 */
[C---:B--2---:R-:W-:Y:S02]  /*55f0*/  IADD3 R3, R18.reuse, 0x800, RZ ;  /* 0x0000080012037810 */ /* 0x044fe40007ffe0ff */
[----:B------:R-:W-:Y:S02]  /*5600*/  IADD3 R2, R18, 0x1000, RZ ;  /* 0x0000100012027810 */ /* 0x000fe40007ffe0ff */
[----:B----4-:R-:W-:-:S05]  /*5610*/  LEA.HI.SX32 R0, R19, 0xfffffffe, 0x1a ;  /* 0xfffffffe13007811 */ /* 0x010fca00078fd2ff */
[----:B------:R1:W-:Y:S04]  /*5620*/  STL [R1+0x4c], R0 ;  /* 0x00004c0001007387 */ /* 0x0003e80000100800 */
[----:B------:R2:W-:Y:S04]  /*5630*/  STL [R1+0x44], R3 ;  /* 0x0000440301007387 */ /* 0x0005e80000100800 */
[----:B------:R4:W-:Y:S01]  /*5640*/  STL [R1+0x40], R2 ;  /* 0x0000400201007387 */ /* 0x0009e20000100800 */
[C---:B-1----:R-:W-:Y:S02]  /*5650*/  IADD3 R0, R18.reuse, 0x1800, RZ ;  /* 0x0000180012007810 */ /* 0x042fe40007ffe0ff */
[----:B--2---:R-:W-:-:S03]  /*5660*/  IADD3 R3, R18, 0x2000, RZ ;  /* 0x0000200012037810 */ /* 0x004fc60007ffe0ff */
[----:B------:R1:W-:Y:S01]  /*5670*/  STL [R1+0x3c], R0 ;  /* 0x00003c0001007387 */ /* 0x0003e20000100800 */
[----:B----4-:R-:W-:-:S03]  /*5680*/  IADD3 R2, R18, 0x2800, RZ ;  /* 0x0000280012027810 */ /* 0x010fc60007ffe0ff */
        /* <DEDUP_REMOVED lines=14> */
[----:B-----5:R-:W-:Y:S02]  /*5770*/  IADD3 R0, P2, R30, 0x40, RZ ;  /* 0x000000401e007810 */ /* 0x020fe40007f5e0ff */
[----:B-1----:R-:W-:-:S03]  /*5780*/  IADD3 R3, R18, 0x6000, RZ ;  /* 0x0000600012037810 */ /* 0x002fc60007ffe0ff */
[----:B------:R1:W-:Y:S01]  /*5790*/  STL [R1+0x88], R0 ;  /* 0x0000880001007387 */ /* 0x0003e20000100800 */
[----:B--2---:R-:W-:-:S03]  /*57a0*/  IADD3 R2, P1, R30, 0x80, RZ ;  /* 0x000000801e027810 */ /* 0x004fc60007f3e0ff */
[----:B------:R3:W-:Y:S04]  /*57b0*/  STL [R1+0x18], R3 ;  /* 0x0000180301007387 */ /* 0x0007e80000100800 */
[----:B------:R2:W-:Y:S01]  /*57c0*/  STL [R1+0x80], R2 ;  /* 0x0000800201007387 */ /* 0x0005e20000100800 */
[----:B-1----:R-:W-:Y:S01]  /*57d0*/  IADD3 R0, P0, R30, 0xc0, RZ ;  /* 0x000000c01e007810 */ /* 0x002fe20007f1e0ff */
[----:B---3--:R-:W-:-:S04]  /*57e0*/  IMAD.X R3, RZ, RZ, R137, P2 ;  /* 0x000000ffff037224 */ /* 0x008fc800010e0689 */
[----:B------:R1:W-:Y:S01]  /*57f0*/  STL [R1+0x78], R0 ;  /* 0x0000780001007387 */ /* 0x0003e20000100800 */
[----:B--2---:R-:W-:-:S03]  /*5800*/  IADD3 R2, P2, R138, 0x40, RZ ;  /* 0x000000408a027810 */ /* 0x004fc60007f5e0ff */
[----:B------:R2:W-:Y:S04]  /*5810*/  STL [R1+0x84], R3 ;  /* 0x0000840301007387 */ /* 0x0005e80000100800 */
[----:B------:R3:W-:Y:S01]  /*5820*/  STL [R1+0x70], R2 ;  /* 0x0000700201007387 */ /* 0x0007e20000100800 */
[----:B-1----:R-:W-:Y:S01]  /*5830*/  IMAD.X R0, RZ, RZ, R137, P1 ;  /* 0x000000ffff007224 */ /* 0x002fe200008e0689 */
[----:B--2---:R-:W-:-:S04]  /*5840*/  IADD3 R3, P1, R138, 0x80, RZ ;  /* 0x000000808a037810 */ /* 0x004fc80007f3e0ff */
[----:B------:R1:W-:Y:S01]  /*5850*/  STL [R1+0x7c], R0 ;  /* 0x00007c0001007387 */ /* 0x0003e20000100800 */
[----:B---3--:R-:W-:-:S03]  /*5860*/  IMAD.X R2, RZ, RZ, R137, P0 ;  /* 0x000000ffff027224 */ /* 0x008fc600000e0689 */
[----:B------:R2:W-:Y:S04]  /*5870*/  STL [R1+0x68], R3 ;  /* 0x0000680301007387 */ /* 0x0005e80000100800 */
[----:B------:R3:W-:Y:S01]  /*5880*/  STL [R1+0x74], R2 ;  /* 0x0000740201007387 */ /* 0x0007e20000100800 */
[----:B-1----:R-:W-:Y:S02]  /*5890*/  IADD3 R0, P0, R138, 0xc0, RZ ;  /* 0x000000c08a007810 */ /* 0x002fe40007f1e0ff */
[----:B--2---:R-:W-:-:S03]  /*58a0*/  IADD3 R3, R18, 0x6800, RZ ;  /* 0x0000680012037810 */ /* 0x004fc60007ffe0ff */
[----:B------:R1:W-:Y:S01]  /*58b0*/  STL [R1+0x60], R0 ;  /* 0x0000600001007387 */ /* 0x0003e20000100800 */
[----:B---3--:R-:W-:-:S03]  /*58c0*/  IADD3 R2, R18, 0x7000, RZ ;  /* 0x0000700012027810 */ /* 0x008fc60007ffe0ff */
[----:B------:R2:W-:Y:S04]  /*58d0*/  STL [R1+0x14], R3 ;  /* 0x0000140301007387 */ /* 0x0005e80000100800 */
[----:B------:R3:W-:Y:S01]  /*58e0*/  STL [R1+0x10], R2 ;  /* 0x0000100201007387 */ /* 0x0007e20000100800 */
[----:B-1----:R-:W-:Y:S01]  /*58f0*/  IADD3 R0, R18, 0x7800, RZ ;  /* 0x0000780012007810 */ /* 0x002fe20007ffe0ff */
[----:B--2---:R-:W-:-:S04]  /*5900*/  IMAD.X R3, RZ, RZ, R17, P2 ;  /* 0x000000ffff037224 */ /* 0x004fc800010e0611 */
[----:B------:R1:W-:Y:S01]  /*5910*/  STL [R1+0xc], R0 ;  /* 0x00000c0001007387 */ /* 0x0003e20000100800 */
[----:B---3--:R-:W-:-:S03]  /*5920*/  IMAD.X R2, RZ, RZ, R17, P1 ;  /* 0x000000ffff027224 */ /* 0x008fc600008e0611 */
[----:B------:R2:W-:Y:S01]  /*5930*/  STL [R1+0x6c], R3 ;  /* 0x00006c0301007387 */ /* 0x0005e20000100800 */
[----:B-1----:R-:W-:-:S05]  /*5940*/  IMAD.X R0, RZ, RZ, R17, P0 ;  /* 0x000000ffff007224 */ /* 0x002fca00000e0611 */
[----:B------:R2:W-:Y:S04]  /*5950*/  STL [R1+0x5c], R0 ;  /* 0x00005c0001007387 */ /* 0x0005e80000100800 */
[----:B------:R2:W-:Y:S02]  /*5960*/  STL [R1+0x64], R2 ;  /* 0x0000640201007387 */ /* 0x0005e40000100800 */
.L_x_24:
[----:B------:R-:W3:Y:S01]  /*5970*/  LDL.64 R12, [R1+0x98] ;  /* 0x00009800010c7983 */ /* 0x000ee20000100a00 */
[----:B------:R-:W-:Y:S01]  /*5980*/  MOV R7, c[0x0][0x208] ;  /* 0x0000820000077a02 */ /* 0x000fe20000000f00 */
[----:B------:R-:W-:Y:S04]  /*5990*/  DEPBAR.LE SB0, 0x0 ;  /* 0x000080000000791a */ /* 0x000fe80000000000 */
[----:B------:R-:W4:Y:S01]  /*59a0*/  LDL R132, [R1+0x88] ;  /* 0x0000880001847983 */ /* 0x000f220000100800 */
[----:B------:R-:W-:Y:S04]  /*59b0*/  MOV R14, c[0x0][0x20c] ;  /* 0x00008300000e7a02 */ /* 0x000fe80000000f00 */
[----:B--2---:R-:W2:Y:S05]  /*59c0*/  LDL R28, [R1+0x8c] ;  /* 0x00008c00011c7983 */ /* 0x004eaa0000100800 */
        /* <DEDUP_REMOVED lines=21> */
[----:B---3--:R-:W-:Y:S01]  /*5b20*/  IADD3 R3, P0, R2, R12, RZ ;  /* 0x0000000c02037210 */ /* 0x008fe20007f1e0ff */
[----:B------:R-:W-:Y:S03]  /*5b30*/  LDSM.16.M88.4 R136, [R136] ;  /* 0x000000008888783b */ /* 0x000fe60000000200 */
        /* <DEDUP_REMOVED lines=940> */
.L_x_23:
[----:B------:R-:W3:Y:S04]  /*9600*/  LDL.LU R5, [R1+0x54] ;  /* 0x0000540001057983 */ /* 0x000ee80000300800 */
[----:B--2---:R-:W2:Y:S01]  /*9610*/  LDL.LU R2, [R1+0x58] ;  /* 0x0000580001027983 */ /* 0x004ea20000300800 */
[----:B------:R-:W-:-:S03]  /*9620*/  PLOP3.LUT P2, PT, PT, PT, PT, 0x8, 0x0 ;  /* 0x000000000000781c */ /* 0x000fc60003f4e170 */
[----:B---3--:R-:W1:Y:S04]  /*9630*/  SHFL.BFLY PT, R0, R5, 0x2, 0x1f ;  /* 0x0c401f0005007f89 */ /* 0x008e6800000e0000 */
[----:B--2---:R-:W2:Y:S01]  /*9640*/  SHFL.BFLY PT, R4, R2, 0x2, 0x1f ;  /* 0x0c401f0002047f89 */ /* 0x004ea200000e0000 */
[----:B-1----:R-:W-:Y:S02]  /*9650*/  FADD.FTZ R0, R0, R5 ;  /* 0x0000000500007221 */ /* 0x002fe40000010000 */
[----:B--2---:R-:W-:-:S03]  /*9660*/  FADD.FTZ R4, R4, R2 ;  /* 0x0000000204047221 */ /* 0x004fc60000010000 */
[----:B------:R-:W1:Y:S01]  /*9670*/  SHFL.BFLY PT, R6, R0, 0x1, 0x1f ;  /* 0x0c201f0000067f89 */ /* 0x000e6200000e0000 */
[----:B------:R-:W-:-:S03]  /*9680*/  MOV R2, RZ ;  /* 0x000000ff00027202 */ /* 0x000fc60000000f00 */
[----:B------:R-:W2:Y:S01]  /*9690*/  SHFL.BFLY PT, R5, R4, 0x1, 0x1f ;  /* 0x0c201f0004057f89 */ /* 0x000ea200000e0000 */
[----:B-1----:R-:W-:Y:S01]  /*96a0*/  FADD.FTZ R6, R0, R6 ;  /* 0x0000000600067221 */ /* 0x002fe20000010000 */
[----:B------:R-:W-:Y:S01]  /*96b0*/  MOV R0, RZ ;  /* 0x000000ff00007202 */ /* 0x000fe20000000f00 */
[----:B--2---:R-:W-:-:S03]  /*96c0*/  FADD.FTZ R4, R5, R4 ;  /* 0x0000000405047221 */ /* 0x004fc60000010000 */
[----:B------:R-:W-:Y:S02]  /*96d0*/  FSETP.NE.FTZ.AND P1, PT, R6, RZ, PT ;  /* 0x000000ff0600720b */ /* 0x000fe40003f35000 */
[----:B------:R-:W-:-:S11]  /*96e0*/  FSETP.NE.FTZ.AND P0, PT, R4, RZ, PT ;  /* 0x000000ff0400720b */ /* 0x000fd60003f15000 */
[----:B------:R-:W1:Y:S08]  /*96f0*/  @P1 MUFU.RCP R2, R6 ;  /* 0x0000000600021308 */ /* 0x000e700000001000 */
[----:B------:R-:W2:Y:S08]  /*9700*/  @P1 MUFU.LG2 R6, R6 ;  /* 0x0000000600061308 */ /* 0x000eb00000000c00 */
[----:B------:R-:W3:Y:S01]  /*9710*/  @P0 MUFU.LG2 R7, R4 ;  /* 0x0000000400070308 */ /* 0x000ee20000000c00 */
[----:B-1----:R-:W-:-:S02]  /*9720*/  FMUL.FTZ R16, R2, R36 ;  /* 0x0000002402107220 */ /* 0x002fc40000410000 */
[C---:B------:R-:W-:Y:S02]  /*9730*/  FMUL.FTZ R18, R2.reuse, R40 ;  /* 0x0000002802127220 */ /* 0x040fe40000410000 */
[C---:B------:R-:W-:Y:S02]  /*9740*/  FMUL.FTZ R140, R2.reuse, R140 ;  /* 0x0000008c028c7220 */ /* 0x040fe40000410000 */
[C---:B------:R-:W-:Y:S01]  /*9750*/  FMUL.FTZ R8, R2.reuse, R141 ;  /* 0x0000008d02087220 */ /* 0x040fe20000410000 */
[----:B------:R1:W4:Y:S01]  /*9760*/  @P0 MUFU.RCP R0, R4 ;  /* 0x0000000400000308 */ /* 0x0003220000001000 */
[C---:B------:R-:W-:Y:S02]  /*9770*/  FMUL.FTZ R144, R2.reuse, R144 ;  /* 0x0000009002907220 */ /* 0x040fe40000410000 */
[C---:B------:R-:W-:Y:S02]  /*9780*/  FMUL.FTZ R145, R2.reuse, R145 ;  /* 0x0000009102917220 */ /* 0x040fe40000410000 */
[----:B------:R-:W-:-:S02]  /*9790*/  FMUL.FTZ R148, R2, R148 ;  /* 0x0000009402947220 */ /* 0x000fc40000410000 */
[C---:B------:R-:W-:Y:S02]  /*97a0*/  FMUL.FTZ R149, R2.reuse, R149 ;  /* 0x0000009502957220 */ /* 0x040fe40000410000 */
[C---:B------:R-:W-:Y:S02]  /*97b0*/  FMUL.FTZ R152, R2.reuse, R152 ;  /* 0x0000009802987220 */ /* 0x040fe40000410000 */
[C---:B------:R-:W-:Y:S02]  /*97c0*/  FMUL.FTZ R153, R2.reuse, R153 ;  /* 0x0000009902997220 */ /* 0x040fe40000410000 */
[C---:B------:R-:W-:Y:S02]  /*97d0*/  FMUL.FTZ R156, R2.reuse, R156 ;  /* 0x0000009c029c7220 */ /* 0x040fe40000410000 */
[C---:B------:R-:W-:Y:S01]  /*97e0*/  FMUL.FTZ R157, R2.reuse, R157 ;  /* 0x0000009d029d7220 */ /* 0x040fe20000410000 */
[----:B-1----:R-:W-:Y:S01]  /*97f0*/  @P1 MOV R4, 0x3f317218 ;  /* 0x3f31721800041802 */ /* 0x002fe20000000f00 */
        /* <DEDUP_REMOVED lines=14> */
[C---:B------:R-:W-:Y:S01]  /*98e0*/  FMUL.FTZ R26, R2.reuse, R56 ;  /* 0x00000038021a7220 */ /* 0x040fe20000410000 */
[----:B------:R-:W-:Y:S01]  /*98f0*/  MOV R56, 0xff800000 ;  /* 0xff80000000387802 */ /* 0x000fe20000000f00 */
[C---:B------:R-:W-:Y:S01]  /*9900*/  FMUL.FTZ R36, R2.reuse, R57 ;  /* 0x0000003902247220 */ /* 0x040fe20000410000 */
[----:B------:R-:W-:Y:S01]  /*9910*/  MOV R57, 0xff800000 ;  /* 0xff80000000397802 */ /* 0x000fe20000000f00 */
        /* <DEDUP_REMOVED lines=36> */
[----:B------:R-:W-:Y:S01]  /*9b60*/  @P0 MOV R2, 0x3f317218 ;  /* 0x3f31721800020802 */ /* 0x000fe20000000f00 */
[----:B------:R-:W-:Y:S02]  /*9b70*/  @P1 FMUL.FTZ R5, R4, c[0x0][0x2d0] ;  /* 0x0000b40004051a20 */ /* 0x000fe40000410000 */
[----:B--2---:R-:W-:Y:S02]  /*9b80*/  @P1 FMUL.FTZ R6, R6, 0.69314718246459960938 ;  /* 0x3f31721806061820 */ /* 0x004fe40000410000 */
[----:B---3--:R-:W-:-:S02]  /*9b90*/  @P0 FMUL.FTZ R4, R7, 0.69314718246459960938 ;  /* 0x3f31721807040820 */ /* 0x008fc40000410000 */
[----:B------:R-:W-:Y:S02]  /*9ba0*/  @P0 FMUL.FTZ R2, R2, c[0x0][0x2d0] ;  /* 0x0000b40002020a20 */ /* 0x000fe40000410000 */
[C---:B----4-:R-:W-:Y:S02]  /*9bb0*/  FMUL.FTZ R142, R0.reuse, R142 ;  /* 0x0000008e008e7220 */ /* 0x050fe40000410000 */
        /* <DEDUP_REMOVED lines=62> */
[----:B------:R-:W-:Y:S02]  /*9fa0*/  FMUL.FTZ R131, R0, R131 ;  /* 0x0000008300837220 */ /* 0x000fe40000410000 */
[----:B------:R-:W-:-:S02]  /*9fb0*/  @P1 FFMA.FTZ R56, R5, R132, R6 ;  /* 0x0000008405381223 */ /* 0x000fc40000010006 */
[----:B------:R-:W-:Y:S02]  /*9fc0*/  @P0 FFMA.FTZ R57, R2, R3, R4 ;  /* 0x0000000302390223 */ /* 0x000fe40000010004 */
.L_x_22:
[----:B-1----:R-:W-:Y:S05]  /*9fd0*/  @P2 BRA `(.L_x_25) ;  /* 0x00001ab000002947 */ /* 0x002fea0003800000 */
[----:B------:R-:W2:Y:S01]  /*9fe0*/  LDL R65, [R1+0xa8] ;  /* 0x0000a80001417983 */ /* 0x000ea20000100800 */
[----:B------:R-:W-:Y:S02]  /*9ff0*/  F2FP.BF16.PACK_AB R50, R51, R50 ;  /* 0x000000323332723e */ /* 0x000fe400000010ff */
[----:B------:R-:W-:Y:S01]  /*a000*/  F2FP.BF16.PACK_AB R46, R47, R46 ;  /* 0x0000002e2f2e723e */ /* 0x000fe200000010ff */
[----:B------:R-:W1:Y:S01]  /*a010*/  S2R R61, SR_TID.X ;  /* 0x00000000003d7919 */ /* 0x000e620000002100 */
[----:B------:R-:W-:Y:S02]  /*a020*/  F2FP.BF16.PACK_AB R36, R36, R26 ;  /* 0x0000001a2424723e */ /* 0x000fe400000010ff */
[----:B------:R-:W-:Y:S02]  /*a030*/  F2FP.BF16.PACK_AB R42, R43, R42 ;  /* 0x0000002a2b2a723e */ /* 0x000fe400000010ff */
[----:B------:R-:W-:Y:S02]  /*a040*/  F2FP.BF16.PACK_AB R8, R8, R140 ;  /* 0x0000008c0808723e */ /* 0x000fe400000010ff */
[----:B------:R-:W-:-:S02]  /*a050*/  F2FP.BF16.PACK_AB R5, R143, R142 ;  /* 0x0000008e8f05723e */ /* 0x000fc400000010ff */
[----:B------:R-:W-:Y:S02]  /*a060*/  F2FP.BF16.PACK_AB R6, R145, R144 ;  /* 0x000000909106723e */ /* 0x000fe400000010ff */
[----:B------:R-:W-:Y:S02]  /*a070*/  F2FP.BF16.PACK_AB R146, R147, R146 ;  /* 0x000000929392723e */ /* 0x000fe400000010ff */
[----:B------:R-:W-:Y:S02]  /*a080*/  F2FP.BF16.PACK_AB R53, R149, R148 ;  /* 0x000000949535723e */ /* 0x000fe400000010ff */
[----:B------:R-:W-:Y:S02]  /*a090*/  F2FP.BF16.PACK_AB R150, R151, R150 ;  /* 0x000000969796723e */ /* 0x000fe400000010ff */
[----:B------:R-:W-:Y:S02]  /*a0a0*/  F2FP.BF16.PACK_AB R7, R153, R152 ;  /* 0x000000989907723e */ /* 0x000fe400000010ff */
[----:B------:R-:W-:-:S02]  /*a0b0*/  F2FP.BF16.PACK_AB R154, R155, R154 ;  /* 0x0000009a9b9a723e */ /* 0x000fc400000010ff */
[----:B------:R-:W-:Y:S02]  /*a0c0*/  F2FP.BF16.PACK_AB R52, R157, R156 ;  /* 0x0000009c9d34723e */ /* 0x000fe400000010ff */
[----:B------:R-:W-:Y:S02]  /*a0d0*/  F2FP.BF16.PACK_AB R158, R159, R158 ;  /* 0x0000009e9f9e723e */ /* 0x000fe400000010ff */
[----:B-1----:R-:W-:Y:S02]  /*a0e0*/  SHF.R.S32.HI R51, RZ, 0x1f, R61 ;  /* 0x0000001fff337819 */ /* 0x002fe4000001143d */
[----:B------:R-:W-:Y:S02]  /*a0f0*/  F2FP.BF16.PACK_AB R49, R161, R160 ;  /* 0x000000a0a131723e */ /* 0x000fe400000010ff */
[CC--:B------:R-:W-:Y:S02]  /*a100*/  LEA.HI R2, R51.reuse, R61.reuse, RZ, 0x2 ;  /* 0x0000003d33027211 */ /* 0x0c0fe400078f10ff */
[----:B------:R-:W-:-:S02]  /*a110*/  LEA.HI R47, R51, R61, RZ, 0x5 ;  /* 0x0000003d332f7211 */ /* 0x000fc400078f28ff */
[--C-:B------:R-:W-:Y:S02]  /*a120*/  SHF.R.S32.HI R4, RZ, 0x2, R2.reuse ;  /* 0x00000002ff047819 */ /* 0x100fe40000011402 */
[----:B------:R-:W-:Y:S02]  /*a130*/  SHF.R.S32.HI R0, RZ, 0x1f, R2 ;  /* 0x0000001fff007819 */ /* 0x000fe40000011402 */
[----:B------:R-:W-:Y:S02]  /*a140*/  SHF.R.S32.HI R43, RZ, 0x5, R47 ;  /* 0x00000005ff2b7819 */ /* 0x000fe4000001142f */
[----:B------:R-:W-:Y:S02]  /*a150*/  LEA.HI R0, R0, R4, RZ, 0x3 ;  /* 0x0000000400007211 */ /* 0x000fe400078f18ff */
[----:B------:R-:W-:Y:S02]  /*a160*/  F2FP.BF16.PACK_AB R162, R163, R162 ;  /* 0x000000a2a3a2723e */ /* 0x000fe400000010ff */
[----:B------:R-:W-:-:S02]  /*a170*/  LOP3.LUT R0, R0, 0xfffffff8, RZ, 0xc0, !PT ;  /* 0xfffffff800007812 */ /* 0x000fc400078ec0ff */
[----:B------:R-:W-:Y:S02]  /*a180*/  F2FP.BF16.PACK_AB R48, R165, R164 ;  /* 0x000000a4a530723e */ /* 0x000fe400000010ff */
[----:B------:R-:W-:Y:S01]  /*a190*/  F2FP.BF16.PACK_AB R166, R167, R166 ;  /* 0x000000a6a7a6723e */ /* 0x000fe200000010ff */
[----:B------:R-:W-:Y:S01]  /*a1a0*/  IMAD.IADD R4, R4, 0x1, -R0 ;  /* 0x0000000104047824 */ /* 0x000fe200078e0a00 */
[----:B------:R-:W-:Y:S02]  /*a1b0*/  LOP3.LUT R0, R2, 0xfffffffc, RZ, 0xc0, !PT ;  /* 0xfffffffc02007812 */ /* 0x000fe400078ec0ff */
[----:B------:R-:W-:Y:S01]  /*a1c0*/  F2FP.BF16.PACK_AB R45, R169, R168 ;  /* 0x000000a8a92d723e */ /* 0x000fe200000010ff */
[C---:B------:R-:W-:Y:S01]  /*a1d0*/  IMAD.SHL.U32 R2, R4.reuse, 0x40, RZ ;  /* 0x0000004004027824 */ /* 0x040fe200078e00ff */
[----:B------:R-:W-:Y:S01]  /*a1e0*/  LOP3.LUT R3, R4, 0x1, RZ, 0xc0, !PT ;  /* 0x0000000104037812 */ /* 0x000fe200078ec0ff */
[----:B------:R-:W-:Y:S01]  /*a1f0*/  IMAD.IADD R26, R61, 0x1, -R0 ;  /* 0x000000013d1a7824 */ /* 0x000fe200078e0a00 */
[----:B------:R-:W-:-:S02]  /*a200*/  F2FP.BF16.PACK_AB R170, R171, R170 ;  /* 0x000000aaabaa723e */ /* 0x000fc400000010ff */
[----:B------:R-:W-:Y:S01]  /*a210*/  LOP3.LUT R0, R2, 0x1c0, RZ, 0xc0, !PT ;  /* 0x000001c002007812 */ /* 0x000fe200078ec0ff */
[----:B------:R-:W-:Y:S01]  /*a220*/  IMAD R2, R43, 0x200, R26 ;  /* 0x000002002b027824 */ /* 0x000fe200078e021a */
[----:B------:R-:W-:Y:S02]  /*a230*/  ISETP.NE.U32.AND P0, PT, R3, 0x1, PT ;  /* 0x000000010300780c */ /* 0x000fe40003f05070 */
[----:B------:R-:W-:Y:S02]  /*a240*/  LEA.HI R0, R0, R0, RZ, 0x1d ;  /* 0x0000000000007211 */ /* 0x000fe400078fe8ff */
[----:B------:R-:W-:Y:S01]  /*a250*/  R2P PR, R4, 0x6 ;  /* 0x0000000604007804 */ /* 0x000fe20000000000 */
[----:B------:R-:W-:Y:S01]  /*a260*/  IMAD.MOV.U32 R4, RZ, RZ, 0x20 ;  /* 0x00000020ff047424 */ /* 0x000fe200078e00ff */
[----:B------:R-:W-:Y:S01]  /*a270*/  F2FP.BF16.PACK_AB R44, R37, R16 ;  /* 0x00000010252c723e */ /* 0x000fe200000010ff */
[----:B------:R-:W-:Y:S01]  /*a280*/  IMAD.U32 R0, R2, 0x2, R0 ;  /* 0x0000000202007824 */ /* 0x000fe200078e0000 */
[----:B------:R-:W-:-:S02]  /*a290*/  F2FP.BF16.PACK_AB R41, R39, R38 ;  /* 0x000000262729723e */ /* 0x000fc400000010ff */
[----:B------:R-:W-:Y:S01]  /*a2a0*/  SEL R4, R4, 0xffffffe0, !P1 ;  /* 0xffffffe004047807 */ /* 0x000fe20004800000 */
[----:B------:R-:W-:Y:S01]  /*a2b0*/  IMAD.SHL.U32 R0, R0, 0x2, RZ ;  /* 0x0000000200007824 */ /* 0x000fe200078e00ff */
[----:B------:R-:W-:Y:S01]  /*a2c0*/  BAR.SYNC.DEFER_BLOCKING 0x1, 0x100 ;  /* 0x0044000000007b1d */ /* 0x000fe20000010000 */
[----:B------:R-:W-:Y:S02]  /*a2d0*/  F2FP.BF16.PACK_AB R40, R40, R18 ;  /* 0x000000122828723e */ /* 0x000fe400000010ff */
[----:B------:R-:W-:Y:S02]  /*a2e0*/  F2FP.BF16.PACK_AB R39, R9, R20 ;  /* 0x000000140927723e */ /* 0x000fe400000010ff */
[C---:B------:R-:W-:Y:S02]  /*a2f0*/  IADD3 R3, R0.reuse, 0x80, RZ ;  /* 0x0000008000037810 */ /* 0x040fe40007ffe0ff */
[C---:B------:R-:W-:Y:S02]  /*a300*/  IADD3 R2, R0.reuse, 0x70, RZ ;  /* 0x0000007000027810 */ /* 0x040fe40007ffe0ff */
[----:B------:R-:W-:Y:S01]  /*a310*/  @P0 IADD3 R2, R3, 0x10, RZ ;  /* 0x0000001003020810 */ /* 0x000fe20007ffe0ff */
[----:B------:R-:W-:Y:S01]  /*a320*/  IMAD.IADD R3, R0, 0x1, R4 ;  /* 0x0000000100037824 */ /* 0x000fe200078e0204 */
[----:B------:R-:W-:-:S02]  /*a330*/  F2FP.BF16.PACK_AB R38, R12, R22 ;  /* 0x000000160c26723e */ /* 0x000fc400000010ff */
[----:B------:R-:W-:Y:S02]  /*a340*/  F2FP.BF16.PACK_AB R37, R14, R24 ;  /* 0x000000180e25723e */ /* 0x000fe400000010ff */
[----:B------:R-:W-:Y:S02]  /*a350*/  F2FP.BF16.PACK_AB R54, R55, R54 ;  /* 0x000000363736723e */ /* 0x000fe400000010ff */
[----:B------:R-:W-:Y:S02]  /*a360*/  F2FP.BF16.PACK_AB R58, R59, R58 ;  /* 0x0000003a3b3a723e */ /* 0x000fe400000010ff */
[----:B------:R-:W-:Y:S02]  /*a370*/  F2FP.BF16.PACK_AB R35, R35, R60 ;  /* 0x0000003c2323723e */ /* 0x000fe400000010ff */
[----:B------:R-:W-:Y:S02]  /*a380*/  F2FP.BF16.PACK_AB R62, R63, R62 ;  /* 0x0000003e3f3e723e */ /* 0x000fe400000010ff */
[----:B------:R-:W-:Y:S01]  /*a390*/  F2FP.BF16.PACK_AB R34, R34, R64 ;  /* 0x000000402222723e */ /* 0x000fe200000010ff */
[----:B------:R1:W-:Y:S01]  /*a3a0*/  STS [R0+0x80], R8 ;  /* 0x0000800800007388 */ /* 0x0003e20000000800 */
[----:B------:R-:W-:-:S02]  /*a3b0*/  F2FP.BF16.PACK_AB R66, R67, R66 ;  /* 0x000000424342723e */ /* 0x000fc400000010ff */
[----:B------:R-:W-:Y:S01]  /*a3c0*/  F2FP.BF16.PACK_AB R33, R33, R68 ;  /* 0x000000442121723e */ /* 0x000fe200000010ff */
[----:B------:R-:W-:Y:S01]  /*a3d0*/  STS [R0+0x480], R5 ;  /* 0x0004800500007388 */ /* 0x000fe20000000800 */
[----:B------:R-:W-:Y:S02]  /*a3e0*/  F2FP.BF16.PACK_AB R70, R71, R70 ;  /* 0x000000464746723e */ /* 0x000fe400000010ff */
[----:B------:R-:W-:Y:S01]  /*a3f0*/  F2FP.BF16.PACK_AB R32, R32, R72 ;  /* 0x000000482020723e */ /* 0x000fe200000010ff */
[----:B------:R3:W-:Y:S01]  /*a400*/  STS [R2], R6 ;  /* 0x0000000602007388 */ /* 0x0007e20000000800 */
[----:B------:R-:W-:Y:S02]  /*a410*/  F2FP.BF16.PACK_AB R74, R75, R74 ;  /* 0x0000004a4b4a723e */ /* 0x000fe400000010ff */
        /* <DEDUP_REMOVED lines=10> */
[----:B-1----:R-:W-:Y:S01]  /*a4c0*/  IMAD.MOV.U32 R8, RZ, RZ, 0x40 ;  /* 0x00000040ff087424 */ /* 0x002fe200078e00ff */
[----:B------:R-:W-:-:S02]  /*a4d0*/  F2FP.BF16.PACK_AB R90, R91, R90 ;  /* 0x0000005a5b5a723e */ /* 0x000fc400000010ff */
[----:B------:R-:W-:Y:S02]  /*a4e0*/  F2FP.BF16.PACK_AB R27, R27, R92 ;  /* 0x0000005c1b1b723e */ /* 0x000fe400000010ff */
[----:B------:R-:W-:Y:S02]  /*a4f0*/  F2FP.BF16.PACK_AB R94, R95, R94 ;  /* 0x0000005e5f5e723e */ /* 0x000fe400000010ff */
[----:B------:R-:W-:Y:S02]  /*a500*/  F2FP.BF16.PACK_AB R25, R97, R96 ;  /* 0x000000606119723e */ /* 0x000fe400000010ff */
[----:B---3--:R-:W-:Y:S01]  /*a510*/  SEL R6, R8, 0xffffffc0, !P2 ;  /* 0xffffffc008067807 */ /* 0x008fe20005000000 */
[----:B------:R-:W-:Y:S01]  /*a520*/  IMAD.IADD R8, R4, 0x1, R2 ;  /* 0x0000000104087824 */ /* 0x000fe200078e0202 */
[----:B------:R-:W-:Y:S02]  /*a530*/  F2FP.BF16.PACK_AB R99, R99, R98 ;  /* 0x000000626363723e */ /* 0x000fe400000010ff */
[----:B------:R-:W-:Y:S01]  /*a540*/  F2FP.BF16.PACK_AB R24, R101, R100 ;  /* 0x000000646518723e */ /* 0x000fe200000010ff */
[----:B------:R-:W-:Y:S01]  /*a550*/  IMAD.IADD R5, R0, 0x1, R6 ;  /* 0x0000000100057824 */ /* 0x000fe200078e0206 */
[----:B------:R1:W-:Y:S01]  /*a560*/  STS [R8], R7 ;  /* 0x0000000708007388 */ /* 0x0003e20000000800 */
[----:B------:R-:W-:Y:S01]  /*a570*/  IMAD.IADD R4, R6, 0x1, R3 ;  /* 0x0000000106047824 */ /* 0x000fe200078e0203 */
[----:B------:R-:W-:-:S02]  /*a580*/  F2FP.BF16.PACK_AB R23, R23, R102 ;  /* 0x000000661717723e */ /* 0x000fc400000010ff */
[----:B------:R-:W-:Y:S01]  /*a590*/  STS [R8+0x400], R154 ;  /* 0x0004009a08007388 */ /* 0x000fe20000000800 */
[----:B------:R-:W-:Y:S02]  /*a5a0*/  F2FP.BF16.PACK_AB R22, R105, R104 ;  /* 0x000000686916723e */ /* 0x000fe400000010ff */
[----:B------:R-:W-:Y:S01]  /*a5b0*/  F2FP.BF16.PACK_AB R21, R21, R106 ;  /* 0x0000006a1515723e */ /* 0x000fe200000010ff */
[----:B------:R-:W-:Y:S01]  /*a5c0*/  STS [R5+0x80], R52 ;  /* 0x0000803405007388 */ /* 0x000fe20000000800 */
[----:B------:R-:W-:Y:S02]  /*a5d0*/  F2FP.BF16.PACK_AB R20, R109, R108 ;  /* 0x0000006c6d14723e */ /* 0x000fe400000010ff */
[----:B------:R-:W-:Y:S01]  /*a5e0*/  F2FP.BF16.PACK_AB R19, R19, R110 ;  /* 0x0000006e1313723e */ /* 0x000fe200000010ff */
[----:B------:R-:W-:Y:S01]  /*a5f0*/  STS [R5+0x480], R158 ;  /* 0x0004809e05007388 */ /* 0x000fe20000000800 */
[----:B------:R-:W-:Y:S02]  /*a600*/  F2FP.BF16.PACK_AB R18, R113, R112 ;  /* 0x000000707112723e */ /* 0x000fe400000010ff */
[----:B------:R-:W-:-:S02]  /*a610*/  F2FP.BF16.PACK_AB R17, R17, R114 ;  /* 0x000000721111723e */ /* 0x000fc400000010ff */
[----:B------:R-:W-:Y:S02]  /*a620*/  F2FP.BF16.PACK_AB R16, R117, R116 ;  /* 0x000000747510723e */ /* 0x000fe400000010ff */
[----:B------:R-:W-:Y:S02]  /*a630*/  F2FP.BF16.PACK_AB R13, R13, R118 ;  /* 0x000000760d0d723e */ /* 0x000fe400000010ff */
[----:B------:R-:W-:Y:S02]  /*a640*/  F2FP.BF16.PACK_AB R12, R121, R120 ;  /* 0x00000078790c723e */ /* 0x000fe400000010ff */
[----:B------:R-:W-:Y:S01]  /*a650*/  F2FP.BF16.PACK_AB R11, R11, R122 ;  /* 0x0000007a0b0b723e */ /* 0x000fe200000010ff */
[----:B-1----:R-:W-:Y:S01]  /*a660*/  IMAD.IADD R7, R6, 0x1, R2 ;  /* 0x0000000106077824 */ /* 0x002fe200078e0202 */
[----:B------:R-:W-:Y:S01]  /*a670*/  F2FP.BF16.PACK_AB R9, R125, R124 ;  /* 0x0000007c7d09723e */ /* 0x000fe200000010ff */
[----:B------:R-:W-:Y:S01]  /*a680*/  IMAD.IADD R6, R8, 0x1, R6 ;  /* 0x0000000108067824 */ /* 0x000fe200078e0206 */
[----:B------:R-:W-:-:S02]  /*a690*/  F2FP.BF16.PACK_AB R15, R127, R126 ;  /* 0x0000007e7f0f723e */ /* 0x000fc400000010ff */
[----:B------:R-:W-:Y:S01]  /*a6a0*/  STS [R7], R49 ;  /* 0x0000003107007388 */ /* 0x000fe20000000800 */
[----:B------:R-:W-:Y:S02]  /*a6b0*/  F2FP.BF16.PACK_AB R14, R129, R128 ;  /* 0x00000080810e723e */ /* 0x000fe400000010ff */
[----:B------:R-:W-:Y:S01]  /*a6c0*/  F2FP.BF16.PACK_AB R10, R131, R130 ;  /* 0x00000082830a723e */ /* 0x000fe200000010ff */
[----:B------:R-:W-:Y:S01]  /*a6d0*/  STS [R7+0x400], R162 ;  /* 0x000400a207007388 */ /* 0x000fe20000000800 */
[----:B------:R-:W-:Y:S02]  /*a6e0*/  ISETP.NE.U32.AND P0, PT, RZ, c[0x0][0x500], PT ;  /* 0x00014000ff007a0c */ /* 0x000fe40003f05070 */
[----:B------:R-:W-:Y:S01]  /*a6f0*/  ISETP.NE.U32.AND P1, PT, RZ, c[0x0][0x508], PT ;  /* 0x00014200ff007a0c */ /* 0x000fe20003f25070 */
[----:B------:R-:W-:Y:S01]  /*a700*/  STS [R4+0x80], R48 ;  /* 0x0000803004007388 */ /* 0x000fe20000000800 */
[----:B------:R-:W-:Y:S02]  /*a710*/  ISETP.NE.AND.EX P0, PT, RZ, c[0x0][0x504], PT, P0 ;  /* 0x00014100ff007a0c */ /* 0x000fe40003f05300 */
[----:B------:R-:W-:Y:S01]  /*a720*/  ISETP.NE.AND.EX P1, PT, RZ, c[0x0][0x50c], PT, P1 ;  /* 0x00014300ff007a0c */ /* 0x000fe20003f25310 */
[----:B------:R-:W-:Y:S04]  /*a730*/  STS [R4+0x480], R166 ;  /* 0x000480a604007388 */ /* 0x000fe80000000800 */
[----:B------:R-:W-:Y:S04]  /*a740*/  STS [R6], R45 ;  /* 0x0000002d06007388 */ /* 0x000fe80000000800 */
        /* <DEDUP_REMOVED lines=37> */
[----:B------:R-:W-:Y:S04]  /*a9a0*/  STS [R3+0xc080], R20 ;  /* 0x00c0801403007388 */ /* 0x000fe80000000800 */
[----:B------:R-:W-:Y:S04]  /*a9b0*/  STS [R3+0xc480], R19 ;  /* 0x00c4801303007388 */ /* 0x000fe80000000800 */
[----:B------:R-:W-:Y:S04]  /*a9c0*/  STS [R8+0xc000], R18 ;  /* 0x00c0001208007388 */ /* 0x000fe80000000800 */
[----:B------:R-:W-:Y:S04]  /*a9d0*/  STS [R8+0xc400], R17 ;  /* 0x00c4001108007388 */ /* 0x000fe80000000800 */
[----:B------:R-:W-:Y:S04]  /*a9e0*/  STS [R5+0xc080], R16 ;  /* 0x00c0801005007388 */ /* 0x000fe80000000800 */
[----:B------:R-:W-:Y:S01]  /*a9f0*/  STS [R5+0xc480], R13 ;  /* 0x00c4800d05007388 */ /* 0x000fe20000000800 */
[----:B-1----:R-:W-:-:S03]  /*aa00*/  IMAD.MOV.U32 R2, RZ, RZ, 0x4 ;  /* 0x00000004ff027424 */ /* 0x002fc600078e00ff */
[----:B------:R-:W-:Y:S04]  /*aa10*/  STS [R7+0xc000], R12 ;  /* 0x00c0000c07007388 */ /* 0x000fe80000000800 */
[----:B------:R-:W-:Y:S04]  /*aa20*/  STS [R7+0xc400], R11 ;  /* 0x00c4000b07007388 */ /* 0x000fe80000000800 */
[----:B------:R2:W-:Y:S04]  /*aa30*/  STS [R4+0xc080], R9 ;  /* 0x00c0800904007388 */ /* 0x0005e80000000800 */
[----:B------:R1:W-:Y:S04]  /*aa40*/  STS [R4+0xc480], R15 ;  /* 0x00c4800f04007388 */ /* 0x0003e80000000800 */
[----:B------:R1:W-:Y:S04]  /*aa50*/  STS [R6+0xc000], R14 ;  /* 0x00c0000e06007388 */ /* 0x0003e80000000800 */
[----:B------:R1:W-:Y:S01]  /*aa60*/  STS [R6+0xc400], R10 ;  /* 0x00c4000a06007388 */ /* 0x0003e20000000800 */
[----:B--2---:R-:W-:-:S03]  /*aa70*/  IMAD.WIDE R8, R65, R2, c[0x0][0x500] ;  /* 0x0001400041087625 */ /* 0x004fc600078e0202 */
[----:B------:R-:W-:Y:S06]  /*aa80*/  BAR.SYNC.DEFER_BLOCKING 0x1, 0x100 ;  /* 0x0044000000007b1d */ /* 0x000fec0000010000 */
[----:B------:R-:W2:Y:S01]  /*aa90*/  @P0 LDG.E R0, [R8.64] ;  /* 0x0000000408000981 */ /* 0x000ea2000c1e1900 */
[----:B------:R-:W-:Y:S02]  /*aaa0*/  IMAD.MOV.U32 R29, RZ, RZ, c[0x0][0x388] ;  /* 0x0000e200ff1d7624 */ /* 0x000fe400078e00ff */
[----:B------:R-:W-:-:S05]  /*aab0*/  @P1 IMAD.WIDE R2, R65, R2, c[0x0][0x508] ;  /* 0x0001420041021625 */ /* 0x000fca00078e0202 */
[----:B------:R3:W5:Y:S02]  /*aac0*/  @P1 LDG.E R29, [R2.64] ;  /* 0x00000004021d1981 */ /* 0x000764000c1e1900 */
[----:B---3--:R-:W-:Y:S02]  /*aad0*/  CS2R R2, SRZ ;  /* 0x0000000000027805 */ /* 0x008fe4000001ff00 */
[--C-:B--2---:R-:W-:Y:S01]  /*aae0*/  @P0 SHF.R.S32.HI R3, RZ, 0x1f, R0.reuse ;  /* 0x0000001fff030819 */ /* 0x104fe20000011400 */
[----:B------:R-:W-:Y:S01]  /*aaf0*/  @P0 IMAD.MOV.U32 R2, RZ, RZ, R0 ;  /* 0x000000ffff020224 */ /* 0x000fe200078e0000 */
[----:B------:R-:W-:Y:S05]  /*ab00*/  @P1 BRA `(.L_x_26) ;  /* 0x0000004000001947 */ /* 0x000fea0003800000 */
[----:B-1----:R-:W-:Y:S05]  /*ab10*/  @!P0 BRA `(.L_x_26) ;  /* 0x0000003000008947 */ /* 0x002fea0003800000 */
[----:B------:R-:W2:Y:S04]  /*ab20*/  LDG.E R4, [R8.64] ;  /* 0x0000000408047981 */ /* 0x000ea8000c1e1900 */
[----:B------:R-:W2:Y:S02]  /*ab30*/  LDG.E R0, [R8.64+0x4] ;  /* 0x0000040408007981 */ /* 0x000ea4000c1e1900 */
[----:B--2--5:R-:W-:-:S02]  /*ab40*/  IADD3 R29, -R4, R0, RZ ;  /* 0x00000000041d7210 */ /* 0x024fc40007ffe1ff */
.L_x_26:
[----:B-1----:R-:W-:Y:S01]  /*ab50*/  LOP3.LUT R0, R47, 0xffffffe0, RZ, 0xc0, !PT ;  /* 0xffffffe02f007812 */ /* 0x002fe200078ec0ff */
[----:B------:R-:W1:Y:S01]  /*ab60*/  S2R R28, SR_CTAID.X ;  /* 0x00000000001c7919 */ /* 0x000e620000002500 */
[----:B------:R-:W-:Y:S01]  /*ab70*/  SHF.R.S32.HI R4, RZ, 0x1f, R43 ;  /* 0x0000001fff047819 */ /* 0x000fe2000001142b */
[----:B------:R-:W-:Y:S01]  /*ab80*/  IMAD.MOV.U32 R7, RZ, RZ, c[0x0][0x4e8] ;  /* 0x00013a00ff077624 */ /* 0x000fe200078e00ff */
[----:B------:R-:W-:Y:S01]  /*ab90*/  LEA.HI R15, R51, R61, RZ, 0x3 ;  /* 0x0000003d330f7211 */ /* 0x000fe200078f18ff */
[----:B------:R-:W-:Y:S01]  /*aba0*/  IMAD.IADD R0, R61, 0x1, -R0 ;  /* 0x000000013d007824 */ /* 0x000fe200078e0a00 */
[----:B------:R-:W2:Y:S01]  /*abb0*/  S2R R11, SR_CTAID.Y ;  /* 0x00000000000b7919 */ /* 0x000ea20000002600 */
[----:B------:R-:W-:Y:S01]  /*abc0*/  LEA.HI R4, R4, R43, RZ, 0x3 ;  /* 0x0000002b04047211 */ /* 0x000fe200078f18ff */
[----:B-----5:R-:W-:Y:S01]  /*abd0*/  IMAD R29, R29, c[0x0][0x4e8], RZ ;  /* 0x00013a001d1d7a24 */ /* 0x020fe200078e02ff */
[----:B------:R-:W-:Y:S01]  /*abe0*/  ISETP.NE.AND P1, PT, R7, 0x1, PT ;  /* 0x000000010700780c */ /* 0x000fe20003f25270 */
[----:B------:R-:W-:Y:S01]  /*abf0*/  BSSY B0, `(.L_x_27) ;  /* 0x000008c000007945 */ /* 0x000fe20003800000 */
[----:B------:R-:W-:-:S02]  /*ac00*/  SHF.R.S32.HI R6, RZ, 0x1f, R0 ;  /* 0x0000001fff067819 */ /* 0x000fc40000011400 */
[----:B------:R-:W-:Y:S02]  /*ac10*/  LOP3.LUT R5, R4, 0xffffff8, RZ, 0xc0, !PT ;  /* 0x0ffffff804057812 */ /* 0x000fe400078ec0ff */
[----:B------:R-:W-:Y:S02]  /*ac20*/  LEA.HI R4, R26, R26, RZ, 0x1 ;  /* 0x0000001a1a047211 */ /* 0x000fe400078f08ff */
[----:B------:R-:W-:Y:S02]  /*ac30*/  LEA.HI R6, R6, R0, RZ, 0x2 ;  /* 0x0000000006067211 */ /* 0x000fe400078f10ff */
[----:B------:R-:W-:Y:S02]  /*ac40*/  IADD3 R7, R43, -R5, RZ ;  /* 0x800000052b077210 */ /* 0x000fe40007ffe0ff */
[----:B------:R-:W-:Y:S02]  /*ac50*/  LOP3.LUT R4, R4, 0x1ffffffe, RZ, 0xc0, !PT ;  /* 0x1ffffffe04047812 */ /* 0x000fe400078ec0ff */
[----:B------:R-:W-:Y:S01]  /*ac60*/  SHF.R.S32.HI R5, RZ, 0x2, R6 ;  /* 0x00000002ff057819 */ /* 0x000fe20000011406 */
[----:B------:R-:W-:Y:S01]  /*ac70*/  IMAD R6, R3, c[0x0][0x3a0], RZ ;  /* 0x0000e80003067a24 */ /* 0x000fe200078e02ff */
[----:B------:R-:W-:Y:S01]  /*ac80*/  LOP3.LUT P2, RZ, R0, 0x3, RZ, 0xc0, !PT ;  /* 0x0000000300ff7812 */ /* 0x000fe2000784c0ff */
[----:B------:R-:W-:Y:S01]  /*ac90*/  IMAD.IADD R0, R26, 0x1, -R4 ;  /* 0x000000011a007824 */ /* 0x000fe200078e0a04 */
[----:B------:R-:W-:Y:S01]  /*aca0*/  LOP3.LUT R4, R15, 0xfffffff8, RZ, 0xc0, !PT ;  /* 0xfffffff80f047812 */ /* 0x000fe200078ec0ff */
[----:B------:R-:W-:Y:S01]  /*acb0*/  IMAD R17, R7, 0x10, R5 ;  /* 0x0000001007117824 */ /* 0x000fe200078e0205 */
[----:B------:R-:W-:Y:S01]  /*acc0*/  SEL R12, R65, RZ, !P0 ;  /* 0x000000ff410c7207 */ /* 0x000fe20004000000 */
[----:B------:R-:W-:Y:S01]  /*acd0*/  IMAD R6, R2, c[0x0][0x3a4], R6 ;  /* 0x0000e90002067a24 */ /* 0x000fe200078e0206 */
[----:B------:R-:W-:Y:S01]  /*ace0*/  IADD3 R13, -R4, R61, RZ ;  /* 0x0000003d040d7210 */ /* 0x000fe20007ffe1ff */
[----:B------:R-:W-:Y:S01]  /*acf0*/  IMAD R0, R0, 0x8, R17 ;  /* 0x0000000800007824 */ /* 0x000fe200078e0211 */
[----:B--2---:R-:W-:Y:S01]  /*ad00*/  SHF.R.S32.HI R10, RZ, 0x1f, R11 ;  /* 0x0000001fff0a7819 */ /* 0x004fe2000001140b */
[----:B------:R-:W-:Y:S01]  /*ad10*/  IMAD.WIDE.U32 R4, R2, c[0x0][0x3a0], RZ ;  /* 0x0000e80002047a25 */ /* 0x000fe200078e00ff */
[----:B------:R-:W-:-:S02]  /*ad20*/  SHF.R.S32.HI R15, RZ, 0x3, R15 ;  /* 0x00000003ff0f7819 */ /* 0x000fc4000001140f */
[----:B------:R-:W-:Y:S01]  /*ad30*/  LEA.HI R18, R51, R61, RZ, 0x6 ;  /* 0x0000003d33127211 */ /* 0x000fe200078f30ff */
[----:B-1----:R-:W-:Y:S01]  /*ad40*/  IMAD R7, R28, 0x80, R0 ;  /* 0x000000801c077824 */ /* 0x002fe200078e0200 */
[----:B------:R-:W-:Y:S01]  /*ad50*/  LEA R14, R13, R15, 0x5 ;  /* 0x0000000f0d0e7211 */ /* 0x000fe200078e28ff */
[----:B------:R-:W-:Y:S01]  /*ad60*/  IMAD.WIDE.U32 R8, R11, c[0x0][0x490], R2 ;  /* 0x000124000b087a25 */ /* 0x000fe200078e0002 */
[----:B------:R-:W-:-:S03]  /*ad70*/  IADD3 R3, R5, R6, RZ ;  /* 0x0000000605037210 */ /* 0x000fc60007ffe0ff */
[----:B------:R-:W-:-:S04]  /*ad80*/  @P1 IMAD.HI.U32 R0, R7, c[0x0][0x4ec], RZ ;  /* 0x00013b0007001a27 */ /* 0x000fc800078e00ff */
[C---:B------:R-:W-:Y:S02]  /*ad90*/  IMAD R5, R10.reuse, c[0x0][0x490], RZ ;  /* 0x000124000a057a24 */ /* 0x040fe400078e02ff */
[----:B------:R-:W-:Y:S01]  /*ada0*/  IMAD.MOV.U32 R6, RZ, RZ, R7 ;  /* 0x000000ffff067224 */ /* 0x000fe200078e0007 */
[----:B------:R-:W-:Y:S01]  /*adb0*/  @P1 SHF.R.U32.HI R6, RZ, c[0x0][0x4f0], R0 ;  /* 0x00013c00ff061a19 */ /* 0x000fe20000011600 */
[----:B------:R-:W-:Y:S02]  /*adc0*/  IMAD R10, R10, c[0x0][0x3e8], RZ ;  /* 0x0000fa000a0a7a24 */ /* 0x000fe400078e02ff */
[C---:B------:R-:W-:Y:S02]  /*add0*/  IMAD R5, R11.reuse, c[0x0][0x494], R5 ;  /* 0x000125000b057a24 */ /* 0x040fe400078e0205 */
[----:B------:R-:W-:Y:S01]  /*ade0*/  IMAD.MOV.U32 R2, RZ, RZ, R4 ;  /* 0x000000ffff027224 */ /* 0x000fe200078e0004 */
[----:B------:R-:W-:Y:S01]  /*adf0*/  SHF.R.S32.HI R4, RZ, 0x1f, R65 ;  /* 0x0000001fff047819 */ /* 0x000fe20000011441 */
[----:B------:R-:W-:Y:S01]  /*ae00*/  IMAD R10, R11, c[0x0][0x3ec], R10 ;  /* 0x0000fb000b0a7a24 */ /* 0x000fe200078e020a */
[----:B------:R-:W-:Y:S01]  /*ae10*/  IADD3 R5, R9, R5, RZ ;  /* 0x0000000509057210 */ /* 0x000fe20007ffe0ff */
[----:B------:R-:W-:Y:S01]  /*ae20*/  IMAD.WIDE.U32 R2, R11, c[0x0][0x3e8], R2 ;  /* 0x0000fa000b027a25 */ /* 0x000fe200078e0002 */
[----:B------:R-:W-:-:S03]  /*ae30*/  SEL R11, R4, RZ, !P0 ;  /* 0x000000ff040b7207 */ /* 0x000fc60004000000 */
[----:B------:R-:W-:Y:S01]  /*ae40*/  IMAD.MOV R0, RZ, RZ, -R6 ;  /* 0x000000ffff007224 */ /* 0x000fe200078e0a06 */
[----:B------:R-:W-:Y:S01]  /*ae50*/  IADD3 R3, R3, R10, RZ ;  /* 0x0000000a03037210 */ /* 0x000fe20007ffe0ff */
[----:B------:R-:W-:Y:S02]  /*ae60*/  IMAD.MOV.U32 R4, RZ, RZ, R8 ;  /* 0x000000ffff047224 */ /* 0x000fe400078e0008 */
[----:B------:R-:W-:Y:S01]  /*ae70*/  IMAD R9, R0, c[0x0][0x4e8], R7 ;  /* 0x00013a0000097a24 */ /* 0x000fe200078e0207 */
[----:B------:R-:W-:Y:S01]  /*ae80*/  SHF.R.S32.HI R7, RZ, 0x1f, R6 ;  /* 0x0000001fff077819 */ /* 0x000fe20000011406 */
[----:B------:R-:W-:Y:S02]  /*ae90*/  IMAD R0, R11, c[0x0][0x498], RZ ;  /* 0x000126000b007a24 */ /* 0x000fe400078e02ff */
[----:B------:R-:W-:-:S04]  /*aea0*/  IMAD.WIDE.U32 R4, R12, c[0x0][0x498], R4 ;  /* 0x000126000c047a25 */ /* 0x000fc800078e0004 */
[----:B------:R-:W-:Y:S01]  /*aeb0*/  IMAD R0, R12, c[0x0][0x49c], R0 ;  /* 0x000127000c007a24 */ /* 0x000fe200078e0200 */
[----:B------:R-:W-:Y:S01]  /*aec0*/  IADD3 R6, P0, R6, R4, RZ ;  /* 0x0000000406067210 */ /* 0x000fe20007f1e0ff */
[----:B------:R-:W-:Y:S01]  /*aed0*/  IMAD R14, R28, 0x80, R14 ;  /* 0x000000801c0e7824 */ /* 0x000fe200078e020e */
[----:B------:R-:W-:Y:S01]  /*aee0*/  SHF.R.S32.HI R4, RZ, 0x1f, R9 ;  /* 0x0000001fff047819 */ /* 0x000fe20000011409 */
[----:B------:R-:W-:Y:S01]  /*aef0*/  IMAD.SHL.U32 R16, R15, 0x40, RZ ;  /* 0x000000400f107824 */ /* 0x000fe200078e00ff */
[----:B------:R-:W-:Y:S01]  /*af00*/  IADD3.X R7, R7, R5, R0, P0, !PT ;  /* 0x0000000507077210 */ /* 0x000fe200007fe400 */
[----:B------:R-:W-:-:S03]  /*af10*/  @P1 IMAD.HI.U32 R10, R14, c[0x0][0x4ec], RZ ;  /* 0x00013b000e0a1a27 */ /* 0x000fc600078e00ff */
[----:B------:R-:W-:Y:S01]  /*af20*/  LOP3.LUT R0, R16, 0x1c0, RZ, 0xc0, !PT ;  /* 0x000001c010007812 */ /* 0x000fe200078ec0ff */
[----:B------:R-:W-:Y:S02]  /*af30*/  IMAD R5, R4, c[0x0][0x488], RZ ;  /* 0x0001220004057a24 */ /* 0x000fe400078e02ff */
[----:B------:R-:W-:Y:S02]  /*af40*/  IMAD.SHL.U32 R4, R13, 0x8, RZ ;  /* 0x000000080d047824 */ /* 0x000fe400078e00ff */
[----:B------:R-:W-:-:S04]  /*af50*/  IMAD.WIDE.U32 R6, R9, c[0x0][0x488], R6 ;  /* 0x0001220009067a25 */ /* 0x000fc800078e0006 */
[----:B------:R-:W-:Y:S02]  /*af60*/  IMAD R9, R9, c[0x0][0x48c], R5 ;  /* 0x0001230009097a24 */ /* 0x000fe400078e0205 */
[----:B------:R-:W-:Y:S01]  /*af70*/  IMAD.MOV.U32 R8, RZ, RZ, R14 ;  /* 0x000000ffff087224 */ /* 0x000fe200078e000e */
[----:B------:R-:W-:Y:S01]  /*af80*/  @P1 SHF.R.U32.HI R8, RZ, c[0x0][0x4f0], R10 ;  /* 0x00013c00ff081a19 */ /* 0x000fe2000001160a */
[----:B------:R-:W-:Y:S01]  /*af90*/  IMAD R5, R11, c[0x0][0x3f0], RZ ;  /* 0x0000fc000b057a24 */ /* 0x000fe200078e02ff */
[----:B------:R-:W-:Y:S01]  /*afa0*/  SHF.R.U32.HI R11, RZ, 0x3, R0 ;  /* 0x00000003ff0b7819 */ /* 0x000fe20000011600 */
[----:B------:R-:W-:Y:S01]  /*afb0*/  IMAD.WIDE.U32 R2, R12, c[0x0][0x3f0], R2 ;  /* 0x0000fc000c027a25 */ /* 0x000fe200078e0002 */
[----:B------:R-:W-:Y:S02]  /*afc0*/  LOP3.LUT R10, R0, 0x38, R4, 0xf8, !PT ;  /* 0x00000038000a7812 */ /* 0x000fe400078ef804 */
[----:B------:R-:W-:Y:S02]  /*afd0*/  LEA R0, P0, R6, c[0x0][0x450], 0x2 ;  /* 0x0001140006007a11 */ /* 0x000fe400078010ff */
[----:B------:R-:W-:Y:S01]  /*afe0*/  IADD3 R9, R7, R9, RZ ;  /* 0x0000000907097210 */ /* 0x000fe20007ffe0ff */
[----:B------:R-:W-:Y:S01]  /*aff0*/  IMAD R7, R12, c[0x0][0x3f4], R5 ;  /* 0x0000fd000c077a24 */ /* 0x000fe200078e0205 */
[----:B------:R-:W-:Y:S01]  /*b000*/  LOP3.LUT R16, R10, R11, RZ, 0x3c, !PT ;  /* 0x0000000b0a107212 */ /* 0x000fe200078e3cff */
[----:B------:R-:W-:Y:S01]  /*b010*/  SHFL.IDX PT, R12, R0, RZ, 0x1c1f ;  /* 0x001c1fff000c7589 */ /* 0x000fe200000e0000 */
[----:B------:R-:W-:Y:S01]  /*b020*/  LEA.HI.X R6, R6, c[0x0][0x454], R9, 0x2, P0 ;  /* 0x0001150006067a11 */ /* 0x000fe200000f1409 */
[--C-:B------:R-:W-:Y:S01]  /*b030*/  IMAD.MOV R5, RZ, RZ, -R8.reuse ;  /* 0x000000ffff057224 */ /* 0x100fe200078e0a08 */
[----:B------:R-:W-:Y:S01]  /*b040*/  SHF.R.S32.HI R9, RZ, 0x1f, R8 ;  /* 0x0000001fff097819 */ /* 0x000fe20000011408 */
[----:B------:R1:W-:Y:S01]  /*b050*/  SHFL.IDX PT, R10, R0, 0x1, 0x1c1f ;  /* 0x003c1f00000a7f89 */ /* 0x0003e200000e0000 */
[----:B------:R-:W-:-:S02]  /*b060*/  IMAD.IADD R3, R3, 0x1, R7 ;  /* 0x0000000103037824 */ /* 0x000fc400078e0207 */
[----:B------:R-:W-:Y:S01]  /*b070*/  IMAD R5, R5, c[0x0][0x4e8], R14 ;  /* 0x00013a0005057a24 */ /* 0x000fe200078e020e */
[----:B------:R-:W2:Y:S01]  /*b080*/  SHFL.IDX PT, R13, R6, RZ, 0x1c1f ;  /* 0x001c1fff060d7589 */ /* 0x000ea200000e0000 */
[----:B------:R-:W-:-:S03]  /*b090*/  IMAD.WIDE.U32 R2, R8, c[0x0][0x3e0], R2 ;  /* 0x0000f80008027a25 */ /* 0x000fc600078e0002 */
[----:B------:R3:W4:Y:S01]  /*b0a0*/  SHFL.IDX PT, R11, R6, 0x1, 0x1c1f ;  /* 0x003c1f00060b7f89 */ /* 0x00072200000e0000 */
[C---:B-1----:R-:W-:Y:S02]  /*b0b0*/  LEA R0, R28.reuse, R17, 0x7 ;  /* 0x000000111c007211 */ /* 0x042fe400078e38ff */
[----:B------:R-:W-:Y:S02]  /*b0c0*/  LEA R28, R28, R15, 0x7 ;  /* 0x0000000f1c1c7211 */ /* 0x000fe400078e38ff */
[CC--:B------:R-:W-:Y:S01]  /*b0d0*/  ISETP.GE.OR P0, PT, R0.reuse, R29.reuse, P2 ;  /* 0x0000001d0000720c */ /* 0x0c0fe20001706670 */
[----:B---3--:R-:W-:Y:S01]  /*b0e0*/  IMAD R6, R9, c[0x0][0x3e0], RZ ;  /* 0x0000f80009067a24 */ /* 0x008fe200078e02ff */
[----:B------:R-:W-:Y:S02]  /*b0f0*/  IADD3 R9, R0, 0x8, RZ ;  /* 0x0000000800097810 */ /* 0x000fe40007ffe0ff */
[----:B------:R-:W-:Y:S01]  /*b100*/  SHF.R.S32.HI R0, RZ, 0x1f, R5 ;  /* 0x0000001fff007819 */ /* 0x000fe20000011405 */
[----:B------:R-:W-:Y:S01]  /*b110*/  IMAD R7, R8, c[0x0][0x3e4], R6 ;  /* 0x0000f90008077a24 */ /* 0x000fe200078e0206 */
[----:B------:R-:W-:Y:S01]  /*b120*/  ISETP.GE.OR P2, PT, R9, R29, P2 ;  /* 0x0000001d0900720c */ /* 0x000fe20001746670 */
[----:B------:R-:W-:-:S02]  /*b130*/  IMAD.SHL.U32 R6, R18, 0x8, RZ ;  /* 0x0000000812067824 */ /* 0x000fc400078e00ff */
[----:B------:R-:W-:-:S04]  /*b140*/  IMAD.IADD R3, R3, 0x1, R7 ;  /* 0x0000000103037824 */ /* 0x000fc800078e0207 */
[----:B--2---:R1:W-:Y:S01]  /*b150*/  @!P0 ST.E [R12.64], R56 ;  /* 0x000000380c008985 */ /* 0x0043e2000c101904 */
[----:B------:R-:W-:Y:S01]  /*b160*/  IMAD R0, R0, c[0x0][0x3d8], RZ ;  /* 0x0000f60000007a24 */ /* 0x000fe200078e02ff */
[----:B------:R-:W-:Y:S01]  /*b170*/  LOP3.LUT R7, R16, 0x7ffffe00, R6, 0xf8, !PT ;  /* 0x7ffffe0010077812 */ /* 0x000fe200078ef806 */
[----:B------:R-:W-:-:S04]  /*b180*/  IMAD.WIDE.U32 R2, R5, c[0x0][0x3d8], R2 ;  /* 0x0000f60005027a25 */ /* 0x000fc800078e0002 */
[----:B------:R-:W-:Y:S01]  /*b190*/  IMAD R6, R5, c[0x0][0x3dc], R0 ;  /* 0x0000f70005067a24 */ /* 0x000fe200078e0200 */
[----:B------:R-:W-:Y:S01]  /*b1a0*/  SHF.L.U32 R0, R7, 0x1, RZ ;  /* 0x0000000107007819 */ /* 0x000fe200000006ff */
[----:B----4-:R1:W-:Y:S01]  /*b1b0*/  @!P2 ST.E [R10.64], R57 ;  /* 0x000000390a00a985 */ /* 0x0103e2000c101904 */
[C---:B------:R-:W-:Y:S01]  /*b1c0*/  LEA R31, P0, R2.reuse, c[0x0][0x380], 0x1 ;  /* 0x0000e000021f7a11 */ /* 0x040fe200078008ff */
[----:B------:R-:W-:Y:S02]  /*b1d0*/  IMAD.IADD R3, R3, 0x1, R6 ;  /* 0x0000000103037824 */ /* 0x000fe400078e0206 */
[----:B------:R1:W2:Y:S03]  /*b1e0*/  LDS.128 R44, [R0+0x1080] ;  /* 0x00108000002c7984 */ /* 0x0002a60000000c00 */
[----:B------:R-:W-:Y:S01]  /*b1f0*/  LEA.HI.X R30, R2, c[0x0][0x384], R3, 0x1, P0 ;  /* 0x0000e100021e7a11 */ /* 0x000fe200000f0c03 */
[----:B------:R1:W3:Y:S01]  /*b200*/  LDS.128 R60, [R0+0x2080] ;  /* 0x00208000003c7984 */ /* 0x0002e20000000c00 */
[----:B------:R-:W-:-:S03]  /*b210*/  ISETP.GE.AND P0, PT, R28, R29, PT ;  /* 0x0000001d1c00720c */ /* 0x000fc60003f06270 */
[----:B------:R1:W4:Y:S04]  /*b220*/  LDS.128 R72, [R0+0x3080] ;  /* 0x0030800000487984 */ /* 0x0003280000000c00 */
[----:B------:R1:W1:Y:S04]  /*b230*/  LDS.128 R40, [R0+0x5080] ;  /* 0x0050800000287984 */ /* 0x0002680000000c00 */
        /* <DEDUP_REMOVED lines=8> */
[----:B------:R1:W1:Y:S04]  /*b2c0*/  SHFL.IDX PT, R2, R31, RZ, 0x181f ;  /* 0x00181fff1f027589 */ /* 0x00026800000e0000 */
[----:B------:R1:W1:Y:S01]  /*b2d0*/  SHFL.IDX PT, R3, R30, RZ, 0x181f ;  /* 0x00181fff1e037589 */ /* 0x00026200000e0000 */
[----:B------:R-:W-:Y:S05]  /*b2e0*/  @P0 BRA `(.L_x_28) ;  /* 0x000001c000000947 */ /* 0x000fea0003800000 */
[----:B--234-:R-:W2:Y:S01]  /*b2f0*/  LDS.128 R24, [R0+0x80] ;  /* 0x0000800000187984 */ /* 0x01cea20000000c00 */
[----:B------:R-:W-:-:S02]  /*b300*/  IADD3 R7, R4, 0x40, RZ ;  /* 0x0000004004077810 */ /* 0x000fc40007ffe0ff */
[C---:B------:R-:W-:Y:S01]  /*b310*/  IADD3 R8, R4.reuse, 0x80, RZ ;  /* 0x0000008004087810 */ /* 0x040fe20007ffe0ff */
[----:B------:R-:W3:Y:S01]  /*b320*/  LDS.128 R20, [R0+0x4080] ;  /* 0x0040800000147984 */ /* 0x000ee20000000c00 */
[----:B------:R-:W-:Y:S02]  /*b330*/  IADD3 R9, R4, 0xc0, RZ ;  /* 0x000000c004097810 */ /* 0x000fe40007ffe0ff */
[----:B------:R-:W-:Y:S01]  /*b340*/  ISETP.GE.AND P2, PT, R7, c[0x0][0x3c8], PT ;  /* 0x0000f20007007a0c */ /* 0x000fe20003f46270 */
[----:B------:R-:W4:Y:S01]  /*b350*/  LDS.128 R16, [R0+0x8080] ;  /* 0x0080800000107984 */ /* 0x000f220000000c00 */
[----:B------:R-:W-:Y:S02]  /*b360*/  ISETP.GE.AND P1, PT, R8, c[0x0][0x3c8], PT ;  /* 0x0000f20008007a0c */ /* 0x000fe40003f26270 */
[----:B------:R-:W-:Y:S01]  /*b370*/  ISETP.GE.AND P0, PT, R9, c[0x0][0x3c8], PT ;  /* 0x0000f20009007a0c */ /* 0x000fe20003f06270 */
[----:B-1----:R1:W5:Y:S01]  /*b380*/  LDS.128 R12, [R0+0xc080] ;  /* 0x00c08000000c7984 */ /* 0x0023620000000c00 */
[----:B------:R-:W-:-:S07]  /*b390*/  ISETP.GE.AND P3, PT, R4, c[0x0][0x3c8], PT ;  /* 0x0000f20004007a0c */ /* 0x000fce0003f66270 */
[----:B------:R-:W-:-:S04]  /*b3a0*/  @!P2 SHF.R.S32.HI R5, RZ, 0x1f, R7 ;  /* 0x0000001fff05a819 */ /* 0x000fc80000011407 */
[----:B------:R-:W-:Y:S02]  /*b3b0*/  @!P0 SHF.R.S32.HI R6, RZ, 0x1f, R9 ;  /* 0x0000001fff068819 */ /* 0x000fe40000011409 */
[----:B------:R-:W-:Y:S01]  /*b3c0*/  @!P2 LEA.HI R7, R5, R7, RZ, 0x3 ;  /* 0x000000070507a211 */ /* 0x000fe200078f18ff */
[----:B------:R-:W-:Y:S01]  /*b3d0*/  @!P3 IMAD.WIDE R10, R4, 0x2, R2 ;  /* 0x00000002040ab825 */ /* 0x000fe200078e0202 */
[----:B-1----:R-:W-:-:S04]  /*b3e0*/  @!P1 SHF.R.S32.HI R0, RZ, 0x1f, R8 ;  /* 0x0000001fff009819 */ /* 0x002fc80000011408 */
[----:B------:R-:W-:Y:S01]  /*b3f0*/  @!P1 LEA.HI R5, R0, R8, RZ, 0x3 ;  /* 0x0000000800059211 */ /* 0x000fe200078f18ff */
[----:B--2---:R1:W-:Y:S01]  /*b400*/  @!P3 ST.E.128 [R10.64], R24 ;  /* 0x000000180a00b985 */ /* 0x0043e2000c101d04 */
[----:B------:R-:W-:Y:S02]  /*b410*/  @!P0 LEA.HI R0, R6, R9, RZ, 0x3 ;  /* 0x0000000906008211 */ /* 0x000fe400078f18ff */
[----:B------:R-:W-:Y:S02]  /*b420*/  @!P2 LOP3.LUT R6, R7, 0xfffffff8, RZ, 0xc0, !PT ;  /* 0xfffffff80706a812 */ /* 0x000fe400078ec0ff */
[----:B------:R-:W-:Y:S02]  /*b430*/  @!P1 LOP3.LUT R5, R5, 0xfffffff8, RZ, 0xc0, !PT ;  /* 0xfffffff805059812 */ /* 0x000fe400078ec0ff */
[----:B------:R-:W-:Y:S01]  /*b440*/  @!P0 LOP3.LUT R0, R0, 0xfffffff8, RZ, 0xc0, !PT ;  /* 0xfffffff800008812 */ /* 0x000fe200078ec0ff */
[----:B------:R-:W-:-:S04]  /*b450*/  @!P2 IMAD.WIDE R8, R6, 0x2, R2 ;  /* 0x000000020608a825 */ /* 0x000fc800078e0202 */
[--C-:B------:R-:W-:Y:S01]  /*b460*/  @!P1 IMAD.WIDE R6, R5, 0x2, R2.reuse ;  /* 0x0000000205069825 */ /* 0x100fe200078e0202 */
[----:B---3--:R1:W-:Y:S03]  /*b470*/  @!P2 ST.E.128 [R8.64], R20 ;  /* 0x000000140800a985 */ /* 0x0083e6000c101d04 */
[----:B------:R-:W-:Y:S01]  /*b480*/  @!P0 IMAD.WIDE R2, R0, 0x2, R2 ;  /* 0x0000000200028825 */ /* 0x000fe200078e0202 */
[----:B----4-:R1:W-:Y:S04]  /*b490*/  @!P1 ST.E.128 [R6.64], R16 ;  /* 0x0000001006009985 */ /* 0x0103e8000c101d04 */
[----:B-----5:R1:W-:Y:S02]  /*b4a0*/  @!P0 ST.E.128 [R2.64], R12 ;  /* 0x0000000c02008985 */ /* 0x0203e4000c101d04 */
.L_x_28:
[----:B--234-:R-:W-:Y:S05]  /*b4b0*/  BSYNC B0 ;  /* 0x0000000000007941 */ /* 0x01cfea0003800000 */
.L_x_27:
[----:B-1----:R-:W-:Y:S01]  /*b4c0*/  IADD3 R0, R28, 0x20, RZ ;  /* 0x000000201c007810 */ /* 0x002fe20007ffe0ff */
[----:B------:R1:W2:Y:S01]  /*b4d0*/  SHFL.IDX PT, R3, R30, 0x1, 0x181f ;  /* 0x00381f001e037f89 */ /* 0x0002a200000e0000 */
[----:B------:R-:W-:Y:S02]  /*b4e0*/  BSSY B0, `(.L_x_29) ;  /* 0x000001c000007945 */ /* 0x000fe40003800000 */
[----:B------:R-:W-:Y:S01]  /*b4f0*/  ISETP.GE.AND P0, PT, R0, R29, PT ;  /* 0x0000001d0000720c */ /* 0x000fe20003f06270 */
[----:B------:R1:W3:-:S12]  /*b500*/  SHFL.IDX PT, R2, R31, 0x1, 0x181f ;  /* 0x00381f001f027f89 */ /* 0x0002d800000e0000 */
[----:B------:R-:W-:Y:S05]  /*b510*/  @P0 BRA `(.L_x_30) ;  /* 0x0000018000000947 */ /* 0x000fea0003800000 */
[C---:B------:R-:W-:Y:S02]  /*b520*/  IADD3 R7, R4.reuse, 0x40, RZ ;  /* 0x0000004004077810 */ /* 0x040fe40007ffe0ff */
[C---:B------:R-:W-:Y:S02]  /*b530*/  IADD3 R8, R4.reuse, 0x80, RZ ;  /* 0x0000008004087810 */ /* 0x040fe40007ffe0ff */
[----:B------:R-:W-:Y:S02]  /*b540*/  IADD3 R9, R4, 0xc0, RZ ;  /* 0x000000c004097810 */ /* 0x000fe40007ffe0ff */
[----:B------:R-:W-:Y:S02]  /*b550*/  ISETP.GE.AND P2, PT, R7, c[0x0][0x3c8], PT ;  /* 0x0000f20007007a0c */ /* 0x000fe40003f46270 */
[----:B------:R-:W-:Y:S02]  /*b560*/  ISETP.GE.AND P1, PT, R8, c[0x0][0x3c8], PT ;  /* 0x0000f20008007a0c */ /* 0x000fe40003f26270 */
[----:B------:R-:W-:-:S02]  /*b570*/  ISETP.GE.AND P0, PT, R9, c[0x0][0x3c8], PT ;  /* 0x0000f20009007a0c */ /* 0x000fc40003f06270 */
[----:B------:R-:W-:-:S07]  /*b580*/  ISETP.GE.AND P3, PT, R4, c[0x0][0x3c8], PT ;  /* 0x0000f20004007a0c */ /* 0x000fce0003f66270 */
[----:B------:R-:W-:Y:S02]  /*b590*/  @!P2 SHF.R.S32.HI R5, RZ, 0x1f, R7 ;  /* 0x0000001fff05a819 */ /* 0x000fe40000011407 */
[----:B------:R-:W-:Y:S02]  /*b5a0*/  @!P1 SHF.R.S32.HI R0, RZ, 0x1f, R8 ;  /* 0x0000001fff009819 */ /* 0x000fe40000011408 */
[----:B------:R-:W-:Y:S02]  /*b5b0*/  @!P0 SHF.R.S32.HI R6, RZ, 0x1f, R9 ;  /* 0x0000001fff068819 */ /* 0x000fe40000011409 */
[----:B------:R-:W-:Y:S01]  /*b5c0*/  @!P2 LEA.HI R7, R5, R7, RZ, 0x3 ;  /* 0x000000070507a211 */ /* 0x000fe200078f18ff */
[----:B--23--:R-:W-:Y:S01]  /*b5d0*/  @!P3 IMAD.WIDE R10, R4, 0x2, R2 ;  /* 0x00000002040ab825 */ /* 0x00cfe200078e0202 */
        /* <DEDUP_REMOVED lines=12> */
.L_x_30:
[----:B------:R-:W-:Y:S05]  /*b6a0*/  BSYNC B0 ;  /* 0x0000000000007941 */ /* 0x000fea0003800000 */
.L_x_29:
[----:B------:R-:W-:Y:S01]  /*b6b0*/  IADD3 R0, R28, 0x40, RZ ;  /* 0x000000401c007810 */ /* 0x000fe20007ffe0ff */
[----:B--2---:R2:W4:Y:S01]  /*b6c0*/  SHFL.IDX PT, R3, R30, 0x2, 0x181f ;  /* 0x00581f001e037f89 */ /* 0x00452200000e0000 */
[----:B------:R-:W-:Y:S02]  /*b6d0*/  BSSY B0, `(.L_x_31) ;  /* 0x000001c000007945 */ /* 0x000fe40003800000 */
[----:B------:R-:W-:Y:S01]  /*b6e0*/  ISETP.GE.AND P0, PT, R0, R29, PT ;  /* 0x0000001d0000720c */ /* 0x000fe20003f06270 */
[----:B---3--:R2:W3:-:S12]  /*b6f0*/  SHFL.IDX PT, R2, R31, 0x2, 0x181f ;  /* 0x00581f001f027f89 */ /* 0x0084d800000e0000 */
        /* <DEDUP_REMOVED lines=25> */
.L_x_32:
[----:B------:R-:W-:Y:S05]  /*b890*/  BSYNC B0 ;  /* 0x0000000000007941 */ /* 0x000fea0003800000 */
.L_x_31:
[----:B------:R-:W-:Y:S01]  /*b8a0*/  IADD3 R0, R28, 0x60, RZ ;  /* 0x000000601c007810 */ /* 0x000fe20007ffe0ff */
[----:B---34-:R3:W4:Y:S03]  /*b8b0*/  SHFL.IDX PT, R3, R30, 0x3, 0x181f ;  /* 0x00781f001e037f89 */ /* 0x01872600000e0000 */
[----:B------:R-:W-:Y:S01]  /*b8c0*/  ISETP.GE.AND P0, PT, R0, R29, PT ;  /* 0x0000001d0000720c */ /* 0x000fe20003f06270 */
[----:B------:R3:W1:-:S12]  /*b8d0*/  SHFL.IDX PT, R2, R31, 0x3, 0x181f ;  /* 0x00781f001f027f89 */ /* 0x00065800000e0000 */
[----:B------:R-:W-:Y:S05]  /*b8e0*/  @P0 EXIT ;  /* 0x000000000000094d */ /* 0x000fea0003800000 */
[C---:B------:R-:W-:Y:S02]  /*b8f0*/  IADD3 R6, R4.reuse, 0x40, RZ ;  /* 0x0000004004067810 */ /* 0x040fe40007ffe0ff */
[----:B------:R-:W-:Y:S02]  /*b900*/  IADD3 R7, R4, 0x80, RZ ;  /* 0x0000008004077810 */ /* 0x000fe40007ffe0ff */
[----:B------:R-:W-:Y:S02]  /*b910*/  ISETP.GE.AND P1, PT, R6, c[0x0][0x3c8], PT ;  /* 0x0000f20006007a0c */ /* 0x000fe40003f26270 */
        /* <DEDUP_REMOVED lines=12> */
[----:B------:R-:W-:Y:S01]  /*b9e0*/  IADD3 R0, R4, 0xc0, RZ ;  /* 0x000000c004007810 */ /* 0x000fe20007ffe0ff */
        /* <DEDUP_REMOVED lines=10> */
.L_x_25:
[----:B------:R-:W2:Y:S01]  /*ba90*/  LDL R8, [R1+0xa8] ;  /* 0x0000a80001087983 */ /* 0x000ea20000100800 */
[----:B------:R-:W-:Y:S01]  /*baa0*/  ISETP.NE.U32.AND P0, PT, RZ, c[0x0][0x508], PT ;  /* 0x00014200ff007a0c */ /* 0x000fe20003f05070 */
[----:B------:R-:W-:Y:S01]  /*bab0*/  IMAD.MOV.U32 R2, RZ, RZ, 0x4 ;  /* 0x00000004ff027424 */ /* 0x000fe200078e00ff */
[----:B------:R-:W-:Y:S02]  /*bac0*/  ISETP.NE.U32.AND P1, PT, RZ, c[0x0][0x500], PT ;  /* 0x00014000ff007a0c */ /* 0x000fe40003f25070 */
[----:B------:R-:W-:Y:S02]  /*bad0*/  ISETP.NE.AND.EX P0, PT, RZ, c[0x0][0x50c], PT, P0 ;  /* 0x00014300ff007a0c */ /* 0x000fe40003f05300 */
[----:B------:R-:W-:Y:S01]  /*bae0*/  ISETP.NE.AND.EX P1, PT, RZ, c[0x0][0x504], PT, P1 ;  /* 0x00014100ff007a0c */ /* 0x000fe20003f25310 */
[----:B------:R-:W-:Y:S02]  /*baf0*/  IMAD.MOV.U32 R16, RZ, RZ, c[0x0][0x388] ;  /* 0x0000e200ff107624 */ /* 0x000fe400078e00ff */
[----:B--2---:R-:W-:-:S08]  /*bb00*/  IMAD.WIDE R6, R8, R2, c[0x0][0x500] ;  /* 0x0001400008067625 */ /* 0x004fd000078e0202 */
[----:B------:R-:W-:Y:S02]  /*bb10*/  @P0 IMAD.WIDE R2, R8, R2, c[0x0][0x508] ;  /* 0x0001420008020625 */ /* 0x000fe400078e0202 */
[----:B------:R-:W2:Y:S04]  /*bb20*/  @P1 LDG.E R0, [R6.64] ;  /* 0x0000000406001981 */ /* 0x000ea8000c1e1900 */
[----:B------:R1:W5:Y:S01]  /*bb30*/  @P0 LDG.E R16, [R2.64] ;  /* 0x0000000402100981 */ /* 0x000362000c1e1900 */
[----:B------:R-:W-:Y:S02]  /*bb40*/  CS2R R4, SRZ ;  /* 0x0000000000047805 */ /* 0x000fe4000001ff00 */
[--C-:B--2---:R-:W-:Y:S01]  /*bb50*/  @P1 SHF.R.S32.HI R5, RZ, 0x1f, R0.reuse ;  /* 0x0000001fff051819 */ /* 0x104fe20000011400 */
[----:B------:R-:W-:Y:S01]  /*bb60*/  @P1 IMAD.MOV.U32 R4, RZ, RZ, R0 ;  /* 0x000000ffff041224 */ /* 0x000fe200078e0000 */
[----:B------:R-:W-:Y:S05]  /*bb70*/  @P0 BRA `(.L_x_33) ;  /* 0x0000004000000947 */ /* 0x000fea0003800000 */
[----:B-1----:R-:W-:Y:S05]  /*bb80*/  @!P1 BRA `(.L_x_33) ;  /* 0x0000003000009947 */ /* 0x002fea0003800000 */
[----:B------:R1:W2:Y:S04]  /*bb90*/  LDG.E R0, [R6.64] ;  /* 0x0000000406007981 */ /* 0x0002a8000c1e1900 */
[----:B-1----:R-:W2:Y:S02]  /*bba0*/  LDG.E R6, [R6.64+0x4] ;  /* 0x0000040406067981 */ /* 0x002ea4000c1e1900 */
[----:B--2--5:R-:W-:-:S02]  /*bbb0*/  IADD3 R16, -R0, R6, RZ ;  /* 0x0000000600107210 */ /* 0x024fc40007ffe1ff */
.L_x_33:
[----:B-1----:R-:W1:Y:S01]  /*bbc0*/  S2R R12, SR_TID.X ;  /* 0x00000000000c7919 */ /* 0x002e620000002100 */
[----:B------:R-:W-:Y:S01]  /*bbd0*/  SHF.R.S32.HI R0, RZ, 0x1f, R8 ;  /* 0x0000001fff007819 */ /* 0x000fe20000011408 */
[----:B------:R-:W-:Y:S01]  /*bbe0*/  BSSY B0, `(.L_x_34) ;  /* 0x0000028000007945 */ /* 0x000fe20003800000 */
[----:B------:R-:W-:-:S02]  /*bbf0*/  SEL R10, R8, RZ, !P1 ;  /* 0x000000ff080a7207 */ /* 0x000fc40004800000 */
[----:B------:R-:W-:Y:S02]  /*bc00*/  SEL R11, R0, RZ, !P1 ;  /* 0x000000ff000b7207 */ /* 0x000fe40004800000 */
[----:B-1----:R-:W-:-:S13]  /*bc10*/  ISETP.GE.AND P0, PT, R12, 0x80, PT ;  /* 0x000000800c00780c */ /* 0x002fda0003f06270 */
[----:B------:R-:W-:Y:S05]  /*bc20*/  @P0 BRA `(.L_x_35) ;  /* 0x0000023000000947 */ /* 0x000fea0003800000 */
[----:B------:R-:W1:Y:S01]  /*bc30*/  S2R R9, SR_CTAID.X ;  /* 0x0000000000097919 */ /* 0x000e620000002500 */
[----:B-----5:R-:W-:Y:S01]  /*bc40*/  IMAD R0, R16, c[0x0][0x4e8], RZ ;  /* 0x00013a0010007a24 */ /* 0x020fe200078e02ff */
[----:B-1----:R-:W-:-:S04]  /*bc50*/  LEA R9, R9, R12, 0x7 ;  /* 0x0000000c09097211 */ /* 0x002fc800078e38ff */
[----:B------:R-:W-:-:S13]  /*bc60*/  ISETP.GE.AND P0, PT, R9, R0, PT ;  /* 0x000000000900720c */ /* 0x000fda0003f06270 */
[----:B------:R-:W-:Y:S05]  /*bc70*/  @P0 BRA `(.L_x_35) ;  /* 0x000001e000000947 */ /* 0x000fea0003800000 */
[----:B------:R-:W1:Y:S01]  /*bc80*/  S2R R8, SR_CTAID.Y ;  /* 0x0000000000087919 */ /* 0x000e620000002600 */
[----:B------:R-:W-:Y:S01]  /*bc90*/  MOV R0, c[0x0][0x4e8] ;  /* 0x00013a0000007a02 */ /* 0x000fe20000000f00 */
[----:B------:R-:W-:Y:S01]  /*bca0*/  IMAD.MOV.U32 R3, RZ, RZ, R5 ;  /* 0x000000ffff037224 */ /* 0x000fe200078e0005 */
[----:B------:R-:W-:Y:S02]  /*bcb0*/  MOV R2, R4 ;  /* 0x0000000400027202 */ /* 0x000fe40000000f00 */
[----:B------:R-:W-:-:S13]  /*bcc0*/  ISETP.NE.AND P0, PT, R0, 0x1, PT ;  /* 0x000000010000780c */ /* 0x000fda0003f05270 */
[----:B------:R-:W-:Y:S01]  /*bcd0*/  @P0 IMAD.HI.U32 R7, R9, c[0x0][0x4ec], RZ ;  /* 0x00013b0009070a27 */ /* 0x000fe200078e00ff */
[----:B-1----:R-:W-:-:S03]  /*bce0*/  SHF.R.S32.HI R0, RZ, 0x1f, R8 ;  /* 0x0000001fff007819 */ /* 0x002fc60000011408 */
[----:B------:R-:W-:-:S04]  /*bcf0*/  IMAD.WIDE.U32 R2, R8, c[0x0][0x490], R2 ;  /* 0x0001240008027a25 */ /* 0x000fc800078e0002 */
[----:B------:R-:W-:Y:S02]  /*bd00*/  IMAD R6, R0, c[0x0][0x490], RZ ;  /* 0x0001240000067a24 */ /* 0x000fe400078e02ff */
[----:B------:R-:W-:Y:S01]  /*bd10*/  IMAD.MOV.U32 R0, RZ, RZ, R9 ;  /* 0x000000ffff007224 */ /* 0x000fe200078e0009 */
[----:B------:R-:W-:Y:S01]  /*bd20*/  @P0 SHF.R.U32.HI R0, RZ, c[0x0][0x4f0], R7 ;  /* 0x00013c00ff000a19 */ /* 0x000fe20000011607 */
[----:B------:R-:W-:Y:S02]  /*bd30*/  IMAD R6, R8, c[0x0][0x494], R6 ;  /* 0x0001250008067a24 */ /* 0x000fe400078e0206 */
[----:B------:R-:W-:Y:S01]  /*bd40*/  IMAD R8, R11, c[0x0][0x498], RZ ;  /* 0x000126000b087a24 */ /* 0x000fe200078e02ff */
[----:B------:R-:W-:Y:S01]  /*bd50*/  IADD3 R7, -R0, RZ, RZ ;  /* 0x000000ff00077210 */ /* 0x000fe20007ffe1ff */
[----:B------:R-:W-:Y:S02]  /*bd60*/  IMAD.IADD R3, R6, 0x1, R3 ;  /* 0x0000000106037824 */ /* 0x000fe400078e0203 */
[----:B------:R-:W-:-:S02]  /*bd70*/  IMAD R8, R10, c[0x0][0x49c], R8 ;  /* 0x000127000a087a24 */ /* 0x000fc400078e0208 */
[----:B------:R-:W-:Y:S01]  /*bd80*/  IMAD R6, R7, c[0x0][0x4e8], R9 ;  /* 0x00013a0007067a24 */ /* 0x000fe200078e0209 */
[----:B------:R-:W-:Y:S01]  /*bd90*/  SHF.R.S32.HI R9, RZ, 0x1f, R0 ;  /* 0x0000001fff097819 */ /* 0x000fe20000011400 */
[----:B------:R-:W-:-:S03]  /*bda0*/  IMAD.WIDE.U32 R2, R10, c[0x0][0x498], R2 ;  /* 0x000126000a027a25 */ /* 0x000fc600078e0002 */
[----:B------:R-:W-:Y:S02]  /*bdb0*/  SHF.R.S32.HI R7, RZ, 0x1f, R6 ;  /* 0x0000001fff077819 */ /* 0x000fe40000011406 */
[----:B------:R-:W-:-:S03]  /*bdc0*/  IADD3 R2, P0, R0, R2, RZ ;  /* 0x0000000200027210 */ /* 0x000fc60007f1e0ff */
[----:B------:R-:W-:Y:S01]  /*bdd0*/  IMAD R0, R7, c[0x0][0x488], RZ ;  /* 0x0001220007007a24 */ /* 0x000fe200078e02ff */
[----:B------:R-:W-:-:S03]  /*bde0*/  IADD3.X R3, R9, R3, R8, P0, !PT ;  /* 0x0000000309037210 */ /* 0x000fc600007fe408 */
[C---:B------:R-:W-:Y:S02]  /*bdf0*/  IMAD R0, R6.reuse, c[0x0][0x48c], R0 ;  /* 0x0001230006007a24 */ /* 0x040fe400078e0200 */
[----:B------:R-:W-:-:S05]  /*be00*/  IMAD.WIDE.U32 R2, R6, c[0x0][0x488], R2 ;  /* 0x0001220006027a25 */ /* 0x000fca00078e0002 */
[----:B------:R-:W-:Y:S02]  /*be10*/  IADD3 R0, R3, R0, RZ ;  /* 0x0000000003007210 */ /* 0x000fe40007ffe0ff */
[----:B------:R-:W-:-:S04]  /*be20*/  LEA R6, P0, R2, c[0x0][0x450], 0x2 ;  /* 0x0001140002067a11 */ /* 0x000fc800078010ff */
[----:B------:R-:W-:Y:S02]  /*be30*/  LEA.HI.X R7, R2, c[0x0][0x454], R0, 0x2, P0 ;  /* 0x0001150002077a11 */ /* 0x000fe400000f1400 */
[----:B------:R-:W-:-:S05]  /*be40*/  MOV R0, 0xff800000 ;  /* 0xff80000000007802 */ /* 0x000fca0000000f00 */
[----:B------:R1:W-:Y:S02]  /*be50*/  STG.E [R6.64], R0 ;  /* 0x0000000006007986 */ /* 0x0003e4000c101904 */
.L_x_35:
[----:B------:R-:W-:Y:S05]  /*be60*/  BSYNC B0 ;  /* 0x0000000000007941 */ /* 0x000fea0003800000 */
.L_x_34:
[----:B-1----:R-:W1:Y:S01]  /*be70*/  S2R R6, SR_CTAID.Y ;  /* 0x0000000000067919 */ /* 0x002e620000002600 */
[----:B------:R-:W-:Y:S01]  /*be80*/  IMAD R0, R5, c[0x0][0x3a0], RZ ;  /* 0x0000e80005007a24 */ /* 0x000fe200078e02ff */
[----:B------:R-:W-:Y:S01]  /*be90*/  SHF.R.S32.HI R5, RZ, 0x1f, R12 ;  /* 0x0000001fff057819 */ /* 0x000fe2000001140c */
[C---:B------:R-:W-:Y:S01]  /*bea0*/  IMAD.WIDE.U32 R2, R4.reuse, c[0x0][0x3a0], RZ ;  /* 0x0000e80004027a25 */ /* 0x040fe200078e00ff */
[----:B------:R-:W2:Y:S01]  /*beb0*/  S2R R14, SR_CTAID.X ;  /* 0x00000000000e7919 */ /* 0x000ea20000002500 */
[----:B------:R-:W-:Y:S01]  /*bec0*/  MOV R8, c[0x0][0x4e8] ;  /* 0x00013a0000087a02 */ /* 0x000fe20000000f00 */
[----:B------:R-:W-:Y:S01]  /*bed0*/  BSSY B0, `(.L_x_36) ;  /* 0x0000043000007945 */ /* 0x000fe20003800000 */
[----:B------:R-:W-:Y:S01]  /*bee0*/  LEA.HI R5, R5, R12, RZ, 0x3 ;  /* 0x0000000c05057211 */ /* 0x000fe200078f18ff */
[----:B------:R-:W-:Y:S01]  /*bef0*/  IMAD R0, R4, c[0x0][0x3a4], R0 ;  /* 0x0000e90004007a24 */ /* 0x000fe200078e0200 */
[----:B------:R-:W-:Y:S01]  /*bf00*/  ISETP.NE.AND P0, PT, R8, 0x1, PT ;  /* 0x000000010800780c */ /* 0x000fe20003f05270 */
[----:B-----5:R-:W-:Y:S01]  /*bf10*/  IMAD R16, R16, c[0x0][0x4e8], RZ ;  /* 0x00013a0010107a24 */ /* 0x020fe200078e02ff */
[----:B------:R-:W-:Y:S01]  /*bf20*/  LOP3.LUT R4, R5, 0xfffffff8, RZ, 0xc0, !PT ;  /* 0xfffffff805047812 */ /* 0x000fe200078ec0ff */
[----:B------:R-:W-:Y:S01]  /*bf30*/  IMAD.IADD R3, R3, 0x1, R0 ;  /* 0x0000000103037824 */ /* 0x000fe200078e0200 */
[----:B------:R-:W-:-:S02]  /*bf40*/  SHF.R.S32.HI R8, RZ, 0x3, R5 ;  /* 0x00000003ff087819 */ /* 0x000fc40000011405 */
[----:B------:R-:W-:-:S05]  /*bf50*/  IADD3 R9, -R4, R12, RZ ;  /* 0x0000000c04097210 */ /* 0x000fca0007ffe1ff */
[----:B------:R-:W-:Y:S01]  /*bf60*/  IMAD R4, R9, 0x20, R8 ;  /* 0x0000002009047824 */ /* 0x000fe200078e0208 */
[----:B-1----:R-:W-:Y:S01]  /*bf70*/  SHF.R.S32.HI R7, RZ, 0x1f, R6 ;  /* 0x0000001fff077819 */ /* 0x002fe20000011406 */
[----:B------:R-:W-:-:S03]  /*bf80*/  IMAD.WIDE.U32 R2, R6, c[0x0][0x3e8], R2 ;  /* 0x0000fa0006027a25 */ /* 0x000fc600078e0002 */
[C---:B--2---:R-:W-:Y:S01]  /*bf90*/  LEA R4, R14.reuse, R4, 0x7 ;  /* 0x000000040e047211 */ /* 0x044fe200078e38ff */
[----:B------:R-:W-:Y:S01]  /*bfa0*/  IMAD R0, R7, c[0x0][0x3e8], RZ ;  /* 0x0000fa0007007a24 */ /* 0x000fe200078e02ff */
[----:B------:R-:W-:-:S03]  /*bfb0*/  LEA R14, R14, R8, 0x7 ;  /* 0x000000080e0e7211 */ /* 0x000fc600078e38ff */
[----:B------:R-:W-:Y:S02]  /*bfc0*/  IMAD R0, R6, c[0x0][0x3ec], R0 ;  /* 0x0000fb0006007a24 */ /* 0x000fe400078e0200 */
[----:B------:R-:W-:-:S04]  /*bfd0*/  @P0 IMAD.HI.U32 R5, R4, c[0x0][0x4ec], RZ ;  /* 0x00013b0004050a27 */ /* 0x000fc800078e00ff */
[----:B------:R-:W-:Y:S01]  /*bfe0*/  IMAD.IADD R3, R0, 0x1, R3 ;  /* 0x0000000100037824 */ /* 0x000fe200078e0203 */
[----:B------:R-:W-:Y:S01]  /*bff0*/  MOV R0, R4 ;  /* 0x0000000400007202 */ /* 0x000fe20000000f00 */
[----:B------:R-:W-:Y:S01]  /*c000*/  IMAD R6, R11, c[0x0][0x3f0], RZ ;  /* 0x0000fc000b067a24 */ /* 0x000fe200078e02ff */
[----:B------:R-:W-:Y:S01]  /*c010*/  @P0 SHF.R.U32.HI R0, RZ, c[0x0][0x4f0], R5 ;  /* 0x00013c00ff000a19 */ /* 0x000fe20000011605 */
[----:B------:R-:W-:-:S04]  /*c020*/  IMAD.WIDE.U32 R2, R10, c[0x0][0x3f0], R2 ;  /* 0x0000fc000a027a25 */ /* 0x000fc800078e0002 */
[----:B------:R-:W-:Y:S01]  /*c030*/  IMAD R7, R10, c[0x0][0x3f4], R6 ;  /* 0x0000fd000a077a24 */ /* 0x000fe200078e0206 */
[--C-:B------:R-:W-:Y:S01]  /*c040*/  SHF.R.S32.HI R6, RZ, 0x1f, R0.reuse ;  /* 0x0000001fff067819 */ /* 0x100fe20000011400 */
[----:B------:R-:W-:-:S03]  /*c050*/  IMAD.MOV R5, RZ, RZ, -R0 ;  /* 0x000000ffff057224 */ /* 0x000fc600078e0a00 */
[----:B------:R-:W-:Y:S01]  /*c060*/  IADD3 R3, R3, R7, RZ ;  /* 0x0000000703037210 */ /* 0x000fe20007ffe0ff */
[----:B------:R-:W-:Y:S02]  /*c070*/  IMAD R6, R6, c[0x0][0x3e0], RZ ;  /* 0x0000f80006067a24 */ /* 0x000fe400078e02ff */
[----:B------:R-:W-:Y:S02]  /*c080*/  IMAD R5, R5, c[0x0][0x4e8], R4 ;  /* 0x00013a0005057a24 */ /* 0x000fe400078e0204 */
[----:B------:R-:W-:-:S03]  /*c090*/  IMAD.WIDE.U32 R2, R0, c[0x0][0x3e0], R2 ;  /* 0x0000f80000027a25 */ /* 0x000fc600078e0002 */
[----:B------:R-:W-:Y:S01]  /*c0a0*/  SHF.R.S32.HI R4, RZ, 0x1f, R5 ;  /* 0x0000001fff047819 */ /* 0x000fe20000011405 */
[----:B------:R-:W-:-:S05]  /*c0b0*/  IMAD R0, R0, c[0x0][0x3e4], R6 ;  /* 0x0000f90000007a24 */ /* 0x000fca00078e0206 */
[----:B------:R-:W-:Y:S01]  /*c0c0*/  IADD3 R3, R3, R0, RZ ;  /* 0x0000000003037210 */ /* 0x000fe20007ffe0ff */
[----:B------:R-:W-:-:S04]  /*c0d0*/  IMAD R0, R4, c[0x0][0x3d8], RZ ;  /* 0x0000f60004007a24 */ /* 0x000fc800078e02ff */
[C---:B------:R-:W-:Y:S02]  /*c0e0*/  IMAD R0, R5.reuse, c[0x0][0x3dc], R0 ;  /* 0x0000f70005007a24 */ /* 0x040fe400078e0200 */
[----:B------:R-:W-:-:S04]  /*c0f0*/  IMAD.WIDE.U32 R2, R5, c[0x0][0x3d8], R2 ;  /* 0x0000f60005027a25 */ /* 0x000fc800078e0002 */
[----:B------:R-:W-:Y:S01]  /*c100*/  IMAD.IADD R0, R3, 0x1, R0 ;  /* 0x0000000103007824 */ /* 0x000fe200078e0200 */
[----:B------:R-:W-:-:S04]  /*c110*/  LEA R17, P0, R2, c[0x0][0x380], 0x1 ;  /* 0x0000e00002117a11 */ /* 0x000fc800078008ff */
[----:B------:R-:W-:Y:S02]  /*c120*/  LEA.HI.X R15, R2, c[0x0][0x384], R0, 0x1, P0 ;  /* 0x0000e100020f7a11 */ /* 0x000fe400000f0c00 */
[----:B------:R-:W-:Y:S01]  /*c130*/  ISETP.GE.AND P0, PT, R14, R16, PT ;  /* 0x000000100e00720c */ /* 0x000fe20003f06270 */
[----:B------:R1:W2:Y:S01]  /*c140*/  SHFL.IDX PT, R2, R17, RZ, 0x181f ;  /* 0x00181fff11027589 */ /* 0x0002a200000e0000 */
[----:B------:R-:W-:-:S03]  /*c150*/  SHF.L.U32 R0, R9, 0x3, RZ ;  /* 0x0000000309007819 */ /* 0x000fc600000006ff */
[----:B------:R1:W3:Y:S01]  /*c160*/  SHFL.IDX PT, R3, R15, RZ, 0x181f ;  /* 0x00181fff0f037589 */ /* 0x0002e200000e0000 */
[C---:B------:R-:W-:Y:S02]  /*c170*/  IADD3 R11, R0.reuse, 0x40, RZ ;  /* 0x00000040000b7810 */ /* 0x040fe40007ffe0ff */
[C---:B------:R-:W-:Y:S02]  /*c180*/  IADD3 R12, R0.reuse, 0x80, RZ ;  /* 0x00000080000c7810 */ /* 0x040fe40007ffe0ff */
[----:B------:R-:W-:-:S03]  /*c190*/  IADD3 R13, R0, 0xc0, RZ ;  /* 0x000000c0000d7810 */ /* 0x000fc60007ffe0ff */
[----:B------:R-:W-:Y:S05]  /*c1a0*/  @P0 BRA `(.L_x_37) ;  /* 0x0000015000000947 */ /* 0x000fea0003800000 */
[----:B------:R-:W-:Y:S02]  /*c1b0*/  ISETP.GE.AND P2, PT, R11, c[0x0][0x3c8], PT ;  /* 0x0000f2000b007a0c */ /* 0x000fe40003f46270 */
[----:B------:R-:W-:Y:S02]  /*c1c0*/  ISETP.GE.AND P1, PT, R12, c[0x0][0x3c8], PT ;  /* 0x0000f2000c007a0c */ /* 0x000fe40003f26270 */
[----:B------:R-:W-:Y:S02]  /*c1d0*/  ISETP.GE.AND P0, PT, R13, c[0x0][0x3c8], PT ;  /* 0x0000f2000d007a0c */ /* 0x000fe40003f06270 */
        /* <DEDUP_REMOVED lines=9> */
[----:B------:R2:W-:Y:S01]  /*c270*/  @!P3 ST.E.128 [R8.64], RZ ;  /* 0x000000ff0800b985 */ /* 0x0005e2000c101d04 */
[----:B------:R-:W-:Y:S02]  /*c280*/  @!P1 LOP3.LUT R5, R5, 0xfffffff8, RZ, 0xc0, !PT ;  /* 0xfffffff805059812 */ /* 0x000fe400078ec0ff */
[----:B------:R-:W-:Y:S01]  /*c290*/  @!P0 LOP3.LUT R10, R4, 0xfffffff8, RZ, 0xc0, !PT ;  /* 0xfffffff8040a8812 */ /* 0x000fe200078ec0ff */
[----:B------:R-:W-:-:S04]  /*c2a0*/  @!P2 IMAD.WIDE R6, R6, 0x2, R2 ;  /* 0x000000020606a825 */ /* 0x000fc800078e0202 */
[--C-:B------:R-:W-:Y:S01]  /*c2b0*/  @!P1 IMAD.WIDE R4, R5, 0x2, R2.reuse ;  /* 0x0000000205049825 */ /* 0x100fe200078e0202 */
[----:B------:R2:W-:Y:S03]  /*c2c0*/  @!P2 ST.E.128 [R6.64], RZ ;  /* 0x000000ff0600a985 */ /* 0x0005e6000c101d04 */
[----:B------:R-:W-:Y:S01]  /*c2d0*/  @!P0 IMAD.WIDE R2, R10, 0x2, R2 ;  /* 0x000000020a028825 */ /* 0x000fe200078e0202 */
[----:B------:R2:W-:Y:S04]  /*c2e0*/  @!P1 ST.E.128 [R4.64], RZ ;  /* 0x000000ff04009985 */ /* 0x0005e8000c101d04 */
[----:B------:R2:W-:Y:S02]  /*c2f0*/  @!P0 ST.E.128 [R2.64], RZ ;  /* 0x000000ff02008985 */ /* 0x0005e4000c101d04 */
.L_x_37:
[----:B------:R-:W-:Y:S05]  /*c300*/  BSYNC B0 ;  /* 0x0000000000007941 */ /* 0x000fea0003800000 */
.L_x_36:
[----:B--2---:R-:W-:Y:S01]  /*c310*/  IADD3 R4, R14, 0x20, RZ ;  /* 0x000000200e047810 */ /* 0x004fe20007ffe0ff */
[----:B---3--:R2:W3:Y:S01]  /*c320*/  SHFL.IDX PT, R3, R15, 0x1, 0x181f ;  /* 0x00381f000f037f89 */ /* 0x0084e200000e0000 */
[----:B------:R-:W-:Y:S02]  /*c330*/  BSSY B0, `(.L_x_38) ;  /* 0x0000019000007945 */ /* 0x000fe40003800000 */
[----:B------:R-:W-:Y:S01]  /*c340*/  ISETP.GE.AND P0, PT, R4, R16, PT ;  /* 0x000000100400720c */ /* 0x000fe20003f06270 */
[----:B------:R2:W4:-:S12]  /*c350*/  SHFL.IDX PT, R2, R17, 0x1, 0x181f ;  /* 0x00381f0011027f89 */ /* 0x00051800000e0000 */
        /* <DEDUP_REMOVED lines=22> */
.L_x_39:
[----:B------:R-:W-:Y:S05]  /*c4c0*/  BSYNC B0 ;  /* 0x0000000000007941 */ /* 0x000fea0003800000 */
.L_x_38:
[----:B---3--:R-:W-:Y:S01]  /*c4d0*/  IADD3 R4, R14, 0x40, RZ ;  /* 0x000000400e047810 */ /* 0x008fe20007ffe0ff */
[----:B------:R3:W1:Y:S01]  /*c4e0*/  SHFL.IDX PT, R3, R15, 0x2, 0x181f ;  /* 0x00581f000f037f89 */ /* 0x00066200000e0000 */
[----:B------:R-:W-:Y:S02]  /*c4f0*/  BSSY B0, `(.L_x_40) ;  /* 0x0000019000007945 */ /* 0x000fe40003800000 */
[----:B------:R-:W-:Y:S01]  /*c500*/  ISETP.GE.AND P0, PT, R4, R16, PT ;  /* 0x000000100400720c */ /* 0x000fe20003f06270 */
[----:B----4-:R3:W4:-:S12]  /*c510*/  SHFL.IDX PT, R2, R17, 0x2, 0x181f ;  /* 0x00581f0011027f89 */ /* 0x01071800000e0000 */
        /* <DEDUP_REMOVED lines=9> */
[----:B-1--4-:R-:W-:Y:S01]  /*c5b0*/  @!P3 IMAD.WIDE R8, R0, 0x2, R2 ;  /* 0x000000020008b825 */ /* 0x012fe200078e0202 */
        /* <DEDUP_REMOVED lines=12> */
.L_x_41:
[----:B------:R-:W-:Y:S05]  /*c680*/  BSYNC B0 ;  /* 0x0000000000007941 */ /* 0x000fea0003800000 */
.L_x_40:
[----:B-1----:R-:W-:Y:S01]  /*c690*/  IADD3 R4, R14, 0x60, RZ ;  /* 0x000000600e047810 */ /* 0x002fe20007ffe0ff */
[----:B------:R1:W2:Y:S03]  /*c6a0*/  SHFL.IDX PT, R3, R15, 0x3, 0x181f ;  /* 0x00781f000f037f89 */ /* 0x0002a600000e0000 */
[----:B------:R-:W-:Y:S01]  /*c6b0*/  ISETP.GE.AND P0, PT, R4, R16, PT ;  /* 0x000000100400720c */ /* 0x000fe20003f06270 */
[----:B----4-:R1:W4:-:S12]  /*c6c0*/  SHFL.IDX PT, R2, R17, 0x3, 0x181f ;  /* 0x00781f0011027f89 */ /* 0x01031800000e0000 */
[----:B------:R-:W-:Y:S05]  /*c6d0*/  @P0 EXIT ;  /* 0x000000000000094d */ /* 0x000fea0003800000 */
[----:B------:R-:W-:Y:S02]  /*c6e0*/  ISETP.GE.AND P1, PT, R11, c[0x0][0x3c8], PT ;  /* 0x0000f2000b007a0c */ /* 0x000fe40003f26270 */
[----:B------:R-:W-:Y:S02]  /*c6f0*/  ISETP.GE.AND P0, PT, R12, c[0x0][0x3c8], PT ;  /* 0x0000f2000c007a0c */ /* 0x000fe40003f06270 */
[----:B------:R-:W-:-:S09]  /*c700*/  ISETP.GE.AND P2, PT, R0, c[0x0][0x3c8], PT ;  /* 0x0000f20000007a0c */ /* 0x000fd20003f46270 */
[----:B------:R-:W-:Y:S02]  /*c710*/  @!P1 SHF.R.S32.HI R5, RZ, 0x1f, R11 ;  /* 0x0000001fff059819 */ /* 0x000fe4000001140b */
[----:B------:R-:W-:Y:S02]  /*c720*/  @!P0 SHF.R.S32.HI R4, RZ, 0x1f, R12 ;  /* 0x0000001fff048819 */ /* 0x000fe4000001140c */
[----:B------:R-:W-:Y:S01]  /*c730*/  @!P1 LEA.HI R5, R5, R11, RZ, 0x3 ;  /* 0x0000000b05059211 */ /* 0x000fe200078f18ff */
[--C-:B--2-4-:R-:W-:Y:S01]  /*c740*/  @!P2 IMAD.WIDE R8, R0, 0x2, R2.reuse ;  /* 0x000000020008a825 */ /* 0x114fe200078e0202 */
[----:B------:R-:W-:Y:S02]  /*c750*/  @!P0 LEA.HI R4, R4, R12, RZ, 0x3 ;  /* 0x0000000c04048211 */ /* 0x000fe400078f18ff */
[----:B------:R-:W-:Y:S02]  /*c760*/  @!P1 LOP3.LUT R5, R5, 0xfffffff8, RZ, 0xc0, !PT ;  /* 0xfffffff805059812 */ /* 0x000fe400078ec0ff */
[----:B------:R-:W-:Y:S01]  /*c770*/  @!P0 LOP3.LUT R4, R4, 0xfffffff8, RZ, 0xc0, !PT ;  /* 0xfffffff804048812 */ /* 0x000fe200078ec0ff */
[----:B------:R2:W-:Y:S02]  /*c780*/  @!P2 ST.E.128 [R8.64], RZ ;  /* 0x000000ff0800a985 */ /* 0x0005e4000c101d04 */
[----:B------:R-:W-:-:S04]  /*c790*/  @!P1 IMAD.WIDE R6, R5, 0x2, R2 ;  /* 0x0000000205069825 */ /* 0x000fc800078e0202 */
[----:B------:R-:W-:Y:S01]  /*c7a0*/  @!P0 IMAD.WIDE R4, R4, 0x2, R2 ;  /* 0x0000000204048825 */ /* 0x000fe200078e0202 */
[----:B------:R2:W-:Y:S04]  /*c7b0*/  @!P1 ST.E.128 [R6.64], RZ ;  /* 0x000000ff06009985 */ /* 0x0005e8000c101d04 */
[----:B------:R2:W-:Y:S01]  /*c7c0*/  @!P0 ST.E.128 [R4.64], RZ ;  /* 0x000000ff04008985 */ /* 0x0005e2000c101d04 */
[----:B------:R-:W-:-:S13]  /*c7d0*/  ISETP.GE.AND P0, PT, R13, c[0x0][0x3c8], PT ;  /* 0x0000f2000d007a0c */ /* 0x000fda0003f06270 */
[----:B------:R-:W-:Y:S05]  /*c7e0*/  @P0 EXIT ;  /* 0x000000000000094d */ /* 0x000fea0003800000 */
[----:B------:R-:W-:-:S04]  /*c7f0*/  SHF.R.S32.HI R0, RZ, 0x1f, R13 ;  /* 0x0000001fff007819 */ /* 0x000fc8000001140d */
[----:B------:R-:W-:-:S04]  /*c800*/  LEA.HI R0, R0, R13, RZ, 0x3 ;  /* 0x0000000d00007211 */ /* 0x000fc800078f18ff */
[----:B------:R-:W-:-:S05]  /*c810*/  LOP3.LUT R0, R0, 0xfffffff8, RZ, 0xc0, !PT ;  /* 0xfffffff800007812 */ /* 0x000fca00078ec0ff */
[----:B------:R-:W-:-:S05]  /*c820*/  IMAD.WIDE R2, R0, 0x2, R2 ;  /* 0x0000000200027825 */ /* 0x000fca00078e0202 */
[----:B------:R-:W-:Y:S01]  /*c830*/  ST.E.128 [R2.64], RZ ;  /* 0x000000ff02007985 */ /* 0x000fe2000c101d04 */
[----:B------:R-:W-:Y:S05]  /*c840*/  EXIT ;  /* 0x000000000000794d */ /* 0x000fea0003800000 */
.L_x_42:
        /* <DEDUP_REMOVED lines=11> */
.L_x_1529:


//--------------------- .text._ZN7cutlass13device_kernelIN5flash19enable_sm80_to_sm89INS1_16FlashAttnFwdSm80INS1_25CollectiveMainloopFwdSm80ILi8ELi1ELb0EN4cute5tupleIJNS5_1CILi128EEENS7_ILi32EEENS7_ILi256EEEEEELi256ENS_10bfloat16_tEfNS_4arch4Sm80ELb0ELb0ELb1ELb1ELb0ELb1ELb1ELb0EEENS1_21CollectiveEpilogueFwdINS6_IJS8_SA_S9_EEENS6_IJNS7_ILi1EEESI_SI_EEESC_SE_Li256ELb1ELb1ELb0ELb0EEENS1_19SingleTileSchedulerILb1ELb0ELb1ELi128EEEEEEEEEvNT_6ParamsE --------------------------
	.section	.text._ZN7cutlass13device_kernelIN5flash19enable_sm80_to_sm89INS1_16FlashAttnFwdSm80INS1_25CollectiveMainloopFwdSm80ILi8ELi1ELb0EN4cute5tupleIJNS5_1CILi128EEENS7_ILi32EEENS7_ILi256EEEEEELi256ENS_10bfloat16_tEfNS_4arch4Sm80ELb0ELb0ELb1ELb1ELb0ELb1ELb1ELb0EEENS1_21CollectiveEpilogueFwdINS6_IJS8_SA_S9_EEENS6_IJNS7_ILi1EEESI_SI_EEESC_SE_Li256ELb1ELb1ELb0ELb0EEENS1_19SingleTileSchedulerILb1ELb0ELb1ELi128EEEEEEEEEvNT_6ParamsE,"ax",@progbits
	.sectioninfo	@"SHI_REGISTERS=255"
	.align	128
.text._ZN7cutlass13device_kernelIN5flash19enable_sm80_to_sm89INS1_16FlashAttnFwdSm80INS1_25CollectiveMainloopFwdSm80ILi8ELi1ELb0EN4cute5tupleIJNS5_1CILi128EEENS7_ILi32EEENS7_ILi256EEEEEELi256ENS_10bfloat16_tEfNS_4arch4Sm80ELb0ELb0ELb1ELb1ELb0ELb1ELb1ELb0EEENS1_21CollectiveEpilogueFwdINS6_IJS8_SA_S9_EEENS6_IJNS7_ILi1EEESI_SI_EEESC_SE_Li256ELb1ELb1ELb0ELb0EEENS1_19SingleTileSchedulerILb1ELb0ELb1ELi128EEEEEEEEEvNT_6ParamsE:
        .type           _ZN7cutlass13device_kernelIN5flash19enable_sm80_to_sm89INS1_16FlashAttnFwdSm80INS1_25CollectiveMainloopFwdSm80ILi8ELi1ELb0EN4cute5tupleIJNS5_1CILi128EEENS7_ILi32EEENS7_ILi256EEEEEELi256ENS_10bfloat16_tEfNS_4arch4Sm80ELb0ELb0ELb1ELb1ELb0ELb1ELb1ELb0EEENS1_21CollectiveEpilogueFwdINS6_IJS8_SA_S9_EEENS6_IJNS7_ILi1EEESI_SI_EEESC_SE_Li256ELb1ELb1ELb0ELb0EEENS1_19SingleTileSchedulerILb1ELb0ELb1ELi128EEEEEEEEEvNT_6ParamsE,@function
        .size           _ZN7cutlass13device_kernelIN5flash19enable_sm80_to_sm89INS1_16FlashAttnFwdSm80INS1_25CollectiveMainloopFwdSm80ILi8ELi1ELb0EN4cute5tupleIJNS5_1CILi128EEENS7_ILi32EEENS7_ILi256EEEEEELi256ENS_10bfloat16_tEfNS_4arch4Sm80ELb0ELb0ELb1ELb1ELb0ELb1ELb1ELb0EEENS1_21CollectiveEpilogueFwdINS6_IJS8_SA_S9_EEENS6_IJNS7_ILi1EEESI_SI_EEESC_SE_Li256ELb1ELb1ELb0ELb0EEENS1_19SingleTileSchedulerILb1ELb0ELb1ELi128EEEEEEEEEvNT_6ParamsE,(.L_x_1530 - _ZN7cutlass13device_kernelIN5flash19enable_sm80_to_sm89INS1_16FlashAttnFwdSm80INS1_25CollectiveMainloopFwdSm80ILi8ELi1ELb0EN4cute5tupleIJNS5_1CILi128EEENS7_ILi32EEENS7_ILi256EEEEEELi256ENS_10bfloat16_tEfNS_4arch4Sm80ELb0ELb0ELb1ELb1ELb0ELb1ELb1ELb0EEENS1_21CollectiveEpilogueFwdINS6_IJS8_SA_S9_EEENS6_IJNS7_ILi1EEESI_SI_EEESC_SE_Li256ELb1ELb1ELb0ELb0EEENS1_19SingleTileSchedulerILb1ELb0ELb1ELi128EEEEEEEEEvNT_6ParamsE)
        .other          _ZN7cutlass13device_kernelIN5flash19enable_sm80_to_sm89INS1_16FlashAttnFwdSm80INS1_25CollectiveMainloopFwdSm80ILi8ELi1ELb0EN4cute5tupleIJNS5_1CILi128EEENS7_ILi32EEENS7_ILi256EEEEEELi256ENS_10bfloat16_tEfNS_4arch4Sm80ELb0ELb0ELb1ELb1ELb0ELb1ELb1ELb0EEENS1_21CollectiveEpilogueFwdINS6_IJS8_SA_S9_EEENS6_IJNS7_ILi1EEESI_SI_EEESC_SE_Li256ELb1ELb1ELb0ELb0EEENS1_19SingleTileSchedulerILb1ELb0ELb1ELi128EEEEEEEEEvNT_6ParamsE,@"STO_CUDA_ENTRY STV_DEFAULT"
_ZN7cutlass13device_kernelIN5flash19enable_sm80_to_sm89INS1_16FlashAttnFwdSm80INS1_25CollectiveMainloopFwdSm80ILi8ELi1ELb0EN4cute5tupleIJNS5_1CILi128EEENS7_ILi32EEENS7_ILi256EEEEEELi256ENS_10bfloat16_tEfNS_4arch4Sm80ELb0ELb0ELb1ELb1ELb0ELb1ELb1ELb0EEENS1_21CollectiveEpilogueFwdINS6_IJS8_SA_S9_EEENS6_IJNS7_ILi1EEESI_SI_EEESC_SE_Li256ELb1ELb1ELb0ELb0EEENS1_19SingleTileSchedulerILb1ELb0ELb1ELi128EEEEEEEEEvNT_6ParamsE:
[----:B------:R-:W-:Y:S02]  /*0000*/  MOV R1, c[0x0][0x28] ;  /* 0x00000a0000017a02 */ /* 0x000fe40000000f00 */
[----:B------:R-:W1:Y:S01]  /*0010*/  S2R R64, SR_TID.X ;  /* 0x0000000000407919 */ /* 0x000e620000002100 */
[----:B------:R-:W-:Y:S01]  /*0020*/  MOV R5, 0x4 ;  /* 0x0000000400057802 */ /* 0x000fe20000000f00 */
[----:B------:R-:W-:Y:S02]  /*0030*/  ULDC.64 UR10, c[0x0][0x118] ;  /* 0x00004600000a7ab9 */ /* 0x000fe40000000a00 */
        /* <DEDUP_REMOVED lines=12> */
.L_x_44:
        /* <DEDUP_REMOVED lines=8> */
.L_x_46:
[----:B------:R-:W-:-:S05]  /*0180*/  MOV R3, c[0x0][0x54c] ;  /* 0x0001530000037a02 */ /* 0x000fca0000000f00 */
.L_x_45:
[----:B-----5:R-:W-:Y:S01]  /*0190*/  IMAD R3, R3, c[0x0][0x548], RZ ;  /* 0x0001520003037a24 */ /* 0x020fe200078e02ff */
[----:B------:R-:W-:-:S04]  /*01a0*/  SHF.L.U32 R0, R65, 0x7, RZ ;  /* 0x0000000741007819 */ /* 0x000fc800000006ff */
[----:B------:R-:W-:-:S04]  /*01b0*/  ISETP.GE.AND P0, PT, R0, R3, PT ;  /* 0x000000030000720c */ /* 0x000fc80003f06270 */
[----:B------:R-:W-:Y:S01]  /*01c0*/  SEL R228, R228, 0xffffffff, !P0 ;  /* 0xffffffffe4e47807 */ /* 0x000fe20004000000 */
[----:B------:R-:W-:Y:S05]  /*01d0*/  BRA `(.L_x_47) ;  /* 0x0000012000007947 */ /* 0x000fea0003800000 */
.L_x_43:
[----:B---3--:R-:W-:-:S04]  /*01e0*/  ISETP.NE.U32.AND P0, PT, RZ, c[0x0][0x568], PT ;  /* 0x00015a00ff007a0c */ /* 0x008fc80003f05070 */
[----:B------:R-:W-:-:S13]  /*01f0*/  ISETP.NE.AND.EX P0, PT, RZ, c[0x0][0x56c], PT, P0 ;  /* 0x00015b00ff007a0c */ /* 0x000fda0003f05300 */
[----:B------:R-:W-:Y:S05]  /*0200*/  @!P0 BRA `(.L_x_48) ;  /* 0x0000002000008947 */ /* 0x000fea0003800000 */
[----:B------:R1:W5:Y:S01]  /*0210*/  LDG.E R3, [R2.64] ;  /* 0x0000000a02037981 */ /* 0x000362000c1e1900 */
[----:B------:R-:W-:Y:S05]  /*0220*/  BRA `(.L_x_49) ;  /* 0x0000009000007947 */ /* 0x000fea0003800000 */
.L_x_48:
        /* <DEDUP_REMOVED lines=8> */
.L_x_50:
[----:B------:R-:W-:-:S05]  /*02b0*/  MOV R3, c[0x0][0x54c] ;  /* 0x0001530000037a02 */ /* 0x000fca0000000f00 */
.L_x_49:
[----:B-----5:R-:W-:Y:S01]  /*02c0*/  IMAD R3, R3, c[0x0][0x548], RZ ;  /* 0x0001520003037a24 */ /* 0x020fe200078e02ff */
[----:B------:R-:W-:-:S04]  /*02d0*/  SHF.L.U32 R0, R65, 0x7, RZ ;  /* 0x0000000741007819 */ /* 0x000fc800000006ff */
[----:B------:R-:W-:-:S04]  /*02e0*/  ISETP.GE.AND P0, PT, R0, R3, PT ;  /* 0x000000030000720c */ /* 0x000fc80003f06270 */
[----:B------:R-:W-:-:S04]  /*02f0*/  SEL R228, R228, 0xffffffff, !P0 ;  /* 0xffffffffe4e47807 */ /* 0x000fc80004000000 */
.L_x_47:
[----:B------:R-:W-:-:S13]  /*0300*/  ISETP.GE.AND P0, PT, R228, RZ, PT ;  /* 0x000000ffe400720c */ /* 0x000fda0003f06270 */
        /* <DEDUP_REMOVED lines=8> */
[----:B------:R-:W-:Y:S01]  /*0390*/  IMAD.MOV.U32 R0, RZ, RZ, RZ ;  /* 0x000000ffff007224 */ /* 0x000fe200078e00ff */
[----:B------:R-:W-:Y:S01]  /*03a0*/  ISETP.NE.U32.AND P1, PT, RZ, c[0x0][0x348], PT ;  /* 0x0000d200ff007a0c */ /* 0x000fe20003f25070 */
[----:B------:R-:W-:Y:S01]  /*03b0*/  IMAD.WIDE R10, R228, R5, c[0x0][0x348] ;  /* 0x0000d200e40a7625 */ /* 0x000fe200078e0205 */
[----:B------:R-:W-:-:S02]  /*03c0*/  ISETP.NE.U32.AND P6, PT, RZ, c[0x0][0x350], PT ;  /* 0x0000d400ff007a0c */ /* 0x000fc40003fc5070 */
[----:B------:R-:W-:Y:S01]  /*03d0*/  ISETP.NE.U32.AND P5, PT, RZ, c[0x0][0x358], PT ;  /* 0x0000d600ff007a0c */ /* 0x000fe20003fa5070 */
[CC--:B------:R-:W-:Y:S01]  /*03e0*/  IMAD.WIDE R8, R228.reuse, R5.reuse, c[0x0][0x350] ;  /* 0x0000d400e4087625 */ /* 0x0c0fe200078e0205 */
[----:B------:R-:W-:Y:S02]  /*03f0*/  ISETP.NE.AND.EX P1, PT, RZ, c[0x0][0x34c], PT, P1 ;  /* 0x0000d300ff007a0c */ /* 0x000fe40003f25310 */
[----:B------:R-:W-:Y:S01]  /*0400*/  ISETP.NE.AND.EX P6, PT, RZ, c[0x0][0x354], PT, P6 ;  /* 0x0000d500ff007a0c */ /* 0x000fe20003fc5360 */
[----:B------:R-:W-:Y:S01]  /*0410*/  @P2 IMAD.WIDE R14, R228, R5, c[0x0][0x370] ;  /* 0x0000dc00e40e2625 */ /* 0x000fe200078e0205 */
[----:B------:R-:W-:-:S03]  /*0420*/  ISETP.NE.AND.EX P5, PT, RZ, c[0x0][0x35c], PT, P5 ;  /* 0x0000d700ff007a0c */ /* 0x000fc60003fa5350 */
[CC--:B------:R-:W-:Y:S01]  /*0430*/  @P0 IMAD.WIDE R12, R228.reuse, R5.reuse, c[0x0][0x360] ;  /* 0x0000d800e40c0625 */ /* 0x0c0fe200078e0205 */
[----:B------:R2:W5:Y:S03]  /*0440*/  @P2 LDG.E R111, [R14.64] ;  /* 0x0000000a0e6f2981 */ /* 0x000566000c1e1900 */
[----:B------:R-:W-:Y:S01]  /*0450*/  IMAD.WIDE R6, R228, R5, c[0x0][0x358] ;  /* 0x0000d600e4067625 */ /* 0x000fe200078e0205 */
[----:B------:R2:W5:Y:S04]  /*0460*/  @P0 LDG.E R113, [R12.64] ;  /* 0x0000000a0c710981 */ /* 0x000568000c1e1900 */
[----:B------:R2:W5:Y:S04]  /*0470*/  @P1 LDG.E R112, [R10.64] ;  /* 0x0000000a0a701981 */ /* 0x000568000c1e1900 */
[----:B------:R2:W5:Y:S04]  /*0480*/  @P6 LDG.E R110, [R8.64] ;  /* 0x0000000a086e6981 */ /* 0x000568000c1e1900 */
[----:B------:R2:W5:Y:S04]  /*0490*/  @P5 LDG.E R0, [R6.64] ;  /* 0x0000000a06005981 */ /* 0x000568000c1e1900 */
[----:B------:R-:W3:Y:S01]  /*04a0*/  S2R R227, SR_CTAID.Y ;  /* 0x0000000000e37919 */ /* 0x000ee20000002600 */
[----:B-1----:R-:W-:-:S02]  /*04b0*/  IMAD.MOV.U32 R2, RZ, RZ, c[0x0][0x1d0] ;  /* 0x00007400ff027624 */ /* 0x002fc400078e00ff */
[----:B------:R-:W-:Y:S01]  /*04c0*/  IMAD.MOV.U32 R20, RZ, RZ, c[0x0][0x228] ;  /* 0x00008a00ff147624 */ /* 0x000fe200078e00ff */
[----:B---3--:R-:W-:Y:S01]  /*04d0*/  SHF.R.S32.HI R89, RZ, 0x1f, R227 ;  /* 0x0000001fff597819 */ /* 0x008fe200000114e3 */
[----:B------:R-:W-:Y:S05]  /*04e0*/  @P0 BRA `(.L_x_51) ;  /* 0x0000004000000947 */ /* 0x000fea0003800000 */
[----:B--2---:R-:W-:Y:S05]  /*04f0*/  @!P1 BRA `(.L_x_51) ;  /* 0x0000003000009947 */ /* 0x004fea0003800000 */
[----:B-----5:R-:W2:Y:S04]  /*0500*/  LDG.E R113, [R10.64] ;  /* 0x0000000a0a717981 */ /* 0x020ea8000c1e1900 */
[----:B------:R-:W2:Y:S02]  /*0510*/  LDG.E R4, [R10.64+0x4] ;  /* 0x0000040a0a047981 */ /* 0x000ea4000c1e1900 */
[----:B--2---:R-:W-:Y:S02]  /*0520*/  IADD3 R113, -R113, R4, RZ ;  /* 0x0000000471717210 */ /* 0x004fe40007ffe1ff */
.L_x_51:
[----:B--2---:R-:W-:-:S04]  /*0530*/  ISETP.NE.U32.AND P0, PT, RZ, c[0x0][0x368], PT ;  /* 0x0000da00ff007a0c */ /* 0x004fc80003f05070 */
[----:B------:R-:W-:-:S13]  /*0540*/  ISETP.NE.AND.EX P0, PT, RZ, c[0x0][0x36c], PT, P0 ;  /* 0x0000db00ff007a0c */ /* 0x000fda0003f05300 */
[----:B------:R-:W-:Y:S05]  /*0550*/  @!P0 BRA `(.L_x_52) ;  /* 0x0000003000008947 */ /* 0x000fea0003800000 */
[----:B------:R-:W-:-:S06]  /*0560*/  IMAD.WIDE R2, R228, R5, c[0x0][0x368] ;  /* 0x0000da00e4027625 */ /* 0x000fcc00078e0205 */
[----:B------:R1:W5:Y:S01]  /*0570*/  LDG.E R2, [R2.64] ;  /* 0x0000000a02027981 */ /* 0x000362000c1e1900 */
[----:B------:R-:W-:Y:S05]  /*0580*/  BRA `(.L_x_53) ;  /* 0x0000004000007947 */ /* 0x000fea0003800000 */
.L_x_52:
[----:B------:R-:W-:Y:S05]  /*0590*/  @!P6 BRA `(.L_x_53) ;  /* 0x000000300000e947 */ /* 0x000fea0003800000 */
[----:B------:R-:W2:Y:S04]  /*05a0*/  LDG.E R2, [R8.64] ;  /* 0x0000000a08027981 */ /* 0x000ea8000c1e1900 */
[----:B------:R-:W2:Y:S02]  /*05b0*/  LDG.E R3, [R8.64+0x4] ;  /* 0x0000040a08037981 */ /* 0x000ea4000c1e1900 */
[----:B--2---:R-:W-:Y:S02]  /*05c0*/  IADD3 R2, -R2, R3, RZ ;  /* 0x0000000302027210 */ /* 0x004fe40007ffe1ff */
.L_x_53:
[----:B------:R-:W2:Y:S04]  /*05d0*/  @P5 LDG.E R4, [R6.64] ;  /* 0x0000000a06045981 */ /* 0x000ea8000c1e1900 */
[----:B------:R-:W2:Y:S01]  /*05e0*/  @P5 LDG.E R9, [R6.64+0x4] ;  /* 0x0000040a06095981 */ /* 0x000ea2000c1e1900 */
[----:B-1---5:R-:W-:Y:S01]  /*05f0*/  IMAD.IADD R3, R2, 0x1, -R111 ;  /* 0x0000000102037824 */ /* 0x022fe200078e0a6f */
[----:B------:R-:W-:Y:S01]  /*0600*/  ISETP.NE.U32.AND P0, PT, RZ, c[0x0][0x378], PT ;  /* 0x0000de00ff007a0c */ /* 0x000fe20003f05070 */
[----:B------:R-:W-:-:S03]  /*0610*/  IMAD.MOV.U32 R66, RZ, RZ, R2 ;  /* 0x000000ffff427224 */ /* 0x000fc600078e0002 */
[----:B------:R-:W-:-:S13]  /*0620*/  ISETP.NE.AND.EX P0, PT, RZ, c[0x0][0x37c], PT, P0 ;  /* 0x0000df00ff007a0c */ /* 0x000fda0003f05300 */
[----:B------:R-:W-:-:S05]  /*0630*/  @P0 IMAD.WIDE R10, R228, R5, c[0x0][0x378] ;  /* 0x0000de00e40a0625 */ /* 0x000fca00078e0205 */
[----:B------:R1:W5:Y:S01]  /*0640*/  @P0 LDG.E R66, [R10.64] ;  /* 0x0000000a0a420981 */ /* 0x000362000c1e1900 */
[----:B--2---:R-:W-:-:S04]  /*0650*/  @P5 IMAD.IADD R20, R9, 0x1, -R4 ;  /* 0x0000000109145824 */ /* 0x004fc800078e0a04 */
[----:B------:R-:W-:-:S05]  /*0660*/  IMAD.IADD R63, R3, 0x1, R20 ;  /* 0x00000001033f7824 */ /* 0x000fca00078e0214 */
[----:B------:R-:W-:-:S04]  /*0670*/  IADD3 R4, R63, 0x1f, RZ ;  /* 0x0000001f3f047810 */ /* 0x000fc80007ffe0ff */
[----:B------:R-:W-:-:S04]  /*0680*/  SHF.R.S32.HI R149, RZ, 0x1f, R4 ;  /* 0x0000001fff957819 */ /* 0x000fc80000011404 */
[----:B------:R-:W-:Y:S01]  /*0690*/  LEA.HI R149, R149, R4, RZ, 0x5 ;  /* 0x0000000495957211 */ /* 0x000fe200078f28ff */
[----:B------:R-:W-:-:S03]  /*06a0*/  IMAD.MOV R4, RZ, RZ, -R3 ;  /* 0x000000ffff047224 */ /* 0x000fc600078e0a03 */
[----:B------:R-:W-:Y:S02]  /*06b0*/  LOP3.LUT R6, R149, 0xffffffe0, RZ, 0xc0, !PT ;  /* 0xffffffe095067812 */ /* 0x000fe400078ec0ff */
[----:B------:R-:W-:-:S03]  /*06c0*/  IMNMX R4, RZ, R4, !PT ;  /* 0x00000004ff047217 */ /* 0x000fc60007800200 */
[----:B------:R-:W-:Y:S01]  /*06d0*/  IMAD.IADD R3, R6, 0x1, -R3 ;  /* 0x0000000106037824 */ /* 0x000fe200078e0a03 */
[----:B------:R-:W-:-:S04]  /*06e0*/  SHF.R.U32.HI R78, RZ, 0x5, R4 ;  /* 0x00000005ff4e7819 */ /* 0x000fc80000011604 */
[----:B------:R-:W-:-:S04]  /*06f0*/  IMNMX R3, R3, R20, PT ;  /* 0x0000001403037217 */ /* 0x000fc80003800200 */
[----:B------:R-:W-:-:S13]  /*0700*/  ISETP.GT.AND P0, PT, R3, R4, PT ;  /* 0x000000040300720c */ /* 0x000fda0003f04270 */
[----:B------:R-:W-:Y:S01]  /*0710*/  @P0 IADD3 R7, R3, 0x1f, RZ ;  /* 0x0000001f03070810 */ /* 0x000fe20007ffe0ff */
[----:B------:R-:W-:-:S03]  /*0720*/  IMAD.MOV.U32 R3, RZ, RZ, R78 ;  /* 0x000000ffff037224 */ /* 0x000fc600078e004e */
[----:B------:R-:W-:-:S04]  /*0730*/  @P0 SHF.R.S32.HI R4, RZ, 0x1f, R7 ;  /* 0x0000001fff040819 */ /* 0x000fc80000011407 */
[----:B------:R-:W-:-:S04]  /*0740*/  @P0 LEA.HI R4, R4, R7, RZ, 0x5 ;  /* 0x0000000704040211 */ /* 0x000fc800078f28ff */
[----:B------:R-:W-:-:S04]  /*0750*/  @P0 SHF.R.S32.HI R3, RZ, 0x5, R4 ;  /* 0x00000005ff030819 */ /* 0x000fc80000011404 */
[----:B------:R-:W-:-:S13]  /*0760*/  ISETP.GT.AND P0, PT, R3, R78, PT ;  /* 0x0000004e0300720c */ /* 0x000fda0003f04270 */
[----:B------:R-:W-:Y:S05]  /*0770*/  @!P0 BRA `(.L_x_54) ;  /* 0x00003c0000008947 */ /* 0x000fea0003800000 */
[----:B-1----:R-:W-:Y:S02]  /*0780*/  ISETP.NE.U32.AND P3, PT, RZ, c[0x0][0x340], PT ;  /* 0x0000d000ff007a0c */ /* 0x002fe40003f65070 */
[----:B------:R-:W-:Y:S01]  /*0790*/  SHF.R.S32.HI R91, RZ, 0x1f, R64 ;  /* 0x0000001fff5b7819 */ /* 0x000fe20000011440 */
[----:B------:R-:W-:Y:S01]  /*07a0*/  IMAD.IADD R2, R110, 0x1, R2 ;  /* 0x000000016e027824 */ /* 0x000fe200078e0202 */
[----:B------:R-:W-:Y:S02]  /*07b0*/  ISETP.NE.AND.EX P3, PT, RZ, c[0x0][0x344], PT, P3 ;  /* 0x0000d100ff007a0c */ /* 0x000fe40003f65330 */
[----:B------:R-:W-:Y:S01]  /*07c0*/  IADD3 R82, R3, -0x1, RZ ;  /* 0xffffffff03527810 */ /* 0x000fe20007ffe0ff */
[C---:B------:R-:W-:Y:S01]  /*07d0*/  IMAD R126, R89.reuse, c[0x0][0x240], RZ ;  /* 0x00009000597e7a24 */ /* 0x040fe200078e02ff */
[----:B------:R-:W-:Y:S01]  /*07e0*/  SHF.R.S32.HI R77, RZ, 0x1f, R228 ;  /* 0x0000001fff4d7819 */ /* 0x000fe200000114e4 */
[----:B------:R-:W-:Y:S01]  /*07f0*/  IMAD R128, R89, c[0x0][0x1e8], RZ ;  /* 0x00007a0059807a24 */ /* 0x000fe200078e02ff */
[----:B------:R-:W-:-:S02]  /*0800*/  UMOV UR6, 0x5 ;  /* 0x0000000500067882 */ /* 0x000fc40000000000 */
[----:B------:R-:W-:-:S05]  /*0810*/  ULDC.64 UR8, c[0x0][0x238] ;  /* 0x00008e0000087ab9 */ /* 0x000fca0000000a00 */
[----:B------:R-:W-:-:S05]  /*0820*/  @P3 IMAD.WIDE R8, R228, R5, c[0x0][0x340] ;  /* 0x0000d000e4083625 */ /* 0x000fca00078e0205 */
[----:B------:R1:W2:Y:S01]  /*0830*/  @P3 LDG.E R4, [R8.64] ;  /* 0x0000000a08043981 */ /* 0x0002a2000c1e1900 */
[----:B------:R-:W-:Y:S01]  /*0840*/  LEA.HI R7, R91, R64, RZ, 0x3 ;  /* 0x000000405b077211 */ /* 0x000fe200078f18ff */
[----:B------:R-:W-:Y:S01]  /*0850*/  IMAD.WIDE.U32 R12, R2, c[0x0][0x1e0], RZ ;  /* 0x00007800020c7a25 */ /* 0x000fe200078e00ff */
[----:B------:R-:W-:Y:S01]  /*0860*/  SHF.R.S32.HI R5, RZ, 0x1f, R0 ;  /* 0x0000001fff057819 */ /* 0x000fe20000011400 */
[----:B------:R-:W-:Y:S01]  /*0870*/  USHF.L.U64.HI UR7, UR8, UR6, UR9 ;  /* 0x0000000608077299 */ /* 0x000fe20008010209 */
[----:B------:R-:W-:Y:S01]  /*0880*/  SHF.R.S32.HI R109, RZ, 0x3, R7 ;  /* 0x00000003ff6d7819 */ /* 0x000fe20000011407 */
[----:B------:R-:W-:Y:S01]  /*0890*/  IMAD R126, R227, c[0x0][0x244], R126 ;  /* 0x00009100e37e7a24 */ /* 0x000fe200078e027e */
[----:B------:R-:W-:Y:S01]  /*08a0*/  LOP3.LUT R7, R7, 0xfffffff8, RZ, 0xc0, !PT ;  /* 0xfffffff807077812 */ /* 0x000fe200078ec0ff */
[----:B------:R-:W-:Y:S01]  /*08b0*/  IMAD R128, R227, c[0x0][0x1ec], R128 ;  /* 0x00007b00e3807a24 */ /* 0x000fe200078e0280 */
[----:B------:R-:W-:Y:S01]  /*08c0*/  SHF.R.S32.HI R83, RZ, 0x1f, R2 ;  /* 0x0000001fff537819 */ /* 0x000fe20000011402 */
[C---:B------:R-:W-:Y:S01]  /*08d0*/  IMAD.WIDE.U32 R132, R109.reuse, c[0x0][0x1e0], RZ ;  /* 0x000078006d847a25 */ /* 0x040fe200078e00ff */
[----:B------:R-:W-:Y:S01]  /*08e0*/  SHF.R.S32.HI R114, RZ, 0x1f, R109 ;  /* 0x0000001fff727819 */ /* 0x000fe2000001146d */
[----:B------:R-:W-:Y:S01]  /*08f0*/  USHF.L.U32 UR8, UR8, 0x5, URZ ;  /* 0x0000000508087899 */ /* 0x000fe2000800063f */
[----:B------:R-:W-:Y:S01]  /*0900*/  IADD3 R11, P0, R109, R0, RZ ;  /* 0x000000006d0b7210 */ /* 0x000fe20007f1e0ff */
[----:B------:R-:W-:Y:S01]  /*0910*/  IMAD.IADD R14, R64, 0x1, -R7 ;  /* 0x00000001400e7824 */ /* 0x000fe200078e0a07 */
[----:B------:R-:W-:Y:S01]  /*0920*/  LEA.HI R91, R91, R64, RZ, 0x6 ;  /* 0x000000405b5b7211 */ /* 0x000fe200078f30ff */
[----:B------:R-:W-:Y:S01]  /*0930*/  IMAD R7, R83, c[0x0][0x1e0], RZ ;  /* 0x0000780053077a24 */ /* 0x000fe200078e02ff */
[----:B------:R-:W-:Y:S01]  /*0940*/  SEL R124, R228, RZ, !P5 ;  /* 0x000000ffe47c7207 */ /* 0x000fe20006800000 */
[----:B------:R-:W-:Y:S01]  /*0950*/  IMAD.SHL.U32 R16, R14, 0x8, RZ ;  /* 0x000000080e107824 */ /* 0x000fe200078e00ff */
[----:B------:R-:W-:Y:S01]  /*0960*/  SHF.L.U32 R91, R91, 0x3, RZ ;  /* 0x000000035b5b7819 */ /* 0x000fe200000006ff */
[----:B------:R-:W-:Y:S01]  /*0970*/  IMAD.X R18, R114, 0x1, R5, P0 ;  /* 0x0000000172127824 */ /* 0x000fe200000e0605 */
[----:B------:R-:W-:Y:S01]  /*0980*/  BSSY B0, `(.L_x_55) ;  /* 0x0000055000007945 */ /* 0x000fe20003800000 */
[----:B------:R-:W-:Y:S01]  /*0990*/  IMAD R22, R2, c[0x0][0x1e4], R7 ;  /* 0x0000790002167a24 */ /* 0x000fe200078e0207 */
[----:B------:R-:W-:Y:S01]  /*09a0*/  SHF.R.S32.HI R17, RZ, 0x1f, R16 ;  /* 0x0000001fff117819 */ /* 0x000fe20000011410 */
[----:B------:R-:W-:Y:S01]  /*09b0*/  IMAD R18, R18, c[0x0][0x238], RZ ;  /* 0x00008e0012127a24 */ /* 0x000fe200078e02ff */
[----:B-1----:R-:W-:Y:S01]  /*09c0*/  IADD3 R9, -R109, R20, RZ ;  /* 0x000000146d097210 */ /* 0x002fe20007ffe1ff */
[----:B------:R-:W-:Y:S01]  /*09d0*/  IMAD.SHL.U32 R14, R14, 0x4, RZ ;  /* 0x000000040e0e7824 */ /* 0x000fe200078e00ff */
[C---:B------:R-:W-:Y:S01]  /*09e0*/  ISETP.GE.AND P2, PT, R16.reuse, c[0x0][0x1d4], PT ;  /* 0x0000750010007a0c */ /* 0x040fe20003f46270 */
[----:B------:R-:W-:Y:S01]  /*09f0*/  IMAD.IADD R23, R13, 0x1, R22 ;  /* 0x000000010d177824 */ /* 0x000fe200078e0216 */
[C---:B------:R-:W-:Y:S01]  /*0a00*/  IADD3 R108, R16.reuse, 0x80, RZ ;  /* 0x00000080106c7810 */ /* 0x040fe20007ffe0ff */
[C---:B------:R-:W-:Y:S01]  /*0a10*/  IMAD R18, R11.reuse, c[0x0][0x23c], R18 ;  /* 0x00008f000b127a24 */ /* 0x040fe200078e0212 */
[----:B------:R-:W-:Y:S01]  /*0a20*/  IADD3 R107, R16, 0xc0, RZ ;  /* 0x000000c0106b7810 */ /* 0x000fe20007ffe0ff */
[----:B------:R-:W-:Y:S01]  /*0a30*/  IMAD.WIDE.U32 R10, R11, c[0x0][0x238], R16 ;  /* 0x00008e000b0a7a25 */ /* 0x000fe200078e0010 */
[----:B------:R-:W-:-:S02]  /*0a40*/  SEL R7, RZ, 0x1, P2 ;  /* 0x00000001ff077807 */ /* 0x000fc40001000000 */
[----:B------:R-:W-:Y:S01]  /*0a50*/  ISETP.GE.AND P1, PT, R108, c[0x0][0x1d4], PT ;  /* 0x000075006c007a0c */ /* 0x000fe20003f26270 */
[----:B------:R-:W-:Y:S01]  /*0a60*/  IMAD.MOV.U32 R22, RZ, RZ, R12 ;  /* 0x000000ffff167224 */ /* 0x000fe200078e000c */
[----:B------:R-:W-:Y:S01]  /*0a70*/  IADD3 R12, R14, 0x40, RZ ;  /* 0x000000400e0c7810 */ /* 0x000fe20007ffe0ff */
[----:B------:R-:W-:Y:S01]  /*0a80*/  IMAD R6, R82, -0x20, R9 ;  /* 0xffffffe052067824 */ /* 0x000fe200078e0209 */
[----:B------:R-:W-:Y:S01]  /*0a90*/  IADD3 R19, R11, R18, RZ ;  /* 0x000000120b137210 */ /* 0x000fe20007ffe0ff */
[----:B------:R-:W-:Y:S01]  /*0aa0*/  IMAD.MOV.U32 R18, RZ, RZ, R10 ;  /* 0x000000ffff127224 */ /* 0x000fe200078e000a */
[----:B------:R-:W-:Y:S01]  /*0ab0*/  LOP3.LUT R91, R91, 0xfffffe00, RZ, 0xc0, !PT ;  /* 0xfffffe005b5b7812 */ /* 0x000fe200078ec0ff */
[----:B------:R-:W-:Y:S01]  /*0ac0*/  IMAD.IADD R11, R14, 0x1, R12 ;  /* 0x000000010e0b7824 */ /* 0x000fe200078e020c */
[----:B------:R-:W-:Y:S01]  /*0ad0*/  ISETP.GT.AND P4, PT, R6, RZ, PT ;  /* 0x000000ff0600720c */ /* 0x000fe20003f84270 */
[----:B------:R-:W-:Y:S01]  /*0ae0*/  IMAD.WIDE.U32 R18, R227, c[0x0][0x240], R18 ;  /* 0x00009000e3127a25 */ /* 0x000fe200078e0012 */
[----:B------:R-:W-:-:S02]  /*0af0*/  SHF.R.S32.HI R81, RZ, 0x1f, R82 ;  /* 0x0000001fff517819 */ /* 0x000fc40000011452 */
[----:B------:R-:W-:Y:S01]  /*0b00*/  ISETP.GE.AND P0, PT, R11, c[0x0][0x1d4], PT ;  /* 0x000075000b007a0c */ /* 0x000fe20003f06270 */
[----:B------:R-:W-:Y:S02]  /*0b10*/  IMAD.IADD R127, R19, 0x1, R126 ;  /* 0x00000001137f7824 */ /* 0x000fe400078e027e */
[----:B------:R-:W-:Y:S01]  /*0b20*/  IMAD.MOV.U32 R126, RZ, RZ, R18 ;  /* 0x000000ffff7e7224 */ /* 0x000fe200078e0012 */
[----:B------:R-:W-:Y:S01]  /*0b30*/  SEL R6, RZ, 0xffffffff, P0 ;  /* 0xffffffffff067807 */ /* 0x000fe20000000000 */
[----:B------:R-:W-:Y:S01]  /*0b40*/  IMAD.WIDE.U32 R22, R227, c[0x0][0x1e8], R22 ;  /* 0x00007a00e3167a25 */ /* 0x000fe200078e0016 */
[----:B------:R-:W-:-:S03]  /*0b50*/  ISETP.GE.AND P0, PT, R107, c[0x0][0x1d4], PT ;  /* 0x000075006b007a0c */ /* 0x000fc60003f06270 */
[----:B------:R-:W-:Y:S01]  /*0b60*/  IMAD.SHL.U32 R6, R6, 0x2, RZ ;  /* 0x0000000206067824 */ /* 0x000fe200078e00ff */
[----:B------:R-:W-:Y:S01]  /*0b70*/  SEL R102, RZ, 0x8, P0 ;  /* 0x00000008ff667807 */ /* 0x000fe20000000000 */
[----:B------:R-:W-:Y:S01]  /*0b80*/  IMAD.WIDE.U32 R126, R124, c[0x0][0x248], R126 ;  /* 0x000092007c7e7a25 */ /* 0x000fe200078e007e */
[----:B------:R-:W-:Y:S02]  /*0b90*/  IADD3 R129, R23, R128, RZ ;  /* 0x0000008017817210 */ /* 0x000fe40007ffe0ff */
[----:B------:R-:W-:Y:S01]  /*0ba0*/  LOP3.LUT R6, R6, 0x2, R7, 0xe2, !PT ;  /* 0x0000000206067812 */ /* 0x000fe200078ee207 */
[----:B------:R-:W-:Y:S01]  /*0bb0*/  IMAD.MOV.U32 R128, RZ, RZ, R22 ;  /* 0x000000ffff807224 */ /* 0x000fe200078e0016 */
[----:B------:R-:W-:-:S04]  /*0bc0*/  SEL R7, RZ, 0x4, P1 ;  /* 0x00000004ff077807 */ /* 0x000fc80000800000 */
[----:B------:R-:W-:Y:S01]  /*0bd0*/  LOP3.LUT R102, R102, R6, R7, 0xfe, !PT ;  /* 0x0000000666667212 */ /* 0x000fe200078efe07 */
[----:B------:R-:W-:-:S05]  /*0be0*/  IMAD.SHL.U32 R7, R109, 0x40, RZ ;  /* 0x000000406d077824 */ /* 0x000fca00078e00ff */
[----:B------:R-:W-:-:S04]  /*0bf0*/  LOP3.LUT R7, R7, 0x1c0, RZ, 0xc0, !PT ;  /* 0x000001c007077812 */ /* 0x000fc800078ec0ff */
[----:B------:R-:W-:Y:S02]  /*0c00*/  LOP3.LUT R106, R7, 0x38, R16, 0xf8, !PT ;  /* 0x00000038076a7812 */ /* 0x000fe400078ef810 */
[----:B------:R-:W-:-:S04]  /*0c10*/  SHF.R.U32.HI R6, RZ, 0x3, R7 ;  /* 0x00000003ff067819 */ /* 0x000fc80000011607 */
[----:B------:R-:W-:-:S05]  /*0c20*/  LOP3.LUT R106, R91, R106, R6, 0xf6, !PT ;  /* 0x0000006a5b6a7212 */ /* 0x000fca00078ef606 */
[----:B------:R-:W-:Y:S01]  /*0c30*/  IMAD.SHL.U32 R106, R106, 0x2, RZ ;  /* 0x000000026a6a7824 */ /* 0x000fe200078e00ff */
[----:B--2---:R-:W-:Y:S01]  /*0c40*/  @P3 SHF.R.S32.HI R19, RZ, 0x1f, R4 ;  /* 0x0000001fff133819 */ /* 0x004fe20000011404 */
[----:B------:R-:W-:Y:S01]  /*0c50*/  @!P3 IMAD.MOV.U32 R19, RZ, RZ, R77 ;  /* 0x000000ffff13b224 */ /* 0x000fe200078e004d */
[----:B------:R-:W-:Y:S01]  /*0c60*/  @P3 MOV R18, R4 ;  /* 0x0000000400123202 */ /* 0x000fe20000000f00 */
[----:B------:R-:W-:Y:S01]  /*0c70*/  @!P3 IMAD.MOV.U32 R18, RZ, RZ, R228 ;  /* 0x000000ffff12b224 */ /* 0x000fe200078e00e4 */
[----:B------:R-:W-:Y:S01]  /*0c80*/  SEL R77, R77, RZ, !P5 ;  /* 0x000000ff4d4d7207 */ /* 0x000fe20006800000 */
[----:B------:R-:W-:Y:S01]  /*0c90*/  IMAD R4, R114, c[0x0][0x1e0], RZ ;  /* 0x0000780072047a24 */ /* 0x000fe200078e02ff */
[----:B------:R-:W-:Y:S02]  /*0ca0*/  SEL R75, R19, RZ, !P6 ;  /* 0x000000ff134b7207 */ /* 0x000fe40007000000 */
[----:B------:R-:W-:Y:S01]  /*0cb0*/  SEL R122, R18, RZ, !P6 ;  /* 0x000000ff127a7207 */ /* 0x000fe20007000000 */
[----:B------:R-:W-:-:S02]  /*0cc0*/  IMAD R131, R77, c[0x0][0x248], RZ ;  /* 0x000092004d837a24 */ /* 0x000fc400078e02ff */
[----:B------:R-:W-:Y:S02]  /*0cd0*/  IMAD R79, R75, c[0x0][0x1f0], RZ ;  /* 0x00007c004b4f7a24 */ /* 0x000fe400078e02ff */
[----:B------:R-:W-:-:S04]  /*0ce0*/  IMAD.WIDE.U32 R128, R122, c[0x0][0x1f0], R128 ;  /* 0x00007c007a807a25 */ /* 0x000fc800078e0080 */
[----:B------:R-:W-:Y:S02]  /*0cf0*/  IMAD R79, R122, c[0x0][0x1f4], R79 ;  /* 0x00007d007a4f7a24 */ /* 0x000fe400078e024f */
[----:B------:R-:W-:Y:S02]  /*0d00*/  IMAD R131, R124, c[0x0][0x24c], R131 ;  /* 0x000093007c837a24 */ /* 0x000fe400078e0283 */
[----:B------:R-:W-:Y:S01]  /*0d10*/  IMAD R13, R109, c[0x0][0x1e4], R4 ;  /* 0x000079006d0d7a24 */ /* 0x000fe200078e0204 */
[----:B------:R-:W-:Y:S01]  /*0d20*/  IADD3 R79, R129, R79, RZ ;  /* 0x0000004f814f7210 */ /* 0x000fe20007ffe0ff */
[----:B------:R-:W-:Y:S02]  /*0d30*/  IMAD.IADD R131, R127, 0x1, R131 ;  /* 0x000000017f837824 */ /* 0x000fe400078e0283 */
[----:B------:R-:W-:Y:S01]  /*0d40*/  IMAD.IADD R80, R133, 0x1, R13 ;  /* 0x0000000185507824 */ /* 0x000fe200078e020d */
[----:B------:R-:W-:Y:S05]  /*0d50*/  @!P4 BRA `(.L_x_56) ;  /* 0x000001700000c947 */ /* 0x000fea0003800000 */
[----:B------:R-:W-:Y:S01]  /*0d60*/  LOP3.LUT R8, R102, 0xff, RZ, 0xc0, !PT ;  /* 0x000000ff66087812 */ /* 0x000fe200078ec0ff */
[----:B------:R-:W-:-:S02]  /*0d70*/  IMAD R4, R82, UR7, RZ ;  /* 0x0000000752047c24 */ /* 0x000fc4000f8e02ff */
[----:B------:R-:W-:Y:S01]  /*0d80*/  IMAD.SHL.U32 R18, R102, 0x10, RZ ;  /* 0x0000001066127824 */ /* 0x000fe200078e00ff */
[C---:B------:R-:W-:Y:S01]  /*0d90*/  SHF.L.U32 R10, R8.reuse, 0x2, RZ ;  /* 0x00000002080a7819 */ /* 0x040fe200000006ff */
[----:B------:R-:W-:Y:S02]  /*0da0*/  IMAD.MOV.U32 R130, RZ, RZ, R126 ;  /* 0x000000ffff827224 */ /* 0x000fe400078e007e */
[----:B------:R-:W-:Y:S01]  /*0db0*/  IMAD.SHL.U32 R13, R8, 0x8, RZ ;  /* 0x00000008080d7824 */ /* 0x000fe200078e00ff */
[----:B------:R-:W-:Y:S01]  /*0dc0*/  LOP3.LUT P4, RZ, R18, 0x10, RZ, 0xc0, !PT ;  /* 0x0000001012ff7812 */ /* 0x000fe2000788c0ff */
[----:B------:R-:W-:Y:S01]  /*0dd0*/  IMAD.SHL.U32 R8, R8, 0x2, RZ ;  /* 0x0000000208087824 */ /* 0x000fe200078e00ff */
[----:B------:R-:W-:Y:S01]  /*0de0*/  LOP3.LUT P2, RZ, R10, 0x10, RZ, 0xc0, !PT ;  /* 0x000000100aff7812 */ /* 0x000fe2000784c0ff */
[----:B------:R-:W-:Y:S01]  /*0df0*/  IMAD.WIDE.U32 R22, R82, UR8, R130 ;  /* 0x0000000852167c25 */ /* 0x000fe2000f8e0082 */
[----:B------:R-:W-:Y:S02]  /*0e00*/  LOP3.LUT P3, RZ, R13, 0x10, RZ, 0xc0, !PT ;  /* 0x000000100dff7812 */ /* 0x000fe4000786c0ff */
[----:B------:R-:W-:Y:S01]  /*0e10*/  LOP3.LUT P1, RZ, R8, 0x10, RZ, 0xc0, !PT ;  /* 0x0000001008ff7812 */ /* 0x000fe2000782c0ff */
[----:B------:R-:W-:Y:S01]  /*0e20*/  IMAD R4, R81, UR8, R4 ;  /* 0x0000000851047c24 */ /* 0x000fe2000f8e0204 */
[----:B------:R-:W-:-:S04]  /*0e30*/  LEA R18, P0, R22, c[0x0][0x220], 0x1 ;  /* 0x0000880016127a11 */ /* 0x000fc800078008ff */
[----:B------:R-:W-:-:S04]  /*0e40*/  IADD3 R4, R23, R4, RZ ;  /* 0x0000000417047210 */ /* 0x000fc80007ffe0ff */
[----:B------:R-:W-:-:S05]  /*0e50*/  LEA.HI.X R19, R22, c[0x0][0x224], R4, 0x1, P0 ;  /* 0x0000890016137a11 */ /* 0x000fca00000f0c04 */
[----:B------:R-:W-:Y:S01]  /*0e60*/  @!PT LDS RZ, [RZ] ;  /* 0x00000000fffff984 */ /* 0x000fe20000000800 */
[----:B------:R-:W-:Y:S01]  /*0e70*/  @!PT LDS RZ, [RZ] ;  /* 0x00000000fffff984 */ /* 0x000fe20000000800 */
[----:B------:R-:W-:Y:S01]  /*0e80*/  @!PT LDS RZ, [RZ] ;  /* 0x00000000fffff984 */ /* 0x000fe20000000800 */
[----:B------:R1:W-:Y:S04]  /*0e90*/  LDGSTS.E.BYPASS.LTC128B.128 [R106+0xc080], [R18.64], P4 ;  /* 0x0c080000126a7fae */ /* 0x0003e8000a101d4a */
[----:B------:R1:W-:Y:S04]  /*0ea0*/  LDGSTS.E.BYPASS.LTC128B.128 [R106+0xd080], [R18.64+0x80], P3 ;  /* 0x0d080080126a7fae */ /* 0x0003e80009901d4a */
[----:B------:R1:W-:Y:S04]  /*0eb0*/  LDGSTS.E.BYPASS.LTC128B.128 [R106+0xe080], [R18.64+0x100], P2 ;  /* 0x0e080100126a7fae */ /* 0x0003e80009101d4a */
[----:B------:R1:W-:Y:S02]  /*0ec0*/  LDGSTS.E.BYPASS.LTC128B.128 [R106+0xf080], [R18.64+0x180], P1 ;  /* 0x0f080180126a7fae */ /* 0x0003e40008901d4a */
.L_x_56:
[----:B------:R-:W-:Y:S05]  /*0ed0*/  BSYNC B0 ;  /* 0x0000000000007941 */ /* 0x000fea0003800000 */
.L_x_55:
[----:B------:R-:W-:Y:S01]  /*0ee0*/  IADD3 R4, R9, 0x20, RZ ;  /* 0x0000002009047810 */ /* 0x000fe20007ffe0ff */
[----:B------:R-:W-:Y:S01]  /*0ef0*/  IMAD.SHL.U32 R87, R82, 0x20, RZ ;  /* 0x0000002052577824 */ /* 0x000fe200078e00ff */
[----:B------:R-:W-:Y:S01]  /*0f00*/  IADD3 R20, R20, 0x20, RZ ;  /* 0x0000002014147810 */ /* 0x000fe20007ffe0ff */
[----:B------:R-:W-:Y:S01]  /*0f10*/  IMAD.WIDE.U32 R8, R227, c[0x0][0x260], R16 ;  /* 0x00009800e3087a25 */ /* 0x000fe200078e0010 */
[----:B------:R-:W-:Y:S01]  /*0f20*/  ISETP.GE.AND P0, PT, R11, c[0x0][0x27c], PT ;  /* 0x00009f000b007a0c */ /* 0x000fe20003f06270 */
[----:B------:R-:W0:Y:S01]  /*0f30*/  LDGDEPBAR ;  /* 0x00000000000079af */ /* 0x000e220000000000 */
[-C--:B------:R-:W-:Y:S01]  /*0f40*/  IADD3 R85, P5, P4, R2, R87.reuse, R109 ;  /* 0x0000005702557210 */ /* 0x080fe20007cbe06d */
[----:B------:R-:W-:Y:S01]  /*0f50*/  IMAD R97, R3, -0x20, R4 ;  /* 0xffffffe003617824 */ /* 0x000fe200078e0204 */
[----:B------:R-:W-:Y:S01]  /*0f60*/  IADD3 R87, P3, P2, R109, R87, R0 ;  /* 0x000000576d577210 */ /* 0x000fe20007a7e000 */
[----:B------:R-:W-:Y:S01]  /*0f70*/  IMAD R96, R3, -0x20, R20 ;  /* 0xffffffe003607824 */ /* 0x000fe200078e0214 */
[----:B------:R-:W-:Y:S01]  /*0f80*/  SEL R0, RZ, c[0x0][0x27c], !P0 ;  /* 0x00009f00ff007a07 */ /* 0x000fe20004000000 */
[----:B------:R-:W-:Y:S01]  /*0f90*/  IMAD.MOV.U32 R3, RZ, RZ, c[0x0][0x27c] ;  /* 0x00009f00ff037624 */ /* 0x000fe200078e00ff */
[----:B------:R-:W-:Y:S01]  /*0fa0*/  SHF.L.U64.HI R84, R82, 0x5, R81 ;  /* 0x0000000552547819 */ /* 0x000fe20000010251 */
[----:B------:R-:W-:Y:S01]  /*0fb0*/  IMAD R20, R89, c[0x0][0x260], RZ ;  /* 0x0000980059147a24 */ /* 0x000fe200078e02ff */
[----:B------:R-:W-:Y:S01]  /*0fc0*/  ISETP.GE.AND P1, PT, R16, c[0x0][0x27c], PT ;  /* 0x00009f0010007a0c */ /* 0x000fe20003f26270 */
[----:B------:R-:W-:Y:S01]  /*0fd0*/  IMAD.IADD R0, R11, 0x1, R0 ;  /* 0x000000010b007824 */ /* 0x000fe200078e0200 */
[C---:B------:R-:W-:Y:S01]  /*0fe0*/  ISETP.GE.AND P6, PT, R3.reuse, 0x1, PT ;  /* 0x000000010300780c */ /* 0x040fe20003fc6270 */
[----:B------:R-:W-:Y:S01]  /*0ff0*/  IMAD.SHL.U32 R3, R3, 0x2, RZ ;  /* 0x0000000203037824 */ /* 0x000fe200078e00ff */
[-C--:B------:R-:W-:Y:S01]  /*1000*/  IADD3.X R83, R83, R84.reuse, R114, P5, P4 ;  /* 0x0000005453537210 */ /* 0x080fe20002fe8472 */
[C---:B------:R-:W-:Y:S01]  /*1010*/  IMAD R20, R227.reuse, c[0x0][0x264], R20 ;  /* 0x00009900e3147a24 */ /* 0x040fe200078e0214 */
[----:B------:R-:W-:Y:S01]  /*1020*/  IADD3.X R84, R114, R84, R5, P3, P2 ;  /* 0x0000005472547210 */ /* 0x000fe20001fe4405 */
[----:B-1----:R-:W-:Y:S01]  /*1030*/  IMAD.WIDE.U32 R18, R227, c[0x0][0x210], R16 ;  /* 0x00008400e3127a25 */ /* 0x002fe200078e0010 */
[----:B------:R-:W-:Y:S01]  /*1040*/  IADD3 R2, -R3, c[0x0][0x1d4], RZ ;  /* 0x0000750003027a10 */ /* 0x000fe20007ffe1ff */
[----:B------:R-:W-:Y:S01]  /*1050*/  ULDC.64 UR4, c[0x0][0x290] ;  /* 0x0000a40000047ab9 */ /* 0x000fe20000000a00 */
[----:B------:R-:W-:Y:S01]  /*1060*/  SHF.R.S32.HI R93, RZ, 0x1f, R0 ;  /* 0x0000001fff5d7819 */ /* 0x000fe20000011400 */
[----:B------:R-:W-:Y:S01]  /*1070*/  IMAD.IADD R21, R9, 0x1, R20 ;  /* 0x0000000109157824 */ /* 0x000fe200078e0214 */
[CC--:B------:R-:W-:Y:S01]  /*1080*/  SEL R5, R3.reuse, R2.reuse, !P1 ;  /* 0x0000000203057207 */ /* 0x0c0fe20004800000 */
[----:B------:R-:W-:Y:S01]  /*1090*/  IMAD.MOV.U32 R20, RZ, RZ, R8 ;  /* 0x000000ffff147224 */ /* 0x000fe200078e0008 */
[----:B------:R-:W-:Y:S01]  /*10a0*/  SEL R2, R3, R2, !P0 ;  /* 0x0000000203027207 */ /* 0x000fe20004000000 */
[----:B------:R-:W-:Y:S01]  /*10b0*/  IMAD R8, R89, c[0x0][0x210], RZ ;  /* 0x0000840059087a24 */ /* 0x000fe200078e02ff */
[----:B------:R-:W-:Y:S01]  /*10c0*/  SEL R3, RZ, c[0x0][0x27c], !P1 ;  /* 0x00009f00ff037a07 */ /* 0x000fe20004800000 */
[----:B------:R-:W-:Y:S01]  /*10d0*/  IMAD R75, R75, c[0x0][0x218], RZ ;  /* 0x000086004b4b7a24 */ /* 0x000fe200078e02ff */
[-C--:B------:R-:W-:Y:S01]  /*10e0*/  LEA.HI R100, R93, R0.reuse, RZ, 0x3 ;  /* 0x000000005d647211 */ /* 0x080fe200078f18ff */
[----:B------:R-:W-:Y:S01]  /*10f0*/  IMAD R8, R227, c[0x0][0x214], R8 ;  /* 0x00008500e3087a24 */ /* 0x000fe200078e0208 */
[----:B------:R-:W-:Y:S01]  /*1100*/  LEA.HI R93, R93, R0, RZ, 0x6 ;  /* 0x000000005d5d7211 */ /* 0x000fe200078f30ff */
[----:B------:R-:W-:Y:S01]  /*1110*/  IMAD.IADD R4, R16, 0x1, R3 ;  /* 0x0000000110047824 */ /* 0x000fe200078e0203 */
[----:B------:R-:W-:Y:S01]  /*1120*/  SHF.R.S32.HI R0, RZ, 0x1f, R5 ;  /* 0x0000001fff007819 */ /* 0x000fe20000011405 */
[----:B------:R-:W-:Y:S01]  /*1130*/  IMAD.IADD R9, R19, 0x1, R8 ;  /* 0x0000000113097824 */ /* 0x000fe200078e0208 */
[----:B------:R-:W-:Y:S01]  /*1140*/  SHF.R.S32.HI R3, RZ, 0x1f, R2 ;  /* 0x0000001fff037819 */ /* 0x000fe20000011402 */
[----:B------:R-:W-:Y:S01]  /*1150*/  IMAD.SHL.U32 R93, R93, 0x20, RZ ;  /* 0x000000205d5d7824 */ /* 0x000fe200078e00ff */
[----:B------:R-:W-:Y:S01]  /*1160*/  SHF.R.S32.HI R95, RZ, 0x1f, R4 ;  /* 0x0000001fff5f7819 */ /* 0x000fe20000011404 */
[----:B------:R-:W-:Y:S01]  /*1170*/  IMAD.MOV.U32 R8, RZ, RZ, R18 ;  /* 0x000000ffff087224 */ /* 0x000fe200078e0012 */
[----:B------:R-:W-:Y:S01]  /*1180*/  LEA.HI R0, R0, R5, RZ, 0x4 ;  /* 0x0000000500007211 */ /* 0x000fe200078f20ff */
[C---:B------:R-:W-:Y:S01]  /*1190*/  IMAD R75, R122.reuse, c[0x0][0x21c], R75 ;  /* 0x000087007a4b7a24 */ /* 0x040fe200078e024b */
[----:B------:R-:W-:Y:S01]  /*11a0*/  LEA.HI R101, R95, R4, RZ, 0x3 ;  /* 0x000000045f657211 */ /* 0x000fe200078f18ff */
[----:B------:R-:W-:Y:S01]  /*11b0*/  IMAD.WIDE.U32 R122, R122, c[0x0][0x218], R8 ;  /* 0x000086007a7a7a25 */ /* 0x000fe200078e0008 */
[----:B------:R-:W-:Y:S01]  /*11c0*/  LEA.HI R3, R3, R2, RZ, 0x4 ;  /* 0x0000000203037211 */ /* 0x000fe200078f20ff */
[----:B------:R-:W-:Y:S01]  /*11d0*/  USHF.L.U64.HI UR9, UR4, UR6, UR5 ;  /* 0x0000000604097299 */ /* 0x000fe20008010205 */
[----:B------:R-:W-:Y:S01]  /*11e0*/  SHF.R.S32.HI R0, RZ, 0x4, R0 ;  /* 0x00000004ff007819 */ /* 0x000fe20000011400 */
[C---:B------:R-:W-:Y:S01]  /*11f0*/  IMAD R116, R114.reuse, c[0x0][0x290], RZ ;  /* 0x0000a40072747a24 */ /* 0x040fe200078e02ff */
[----:B------:R-:W-:Y:S01]  /*1200*/  LOP3.LUT R5, R7, 0x38, R100, 0xf8, !PT ;  /* 0x0000003807057812 */ /* 0x000fe200078ef864 */
[----:B------:R-:W-:Y:S01]  /*1210*/  IMAD R114, R114, c[0x0][0x280], RZ ;  /* 0x0000a00072727a24 */ /* 0x000fe200078e02ff */
[----:B------:R-:W-:Y:S01]  /*1220*/  LEA.HI.SX32 R99, R101, R0, 0x1d ;  /* 0x0000000065637211 */ /* 0x000fe200078feaff */
[----:B------:R-:W-:Y:S01]  /*1230*/  IMAD.WIDE.U32 R120, R109, c[0x0][0x290], R16 ;  /* 0x0000a4006d787a25 */ /* 0x000fe200078e0010 */
[----:B------:R-:W-:Y:S01]  /*1240*/  SHF.R.S32.HI R3, RZ, 0x4, R3 ;  /* 0x00000004ff037819 */ /* 0x000fe20000011403 */
[----:B------:R-:W-:Y:S01]  /*1250*/  USHF.L.U32 UR12, UR4, 0x5, URZ ;  /* 0x00000005040c7899 */ /* 0x000fe2000800063f */
[----:B------:R-:W-:Y:S01]  /*1260*/  LEA.HI R95, R95, R4, RZ, 0x6 ;  /* 0x000000045f5f7211 */ /* 0x000fe200078f30ff */
[----:B------:R-:W-:Y:S01]  /*1270*/  IMAD.WIDE.U32 R118, R109, c[0x0][0x280], R16 ;  /* 0x0000a0006d767a25 */ /* 0x000fe200078e0010 */
[----:B------:R-:W-:Y:S01]  /*1280*/  LOP3.LUT R93, R93, 0x7ffff800, RZ, 0xc0, !PT ;  /* 0x7ffff8005d5d7812 */ /* 0x000fe200078ec0ff */
[----:B------:R-:W-:Y:S01]  /*1290*/  ULDC.64 UR4, c[0x0][0x280] ;  /* 0x0000a00000047ab9 */ /* 0x000fe20000000a00 */
[-C--:B------:R-:W-:Y:S01]  /*12a0*/  LOP3.LUT R0, R5, R6.reuse, RZ, 0x3c, !PT ;  /* 0x0000000605007212 */ /* 0x080fe200078e3cff */
[----:B------:R-:W-:Y:S01]  /*12b0*/  IMAD.SHL.U32 R95, R95, 0x20, RZ ;  /* 0x000000205f5f7824 */ /* 0x000fe200078e00ff */
[----:B------:R-:W-:Y:S01]  /*12c0*/  SHF.R.S32.HI R4, RZ, 0x1f, R99 ;  /* 0x0000001fff047819 */ /* 0x000fe20000011463 */
[C---:B------:R-:W-:Y:S01]  /*12d0*/  IMAD R116, R109.reuse, c[0x0][0x294], R116 ;  /* 0x0000a5006d747a24 */ /* 0x040fe200078e0274 */
[----:B------:R-:W-:Y:S01]  /*12e0*/  LEA.HI.SX32 R3, R100, R3, 0x1d ;  /* 0x0000000364037211 */ /* 0x000fe200078feaff */
[----:B------:R-:W-:Y:S01]  /*12f0*/  IMAD R114, R109, c[0x0][0x284], R114 ;  /* 0x0000a1006d727a24 */ /* 0x000fe200078e0272 */
[----:B------:R-:W-:Y:S01]  /*1300*/  IADD3 R93, R0, R93, R91 ;  /* 0x0000005d005d7210 */ /* 0x000fe20007ffe05b */
[----:B------:R-:W-:Y:S01]  /*1310*/  IMAD.SHL.U32 R105, R102, 0x10, RZ ;  /* 0x0000001066697824 */ /* 0x000fe200078e00ff */
[----:B------:R-:W-:Y:S01]  /*1320*/  LEA.HI R4, R4, R99, RZ, 0x3 ;  /* 0x0000006304047211 */ /* 0x000fe200078f18ff */
[----:B------:R-:W-:Y:S01]  /*1330*/  IMAD.SHL.U32 R99, R99, 0x8, RZ ;  /* 0x0000000863637824 */ /* 0x000fe200078e00ff */
[----:B------:R-:W-:Y:S01]  /*1340*/  SHF.R.S32.HI R0, RZ, 0x1f, R3 ;  /* 0x0000001fff007819 */ /* 0x000fe20000011403 */
[----:B------:R-:W-:Y:S01]  /*1350*/  IMAD.SHL.U32 R98, R3, 0x8, RZ ;  /* 0x0000000803627824 */ /* 0x000fe200078e00ff */
[----:B------:R-:W-:Y:S01]  /*1360*/  LOP3.LUT R9, R7, 0x38, R101, 0xf8, !PT ;  /* 0x0000003807097812 */ /* 0x000fe200078ef865 */
[----:B------:R-:W-:Y:S01]  /*1370*/  IMAD.IADD R121, R121, 0x1, R116 ;  /* 0x0000000179797824 */ /* 0x000fe200078e0274 */
[----:B------:R-:W-:Y:S01]  /*1380*/  LEA.HI R0, R0, R3, RZ, 0x3 ;  /* 0x0000000300007211 */ /* 0x000fe200078f18ff */
[----:B------:R-:W-:Y:S01]  /*1390*/  IMAD.SHL.U32 R3, R4, 0x100, RZ ;  /* 0x0000010004037824 */ /* 0x000fe200078e00ff */
[----:B------:R-:W-:Y:S01]  /*13a0*/  LOP3.LUT R5, R7, 0x38, R99, 0xf8, !PT ;  /* 0x0000003807057812 */ /* 0x000fe200078ef863 */
[----:B------:R-:W-:Y:S01]  /*13b0*/  IMAD.IADD R119, R119, 0x1, R114 ;  /* 0x0000000177777824 */ /* 0x000fe200078e0272 */
[--C-:B------:R-:W-:Y:S01]  /*13c0*/  SHF.R.S32.HI R15, RZ, 0x1f, R14.reuse ;  /* 0x0000001fff0f7819 */ /* 0x100fe2000001140e */
[----:B------:R-:W-:Y:S01]  /*13d0*/  IMAD.SHL.U32 R0, R0, 0x100, RZ ;  /* 0x0000010000007824 */ /* 0x000fe200078e00ff */
[-C--:B------:R-:W-:Y:S01]  /*13e0*/  LOP3.LUT R94, R5, R6.reuse, RZ, 0x3c, !PT ;  /* 0x00000006055e7212 */ /* 0x080fe200078e3cff */
[----:B------:R-:W-:Y:S01]  /*13f0*/  IMAD R77, R77, c[0x0][0x268], RZ ;  /* 0x00009a004d4d7a24 */ /* 0x000fe200078e02ff */
[----:B------:R-:W-:Y:S01]  /*1400*/  LOP3.LUT R3, R3, 0x7ffff800, RZ, 0xc0, !PT ;  /* 0x7ffff80003037812 */ /* 0x000fe200078ec0ff */
[--C-:B------:R-:W-:Y:S01]  /*1410*/  IMAD.WIDE.U32 R22, R109, c[0x0][0x290], R14.reuse ;  /* 0x0000a4006d167a25 */ /* 0x100fe200078e000e */
[----:B------:R-:W-:Y:S01]  /*1420*/  LOP3.LUT R95, R95, 0x7ffff800, RZ, 0xc0, !PT ;  /* 0x7ffff8005f5f7812 */ /* 0x000fe200078ec0ff */
[----:B------:R-:W-:Y:S01]  /*1430*/  USHF.L.U64.HI UR13, UR4, UR6, UR5 ;  /* 0x00000006040d7299 */ /* 0x000fe20008010205 */
[-C--:B------:R-:W-:Y:S01]  /*1440*/  LOP3.LUT R2, R9, R6.reuse, RZ, 0x3c, !PT ;  /* 0x0000000609027212 */ /* 0x080fe200078e3cff */
[----:B------:R-:W-:Y:S01]  /*1450*/  IMAD.WIDE.U32 R18, R109, c[0x0][0x280], R14 ;  /* 0x0000a0006d127a25 */ /* 0x000fe200078e000e */
[--C-:B------:R-:W-:Y:S01]  /*1460*/  IADD3 R94, R94, R3, R91.reuse ;  /* 0x000000035e5e7210 */ /* 0x100fe20007ffe05b */
[----:B------:R-:W-:Y:S01]  /*1470*/  USHF.L.U32 UR14, UR4, 0x5, URZ ;  /* 0x00000005040e7899 */ /* 0x000fe2000800063f */
[----:B------:R-:W-:Y:S01]  /*1480*/  IADD3 R95, R2, R95, R91 ;  /* 0x0000005f025f7210 */ /* 0x000fe20007ffe05b */
[----:B------:R-:W-:Y:S01]  /*1490*/  IMAD.IADD R117, R116, 0x1, R23 ;  /* 0x0000000174757824 */ /* 0x000fe200078e0217 */
[----:B-----5:R-:W-:Y:S01]  /*14a0*/  SHF.R.S32.HI R3, RZ, 0x1f, R66 ;  /* 0x0000001fff037819 */ /* 0x020fe20000011442 */
[----:B------:R-:W-:Y:S01]  /*14b0*/  IMAD.IADD R115, R114, 0x1, R19 ;  /* 0x0000000172737824 */ /* 0x000fe200078e0213 */
[----:B------:R-:W-:Y:S01]  /*14c0*/  LOP3.LUT R2, R7, 0x38, R98, 0xf8, !PT ;  /* 0x0000003807027812 */ /* 0x000fe200078ef862 */
[----:B------:R-:W-:Y:S01]  /*14d0*/  IMAD.MOV.U32 R116, RZ, RZ, R22 ;  /* 0x000000ffff747224 */ /* 0x000fe200078e0016 */
[----:B------:R-:W-:Y:S01]  /*14e0*/  LOP3.LUT R102, R102, 0xff, RZ, 0xc0, !PT ;  /* 0x000000ff66667812 */ /* 0x000fe200078ec0ff */
[C---:B------:R-:W-:Y:S01]  /*14f0*/  IMAD R69, R3.reuse, c[0x0][0x290], RZ ;  /* 0x0000a40003457a24 */ /* 0x040fe200078e02ff */
[----:B------:R-:W-:Y:S01]  /*1500*/  LOP3.LUT R2, R2, R6, RZ, 0x3c, !PT ;  /* 0x0000000602027212 */ /* 0x000fe200078e3cff */
[----:B------:R-:W-:Y:S01]  /*1510*/  IMAD.MOV.U32 R114, RZ, RZ, R18 ;  /* 0x000000ffff727224 */ /* 0x000fe200078e0012 */
[----:B------:R-:W-:Y:S01]  /*1520*/  LOP3.LUT R0, R0, 0x7ffff800, RZ, 0xc0, !PT ;  /* 0x7ffff80000007812 */ /* 0x000fe200078ec0ff */
[----:B------:R-:W-:Y:S01]  /*1530*/  IMAD R3, R3, c[0x0][0x280], RZ ;  /* 0x0000a00003037a24 */ /* 0x000fe200078e02ff */
[----:B------:R-:W-:Y:S01]  /*1540*/  ULDC.64 UR4, c[0x0][0x1e0] ;  /* 0x0000780000047ab9 */ /* 0x000fe20000000a00 */
[----:B------:R-:W-:Y:S01]  /*1550*/  IMAD.SHL.U32 R104, R102, 0x8, RZ ;  /* 0x0000000866687824 */ /* 0x000fe200078e00ff */
[----:B------:R-:W-:Y:S01]  /*1560*/  IADD3 R91, R2, R0, R91 ;  /* 0x00000000025b7210 */ /* 0x000fe20007ffe05b */
[----:B------:R-:W-:Y:S01]  /*1570*/  IMAD.SHL.U32 R103, R102, 0x4, RZ ;  /* 0x0000000466677824 */ /* 0x000fe200078e00ff */
[----:B------:R-:W-:Y:S01]  /*1580*/  USHF.L.U64.HI UR5, UR4, UR6, UR5 ;  /* 0x0000000604057299 */ /* 0x000fe20008010205 */
[----:B------:R-:W-:Y:S01]  /*1590*/  IMAD R77, R124, c[0x0][0x26c], R77 ;  /* 0x00009b007c4d7a24 */ /* 0x000fe200078e024d */
[----:B------:R-:W-:Y:S01]  /*15a0*/  IADD3 R73, P1, P0, R128, R132, R16 ;  /* 0x0000008480497210 */ /* 0x000fe2000783e010 */
[----:B------:R-:W-:Y:S01]  /*15b0*/  IMAD.SHL.U32 R102, R102, 0x2, RZ ;  /* 0x0000000266667824 */ /* 0x000fe200078e00ff */
[----:B------:R-:W-:Y:S01]  /*15c0*/  LOP3.LUT R101, R101, 0xfffffff8, RZ, 0xc0, !PT ;  /* 0xfffffff865657812 */ /* 0x000fe200078ec0ff */
[----:B------:R-:W-:Y:S01]  /*15d0*/  IMAD R69, R66, c[0x0][0x294], R69 ;  /* 0x0000a50042457a24 */ /* 0x000fe200078e0245 */
[----:B------:R-:W-:Y:S01]  /*15e0*/  LOP3.LUT R100, R100, 0xfffffff8, RZ, 0xc0, !PT ;  /* 0xfffffff864647812 */ /* 0x000fe200078ec0ff */
[----:B------:R-:W-:Y:S01]  /*15f0*/  IMAD.WIDE.U32 R120, R66, c[0x0][0x290], R120 ;  /* 0x0000a40042787a25 */ /* 0x000fe200078e0078 */
[----:B------:R-:W-:Y:S01]  /*1600*/  USHF.L.U32 UR6, UR4, 0x5, URZ ;  /* 0x0000000504067899 */ /* 0x000fe2000800063f */
[----:B------:R-:W-:-:S02]  /*1610*/  IADD3 R10, R14, 0x20, RZ ;  /* 0x000000200e0a7810 */ /* 0x000fc40007ffe0ff */
[----:B------:R-:W-:Y:S01]  /*1620*/  IMAD.WIDE.U32 R124, R124, c[0x0][0x268], R20 ;  /* 0x00009a007c7c7a25 */ /* 0x000fe200078e0014 */
[----:B------:R-:W-:Y:S01]  /*1630*/  ULDC.U8 UR4, c[0x0][0x298] ;  /* 0x0000a60000047ab9 */ /* 0x000fe20000000000 */
[----:B------:R-:W-:Y:S02]  /*1640*/  IADD3 R9, R14, 0x60, RZ ;  /* 0x000000600e097810 */ /* 0x000fe40007ffe0ff */
[C---:B------:R-:W-:Y:S01]  /*1650*/  IMAD R3, R66.reuse, c[0x0][0x284], R3 ;  /* 0x0000a10042037a24 */ /* 0x040fe200078e0203 */
[----:B------:R-:W-:Y:S01]  /*1660*/  IADD3.X R72, R79, R80, R17, P1, P0 ;  /* 0x000000504f487210 */ /* 0x000fe20000fe0411 */
[C---:B------:R-:W-:Y:S01]  /*1670*/  IMAD.WIDE.U32 R118, R66.reuse, c[0x0][0x280], R118 ;  /* 0x0000a00042767a25 */ /* 0x040fe200078e0076 */
[----:B------:R-:W-:Y:S02]  /*1680*/  LOP3.LUT R105, R105, 0x10, RZ, 0xc0, !PT ;  /* 0x0000001069697812 */ /* 0x000fe400078ec0ff */
[----:B------:R-:W-:Y:S01]  /*1690*/  ISETP.NE.AND P5, PT, RZ, UR4, PT ;  /* 0x00000004ff007c0c */ /* 0x000fe2000bfa5270 */
[----:B------:R-:W-:Y:S01]  /*16a0*/  IMAD.WIDE.U32 R116, R66, c[0x0][0x290], R116 ;  /* 0x0000a40042747a25 */ /* 0x000fe200078e0074 */
[----:B------:R-:W-:-:S02]  /*16b0*/  LOP3.LUT R104, R104, 0x10, RZ, 0xc0, !PT ;  /* 0x0000001068687812 */ /* 0x000fc400078ec0ff */
[----:B------:R-:W-:Y:S01]  /*16c0*/  LOP3.LUT R103, R103, 0x10, RZ, 0xc0, !PT ;  /* 0x0000001067677812 */ /* 0x000fe200078ec0ff */
[----:B------:R-:W-:Y:S01]  /*16d0*/  IMAD.WIDE.U32 R114, R66, c[0x0][0x280], R114 ;  /* 0x0000a00042727a25 */ /* 0x000fe200078e0072 */
[----:B------:R-:W-:Y:S02]  /*16e0*/  LOP3.LUT R102, R102, 0x10, RZ, 0xc0, !PT ;  /* 0x0000001066667812 */ /* 0x000fe400078ec0ff */
[----:B------:R-:W-:Y:S01]  /*16f0*/  SHF.R.S32.HI R92, RZ, 0x1f, R101 ;  /* 0x0000001fff5c7819 */ /* 0x000fe20000011465 */
[----:B------:R-:W-:Y:S01]  /*1700*/  IMAD.IADD R71, R121, 0x1, R69 ;  /* 0x0000000179477824 */ /* 0x000fe200078e0245 */
[----:B------:R-:W-:Y:S01]  /*1710*/  SHF.R.S32.HI R90, RZ, 0x1f, R100 ;  /* 0x0000001fff5a7819 */ /* 0x000fe20000011464 */
[----:B------:R-:W-:Y:S01]  /*1720*/  IMAD.IADD R77, R125, 0x1, R77 ;  /* 0x000000017d4d7824 */ /* 0x000fe200078e024d */
[----:B------:R-:W-:Y:S01]  /*1730*/  SHF.R.S32.HI R88, RZ, 0x1f, R99 ;  /* 0x0000001fff587819 */ /* 0x000fe20000011463 */
[----:B------:R-:W-:Y:S01]  /*1740*/  IMAD.IADD R75, R123, 0x1, R75 ;  /* 0x000000017b4b7824 */ /* 0x000fe200078e024b */
[----:B------:R-:W-:Y:S01]  /*1750*/  SHF.R.S32.HI R86, RZ, 0x1f, R98 ;  /* 0x0000001fff567819 */ /* 0x000fe20000011462 */
[----:B------:R-:W-:-:S02]  /*1760*/  IMAD.IADD R70, R119, 0x1, R3 ;  /* 0x0000000177467824 */ /* 0x000fc400078e0203 */
[----:B------:R-:W-:Y:S02]  /*1770*/  IMAD.IADD R69, R69, 0x1, R117 ;  /* 0x0000000145457824 */ /* 0x000fe400078e0275 */
[----:B------:R-:W-:Y:S02]  /*1780*/  IMAD.IADD R68, R3, 0x1, R115 ;  /* 0x0000000103447824 */ /* 0x000fe400078e0273 */
[----:B------:R-:W-:Y:S02]  /*1790*/  IMAD.SHL.U32 R95, R95, 0x2, RZ ;  /* 0x000000025f5f7824 */ /* 0x000fe400078e00ff */
[----:B------:R-:W-:Y:S02]  /*17a0*/  IMAD.SHL.U32 R93, R93, 0x2, RZ ;  /* 0x000000025d5d7824 */ /* 0x000fe400078e00ff */
[----:B------:R-:W-:Y:S02]  /*17b0*/  IMAD.SHL.U32 R94, R94, 0x2, RZ ;  /* 0x000000025e5e7824 */ /* 0x000fe400078e00ff */
[----:B------:R-:W-:Y:S01]  /*17c0*/  IMAD.SHL.U32 R91, R91, 0x2, RZ ;  /* 0x000000025b5b7824 */ /* 0x000fe200078e00ff */
[----:B------:R-:W-:Y:S06]  /*17d0*/  BAR.SYNC.DEFER_BLOCKING 0x0 ;  /* 0x0000000000007b1d */ /* 0x000fec0000010000 */
.L_x_75:
[----:B------:R-:W-:Y:S04]  /*17e0*/  DEPBAR.LE SB0, 0x0 ;  /* 0x000080000000791a */ /* 0x000fe80000000000 */
[----:B------:R-:W-:Y:S01]  /*17f0*/  BAR.SYNC.DEFER_BLOCKING 0x0 ;  /* 0x0000000000007b1d */ /* 0x000fe20000010000 */
[C---:B-1----:R-:W-:Y:S02]  /*1800*/  IMAD R5, R82.reuse, UR5, RZ ;  /* 0x0000000552057c24 */ /* 0x042fe4000f8e02ff */
[----:B-----5:R-:W-:Y:S04]  /*1810*/  IMAD.WIDE.U32 R18, R82, UR6, RZ ;  /* 0x0000000652127c25 */ /* 0x020fe8000f8e00ff */
[----:B------:R-:W-:Y:S01]  /*1820*/  IMAD R5, R81, UR6, R5 ;  /* 0x0000000651057c24 */ /* 0x000fe2000f8e0205 */
[----:B------:R-:W-:Y:S04]  /*1830*/  IADD3 R3, P1, R73, R18, RZ ;  /* 0x0000001249037210 */ /* 0x000fe80007f3e0ff */
[----:B------:R-:W-:Y:S02]  /*1840*/  IADD3 R5, R19, R5, RZ ;  /* 0x0000000513057210 */ /* 0x000fe40007ffe0ff */
[----:B------:R-:W-:Y:S02]  /*1850*/  LEA R54, P0, R3, c[0x0][0x1c8], 0x1 ;  /* 0x0000720003367a11 */ /* 0x000fe400078008ff */
[----:B------:R-:W-:Y:S04]  /*1860*/  IADD3.X R0, R5, R72, RZ, P1, !PT ;  /* 0x0000004805007210 */ /* 0x000fe80000ffe4ff */
[----:B------:R-:W-:Y:S01]  /*1870*/  LEA.HI.X R55, R3, c[0x0][0x1cc], R0, 0x1, P0 ;  /* 0x0000730003377a11 */ /* 0x000fe200000f0c00 */
[----:B------:R-:W-:Y:S01]  /*1880*/  BSSY B1, `(.L_x_57) ;  /* 0x0000260000017945 */ /* 0x000fe20003800000 */
[----:B------:R-:W-:-:S05]  /*1890*/  @!P6 BRA `(.L_x_58) ;  /* 0x000024e00000e947 */ /* 0x000fca0003800000 */
[----:B------:R-:W-:Y:S01]  /*18a0*/  IMAD R3, R82, UR13, RZ ;  /* 0x0000000d52037c24 */ /* 0x000fe2000f8e02ff */
[----:B------:R-:W-:Y:S01]  /*18b0*/  IMNMX R67, R96, 0x20, PT ;  /* 0x0000002060437817 */ /* 0x000fe20003800200 */
[C---:B------:R-:W-:Y:S02]  /*18c0*/  IMAD R13, R82.reuse, UR9, RZ ;  /* 0x00000009520d7c24 */ /* 0x040fe4000f8e02ff */
[C---:B------:R-:W-:Y:S04]  /*18d0*/  IMAD.WIDE.U32 R20, R82.reuse, UR14, RZ ;  /* 0x0000000e52147c25 */ /* 0x040fe8000f8e00ff */
[----:B------:R-:W-:Y:S04]  /*18e0*/  IMAD.WIDE.U32 R6, R82, UR12, RZ ;  /* 0x0000000c52067c25 */ /* 0x000fe8000f8e00ff */
[C---:B------:R-:W-:Y:S02]  /*18f0*/  IMAD R3, R81.reuse, UR14, R3 ;  /* 0x0000000e51037c24 */ /* 0x040fe4000f8e0203 */
[----:B------:R-:W-:Y:S03]  /*1900*/  IMAD R13, R81, UR12, R13 ;  /* 0x0000000c510d7c24 */ /* 0x000fe6000f8e020d */
[----:B------:R-:W-:Y:S02]  /*1910*/  IADD3 R3, R21, R3, RZ ;  /* 0x0000000315037210 */ /* 0x000fe40007ffe0ff */
[----:B------:R-:W-:Y:S01]  /*1920*/  IADD3 R0, R7, R13, RZ ;  /* 0x0000000d07007210 */ /* 0x000fe20007ffe0ff */
[----:B------:R-:W-:-:S05]  /*1930*/  @!P5 BRA `(.L_x_59) ;  /* 0x000012600000d947 */ /* 0x000fca0003800000 */
[----:B------:R-:W-:Y:S01]  /*1940*/  ISETP.GE.AND P4, PT, R109, R67, PT ;  /* 0x000000436d00720c */ /* 0x000fe20003f86270 */
[----:B------:R-:W-:Y:S01]  /*1950*/  BSSY B0, `(.L_x_60) ;  /* 0x0000026000007945 */ /* 0x000fe20003800000 */
[----:B------:R-:W-:Y:S01]  /*1960*/  CS2R R18, SRZ ;  /* 0x0000000000127805 */ /* 0x000fe2000001ff00 */
[----:B------:R-:W-:Y:S01]  /*1970*/  CS2R R26, SRZ ;  /* 0x00000000001a7805 */ /* 0x000fe2000001ff00 */
[----:B------:R-:W-:Y:S01]  /*1980*/  CS2R R32, SRZ ;  /* 0x0000000000207805 */ /* 0x000fe2000001ff00 */
[----:B------:R-:W-:Y:S01]  /*1990*/  CS2R R30, SRZ ;  /* 0x00000000001e7805 */ /* 0x000fe2000001ff00 */
[----:B------:R-:W-:Y:S01]  /*19a0*/  CS2R R42, SRZ ;  /* 0x00000000002a7805 */ /* 0x000fe2000001ff00 */
[----:B------:R-:W-:Y:S01]  /*19b0*/  CS2R R46, SRZ ;  /* 0x00000000002e7805 */ /* 0x000fe2000001ff00 */
[----:B------:R-:W-:Y:S01]  /*19c0*/  CS2R R50, SRZ ;  /* 0x0000000000327805 */ /* 0x000fe2000001ff00 */
[----:B------:R-:W-:Y:S04]  /*19d0*/  CS2R R52, SRZ ;  /* 0x0000000000347805 */ /* 0x000fe8000001ff00 */
[----:B------:R-:W-:-:S05]  /*19e0*/  @P4 BRA `(.L_x_61) ;  /* 0x000001c000004947 */ /* 0x000fca0003800000 */
[----:B------:R-:W-:Y:S01]  /*19f0*/  IADD3 R20, P1, R114, R20, RZ ;  /* 0x0000001472147210 */ /* 0x000fe20007f3e0ff */
[----:B------:R-:W-:Y:S01]  /*1a00*/  CS2R R30, SRZ ;  /* 0x00000000001e7805 */ /* 0x000fe2000001ff00 */
[----:B------:R-:W-:Y:S01]  /*1a10*/  IADD3 R6, P0, R116, R6, RZ ;  /* 0x0000000674067210 */ /* 0x000fe20007f1e0ff */
[----:B------:R-:W-:Y:S01]  /*1a20*/  CS2R R32, SRZ ;  /* 0x0000000000207805 */ /* 0x000fe2000001ff00 */
[----:B------:R-:W-:Y:S01]  /*1a30*/  ISETP.GE.AND P3, PT, R14, c[0x0][0x27c], PT ;  /* 0x00009f000e007a0c */ /* 0x000fe20003f66270 */
[----:B------:R-:W-:Y:S01]  /*1a40*/  IMAD.X R3, R3, 0x1, R68, P1 ;  /* 0x0000000103037824 */ /* 0x000fe200008e0644 */
[----:B------:R-:W-:Y:S01]  /*1a50*/  LEA R22, P1, R20, c[0x0][0x270], 0x1 ;  /* 0x00009c0014167a11 */ /* 0x000fe200078208ff */
[----:B------:R-:W-:Y:S01]  /*1a60*/  IMAD.X R5, R0, 0x1, R69, P0 ;  /* 0x0000000100057824 */ /* 0x000fe200000e0645 */
[----:B------:R-:W-:Y:S01]  /*1a70*/  LEA R2, P0, R6, c[0x0][0x288], 0x1 ;  /* 0x0000a20006027a11 */ /* 0x000fe200078008ff */
[----:B------:R-:W-:Y:S01]  /*1a80*/  CS2R R26, SRZ ;  /* 0x00000000001a7805 */ /* 0x000fe2000001ff00 */
[----:B------:R-:W-:Y:S01]  /*1a90*/  LEA.HI.X R23, R20, c[0x0][0x274], R3, 0x1, P1 ;  /* 0x00009d0014177a11 */ /* 0x000fe200008f0c03 */
[----:B------:R-:W-:Y:S01]  /*1aa0*/  CS2R R18, SRZ ;  /* 0x0000000000127805 */ /* 0x000fe2000001ff00 */
[----:B------:R-:W-:Y:S01]  /*1ab0*/  LEA.HI.X R3, R6, c[0x0][0x28c], R5, 0x1, P0 ;  /* 0x0000a30006037a11 */ /* 0x000fe200000f0c05 */
[----:B------:R-:W-:Y:S01]  /*1ac0*/  CS2R R52, SRZ ;  /* 0x0000000000347805 */ /* 0x000fe2000001ff00 */
[----:B------:R-:W-:Y:S01]  /*1ad0*/  ISETP.GE.AND P2, PT, R10, c[0x0][0x27c], PT ;  /* 0x00009f000a007a0c */ /* 0x000fe20003f46270 */
[----:B------:R-:W-:Y:S01]  /*1ae0*/  CS2R R50, SRZ ;  /* 0x0000000000327805 */ /* 0x000fe2000001ff00 */
[----:B------:R-:W-:Y:S01]  /*1af0*/  ISETP.GE.AND P1, PT, R12, c[0x0][0x27c], PT ;  /* 0x00009f000c007a0c */ /* 0x000fe20003f26270 */
[----:B------:R1:W5:Y:S01]  /*1b00*/  @!P3 LDG.E.64 R30, [R22.64] ;  /* 0x0000000a161eb981 */ /* 0x000362000c1e1b00 */
[----:B------:R-:W-:Y:S01]  /*1b10*/  ISETP.GE.AND P0, PT, R9, c[0x0][0x27c], PT ;  /* 0x00009f0009007a0c */ /* 0x000fe20003f06270 */
[----:B------:R-:W-:Y:S01]  /*1b20*/  CS2R R46, SRZ ;  /* 0x00000000002e7805 */ /* 0x000fe2000001ff00 */
[----:B------:R-:W-:Y:S01]  /*1b30*/  CS2R R42, SRZ ;  /* 0x00000000002a7805 */ /* 0x000fe2000001ff00 */
[----:B------:R1:W5:Y:S06]  /*1b40*/  @!P3 LDG.E.64 R52, [R2.64] ;  /* 0x0000000a0234b981 */ /* 0x00036c000c1e1b00 */
[----:B------:R1:W5:Y:S04]  /*1b50*/  @!P2 LDG.E.64 R32, [R22.64+0x40] ;  /* 0x0000400a1620a981 */ /* 0x000368000c1e1b00 */
[----:B------:R1:W5:Y:S04]  /*1b60*/  @!P1 LDG.E.64 R26, [R22.64+0x80] ;  /* 0x0000800a161a9981 */ /* 0x000368000c1e1b00 */
[----:B------:R1:W5:Y:S04]  /*1b70*/  @!P0 LDG.E.64 R18, [R22.64+0xc0] ;  /* 0x0000c00a16128981 */ /* 0x000368000c1e1b00 */
[----:B------:R1:W5:Y:S04]  /*1b80*/  @!P2 LDG.E.64 R50, [R2.64+0x40] ;  /* 0x0000400a0232a981 */ /* 0x000368000c1e1b00 */
[----:B------:R1:W5:Y:S04]  /*1b90*/  @!P1 LDG.E.64 R46, [R2.64+0x80] ;  /* 0x0000800a022e9981 */ /* 0x000368000c1e1b00 */
[----:B------:R1:W5:Y:S02]  /*1ba0*/  @!P0 LDG.E.64 R42, [R2.64+0xc0] ;  /* 0x0000c00a022a8981 */ /* 0x000364000c1e1b00 */
.L_x_61:
[----:B------:R-:W-:Y:S05]  /*1bb0*/  BSYNC B0 ;  /* 0x0000000000007941 */ /* 0x000fea0003800000 */
.L_x_60:
[----:B------:R-:W-:-:S05]  /*1bc0*/  @P4 BRA `(.L_x_62) ;  /* 0x000022b000004947 */ /* 0x000fca0003800000 */
[----:B------:R-:W-:Y:S01]  /*1bd0*/  ISETP.GE.AND P0, PT, R16, c[0x0][0x1d4], PT ;  /* 0x0000750010007a0c */ /* 0x000fe20003f06270 */
[----:B-1---5:R-:W-:Y:S01]  /*1be0*/  IMAD.MOV.U32 R2, RZ, RZ, R26 ;  /* 0x000000ffff027224 */ /* 0x022fe200078e001a */
[----:B------:R-:W-:Y:S01]  /*1bf0*/  BSSY B0, `(.L_x_63) ;  /* 0x0000050000007945 */ /* 0x000fe20003800000 */
[----:B------:R-:W-:Y:S02]  /*1c00*/  IMAD.MOV.U32 R0, RZ, RZ, R27 ;  /* 0x000000ffff007224 */ /* 0x000fe400078e001b */
[----:B------:R-:W-:Y:S01]  /*1c10*/  IMAD.MOV.U32 R21, RZ, RZ, R42 ;  /* 0x000000ffff157224 */ /* 0x000fe200078e002a */
[----:B------:R-:W-:Y:S01]  /*1c20*/  PRMT R8, R2, 0x7610, R8 ;  /* 0x0000761002087816 */ /* 0x000fe20000000008 */
        /* <DEDUP_REMOVED lines=17> */
[----:B------:R-:W-:Y:S02]  /*1d40*/  PRMT R44, R22, 0x7610, R44 ;  /* 0x00007610162c7816 */ /* 0x000fe4000000002c */
[----:B------:R-:W-:Y:S02]  /*1d50*/  PRMT R49, R21, 0x7610, R49 ;  /* 0x0000761015317816 */ /* 0x000fe40000000031 */
[----:B------:R-:W-:Y:S01]  /*1d60*/  PRMT R48, R20, 0x7610, R48 ;  /* 0x0000761014307816 */ /* 0x000fe20000000030 */
[----:B------:R-:W-:-:S05]  /*1d70*/  @P0 BRA `(.L_x_64) ;  /* 0x0000037000000947 */ /* 0x000fca0003800000 */
[----:B------:R-:W-:Y:S01]  /*1d80*/  ISETP.GE.AND P0, PT, R14, c[0x0][0x27c], PT ;  /* 0x00009f000e007a0c */ /* 0x000fe20003f06270 */
[----:B------:R-:W1:Y:S01]  /*1d90*/  LDS.128 R20, [R106+0xc080] ;  /* 0x00c080006a147984 */ /* 0x000e620000000c00 */
[----:B------:R-:W-:Y:S01]  /*1da0*/  MOV R28, R30 ;  /* 0x0000001e001c7202 */ /* 0x000fe20000000f00 */
[----:B------:R-:W-:Y:S02]  /*1db0*/  IMAD.MOV.U32 R36, RZ, RZ, R52 ;  /* 0x000000ffff247224 */ /* 0x000fe400078e0034 */
[----:B------:R-:W-:Y:S02]  /*1dc0*/  IMAD.MOV.U32 R25, RZ, RZ, R31 ;  /* 0x000000ffff197224 */ /* 0x000fe400078e001f */
[--C-:B------:R-:W-:Y:S06]  /*1dd0*/  IMAD.MOV.U32 R39, RZ, RZ, R53.reuse ;  /* 0x000000ffff277224 */ /* 0x100fec00078e0035 */
[----:B------:R-:W-:Y:S02]  /*1de0*/  @!P0 SHF.R.U64 R35, R52, 0x10, R53 ;  /* 0x0000001034238819 */ /* 0x000fe40000001235 */
[--C-:B------:R-:W-:Y:S02]  /*1df0*/  @!P0 SHF.R.U64 R29, R30, 0x10, R31.reuse ;  /* 0x000000101e1d8819 */ /* 0x100fe4000000121f */
[----:B------:R-:W-:Y:S02]  /*1e00*/  @!P0 SHF.R.U32.HI R30, RZ, 0x10, R31 ;  /* 0x00000010ff1e8819 */ /* 0x000fe4000001161f */
[----:B------:R-:W-:Y:S02]  /*1e10*/  @!P0 PRMT R36, R36, 0x5410, R35 ;  /* 0x0000541024248816 */ /* 0x000fe40000000023 */
[----:B------:R-:W-:Y:S02]  /*1e20*/  @!P0 PRMT R28, R28, 0x5410, R29 ;  /* 0x000054101c1c8816 */ /* 0x000fe4000000001d */
[----:B------:R-:W-:Y:S01]  /*1e30*/  @!P0 PRMT R25, R25, 0x5410, R30 ;  /* 0x0000541019198816 */ /* 0x000fe2000000001e */
[C---:B------:R-:W-:Y:S01]  /*1e40*/  @!P0 IMAD.U32 R35, R36.reuse, 0x10000, RZ ;  /* 0x0001000024238824 */ /* 0x040fe200078e00ff */
[----:B------:R-:W-:Y:S02]  /*1e50*/  @!P0 SHF.R.U32.HI R34, RZ, 0x10, R53 ;  /* 0x00000010ff228819 */ /* 0x000fe40000011635 */
[----:B------:R-:W-:Y:S02]  /*1e60*/  @!P0 LOP3.LUT R36, R36, 0xffff0000, RZ, 0xc0, !PT ;  /* 0xffff000024248812 */ /* 0x000fe400078ec0ff */
[C---:B------:R-:W-:Y:S02]  /*1e70*/  @!P0 SHF.L.U32 R29, R28.reuse, 0x10, RZ ;  /* 0x000000101c1d8819 */ /* 0x040fe400000006ff */
[----:B------:R-:W-:Y:S02]  /*1e80*/  @!P0 PRMT R39, R39, 0x5410, R34 ;  /* 0x0000541027278816 */ /* 0x000fe40000000022 */
[----:B------:R-:W-:Y:S01]  /*1e90*/  @!P0 LOP3.LUT R28, R28, 0xffff0000, RZ, 0xc0, !PT ;  /* 0xffff00001c1c8812 */ /* 0x000fe200078ec0ff */
[C---:B-1----:R-:W-:Y:S01]  /*1ea0*/  @!P0 IMAD.U32 R34, R20.reuse, 0x10000, RZ ;  /* 0x0001000014228824 */ /* 0x042fe200078e00ff */
[----:B------:R-:W-:Y:S02]  /*1eb0*/  @!P0 LOP3.LUT R30, R20, 0xffff0000, RZ, 0xc0, !PT ;  /* 0xffff0000141e8812 */ /* 0x000fe400078ec0ff */
[C---:B------:R-:W-:Y:S02]  /*1ec0*/  @!P0 LOP3.LUT R31, R21.reuse, 0xffff0000, RZ, 0xc0, !PT ;  /* 0xffff0000151f8812 */ /* 0x040fe400078ec0ff */
[----:B------:R-:W-:Y:S01]  /*1ed0*/  @!P0 SHF.L.U32 R37, R21, 0x10, RZ ;  /* 0x0000001015258819 */ /* 0x000fe200000006ff */
[C---:B------:R-:W-:Y:S01]  /*1ee0*/  @!P0 FMUL.FTZ R57, R30.reuse, R35 ;  /* 0x000000231e398220 */ /* 0x040fe20000410000 */
[----:B------:R-:W-:Y:S01]  /*1ef0*/  @!P0 SHF.L.U32 R38, R23, 0x10, RZ ;  /* 0x0000001017268819 */ /* 0x000fe200000006ff */
[----:B------:R-:W-:Y:S02]  /*1f00*/  @!P0 FMUL.FTZ R59, R31, R36 ;  /* 0x000000241f3b8220 */ /* 0x000fe40000410000 */
[-C--:B------:R-:W-:Y:S01]  /*1f10*/  @!P0 FMUL.FTZ R0, R30, R29.reuse ;  /* 0x0000001d1e008220 */ /* 0x080fe20000410000 */
[----:B------:R-:W-:Y:S01]  /*1f20*/  @!P0 LOP3.LUT R30, R23, 0xffff0000, RZ, 0xc0, !PT ;  /* 0xffff0000171e8812 */ /* 0x000fe200078ec0ff */
[----:B------:R-:W-:Y:S01]  /*1f30*/  @!P0 FFMA.FTZ R57, R34, R29, -R57 ;  /* 0x0000001d22398223 */ /* 0x000fe20000010839 */
[C---:B------:R-:W-:Y:S01]  /*1f40*/  @!P0 LOP3.LUT R29, R22.reuse, 0xffff0000, RZ, 0xc0, !PT ;  /* 0xffff0000161d8812 */ /* 0x040fe200078ec0ff */
[-C--:B------:R-:W-:Y:S02]  /*1f50*/  @!P0 FMUL.FTZ R2, R31, R28.reuse ;  /* 0x0000001c1f028220 */ /* 0x080fe40000410000 */
[----:B------:R-:W-:Y:S02]  /*1f60*/  @!P0 FFMA.FTZ R59, R37, R28, -R59 ;  /* 0x0000001c253b8223 */ /* 0x000fe4000001083b */
[C---:B------:R-:W-:Y:S01]  /*1f70*/  @!P0 IMAD.U32 R28, R25.reuse, 0x10000, RZ ;  /* 0x00010000191c8824 */ /* 0x040fe200078e00ff */
[----:B------:R-:W-:Y:S01]  /*1f80*/  @!P0 LOP3.LUT R25, R25, 0xffff0000, RZ, 0xc0, !PT ;  /* 0xffff000019198812 */ /* 0x000fe200078ec0ff */
[----:B------:R-:W-:Y:S01]  /*1f90*/  @!P0 FFMA.FTZ R0, R35, R34, R0 ;  /* 0x0000002223008223 */ /* 0x000fe20000010000 */
[----:B------:R-:W-:Y:S01]  /*1fa0*/  @!P0 SHF.L.U32 R35, R22, 0x10, RZ ;  /* 0x0000001016238819 */ /* 0x000fe200000006ff */
[C---:B------:R-:W-:Y:S01]  /*1fb0*/  @!P0 IMAD.U32 R34, R39.reuse, 0x10000, RZ ;  /* 0x0001000027228824 */ /* 0x040fe200078e00ff */
[----:B------:R-:W-:Y:S01]  /*1fc0*/  @!P0 LOP3.LUT R39, R39, 0xffff0000, RZ, 0xc0, !PT ;  /* 0xffff000027278812 */ /* 0x000fe200078ec0ff */
[C---:B------:R-:W-:Y:S01]  /*1fd0*/  @!P0 FMUL.FTZ R3, R29.reuse, R28 ;  /* 0x0000001c1d038220 */ /* 0x040fe20000410000 */
[----:B------:R-:W-:Y:S01]  /*1fe0*/  @!P0 F2FP.BF16.PACK_AB R57, R0, R57 ;  /* 0x000000390039823e */ /* 0x000fe200000010ff */
[----:B------:R-:W-:Y:S02]  /*1ff0*/  @!P0 FMUL.FTZ R56, R29, R34 ;  /* 0x000000221d388220 */ /* 0x000fe40000410000 */
[C---:B------:R-:W-:Y:S02]  /*2000*/  @!P0 FMUL.FTZ R58, R30.reuse, R39 ;  /* 0x000000271e3a8220 */ /* 0x040fe40000410000 */
[----:B------:R-:W-:Y:S02]  /*2010*/  @!P0 FMUL.FTZ R4, R30, R25 ;  /* 0x000000191e048220 */ /* 0x000fe40000410000 */
[----:B------:R-:W-:Y:S02]  /*2020*/  @!P0 FFMA.FTZ R2, R36, R37, R2 ;  /* 0x0000002524028223 */ /* 0x000fe40000010002 */
[----:B------:R-:W-:Y:S02]  /*2030*/  @!P0 FFMA.FTZ R3, R34, R35, R3 ;  /* 0x0000002322038223 */ /* 0x000fe40000010003 */
[----:B------:R-:W-:Y:S01]  /*2040*/  @!P0 FFMA.FTZ R56, R35, R28, -R56 ;  /* 0x0000001c23388223 */ /* 0x000fe20000010838 */
[----:B------:R-:W-:Y:S01]  /*2050*/  @!P0 F2FP.BF16.PACK_AB R60, R2, R59 ;  /* 0x0000003b023c823e */ /* 0x000fe200000010ff */
[----:B------:R-:W-:Y:S02]  /*2060*/  @!P0 FFMA.FTZ R58, R38, R25, -R58 ;  /* 0x00000019263a8223 */ /* 0x000fe4000001083a */
[----:B------:R-:W-:Y:S01]  /*2070*/  @!P0 FFMA.FTZ R4, R39, R38, R4 ;  /* 0x0000002627048223 */ /* 0x000fe20000010004 */
[----:B------:R-:W-:Y:S01]  /*2080*/  @!P0 F2FP.BF16.PACK_AB R56, R3, R56 ;  /* 0x000000380338823e */ /* 0x000fe200000010ff */
[----:B------:R-:W-:Y:S01]  /*2090*/  @!P0 IMAD.MOV.U32 R20, RZ, RZ, R57 ;  /* 0x000000ffff148224 */ /* 0x000fe200078e0039 */
[----:B------:R-:W-:Y:S02]  /*20a0*/  @!P0 MOV R21, R60 ;  /* 0x0000003c00158202 */ /* 0x000fe40000000f00 */
[----:B------:R-:W-:Y:S01]  /*20b0*/  @!P0 F2FP.BF16.PACK_AB R59, R4, R58 ;  /* 0x0000003a043b823e */ /* 0x000fe200000010ff */
[----:B------:R-:W-:Y:S03]  /*20c0*/  @!P0 IMAD.MOV.U32 R22, RZ, RZ, R56 ;  /* 0x000000ffff168224 */ /* 0x000fe600078e0038 */
[----:B------:R-:W-:Y:S05]  /*20d0*/  @!P0 MOV R23, R59 ;  /* 0x0000003b00178202 */ /* 0x000fea0000000f00 */
[----:B------:R1:W-:Y:S02]  /*20e0*/  STG.E.128 [R54.64], R20 ;  /* 0x0000001436007986 */ /* 0x0003e4000c101d0a */
.L_x_64:
[----:B------:R-:W-:Y:S05]  /*20f0*/  BSYNC B0 ;  /* 0x0000000000007941 */ /* 0x000fea0003800000 */
.L_x_63:
[----:B------:R-:W-:Y:S01]  /*2100*/  ISETP.GE.AND P0, PT, R11, c[0x0][0x1d4], PT ;  /* 0x000075000b007a0c */ /* 0x000fe20003f06270 */
[----:B------:R-:W-:Y:S01]  /*2110*/  @!UPT UIADD3 URZ, URZ, URZ, URZ ;  /* 0x0000003f3f3ff290 */ /* 0x000fe2000fffe03f */
[----:B------:R-:W-:Y:S11]  /*2120*/  BSSY B0, `(.L_x_65) ;  /* 0x0000036000007945 */ /* 0x000ff60003800000 */
[----:B------:R-:W-:-:S05]  /*2130*/  @P0 BRA `(.L_x_66) ;  /* 0x0000034000000947 */ /* 0x000fca0003800000 */
[----:B------:R-:W-:Y:S01]  /*2140*/  ISETP.GE.AND P0, PT, R10, c[0x0][0x27c], PT ;  /* 0x00009f000a007a0c */ /* 0x000fe20003f06270 */
[----:B-1----:R-:W1:Y:S11]  /*2150*/  LDS.128 R20, [R106+0xd080] ;  /* 0x00d080006a147984 */ /* 0x002e760000000c00 */
[----:B------:R-:W-:Y:S01]  /*2160*/  @!UPT UIADD3 URZ, URZ, URZ, URZ ;  /* 0x0000003f3f3ff290 */ /* 0x000fe2000fffe03f */
[----:B------:R-:W-:Y:S02]  /*2170*/  @!P0 SHF.R.U64 R30, R50, 0x10, R51 ;  /* 0x00000010321e8819 */ /* 0x000fe40000001233 */
[----:B------:R-:W-:Y:S02]  /*2180*/  @!P0 SHF.R.U64 R25, R32, 0x10, R33 ;  /* 0x0000001020198819 */ /* 0x000fe40000001221 */
[----:B------:R-:W-:Y:S02]  /*2190*/  @!P0 PRMT R49, R49, 0x5410, R30 ;  /* 0x0000541031318816 */ /* 0x000fe4000000001e */
[----:B------:R-:W-:Y:S02]  /*21a0*/  @!P0 PRMT R24, R24, 0x5410, R25 ;  /* 0x0000541018188816 */ /* 0x000fe40000000019 */
[C---:B------:R-:W-:Y:S01]  /*21b0*/  @!P0 LOP3.LUT R34, R49.reuse, 0xffff0000, RZ, 0xc0, !PT ;  /* 0xffff000031228812 */ /* 0x040fe200078ec0ff */
[----:B------:R-:W-:Y:S01]  /*21c0*/  @!P0 IMAD.U32 R31, R49, 0x10000, RZ ;  /* 0x00010000311f8824 */ /* 0x000fe200078e00ff */
[----:B------:R-:W-:Y:S01]  /*21d0*/  @!P0 SHF.R.U32.HI R32, RZ, 0x10, R33 ;  /* 0x00000010ff208819 */ /* 0x000fe20000011621 */
[C---:B------:R-:W-:Y:S01]  /*21e0*/  @!P0 IMAD.U32 R25, R24.reuse, 0x10000, RZ ;  /* 0x0001000018198824 */ /* 0x040fe200078e00ff */
[----:B------:R-:W-:Y:S02]  /*21f0*/  @!P0 SHF.R.U32.HI R51, RZ, 0x10, R51 ;  /* 0x00000010ff338819 */ /* 0x000fe40000011633 */
[----:B------:R-:W-:Y:S02]  /*2200*/  @!P0 LOP3.LUT R24, R24, 0xffff0000, RZ, 0xc0, !PT ;  /* 0xffff000018188812 */ /* 0x000fe400078ec0ff */
[----:B------:R-:W-:Y:S02]  /*2210*/  @!P0 PRMT R13, R13, 0x5410, R32 ;  /* 0x000054100d0d8816 */ /* 0x000fe40000000020 */
[----:B------:R-:W-:Y:S04]  /*2220*/  @!P0 PRMT R48, R48, 0x5410, R51 ;  /* 0x0000541030308816 */ /* 0x000fe80000000033 */
[----:B------:R-:W-:Y:S01]  /*2230*/  @!P0 LOP3.LUT R37, R48, 0xffff0000, RZ, 0xc0, !PT ;  /* 0xffff000030258812 */ /* 0x000fe200078ec0ff */
[C---:B-1----:R-:W-:Y:S01]  /*2240*/  @!P0 IMAD.U32 R35, R21.reuse, 0x10000, RZ ;  /* 0x0001000015238824 */ /* 0x042fe200078e00ff */
[C---:B------:R-:W-:Y:S02]  /*2250*/  @!P0 LOP3.LUT R28, R20.reuse, 0xffff0000, RZ, 0xc0, !PT ;  /* 0xffff0000141c8812 */ /* 0x040fe400078ec0ff */
[----:B------:R-:W-:Y:S02]  /*2260*/  @!P0 LOP3.LUT R29, R21, 0xffff0000, RZ, 0xc0, !PT ;  /* 0xffff0000151d8812 */ /* 0x000fe400078ec0ff */
        /* <DEDUP_REMOVED lines=14> */
[----:B------:R-:W-:Y:S02]  /*2350*/  @!P0 IMAD.U32 R30, R48, 0x10000, RZ ;  /* 0x00010000301e8824 */ /* 0x000fe400078e00ff */
        /* <DEDUP_REMOVED lines=17> */
[----:B------:R1:W-:Y:S02]  /*2470*/  STG.E.128 [R54.64+0x80], R20 ;  /* 0x0000801436007986 */ /* 0x0003e4000c101d0a */
.L_x_66:
[----:B------:R-:W-:Y:S05]  /*2480*/  BSYNC B0 ;  /* 0x0000000000007941 */ /* 0x000fea0003800000 */
.L_x_65:
        /* <DEDUP_REMOVED lines=56> */
.L_x_68:
[----:B------:R-:W-:Y:S05]  /*2810*/  BSYNC B0 ;  /* 0x0000000000007941 */ /* 0x000fea0003800000 */
.L_x_67:
[----:B------:R-:W-:Y:S11]  /*2820*/  ISETP.GE.AND P0, PT, R107, c[0x0][0x1d4], PT ;  /* 0x000075006b007a0c */ /* 0x000ff60003f06270 */
[----:B------:R-:W-:Y:S02]  /*2830*/  @!UPT UIADD3 URZ, URZ, URZ, URZ ;  /* 0x0000003f3f3ff290 */ /* 0x000fe4000fffe03f */
        /* <DEDUP_REMOVED lines=52> */
[----:B------:R1:W-:Y:S01]  /*2b80*/  STG.E.128 [R54.64+0x180], R20 ;  /* 0x0001801436007986 */ /* 0x0003e2000c101d0a */
[----:B------:R-:W-:-:S05]  /*2b90*/  BRA `(.L_x_62) ;  /* 0x000012e000007947 */ /* 0x000fca0003800000 */
.L_x_59:
        /* <DEDUP_REMOVED lines=17> */
[----:B------:R-:W-:Y:S01]  /*2cb0*/  ISETP.GE.AND P2, PT, R11, c[0x0][0x27c], PT ;  /* 0x00009f000b007a0c */ /* 0x000fe20003f46270 */
[----:B------:R-:W-:Y:S01]  /*2cc0*/  IMAD.X R7, R0, 0x1, R71, P0 ;  /* 0x0000000100077824 */ /* 0x000fe200000e0647 */
[----:B------:R-:W-:Y:S01]  /*2cd0*/  LEA R20, P1, R2, c[0x0][0x270], 0x1 ;  /* 0x00009c0002147a11 */ /* 0x000fe200078208ff */
[----:B------:R-:W-:Y:S01]  /*2ce0*/  CS2R R54, SRZ ;  /* 0x0000000000367805 */ /* 0x000fe2000001ff00 */
[----:B------:R-:W-:Y:S01]  /*2cf0*/  LEA R6, P0, R4, c[0x0][0x288], 0x1 ;  /* 0x0000a20004067a11 */ /* 0x000fe200078008ff */
[----:B------:R-:W-:Y:S01]  /*2d00*/  CS2R R52, SRZ ;  /* 0x0000000000347805 */ /* 0x000fe2000001ff00 */
[----:B------:R-:W-:Y:S02]  /*2d10*/  LEA.HI.X R21, R2, c[0x0][0x274], R3, 0x1, P1 ;  /* 0x00009d0002157a11 */ /* 0x000fe400008f0c03 */
[----:B------:R-:W-:Y:S03]  /*2d20*/  LEA.HI.X R7, R4, c[0x0][0x28c], R7, 0x1, P0 ;  /* 0x0000a30004077a11 */ /* 0x000fe600000f0c07 */
[----:B------:R1:W5:Y:S04]  /*2d30*/  @!P3 LDG.E.128 R32, [R20.64] ;  /* 0x0000000a1420b981 */ /* 0x000368000c1e1d00 */
[----:B------:R1:W5:Y:S04]  /*2d40*/  @!P2 LDG.E.128 R24, [R20.64+0x80] ;  /* 0x0000800a1418a981 */ /* 0x000368000c1e1d00 */
[----:B------:R1:W5:Y:S04]  /*2d50*/  @!P3 LDG.E.128 R40, [R6.64] ;  /* 0x0000000a0628b981 */ /* 0x000368000c1e1d00 */
[----:B------:R1:W5:Y:S02]  /*2d60*/  @!P2 LDG.E.128 R52, [R6.64+0x80] ;  /* 0x0000800a0634a981 */ /* 0x000364000c1e1d00 */
.L_x_70:
[----:B------:R-:W-:Y:S05]  /*2d70*/  BSYNC B0 ;  /* 0x0000000000007941 */ /* 0x000fea0003800000 */
.L_x_69:
[----:B------:R-:W-:Y:S04]  /*2d80*/  IADD3 R135, P0, R132, R18, RZ ;  /* 0x0000001284877210 */ /* 0x000fe80007f1e0ff */
[----:B------:R-:W-:Y:S01]  /*2d90*/  IADD3.X R74, R5, R80, RZ, P0, !PT ;  /* 0x00000050054a7210 */ /* 0x000fe200007fe4ff */
[----:B------:R-:W-:-:S05]  /*2da0*/  @P4 BRA `(.L_x_62) ;  /* 0x000010d000004947 */ /* 0x000fca0003800000 */
[----:B------:R-:W-:Y:S01]  /*2db0*/  ISETP.GE.AND P0, PT, R16, c[0x0][0x1d4], PT ;  /* 0x0000750010007a0c */ /* 0x000fe20003f06270 */
[----:B-----5:R-:W-:Y:S01]  /*2dc0*/  IMAD.MOV.U32 R4, RZ, RZ, R26 ;  /* 0x000000ffff047224 */ /* 0x020fe200078e001a */
        /* <DEDUP_REMOVED lines=8> */
[----:B-1----:R-:W-:Y:S01]  /*2e50*/  IMAD.MOV.U32 R7, RZ, RZ, R55 ;  /* 0x000000ffff077224 */ /* 0x002fe200078e0037 */
        /* <DEDUP_REMOVED lines=9> */
[----:B------:R-:W-:Y:S01]  /*2ef0*/  LDS.128 R20, [R94+0xc080] ;  /* 0x00c080005e147984 */ /* 0x000fe20000000c00 */
[----:B------:R-:W-:Y:S01]  /*2f00*/  ISETP.GE.AND P1, PT, R99, c[0x0][0x1d4], PT ;  /* 0x0000750063007a0c */ /* 0x000fe20003f26270 */
[----:B------:R-:W-:Y:S01]  /*2f10*/  IMAD.MOV.U32 R38, RZ, RZ, R40 ;  /* 0x000000ffff267224 */ /* 0x000fe200078e0028 */
[-C--:B------:R-:W-:Y:S01]  /*2f20*/  IADD3 R76, P3, P2, R128, R135.reuse, R101 ;  /* 0x00000087804c7210 */ /* 0x080fe20007a7e065 */
[----:B------:R-:W-:Y:S01]  /*2f30*/  IMAD.MOV.U32 R37, RZ, RZ, R41 ;  /* 0x000000ffff257224 */ /* 0x000fe200078e0029 */
[----:B------:R-:W-:Y:S01]  /*2f40*/  MOV R45, R42 ;  /* 0x0000002a002d7202 */ /* 0x000fe20000000f00 */
[----:B------:R-:W-:Y:S01]  /*2f50*/  IMAD.MOV.U32 R29, RZ, RZ, R33 ;  /* 0x000000ffff1d7224 */ /* 0x000fe200078e0021 */
[CC--:B------:R-:W-:Y:S01]  /*2f60*/  IADD3.X R137, R79.reuse, R74.reuse, R92, P3, P2 ;  /* 0x0000004a4f897210 */ /* 0x0c0fe20001fe445c */
[----:B------:R-:W1:Y:S01]  /*2f70*/  LDS.128 R56, [R95+0xc080] ;  /* 0x00c080005f387984 */ /* 0x000e620000000c00 */
[----:B------:R-:W-:Y:S01]  /*2f80*/  LEA R138, P4, R76, c[0x0][0x1c8], 0x1 ;  /* 0x000072004c8a7a11 */ /* 0x000fe200078808ff */
[----:B------:R-:W-:Y:S02]  /*2f90*/  IMAD.MOV.U32 R30, RZ, RZ, R32 ;  /* 0x000000ffff1e7224 */ /* 0x000fe400078e0020 */
[----:B------:R-:W-:Y:S01]  /*2fa0*/  @!P0 SHF.R.U64 R39, R40, 0x10, R41 ;  /* 0x0000001028278819 */ /* 0x000fe20000001229 */
[----:B------:R-:W-:Y:S01]  /*2fb0*/  IMAD.MOV.U32 R49, RZ, RZ, R43 ;  /* 0x000000ffff317224 */ /* 0x000fe200078e002b */
[----:B------:R-:W-:Y:S02]  /*2fc0*/  @!P0 SHF.R.U32.HI R40, RZ, 0x10, R41 ;  /* 0x00000010ff288819 */ /* 0x000fe40000011629 */
[----:B------:R-:W-:Y:S02]  /*2fd0*/  LEA.HI.X R139, R76, c[0x0][0x1cc], R137, 0x1, P4 ;  /* 0x000073004c8b7a11 */ /* 0x000fe400020f0c89 */
[----:B------:R-:W-:Y:S02]  /*2fe0*/  @!P1 IADD3 R134, P3, P2, R128, R135, R99 ;  /* 0x0000008780869210 */ /* 0x000fe40007a7e063 */
[----:B------:R-:W-:Y:S02]  /*2ff0*/  @!P0 SHF.R.U64 R42, R42, 0x10, R43 ;  /* 0x000000102a2a8819 */ /* 0x000fe4000000122b */
[----:B------:R-:W-:Y:S02]  /*3000*/  @!P1 IADD3.X R141, R79, R74, R88, P3, P2 ;  /* 0x0000004a4f8d9210 */ /* 0x000fe40001fe4458 */
[C---:B------:R-:W-:Y:S02]  /*3010*/  @!P1 LEA R136, P2, R134.reuse, c[0x0][0x1c8], 0x1 ;  /* 0x0000720086889a11 */ /* 0x040fe400078408ff */
[----:B------:R-:W-:Y:S02]  /*3020*/  @!P0 PRMT R45, R45, 0x5410, R42 ;  /* 0x000054102d2d8816 */ /* 0x000fe4000000002a */
[----:B------:R-:W-:Y:S02]  /*3030*/  @!P1 LEA.HI.X R137, R134, c[0x0][0x1cc], R141, 0x1, P2 ;  /* 0x0000730086899a11 */ /* 0x000fe400010f0c8d */
[----:B------:R-:W-:Y:S01]  /*3040*/  @!P0 SHF.R.U64 R31, R32, 0x10, R33 ;  /* 0x00000010201f8819 */ /* 0x000fe20000001221 */
[----:B------:R-:W-:Y:S01]  /*3050*/  IMAD.MOV.U32 R32, RZ, RZ, R35 ;  /* 0x000000ffff207224 */ /* 0x000fe200078e0023 */
[----:B------:R-:W-:Y:S02]  /*3060*/  @!P0 PRMT R41, R37, 0x5410, R40 ;  /* 0x0000541025298816 */ /* 0x000fe40000000028 */
[----:B------:R-:W-:Y:S02]  /*3070*/  @!P0 PRMT R30, R30, 0x5410, R31 ;  /* 0x000054101e1e8816 */ /* 0x000fe4000000001f */
[----:B------:R-:W-:Y:S01]  /*3080*/  @!P0 SHF.R.U32.HI R44, RZ, 0x10, R43 ;  /* 0x00000010ff2c8819 */ /* 0x000fe2000001162b */
[C---:B------:R-:W-:Y:S01]  /*3090*/  @!P0 IMAD.U32 R40, R41.reuse, 0x10000, RZ ;  /* 0x0001000029288824 */ /* 0x040fe200078e00ff */
[----:B------:R-:W-:Y:S02]  /*30a0*/  @!P0 PRMT R43, R38, 0x5410, R39 ;  /* 0x00005410262b8816 */ /* 0x000fe40000000027 */
[----:B------:R-:W-:Y:S02]  /*30b0*/  @!P0 LOP3.LUT R41, R41, 0xffff0000, RZ, 0xc0, !PT ;  /* 0xffff000029298812 */ /* 0x000fe400078ec0ff */
[----:B------:R-:W-:Y:S01]  /*30c0*/  @!P0 SHF.R.U32.HI R36, RZ, 0x10, R33 ;  /* 0x00000010ff248819 */ /* 0x000fe20000011621 */
[----:B------:R-:W-:Y:S01]  /*30d0*/  IMAD.MOV.U32 R33, RZ, RZ, R34 ;  /* 0x000000ffff217224 */ /* 0x000fe200078e0022 */
[--C-:B------:R-:W-:Y:S01]  /*30e0*/  @!P0 SHF.R.U64 R34, R34, 0x10, R35.reuse ;  /* 0x0000001022228819 */ /* 0x100fe20000001223 */
[----:B------:R-:W-:Y:S01]  /*30f0*/  @!P0 IMAD.U32 R37, R43, 0x10000, RZ ;  /* 0x000100002b258824 */ /* 0x000fe200078e00ff */
[----:B------:R-:W-:Y:S01]  /*3100*/  @!P0 SHF.R.U32.HI R35, RZ, 0x10, R35 ;  /* 0x00000010ff238819 */ /* 0x000fe20000011623 */
[C---:B-1----:R-:W-:Y:S01]  /*3110*/  @!P0 IMAD.U32 R39, R57.reuse, 0x10000, RZ ;  /* 0x0001000039278824 */ /* 0x042fe200078e00ff */
[----:B------:R-:W-:Y:S02]  /*3120*/  @!P0 SHF.L.U32 R38, R56, 0x10, RZ ;  /* 0x0000001038268819 */ /* 0x000fe400000006ff */
[----:B------:R-:W-:Y:S02]  /*3130*/  @!P0 LOP3.LUT R42, R57, 0xffff0000, RZ, 0xc0, !PT ;  /* 0xffff0000392a8812 */ /* 0x000fe400078ec0ff */
[----:B------:R-:W-:Y:S02]  /*3140*/  @!P0 LOP3.LUT R46, R58, 0xffff0000, RZ, 0xc0, !PT ;  /* 0xffff00003a2e8812 */ /* 0x000fe400078ec0ff */
[C---:B------:R-:W-:Y:S02]  /*3150*/  @!P0 SHF.L.U32 R47, R59.reuse, 0x10, RZ ;  /* 0x000000103b2f8819 */ /* 0x040fe400000006ff */
[----:B------:R-:W-:Y:S02]  /*3160*/  @!P0 LOP3.LUT R50, R59, 0xffff0000, RZ, 0xc0, !PT ;  /* 0xffff00003b328812 */ /* 0x000fe400078ec0ff */
[----:B------:R-:W-:Y:S01]  /*3170*/  @!P0 PRMT R31, R33, 0x5410, R34 ;  /* 0x00005410211f8816 */ /* 0x000fe20000000022 */
[----:B------:R-:W-:Y:S01]  /*3180*/  @!P0 IMAD.U32 R34, R20, 0x10000, RZ ;  /* 0x0001000014228824 */ /* 0x000fe200078e00ff */
[----:B------:R-:W-:Y:S01]  /*3190*/  @!P0 PRMT R36, R29, 0x5410, R36 ;  /* 0x000054101d248816 */ /* 0x000fe20000000024 */
[----:B------:R-:W-:Y:S01]  /*31a0*/  @!P0 IMAD.U32 R33, R30, 0x10000, RZ ;  /* 0x000100001e218824 */ /* 0x000fe200078e00ff */
[----:B------:R-:W-:Y:S01]  /*31b0*/  @!P0 PRMT R29, R32, 0x5410, R35 ;  /* 0x00005410201d8816 */ /* 0x000fe20000000023 */
[----:B------:R-:W-:Y:S01]  /*31c0*/  @!P0 FMUL.FTZ R76, R34, R37 ;  /* 0x00000025224c8220 */ /* 0x000fe20000410000 */
[----:B------:R-:W-:Y:S01]  /*31d0*/  @!P0 SHF.L.U32 R35, R21, 0x10, RZ ;  /* 0x0000001015238819 */ /* 0x000fe200000006ff */
[----:B------:R-:W-:Y:S01]  /*31e0*/  @!P0 IMAD.U32 R32, R36, 0x10000, RZ ;  /* 0x0001000024208824 */ /* 0x000fe200078e00ff */
[----:B------:R-:W-:Y:S01]  /*31f0*/  @!P0 PRMT R49, R49, 0x5410, R44 ;  /* 0x0000541031318816 */ /* 0x000fe2000000002c */
[-C--:B------:R-:W-:Y:S01]  /*3200*/  @!P0 FMUL.FTZ R0, R34, R33.reuse ;  /* 0x0000002122008220 */ /* 0x080fe20000410000 */
[----:B------:R-:W-:Y:S01]  /*3210*/  @!P0 LOP3.LUT R34, R21, 0xffff0000, RZ, 0xc0, !PT ;  /* 0xffff000015228812 */ /* 0x000fe200078ec0ff */
[----:B------:R-:W-:Y:S02]  /*3220*/  @!P0 FMUL.FTZ R134, R35, R40 ;  /* 0x0000002823868220 */ /* 0x000fe40000410000 */
[----:B------:R-:W-:Y:S01]  /*3230*/  @!P0 FFMA.FTZ R0, R37, R38, R0 ;  /* 0x0000002625008223 */ /* 0x000fe20000010000 */
[----:B------:R-:W-:Y:S01]  /*3240*/  @!P0 LOP3.LUT R37, R43, 0xffff0000, RZ, 0xc0, !PT ;  /* 0xffff00002b258812 */ /* 0x000fe200078ec0ff */
[-C--:B------:R-:W-:Y:S01]  /*3250*/  @!P0 FMUL.FTZ R3, R35, R32.reuse ;  /* 0x0000002023038220 */ /* 0x080fe20000410000 */
[----:B------:R-:W-:Y:S01]  /*3260*/  @!P0 SHF.L.U32 R43, R58, 0x10, RZ ;  /* 0x000000103a2b8819 */ /* 0x000fe200000006ff */
[----:B------:R-:W-:Y:S01]  /*3270*/  @!P0 FFMA.FTZ R134, R39, R32, -R134 ;  /* 0x0000002027868223 */ /* 0x000fe20000010886 */
[----:B------:R-:W-:Y:S01]  /*3280*/  @!P0 LOP3.LUT R32, R20, 0xffff0000, RZ, 0xc0, !PT ;  /* 0xffff000014208812 */ /* 0x000fe200078ec0ff */
[----:B------:R-:W-:Y:S01]  /*3290*/  @!P0 FFMA.FTZ R76, R38, R33, -R76 ;  /* 0x00000021264c8223 */ /* 0x000fe2000001084c */
[----:B------:R-:W-:Y:S01]  /*32a0*/  @!P0 LOP3.LUT R38, R56, 0xffff0000, RZ, 0xc0, !PT ;  /* 0xffff000038268812 */ /* 0x000fe200078ec0ff */
[----:B------:R-:W-:Y:S01]  /*32b0*/  @!P0 FMUL.FTZ R141, R34, R41 ;  /* 0x00000029228d8220 */ /* 0x000fe20000410000 */
[----:B------:R-:W-:Y:S01]  /*32c0*/  @!P0 LOP3.LUT R33, R36, 0xffff0000, RZ, 0xc0, !PT ;  /* 0xffff000024218812 */ /* 0x000fe200078ec0ff */
[----:B------:R-:W-:Y:S01]  /*32d0*/  @!P0 FMUL.FTZ R143, R32, R37 ;  /* 0x00000025208f8220 */ /* 0x000fe20000410000 */
[----:B------:R-:W-:Y:S01]  /*32e0*/  @!P0 LOP3.LUT R35, R30, 0xffff0000, RZ, 0xc0, !PT ;  /* 0xffff00001e238812 */ /* 0x000fe200078ec0ff */
[C---:B------:R-:W-:Y:S01]  /*32f0*/  @!P0 IMAD.U32 R44, R45.reuse, 0x10000, RZ ;  /* 0x000100002d2c8824 */ /* 0x040fe200078e00ff */
[----:B------:R-:W-:Y:S01]  /*3300*/  @!P0 LOP3.LUT R45, R45, 0xffff0000, RZ, 0xc0, !PT ;  /* 0xffff00002d2d8812 */ /* 0x000fe200078ec0ff */
[C---:B------:R-:W-:Y:S01]  /*3310*/  @!P0 IMAD.U32 R30, R31.reuse, 0x10000, RZ ;  /* 0x000100001f1e8824 */ /* 0x040fe200078e00ff */
[----:B------:R-:W-:Y:S01]  /*3320*/  @!P0 LOP3.LUT R31, R31, 0xffff0000, RZ, 0xc0, !PT ;  /* 0xffff00001f1f8812 */ /* 0x000fe200078ec0ff */
[----:B------:R-:W-:Y:S01]  /*3330*/  @!P0 FMUL.FTZ R2, R32, R35 ;  /* 0x0000002320028220 */ /* 0x000fe20000410000 */
[----:B------:R-:W-:Y:S01]  /*3340*/  @!P0 LOP3.LUT R32, R22, 0xffff0000, RZ, 0xc0, !PT ;  /* 0xffff000016208812 */ /* 0x000fe200078ec0ff */
[-C--:B------:R-:W-:Y:S02]  /*3350*/  @!P0 FMUL.FTZ R4, R34, R33.reuse ;  /* 0x0000002122048220 */ /* 0x080fe40000410000 */
[----:B------:R-:W-:Y:S02]  /*3360*/  @!P0 FFMA.FTZ R141, R42, R33, -R141 ;  /* 0x000000212a8d8223 */ /* 0x000fe4000001088d */
[----:B------:R-:W-:Y:S02]  /*3370*/  @!P0 IMAD.U32 R33, R22, 0x10000, RZ ;  /* 0x0001000016218824 */ /* 0x000fe400078e00ff */
[C---:B------:R-:W-:Y:S01]  /*3380*/  @!P0 FMUL.FTZ R145, R32.reuse, R45 ;  /* 0x0000002d20918220 */ /* 0x040fe20000410000 */
[----:B------:R-:W-:Y:S01]  /*3390*/  @!P0 F2FP.BF16.PACK_AB R134, R141, R134 ;  /* 0x000000868d86823e */ /* 0x000fe200000010ff */
[----:B------:R-:W-:Y:S02]  /*33a0*/  @!P0 FMUL.FTZ R140, R33, R44 ;  /* 0x0000002c218c8220 */ /* 0x000fe40000410000 */
[-C--:B------:R-:W-:Y:S01]  /*33b0*/  @!P0 FMUL.FTZ R6, R32, R31.reuse ;  /* 0x0000001f20068220 */ /* 0x080fe20000410000 */
[----:B------:R-:W-:Y:S01]  /*33c0*/  @!P0 LOP3.LUT R32, R23, 0xffff0000, RZ, 0xc0, !PT ;  /* 0xffff000017208812 */ /* 0x000fe200078ec0ff */
[C---:B------:R-:W-:Y:S01]  /*33d0*/  @!P0 IMAD.U32 R48, R49.reuse, 0x10000, RZ ;  /* 0x0001000031308824 */ /* 0x040fe200078e00ff */
[----:B------:R-:W-:Y:S01]  /*33e0*/  @!P0 LOP3.LUT R49, R49, 0xffff0000, RZ, 0xc0, !PT ;  /* 0xffff000031318812 */ /* 0x000fe200078ec0ff */
[----:B------:R-:W-:Y:S02]  /*33f0*/  @!P0 FFMA.FTZ R145, R46, R31, -R145 ;  /* 0x0000001f2e918223 */ /* 0x000fe40000010891 */
[----:B------:R-:W-:Y:S02]  /*3400*/  @!P0 IMAD.U32 R31, R23, 0x10000, RZ ;  /* 0x00010000171f8824 */ /* 0x000fe400078e00ff */
[-C--:B------:R-:W-:Y:S02]  /*3410*/  @!P0 FMUL.FTZ R5, R33, R30.reuse ;  /* 0x0000001e21058220 */ /* 0x080fe40000410000 */
[----:B------:R-:W-:Y:S02]  /*3420*/  @!P0 FFMA.FTZ R140, R43, R30, -R140 ;  /* 0x0000001e2b8c8223 */ /* 0x000fe4000001088c */
[C---:B------:R-:W-:Y:S01]  /*3430*/  @!P0 IMAD.U32 R30, R29.reuse, 0x10000, RZ ;  /* 0x000100001d1e8824 */ /* 0x040fe200078e00ff */
[----:B------:R-:W-:Y:S01]  /*3440*/  @!P0 LOP3.LUT R29, R29, 0xffff0000, RZ, 0xc0, !PT ;  /* 0xffff00001d1d8812 */ /* 0x000fe200078ec0ff */
[----:B------:R-:W-:Y:S01]  /*3450*/  @!P0 FFMA.FTZ R2, R37, R38, R2 ;  /* 0x0000002625028223 */ /* 0x000fe20000010002 */
[----:B------:R-:W-:Y:S01]  /*3460*/  @!P0 F2FP.BF16.PACK_AB R140, R145, R140 ;  /* 0x0000008c918c823e */ /* 0x000fe200000010ff */
[----:B------:R-:W-:Y:S02]  /*3470*/  @!P0 FMUL.FTZ R147, R31, R48 ;  /* 0x000000301f938220 */ /* 0x000fe40000410000 */
[----:B------:R-:W-:Y:S02]  /*3480*/  @!P0 FMUL.FTZ R142, R32, R49 ;  /* 0x00000031208e8220 */ /* 0x000fe40000410000 */
[----:B------:R-:W-:Y:S02]  /*3490*/  @!P0 FFMA.FTZ R3, R40, R39, R3 ;  /* 0x0000002728038223 */ /* 0x000fe40000010003 */
[----:B------:R-:W-:Y:S02]  /*34a0*/  @!P0 FFMA.FTZ R4, R41, R42, R4 ;  /* 0x0000002a29048223 */ /* 0x000fe40000010004 */
[----:B------:R-:W-:Y:S02]  /*34b0*/  @!P0 FFMA.FTZ R143, R38, R35, -R143 ;  /* 0x00000023268f8223 */ /* 0x000fe4000001088f */
[----:B------:R-:W-:Y:S01]  /*34c0*/  @!P0 FFMA.FTZ R147, R47, R30, -R147 ;  /* 0x0000001e2f938223 */ /* 0x000fe20000010893 */
[----:B------:R-:W-:Y:S01]  /*34d0*/  @!P0 F2FP.BF16.PACK_AB R141, R4, R3 ;  /* 0x00000003048d823e */ /* 0x000fe200000010ff */
[----:B------:R-:W-:Y:S01]  /*34e0*/  @!P0 FFMA.FTZ R142, R50, R29, -R142 ;  /* 0x0000001d328e8223 */ /* 0x000fe2000001088e */
[----:B------:R-:W-:Y:S01]  /*34f0*/  @!P0 F2FP.BF16.PACK_AB R143, R143, R76 ;  /* 0x0000004c8f8f823e */ /* 0x000fe200000010ff */
[----:B------:R-:W-:Y:S01]  /*3500*/  @!P0 FMUL.FTZ R7, R31, R30 ;  /* 0x0000001e1f078220 */ /* 0x000fe20000410000 */
[----:B------:R-:W-:Y:S01]  /*3510*/  @!P0 F2FP.BF16.PACK_AB R76, R2, R0 ;  /* 0x00000000024c823e */ /* 0x000fe200000010ff */
[----:B------:R-:W-:Y:S01]  /*3520*/  @!P0 FFMA.FTZ R5, R44, R43, R5 ;  /* 0x0000002b2c058223 */ /* 0x000fe20000010005 */
[----:B------:R-:W-:Y:S01]  /*3530*/  @!P0 MOV R56, R143 ;  /* 0x0000008f00388202 */ /* 0x000fe20000000f00 */
[----:B------:R-:W-:Y:S01]  /*3540*/  @!P0 FMUL.FTZ R8, R32, R29 ;  /* 0x0000001d20088220 */ /* 0x000fe20000410000 */
[----:B------:R-:W-:Y:S01]  /*3550*/  @!P0 F2FP.BF16.PACK_AB R147, R142, R147 ;  /* 0x000000938e93823e */ /* 0x000fe200000010ff */
[----:B------:R-:W-:Y:S02]  /*3560*/  @!P0 FFMA.FTZ R6, R45, R46, R6 ;  /* 0x0000002e2d068223 */ /* 0x000fe40000010006 */
[----:B------:R-:W-:Y:S01]  /*3570*/  @!P0 FFMA.FTZ R7, R48, R47, R7 ;  /* 0x0000002f30078223 */ /* 0x000fe20000010007 */
[----:B------:R-:W-:Y:S01]  /*3580*/  @!P0 MOV R59, R147 ;  /* 0x00000093003b8202 */ /* 0x000fe20000000f00 */
[----:B------:R-:W-:Y:S02]  /*3590*/  @!P0 FFMA.FTZ R8, R49, R50, R8 ;  /* 0x0000003231088223 */ /* 0x000fe40000010008 */
[----:B------:R-:W-:Y:S01]  /*35a0*/  @!P0 IMAD.MOV.U32 R57, RZ, RZ, R134 ;  /* 0x000000ffff398224 */ /* 0x000fe200078e0086 */
[----:B------:R-:W-:Y:S01]  /*35b0*/  @!P0 F2FP.BF16.PACK_AB R134, R6, R5 ;  /* 0x000000050686823e */ /* 0x000fe200000010ff */
[----:B------:R-:W-:Y:S01]  /*35c0*/  @!P0 IMAD.MOV.U32 R58, RZ, RZ, R140 ;  /* 0x000000ffff3a8224 */ /* 0x000fe200078e008c */
[----:B------:R-:W-:Y:S01]  /*35d0*/  @!P0 F2FP.BF16.PACK_AB R143, R8, R7 ;  /* 0x00000007088f823e */ /* 0x000fe200000010ff */
[----:B------:R-:W-:Y:S01]  /*35e0*/  @!P0 IMAD.MOV.U32 R20, RZ, RZ, R76 ;  /* 0x000000ffff148224 */ /* 0x000fe200078e004c */
[----:B------:R-:W-:Y:S01]  /*35f0*/  @!P0 MOV R22, R134 ;  /* 0x0000008600168202 */ /* 0x000fe20000000f00 */
[----:B------:R-:W-:Y:S01]  /*3600*/  @!P0 IMAD.MOV.U32 R21, RZ, RZ, R141 ;  /* 0x000000ffff158224 */ /* 0x000fe200078e008d */
[----:B------:R1:W-:Y:S01]  /*3610*/  STG.E.128 [R138.64], R56 ;  /* 0x000000388a007986 */ /* 0x0003e2000c101d0a */
[----:B------:R-:W-:Y:S07]  /*3620*/  @!P0 IMAD.MOV.U32 R23, RZ, RZ, R143 ;  /* 0x000000ffff178224 */ /* 0x000fee00078e008f */
[----:B------:R1:W-:Y:S02]  /*3630*/  @!P1 STG.E.128 [R136.64], R20 ;  /* 0x0000001488009986 */ /* 0x0003e4000c101d0a */
.L_x_72:
[----:B------:R-:W-:Y:S05]  /*3640*/  BSYNC B0 ;  /* 0x0000000000007941 */ /* 0x000fea0003800000 */
.L_x_71:
[----:B------:R-:W-:Y:S11]  /*3650*/  ISETP.GE.AND P0, PT, R11, c[0x0][0x1d4], PT ;  /* 0x000075000b007a0c */ /* 0x000ff60003f06270 */
[----:B------:R-:W-:Y:S02]  /*3660*/  @!UPT UIADD3 URZ, URZ, URZ, URZ ;  /* 0x0000003f3f3ff290 */ /* 0x000fe4000fffe03f */
[----:B------:R-:W-:-:S05]  /*3670*/  @P0 BRA `(.L_x_62) ;  /* 0x0000080000000947 */ /* 0x000fca0003800000 */
[----:B------:R-:W-:Y:S01]  /*3680*/  ISETP.GE.AND P0, PT, R11, c[0x0][0x27c], PT ;  /* 0x00009f000b007a0c */ /* 0x000fe20003f06270 */
[----:B-1----:R-:W1:Y:S01]  /*3690*/  LDS.128 R20, [R91+0xc080] ;  /* 0x00c080005b147984 */ /* 0x002e620000000c00 */
[----:B------:R-:W-:Y:S04]  /*36a0*/  IADD3 R47, P2, P1, R128, R135, R100 ;  /* 0x00000087802f7210 */ /* 0x000fe8000795e064 */
[----:B------:R-:W-:Y:S02]  /*36b0*/  IADD3.X R50, R79, R74, R90, P2, P1 ;  /* 0x0000004a4f327210 */ /* 0x000fe400017e245a */
[C---:B------:R-:W-:Y:S01]  /*36c0*/  LEA R136, P1, R47.reuse, c[0x0][0x1c8], 0x1 ;  /* 0x000072002f887a11 */ /* 0x040fe200078208ff */
[----:B------:R-:W2:Y:S03]  /*36d0*/  LDS.128 R56, [R93+0xc080] ;  /* 0x00c080005d387984 */ /* 0x000ea60000000c00 */
[----:B------:R-:W-:Y:S02]  /*36e0*/  LEA.HI.X R137, R47, c[0x0][0x1cc], R50, 0x1, P1 ;  /* 0x000073002f897a11 */ /* 0x000fe400008f0c32 */
[----:B------:R-:W-:Y:S02]  /*36f0*/  @!P0 SHF.R.U32.HI R32, RZ, 0x10, R55 ;  /* 0x00000010ff208819 */ /* 0x000fe40000011637 */
[----:B------:R-:W-:Y:S02]  /*3700*/  @!P0 SHF.R.U32.HI R33, RZ, 0x10, R53 ;  /* 0x00000010ff218819 */ /* 0x000fe40000011635 */
[----:B------:R-:W-:Y:S02]  /*3710*/  @!P0 PRMT R51, R51, 0x5410, R32 ;  /* 0x0000541033338816 */ /* 0x000fe40000000020 */
[----:B------:R-:W-:Y:S02]  /*3720*/  @!P0 SHF.R.U32.HI R30, RZ, 0x10, R25 ;  /* 0x00000010ff1e8819 */ /* 0x000fe40000011619 */
[C---:B------:R-:W-:Y:S02]  /*3730*/  @!P0 SHF.L.U32 R43, R51.reuse, 0x10, RZ ;  /* 0x00000010332b8819 */ /* 0x040fe400000006ff */
[----:B------:R-:W-:Y:S02]  /*3740*/  @!P0 LOP3.LUT R45, R51, 0xffff0000, RZ, 0xc0, !PT ;  /* 0xffff0000332d8812 */ /* 0x000fe400078ec0ff */
[----:B------:R-:W-:Y:S02]  /*3750*/  @!P0 PRMT R62, R62, 0x5410, R33 ;  /* 0x000054103e3e8816 */ /* 0x000fe40000000021 */
[----:B------:R-:W-:Y:S02]  /*3760*/  @!P0 SHF.R.U64 R25, R24, 0x10, R25 ;  /* 0x0000001018198819 */ /* 0x000fe40000001219 */
[C---:B------:R-:W-:Y:S01]  /*3770*/  @!P0 LOP3.LUT R39, R62.reuse, 0xffff0000, RZ, 0xc0, !PT ;  /* 0xffff00003e278812 */ /* 0x040fe200078ec0ff */
[----:B------:R-:W-:Y:S01]  /*3780*/  @!P0 IMAD.U32 R36, R62, 0x10000, RZ ;  /* 0x000100003e248824 */ /* 0x000fe200078e00ff */
[--C-:B------:R-:W-:Y:S02]  /*3790*/  @!P0 SHF.R.U32.HI R24, RZ, 0x10, R27.reuse ;  /* 0x00000010ff188819 */ /* 0x100fe4000001161b */
[----:B------:R-:W-:Y:S02]  /*37a0*/  @!P0 SHF.R.U64 R29, R26, 0x10, R27 ;  /* 0x000000101a1d8819 */ /* 0x000fe4000000121b */
[----:B------:R-:W-:Y:S02]  /*37b0*/  @!P0 PRMT R27, R13, 0x5410, R30 ;  /* 0x000054100d1b8816 */ /* 0x000fe4000000001e */
[----:B------:R-:W-:Y:S02]  /*37c0*/  @!P0 PRMT R26, R18, 0x5410, R25 ;  /* 0x00005410121a8816 */ /* 0x000fe40000000019 */
[----:B------:R-:W-:Y:S01]  /*37d0*/  @!P0 PRMT R25, R28, 0x5410, R29 ;  /* 0x000054101c198816 */ /* 0x000fe2000000001d */
[----:B-1----:R-:W-:Y:S01]  /*37e0*/  @!P0 IMAD.U32 R31, R21, 0x10000, RZ ;  /* 0x00010000151f8824 */ /* 0x002fe200078e00ff */
[----:B------:R-:W-:Y:S01]  /*37f0*/  @!P0 LOP3.LUT R29, R20, 0xffff0000, RZ, 0xc0, !PT ;  /* 0xffff0000141d8812 */ /* 0x000fe200078ec0ff */
[----:B------:R-:W-:Y:S01]  /*3800*/  @!P0 IMAD.U32 R18, R27, 0x10000, RZ ;  /* 0x000100001b128824 */ /* 0x000fe200078e00ff */
[----:B------:R-:W-:Y:S01]  /*3810*/  @!P0 PRMT R13, R19, 0x5410, R24 ;  /* 0x00005410130d8816 */ /* 0x000fe20000000018 */
[----:B------:R-:W-:Y:S01]  /*3820*/  @!P0 FMUL.FTZ R47, R31, R36 ;  /* 0x000000241f2f8220 */ /* 0x000fe20000410000 */
[----:B------:R-:W-:Y:S01]  /*3830*/  @!P0 LOP3.LUT R30, R21, 0xffff0000, RZ, 0xc0, !PT ;  /* 0xffff0000151e8812 */ /* 0x000fe200078ec0ff */
[-C--:B------:R-:W-:Y:S01]  /*3840*/  @!P0 FMUL.FTZ R3, R31, R18.reuse ;  /* 0x000000121f038220 */ /* 0x080fe20000410000 */
[----:B------:R-:W-:Y:S01]  /*3850*/  @!P0 SHF.R.U64 R52, R52, 0x10, R53 ;  /* 0x0000001034348819 */ /* 0x000fe20000001235 */
[----:B--2---:R-:W-:Y:S01]  /*3860*/  @!P0 IMAD.U32 R37, R57, 0x10000, RZ ;  /* 0x0001000039258824 */ /* 0x004fe200078e00ff */
[----:B------:R-:W-:Y:S01]  /*3870*/  @!P0 LOP3.LUT R35, R56, 0xffff0000, RZ, 0xc0, !PT ;  /* 0xffff000038238812 */ /* 0x000fe200078ec0ff */
[----:B------:R-:W-:Y:S01]  /*3880*/  @!P0 IMAD.U32 R24, R20, 0x10000, RZ ;  /* 0x0001000014188824 */ /* 0x000fe200078e00ff */
[----:B------:R-:W-:Y:S01]  /*3890*/  @!P0 SHF.L.U32 R32, R56, 0x10, RZ ;  /* 0x0000001038208819 */ /* 0x000fe200000006ff */
[----:B------:R-:W-:Y:S01]  /*38a0*/  @!P0 FFMA.FTZ R47, R37, R18, -R47 ;  /* 0x00000012252f8223 */ /* 0x000fe2000001082f */
[----:B------:R-:W-:Y:S01]  /*38b0*/  @!P0 LOP3.LUT R38, R57, 0xffff0000, RZ, 0xc0, !PT ;  /* 0xffff000039268812 */ /* 0x000fe200078ec0ff */
[----:B------:R-:W-:Y:S01]  /*38c0*/  @!P0 IMAD.U32 R19, R26, 0x10000, RZ ;  /* 0x000100001a138824 */ /* 0x000fe200078e00ff */
[----:B------:R-:W-:Y:S01]  /*38d0*/  @!P0 LOP3.LUT R44, R58, 0xffff0000, RZ, 0xc0, !PT ;  /* 0xffff00003a2c8812 */ /* 0x000fe200078ec0ff */
[----:B------:R-:W-:Y:S01]  /*38e0*/  @!P0 IMAD.U32 R28, R22, 0x10000, RZ ;  /* 0x00010000161c8824 */ /* 0x000fe200078e00ff */
[C---:B------:R-:W-:Y:S01]  /*38f0*/  @!P0 SHF.L.U32 R46, R59.reuse, 0x10, RZ ;  /* 0x000000103b2e8819 */ /* 0x040fe200000006ff */
[----:B------:R-:W-:Y:S01]  /*3900*/  @!P0 FMUL.FTZ R0, R24, R19 ;  /* 0x0000001318008220 */ /* 0x000fe20000410000 */
[----:B------:R-:W-:Y:S01]  /*3910*/  @!P0 LOP3.LUT R48, R59, 0xffff0000, RZ, 0xc0, !PT ;  /* 0xffff00003b308812 */ /* 0x000fe200078ec0ff */
[----:B------:R-:W-:Y:S01]  /*3920*/  @!P0 IMAD.U32 R42, R58, 0x10000, RZ ;  /* 0x000100003a2a8824 */ /* 0x000fe200078e00ff */
[----:B------:R-:W-:Y:S01]  /*3930*/  @!P0 LOP3.LUT R18, R26, 0xffff0000, RZ, 0xc0, !PT ;  /* 0xffff00001a128812 */ /* 0x000fe200078ec0ff */
[----:B------:R-:W-:Y:S01]  /*3940*/  @!P0 FMUL.FTZ R138, R30, R39 ;  /* 0x000000271e8a8220 */ /* 0x000fe20000410000 */
[----:B------:R-:W-:Y:S02]  /*3950*/  @!P0 LOP3.LUT R26, R22, 0xffff0000, RZ, 0xc0, !PT ;  /* 0xffff0000161a8812 */ /* 0x000fe400078ec0ff */
[----:B------:R-:W-:Y:S01]  /*3960*/  @!P0 PRMT R61, R61, 0x5410, R52 ;  /* 0x000054103d3d8816 */ /* 0x000fe20000000034 */
[----:B------:R-:W-:Y:S01]  /*3970*/  @!P0 FMUL.FTZ R2, R29, R18 ;  /* 0x000000121d028220 */ /* 0x000fe20000410000 */
[----:B------:R-:W-:Y:S02]  /*3980*/  @!P0 SHF.R.U64 R55, R54, 0x10, R55 ;  /* 0x0000001036378819 */ /* 0x000fe40000001237 */
[C---:B------:R-:W-:Y:S01]  /*3990*/  @!P0 LOP3.LUT R34, R61.reuse, 0xffff0000, RZ, 0xc0, !PT ;  /* 0xffff00003d228812 */ /* 0x040fe200078ec0ff */
[----:B------:R-:W-:Y:S01]  /*39a0*/  @!P0 IMAD.U32 R33, R61, 0x10000, RZ ;  /* 0x000100003d218824 */ /* 0x000fe200078e00ff */
[----:B------:R-:W-:Y:S02]  /*39b0*/  @!P0 PRMT R60, R60, 0x5410, R55 ;  /* 0x000054103c3c8816 */ /* 0x000fe40000000037 */
[----:B------:R-:W-:Y:S01]  /*39c0*/  ISETP.GE.AND P1, PT, R98, c[0x0][0x1d4], PT ;  /* 0x0000750062007a0c */ /* 0x000fe20003f26270 */
[----:B------:R-:W-:Y:S01]  /*39d0*/  @!P0 FMUL.FTZ R50, R29, R34 ;  /* 0x000000221d328220 */ /* 0x000fe20000410000 */
[----:B------:R-:W-:Y:S01]  /*39e0*/  @!P0 LOP3.LUT R29, R27, 0xffff0000, RZ, 0xc0, !PT ;  /* 0xffff00001b1d8812 */ /* 0x000fe200078ec0ff */
[----:B------:R-:W-:Y:S01]  /*39f0*/  @!P0 FMUL.FTZ R49, R24, R33 ;  /* 0x0000002118318220 */ /* 0x000fe20000410000 */
[C---:B------:R-:W-:Y:S01]  /*3a00*/  @!P0 LOP3.LUT R41, R60.reuse, 0xffff0000, RZ, 0xc0, !PT ;  /* 0xffff00003c298812 */ /* 0x040fe200078ec0ff */
[----:B------:R-:W-:Y:S01]  /*3a10*/  @!P0 FFMA.FTZ R50, R35, R18, -R50 ;  /* 0x0000001223328223 */ /* 0x000fe20000010832 */
[C---:B------:R-:W-:Y:S01]  /*3a20*/  @!P0 LOP3.LUT R18, R23.reuse, 0xffff0000, RZ, 0xc0, !PT ;  /* 0xffff000017128812 */ /* 0x040fe200078ec0ff */
[----:B------:R-:W-:Y:S02]  /*3a30*/  @!P0 IMAD.U32 R40, R60, 0x10000, RZ ;  /* 0x000100003c288824 */ /* 0x000fe400078e00ff */
[----:B------:R-:W-:Y:S02]  /*3a40*/  @!P0 IMAD.U32 R24, R23, 0x10000, RZ ;  /* 0x0001000017188824 */ /* 0x000fe400078e00ff */
[C---:B------:R-:W-:Y:S01]  /*3a50*/  @!P0 IMAD.U32 R27, R25.reuse, 0x10000, RZ ;  /* 0x00010000191b8824 */ /* 0x040fe200078e00ff */
[----:B------:R-:W-:Y:S01]  /*3a60*/  @!P0 LOP3.LUT R25, R25, 0xffff0000, RZ, 0xc0, !PT ;  /* 0xffff000019198812 */ /* 0x000fe200078ec0ff */
[----:B------:R-:W-:Y:S02]  /*3a70*/  @!P0 FFMA.FTZ R49, R32, R19, -R49 ;  /* 0x0000001320318223 */ /* 0x000fe40000010831 */
[C---:B------:R-:W-:Y:S01]  /*3a80*/  @!P0 IMAD.U32 R19, R13.reuse, 0x10000, RZ ;  /* 0x000100000d138824 */ /* 0x040fe200078e00ff */
[----:B------:R-:W-:Y:S01]  /*3a90*/  @!P0 LOP3.LUT R13, R13, 0xffff0000, RZ, 0xc0, !PT ;  /* 0xffff00000d0d8812 */ /* 0x000fe200078ec0ff */
[----:B------:R-:W-:Y:S01]  /*3aa0*/  @!P0 FMUL.FTZ R141, R28, R40 ;  /* 0x000000281c8d8220 */ /* 0x000fe20000410000 */
[----:B------:R-:W-:Y:S01]  /*3ab0*/  @!P0 F2FP.BF16.PACK_AB R50, R50, R49 ;  /* 0x000000313232823e */ /* 0x000fe200000010ff */
[----:B------:R-:W-:Y:S02]  /*3ac0*/  @!P0 FMUL.FTZ R134, R26, R41 ;  /* 0x000000291a868220 */ /* 0x000fe40000410000 */
[----:B------:R-:W-:Y:S01]  /*3ad0*/  @!P0 FMUL.FTZ R139, R24, R43 ;  /* 0x0000002b188b8220 */ /* 0x000fe20000410000 */
[----:B------:R-:W-:Y:S01]  /*3ae0*/  @!P0 MOV R56, R50 ;  /* 0x0000003200388202 */ /* 0x000fe20000000f00 */
[----:B------:R-:W-:Y:S02]  /*3af0*/  @!P0 FMUL.FTZ R76, R18, R45 ;  /* 0x0000002d124c8220 */ /* 0x000fe40000410000 */
[----:B------:R-:W-:Y:S02]  /*3b00*/  @!P0 FFMA.FTZ R138, R38, R29, -R138 ;  /* 0x0000001d268a8223 */ /* 0x000fe4000001088a */
[----:B------:R-:W-:Y:S02]  /*3b10*/  @!P0 FFMA.FTZ R141, R42, R27, -R141 ;  /* 0x0000001b2a8d8223 */ /* 0x000fe4000001088d */
[----:B------:R-:W-:Y:S01]  /*3b20*/  @!P0 FFMA.FTZ R134, R44, R25, -R134 ;  /* 0x000000192c868223 */ /* 0x000fe20000010886 */
[----:B------:R-:W-:Y:S01]  /*3b30*/  @!P0 F2FP.BF16.PACK_AB R47, R138, R47 ;  /* 0x0000002f8a2f823e */ /* 0x000fe200000010ff */
[----:B------:R-:W-:Y:S02]  /*3b40*/  @!P0 FFMA.FTZ R139, R46, R19, -R139 ;  /* 0x000000132e8b8223 */ /* 0x000fe4000001088b */
[----:B------:R-:W-:Y:S01]  /*3b50*/  @!P0 FFMA.FTZ R76, R48, R13, -R76 ;  /* 0x0000000d304c8223 */ /* 0x000fe2000001084c */
[----:B------:R-:W-:Y:S01]  /*3b60*/  @!P0 F2FP.BF16.PACK_AB R141, R134, R141 ;  /* 0x0000008d868d823e */ /* 0x000fe200000010ff */
[----:B------:R-:W-:Y:S02]  /*3b70*/  @!P0 IMAD.MOV.U32 R57, RZ, RZ, R47 ;  /* 0x000000ffff398224 */ /* 0x000fe400078e002f */
[----:B------:R-:W-:Y:S01]  /*3b80*/  @!P0 FFMA.FTZ R0, R33, R32, R0 ;  /* 0x0000002021008223 */ /* 0x000fe20000010000 */
[----:B------:R-:W-:Y:S01]  /*3b90*/  @!P0 F2FP.BF16.PACK_AB R76, R76, R139 ;  /* 0x0000008b4c4c823e */ /* 0x000fe200000010ff */
[----:B------:R-:W-:Y:S02]  /*3ba0*/  @!P0 IMAD.MOV.U32 R58, RZ, RZ, R141 ;  /* 0x000000ffff3a8224 */ /* 0x000fe400078e008d */
[----:B------:R-:W-:Y:S01]  /*3bb0*/  @!P0 FMUL.FTZ R4, R30, R29 ;  /* 0x0000001d1e048220 */ /* 0x000fe20000410000 */
[----:B------:R-:W-:Y:S01]  /*3bc0*/  @!P0 MOV R59, R76 ;  /* 0x0000004c003b8202 */ /* 0x000fe20000000f00 */
[----:B------:R-:W-:Y:S02]  /*3bd0*/  @!P0 FFMA.FTZ R2, R34, R35, R2 ;  /* 0x0000002322028223 */ /* 0x000fe40000010002 */
[----:B------:R-:W-:Y:S02]  /*3be0*/  @!P0 FMUL.FTZ R5, R28, R27 ;  /* 0x0000001b1c058220 */ /* 0x000fe40000410000 */
[----:B------:R-:W-:Y:S01]  /*3bf0*/  @!P0 FFMA.FTZ R3, R36, R37, R3 ;  /* 0x0000002524038223 */ /* 0x000fe20000010003 */
[----:B------:R1:W-:Y:S01]  /*3c00*/  STG.E.128 [R136.64], R56 ;  /* 0x0000003888007986 */ /* 0x0003e2000c101d0a */
[----:B------:R-:W-:Y:S01]  /*3c10*/  @!P0 FMUL.FTZ R6, R26, R25 ;  /* 0x000000191a068220 */ /* 0x000fe20000410000 */
[----:B------:R-:W-:Y:S01]  /*3c20*/  @!P0 F2FP.BF16.PACK_AB R47, R2, R0 ;  /* 0x00000000022f823e */ /* 0x000fe200000010ff */
[----:B------:R-:W-:Y:S02]  /*3c30*/  @!P0 FFMA.FTZ R4, R39, R38, R4 ;  /* 0x0000002627048223 */ /* 0x000fe40000010004 */
[----:B------:R-:W-:Y:S02]  /*3c40*/  @!P0 FMUL.FTZ R7, R24, R19 ;  /* 0x0000001318078220 */ /* 0x000fe40000410000 */
[----:B------:R-:W-:Y:S01]  /*3c50*/  @!P0 FFMA.FTZ R5, R40, R42, R5 ;  /* 0x0000002a28058223 */ /* 0x000fe20000010005 */
[----:B------:R-:W-:Y:S01]  /*3c60*/  @!P0 F2FP.BF16.PACK_AB R50, R4, R3 ;  /* 0x000000030432823e */ /* 0x000fe200000010ff */
[----:B------:R-:W-:Y:S02]  /*3c70*/  @!P0 FMUL.FTZ R8, R18, R13 ;  /* 0x0000000d12088220 */ /* 0x000fe40000410000 */
[----:B------:R-:W-:Y:S02]  /*3c80*/  @!P0 FFMA.FTZ R6, R41, R44, R6 ;  /* 0x0000002c29068223 */ /* 0x000fe40000010006 */
[----:B------:R-:W-:Y:S02]  /*3c90*/  @!P0 FFMA.FTZ R7, R43, R46, R7 ;  /* 0x0000002e2b078223 */ /* 0x000fe40000010007 */
[----:B------:R-:W-:Y:S01]  /*3ca0*/  @!P0 FFMA.FTZ R8, R45, R48, R8 ;  /* 0x000000302d088223 */ /* 0x000fe20000010008 */
[----:B------:R-:W-:Y:S01]  /*3cb0*/  @!P0 F2FP.BF16.PACK_AB R49, R6, R5 ;  /* 0x000000050631823e */ /* 0x000fe200000010ff */
[----:B------:R-:W-:Y:S02]  /*3cc0*/  @!P0 IMAD.MOV.U32 R20, RZ, RZ, R47 ;  /* 0x000000ffff148224 */ /* 0x000fe400078e002f */
[----:B------:R-:W-:Y:S01]  /*3cd0*/  @!P0 IMAD.MOV.U32 R21, RZ, RZ, R50 ;  /* 0x000000ffff158224 */ /* 0x000fe200078e0032 */
[----:B------:R-:W-:Y:S02]  /*3ce0*/  @!P0 F2FP.BF16.PACK_AB R76, R8, R7 ;  /* 0x00000007084c823e */ /* 0x000fe400000010ff */
[----:B------:R-:W-:Y:S03]  /*3cf0*/  @!P0 MOV R22, R49 ;  /* 0x0000003100168202 */ /* 0x000fe60000000f00 */
[----:B------:R-:W-:Y:S01]  /*3d00*/  @!P0 IMAD.MOV.U32 R23, RZ, RZ, R76 ;  /* 0x000000ffff178224 */ /* 0x000fe200078e004c */
[----:B------:R-:W-:-:S05]  /*3d10*/  @P1 BRA `(.L_x_62) ;  /* 0x0000016000001947 */ /* 0x000fca0003800000 */
[----:B------:R-:W-:Y:S04]  /*3d20*/  IADD3 R135, P1, P0, R128, R135, R98 ;  /* 0x0000008780877210 */ /* 0x000fe8000783e062 */
[----:B------:R-:W-:Y:S02]  /*3d30*/  IADD3.X R74, R79, R74, R86, P1, P0 ;  /* 0x0000004a4f4a7210 */ /* 0x000fe40000fe0456 */
[C---:B------:R-:W-:Y:S04]  /*3d40*/  LEA R2, P0, R135.reuse, c[0x0][0x1c8], 0x1 ;  /* 0x0000720087027a11 */ /* 0x040fe800078008ff */
[----:B------:R-:W-:Y:S05]  /*3d50*/  LEA.HI.X R3, R135, c[0x0][0x1cc], R74, 0x1, P0 ;  /* 0x0000730087037a11 */ /* 0x000fea00000f0c4a */
[----:B------:R2:W-:Y:S01]  /*3d60*/  STG.E.128 [R2.64], R20 ;  /* 0x0000001402007986 */ /* 0x0005e2000c101d0a */
[----:B------:R-:W-:-:S05]  /*3d70*/  BRA `(.L_x_62) ;  /* 0x0000010000007947 */ /* 0x000fca0003800000 */
.L_x_58:
[----:B------:R-:W-:Y:S04]  /*3d80*/  IMNMX R67, R96, 0x20, PT ;  /* 0x0000002060437817 */ /* 0x000fe80003800200 */
[----:B------:R-:W-:Y:S11]  /*3d90*/  ISETP.GE.AND P0, PT, R109, R67, PT ;  /* 0x000000436d00720c */ /* 0x000ff60003f06270 */
[----:B------:R-:W-:Y:S02]  /*3da0*/  @!UPT UIADD3 URZ, URZ, URZ, URZ ;  /* 0x0000003f3f3ff290 */ /* 0x000fe4000fffe03f */
[----:B------:R-:W-:-:S05]  /*3db0*/  @P0 BRA `(.L_x_62) ;  /* 0x000000c000000947 */ /* 0x000fca0003800000 */
[----:B------:R-:W-:Y:S02]  /*3dc0*/  ISETP.GE.AND P3, PT, R16, c[0x0][0x1d4], PT ;  /* 0x0000750010007a0c */ /* 0x000fe40003f66270 */
[----:B------:R-:W-:Y:S02]  /*3dd0*/  ISETP.GE.AND P2, PT, R11, c[0x0][0x1d4], PT ;  /* 0x000075000b007a0c */ /* 0x000fe40003f46270 */
[----:B------:R-:W-:Y:S02]  /*3de0*/  ISETP.GE.AND P1, PT, R108, c[0x0][0x1d4], PT ;  /* 0x000075006c007a0c */ /* 0x000fe40003f26270 */
[----:B------:R-:W-:Y:S07]  /*3df0*/  ISETP.GE.AND P0, PT, R107, c[0x0][0x1d4], PT ;  /* 0x000075006b007a0c */ /* 0x000fee0003f06270 */
[----:B------:R-:W1:Y:S04]  /*3e00*/  @!P3 LDS.128 R28, [R106+0xc080] ;  /* 0x00c080006a1cb984 */ /* 0x000e680000000c00 */
[----:B------:R-:W2:Y:S04]  /*3e10*/  @!P2 LDS.128 R24, [R106+0xd080] ;  /* 0x00d080006a18a984 */ /* 0x000ea80000000c00 */
[----:B------:R-:W3:Y:S04]  /*3e20*/  @!P1 LDS.128 R20, [R106+0xe080] ;  /* 0x00e080006a149984 */ /* 0x000ee80000000c00 */
[----:B------:R-:W4:Y:S04]  /*3e30*/  @!P0 LDS.128 R4, [R106+0xf080] ;  /* 0x00f080006a048984 */ /* 0x000f280000000c00 */
[----:B-1----:R1:W-:Y:S04]  /*3e40*/  @!P3 STG.E.128 [R54.64], R28 ;  /* 0x0000001c3600b986 */ /* 0x0023e8000c101d0a */
[----:B--2---:R1:W-:Y:S04]  /*3e50*/  @!P2 STG.E.128 [R54.64+0x80], R24 ;  /* 0x000080183600a986 */ /* 0x0043e8000c101d0a */
[----:B---3--:R1:W-:Y:S04]  /*3e60*/  @!P1 STG.E.128 [R54.64+0x100], R20 ;  /* 0x0001001436009986 */ /* 0x0083e8000c101d0a */
[----:B----4-:R1:W-:Y:S02]  /*3e70*/  @!P0 STG.E.128 [R54.64+0x180], R4 ;  /* 0x0001800436008986 */ /* 0x0103e4000c101d0a */
.L_x_62:
[----:B------:R-:W-:Y:S05]  /*3e80*/  BSYNC B1 ;  /* 0x0000000000017941 */ /* 0x000fea0003800000 */
.L_x_57:
[----:B------:R-:W-:Y:S01]  /*3e90*/  ISETP.GE.AND P0, PT, R97, 0x1, PT ;  /* 0x000000016100780c */ /* 0x000fe20003f06270 */
[----:B------:R-:W-:Y:S01]  /*3ea0*/  @!UPT UIADD3 URZ, URZ, URZ, URZ ;  /* 0x0000003f3f3ff290 */ /* 0x000fe2000fffe03f */
[----:B------:R-:W-:Y:S11]  /*3eb0*/  BSSY B0, `(.L_x_73) ;  /* 0x000002b000007945 */ /* 0x000ff60003800000 */
[----:B------:R-:W-:Y:S01]  /*3ec0*/  @P0 IMAD.MOV.U32 R76, RZ, RZ, R124 ;  /* 0x000000ffff4c0224 */ /* 0x000fe200078e007c */
[----:B------:R-:W-:Y:S01]  /*3ed0*/  @P0 ISETP.NE.U32.AND P4, PT, R105, RZ, PT ;  /* 0x000000ff6900020c */ /* 0x000fe20003f85070 */
[----:B------:R-:W-:Y:S01]  /*3ee0*/  @P0 IMAD R0, R84, c[0x0][0x258], RZ ;  /* 0x0000960054000a24 */ /* 0x000fe200078e02ff */
[----:B------:R-:W-:Y:S01]  /*3ef0*/  @P0 ISETP.NE.U32.AND P3, PT, R104, RZ, PT ;  /* 0x000000ff6800020c */ /* 0x000fe20003f65070 */
[----:B-12---:R-:W-:Y:S01]  /*3f00*/  @P0 IMAD.WIDE.U32 R2, R87, c[0x0][0x258], R76 ;  /* 0x0000960057020a25 */ /* 0x006fe200078e004c */
[----:B------:R-:W-:Y:S03]  /*3f10*/  @P0 ISETP.NE.U32.AND P2, PT, R103, RZ, PT ;  /* 0x000000ff6700020c */ /* 0x000fe60003f45070 */
[----:B------:R-:W-:Y:S01]  /*3f20*/  @P0 IMAD R0, R87, c[0x0][0x25c], R0 ;  /* 0x0000970057000a24 */ /* 0x000fe200078e0200 */
[C---:B------:R-:W-:Y:S03]  /*3f30*/  @P0 LEA R4, P1, R2.reuse, c[0x0][0x250], 0x1 ;  /* 0x0000940002040a11 */ /* 0x040fe600078208ff */
[----:B------:R-:W-:Y:S05]  /*3f40*/  @P0 IMAD.IADD R0, R3, 0x1, R0 ;  /* 0x0000000103000824 */ /* 0x000fea00078e0200 */
[----:B------:R-:W-:Y:S02]  /*3f50*/  @P0 LEA.HI.X R5, R2, c[0x0][0x254], R0, 0x1, P1 ;  /* 0x0000950002050a11 */ /* 0x000fe400008f0c00 */
[----:B------:R-:W-:Y:S03]  /*3f60*/  @P0 ISETP.NE.U32.AND P1, PT, R102, RZ, PT ;  /* 0x000000ff6600020c */ /* 0x000fe60003f25070 */
[----:B------:R-:W-:Y:S01]  /*3f70*/  @!PT LDS RZ, [RZ] ;  /* 0x00000000fffff984 */ /* 0x000fe20000000800 */
[----:B------:R-:W-:Y:S01]  /*3f80*/  @!PT LDS RZ, [RZ] ;  /* 0x00000000fffff984 */ /* 0x000fe20000000800 */
[----:B------:R-:W-:Y:S01]  /*3f90*/  @!PT LDS RZ, [RZ] ;  /* 0x00000000fffff984 */ /* 0x000fe20000000800 */
[----:B------:R1:W-:Y:S04]  /*3fa0*/  @P0 LDGSTS.E.BYPASS.LTC128B.128 [R106+0x8080], [R4.64], P4 ;  /* 0x08080000046a0fae */ /* 0x0003e8000a101d4a */
[----:B------:R1:W-:Y:S04]  /*3fb0*/  @P0 LDGSTS.E.BYPASS.LTC128B.128 [R106+0x9080], [R4.64+0x80], P3 ;  /* 0x09080080046a0fae */ /* 0x0003e80009901d4a */
[----:B------:R1:W-:Y:S04]  /*3fc0*/  @P0 LDGSTS.E.BYPASS.LTC128B.128 [R106+0xa080], [R4.64+0x100], P2 ;  /* 0x0a080100046a0fae */ /* 0x0003e80009101d4a */
[----:B------:R1:W-:Y:S01]  /*3fd0*/  @P0 LDGSTS.E.BYPASS.LTC128B.128 [R106+0xb080], [R4.64+0x180], P1 ;  /* 0x0b080180046a0fae */ /* 0x0003e20008901d4a */
[----:B------:R-:W-:Y:S03]  /*3fe0*/  ISETP.GE.AND P0, PT, R109, R67, PT ;  /* 0x000000436d00720c */ /* 0x000fe60003f06270 */
[----:B------:R-:W0:Y:S01]  /*3ff0*/  LDGDEPBAR ;  /* 0x00000000000079af */ /* 0x000e220000000000 */
[----:B------:R-:W-:Y:S04]  /*4000*/  DEPBAR.LE SB0, 0x0 ;  /* 0x000080000000791a */ /* 0x000fe80000000000 */
[----:B------:R-:W-:Y:S06]  /*4010*/  BAR.SYNC.DEFER_BLOCKING 0x0 ;  /* 0x0000000000007b1d */ /* 0x000fec0000010000 */
[----:B------:R-:W-:-:S05]  /*4020*/  @P0 BRA `(.L_x_74) ;  /* 0x0000013000000947 */ /* 0x000fca0003800000 */
[----:B-1----:R-:W-:Y:S01]  /*4030*/  ISETP.GE.AND P3, PT, R16, c[0x0][0x1d4], PT ;  /* 0x0000750010007a0c */ /* 0x002fe20003f66270 */
[----:B------:R-:W-:Y:S01]  /*4040*/  IMAD.MOV.U32 R74, RZ, RZ, R122 ;  /* 0x000000ffff4a7224 */ /* 0x000fe200078e007a */
[----:B------:R-:W-:Y:S01]  /*4050*/  ISETP.GE.AND P2, PT, R11, c[0x0][0x1d4], PT ;  /* 0x000075000b007a0c */ /* 0x000fe20003f46270 */
[----:B------:R-:W-:Y:S01]  /*4060*/  IMAD R0, R83, c[0x0][0x208], RZ ;  /* 0x0000820053007a24 */ /* 0x000fe200078e02ff */
[----:B------:R-:W-:Y:S01]  /*4070*/  ISETP.GE.AND P1, PT, R108, c[0x0][0x1d4], PT ;  /* 0x000075006c007a0c */ /* 0x000fe20003f26270 */
[----:B------:R-:W-:Y:S01]  /*4080*/  IMAD.WIDE.U32 R2, R85, c[0x0][0x208], R74 ;  /* 0x0000820055027a25 */ /* 0x000fe200078e004a */
[----:B------:R-:W-:Y:S03]  /*4090*/  ISETP.GE.AND P0, PT, R107, c[0x0][0x1d4], PT ;  /* 0x000075006b007a0c */ /* 0x000fe60003f06270 */
[----:B------:R-:W-:Y:S01]  /*40a0*/  IMAD R0, R85, c[0x0][0x20c], R0 ;  /* 0x0000830055007a24 */ /* 0x000fe200078e0200 */
[C---:B-----5:R-:W-:Y:S03]  /*40b0*/  LEA R18, P4, R2.reuse, c[0x0][0x1f8], 0x1 ;  /* 0x00007e0002127a11 */ /* 0x060fe600078808ff */
[----:B------:R-:W1:Y:S01]  /*40c0*/  @!P3 LDS.128 R28, [R106+0x8080] ;  /* 0x008080006a1cb984 */ /* 0x000e620000000c00 */
[----:B------:R-:W-:Y:S03]  /*40d0*/  IMAD.IADD R0, R3, 0x1, R0 ;  /* 0x0000000103007824 */ /* 0x000fe600078e0200 */
[----:B------:R-:W2:Y:S02]  /*40e0*/  @!P2 LDS.128 R24, [R106+0x9080] ;  /* 0x009080006a18a984 */ /* 0x000ea40000000c00 */
[----:B------:R-:W-:Y:S02]  /*40f0*/  LEA.HI.X R19, R2, c[0x0][0x1fc], R0, 0x1, P4 ;  /* 0x00007f0002137a11 */ /* 0x000fe400020f0c00 */
[----:B------:R-:W3:Y:S04]  /*4100*/  @!P1 LDS.128 R20, [R106+0xa080] ;  /* 0x00a080006a149984 */ /* 0x000ee80000000c00 */
[----:B------:R-:W4:Y:S04]  /*4110*/  @!P0 LDS.128 R4, [R106+0xb080] ;  /* 0x00b080006a048984 */ /* 0x000f280000000c00 */
[----:B-1----:R1:W-:Y:S04]  /*4120*/  @!P3 STG.E.128 [R18.64], R28 ;  /* 0x0000001c1200b986 */ /* 0x0023e8000c101d0a */
[----:B--2---:R1:W-:Y:S04]  /*4130*/  @!P2 STG.E.128 [R18.64+0x80], R24 ;  /* 0x000080181200a986 */ /* 0x0043e8000c101d0a */
[----:B---3--:R1:W-:Y:S04]  /*4140*/  @!P1 STG.E.128 [R18.64+0x100], R20 ;  /* 0x0001001412009986 */ /* 0x0083e8000c101d0a */
[----:B----4-:R1:W-:Y:S02]  /*4150*/  @!P0 STG.E.128 [R18.64+0x180], R4 ;  /* 0x0001800412008986 */ /* 0x0103e4000c101d0a */
.L_x_74:
[----:B-1----:R-:W-:Y:S05]  /*4160*/  BSYNC B0 ;  /* 0x0000000000007941 */ /* 0x002fea0003800000 */
.L_x_73:
[CC--:B------:R-:W-:Y:S02]  /*4170*/  ISETP.GT.AND P0, PT, R82.reuse, R78.reuse, PT ;  /* 0x0000004e5200720c */ /* 0x0c0fe40003f04270 */
[----:B------:R-:W-:Y:S02]  /*4180*/  IADD3 R82, P1, R82, -0x1, RZ ;  /* 0xffffffff52527810 */ /* 0x000fe40007f3e0ff */
[----:B------:R-:W-:Y:S02]  /*4190*/  IADD3 R97, R97, 0x20, RZ ;  /* 0x0000002061617810 */ /* 0x000fe40007ffe0ff */
[----:B------:R-:W-:Y:S02]  /*41a0*/  IADD3.X R81, R81, -0x1, RZ, P1, !PT ;  /* 0xffffffff51517810 */ /* 0x000fe40000ffe4ff */
[----:B------:R-:W-:Y:S05]  /*41b0*/  IADD3 R96, R96, 0x20, RZ ;  /* 0x0000002060607810 */ /* 0x000fea0007ffe0ff */
[----:B------:R-:W-:Y:S01]  /*41c0*/  @P0 ISETP.NE.U32.AND P4, PT, R105, RZ, PT ;  /* 0x000000ff6900020c */ /* 0x000fe20003f85070 */
[----:B------:R-:W-:Y:S01]  /*41d0*/  @P0 IMAD.MOV.U32 R2, RZ, RZ, R126 ;  /* 0x000000ffff020224 */ /* 0x000fe200078e007e */
[----:B------:R-:W-:Y:S01]  /*41e0*/  @P0 ISETP.NE.U32.AND P3, PT, R104, RZ, PT ;  /* 0x000000ff6800020c */ /* 0x000fe20003f65070 */
[----:B------:R-:W-:Y:S01]  /*41f0*/  @P0 IMAD.MOV.U32 R3, RZ, RZ, R131 ;  /* 0x000000ffff030224 */ /* 0x000fe200078e0083 */
[----:B------:R-:W-:Y:S01]  /*4200*/  @P0 ISETP.NE.U32.AND P2, PT, R103, RZ, PT ;  /* 0x000000ff6700020c */ /* 0x000fe20003f45070 */
[C---:B------:R-:W-:Y:S02]  /*4210*/  @P0 IMAD R0, R82.reuse, UR7, RZ ;  /* 0x0000000752000c24 */ /* 0x040fe4000f8e02ff */
[----:B------:R-:W-:Y:S04]  /*4220*/  @P0 IMAD.WIDE.U32 R2, R82, UR8, R2 ;  /* 0x0000000852020c25 */ /* 0x000fe8000f8e0002 */
[----:B------:R-:W-:Y:S01]  /*4230*/  @P0 IMAD R0, R81, UR8, R0 ;  /* 0x0000000851000c24 */ /* 0x000fe2000f8e0200 */
[----:B------:R-:W-:Y:S03]  /*4240*/  @P0 LEA R4, P1, R2, c[0x0][0x220], 0x1 ;  /* 0x0000880002040a11 */ /* 0x000fe600078208ff */
[----:B------:R-:W-:Y:S01]  /*4250*/  @P0 IMAD.IADD R0, R3, 0x1, R0 ;  /* 0x0000000103000824 */ /* 0x000fe200078e0200 */
[----:B------:R-:W-:Y:S04]  /*4260*/  IADD3 R3, R82, 0x1, RZ ;  /* 0x0000000152037810 */ /* 0x000fe80007ffe0ff */
[----:B------:R-:W-:Y:S02]  /*4270*/  @P0 LEA.HI.X R5, R2, c[0x0][0x224], R0, 0x1, P1 ;  /* 0x0000890002050a11 */ /* 0x000fe400008f0c00 */
[----:B------:R-:W-:Y:S03]  /*4280*/  @P0 ISETP.NE.U32.AND P1, PT, R102, RZ, PT ;  /* 0x000000ff6600020c */ /* 0x000fe60003f25070 */
[----:B------:R-:W-:Y:S01]  /*4290*/  @!PT LDS RZ, [RZ] ;  /* 0x00000000fffff984 */ /* 0x000fe20000000800 */
[----:B------:R-:W-:Y:S01]  /*42a0*/  @!PT LDS RZ, [RZ] ;  /* 0x00000000fffff984 */ /* 0x000fe20000000800 */
[----:B------:R-:W-:Y:S01]  /*42b0*/  @!PT LDS RZ, [RZ] ;  /* 0x00000000fffff984 */ /* 0x000fe20000000800 */
[----:B------:R1:W-:Y:S04]  /*42c0*/  @P0 LDGSTS.E.BYPASS.LTC128B.128 [R106+0xc080], [R4.64], P4 ;  /* 0x0c080000046a0fae */ /* 0x0003e8000a101d4a */
[----:B------:R1:W-:Y:S04]  /*42d0*/  @P0 LDGSTS.E.BYPASS.LTC128B.128 [R106+0xd080], [R4.64+0x80], P3 ;  /* 0x0d080080046a0fae */ /* 0x0003e80009901d4a */
[----:B------:R1:W-:Y:S01]  /*42e0*/  @P0 LDGSTS.E.BYPASS.LTC128B.128 [R106+0xe080], [R4.64+0x100], P2 ;  /* 0x0e080100046a0fae */ /* 0x0003e20009101d4a */
[----:B------:R-:W-:Y:S03]  /*42f0*/  ISETP.GT.AND P2, PT, R3, R78, PT ;  /* 0x0000004e0300720c */ /* 0x000fe60003f44270 */
[----:B------:R1:W-:Y:S01]  /*4300*/  @P0 LDGSTS.E.BYPASS.LTC128B.128 [R106+0xf080], [R4.64+0x180], P1 ;  /* 0x0f080180046a0fae */ /* 0x0003e20008901d4a */
[----:B------:R-:W-:Y:S02]  /*4310*/  IADD3 R85, P1, R85, -0x20, RZ ;  /* 0xffffffe055557810 */ /* 0x000fe40007f3e0ff */
[----:B------:R-:W-:Y:S01]  /*4320*/  IADD3 R87, P0, R87, -0x20, RZ ;  /* 0xffffffe057577810 */ /* 0x000fe20007f1e0ff */
[----:B------:R-:W0:Y:S01]  /*4330*/  LDGDEPBAR ;  /* 0x00000000000079af */ /* 0x000e220000000000 */
[----:B------:R-:W-:Y:S02]  /*4340*/  IADD3.X R83, R83, -0x1, RZ, P1, !PT ;  /* 0xffffffff53537810 */ /* 0x000fe40000ffe4ff */
[----:B------:R-:W-:Y:S03]  /*4350*/  IADD3.X R84, R84, -0x1, RZ, P0, !PT ;  /* 0xffffffff54547810 */ /* 0x000fe600007fe4ff */
[----:B------:R-:W-:-:S05]  /*4360*/  @P2 BRA `(.L_x_75) ;  /* 0xffffd47000002947 */ /* 0x000fca000383ffff */
[----:B------:R-:W-:Y:S06]  /*4370*/  BAR.SYNC.DEFER_BLOCKING 0x0 ;  /* 0x0000000000007b1d */ /* 0x000fec0000010000 */
.L_x_54:
[----:B-1----:R-:W-:Y:S01]  /*4380*/  ISETP.GE.AND P0, PT, R63, 0x1, PT ;  /* 0x000000013f00780c */ /* 0x002fe20003f06270 */
[----:B------:R-:W-:Y:S01]  /*4390*/  IMAD.IADD R0, R110, 0x1, R111 ;  /* 0x000000016e007824 */ /* 0x000fe200078e026f */
[----:B------:R-:W-:Y:S01]  /*43a0*/  PLOP3.LUT P2, PT, PT, PT, PT, 0x80, 0x0 ;  /* 0x000000000000781c */ /* 0x000fe20003f4f070 */
        /* <DEDUP_REMOVED lines=33> */
[----:B------:R-:W-:Y:S01]  /*45c0*/  IMAD.MOV.U32 R67, RZ, RZ, RZ ;  /* 0x000000ffff437224 */ /* 0x000fe200078e00ff */
[----:B------:R-:W-:Y:S01]  /*45d0*/  MOV R4, RZ ;  /* 0x000000ff00047202 */ /* 0x000fe20000000f00 */
[----:B------:R-:W-:Y:S01]  /*45e0*/  CS2R R6, SRZ ;  /* 0x0000000000067805 */ /* 0x000fe2000001ff00 */
[----:B------:R-:W-:Y:S01]  /*45f0*/  CS2R R12, SRZ ;  /* 0x00000000000c7805 */ /* 0x000fe2000001ff00 */
[----:B------:R-:W-:Y:S01]  /*4600*/  IMAD.MOV.U32 R62, RZ, RZ, RZ ;  /* 0x000000ffff3e7224 */ /* 0x000fe200078e00ff */
[----:B------:R-:W-:Y:S01]  /*4610*/  CS2R R60, SRZ ;  /* 0x00000000003c7805 */ /* 0x000fe2000001ff00 */
[----:B------:R-:W-:Y:S01]  /*4620*/  CS2R R58, SRZ ;  /* 0x00000000003a7805 */ /* 0x000fe2000001ff00 */
[----:B------:R-:W-:Y:S01]  /*4630*/  CS2R R56, SRZ ;  /* 0x0000000000387805 */ /* 0x000fe2000001ff00 */
[----:B-----5:R-:W-:Y:S01]  /*4640*/  CS2R R54, SRZ ;  /* 0x0000000000367805 */ /* 0x020fe2000001ff00 */
        /* <DEDUP_REMOVED lines=25> */
[----:B------:R-:W-:Y:S05]  /*47e0*/  @!P0 BRA `(.L_x_76) ;  /* 0x0000c39000008947 */ /* 0x000fea0003800000 */
[----:B------:R-:W-:-:S04]  /*47f0*/  ISETP.NE.U32.AND P0, PT, RZ, c[0x0][0x340], PT ;  /* 0x0000d000ff007a0c */ /* 0x000fc80003f05070 */
[----:B------:R-:W-:-:S13]  /*4800*/  ISETP.NE.AND.EX P2, PT, RZ, c[0x0][0x344], PT, P0 ;  /* 0x0000d100ff007a0c */ /* 0x000fda0003f45300 */
[----:B------:R-:W-:-:S04]  /*4810*/  @P2 IMAD.MOV.U32 R23, RZ, RZ, 0x4 ;  /* 0x00000004ff172424 */ /* 0x000fc800078e00ff */
[----:B------:R-:W-:-:S06]  /*4820*/  @P2 IMAD.WIDE R22, R228, R23, c[0x0][0x340] ;  /* 0x0000d000e4162625 */ /* 0x000fcc00078e0217 */
[----:B------:R-:W2:Y:S01]  /*4830*/  @P2 LDG.E R22, [R22.64] ;  /* 0x0000000a16162981 */ /* 0x000ea2000c1e1900 */
[----:B------:R-:W-:Y:S01]  /*4840*/  SHF.R.S32.HI R3, RZ, 0x1f, R112 ;  /* 0x0000001fff037819 */ /* 0x000fe20000011470 */
[C---:B------:R-:W-:Y:S01]  /*4850*/  IMAD.WIDE.U32 R10, R112.reuse, c[0x0][0x178], RZ ;  /* 0x00005e00700a7a25 */ /* 0x040fe200078e00ff */
[----:B------:R-:W-:Y:S01]  /*4860*/  SHF.R.S32.HI R21, RZ, 0x1f, R64 ;  /* 0x0000001fff157819 */ /* 0x000fe20000011440 */
[----:B------:R-:W-:Y:S01]  /*4870*/  BSSY B0, `(.L_x_77) ;  /* 0x00000c1000007945 */ /* 0x000fe20003800000 */
[----:B------:R-:W-:Y:S01]  /*4880*/  ISETP.NE.U32.AND P0, PT, RZ, c[0x0][0x348], PT ;  /* 0x0000d200ff007a0c */ /* 0x000fe20003f05070 */
[----:B------:R-:W-:Y:S01]  /*4890*/  IMAD R3, R3, c[0x0][0x178], RZ ;  /* 0x00005e0003037a24 */ /* 0x000fe200078e02ff */
[----:B------:R-:W-:Y:S01]  /*48a0*/  LEA.HI R17, R21, R64, RZ, 0x3 ;  /* 0x0000004015117211 */ /* 0x000fe200078f18ff */
[----:B------:R-:W-:Y:S01]  /*48b0*/  IMAD.MOV.U32 R2, RZ, RZ, c[0x0][0x2c4] ;  /* 0x0000b100ff027624 */ /* 0x000fe200078e00ff */
[----:B------:R-:W-:Y:S01]  /*48c0*/  ISETP.NE.AND.EX P0, PT, RZ, c[0x0][0x34c], PT, P0 ;  /* 0x0000d300ff007a0c */ /* 0x000fe20003f05300 */
[----:B------:R-:W-:Y:S01]  /*48d0*/  IMAD R3, R112, c[0x0][0x17c], R3 ;  /* 0x00005f0070037a24 */ /* 0x000fe200078e0203 */
[----:B------:R-:W-:Y:S01]  /*48e0*/  SHF.R.S32.HI R26, RZ, 0x1f, R0 ;  /* 0x0000001fff1a7819 */ /* 0x000fe20000011400 */
[----:B------:R-:W-:Y:S01]  /*48f0*/  IMAD R4, R89, c[0x0][0x1b8], RZ ;  /* 0x00006e0059047a24 */ /* 0x000fe200078e02ff */
[----:B------:R-:W-:Y:S01]  /*4900*/  ISETP.NE.AND P1, PT, R2, 0x1, PT ;  /* 0x000000010200780c */ /* 0x000fe20003f25270 */
[----:B------:R-:W-:Y:S01]  /*4910*/  IMAD.IADD R11, R11, 0x1, R3 ;  /* 0x000000010b0b7824 */ /* 0x000fe200078e0203 */
[----:B------:R-:W-:Y:S01]  /*4920*/  LOP3.LUT R3, R17, 0xfffffff8, RZ, 0xc0, !PT ;  /* 0xfffffff811037812 */ /* 0x000fe200078ec0ff */
[C---:B------:R-:W-:Y:S01]  /*4930*/  IMAD R9, R227.reuse, c[0x0][0x1bc], R4 ;  /* 0x00006f00e3097a24 */ /* 0x040fe200078e0204 */
[----:B------:R-:W-:Y:S01]  /*4940*/  SHF.R.S32.HI R17, RZ, 0x3, R17 ;  /* 0x00000003ff117819 */ /* 0x000fe20000011411 */
[----:B------:R-:W-:Y:S01]  /*4950*/  IMAD.WIDE.U32 R10, R227, c[0x0][0x1b8], R10 ;  /* 0x00006e00e30a7a25 */ /* 0x000fe200078e000a */
[----:B------:R-:W-:-:S02]  /*4960*/  SEL R8, R228, RZ, !P0 ;  /* 0x000000ffe4087207 */ /* 0x000fc40004000000 */
[----:B------:R-:W-:Y:S01]  /*4970*/  LEA.HI R44, R21, R64, RZ, 0x6 ;  /* 0x00000040152c7211 */ /* 0x000fe200078f30ff */
[----:B------:R-:W-:Y:S01]  /*4980*/  IMAD.IADD R16, R64, 0x1, -R3 ;  /* 0x0000000140107824 */ /* 0x000fe200078e0a03 */
[----:B------:R-:W-:Y:S01]  /*4990*/  SHF.R.S32.HI R3, RZ, 0x1f, R228 ;  /* 0x0000001fff037819 */ /* 0x000fe200000114e4 */
[----:B------:R-:W-:Y:S02]  /*49a0*/  IMAD.IADD R11, R11, 0x1, R9 ;  /* 0x000000010b0b7824 */ /* 0x000fe400078e0209 */
[----:B------:R-:W-:Y:S01]  /*49b0*/  IMAD R2, R16, 0x20, R17 ;  /* 0x0000002010027824 */ /* 0x000fe200078e0211 */
[----:B------:R-:W-:Y:S01]  /*49c0*/  SEL R7, R3, RZ, !P0 ;  /* 0x000000ff03077207 */ /* 0x000fe20004000000 */
[----:B------:R-:W-:Y:S02]  /*49d0*/  IMAD R34, R113, c[0x0][0x2c4], RZ ;  /* 0x0000b10071227a24 */ /* 0x000fe400078e02ff */
[----:B------:R-:W-:Y:S02]  /*49e0*/  IMAD R5, R65, 0x80, R2 ;  /* 0x0000008041057824 */ /* 0x000fe400078e0202 */
[----:B------:R-:W-:-:S02]  /*49f0*/  IMAD R7, R7, c[0x0][0x1c0], RZ ;  /* 0x0000700007077a24 */ /* 0x000fc400078e02ff */
[----:B------:R-:W-:-:S04]  /*4a00*/  @P1 IMAD.HI.U32 R2, R5, c[0x0][0x2c8], RZ ;  /* 0x0000b20005021a27 */ /* 0x000fc800078e00ff */
[----:B------:R-:W-:Y:S01]  /*4a10*/  IMAD.MOV.U32 R4, RZ, RZ, R5 ;  /* 0x000000ffff047224 */ /* 0x000fe200078e0005 */
[----:B------:R-:W-:Y:S01]  /*4a20*/  @P1 SHF.R.U32.HI R4, RZ, c[0x0][0x2cc], R2 ;  /* 0x0000b300ff041a19 */ /* 0x000fe20000011602 */
[C---:B------:R-:W-:Y:S02]  /*4a30*/  IMAD R7, R8.reuse, c[0x0][0x1c4], R7 ;  /* 0x0000710008077a24 */ /* 0x040fe400078e0207 */
[----:B------:R-:W-:Y:S01]  /*4a40*/  IMAD.WIDE.U32 R8, R8, c[0x0][0x1c0], R10 ;  /* 0x0000700008087a25 */ /* 0x000fe200078e000a */
[--C-:B------:R-:W-:Y:S02]  /*4a50*/  SHF.R.S32.HI R15, RZ, 0x1f, R4.reuse ;  /* 0x0000001fff0f7819 */ /* 0x100fe40000011404 */
[----:B------:R-:W-:Y:S01]  /*4a60*/  LEA.HI R11, R21, R64, RZ, 0x4 ;  /* 0x00000040150b7211 */ /* 0x000fe200078f20ff */
[----:B------:R-:W-:Y:S02]  /*4a70*/  IMAD.MOV R24, RZ, RZ, -R4 ;  /* 0x000000ffff187224 */ /* 0x000fe400078e0a04 */
[----:B------:R-:W-:Y:S01]  /*4a80*/  IMAD R15, R15, c[0x0][0x1b0], RZ ;  /* 0x00006c000f0f7a24 */ /* 0x000fe200078e02ff */
[----:B------:R-:W-:Y:S01]  /*4a90*/  SHF.R.S32.HI R20, RZ, 0x4, R11 ;  /* 0x00000004ff147819 */ /* 0x000fe2000001140b */
[----:B------:R-:W-:-:S02]  /*4aa0*/  IMAD.IADD R9, R9, 0x1, R7 ;  /* 0x0000000109097824 */ /* 0x000fc400078e0207 */
[----:B------:R-:W-:Y:S01]  /*4ab0*/  IMAD R24, R24, c[0x0][0x2c4], R5 ;  /* 0x0000b10018187a24 */ /* 0x000fe200078e0205 */
[----:B------:R-:W-:Y:S01]  /*4ac0*/  LEA.HI R19, R11, R20, RZ, 0x1 ;  /* 0x000000140b137211 */ /* 0x000fe200078f08ff */
[----:B------:R-:W-:Y:S01]  /*4ad0*/  IMAD R7, R65, 0x80, R17 ;  /* 0x0000008041077824 */ /* 0x000fe200078e0211 */
[----:B------:R-:W-:Y:S01]  /*4ae0*/  LOP3.LUT R11, R11, 0xfffffff0, RZ, 0xc0, !PT ;  /* 0xfffffff00b0b7812 */ /* 0x000fe200078ec0ff */
[C---:B------:R-:W-:Y:S01]  /*4af0*/  IMAD R15, R4.reuse, c[0x0][0x1b4], R15 ;  /* 0x00006d00040f7a24 */ /* 0x040fe200078e020f */
[----:B------:R-:W-:Y:S01]  /*4b00*/  LOP3.LUT R19, R19, 0xfffffffe, RZ, 0xc0, !PT ;  /* 0xfffffffe13137812 */ /* 0x000fe200078ec0ff */
[----:B------:R-:W-:Y:S01]  /*4b10*/  IMAD.WIDE.U32 R4, R4, c[0x0][0x1b0], R8 ;  /* 0x00006c0004047a25 */ /* 0x000fe200078e0008 */
[----:B------:R-:W-:Y:S02]  /*4b20*/  SHF.R.S32.HI R9, RZ, 0x1f, R24 ;  /* 0x0000001fff097819 */ /* 0x000fe40000011418 */
[----:B------:R-:W-:Y:S01]  /*4b30*/  IADD3 R13, R7, 0x20, RZ ;  /* 0x00000020070d7810 */ /* 0x000fe20007ffe0ff */
[----:B------:R-:W-:Y:S01]  /*4b40*/  IMAD.IADD R5, R5, 0x1, R15 ;  /* 0x0000000105057824 */ /* 0x000fe200078e020f */
[-C--:B------:R-:W-:Y:S01]  /*4b50*/  ISETP.GE.AND P1, PT, R7, R34.reuse, PT ;  /* 0x000000220700720c */ /* 0x080fe20003f26270 */
[----:B------:R-:W-:Y:S01]  /*4b60*/  IMAD R9, R9, c[0x0][0x1a8], RZ ;  /* 0x00006a0009097a24 */ /* 0x000fe200078e02ff */
[----:B------:R-:W-:Y:S01]  /*4b70*/  ISETP.GE.AND P0, PT, R13, R34, PT ;  /* 0x000000220d00720c */ /* 0x000fe20003f06270 */
[----:B------:R-:W-:-:S02]  /*4b80*/  IMAD.SHL.U32 R32, R16, 0x8, RZ ;  /* 0x0000000810207824 */ /* 0x000fc400078e00ff */
[C---:B------:R-:W-:Y:S01]  /*4b90*/  IMAD R8, R24.reuse, c[0x0][0x1ac], R9 ;  /* 0x00006b0018087a24 */ /* 0x040fe200078e0209 */
[----:B------:R-:W-:Y:S01]  /*4ba0*/  P2R R2, PR, RZ, 0x1 ;  /* 0x00000001ff027803 */ /* 0x000fe20000000000 */
[----:B------:R-:W-:Y:S01]  /*4bb0*/  IMAD.WIDE.U32 R24, R24, c[0x0][0x1a8], R4 ;  /* 0x00006a0018187a25 */ /* 0x000fe200078e0004 */
[----:B------:R-:W-:Y:S02]  /*4bc0*/  IADD3 R15, P0, R17, R0, RZ ;  /* 0x00000000110f7210 */ /* 0x000fe40007f1e0ff */
[----:B------:R-:W-:Y:S01]  /*4bd0*/  IADD3 R6, R32, 0x80, RZ ;  /* 0x0000008020067810 */ /* 0x000fe20007ffe0ff */
[----:B------:R-:W-:Y:S01]  /*4be0*/  IMAD.IADD R8, R25, 0x1, R8 ;  /* 0x0000000119087824 */ /* 0x000fe200078e0208 */
[----:B------:R-:W-:Y:S01]  /*4bf0*/  LEA.HI.X.SX32 R26, R17, R26, 0x1, P0 ;  /* 0x0000001a111a7211 */ /* 0x000fe200000f0eff */
[----:B------:R-:W-:Y:S01]  /*4c00*/  IMAD.IADD R11, R64, 0x1, -R11 ;  /* 0x00000001400b7824 */ /* 0x000fe200078e0a0b */
[----:B------:R-:W-:Y:S01]  /*4c10*/  LEA R9, P0, R24, c[0x0][0x160], 0x1 ;  /* 0x0000580018097a11 */ /* 0x000fe200078008ff */
[----:B------:R-:W-:Y:S01]  /*4c20*/  IMAD.SHL.U32 R42, R16, 0x8, RZ ;  /* 0x00000008102a7824 */ /* 0x000fe200078e00ff */
[----:B------:R-:W-:Y:S01]  /*4c30*/  ISETP.GE.AND P5, PT, R6, c[0x0][0x198], PT ;  /* 0x0000660006007a0c */ /* 0x000fe20003fa6270 */
[----:B------:R-:W-:Y:S01]  /*4c40*/  IMAD R28, R26, c[0x0][0x1e0], RZ ;  /* 0x000078001a1c7a24 */ /* 0x000fe200078e02ff */
[----:B------:R-:W-:Y:S01]  /*4c50*/  LEA.HI.X R8, R24, c[0x0][0x164], R8, 0x1, P0 ;  /* 0x0000590018087a11 */ /* 0x000fe200000f0c08 */
[----:B------:R-:W-:Y:S01]  /*4c60*/  IMAD R26, R26, c[0x0][0x208], RZ ;  /* 0x000082001a1a7a24 */ /* 0x000fe200078e02ff */
[----:B------:R-:W1:Y:S01]  /*4c70*/  SHFL.IDX PT, R24, R9, RZ, 0x181f ;  /* 0x00181fff09187589 */ /* 0x000e6200000e0000 */
[----:B------:R-:W-:Y:S01]  /*4c80*/  SHF.R.S32.HI R18, RZ, 0x1f, R11 ;  /* 0x0000001fff127819 */ /* 0x000fe2000001140b */
[C---:B------:R-:W-:Y:S01]  /*4c90*/  IMAD R28, R15.reuse, c[0x0][0x1e4], R28 ;  /* 0x000079000f1c7a24 */ /* 0x040fe200078e021c */
[----:B------:R-:W-:Y:S01]  /*4ca0*/  SHF.R.S32.HI R43, RZ, 0x1f, R42 ;  /* 0x0000001fff2b7819 */ /* 0x000fe2000001142a */
[----:B------:R-:W3:Y:S01]  /*4cb0*/  SHFL.IDX PT, R25, R8, RZ, 0x181f ;  /* 0x00181fff08197589 */ /* 0x000ee200000e0000 */
[----:B------:R-:W-:Y:S01]  /*4cc0*/  LEA.HI R18, R18, R11, RZ, 0x3 ;  /* 0x0000000b12127211 */ /* 0x000fe200078f18ff */
[C---:B------:R-:W-:Y:S01]  /*4cd0*/  IMAD R26, R15.reuse, c[0x0][0x20c], R26 ;  /* 0x000083000f1a7a24 */ /* 0x040fe200078e021a */
[----:B------:R-:W-:Y:S01]  /*4ce0*/  IADD3 R4, R32, 0xc0, RZ ;  /* 0x000000c020047810 */ /* 0x000fe20007ffe0ff */
[----:B------:R-:W-:Y:S01]  /*4cf0*/  IMAD.WIDE.U32 R30, R15, c[0x0][0x1e0], R42 ;  /* 0x000078000f1e7a25 */ /* 0x000fe200078e002a */
[----:B------:R-:W-:-:S02]  /*4d00*/  P2R R0, PR, RZ, 0x20 ;  /* 0x00000020ff007803 */ /* 0x000fc40000000000 */
[----:B------:R-:W-:Y:S01]  /*4d10*/  LOP3.LUT R0, R18, 0xfffffff8, RZ, 0xc0, !PT ;  /* 0xfffffff812007812 */ /* 0x000fe200078ec0ff */
[----:B------:R-:W-:Y:S01]  /*4d20*/  IMAD.WIDE.U32 R14, R15, c[0x0][0x208], R42 ;  /* 0x000082000f0e7a25 */ /* 0x000fe200078e002a */
[----:B------:R-:W-:Y:S02]  /*4d30*/  ISETP.GE.AND P4, PT, R4, c[0x0][0x198], PT ;  /* 0x0000660004007a0c */ /* 0x000fe40003f86270 */
[----:B------:R-:W-:Y:S01]  /*4d40*/  @!P1 SHF.R.S32.HI R13, RZ, 0x1f, R6 ;  /* 0x0000001fff0d9819 */ /* 0x000fe20000011406 */
[----:B------:R-:W-:Y:S01]  /*4d50*/  IMAD.IADD R0, R11, 0x1, -R0 ;  /* 0x000000010b007824 */ /* 0x000fe200078e0a00 */
[----:B------:R-:W-:Y:S01]  /*4d60*/  P2R R10, PR, RZ, 0x10 ;  /* 0x00000010ff0a7803 */ /* 0x000fe20000000000 */
[----:B------:R-:W-:Y:S01]  /*4d70*/  IMAD.IADD R29, R31, 0x1, R28 ;  /* 0x000000011f1d7824 */ /* 0x000fe200078e021c */
[----:B------:R-:W-:Y:S01]  /*4d80*/  @!P1 SHF.R.S32.HI R5, RZ, 0x1f, R4 ;  /* 0x0000001fff059819 */ /* 0x000fe20000011404 */
[----:B------:R-:W-:Y:S01]  /*4d90*/  IMAD.IADD R27, R15, 0x1, R26 ;  /* 0x000000010f1b7824 */ /* 0x000fe200078e021a */
[----:B------:R-:W-:Y:S01]  /*4da0*/  LOP3.LUT P3, RZ, R0, 0x4, RZ, 0xc0, !PT ;  /* 0x0000000400ff7812 */ /* 0x000fe2000786c0ff */
[----:B------:R-:W-:Y:S01]  /*4db0*/  IMAD.MOV.U32 R28, RZ, RZ, R30 ;  /* 0x000000ffff1c7224 */ /* 0x000fe200078e001e */
[----:B------:R-:W-:Y:S01]  /*4dc0*/  @!P1 LEA.HI R13, R13, R6, RZ, 0x3 ;  /* 0x000000060d0d9211 */ /* 0x000fe200078f18ff */
[----:B------:R-:W-:Y:S01]  /*4dd0*/  IMAD R10, R89, c[0x0][0x210], RZ ;  /* 0x00008400590a7a24 */ /* 0x000fe200078e02ff */
[----:B------:R-:W-:Y:S01]  /*4de0*/  @!P1 LEA.HI R5, R5, R4, RZ, 0x3 ;  /* 0x0000000405059211 */ /* 0x000fe200078f18ff */
[----:B------:R-:W-:Y:S01]  /*4df0*/  IMAD.IADD R20, R20, 0x1, -R19 ;  /* 0x0000000114147824 */ /* 0x000fe200078e0a13 */
[----:B------:R-:W-:Y:S01]  /*4e00*/  @!P1 LOP3.LUT R13, R13, 0xfffffff8, RZ, 0xc0, !PT ;  /* 0xfffffff80d0d9812 */ /* 0x000fe200078ec0ff */
[----:B------:R-:W-:Y:S01]  /*4e10*/  IMAD.MOV.U32 R26, RZ, RZ, R14 ;  /* 0x000000ffff1a7224 */ /* 0x000fe200078e000e */
[----:B------:R-:W-:Y:S01]  /*4e20*/  @!P1 LOP3.LUT R5, R5, 0xfffffff8, RZ, 0xc0, !PT ;  /* 0xfffffff805059812 */ /* 0x000fe200078ec0ff */
[----:B------:R-:W-:-:S02]  /*4e30*/  IMAD.SHL.U32 R15, R0, 0x40, RZ ;  /* 0x00000040000f7824 */ /* 0x000fc400078e00ff */
[C---:B------:R-:W-:Y:S02]  /*4e40*/  IMAD R11, R227.reuse, c[0x0][0x214], R10 ;  /* 0x00008500e30b7a24 */ /* 0x040fe400078e020a */
[----:B------:R-:W-:Y:S01]  /*4e50*/  IMAD.WIDE.U32 R30, R227, c[0x0][0x1e8], R28 ;  /* 0x00007a00e31e7a25 */ /* 0x000fe200078e001c */
[----:B------:R-:W-:-:S03]  /*4e60*/  LOP3.LUT R15, R15, 0x1c0, RZ, 0xc0, !PT ;  /* 0x000001c00f0f7812 */ /* 0x000fc600078ec0ff */
[----:B------:R-:W-:Y:S02]  /*4e70*/  IMAD.SHL.U32 R10, R20, 0x8, RZ ;  /* 0x00000008140a7824 */ /* 0x000fe400078e00ff */
[----:B------:R-:W-:Y:S01]  /*4e80*/  IMAD.WIDE.U32 R28, R227, c[0x0][0x210], R26 ;  /* 0x00008400e31c7a25 */ /* 0x000fe200078e001a */
[C---:B-1----:R-:W-:Y:S02]  /*4e90*/  @!P1 LEA R26, P0, R32.reuse, R24, 0x1 ;  /* 0x00000018201a9211 */ /* 0x042fe400078008ff */
[----:B------:R-:W-:Y:S01]  /*4ea0*/  LOP3.LUT R10, R15, 0x8, R10, 0xf8, !PT ;  /* 0x000000080f0a7812 */ /* 0x000fe200078ef80a */
[----:B------:R-:W-:Y:S01]  /*4eb0*/  IMAD.SHL.U32 R47, R17, 0x40, RZ ;  /* 0x00000040112f7824 */ /* 0x000fe200078e00ff */
[----:B---3--:R-:W-:Y:S01]  /*4ec0*/  @!P1 LEA.HI.X R27, R32, R25, R43, 0x1, P0 ;  /* 0x00000019201b9211 */ /* 0x008fe200000f0c2b */
[----:B------:R-:W-:Y:S01]  /*4ed0*/  IMAD.SHL.U32 R44, R44, 0x8, RZ ;  /* 0x000000082c2c7824 */ /* 0x000fe200078e00ff */
[----:B------:R-:W-:Y:S01]  /*4ee0*/  SHF.R.U32.HI R15, RZ, 0x3, R15 ;  /* 0x00000003ff0f7819 */ /* 0x000fe2000001160f */
[----:B------:R-:W-:Y:S01]  /*4ef0*/  IMAD R234, R89, c[0x0][0x1e8], RZ ;  /* 0x00007a0059ea7a24 */ /* 0x000fe200078e02ff */
[----:B------:R-:W-:Y:S01]  /*4f00*/  LOP3.LUT R47, R47, 0x1c0, RZ, 0xc0, !PT ;  /* 0x000001c02f2f7812 */ /* 0x000fe200078ec0ff */
[----:B------:R-:W-:Y:S01]  /*4f10*/  IMAD.SHL.U32 R18, R18, 0x40, RZ ;  /* 0x0000004012127824 */ /* 0x000fe200078e00ff */
[----:B------:R-:W-:Y:S01]  /*4f20*/  LOP3.LUT P0, RZ, R0, 0x2, RZ, 0xc0, !PT ;  /* 0x0000000200ff7812 */ /* 0x000fe2000780c0ff */
[----:B------:R-:W-:Y:S01]  /*4f30*/  IMAD.MOV.U32 R0, RZ, RZ, 0x10 ;  /* 0x00000010ff007424 */ /* 0x000fe200078e00ff */
[----:B------:R-:W-:Y:S01]  /*4f40*/  LOP3.LUT R44, R44, 0xfffffe00, RZ, 0xc0, !PT ;  /* 0xfffffe002c2c7812 */ /* 0x000fe200078ec0ff */
[----:B------:R-:W-:Y:S01]  /*4f50*/  IMAD R234, R227, c[0x0][0x1ec], R234 ;  /* 0x00007b00e3ea7a24 */ /* 0x000fe200078e02ea */
[----:B------:R-:W-:Y:S01]  /*4f60*/  SHF.R.U32.HI R45, RZ, 0x3, R47 ;  /* 0x00000003ff2d7819 */ /* 0x000fe2000001162f */
[----:B------:R-:W-:Y:S01]  /*4f70*/  IMAD.IADD R11, R11, 0x1, R29 ;  /* 0x000000010b0b7824 */ /* 0x000fe200078e021d */
[----:B------:R-:W-:Y:S01]  /*4f80*/  LOP3.LUT R15, R10, R15, RZ, 0x3c, !PT ;  /* 0x0000000f0a0f7212 */ /* 0x000fe200078e3cff */
[----:B------:R-:W-:Y:S01]  /*4f90*/  IMAD.IADD R235, R234, 0x1, R31 ;  /* 0x00000001eaeb7824 */ /* 0x000fe200078e021f */
[----:B------:R-:W-:Y:S01]  /*4fa0*/  SEL R0, R0, 0xfffffff0, !P0 ;  /* 0xfffffff000007807 */ /* 0x000fe20004000000 */
[----:B------:R-:W-:Y:S01]  /*4fb0*/  IMAD.MOV.U32 R234, RZ, RZ, R30 ;  /* 0x000000ffffea7224 */ /* 0x000fe200078e001e */
[----:B------:R-:W-:Y:S01]  /*4fc0*/  ISETP.NE.AND P0, PT, R2, RZ, PT ;  /* 0x000000ff0200720c */ /* 0x000fe20003f05270 */
[----:B------:R-:W-:Y:S01]  /*4fd0*/  IMAD.MOV.U32 R10, RZ, RZ, R28 ;  /* 0x000000ffff0a7224 */ /* 0x000fe200078e001c */
[----:B------:R-:W-:Y:S01]  /*4fe0*/  LOP3.LUT R2, R15, 0xfffffe00, R18, 0xf8, !PT ;  /* 0xfffffe000f027812 */ /* 0x000fe200078ef812 */
[----:B------:R-:W-:-:S04]  /*4ff0*/  @!P1 IMAD.WIDE R30, R5, 0x2, R24 ;  /* 0x00000002051e9825 */ /* 0x000fc800078e0218 */
[----:B------:R-:W-:-:S05]  /*5000*/  IMAD.MOV.U32 R5, RZ, RZ, 0x20 ;  /* 0x00000020ff057424 */ /* 0x000fca00078e00ff */
[----:B------:R-:W-:Y:S02]  /*5010*/  SEL R5, R5, 0xffffffe0, !P3 ;  /* 0xffffffe005057807 */ /* 0x000fe40005800000 */
[----:B--2---:R-:W-:Y:S01]  /*5020*/  @P2 SHF.R.S32.HI R23, RZ, 0x1f, R22 ;  /* 0x0000001fff172819 */ /* 0x004fe20000011416 */
[----:B------:R-:W-:Y:S02]  /*5030*/  @!P2 IMAD.MOV.U32 R22, RZ, RZ, R228 ;  /* 0x000000ffff16a224 */ /* 0x000fe400078e00e4 */
[----:B------:R-:W-:Y:S01]  /*5040*/  @!P2 IMAD.MOV.U32 R23, RZ, RZ, R3 ;  /* 0x000000ffff17a224 */ /* 0x000fe200078e0003 */
[----:B------:R-:W-:Y:S02]  /*5050*/  ISETP.NE.U32.AND P2, PT, RZ, c[0x0][0x350], PT ;  /* 0x0000d400ff007a0c */ /* 0x000fe40003f45070 */
[----:B------:R-:W-:Y:S02]  /*5060*/  LOP3.LUT R3, R47, 0x38, R42, 0xf8, !PT ;  /* 0x000000382f037812 */ /* 0x000fe400078ef82a */
[----:B------:R-:W-:-:S02]  /*5070*/  ISETP.NE.AND.EX P2, PT, RZ, c[0x0][0x354], PT, P2 ;  /* 0x0000d500ff007a0c */ /* 0x000fc40003f45320 */
[----:B------:R-:W-:Y:S02]  /*5080*/  LOP3.LUT R3, R44, R3, R45, 0xf6, !PT ;  /* 0x000000032c037212 */ /* 0x000fe400078ef62d */
[----:B------:R-:W-:Y:S02]  /*5090*/  SEL R12, R23, RZ, !P2 ;  /* 0x000000ff170c7207 */ /* 0x000fe40005000000 */
[----:B------:R-:W-:Y:S02]  /*50a0*/  IADD3 R23, R42, 0x40, RZ ;  /* 0x000000402a177810 */ /* 0x000fe40007ffe0ff */
[----:B------:R-:W-:Y:S01]  /*50b0*/  SEL R230, R22, RZ, !P2 ;  /* 0x000000ff16e67207 */ /* 0x000fe20005000000 */
[C---:B------:R-:W-:Y:S01]  /*50c0*/  IMAD R237, R12.reuse, c[0x0][0x1f0], RZ ;  /* 0x00007c000ced7a24 */ /* 0x040fe200078e02ff */
[----:B------:R-:W-:Y:S01]  /*50d0*/  @!P1 SHF.R.S32.HI R14, RZ, 0x1f, R23 ;  /* 0x0000001fff0e9819 */ /* 0x000fe20000011417 */
[----:B------:R-:W-:Y:S01]  /*50e0*/  IMAD R229, R12, c[0x0][0x218], RZ ;  /* 0x000086000ce57a24 */ /* 0x000fe200078e02ff */
[----:B------:R-:W-:Y:S01]  /*50f0*/  ISETP.GE.AND P2, PT, R32, c[0x0][0x198], PT ;  /* 0x0000660020007a0c */ /* 0x000fe20003f46270 */
[----:B------:R-:W-:Y:S01]  /*5100*/  IMAD R237, R230, c[0x0][0x1f4], R237 ;  /* 0x00007d00e6ed7a24 */ /* 0x000fe200078e02ed */
[----:B------:R-:W-:Y:S01]  /*5110*/  @!P1 LEA.HI R14, R14, R23, RZ, 0x3 ;  /* 0x000000170e0e9211 */ /* 0x000fe200078f18ff */
[C---:B------:R-:W-:Y:S01]  /*5120*/  IMAD R229, R230.reuse, c[0x0][0x21c], R229 ;  /* 0x00008700e6e57a24 */ /* 0x040fe200078e02e5 */
[----:B------:R-:W-:Y:S01]  /*5130*/  ISETP.GE.AND P6, PT, R23, c[0x0][0x198], PT ;  /* 0x0000660017007a0c */ /* 0x000fe20003fc6270 */
[----:B------:R-:W-:Y:S01]  /*5140*/  IMAD.WIDE.U32 R234, R230, c[0x0][0x1f0], R234 ;  /* 0x00007c00e6ea7a25 */ /* 0x000fe200078e00ea */
[----:B------:R-:W-:-:S02]  /*5150*/  @!P1 LOP3.LUT R15, R14, 0xfffffff8, RZ, 0xc0, !PT ;  /* 0xfffffff80e0f9812 */ /* 0x000fc400078ec0ff */
[----:B------:R-:W-:Y:S01]  /*5160*/  P2R R19, PR, RZ, 0x4 ;  /* 0x00000004ff137803 */ /* 0x000fe20000000000 */
[----:B------:R-:W-:Y:S02]  /*5170*/  @!P1 IMAD.SHL.U32 R19, R3, 0x2, RZ ;  /* 0x0000000203139824 */ /* 0x000fe400078e00ff */
[----:B------:R-:W-:-:S03]  /*5180*/  @!P1 IMAD.WIDE R28, R15, 0x2, R24 ;  /* 0x000000020f1c9825 */ /* 0x000fc600078e0218 */
[----:B------:R-:W-:Y:S01]  /*5190*/  @!PT LDS RZ, [RZ] ;  /* 0x00000000fffff984 */ /* 0x000fe20000000800 */
[----:B------:R1:W-:Y:S01]  /*51a0*/  @!P1 LDGSTS.E.BYPASS.LTC128B.128 [R19+0x10080], [R26.64], !P2 ;  /* 0x100800001a139fae */ /* 0x0003e2000d101d4a */
[----:B------:R-:W-:Y:S01]  /*51b0*/  @!P1 IMAD.WIDE R14, R13, 0x2, R24 ;  /* 0x000000020d0e9825 */ /* 0x000fe200078e0218 */
[----:B------:R-:W-:Y:S02]  /*51c0*/  ISETP.GE.AND P2, PT, R42, c[0x0][0x1d4], PT ;  /* 0x000075002a007a0c */ /* 0x000fe40003f46270 */
[----:B------:R1:W-:Y:S01]  /*51d0*/  @!P1 LDGSTS.E.BYPASS.LTC128B.128 [R19+0x14080], [R28.64], !P6 ;  /* 0x140800001c139fae */ /* 0x0003e2000f101d4a */
[----:B------:R-:W-:Y:S01]  /*51e0*/  IMAD.WIDE.U32 R230, R230, c[0x0][0x218], R10 ;  /* 0x00008600e6e67a25 */ /* 0x000fe200078e000a */
[C---:B------:R-:W-:Y:S02]  /*51f0*/  IADD3 R11, R42.reuse, 0x80, RZ ;  /* 0x000000802a0b7810 */ /* 0x040fe40007ffe0ff */
[----:B------:R-:W-:Y:S01]  /*5200*/  IADD3 R10, R42, 0xc0, RZ ;  /* 0x000000c02a0a7810 */ /* 0x000fe20007ffe0ff */
[----:B------:R2:W3:Y:S01]  /*5210*/  SHFL.IDX PT, R24, R9, 0x1, 0x181f ;  /* 0x00381f0009187f89 */ /* 0x0004e200000e0000 */
[----:B------:R-:W-:-:S02]  /*5220*/  IMAD.IADD R237, R235, 0x1, R237 ;  /* 0x00000001ebed7824 */ /* 0x000fc400078e02ed */
[----:B------:R-:W-:Y:S01]  /*5230*/  IMAD.IADD R229, R231, 0x1, R229 ;  /* 0x00000001e7e57824 */ /* 0x000fe200078e02e5 */
[----:B------:R2:W4:Y:S01]  /*5240*/  SHFL.IDX PT, R25, R8, 0x1, 0x181f ;  /* 0x00381f0008197f89 */ /* 0x00052200000e0000 */
[----:B------:R-:W-:-:S03]  /*5250*/  ISETP.GE.AND P3, PT, R10, c[0x0][0x1d4], PT ;  /* 0x000075000a007a0c */ /* 0x000fc60003f66270 */
[----:B------:R1:W-:Y:S01]  /*5260*/  @!P1 LDGSTS.E.BYPASS.LTC128B.128 [R19+0x18080], [R14.64], !P5 ;  /* 0x180800000e139fae */ /* 0x0003e2000e901d4a */
[----:B------:R-:W-:-:S03]  /*5270*/  ISETP.GE.AND P5, PT, R23, c[0x0][0x1d4], PT ;  /* 0x0000750017007a0c */ /* 0x000fc60003fa6270 */
[----:B------:R1:W-:Y:S01]  /*5280*/  @!P1 LDGSTS.E.BYPASS.LTC128B.128 [R19+0x1c080], [R30.64], !P4 ;  /* 0x1c0800001e139fae */ /* 0x0003e2000e101d4a */
[----:B------:R-:W-:Y:S02]  /*5290*/  ISETP.GE.AND P4, PT, R11, c[0x0][0x1d4], PT ;  /* 0x000075000b007a0c */ /* 0x000fe40003f86270 */
[----:B-1----:R-:W-:Y:S01]  /*52a0*/  SEL R19, RZ, 0x1, P2 ;  /* 0x00000001ff137807 */ /* 0x002fe20001000000 */
[----:B------:R-:W-:Y:S05]  /*52b0*/  @P0 BRA `(.L_x_78) ;  /* 0x000001c000000947 */ /* 0x000fea0003800000 */
[C---:B--234-:R-:W-:Y:S01]  /*52c0*/  IADD3 R13, R32.reuse, 0x80, RZ ;  /* 0x00000080200d7810 */ /* 0x05cfe20007ffe0ff */
[----:B------:R-:W-:Y:S01]  /*52d0*/  IMAD.SHL.U32 R31, R3, 0x2, RZ ;  /* 0x00000002031f7824 */ /* 0x000fe200078e00ff */
[----:B------:R-:W-:Y:S02]  /*52e0*/  IADD3 R11, R32, 0xc0, RZ ;  /* 0x000000c0200b7810 */ /* 0x000fe40007ffe0ff */
[----:B------:R-:W-:Y:S02]  /*52f0*/  SHF.R.S32.HI R14, RZ, 0x1f, R23 ;  /* 0x0000001fff0e7819 */ /* 0x000fe40000011417 */
[----:B------:R-:W-:-:S02]  /*5300*/  SHF.R.S32.HI R12, RZ, 0x1f, R13 ;  /* 0x0000001fff0c7819 */ /* 0x000fc4000001140d */
[----:B------:R-:W-:Y:S02]  /*5310*/  LEA R26, P0, R32, R24, 0x1 ;  /* 0x00000018201a7211 */ /* 0x000fe400078008ff */
[----:B------:R-:W-:Y:S02]  /*5320*/  SHF.R.S32.HI R10, RZ, 0x1f, R11 ;  /* 0x0000001fff0a7819 */ /* 0x000fe4000001140b */
[----:B------:R-:W-:Y:S02]  /*5330*/  P2R R18, PR, RZ, 0x4 ;  /* 0x00000004ff127803 */ /* 0x000fe40000000000 */
[----:B------:R-:W-:Y:S02]  /*5340*/  LEA.HI R14, R14, R23, RZ, 0x3 ;  /* 0x000000170e0e7211 */ /* 0x000fe400078f18ff */
[----:B------:R-:W-:Y:S02]  /*5350*/  ISETP.GE.AND P2, PT, R32, c[0x0][0x198], PT ;  /* 0x0000660020007a0c */ /* 0x000fe40003f46270 */
[----:B------:R-:W-:-:S02]  /*5360*/  P2R R15, PR, RZ, 0x2 ;  /* 0x00000002ff0f7803 */ /* 0x000fc40000000000 */
[----:B------:R-:W-:Y:S02]  /*5370*/  LEA.HI R12, R12, R13, RZ, 0x3 ;  /* 0x0000000d0c0c7211 */ /* 0x000fe400078f18ff */
[----:B------:R-:W-:Y:S02]  /*5380*/  LEA.HI.X R27, R32, R25, R43, 0x1, P0 ;  /* 0x00000019201b7211 */ /* 0x000fe400000f0c2b */
[----:B------:R-:W-:Y:S02]  /*5390*/  LEA.HI R10, R10, R11, RZ, 0x3 ;  /* 0x0000000b0a0a7211 */ /* 0x000fe400078f18ff */
[----:B------:R-:W-:Y:S02]  /*53a0*/  ISETP.GE.AND P1, PT, R6, c[0x0][0x198], PT ;  /* 0x0000660006007a0c */ /* 0x000fe40003f26270 */
[----:B------:R-:W-:Y:S01]  /*53b0*/  ISETP.GE.AND P0, PT, R4, c[0x0][0x198], PT ;  /* 0x0000660004007a0c */ /* 0x000fe20003f06270 */
[----:B------:R1:W-:Y:S01]  /*53c0*/  LDGSTS.E.BYPASS.LTC128B.128 [R31+0x11080], [R26.64], !P2 ;  /* 0x110800001a1f7fae */ /* 0x0003e2000d101d4a */
[----:B------:R-:W-:-:S02]  /*53d0*/  LOP3.LUT R11, R14, 0xfffffff8, RZ, 0xc0, !PT ;  /* 0xfffffff80e0b7812 */ /* 0x000fc400078ec0ff */
[----:B------:R-:W-:Y:S02]  /*53e0*/  LOP3.LUT R13, R12, 0xfffffff8, RZ, 0xc0, !PT ;  /* 0xfffffff80c0d7812 */ /* 0x000fe400078ec0ff */
[----:B------:R-:W-:Y:S01]  /*53f0*/  LOP3.LUT R29, R10, 0xfffffff8, RZ, 0xc0, !PT ;  /* 0xfffffff80a1d7812 */ /* 0x000fe200078ec0ff */
[----:B------:R-:W-:Y:S01]  /*5400*/  IMAD.WIDE R10, R11, 0x2, R24 ;  /* 0x000000020b0a7825 */ /* 0x000fe200078e0218 */
[----:B------:R-:W-:-:S03]  /*5410*/  ISETP.NE.AND P2, PT, R18, RZ, PT ;  /* 0x000000ff1200720c */ /* 0x000fc60003f45270 */
[--C-:B------:R-:W-:Y:S01]  /*5420*/  IMAD.WIDE R12, R13, 0x2, R24.reuse ;  /* 0x000000020d0c7825 */ /* 0x100fe200078e0218 */
[----:B------:R1:W-:Y:S03]  /*5430*/  LDGSTS.E.BYPASS.LTC128B.128 [R31+0x15080], [R10.64], !P6 ;  /* 0x150800000a1f7fae */ /* 0x0003e6000f101d4a */
[----:B------:R-:W-:Y:S01]  /*5440*/  IMAD.WIDE R24, R29, 0x2, R24 ;  /* 0x000000021d187825 */ /* 0x000fe200078e0218 */
[----:B------:R1:W-:Y:S01]  /*5450*/  LDGSTS.E.BYPASS.LTC128B.128 [R31+0x19080], [R12.64], !P1 ;  /* 0x190800000c1f7fae */ /* 0x0003e2000c901d4a */
[----:B------:R-:W-:-:S03]  /*5460*/  ISETP.NE.AND P1, PT, R15, RZ, PT ;  /* 0x000000ff0f00720c */ /* 0x000fc60003f25270 */
[----:B------:R1:W-:Y:S05]  /*5470*/  LDGSTS.E.BYPASS.LTC128B.128 [R31+0x1d080], [R24.64], !P0 ;  /* 0x1d080000181f7fae */ /* 0x0003ea000c101d4a */
.L_x_78:
[----:B--234-:R-:W-:Y:S05]  /*5480*/  BSYNC B0 ;  /* 0x0000000000007941 */ /* 0x01cfea0003800000 */
.L_x_77:
[----:B-1----:R-:W-:Y:S01]  /*5490*/  IADD3 R11, R7, 0x40, RZ ;  /* 0x00000040070b7810 */ /* 0x002fe20007ffe0ff */
[----:B------:R1:W2:Y:S01]  /*54a0*/  SHFL.IDX PT, R25, R8, 0x2, 0x181f ;  /* 0x00581f0008197f89 */ /* 0x0002a200000e0000 */
[----:B------:R-:W-:Y:S02]  /*54b0*/  BSSY B0, `(.L_x_79) ;  /* 0x0000021000007945 */ /* 0x000fe40003800000 */
[----:B------:R-:W-:Y:S01]  /*54c0*/  ISETP.GE.AND P0, PT, R11, R34, PT ;  /* 0x000000220b00720c */ /* 0x000fe20003f06270 */
[----:B------:R1:W3:-:S12]  /*54d0*/  SHFL.IDX PT, R24, R9, 0x2, 0x181f ;  /* 0x00581f0009187f89 */ /* 0x0002d800000e0000 */
[----:B------:R-:W-:Y:S05]  /*54e0*/  @P0 BRA `(.L_x_80) ;  /* 0x000001d000000947 */ /* 0x000fea0003800000 */
[C---:B------:R-:W-:Y:S01]  /*54f0*/  IADD3 R13, R32.reuse, 0x80, RZ ;  /* 0x00000080200d7810 */ /* 0x040fe20007ffe0ff */
[----:B------:R-:W-:Y:S01]  /*5500*/  IMAD.SHL.U32 R31, R3, 0x2, RZ ;  /* 0x00000002031f7824 */ /* 0x000fe200078e00ff */
[C---:B------:R-:W-:Y:S02]  /*5510*/  IADD3 R11, R32.reuse, 0xc0, RZ ;  /* 0x000000c0200b7810 */ /* 0x040fe40007ffe0ff */
[----:B------:R-:W-:Y:S02]  /*5520*/  SHF.R.S32.HI R14, RZ, 0x1f, R23 ;  /* 0x0000001fff0e7819 */ /* 0x000fe40000011417 */
[----:B------:R-:W-:Y:S02]  /*5530*/  SHF.R.S32.HI R12, RZ, 0x1f, R13 ;  /* 0x0000001fff0c7819 */ /* 0x000fe4000001140d */
[----:B---3--:R-:W-:Y:S02]  /*5540*/  LEA R26, P0, R32, R24, 0x1 ;  /* 0x00000018201a7211 */ /* 0x008fe400078008ff */
[----:B------:R-:W-:-:S02]  /*5550*/  SHF.R.S32.HI R10, RZ, 0x1f, R11 ;  /* 0x0000001fff0a7819 */ /* 0x000fc4000001140b */
[----:B------:R-:W-:Y:S02]  /*5560*/  P2R R18, PR, RZ, 0x4 ;  /* 0x00000004ff127803 */ /* 0x000fe40000000000 */
[----:B------:R-:W-:Y:S02]  /*5570*/  LEA.HI R14, R14, R23, RZ, 0x3 ;  /* 0x000000170e0e7211 */ /* 0x000fe400078f18ff */
[----:B------:R-:W-:Y:S02]  /*5580*/  ISETP.GE.AND P2, PT, R32, c[0x0][0x198], PT ;  /* 0x0000660020007a0c */ /* 0x000fe40003f46270 */
[----:B------:R-:W-:Y:S02]  /*5590*/  P2R R15, PR, RZ, 0x2 ;  /* 0x00000002ff0f7803 */ /* 0x000fe40000000000 */
[----:B------:R-:W-:Y:S02]  /*55a0*/  LEA.HI R12, R12, R13, RZ, 0x3 ;  /* 0x0000000d0c0c7211 */ /* 0x000fe400078f18ff */
[----:B--2---:R-:W-:-:S02]  /*55b0*/  LEA.HI.X R27, R32, R25, R43, 0x1, P0 ;  /* 0x00000019201b7211 */ /* 0x004fc400000f0c2b */
[----:B------:R-:W-:Y:S02]  /*55c0*/  LEA.HI R10, R10, R11, RZ, 0x3 ;  /* 0x0000000b0a0a7211 */ /* 0x000fe400078f18ff */
[----:B------:R-:W-:Y:S02]  /*55d0*/  ISETP.GE.AND P1, PT, R6, c[0x0][0x198], PT ;  /* 0x0000660006007a0c */ /* 0x000fe40003f26270 */
[----:B------:R-:W-:Y:S01]  /*55e0*/  ISETP.GE.AND P0, PT, R4, c[0x0][0x198], PT ;  /* 0x0000660004007a0c */ /* 0x000fe20003f06270 */
[----:B------:R-:W-:Y:S01]  /*55f0*/  @!PT LDS RZ, [RZ] ;  /* 0x00000000fffff984 */ /* 0x000fe20000000800 */
[----:B------:R2:W-:Y:S01]  /*5600*/  LDGSTS.E.BYPASS.LTC128B.128 [R31+0x12080], [R26.64], !P2 ;  /* 0x120800001a1f7fae */ /* 0x0005e2000d101d4a */
[----:B------:R-:W-:Y:S02]  /*5610*/  LOP3.LUT R11, R14, 0xfffffff8, RZ, 0xc0, !PT ;  /* 0xfffffff80e0b7812 */ /* 0x000fe400078ec0ff */
        /* <DEDUP_REMOVED lines=10> */
.L_x_80:
[----:B------:R-:W-:Y:S05]  /*56c0*/  BSYNC B0 ;  /* 0x0000000000007941 */ /* 0x000fea0003800000 */
.L_x_79:
[----:B------:R-:W-:Y:S01]  /*56d0*/  IADD3 R7, R7, 0x60, RZ ;  /* 0x0000006007077810 */ /* 0x000fe20007ffe0ff */
[----:B--2---:R2:W4:Y:S01]  /*56e0*/  SHFL.IDX PT, R13, R8, 0x3, 0x181f ;  /* 0x00781f00080d7f89 */ /* 0x00452200000e0000 */
[----:B------:R-:W-:Y:S02]  /*56f0*/  BSSY B0, `(.L_x_81) ;  /* 0x000001d000007945 */ /* 0x000fe40003800000 */
[----:B------:R-:W-:Y:S01]  /*5700*/  ISETP.GE.AND P0, PT, R7, R34, PT ;  /* 0x000000220700720c */ /* 0x000fe20003f06270 */
[----:B------:R2:W1:-:S12]  /*5710*/  SHFL.IDX PT, R12, R9, 0x3, 0x181f ;  /* 0x00781f00090c7f89 */ /* 0x00045800000e0000 */
[----:B------:R-:W-:Y:S05]  /*5720*/  @P0 BRA `(.L_x_82) ;  /* 0x0000019000000947 */ /* 0x000fea0003800000 */
[C---:B-1----:R-:W-:Y:S01]  /*5730*/  LEA R14, P0, R32.reuse, R12, 0x1 ;  /* 0x0000000c200e7211 */ /* 0x042fe200078008ff */
[----:B------:R-:W-:Y:S01]  /*5740*/  IMAD.SHL.U32 R11, R3, 0x2, RZ ;  /* 0x00000002030b7824 */ /* 0x000fe200078e00ff */
[----:B--2---:R-:W-:Y:S02]  /*5750*/  SHF.R.S32.HI R8, RZ, 0x1f, R23 ;  /* 0x0000001fff087819 */ /* 0x004fe40000011417 */
[C---:B----4-:R-:W-:Y:S02]  /*5760*/  LEA.HI.X R15, R32.reuse, R13, R43, 0x1, P0 ;  /* 0x0000000d200f7211 */ /* 0x050fe400000f0c2b */
[----:B------:R-:W-:Y:S02]  /*5770*/  ISETP.GE.AND P0, PT, R32, c[0x0][0x198], PT ;  /* 0x0000660020007a0c */ /* 0x000fe40003f06270 */
[----:B------:R-:W-:Y:S02]  /*5780*/  LEA.HI R7, R8, R23, RZ, 0x3 ;  /* 0x0000001708077211 */ /* 0x000fe400078f18ff */
[----:B------:R-:W-:-:S02]  /*5790*/  IADD3 R10, R32, 0x80, RZ ;  /* 0x00000080200a7810 */ /* 0x000fc40007ffe0ff */
[----:B------:R-:W-:Y:S02]  /*57a0*/  LOP3.LUT R7, R7, 0xfffffff8, RZ, 0xc0, !PT ;  /* 0xfffffff807077812 */ /* 0x000fe400078ec0ff */
[----:B------:R-:W-:Y:S02]  /*57b0*/  IADD3 R8, R32, 0xc0, RZ ;  /* 0x000000c020087810 */ /* 0x000fe40007ffe0ff */
[----:B------:R-:W-:Y:S01]  /*57c0*/  SHF.R.S32.HI R9, RZ, 0x1f, R10 ;  /* 0x0000001fff097819 */ /* 0x000fe2000001140a */
[----:B---3--:R-:W-:Y:S01]  /*57d0*/  IMAD.WIDE R24, R7, 0x2, R12 ;  /* 0x0000000207187825 */ /* 0x008fe200078e020c */
[----:B------:R-:W-:Y:S01]  /*57e0*/  SHF.R.S32.HI R7, RZ, 0x1f, R8 ;  /* 0x0000001fff077819 */ /* 0x000fe20000011408 */
[----:B------:R-:W-:Y:S01]  /*57f0*/  @!PT LDS RZ, [RZ] ;  /* 0x00000000fffff984 */ /* 0x000fe20000000800 */
[----:B------:R1:W-:Y:S01]  /*5800*/  LDGSTS.E.BYPASS.LTC128B.128 [R11+0x13080], [R14.64], !P0 ;  /* 0x130800000e0b7fae */ /* 0x0003e2000c101d4a */
[----:B------:R-:W-:Y:S02]  /*5810*/  LEA.HI R9, R9, R10, RZ, 0x3 ;  /* 0x0000000a09097211 */ /* 0x000fe400078f18ff */
[----:B------:R-:W-:Y:S01]  /*5820*/  LEA.HI R7, R7, R8, RZ, 0x3 ;  /* 0x0000000807077211 */ /* 0x000fe200078f18ff */
[----:B------:R1:W-:Y:S01]  /*5830*/  LDGSTS.E.BYPASS.LTC128B.128 [R11+0x17080], [R24.64], !P6 ;  /* 0x17080000180b7fae */ /* 0x0003e2000f101d4a */
[----:B------:R-:W-:-:S02]  /*5840*/  ISETP.GE.AND P6, PT, R6, c[0x0][0x198], PT ;  /* 0x0000660006007a0c */ /* 0x000fc40003fc6270 */
[----:B------:R-:W-:Y:S02]  /*5850*/  ISETP.GE.AND P0, PT, R4, c[0x0][0x198], PT ;  /* 0x0000660004007a0c */ /* 0x000fe40003f06270 */
[----:B------:R-:W-:Y:S02]  /*5860*/  LOP3.LUT R9, R9, 0xfffffff8, RZ, 0xc0, !PT ;  /* 0xfffffff809097812 */ /* 0x000fe400078ec0ff */
[----:B------:R-:W-:-:S03]  /*5870*/  LOP3.LUT R7, R7, 0xfffffff8, RZ, 0xc0, !PT ;  /* 0xfffffff807077812 */ /* 0x000fc600078ec0ff */
[----:B------:R-:W-:-:S04]  /*5880*/  IMAD.WIDE R8, R9, 0x2, R12 ;  /* 0x0000000209087825 */ /* 0x000fc800078e020c */
[----:B------:R-:W-:Y:S01]  /*5890*/  IMAD.WIDE R12, R7, 0x2, R12 ;  /* 0x00000002070c7825 */ /* 0x000fe200078e020c */
[----:B------:R1:W-:Y:S04]  /*58a0*/  LDGSTS.E.BYPASS.LTC128B.128 [R11+0x1b080], [R8.64], !P6 ;  /* 0x1b080000080b7fae */ /* 0x0003e8000f101d4a */
[----:B------:R1:W-:Y:S02]  /*58b0*/  LDGSTS.E.BYPASS.LTC128B.128 [R11+0x1f080], [R12.64], !P0 ;  /* 0x1f0800000c0b7fae */ /* 0x0003e4000c101d4a */
.L_x_82:
[----:B------:R-:W-:Y:S05]  /*58c0*/  BSYNC B0 ;  /* 0x0000000000007941 */ /* 0x000fea0003800000 */
.L_x_81:
[----:B------:R-:W-:Y:S01]  /*58d0*/  LEA.HI.SX32 R18, R149, 0xffffffff, 0x1b ;  /* 0xffffffff95127811 */ /* 0x000fe200078fdaff */
[----:B------:R-:W-:Y:S01]  /*58e0*/  IMAD.IADD R7, R63, 0x1, -R17 ;  /* 0x000000013f077824 */ /* 0x000fe200078e0a11 */
[----:B------:R-:W0:Y:S01]  /*58f0*/  LDGDEPBAR ;  /* 0x00000000000079af */ /* 0x000e220000000000 */
[----:B------:R-:W-:Y:S01]  /*5900*/  BSSY B0, `(.L_x_83) ;  /* 0x0000019000007945 */ /* 0x000fe20003800000 */
[----:B------:R-:W-:Y:S01]  /*5910*/  SHF.R.S32.HI R22, RZ, 0x1f, R18 ;  /* 0x0000001fff167819 */ /* 0x000fe20000011412 */
[----:B------:R-:W-:-:S02]  /*5920*/  IMAD R4, R18, -0x20, R7 ;  /* 0xffffffe012047824 */ /* 0x000fc400078e0207 */
[----:B------:R-:W-:Y:S01]  /*5930*/  IMAD.MOV.U32 R7, RZ, RZ, c[0x0][0x1e0] ;  /* 0x00007800ff077624 */ /* 0x000fe200078e00ff */
[----:B------:R-:W-:Y:S02]  /*5940*/  BAR.SYNC.DEFER_BLOCKING 0x0 ;  /* 0x0000000000007b1d */ /* 0x000fe40000010000 */
[----:B------:R-:W-:Y:S02]  /*5950*/  ISETP.GE.AND P0, PT, R4, 0x1, PT ;  /* 0x000000010400780c */ /* 0x000fe40003f06270 */
[----:B------:R-:W-:-:S04]  /*5960*/  MOV R4, 0x5 ;  /* 0x0000000500047802 */ /* 0x000fc80000000f00 */
[C---:B------:R-:W-:Y:S01]  /*5970*/  SHF.L.U64.HI R4, R7.reuse, R4, c[0x0][0x1e4] ;  /* 0x0000790007047619 */ /* 0x040fe20000010204 */
[----:B------:R-:W-:-:S06]  /*5980*/  IMAD.SHL.U32 R7, R7, 0x20, RZ ;  /* 0x0000002007077824 */ /* 0x000fcc00078e00ff */
[----:B------:R-:W-:Y:S05]  /*5990*/  @!P0 BRA `(.L_x_84) ;  /* 0x000000f000008947 */ /* 0x000fea0003800000 */
[----:B------:R-:W-:Y:S01]  /*59a0*/  MOV R236, R234 ;  /* 0x000000ea00ec7202 */ /* 0x000fe20000000f00 */
[----:B------:R-:W-:-:S04]  /*59b0*/  IMAD R6, R4, R18, RZ ;  /* 0x0000001204067224 */ /* 0x000fc800078e02ff */
[----:B-12---:R-:W-:-:S04]  /*59c0*/  IMAD.WIDE.U32 R8, R18, R7, R236 ;  /* 0x0000000712087225 */ /* 0x006fc800078e00ec */
[----:B------:R-:W-:Y:S01]  /*59d0*/  IMAD R6, R22, R7, R6 ;  /* 0x0000000716067224 */ /* 0x000fe200078e0206 */
[----:B------:R-:W-:-:S04]  /*59e0*/  LEA R10, P0, R8, c[0x0][0x1c8], 0x1 ;  /* 0x00007200080a7a11 */ /* 0x000fc800078008ff */
[----:B------:R-:W-:-:S04]  /*59f0*/  IADD3 R6, R9, R6, RZ ;  /* 0x0000000609067210 */ /* 0x000fc80007ffe0ff */
[----:B------:R-:W-:Y:S02]  /*5a00*/  LEA.HI.X R11, R8, c[0x0][0x1cc], R6, 0x1, P0 ;  /* 0x00007300080b7a11 */ /* 0x000fe400000f0c06 */
[----:B------:R-:W-:-:S05]  /*5a10*/  SHF.L.U32 R6, R3, 0x1, RZ ;  /* 0x0000000103067819 */ /* 0x000fca00000006ff */
[----:B------:R-:W-:Y:S01]  /*5a20*/  @!PT LDS RZ, [RZ] ;  /* 0x00000000fffff984 */ /* 0x000fe20000000800 */
[----:B------:R-:W-:Y:S01]  /*5a30*/  @!PT LDS RZ, [RZ] ;  /* 0x00000000fffff984 */ /* 0x000fe20000000800 */
[----:B------:R-:W-:Y:S01]  /*5a40*/  @!PT LDS RZ, [RZ] ;  /* 0x00000000fffff984 */ /* 0x000fe20000000800 */
[----:B------:R1:W-:Y:S04]  /*5a50*/  LDGSTS.E.BYPASS.LTC128B.128 [R6+0xc080], [R10.64], !P2 ;  /* 0x0c0800000a067fae */ /* 0x0003e8000d101d4a */
[----:B------:R1:W-:Y:S04]  /*5a60*/  LDGSTS.E.BYPASS.LTC128B.128 [R6+0xd080], [R10.64+0x80], !P5 ;  /* 0x0d0800800a067fae */ /* 0x0003e8000e901d4a */
[----:B------:R1:W-:Y:S04]  /*5a70*/  LDGSTS.E.BYPASS.LTC128B.128 [R6+0xe080], [R10.64+0x100], !P4 ;  /* 0x0e0801000a067fae */ /* 0x0003e8000e101d4a */
[----:B------:R1:W-:Y:S02]  /*5a80*/  LDGSTS.E.BYPASS.LTC128B.128 [R6+0xf080], [R10.64+0x180], !P3 ;  /* 0x0f0801800a067fae */ /* 0x0003e4000d901d4a */
.L_x_84:
[----:B------:R-:W-:Y:S05]  /*5a90*/  BSYNC B0 ;  /* 0x0000000000007941 */ /* 0x000fea0003800000 */
.L_x_83:
[----:B------:R-:W-:Y:S01]  /*5aa0*/  ISETP.LT.AND P0, PT, RZ, c[0x0][0x27c], PT ;  /* 0x00009f00ff007a0c */ /* 0x000fe20003f01270 */
[----:B------:R-:W0:-:S12]  /*5ab0*/  LDGDEPBAR ;  /* 0x00000000000079af */ /* 0x000e180000000000 */
[----:B------:R-:W-:Y:S05]  /*5ac0*/  @P0 BRA `(.L_x_85) ;  /* 0x0000002000000947 */ /* 0x000fea0003800000 */
[----:B------:R-:W-:-:S04]  /*5ad0*/  DEPBAR.LE SB0, 0x1 ;  /* 0x000080400000791a */ /* 0x000fc80000000000 */
[----:B------:R-:W-:Y:S05]  /*5ae0*/  BRA `(.L_x_86) ;  /* 0x00006c1000007947 */ /* 0x000fea0003800000 */
.L_x_85:
[----:B-12---:R-:W-:Y:S01]  /*5af0*/  SHF.R.S32.HI R9, RZ, 0x1f, R66 ;  /* 0x0000001fff097819 */ /* 0x006fe20000011442 */
[----:B------:R-:W-:Y:S01]  /*5b00*/  ULDC.U8 UR4, c[0x0][0x298] ;  /* 0x0000a60000047ab9 */ /* 0x000fe20000000000 */
[----:B----4-:R-:W-:Y:S01]  /*5b10*/  IMAD.WIDE.U32 R12, R66, c[0x0][0x280], RZ ;  /* 0x0000a000420c7a25 */ /* 0x010fe200078e00ff */
[----:B------:R-:W-:Y:S01]  /*5b20*/  ISETP.NE.AND P6, PT, RZ, UR4, PT ;  /* 0x00000004ff007c0c */ /* 0x000fe2000bfc5270 */
[----:B------:R-:W-:Y:S02]  /*5b30*/  BSSY B2, `(.L_x_86) ;  /* 0x00006bc000027945 */ /* 0x000fe40003800000 */
[C---:B------:R-:W-:Y:S01]  /*5b40*/  IMAD R11, R9.reuse, c[0x0][0x280], RZ ;  /* 0x0000a000090b7a24 */ /* 0x040fe200078e02ff */
[----:B------:R-:W-:Y:S01]  /*5b50*/  LEA R36, P0, R12, c[0x0][0x270], 0x1 ;  /* 0x00009c000c247a11 */ /* 0x000fe200078008ff */
[----:B------:R-:W-:Y:S02]  /*5b60*/  IMAD R9, R9, c[0x0][0x290], RZ ;  /* 0x0000a40009097a24 */ /* 0x000fe400078e02ff */
[----:B------:R-:W-:-:S02]  /*5b70*/  IMAD R6, R66, c[0x0][0x284], R11 ;  /* 0x0000a10042067a24 */ /* 0x000fc400078e020b */
[----:B------:R-:W-:-:S03]  /*5b80*/  IMAD.WIDE.U32 R10, R66, c[0x0][0x290], RZ ;  /* 0x0000a400420a7a25 */ /* 0x000fc600078e00ff */
[----:B------:R-:W-:Y:S01]  /*5b90*/  IADD3 R6, R6, R13, RZ ;  /* 0x0000000d06067210 */ /* 0x000fe20007ffe0ff */
[----:B------:R-:W-:-:S03]  /*5ba0*/  IMAD R66, R66, c[0x0][0x294], R9 ;  /* 0x0000a50042427a24 */ /* 0x000fc600078e0209 */
[----:B------:R-:W-:Y:S02]  /*5bb0*/  LEA.HI.X R37, R12, c[0x0][0x274], R6, 0x1, P0 ;  /* 0x00009d000c257a11 */ /* 0x000fe400000f0c06 */
[----:B------:R-:W-:Y:S02]  /*5bc0*/  LEA R38, P0, R10, c[0x0][0x288], 0x1 ;  /* 0x0000a2000a267a11 */ /* 0x000fe400078008ff */
[----:B------:R-:W-:Y:S02]  /*5bd0*/  IADD3 R66, R66, R11, RZ ;  /* 0x0000000b42427210 */ /* 0x000fe40007ffe0ff */
[----:B------:R-:W-:Y:S02]  /*5be0*/  SHF.L.U32 R6, R3, 0x1, RZ ;  /* 0x0000000103067819 */ /* 0x000fe400000006ff */
[----:B------:R-:W-:Y:S01]  /*5bf0*/  LEA.HI.X R39, R10, c[0x0][0x28c], R66, 0x1, P0 ;  /* 0x0000a3000a277a11 */ /* 0x000fe200000f0c42 */
[----:B------:R-:W-:Y:S05]  /*5c00*/  @!P6 BRA `(.L_x_87) ;  /* 0x000031e00000e947 */ /* 0x000fea0003800000 */
[----:B------:R-:W-:Y:S01]  /*5c10*/  BSSY B0, `(.L_x_88) ;  /* 0x0000033000007945 */ /* 0x000fe20003800000 */
[----:B------:R-:W-:Y:S01]  /*5c20*/  SHF.L.U32 R12, R16, 0x2, RZ ;  /* 0x00000002100c7819 */ /* 0x000fe200000006ff */
[----:B------:R-:W-:Y:S01]  /*5c30*/  CS2R R14, SRZ ;  /* 0x00000000000e7805 */ /* 0x000fe2000001ff00 */
[----:B------:R-:W-:Y:S01]  /*5c40*/  CS2R R28, SRZ ;  /* 0x00000000001c7805 */ /* 0x000fe2000001ff00 */
[----:B------:R-:W-:Y:S01]  /*5c50*/  CS2R R32, SRZ ;  /* 0x0000000000207805 */ /* 0x000fe2000001ff00 */
[----:B------:R-:W-:Y:S01]  /*5c60*/  CS2R R26, SRZ ;  /* 0x00000000001a7805 */ /* 0x000fe2000001ff00 */
[----:B------:R-:W-:Y:S01]  /*5c70*/  CS2R R50, SRZ ;  /* 0x0000000000327805 */ /* 0x000fe2000001ff00 */
[----:B------:R-:W-:Y:S01]  /*5c80*/  CS2R R8, SRZ ;  /* 0x0000000000087805 */ /* 0x000fe2000001ff00 */
[----:B------:R-:W-:Y:S01]  /*5c90*/  CS2R R10, SRZ ;  /* 0x00000000000a7805 */ /* 0x000fe2000001ff00 */
[----:B---3--:R-:W-:Y:S01]  /*5ca0*/  CS2R R24, SRZ ;  /* 0x0000000000187805 */ /* 0x008fe2000001ff00 */
[----:B------:R-:W-:Y:S05]  /*5cb0*/  @P1 BRA `(.L_x_89) ;  /* 0x0000028000001947 */ /* 0x000fea0003800000 */
[C---:B------:R-:W-:Y:S01]  /*5cc0*/  ISETP.GE.AND P0, PT, R12.reuse, c[0x0][0x27c], PT ;  /* 0x00009f000c007a0c */ /* 0x040fe20003f06270 */
[----:B------:R-:W-:Y:S01]  /*5cd0*/  CS2R R26, SRZ ;  /* 0x00000000001a7805 */ /* 0x000fe2000001ff00 */
[----:B------:R-:W-:Y:S01]  /*5ce0*/  CS2R R24, SRZ ;  /* 0x0000000000187805 */ /* 0x000fe2000001ff00 */
[----:B------:R-:W-:-:S02]  /*5cf0*/  IADD3 R10, R12, 0x20, RZ ;  /* 0x000000200c0a7810 */ /* 0x000fc40007ffe0ff */
[C---:B------:R-:W-:Y:S02]  /*5d00*/  IADD3 R9, R12.reuse, 0x40, RZ ;  /* 0x000000400c097810 */ /* 0x040fe40007ffe0ff */
[----:B------:R-:W-:-:S06]  /*5d10*/  IADD3 R8, R12, 0x60, RZ ;  /* 0x000000600c087810 */ /* 0x000fcc0007ffe0ff */
[----:B------:R-:W-:-:S04]  /*5d20*/  @!P0 IMAD.WIDE R30, R12, 0x2, R36 ;  /* 0x000000020c1e8825 */ /* 0x000fc800078e0224 */
[----:B------:R-:W-:Y:S01]  /*5d30*/  @!P0 IMAD.WIDE R28, R12, 0x2, R38 ;  /* 0x000000020c1c8825 */ /* 0x000fe200078e0226 */
[----:B------:R1:W5:Y:S01]  /*5d40*/  @!P0 LD.E.64 R26, [R30.64] ;  /* 0x0000000a1e1a8980 */ /* 0x000362000c101b00 */
[----:B------:R-:W-:Y:S02]  /*5d50*/  ISETP.GE.AND P6, PT, R10, c[0x0][0x27c], PT ;  /* 0x00009f000a007a0c */ /* 0x000fe40003fc6270 */
[----:B------:R-:W-:Y:S01]  /*5d60*/  ISETP.GE.AND P1, PT, R9, c[0x0][0x27c], PT ;  /* 0x00009f0009007a0c */ /* 0x000fe20003f26270 */
[----:B------:R2:W5:Y:S01]  /*5d70*/  @!P0 LD.E.64 R24, [R28.64] ;  /* 0x0000000a1c188980 */ /* 0x000562000c101b00 */
[----:B------:R-:W-:Y:S01]  /*5d80*/  ISETP.GE.AND P0, PT, R8, c[0x0][0x27c], PT ;  /* 0x00009f0008007a0c */ /* 0x000fe20003f06270 */
[----:B------:R-:W-:-:S08]  /*5d90*/  CS2R R32, SRZ ;  /* 0x0000000000207805 */ /* 0x000fd0000001ff00 */
[----:B------:R-:W-:Y:S02]  /*5da0*/  @!P6 SHF.R.S32.HI R13, RZ, 0x1f, R10 ;  /* 0x0000001fff0de819 */ /* 0x000fe4000001140a */
[----:B------:R-:W-:Y:S02]  /*5db0*/  @!P1 SHF.R.S32.HI R14, RZ, 0x1f, R9 ;  /* 0x0000001fff0e9819 */ /* 0x000fe40000011409 */
[----:B------:R-:W-:Y:S02]  /*5dc0*/  @!P0 SHF.R.S32.HI R11, RZ, 0x1f, R8 ;  /* 0x0000001fff0b8819 */ /* 0x000fe40000011408 */
[----:B------:R-:W-:Y:S02]  /*5dd0*/  @!P6 LEA.HI R13, R13, R10, RZ, 0x2 ;  /* 0x0000000a0d0de211 */ /* 0x000fe400078f10ff */
[----:B------:R-:W-:Y:S02]  /*5de0*/  @!P1 LEA.HI R14, R14, R9, RZ, 0x2 ;  /* 0x000000090e0e9211 */ /* 0x000fe400078f10ff */
[----:B------:R-:W-:-:S02]  /*5df0*/  @!P0 LEA.HI R9, R11, R8, RZ, 0x2 ;  /* 0x000000080b098211 */ /* 0x000fc400078f10ff */
[----:B------:R-:W-:Y:S02]  /*5e00*/  @!P6 LOP3.LUT R13, R13, 0xfffffffc, RZ, 0xc0, !PT ;  /* 0xfffffffc0d0de812 */ /* 0x000fe400078ec0ff */
[----:B------:R-:W-:Y:S02]  /*5e10*/  @!P1 LOP3.LUT R11, R14, 0xfffffffc, RZ, 0xc0, !PT ;  /* 0xfffffffc0e0b9812 */ /* 0x000fe400078ec0ff */
[----:B------:R-:W-:Y:S01]  /*5e20*/  @!P0 LOP3.LUT R9, R9, 0xfffffffc, RZ, 0xc0, !PT ;  /* 0xfffffffc09098812 */ /* 0x000fe200078ec0ff */
[--C-:B------:R-:W-:Y:S01]  /*5e30*/  @!P6 IMAD.WIDE R44, R13, 0x2, R36.reuse ;  /* 0x000000020d2ce825 */ /* 0x100fe200078e0224 */
[----:B--2---:R-:W-:Y:S01]  /*5e40*/  CS2R R28, SRZ ;  /* 0x00000000001c7805 */ /* 0x004fe2000001ff00 */
[----:B------:R-:W-:Y:S02]  /*5e50*/  CS2R R14, SRZ ;  /* 0x00000000000e7805 */ /* 0x000fe4000001ff00 */
[----:B-1----:R-:W-:Y:S01]  /*5e60*/  @!P1 IMAD.WIDE R30, R11, 0x2, R36 ;  /* 0x000000020b1e9825 */ /* 0x002fe200078e0224 */
[----:B------:R-:W-:Y:S01]  /*5e70*/  CS2R R50, SRZ ;  /* 0x0000000000327805 */ /* 0x000fe2000001ff00 */
[----:B------:R1:W5:Y:S02]  /*5e80*/  @!P6 LD.E.64 R32, [R44.64] ;  /* 0x0000000a2c20e980 */ /* 0x000364000c101b00 */
[----:B------:R-:W-:-:S02]  /*5e90*/  @!P6 IMAD.WIDE R40, R13, 0x2, R38 ;  /* 0x000000020d28e825 */ /* 0x000fc400078e0226 */
[----:B------:R1:W5:Y:S02]  /*5ea0*/  @!P1 LD.E.64 R28, [R30.64] ;  /* 0x0000000a1e1c9980 */ /* 0x000364000c101b00 */
[----:B------:R-:W-:Y:S02]  /*5eb0*/  @!P1 IMAD.WIDE R42, R11, 0x2, R38 ;  /* 0x000000020b2a9825 */ /* 0x000fe400078e0226 */
[----:B------:R-:W-:Y:S02]  /*5ec0*/  CS2R R10, SRZ ;  /* 0x00000000000a7805 */ /* 0x000fe4000001ff00 */
[----:B------:R-:W-:-:S04]  /*5ed0*/  @!P0 IMAD.WIDE R36, R9, 0x2, R36 ;  /* 0x0000000209248825 */ /* 0x000fc800078e0224 */
[----:B------:R-:W-:Y:S01]  /*5ee0*/  @!P0 IMAD.WIDE R38, R9, 0x2, R38 ;  /* 0x0000000209268825 */ /* 0x000fe200078e0226 */
[----:B------:R1:W5:Y:S01]  /*5ef0*/  @!P6 LD.E.64 R10, [R40.64] ;  /* 0x0000000a280ae980 */ /* 0x000362000c101b00 */
[----:B------:R-:W-:-:S03]  /*5f00*/  CS2R R8, SRZ ;  /* 0x0000000000087805 */ /* 0x000fc6000001ff00 */
[----:B------:R1:W5:Y:S04]  /*5f10*/  @!P0 LD.E.64 R14, [R36.64] ;  /* 0x0000000a240e8980 */ /* 0x000368000c101b00 */
[----:B------:R1:W5:Y:S04]  /*5f20*/  @!P1 LD.E.64 R8, [R42.64] ;  /* 0x0000000a2a089980 */ /* 0x000368000c101b00 */
[----:B------:R1:W5:Y:S02]  /*5f30*/  @!P0 LD.E.64 R50, [R38.64] ;  /* 0x0000000a26328980 */ /* 0x000364000c101b00 */
.L_x_89:
[----:B------:R-:W-:Y:S05]  /*5f40*/  BSYNC B0 ;  /* 0x0000000000007941 */ /* 0x000fea0003800000 */
.L_x_88:
[----:B-----5:R-:W-:Y:S01]  /*5f50*/  IMAD.MOV.U32 R46, RZ, RZ, R32 ;  /* 0x000000ffff2e7224 */ /* 0x020fe200078e0020 */
[----:B-1----:R-:W-:Y:S01]  /*5f60*/  SHF.R.U64 R31, R32, 0x10, R33 ;  /* 0x00000010201f7819 */ /* 0x002fe20000001221 */
[--C-:B------:R-:W-:Y:S01]  /*5f70*/  IMAD.MOV.U32 R47, RZ, RZ, R27.reuse ;  /* 0x000000ffff2f7224 */ /* 0x100fe200078e001b */
[--C-:B------:R-:W-:Y:S01]  /*5f80*/  SHF.R.U64 R36, R26, 0x10, R27.reuse ;  /* 0x000000101a247819 */ /* 0x100fe2000000121b */
[----:B------:R-:W-:Y:S01]  /*5f90*/  IMAD.MOV.U32 R32, RZ, RZ, R28 ;  /* 0x000000ffff207224 */ /* 0x000fe200078e001c */
[----:B------:R-:W-:Y:S01]  /*5fa0*/  SHF.R.U32.HI R35, RZ, 0x10, R27 ;  /* 0x00000010ff237819 */ /* 0x000fe2000001161b */
[----:B------:R-:W-:Y:S01]  /*5fb0*/  IMAD R34, R65, -0x80, R34 ;  /* 0xffffff8041227824 */ /* 0x000fe200078e0222 */
[----:B------:R-:W-:Y:S01]  /*5fc0*/  SHF.R.U64 R27, R28, 0x10, R29 ;  /* 0x000000101c1b7819 */ /* 0x000fe2000000121d */
[----:B------:R-:W-:Y:S01]  /*5fd0*/  IMAD.MOV.U32 R48, RZ, RZ, R26 ;  /* 0x000000ffff307224 */ /* 0x000fe200078e001a */
[--C-:B------:R-:W-:Y:S01]  /*5fe0*/  SHF.R.U32.HI R30, RZ, 0x10, R33.reuse ;  /* 0x00000010ff1e7819 */ /* 0x100fe20000011621 */
[----:B------:R-:W-:Y:S01]  /*5ff0*/  IMAD.MOV.U32 R45, RZ, RZ, R33 ;  /* 0x000000ffff2d7224 */ /* 0x000fe200078e0021 */
[----:B------:R-:W-:Y:S01]  /*6000*/  PRMT R27, R32, 0x5410, R27 ;  /* 0x00005410201b7816 */ /* 0x000fe2000000001b */
[--C-:B------:R-:W-:Y:S01]  /*6010*/  IMAD.MOV.U32 R43, RZ, RZ, R29.reuse ;  /* 0x000000ffff2b7224 */ /* 0x100fe200078e001d */
[----:B------:R-:W-:Y:S01]  /*6020*/  IMNMX R32, R34, 0x80, PT ;  /* 0x0000008022207817 */ /* 0x000fe20003800200 */
[----:B------:R-:W-:Y:S01]  /*6030*/  IMAD.MOV.U32 R41, RZ, RZ, R24 ;  /* 0x000000ffff297224 */ /* 0x000fe200078e0018 */
[----:B------:R-:W-:Y:S01]  /*6040*/  SHF.R.U32.HI R26, RZ, 0x10, R29 ;  /* 0x00000010ff1a7819 */ /* 0x000fe2000001161d */
[--C-:B------:R-:W-:Y:S01]  /*6050*/  IMAD.MOV.U32 R39, RZ, RZ, R25.reuse ;  /* 0x000000ffff277224 */ /* 0x100fe200078e0019 */
[----:B------:R-:W-:Y:S01]  /*6060*/  ISETP.GE.AND P0, PT, R17, R32, PT ;  /* 0x000000201100720c */ /* 0x000fe20003f06270 */
[----:B------:R-:W-:Y:S01]  /*6070*/  IMAD.MOV.U32 R38, RZ, RZ, R10 ;  /* 0x000000ffff267224 */ /* 0x000fe200078e000a */
[----:B------:R-:W-:Y:S01]  /*6080*/  SHF.R.U64 R40, R24, 0x10, R25 ;  /* 0x0000001018287819 */ /* 0x000fe20000001219 */
[----:B------:R-:W-:Y:S01]  /*6090*/  IMAD.MOV.U32 R37, RZ, RZ, R11 ;  /* 0x000000ffff257224 */ /* 0x000fe200078e000b */
[----:B------:R-:W-:Y:S01]  /*60a0*/  SHF.R.U32.HI R33, RZ, 0x10, R25 ;  /* 0x00000010ff217819 */ /* 0x000fe20000011619 */
[----:B------:R-:W-:Y:S01]  /*60b0*/  IMAD.MOV.U32 R44, RZ, RZ, R14 ;  /* 0x000000ffff2c7224 */ /* 0x000fe200078e000e */
[--C-:B------:R-:W-:Y:S01]  /*60c0*/  SHF.R.U64 R29, R10, 0x10, R11.reuse ;  /* 0x000000100a1d7819 */ /* 0x100fe2000000120b */
[----:B------:R-:W-:Y:S01]  /*60d0*/  IMAD.MOV.U32 R10, RZ, RZ, R8 ;  /* 0x000000ffff0a7224 */ /* 0x000fe200078e0008 */
[----:B------:R-:W-:Y:S01]  /*60e0*/  SHF.R.U32.HI R28, RZ, 0x10, R11 ;  /* 0x00000010ff1c7819 */ /* 0x000fe2000001160b */
[--C-:B------:R-:W-:Y:S01]  /*60f0*/  IMAD.MOV.U32 R11, RZ, RZ, R9.reuse ;  /* 0x000000ffff0b7224 */ /* 0x100fe200078e0009 */
[----:B------:R-:W-:Y:S01]  /*6100*/  SHF.R.U64 R25, R8, 0x10, R9 ;  /* 0x0000001008197819 */ /* 0x000fe20000001209 */
[----:B------:R-:W-:Y:S01]  /*6110*/  IMAD.MOV.U32 R42, RZ, RZ, R15 ;  /* 0x000000ffff2a7224 */ /* 0x000fe200078e000f */
[----:B------:R-:W-:Y:S01]  /*6120*/  SHF.R.U32.HI R24, RZ, 0x10, R9 ;  /* 0x00000010ff187819 */ /* 0x000fe20000011609 */
[----:B------:R-:W-:Y:S01]  /*6130*/  IMAD.MOV.U32 R9, RZ, RZ, R50 ;  /* 0x000000ffff097224 */ /* 0x000fe200078e0032 */
[----:B------:R-:W-:Y:S01]  /*6140*/  SHF.R.U64 R23, R14, 0x10, R15 ;  /* 0x000000100e177819 */ /* 0x000fe2000000120f */
[----:B------:R-:W-:Y:S01]  /*6150*/  IMAD.MOV.U32 R8, RZ, RZ, R51 ;  /* 0x000000ffff087224 */ /* 0x000fe200078e0033 */
[----:B------:R-:W-:Y:S01]  /*6160*/  SHF.R.U32.HI R15, RZ, 0x10, R15 ;  /* 0x00000010ff0f7819 */ /* 0x000fe2000001160f */
[----:B------:R-:W-:-:S04]  /*6170*/  DEPBAR.LE SB0, 0x1 ;  /* 0x000080400000791a */ /* 0x000fc80000000000 */
[--C-:B------:R-:W-:Y:S01]  /*6180*/  SHF.R.U64 R14, R50, 0x10, R51.reuse ;  /* 0x00000010320e7819 */ /* 0x100fe20000001233 */
[----:B------:R-:W-:Y:S01]  /*6190*/  BSSY B1, `(.L_x_90) ;  /* 0x00000bc000017945 */ /* 0x000fe20003800000 */
[----:B------:R-:W-:Y:S02]  /*61a0*/  SHF.R.U32.HI R13, RZ, 0x10, R51 ;  /* 0x00000010ff0d7819 */ /* 0x000fe40000011633 */
[----:B------:R-:W-:Y:S02]  /*61b0*/  PRMT R36, R48, 0x5410, R36 ;  /* 0x0000541030247816 */ /* 0x000fe40000000024 */
[----:B------:R-:W-:Y:S02]  /*61c0*/  PRMT R35, R47, 0x5410, R35 ;  /* 0x000054102f237816 */ /* 0x000fe40000000023 */
[----:B------:R-:W-:Y:S02]  /*61d0*/  PRMT R31, R46, 0x5410, R31 ;  /* 0x000054102e1f7816 */ /* 0x000fe4000000001f */
[----:B------:R-:W-:-:S02]  /*61e0*/  PRMT R30, R45, 0x5410, R30 ;  /* 0x000054102d1e7816 */ /* 0x000fc4000000001e */
[----:B------:R-:W-:Y:S02]  /*61f0*/  PRMT R26, R43, 0x5410, R26 ;  /* 0x000054102b1a7816 */ /* 0x000fe4000000001a */
[----:B------:R-:W-:Y:S02]  /*6200*/  PRMT R23, R44, 0x5410, R23 ;  /* 0x000054102c177816 */ /* 0x000fe40000000017 */
        /* <DEDUP_REMOVED lines=8> */
[----:B------:R-:W-:Y:S01]  /*6290*/  PRMT R13, R8, 0x5410, R13 ;  /* 0x00005410080d7816 */ /* 0x000fe2000000000d */
[----:B------:R-:W-:Y:S06]  /*62a0*/  BAR.SYNC.DEFER_BLOCKING 0x0 ;  /* 0x0000000000007b1d */ /* 0x000fec0000010000 */
[----:B------:R-:W-:Y:S05]  /*62b0*/  @P0 BRA `(.L_x_91) ;  /* 0x00000a9000000947 */ /* 0x000fea0003800000 */
[----:B------:R-:W-:Y:S01]  /*62c0*/  ISETP.GE.AND P0, PT, R12, c[0x0][0x27c], PT ;  /* 0x00009f000c007a0c */ /* 0x000fe20003f06270 */
[----:B------:R-:W-:-:S12]  /*62d0*/  BSSY B0, `(.L_x_92) ;  /* 0x0000028000007945 */ /* 0x000fd80003800000 */
[----:B------:R-:W-:Y:S05]  /*62e0*/  @P0 BRA `(.L_x_93) ;  /* 0x0000026000000947 */ /* 0x000fea0003800000 */
[----:B------:R-:W1:Y:S01]  /*62f0*/  LDS.128 R8, [R6+0x10080] ;  /* 0x0100800006087984 */ /* 0x000e620000000c00 */
[----:B------:R-:W-:Y:S01]  /*6300*/  SHF.L.U32 R42, R36, 0x10, RZ ;  /* 0x00000010242a7819 */ /* 0x000fe200000006ff */
[C---:B------:R-:W-:Y:S01]  /*6310*/  IMAD.U32 R40, R34.reuse, 0x10000, RZ ;  /* 0x0001000022287824 */ /* 0x040fe200078e00ff */
[----:B------:R-:W-:Y:S02]  /*6320*/  LOP3.LUT R39, R34, 0xffff0000, RZ, 0xc0, !PT ;  /* 0xffff000022277812 */ /* 0x000fe400078ec0ff */
[----:B------:R-:W-:Y:S02]  /*6330*/  LOP3.LUT R41, R36, 0xffff0000, RZ, 0xc0, !PT ;  /* 0xffff000024297812 */ /* 0x000fe400078ec0ff */
[C---:B-1----:R-:W-:Y:S02]  /*6340*/  LOP3.LUT R37, R8.reuse, 0xffff0000, RZ, 0xc0, !PT ;  /* 0xffff000008257812 */ /* 0x042fe400078ec0ff */
[----:B------:R-:W-:Y:S02]  /*6350*/  LOP3.LUT R46, R9, 0xffff0000, RZ, 0xc0, !PT ;  /* 0xffff0000092e7812 */ /* 0x000fe400078ec0ff */
[----:B------:R-:W-:-:S02]  /*6360*/  SHF.L.U32 R38, R8, 0x10, RZ ;  /* 0x0000001008267819 */ /* 0x000fc400000006ff */
[----:B------:R-:W-:Y:S01]  /*6370*/  SHF.L.U32 R8, R9, 0x10, RZ ;  /* 0x0000001009087819 */ /* 0x000fe200000006ff */
[C---:B------:R-:W-:Y:S01]  /*6380*/  FMUL.FTZ R9, R37.reuse, R40 ;  /* 0x0000002825097220 */ /* 0x040fe20000410000 */
[C---:B------:R-:W-:Y:S01]  /*6390*/  SHF.L.U32 R44, R10.reuse, 0x10, RZ ;  /* 0x000000100a2c7819 */ /* 0x040fe200000006ff */
[-C--:B------:R-:W-:Y:S01]  /*63a0*/  FMUL.FTZ R37, R37, R42.reuse ;  /* 0x0000002a25257220 */ /* 0x080fe20000410000 */
[----:B------:R-:W-:Y:S01]  /*63b0*/  LOP3.LUT R43, R10, 0xffff0000, RZ, 0xc0, !PT ;  /* 0xffff00000a2b7812 */ /* 0x000fe200078ec0ff */
[C---:B------:R-:W-:Y:S01]  /*63c0*/  IMAD.U32 R10, R11.reuse, 0x10000, RZ ;  /* 0x000100000b0a7824 */ /* 0x040fe200078e00ff */
[----:B------:R-:W-:Y:S01]  /*63d0*/  LOP3.LUT R45, R11, 0xffff0000, RZ, 0xc0, !PT ;  /* 0xffff00000b2d7812 */ /* 0x000fe200078ec0ff */
[----:B------:R-:W-:Y:S02]  /*63e0*/  FMUL.FTZ R11, R46, R39 ;  /* 0x000000272e0b7220 */ /* 0x000fe40000410000 */
[C---:B------:R-:W-:Y:S01]  /*63f0*/  FFMA.FTZ R9, R38.reuse, R42, -R9 ;  /* 0x0000002a26097223 */ /* 0x040fe20000010809 */
[----:B------:R-:W-:Y:S01]  /*6400*/  SHF.L.U32 R42, R35, 0x10, RZ ;  /* 0x00000010232a7819 */ /* 0x000fe200000006ff */
[----:B------:R-:W-:Y:S01]  /*6410*/  FFMA.FTZ R38, R38, R40, R37 ;  /* 0x0000002826267223 */ /* 0x000fe20000010025 */
[C---:B------:R-:W-:Y:S01]  /*6420*/  SHF.L.U32 R40, R33.reuse, 0x10, RZ ;  /* 0x0000001021287819 */ /* 0x040fe200000006ff */
[-C--:B------:R-:W-:Y:S01]  /*6430*/  FMUL.FTZ R46, R46, R41.reuse ;  /* 0x000000292e2e7220 */ /* 0x080fe20000410000 */
[----:B------:R-:W-:Y:S01]  /*6440*/  LOP3.LUT R37, R33, 0xffff0000, RZ, 0xc0, !PT ;  /* 0xffff000021257812 */ /* 0x000fe200078ec0ff */
[C---:B------:R-:W-:Y:S01]  /*6450*/  FFMA.FTZ R11, R8.reuse, R41, -R11 ;  /* 0x00000029080b7223 */ /* 0x040fe2000001080b */
[----:B------:R-:W-:Y:S01]  /*6460*/  LOP3.LUT R41, R35, 0xffff0000, RZ, 0xc0, !PT ;  /* 0xffff000023297812 */ /* 0x000fe200078ec0ff */
[----:B------:R-:W-:-:S02]  /*6470*/  FFMA.FTZ R46, R8, R39, R46 ;  /* 0x00000027082e7223 */ /* 0x000fc4000001002e */
[----:B------:R-:W-:Y:S02]  /*6480*/  FMUL.FTZ R39, R43, R40 ;  /* 0x000000282b277220 */ /* 0x000fe40000410000 */
[----:B------:R-:W-:Y:S02]  /*6490*/  FMUL.FTZ R8, R45, R37 ;  /* 0x000000252d087220 */ /* 0x000fe40000410000 */
[-C--:B------:R-:W-:Y:S02]  /*64a0*/  FMUL.FTZ R43, R43, R42.reuse ;  /* 0x0000002a2b2b7220 */ /* 0x080fe40000410000 */
[----:B------:R-:W-:Y:S02]  /*64b0*/  FMUL.FTZ R45, R45, R41 ;  /* 0x000000292d2d7220 */ /* 0x000fe40000410000 */
[C---:B------:R-:W-:Y:S02]  /*64c0*/  FFMA.FTZ R39, R44.reuse, R42, -R39 ;  /* 0x0000002a2c277223 */ /* 0x040fe40000010827 */
[----:B------:R-:W-:-:S02]  /*64d0*/  FFMA.FTZ R40, R44, R40, R43 ;  /* 0x000000282c287223 */ /* 0x000fc4000001002b */
[----:B------:R-:W-:Y:S01]  /*64e0*/  FFMA.FTZ R41, R10, R41, -R8 ;  /* 0x000000290a297223 */ /* 0x000fe20000010808 */
[----:B------:R-:W-:Y:S01]  /*64f0*/  F2FP.BF16.PACK_AB R8, R38, R9 ;  /* 0x000000092608723e */ /* 0x000fe200000010ff */
[----:B------:R-:W-:Y:S01]  /*6500*/  FFMA.FTZ R42, R10, R37, R45 ;  /* 0x000000250a2a7223 */ /* 0x000fe2000001002d */
[----:B------:R-:W-:Y:S02]  /*6510*/  F2FP.BF16.PACK_AB R9, R46, R11 ;  /* 0x0000000b2e09723e */ /* 0x000fe400000010ff */
[----:B------:R-:W-:Y:S02]  /*6520*/  F2FP.BF16.PACK_AB R10, R40, R39 ;  /* 0x00000027280a723e */ /* 0x000fe400000010ff */
[----:B------:R-:W-:-:S05]  /*6530*/  F2FP.BF16.PACK_AB R11, R42, R41 ;  /* 0x000000292a0b723e */ /* 0x000fca00000010ff */
[----:B------:R1:W-:Y:S02]  /*6540*/  STS.128 [R6+0x10080], R8 ;  /* 0x0100800806007388 */ /* 0x0003e40000000c00 */
.L_x_93:
[----:B------:R-:W-:Y:S05]  /*6550*/  BSYNC B0 ;  /* 0x0000000000007941 */ /* 0x000fea0003800000 */
.L_x_92:
[----:B-1----:R-:W-:Y:S01]  /*6560*/  IADD3 R8, R12, 0x20, RZ ;  /* 0x000000200c087810 */ /* 0x002fe20007ffe0ff */
[----:B------:R-:W-:Y:S03]  /*6570*/  BSSY B0, `(.L_x_94) ;  /* 0x0000029000007945 */ /* 0x000fe60003800000 */
[----:B------:R-:W-:-:S13]  /*6580*/  ISETP.GE.AND P0, PT, R8, c[0x0][0x27c], PT ;  /* 0x00009f0008007a0c */ /* 0x000fda0003f06270 */
        /* <DEDUP_REMOVED lines=17> */
[----:B------:R-:W-:Y:S01]  /*66a0*/  FFMA.FTZ R9, R38, R42, -R9 ;  /* 0x0000002a26097223 */ /* 0x000fe20000010809 */
[----:B------:R-:W-:Y:S01]  /*66b0*/  SHF.L.U32 R42, R30, 0x10, RZ ;  /* 0x000000101e2a7819 */ /* 0x000fe200000006ff */
[----:B------:R-:W-:Y:S01]  /*66c0*/  FFMA.FTZ R38, R38, R40, R37 ;  /* 0x0000002826267223 */ /* 0x000fe20000010025 */
[----:B------:R-:W-:Y:S01]  /*66d0*/  SHF.L.U32 R40, R28, 0x10, RZ ;  /* 0x000000101c287819 */ /* 0x000fe200000006ff */
[-C--:B------:R-:W-:Y:S01]  /*66e0*/  FMUL.FTZ R46, R46, R41.reuse ;  /* 0x000000292e2e7220 */ /* 0x080fe20000410000 */
[----:B------:R-:W-:Y:S01]  /*66f0*/  LOP3.LUT R37, R28, 0xffff0000, RZ, 0xc0, !PT ;  /* 0xffff00001c257812 */ /* 0x000fe200078ec0ff */
[----:B------:R-:W-:Y:S01]  /*6700*/  FFMA.FTZ R11, R8, R41, -R11 ;  /* 0x00000029080b7223 */ /* 0x000fe2000001080b */
        /* <DEDUP_REMOVED lines=15> */
.L_x_95:
[----:B------:R-:W-:Y:S05]  /*6800*/  BSYNC B0 ;  /* 0x0000000000007941 */ /* 0x000fea0003800000 */
.L_x_94:
        /* <DEDUP_REMOVED lines=42> */
.L_x_97:
[----:B------:R-:W-:Y:S05]  /*6ab0*/  BSYNC B0 ;  /* 0x0000000000007941 */ /* 0x000fea0003800000 */
.L_x_96:
[----:B-1----:R-:W-:-:S04]  /*6ac0*/  IADD3 R8, R12, 0x60, RZ ;  /* 0x000000600c087810 */ /* 0x002fc80007ffe0ff */
[----:B------:R-:W-:-:S13]  /*6ad0*/  ISETP.GE.AND P0, PT, R8, c[0x0][0x27c], PT ;  /* 0x00009f0008007a0c */ /* 0x000fda0003f06270 */
[----:B------:R-:W-:Y:S05]  /*6ae0*/  @P0 BRA `(.L_x_91) ;  /* 0x0000026000000947 */ /* 0x000fea0003800000 */
[----:B------:R-:W1:Y:S01]  /*6af0*/  LDS.128 R8, [R6+0x1c080] ;  /* 0x01c0800006087984 */ /* 0x000e620000000c00 */
[C---:B------:R-:W-:Y:S01]  /*6b00*/  SHF.L.U32 R42, R23.reuse, 0x10, RZ ;  /* 0x00000010172a7819 */ /* 0x040fe200000006ff */
        /* <DEDUP_REMOVED lines=36> */
.L_x_91:
[----:B------:R-:W-:Y:S05]  /*6d50*/  BSYNC B1 ;  /* 0x0000000000017941 */ /* 0x000fea0003800000 */
.L_x_90:
[----:B-1----:R-:W-:Y:S01]  /*6d60*/  IADD3 R9, R17, 0x20, RZ ;  /* 0x0000002011097810 */ /* 0x002fe20007ffe0ff */
[----:B------:R-:W-:Y:S03]  /*6d70*/  BSSY B1, `(.L_x_98) ;  /* 0x00000ac000017945 */ /* 0x000fe60003800000 */
[----:B------:R-:W-:-:S13]  /*6d80*/  ISETP.GE.AND P0, PT, R9, R32, PT ;  /* 0x000000200900720c */ /* 0x000fda0003f06270 */
[----:B------:R-:W-:Y:S05]  /*6d90*/  @P0 BRA `(.L_x_99) ;  /* 0x00000a9000000947 */ /* 0x000fea0003800000 */
[----:B------:R-:W-:Y:S01]  /*6da0*/  ISETP.GE.AND P0, PT, R12, c[0x0][0x27c], PT ;  /* 0x00009f000c007a0c */ /* 0x000fe20003f06270 */
[----:B------:R-:W-:-:S12]  /*6db0*/  BSSY B0, `(.L_x_100) ;  /* 0x0000028000007945 */ /* 0x000fd80003800000 */
[----:B------:R-:W-:Y:S05]  /*6dc0*/  @P0 BRA `(.L_x_101) ;  /* 0x0000026000000947 */ /* 0x000fea0003800000 */
[----:B------:R-:W1:Y:S01]  /*6dd0*/  LDS.128 R8, [R6+0x11080] ;  /* 0x0110800006087984 */ /* 0x000e620000000c00 */
[----:B------:R-:W-:Y:S01]  /*6de0*/  SHF.L.U32 R40, R36, 0x10, RZ ;  /* 0x0000001024287819 */ /* 0x000fe200000006ff */
[----:B------:R-:W-:Y:S01]  /*6df0*/  IMAD.U32 R39, R34, 0x10000, RZ ;  /* 0x0001000022277824 */ /* 0x000fe200078e00ff */
[----:B------:R-:W-:Y:S02]  /*6e00*/  LOP3.LUT R41, R36, 0xffff0000, RZ, 0xc0, !PT ;  /* 0xffff000024297812 */ /* 0x000fe400078ec0ff */
[C---:B-1----:R-:W-:Y:S02]  /*6e10*/  SHF.L.U32 R38, R8.reuse, 0x10, RZ ;  /* 0x0000001008267819 */ /* 0x042fe400000006ff */
[----:B------:R-:W-:Y:S02]  /*6e20*/  LOP3.LUT R37, R8, 0xffff0000, RZ, 0xc0, !PT ;  /* 0xffff000008257812 */ /* 0x000fe400078ec0ff */
[C---:B------:R-:W-:Y:S02]  /*6e30*/  SHF.L.U32 R8, R9.reuse, 0x10, RZ ;  /* 0x0000001009087819 */ /* 0x040fe400000006ff */
[----:B------:R-:W-:Y:S01]  /*6e40*/  LOP3.LUT R46, R9, 0xffff0000, RZ, 0xc0, !PT ;  /* 0xffff0000092e7812 */ /* 0x000fe200078ec0ff */
[-C--:B------:R-:W-:Y:S01]  /*6e50*/  FMUL.FTZ R43, R39, R37.reuse ;  /* 0x00000025272b7220 */ /* 0x080fe20000410000 */
[----:B------:R-:W-:Y:S01]  /*6e60*/  LOP3.LUT R9, R34, 0xffff0000, RZ, 0xc0, !PT ;  /* 0xffff000022097812 */ /* 0x000fe200078ec0ff */
[----:B------:R-:W-:Y:S01]  /*6e70*/  FMUL.FTZ R37, R40, R37 ;  /* 0x0000002528257220 */ /* 0x000fe20000410000 */
[----:B------:R-:W-:Y:S01]  /*6e80*/  SHF.L.U32 R44, R10, 0x10, RZ ;  /* 0x000000100a2c7819 */ /* 0x000fe200000006ff */
[----:B------:R-:W-:Y:S01]  /*6e90*/  FFMA.FTZ R43, R40, R38, -R43 ;  /* 0x00000026282b7223 */ /* 0x000fe2000001082b */
[----:B------:R-:W-:Y:S01]  /*6ea0*/  LOP3.LUT R42, R10, 0xffff0000, RZ, 0xc0, !PT ;  /* 0xffff00000a2a7812 */ /* 0x000fe200078ec0ff */
[C---:B------:R-:W-:Y:S01]  /*6eb0*/  IMAD.U32 R10, R11.reuse, 0x10000, RZ ;  /* 0x000100000b0a7824 */ /* 0x040fe200078e00ff */
[----:B------:R-:W-:Y:S01]  /*6ec0*/  LOP3.LUT R45, R11, 0xffff0000, RZ, 0xc0, !PT ;  /* 0xffff00000b2d7812 */ /* 0x000fe200078ec0ff */
[----:B------:R-:W-:Y:S01]  /*6ed0*/  FMUL.FTZ R11, R9, R46 ;  /* 0x0000002e090b7220 */ /* 0x000fe20000410000 */
[----:B------:R-:W-:Y:S01]  /*6ee0*/  LOP3.LUT R40, R35, 0xffff0000, RZ, 0xc0, !PT ;  /* 0xffff000023287812 */ /* 0x000fe200078ec0ff */
[----:B------:R-:W-:Y:S01]  /*6ef0*/  FFMA.FTZ R38, R39, R38, R37 ;  /* 0x0000002627267223 */ /* 0x000fe20000010025 */
[----:B------:R-:W-:Y:S01]  /*6f00*/  SHF.L.U32 R39, R33, 0x10, RZ ;  /* 0x0000001021277819 */ /* 0x000fe200000006ff */
[----:B------:R-:W-:Y:S01]  /*6f10*/  FMUL.FTZ R46, R41, R46 ;  /* 0x0000002e292e7220 */ /* 0x000fe20000410000 */
[----:B------:R-:W-:Y:S01]  /*6f20*/  LOP3.LUT R37, R33, 0xffff0000, RZ, 0xc0, !PT ;  /* 0xffff000021257812 */ /* 0x000fe200078ec0ff */
[-C--:B------:R-:W-:Y:S01]  /*6f30*/  FFMA.FTZ R11, R41, R8.reuse, -R11 ;  /* 0x00000008290b7223 */ /* 0x080fe2000001080b */
[----:B------:R-:W-:Y:S01]  /*6f40*/  SHF.L.U32 R41, R35, 0x10, RZ ;  /* 0x0000001023297819 */ /* 0x000fe200000006ff */
[----:B------:R-:W-:-:S02]  /*6f50*/  FFMA.FTZ R46, R9, R8, R46 ;  /* 0x00000008092e7223 */ /* 0x000fc4000001002e */
[-C--:B------:R-:W-:Y:S02]  /*6f60*/  FMUL.FTZ R8, R39, R42.reuse ;  /* 0x0000002a27087220 */ /* 0x080fe40000410000 */
[-C--:B------:R-:W-:Y:S02]  /*6f70*/  FMUL.FTZ R9, R37, R45.reuse ;  /* 0x0000002d25097220 */ /* 0x080fe40000410000 */
[C---:B------:R-:W-:Y:S02]  /*6f80*/  FMUL.FTZ R42, R41.reuse, R42 ;  /* 0x0000002a292a7220 */ /* 0x040fe40000410000 */
[----:B------:R-:W-:Y:S02]  /*6f90*/  FMUL.FTZ R45, R40, R45 ;  /* 0x0000002d282d7220 */ /* 0x000fe40000410000 */
[-C--:B------:R-:W-:Y:S01]  /*6fa0*/  FFMA.FTZ R41, R41, R44.reuse, -R8 ;  /* 0x0000002c29297223 */ /* 0x080fe20000010808 */
[----:B------:R-:W-:Y:S01]  /*6fb0*/  F2FP.BF16.PACK_AB R8, R38, R43 ;  /* 0x0000002b2608723e */ /* 0x000fe200000010ff */
[----:B------:R-:W-:-:S02]  /*6fc0*/  FFMA.FTZ R42, R39, R44, R42 ;  /* 0x0000002c272a7223 */ /* 0x000fc4000001002a */
[-C--:B------:R-:W-:Y:S01]  /*6fd0*/  FFMA.FTZ R40, R40, R10.reuse, -R9 ;  /* 0x0000000a28287223 */ /* 0x080fe20000010809 */
[----:B------:R-:W-:Y:S01]  /*6fe0*/  F2FP.BF16.PACK_AB R9, R46, R11 ;  /* 0x0000000b2e09723e */ /* 0x000fe200000010ff */
[----:B------:R-:W-:Y:S01]  /*6ff0*/  FFMA.FTZ R45, R37, R10, R45 ;  /* 0x0000000a252d7223 */ /* 0x000fe2000001002d */
[----:B------:R-:W-:-:S04]  /*7000*/  F2FP.BF16.PACK_AB R10, R42, R41 ;  /* 0x000000292a0a723e */ /* 0x000fc800000010ff */
[----:B------:R-:W-:-:S05]  /*7010*/  F2FP.BF16.PACK_AB R11, R45, R40 ;  /* 0x000000282d0b723e */ /* 0x000fca00000010ff */
[----:B------:R1:W-:Y:S02]  /*7020*/  STS.128 [R6+0x11080], R8 ;  /* 0x0110800806007388 */ /* 0x0003e40000000c00 */
.L_x_101:
[----:B------:R-:W-:Y:S05]  /*7030*/  BSYNC B0 ;  /* 0x0000000000007941 */ /* 0x000fea0003800000 */
.L_x_100:
[----:B-1----:R-:W-:Y:S01]  /*7040*/  IADD3 R8, R12, 0x20, RZ ;  /* 0x000000200c087810 */ /* 0x002fe20007ffe0ff */
[----:B------:R-:W-:Y:S03]  /*7050*/  BSSY B0, `(.L_x_102) ;  /* 0x0000029000007945 */ /* 0x000fe60003800000 */
[----:B------:R-:W-:-:S13]  /*7060*/  ISETP.GE.AND P0, PT, R8, c[0x0][0x27c], PT ;  /* 0x00009f0008007a0c */ /* 0x000fda0003f06270 */
        /* <DEDUP_REMOVED lines=20> */
[C---:B------:R-:W-:Y:S01]  /*71b0*/  SHF.L.U32 R39, R28.reuse, 0x10, RZ ;  /* 0x000000101c277819 */ /* 0x040fe200000006ff */
[C---:B------:R-:W-:Y:S01]  /*71c0*/  FMUL.FTZ R46, R41.reuse, R46 ;  /* 0x0000002e292e7220 */ /* 0x040fe20000410000 */
        /* <DEDUP_REMOVED lines=17> */
.L_x_103:
[----:B------:R-:W-:Y:S05]  /*72e0*/  BSYNC B0 ;  /* 0x0000000000007941 */ /* 0x000fea0003800000 */
.L_x_102:
        /* <DEDUP_REMOVED lines=42> */
.L_x_105:
[----:B------:R-:W-:Y:S05]  /*7590*/  BSYNC B0 ;  /* 0x0000000000007941 */ /* 0x000fea0003800000 */
.L_x_104:
[----:B-1----:R-:W-:-:S04]  /*75a0*/  IADD3 R8, R12, 0x60, RZ ;  /* 0x000000600c087810 */ /* 0x002fc80007ffe0ff */
[----:B------:R-:W-:-:S13]  /*75b0*/  ISETP.GE.AND P0, PT, R8, c[0x0][0x27c], PT ;  /* 0x00009f0008007a0c */ /* 0x000fda0003f06270 */
[----:B------:R-:W-:Y:S05]  /*75c0*/  @P0 BRA `(.L_x_99) ;  /* 0x0000026000000947 */ /* 0x000fea0003800000 */
[----:B------:R-:W1:Y:S01]  /*75d0*/  LDS.128 R8, [R6+0x1d080] ;  /* 0x01d0800006087984 */ /* 0x000e620000000c00 */
[C---:B------:R-:W-:Y:S01]  /*75e0*/  SHF.L.U32 R40, R23.reuse, 0x10, RZ ;  /* 0x0000001017287819 */ /* 0x040fe200000006ff */
        /* <DEDUP_REMOVED lines=36> */
.L_x_99:
[----:B------:R-:W-:Y:S05]  /*7830*/  BSYNC B1 ;  /* 0x0000000000017941 */ /* 0x000fea0003800000 */
.L_x_98:
        /* <DEDUP_REMOVED lines=45> */
.L_x_109:
[----:B------:R-:W-:Y:S05]  /*7b10*/  BSYNC B0 ;  /* 0x0000000000007941 */ /* 0x000fea0003800000 */
.L_x_108:
        /* <DEDUP_REMOVED lines=42> */
.L_x_111:
[----:B------:R-:W-:Y:S05]  /*7dc0*/  BSYNC B0 ;  /* 0x0000000000007941 */ /* 0x000fea0003800000 */
.L_x_110:
        /* <DEDUP_REMOVED lines=42> */
.L_x_113:
[----:B------:R-:W-:Y:S05]  /*8070*/  BSYNC B0 ;  /* 0x0000000000007941 */ /* 0x000fea0003800000 */
.L_x_112:
        /* <DEDUP_REMOVED lines=41> */
.L_x_107:
[----:B------:R-:W-:Y:S05]  /*8310*/  BSYNC B1 ;  /* 0x0000000000017941 */ /* 0x000fea0003800000 */
.L_x_106:
[----:B-1----:R-:W-:-:S04]  /*8320*/  IADD3 R9, R17, 0x60, RZ ;  /* 0x0000006011097810 */ /* 0x002fc80007ffe0ff */
[----:B------:R-:W-:-:S13]  /*8330*/  ISETP.GE.AND P0, PT, R9, R32, PT ;  /* 0x000000200900720c */ /* 0x000fda0003f06270 */
[----:B------:R-:W-:Y:S05]  /*8340*/  @P0 BRA `(.L_x_114) ;  /* 0x000043a000000947 */ /* 0x000fea0003800000 */
[----:B------:R-:W-:Y:S01]  /*8350*/  ISETP.GE.AND P0, PT, R12, c[0x0][0x27c], PT ;  /* 0x00009f000c007a0c */ /* 0x000fe20003f06270 */
[----:B------:R-:W-:-:S12]  /*8360*/  BSSY B0, `(.L_x_115) ;  /* 0x0000028000007945 */ /* 0x000fd80003800000 */
[----:B------:R-:W-:Y:S05]  /*8370*/  @P0 BRA `(.L_x_116) ;  /* 0x0000026000000947 */ /* 0x000fea0003800000 */
[----:B------:R-:W1:Y:S01]  /*8380*/  LDS.128 R8, [R6+0x13080] ;  /* 0x0130800006087984 */ /* 0x000e620000000c00 */
[----:B------:R-:W-:Y:S02]  /*8390*/  LOP3.LUT R39, R36, 0xffff0000, RZ, 0xc0, !PT ;  /* 0xffff000024277812 */ /* 0x000fe400078ec0ff */
[----:B------:R-:W-:Y:S02]  /*83a0*/  LOP3.LUT R41, R34, 0xffff0000, RZ, 0xc0, !PT ;  /* 0xffff000022297812 */ /* 0x000fe400078ec0ff */
[C---:B-1----:R-:W-:Y:S02]  /*83b0*/  SHF.L.U32 R37, R8.reuse, 0x10, RZ ;  /* 0x0000001008257819 */ /* 0x042fe400000006ff */
[----:B------:R-:W-:Y:S02]  /*83c0*/  LOP3.LUT R32, R8, 0xffff0000, RZ, 0xc0, !PT ;  /* 0xffff000008207812 */ /* 0x000fe400078ec0ff */
[C---:B------:R-:W-:Y:S02]  /*83d0*/  SHF.L.U32 R8, R9.reuse, 0x10, RZ ;  /* 0x0000001009087819 */ /* 0x040fe400000006ff */
[----:B------:R-:W-:-:S02]  /*83e0*/  LOP3.LUT R38, R9, 0xffff0000, RZ, 0xc0, !PT ;  /* 0xffff000009267812 */ /* 0x000fc400078ec0ff */
[----:B------:R-:W-:Y:S01]  /*83f0*/  SHF.L.U32 R9, R36, 0x10, RZ ;  /* 0x0000001024097819 */ /* 0x000fe200000006ff */
[----:B------:R-:W-:Y:S01]  /*8400*/  IMAD.U32 R36, R34, 0x10000, RZ ;  /* 0x0001000022247824 */ /* 0x000fe200078e00ff */
[C---:B------:R-:W-:Y:S01]  /*8410*/  SHF.L.U32 R42, R10.reuse, 0x10, RZ ;  /* 0x000000100a2a7819 */ /* 0x040fe200000006ff */
[C---:B------:R-:W-:Y:S01]  /*8420*/  IMAD.U32 R34, R11.reuse, 0x10000, RZ ;  /* 0x000100000b227824 */ /* 0x040fe200078e00ff */
[----:B------:R-:W-:Y:S01]  /*8430*/  LOP3.LUT R40, R10, 0xffff0000, RZ, 0xc0, !PT ;  /* 0xffff00000a287812 */ /* 0x000fe200078ec0ff */
[----:B------:R-:W-:Y:S01]  /*8440*/  FMUL.FTZ R10, R36, R32 ;  /* 0x00000020240a7220 */ /* 0x000fe20000410000 */
[----:B------:R-:W-:Y:S01]  /*8450*/  LOP3.LUT R43, R11, 0xffff0000, RZ, 0xc0, !PT ;  /* 0xffff00000b2b7812 */ /* 0x000fe200078ec0ff */
[----:B------:R-:W-:Y:S02]  /*8460*/  FMUL.FTZ R11, R41, R38 ;  /* 0x00000026290b7220 */ /* 0x000fe40000410000 */
[C---:B------:R-:W-:Y:S02]  /*8470*/  FMUL.FTZ R32, R9.reuse, R32 ;  /* 0x0000002009207220 */ /* 0x040fe40000410000 */
[----:B------:R-:W-:-:S02]  /*8480*/  FFMA.FTZ R10, R9, R37, -R10 ;  /* 0x00000025090a7223 */ /* 0x000fc4000001080a */
[----:B------:R-:W-:Y:S01]  /*8490*/  FFMA.FTZ R9, R39, R8, -R11 ;  /* 0x0000000827097223 */ /* 0x000fe2000001080b */
[----:B------:R-:W-:Y:S01]  /*84a0*/  SHF.L.U32 R11, R33, 0x10, RZ ;  /* 0x00000010210b7819 */ /* 0x000fe200000006ff */
[----:B------:R-:W-:Y:S01]  /*84b0*/  FMUL.FTZ R38, R39, R38 ;  /* 0x0000002627267220 */ /* 0x000fe20000410000 */
[----:B------:R-:W-:Y:S01]  /*84c0*/  SHF.L.U32 R39, R35, 0x10, RZ ;  /* 0x0000001023277819 */ /* 0x000fe200000006ff */
[----:B------:R-:W-:Y:S01]  /*84d0*/  FFMA.FTZ R37, R36, R37, R32 ;  /* 0x0000002524257223 */ /* 0x000fe20000010020 */
[----:B------:R-:W-:Y:S01]  /*84e0*/  LOP3.LUT R33, R33, 0xffff0000, RZ, 0xc0, !PT ;  /* 0xffff000021217812 */ /* 0x000fe200078ec0ff */
[----:B------:R-:W-:Y:S01]  /*84f0*/  FFMA.FTZ R38, R41, R8, R38 ;  /* 0x0000000829267223 */ /* 0x000fe20000010026 */
[----:B------:R-:W-:Y:S01]  /*8500*/  LOP3.LUT R35, R35, 0xffff0000, RZ, 0xc0, !PT ;  /* 0xffff000023237812 */ /* 0x000fe200078ec0ff */
[-C--:B------:R-:W-:Y:S02]  /*8510*/  FMUL.FTZ R8, R11, R40.reuse ;  /* 0x000000280b087220 */ /* 0x080fe40000410000 */
[----:B------:R-:W-:Y:S01]  /*8520*/  FMUL.FTZ R40, R39, R40 ;  /* 0x0000002827287220 */ /* 0x000fe20000410000 */
[----:B------:R-:W-:Y:S01]  /*8530*/  F2FP.BF16.PACK_AB R9, R38, R9 ;  /* 0x000000092609723e */ /* 0x000fe200000010ff */
[----:B------:R-:W-:-:S02]  /*8540*/  FMUL.FTZ R32, R33, R43 ;  /* 0x0000002b21207220 */ /* 0x000fc40000410000 */
[----:B------:R-:W-:Y:S02]  /*8550*/  FMUL.FTZ R43, R35, R43 ;  /* 0x0000002b232b7220 */ /* 0x000fe40000410000 */
[----:B------:R-:W-:Y:S02]  /*8560*/  FFMA.FTZ R40, R11, R42, R40 ;  /* 0x0000002a0b287223 */ /* 0x000fe40000010028 */
[----:B------:R-:W-:Y:S02]  /*8570*/  FFMA.FTZ R11, R35, R34, -R32 ;  /* 0x00000022230b7223 */ /* 0x000fe40000010820 */
[----:B------:R-:W-:Y:S01]  /*8580*/  FFMA.FTZ R39, R39, R42, -R8 ;  /* 0x0000002a27277223 */ /* 0x000fe20000010808 */
[----:B------:R-:W-:Y:S01]  /*8590*/  F2FP.BF16.PACK_AB R8, R37, R10 ;  /* 0x0000000a2508723e */ /* 0x000fe200000010ff */
[----:B------:R-:W-:-:S03]  /*85a0*/  FFMA.FTZ R34, R33, R34, R43 ;  /* 0x0000002221227223 */ /* 0x000fc6000001002b */
[----:B------:R-:W-:Y:S02]  /*85b0*/  F2FP.BF16.PACK_AB R10, R40, R39 ;  /* 0x00000027280a723e */ /* 0x000fe400000010ff */
[----:B------:R-:W-:-:S05]  /*85c0*/  F2FP.BF16.PACK_AB R11, R34, R11 ;  /* 0x0000000b220b723e */ /* 0x000fca00000010ff */
[----:B------:R1:W-:Y:S02]  /*85d0*/  STS.128 [R6+0x13080], R8 ;  /* 0x0130800806007388 */ /* 0x0003e40000000c00 */
.L_x_116:
[----:B------:R-:W-:Y:S05]  /*85e0*/  BSYNC B0 ;  /* 0x0000000000007941 */ /* 0x000fea0003800000 */
.L_x_115:
[----:B-1----:R-:W-:Y:S01]  /*85f0*/  IADD3 R8, R12, 0x20, RZ ;  /* 0x000000200c087810 */ /* 0x002fe20007ffe0ff */
[----:B------:R-:W-:Y:S03]  /*8600*/  BSSY B0, `(.L_x_117) ;  /* 0x0000029000007945 */ /* 0x000fe60003800000 */
[----:B------:R-:W-:-:S13]  /*8610*/  ISETP.GE.AND P0, PT, R8, c[0x0][0x27c], PT ;  /* 0x00009f0008007a0c */ /* 0x000fda0003f06270 */
[----:B------:R-:W-:Y:S05]  /*8620*/  @P0 BRA `(.L_x_118) ;  /* 0x0000026000000947 */ /* 0x000fea0003800000 */
[----:B------:R-:W1:Y:S01]  /*8630*/  LDS.128 R8, [R6+0x17080] ;  /* 0x0170800006087984 */ /* 0x000e620000000c00 */
[----:B------:R-:W-:Y:S02]  /*8640*/  LOP3.LUT R35, R31, 0xffff0000, RZ, 0xc0, !PT ;  /* 0xffff00001f237812 */ /* 0x000fe400078ec0ff */
[C---:B-1----:R-:W-:Y:S01]  /*8650*/  SHF.L.U32 R33, R8.reuse, 0x10, RZ ;  /* 0x0000001008217819 */ /* 0x042fe200000006ff */
[----:B------:R-:W-:Y:S01]  /*8660*/  IMAD.U32 R36, R11, 0x10000, RZ ;  /* 0x000100000b247824 */ /* 0x000fe200078e00ff */
[----:B------:R-:W-:Y:S02]  /*8670*/  LOP3.LUT R32, R8, 0xffff0000, RZ, 0xc0, !PT ;  /* 0xffff000008207812 */ /* 0x000fe400078ec0ff */
[C---:B------:R-:W-:Y:S02]  /*8680*/  SHF.L.U32 R8, R9.reuse, 0x10, RZ ;  /* 0x0000001009087819 */ /* 0x040fe400000006ff */
[----:B------:R-:W-:Y:S02]  /*8690*/  LOP3.LUT R34, R9, 0xffff0000, RZ, 0xc0, !PT ;  /* 0xffff000009227812 */ /* 0x000fe400078ec0ff */
[----:B------:R-:W-:Y:S01]  /*86a0*/  SHF.L.U32 R9, R31, 0x10, RZ ;  /* 0x000000101f097819 */ /* 0x000fe200000006ff */
[C---:B------:R-:W-:Y:S01]  /*86b0*/  IMAD.U32 R31, R29.reuse, 0x10000, RZ ;  /* 0x000100001d1f7824 */ /* 0x040fe200078e00ff */
[----:B------:R-:W-:-:S02]  /*86c0*/  LOP3.LUT R29, R29, 0xffff0000, RZ, 0xc0, !PT ;  /* 0xffff00001d1d7812 */ /* 0x000fc400078ec0ff */
[C---:B------:R-:W-:Y:S02]  /*86d0*/  SHF.L.U32 R38, R10.reuse, 0x10, RZ ;  /* 0x000000100a267819 */ /* 0x040fe400000006ff */
[----:B------:R-:W-:Y:S01]  /*86e0*/  LOP3.LUT R37, R10, 0xffff0000, RZ, 0xc0, !PT ;  /* 0xffff00000a257812 */ /* 0x000fe200078ec0ff */
[----:B------:R-:W-:Y:S01]  /*86f0*/  FMUL.FTZ R10, R31, R32 ;  /* 0x000000201f0a7220 */ /* 0x000fe20000410000 */
[----:B------:R-:W-:Y:S01]  /*8700*/  LOP3.LUT R39, R11, 0xffff0000, RZ, 0xc0, !PT ;  /* 0xffff00000b277812 */ /* 0x000fe200078ec0ff */
[----:B------:R-:W-:Y:S02]  /*8710*/  FMUL.FTZ R11, R29, R34 ;  /* 0x000000221d0b7220 */ /* 0x000fe40000410000 */
[C---:B------:R-:W-:Y:S02]  /*8720*/  FMUL.FTZ R32, R9.reuse, R32 ;  /* 0x0000002009207220 */ /* 0x040fe40000410000 */
[-C--:B------:R-:W-:Y:S02]  /*8730*/  FFMA.FTZ R10, R9, R33.reuse, -R10 ;  /* 0x00000021090a7223 */ /* 0x080fe4000001080a */
[----:B------:R-:W-:Y:S01]  /*8740*/  FFMA.FTZ R9, R35, R8, -R11 ;  /* 0x0000000823097223 */ /* 0x000fe2000001080b */
[----:B------:R-:W-:Y:S01]  /*8750*/  SHF.L.U32 R11, R28, 0x10, RZ ;  /* 0x000000101c0b7819 */ /* 0x000fe200000006ff */
[----:B------:R-:W-:Y:S01]  /*8760*/  FFMA.FTZ R31, R31, R33, R32 ;  /* 0x000000211f1f7223 */ /* 0x000fe20000010020 */
[----:B------:R-:W-:Y:S01]  /*8770*/  SHF.L.U32 R32, R30, 0x10, RZ ;  /* 0x000000101e207819 */ /* 0x000fe200000006ff */
[----:B------:R-:W-:Y:S01]  /*8780*/  FMUL.FTZ R34, R35, R34 ;  /* 0x0000002223227220 */ /* 0x000fe20000410000 */
[----:B------:R-:W-:-:S02]  /*8790*/  LOP3.LUT R28, R28, 0xffff0000, RZ, 0xc0, !PT ;  /* 0xffff00001c1c7812 */ /* 0x000fc400078ec0ff */
[----:B------:R-:W-:Y:S01]  /*87a0*/  LOP3.LUT R30, R30, 0xffff0000, RZ, 0xc0, !PT ;  /* 0xffff00001e1e7812 */ /* 0x000fe200078ec0ff */
[----:B------:R-:W-:Y:S01]  /*87b0*/  FFMA.FTZ R34, R29, R8, R34 ;  /* 0x000000081d227223 */ /* 0x000fe20000010022 */
[----:B------:R-:W-:Y:S01]  /*87c0*/  F2FP.BF16.PACK_AB R8, R31, R10 ;  /* 0x0000000a1f08723e */ /* 0x000fe200000010ff */
[-C--:B------:R-:W-:Y:S02]  /*87d0*/  FMUL.FTZ R29, R11, R37.reuse ;  /* 0x000000250b1d7220 */ /* 0x080fe40000410000 */
[----:B------:R-:W-:Y:S01]  /*87e0*/  FMUL.FTZ R37, R32, R37 ;  /* 0x0000002520257220 */ /* 0x000fe20000410000 */
[----:B------:R-:W-:Y:S01]  /*87f0*/  F2FP.BF16.PACK_AB R9, R34, R9 ;  /* 0x000000092209723e */ /* 0x000fe200000010ff */
[-C--:B------:R-:W-:Y:S02]  /*8800*/  FMUL.FTZ R33, R28, R39.reuse ;  /* 0x000000271c217220 */ /* 0x080fe40000410000 */
[----:B------:R-:W-:Y:S02]  /*8810*/  FMUL.FTZ R39, R30, R39 ;  /* 0x000000271e277220 */ /* 0x000fe40000410000 */
[----:B------:R-:W-:-:S02]  /*8820*/  FFMA.FTZ R29, R32, R38, -R29 ;  /* 0x00000026201d7223 */ /* 0x000fc4000001081d */
[----:B------:R-:W-:Y:S02]  /*8830*/  FFMA.FTZ R38, R11, R38, R37 ;  /* 0x000000260b267223 */ /* 0x000fe40000010025 */
[-C--:B------:R-:W-:Y:S02]  /*8840*/  FFMA.FTZ R11, R30, R36.reuse, -R33 ;  /* 0x000000241e0b7223 */ /* 0x080fe40000010821 */
[----:B------:R-:W-:Y:S01]  /*8850*/  FFMA.FTZ R28, R28, R36, R39 ;  /* 0x000000241c1c7223 */ /* 0x000fe20000010027 */
[----:B------:R-:W-:-:S04]  /*8860*/  F2FP.BF16.PACK_AB R10, R38, R29 ;  /* 0x0000001d260a723e */ /* 0x000fc800000010ff */
[----:B------:R-:W-:-:S05]  /*8870*/  F2FP.BF16.PACK_AB R11, R28, R11 ;  /* 0x0000000b1c0b723e */ /* 0x000fca00000010ff */
[----:B------:R1:W-:Y:S02]  /*8880*/  STS.128 [R6+0x17080], R8 ;  /* 0x0170800806007388 */ /* 0x0003e40000000c00 */
.L_x_118:
[----:B------:R-:W-:Y:S05]  /*8890*/  BSYNC B0 ;  /* 0x0000000000007941 */ /* 0x000fea0003800000 */
.L_x_117:
        /* <DEDUP_REMOVED lines=42> */
.L_x_120:
[----:B------:R-:W-:Y:S05]  /*8b40*/  BSYNC B0 ;  /* 0x0000000000007941 */ /* 0x000fea0003800000 */
.L_x_119:
[----:B------:R-:W-:-:S04]  /*8b50*/  IADD3 R12, R12, 0x60, RZ ;  /* 0x000000600c0c7810 */ /* 0x000fc80007ffe0ff */
[----:B------:R-:W-:-:S13]  /*8b60*/  ISETP.GE.AND P0, PT, R12, c[0x0][0x27c], PT ;  /* 0x00009f000c007a0c */ /* 0x000fda0003f06270 */
[----:B------:R-:W-:Y:S05]  /*8b70*/  @P0 BRA `(.L_x_114) ;  /* 0x00003b7000000947 */ /* 0x000fea0003800000 */
[----:B-1----:R-:W1:Y:S01]  /*8b80*/  LDS.128 R8, [R6+0x1f080] ;  /* 0x01f0800006087984 */ /* 0x002e620000000c00 */
        /* <DEDUP_REMOVED lines=11> */
[-C--:B------:R-:W-:Y:S01]  /*8c40*/  FMUL.FTZ R10, R23, R12.reuse ;  /* 0x0000000c170a7220 */ /* 0x080fe20000410000 */
[----:B------:R-:W-:Y:S01]  /*8c50*/  LOP3.LUT R30, R11, 0xffff0000, RZ, 0xc0, !PT ;  /* 0xffff00000b1e7812 */ /* 0x000fe200078ec0ff */
[-C--:B------:R-:W-:Y:S02]  /*8c60*/  FMUL.FTZ R11, R14, R25.reuse ;  /* 0x000000190e0b7220 */ /* 0x080fe40000410000 */
[C---:B------:R-:W-:Y:S02]  /*8c70*/  FMUL.FTZ R12, R9.reuse, R12 ;  /* 0x0000000c090c7220 */ /* 0x040fe40000410000 */
[----:B------:R-:W-:Y:S02]  /*8c80*/  FFMA.FTZ R10, R9, R24, -R10 ;  /* 0x00000018090a7223 */ /* 0x000fe4000001080a */
[C---:B------:R-:W-:Y:S01]  /*8c90*/  FFMA.FTZ R9, R26.reuse, R8, -R11 ;  /* 0x000000081a097223 */ /* 0x040fe2000001080b */
[----:B------:R-:W-:Y:S01]  /*8ca0*/  SHF.L.U32 R11, R13, 0x10, RZ ;  /* 0x000000100d0b7819 */ /* 0x000fe200000006ff */
[----:B------:R-:W-:Y:S01]  /*8cb0*/  FFMA.FTZ R23, R23, R24, R12 ;  /* 0x0000001817177223 */ /* 0x000fe2000001000c */
[----:B------:R-:W-:Y:S01]  /*8cc0*/  SHF.L.U32 R12, R15, 0x10, RZ ;  /* 0x000000100f0c7819 */ /* 0x000fe200000006ff */
[----:B------:R-:W-:Y:S01]  /*8cd0*/  FMUL.FTZ R25, R26, R25 ;  /* 0x000000191a197220 */ /* 0x000fe20000410000 */
[----:B------:R-:W-:-:S02]  /*8ce0*/  LOP3.LUT R13, R13, 0xffff0000, RZ, 0xc0, !PT ;  /* 0xffff00000d0d7812 */ /* 0x000fc400078ec0ff */
[----:B------:R-:W-:Y:S01]  /*8cf0*/  LOP3.LUT R15, R15, 0xffff0000, RZ, 0xc0, !PT ;  /* 0xffff00000f0f7812 */ /* 0x000fe200078ec0ff */
[----:B------:R-:W-:Y:S02]  /*8d00*/  FFMA.FTZ R14, R14, R8, R25 ;  /* 0x000000080e0e7223 */ /* 0x000fe40000010019 */
[-C--:B------:R-:W-:Y:S02]  /*8d10*/  FMUL.FTZ R8, R11, R28.reuse ;  /* 0x0000001c0b087220 */ /* 0x080fe40000410000 */
[----:B------:R-:W-:Y:S01]  /*8d20*/  FMUL.FTZ R28, R12, R28 ;  /* 0x0000001c0c1c7220 */ /* 0x000fe20000410000 */
[----:B------:R-:W-:Y:S01]  /*8d30*/  F2FP.BF16.PACK_AB R9, R14, R9 ;  /* 0x000000090e09723e */ /* 0x000fe200000010ff */
[-C--:B------:R-:W-:Y:S02]  /*8d40*/  FMUL.FTZ R24, R13, R30.reuse ;  /* 0x0000001e0d187220 */ /* 0x080fe40000410000 */
[----:B------:R-:W-:Y:S02]  /*8d50*/  FMUL.FTZ R30, R15, R30 ;  /* 0x0000001e0f1e7220 */ /* 0x000fe40000410000 */
[-C--:B------:R-:W-:Y:S01]  /*8d60*/  FFMA.FTZ R12, R12, R29.reuse, -R8 ;  /* 0x0000001d0c0c7223 */ /* 0x080fe20000010808 */
[----:B------:R-:W-:Y:S01]  /*8d70*/  F2FP.BF16.PACK_AB R8, R23, R10 ;  /* 0x0000000a1708723e */ /* 0x000fe200000010ff */
[----:B------:R-:W-:-:S02]  /*8d80*/  FFMA.FTZ R11, R11, R29, R28 ;  /* 0x0000001d0b0b7223 */ /* 0x000fc4000001001c */
[-C--:B------:R-:W-:Y:S02]  /*8d90*/  FFMA.FTZ R24, R15, R27.reuse, -R24 ;  /* 0x0000001b0f187223 */ /* 0x080fe40000010818 */
[----:B------:R-:W-:Y:S01]  /*8da0*/  FFMA.FTZ R13, R13, R27, R30 ;  /* 0x0000001b0d0d7223 */ /* 0x000fe2000001001e */
[----:B------:R-:W-:-:S04]  /*8db0*/  F2FP.BF16.PACK_AB R10, R11, R12 ;  /* 0x0000000c0b0a723e */ /* 0x000fc800000010ff */
[----:B------:R-:W-:-:S05]  /*8dc0*/  F2FP.BF16.PACK_AB R11, R13, R24 ;  /* 0x000000180d0b723e */ /* 0x000fca00000010ff */
[----:B------:R1:W-:Y:S01]  /*8dd0*/  STS.128 [R6+0x1f080], R8 ;  /* 0x01f0800806007388 */ /* 0x0003e20000000c00 */
[----:B------:R-:W-:Y:S05]  /*8de0*/  BRA `(.L_x_114) ;  /* 0x0000390000007947 */ /* 0x000fea0003800000 */
.L_x_87:
[----:B------:R-:W-:Y:S01]  /*8df0*/  BSSY B0, `(.L_x_121) ;  /* 0x000001f000007945 */ /* 0x000fe20003800000 */
[----:B------:R-:W-:Y:S01]  /*8e00*/  CS2R R30, SRZ ;  /* 0x00000000001e7805 */ /* 0x000fe2000001ff00 */
[----:B------:R-:W-:Y:S01]  /*8e10*/  CS2R R28, SRZ ;  /* 0x00000000001c7805 */ /* 0x000fe2000001ff00 */
[----:B------:R-:W-:Y:S01]  /*8e20*/  CS2R R26, SRZ ;  /* 0x00000000001a7805 */ /* 0x000fe2000001ff00 */
[----:B---3--:R-:W-:Y:S01]  /*8e30*/  CS2R R24, SRZ ;  /* 0x0000000000187805 */ /* 0x008fe2000001ff00 */
[----:B------:R-:W-:Y:S01]  /*8e40*/  CS2R R14, SRZ ;  /* 0x00000000000e7805 */ /* 0x000fe2000001ff00 */
[----:B------:R-:W-:Y:S01]  /*8e50*/  CS2R R12, SRZ ;  /* 0x00000000000c7805 */ /* 0x000fe2000001ff00 */
[----:B------:R-:W-:Y:S01]  /*8e60*/  CS2R R10, SRZ ;  /* 0x00000000000a7805 */ /* 0x000fe2000001ff00 */
[----:B------:R-:W-:Y:S01]  /*8e70*/  CS2R R8, SRZ ;  /* 0x0000000000087805 */ /* 0x000fe2000001ff00 */
[----:B------:R-:W-:Y:S05]  /*8e80*/  @P1 BRA `(.L_x_122) ;  /* 0x0000015000001947 */ /* 0x000fea0003800000 */
[----:B------:R-:W-:Y:S01]  /*8e90*/  ISETP.GE.AND P0, PT, R32, c[0x0][0x27c], PT ;  /* 0x00009f0020007a0c */ /* 0x000fe20003f06270 */
[----:B------:R-:W-:Y:S01]  /*8ea0*/  CS2R R30, SRZ ;  /* 0x00000000001e7805 */ /* 0x000fe2000001ff00 */
[----:B------:R-:W-:Y:S01]  /*8eb0*/  ISETP.GE.AND P1, PT, R23, c[0x0][0x27c], PT ;  /* 0x00009f0017007a0c */ /* 0x000fe20003f26270 */
[----:B------:R-:W-:-:S10]  /*8ec0*/  CS2R R28, SRZ ;  /* 0x00000000001c7805 */ /* 0x000fd4000001ff00 */
[C---:B------:R-:W-:Y:S01]  /*8ed0*/  @!P0 IMAD.SHL.U32 R15, R32.reuse, 0x2, RZ ;  /* 0x00000002200f8824 */ /* 0x040fe200078e00ff */
[----:B------:R-:W-:Y:S02]  /*8ee0*/  @!P0 SHF.L.U64.HI R13, R32, 0x1, R43 ;  /* 0x00000001200d8819 */ /* 0x000fe4000001022b */
[----:B------:R-:W-:Y:S02]  /*8ef0*/  @!P1 SHF.R.S32.HI R12, RZ, 0x1f, R23 ;  /* 0x0000001fff0c9819 */ /* 0x000fe40000011417 */
[----:B------:R-:W-:Y:S02]  /*8f00*/  @!P0 IADD3 R40, P6, R15, R36, RZ ;  /* 0x000000240f288210 */ /* 0x000fe40007fde0ff */
[----:B------:R-:W-:-:S03]  /*8f10*/  @!P1 LEA.HI R12, R12, R23, RZ, 0x3 ;  /* 0x000000170c0c9211 */ /* 0x000fc600078f18ff */
[----:B------:R-:W-:Y:S01]  /*8f20*/  @!P0 IMAD.X R41, R13, 0x1, R37, P6 ;  /* 0x000000010d298824 */ /* 0x000fe200030e0625 */
[----:B------:R-:W-:Y:S02]  /*8f30*/  @!P0 IADD3 R48, P6, R15, R38, RZ ;  /* 0x000000260f308210 */ /* 0x000fe40007fde0ff */
[----:B------:R-:W-:Y:S01]  /*8f40*/  @!P1 LOP3.LUT R12, R12, 0xfffffff8, RZ, 0xc0, !PT ;  /* 0xfffffff80c0c9812 */ /* 0x000fe200078ec0ff */
[----:B------:R-:W-:Y:S01]  /*8f50*/  CS2R R14, SRZ ;  /* 0x00000000000e7805 */ /* 0x000fe2000001ff00 */
[----:B------:R1:W5:Y:S01]  /*8f60*/  @!P0 LD.E.128 R24, [R40.64] ;  /* 0x0000000a28188980 */ /* 0x000362000c101d00 */
[----:B------:R-:W-:Y:S02]  /*8f70*/  @!P0 IMAD.X R49, R13, 0x1, R39, P6 ;  /* 0x000000010d318824 */ /* 0x000fe400030e0627 */
[----:B------:R-:W-:-:S03]  /*8f80*/  @!P1 IMAD.WIDE R36, R12, 0x2, R36 ;  /* 0x000000020c249825 */ /* 0x000fc600078e0224 */
[----:B------:R1:W5:Y:S01]  /*8f90*/  @!P0 LD.E.128 R8, [R48.64] ;  /* 0x0000000a30088980 */ /* 0x000362000c101d00 */
[----:B------:R-:W-:Y:S02]  /*8fa0*/  @!P1 IMAD.WIDE R38, R12, 0x2, R38 ;  /* 0x000000020c269825 */ /* 0x000fe400078e0226 */
[----:B------:R-:W-:Y:S01]  /*8fb0*/  CS2R R12, SRZ ;  /* 0x00000000000c7805 */ /* 0x000fe2000001ff00 */
[----:B------:R1:W5:Y:S05]  /*8fc0*/  @!P1 LD.E.128 R28, [R36.64] ;  /* 0x0000000a241c9980 */ /* 0x00036a000c101d00 */
[----:B------:R1:W5:Y:S02]  /*8fd0*/  @!P1 LD.E.128 R12, [R38.64] ;  /* 0x0000000a260c9980 */ /* 0x000364000c101d00 */
.L_x_122:
[----:B------:R-:W-:Y:S05]  /*8fe0*/  BSYNC B0 ;  /* 0x0000000000007941 */ /* 0x000fea0003800000 */
.L_x_121:
[----:B------:R-:W-:Y:S01]  /*8ff0*/  IMAD R34, R65, -0x80, R34 ;  /* 0xffffff8041227824 */ /* 0x000fe200078e0222 */
[--C-:B-1---5:R-:W-:Y:S01]  /*9000*/  SHF.R.U64 R41, R24, 0x10, R25.reuse ;  /* 0x0000001018297819 */ /* 0x122fe20000001219 */
[--C-:B------:R-:W-:Y:S01]  /*9010*/  IMAD.MOV.U32 R40, RZ, RZ, R25.reuse ;  /* 0x000000ffff287224 */ /* 0x100fe200078e0019 */
[----:B------:R-:W-:Y:S01]  /*9020*/  SHF.R.U32.HI R55, RZ, 0x10, R25 ;  /* 0x00000010ff377819 */ /* 0x000fe20000011619 */
[----:B------:R-:W-:Y:S01]  /*9030*/  IMAD.MOV.U32 R56, RZ, RZ, R24 ;  /* 0x000000ffff387224 */ /* 0x000fe200078e0018 */
[----:B------:R-:W-:Y:S01]  /*9040*/  IMNMX R34, R34, 0x80, PT ;  /* 0x0000008022227817 */ /* 0x000fe20003800200 */
[----:B------:R-:W-:Y:S01]  /*9050*/  IMAD.MOV.U32 R58, RZ, RZ, R26 ;  /* 0x000000ffff3a7224 */ /* 0x000fe200078e001a */
[--C-:B------:R-:W-:Y:S01]  /*9060*/  SHF.R.U64 R39, R26, 0x10, R27.reuse ;  /* 0x000000101a277819 */ /* 0x100fe2000000121b */
[--C-:B------:R-:W-:Y:S01]  /*9070*/  IMAD.MOV.U32 R38, RZ, RZ, R27.reuse ;  /* 0x000000ffff267224 */ /* 0x100fe200078e001b */
[----:B------:R-:W-:Y:S01]  /*9080*/  ISETP.GE.AND P0, PT, R17, R34, PT ;  /* 0x000000221100720c */ /* 0x000fe20003f06270 */
[----:B------:R-:W-:Y:S01]  /*9090*/  IMAD.MOV.U32 R60, RZ, RZ, R28 ;  /* 0x000000ffff3c7224 */ /* 0x000fe200078e001c */
[----:B------:R-:W-:Y:S01]  /*90a0*/  SHF.R.U32.HI R57, RZ, 0x10, R27 ;  /* 0x00000010ff397819 */ /* 0x000fe2000001161b */
[--C-:B------:R-:W-:Y:S01]  /*90b0*/  IMAD.MOV.U32 R25, RZ, RZ, R29.reuse ;  /* 0x000000ffff197224 */ /* 0x100fe200078e001d */
[----:B------:R-:W-:Y:S01]  /*90c0*/  SHF.R.U64 R49, R28, 0x10, R29 ;  /* 0x000000101c317819 */ /* 0x000fe2000000121d */
[--C-:B------:R-:W-:Y:S01]  /*90d0*/  IMAD.MOV.U32 R36, RZ, RZ, R9.reuse ;  /* 0x000000ffff247224 */ /* 0x100fe200078e0009 */
[--C-:B------:R-:W-:Y:S01]  /*90e0*/  SHF.R.U64 R37, R8, 0x10, R9.reuse ;  /* 0x0000001008257819 */ /* 0x100fe20000001209 */
[----:B------:R-:W-:Y:S01]  /*90f0*/  IMAD.MOV.U32 R48, RZ, RZ, R10 ;  /* 0x000000ffff307224 */ /* 0x000fe200078e000a */
[----:B------:R-:W-:Y:S01]  /*9100*/  SHF.R.U32.HI R53, RZ, 0x10, R9 ;  /* 0x00000010ff357819 */ /* 0x000fe20000011609 */
[--C-:B------:R-:W-:Y:S01]  /*9110*/  IMAD.MOV.U32 R33, RZ, RZ, R11.reuse ;  /* 0x000000ffff217224 */ /* 0x100fe200078e000b */
[--C-:B------:R-:W-:Y:S01]  /*9120*/  SHF.R.U64 R35, R10, 0x10, R11.reuse ;  /* 0x000000100a237819 */ /* 0x100fe2000000120b */
[----:B------:R-:W-:Y:S01]  /*9130*/  IMAD.MOV.U32 R50, RZ, RZ, R30 ;  /* 0x000000ffff327224 */ /* 0x000fe200078e001e */
[----:B------:R-:W-:Y:S01]  /*9140*/  SHF.R.U32.HI R54, RZ, 0x10, R11 ;  /* 0x00000010ff367819 */ /* 0x000fe2000001160b */
[----:B------:R-:W-:Y:S01]  /*9150*/  IMAD.MOV.U32 R28, RZ, RZ, R31 ;  /* 0x000000ffff1c7224 */ /* 0x000fe200078e001f */
[----:B------:R-:W-:Y:S01]  /*9160*/  SHF.R.U32.HI R52, RZ, 0x10, R29 ;  /* 0x00000010ff347819 */ /* 0x000fe2000001161d */
[----:B------:R-:W-:Y:S01]  /*9170*/  IMAD.MOV.U32 R46, RZ, RZ, R8 ;  /* 0x000000ffff2e7224 */ /* 0x000fe200078e0008 */
[--C-:B------:R-:W-:Y:S01]  /*9180*/  SHF.R.U64 R27, R12, 0x10, R13.reuse ;  /* 0x000000100c1b7819 */ /* 0x100fe2000000120d */
[----:B------:R-:W-:Y:S01]  /*9190*/  IMAD.MOV.U32 R10, RZ, RZ, R12 ;  /* 0x000000ffff0a7224 */ /* 0x000fe200078e000c */
[--C-:B------:R-:W-:Y:S01]  /*91a0*/  SHF.R.U32.HI R11, RZ, 0x10, R13.reuse ;  /* 0x00000010ff0b7819 */ /* 0x100fe2000001160d */
[----:B------:R-:W-:Y:S01]  /*91b0*/  IMAD.MOV.U32 R26, RZ, RZ, R13 ;  /* 0x000000ffff1a7224 */ /* 0x000fe200078e000d */
[--C-:B------:R-:W-:Y:S01]  /*91c0*/  SHF.R.U64 R29, R30, 0x10, R31.reuse ;  /* 0x000000101e1d7819 */ /* 0x100fe2000000121f */
[----:B------:R-:W-:Y:S01]  /*91d0*/  IMAD.MOV.U32 R9, RZ, RZ, R14 ;  /* 0x000000ffff097224 */ /* 0x000fe200078e000e */
[----:B------:R-:W-:Y:S01]  /*91e0*/  SHF.R.U32.HI R51, RZ, 0x10, R31 ;  /* 0x00000010ff337819 */ /* 0x000fe2000001161f */
[--C-:B------:R-:W-:Y:S01]  /*91f0*/  IMAD.MOV.U32 R24, RZ, RZ, R15.reuse ;  /* 0x000000ffff187224 */ /* 0x100fe200078e000f */
[----:B------:R-:W-:Y:S01]  /*9200*/  SHF.R.U64 R8, R14, 0x10, R15 ;  /* 0x000000100e087819 */ /* 0x000fe2000000120f */
[----:B------:R-:W-:-:S04]  /*9210*/  DEPBAR.LE SB0, 0x1 ;  /* 0x000080400000791a */ /* 0x000fc80000000000 */
[----:B------:R-:W-:Y:S01]  /*9220*/  SHF.R.U32.HI R13, RZ, 0x10, R15 ;  /* 0x00000010ff0d7819 */ /* 0x000fe2000001160f */
[----:B------:R-:W-:Y:S01]  /*9230*/  BSSY B1, `(.L_x_123) ;  /* 0x00000d1000017945 */ /* 0x000fe20003800000 */
        /* <DEDUP_REMOVED lines=21> */
[----:B------:R-:W-:Y:S01]  /*9390*/  MOV R9, c[0x0][0x27c] ;  /* 0x00009f0000097a02 */ /* 0x000fe20000000f00 */
[----:B------:R-:W1:Y:S01]  /*93a0*/  LDS.128 R12, [R6+0x10080] ;  /* 0x01008000060c7984 */ /* 0x000e620000000c00 */
[----:B------:R-:W-:Y:S01]  /*93b0*/  SHF.L.U32 R56, R37, 0x10, RZ ;  /* 0x0000001025387819 */ /* 0x000fe200000006ff */
[----:B------:R-:W-:Y:S01]  /*93c0*/  IMAD.U32 R68, R41, 0x10000, RZ ;  /* 0x0001000029447824 */ /* 0x000fe200078e00ff */
[----:B------:R-:W-:Y:S02]  /*93d0*/  LEA.HI R9, R9, R16, RZ, 0x1d ;  /* 0x0000001009097211 */ /* 0x000fe400078fe8ff */
[----:B------:R-:W-:Y:S02]  /*93e0*/  LOP3.LUT R61, R40, 0xffff0000, RZ, 0xc0, !PT ;  /* 0xffff0000283d7812 */ /* 0x000fe400078ec0ff */
[----:B------:R-:W-:Y:S01]  /*93f0*/  SHF.R.S32.HI R8, RZ, 0x1f, R9 ;  /* 0x0000001fff087819 */ /* 0x000fe20000011409 */
[----:B------:R-:W-:-:S03]  /*9400*/  IMAD.SHL.U32 R10, R9, 0x8, RZ ;  /* 0x00000008090a7824 */ /* 0x000fc600078e00ff */
[----:B------:R-:W-:Y:S02]  /*9410*/  LEA.HI R8, R8, R9, RZ, 0x3 ;  /* 0x0000000908087211 */ /* 0x000fe400078f18ff */
[----:B------:R-:W-:Y:S02]  /*9420*/  LOP3.LUT R10, R47, 0x38, R10, 0xf8, !PT ;  /* 0x000000382f0a7812 */ /* 0x000fe400078ef80a */
[----:B------:R-:W-:Y:S02]  /*9430*/  SHF.L.U32 R8, R8, 0xa, RZ ;  /* 0x0000000a08087819 */ /* 0x000fe400000006ff */
[----:B------:R-:W-:Y:S02]  /*9440*/  LOP3.LUT R9, R10, R45, RZ, 0x3c, !PT ;  /* 0x0000002d0a097212 */ /* 0x000fe400078e3cff */
[----:B------:R-:W-:-:S04]  /*9450*/  LOP3.LUT R8, R8, 0x7fffe000, RZ, 0xc0, !PT ;  /* 0x7fffe00008087812 */ /* 0x000fc800078ec0ff */
[----:B------:R-:W-:-:S05]  /*9460*/  IADD3 R46, R9, R8, R44 ;  /* 0x00000008092e7210 */ /* 0x000fca0007ffe02c */
[----:B------:R-:W-:-:S05]  /*9470*/  IMAD.SHL.U32 R46, R46, 0x2, RZ ;  /* 0x000000022e2e7824 */ /* 0x000fca00078e00ff */
[----:B------:R-:W2:Y:S01]  /*9480*/  LDS.128 R8, [R46+0x10080] ;  /* 0x010080002e087984 */ /* 0x000ea20000000c00 */
[C---:B-1----:R-:W-:Y:S01]  /*9490*/  SHF.L.U32 R49, R12.reuse, 0x10, RZ ;  /* 0x000000100c317819 */ /* 0x042fe200000006ff */
[C---:B------:R-:W-:Y:S01]  /*94a0*/  IMAD.U32 R50, R13.reuse, 0x10000, RZ ;  /* 0x000100000d327824 */ /* 0x040fe200078e00ff */
[----:B------:R-:W-:Y:S02]  /*94b0*/  LOP3.LUT R52, R12, 0xffff0000, RZ, 0xc0, !PT ;  /* 0xffff00000c347812 */ /* 0x000fe400078ec0ff */
[----:B------:R-:W-:Y:S01]  /*94c0*/  LOP3.LUT R12, R13, 0xffff0000, RZ, 0xc0, !PT ;  /* 0xffff00000d0c7812 */ /* 0x000fe200078ec0ff */
[C---:B------:R-:W-:Y:S01]  /*94d0*/  IMAD.U32 R13, R15.reuse, 0x10000, RZ ;  /* 0x000100000f0d7824 */ /* 0x040fe200078e00ff */
[C---:B------:R-:W-:Y:S02]  /*94e0*/  SHF.L.U32 R51, R14.reuse, 0x10, RZ ;  /* 0x000000100e337819 */ /* 0x040fe400000006ff */
[----:B------:R-:W-:Y:S02]  /*94f0*/  LOP3.LUT R48, R14, 0xffff0000, RZ, 0xc0, !PT ;  /* 0xffff00000e307812 */ /* 0x000fe400078ec0ff */
[----:B------:R-:W-:-:S02]  /*9500*/  LOP3.LUT R14, R15, 0xffff0000, RZ, 0xc0, !PT ;  /* 0xffff00000f0e7812 */ /* 0x000fc400078ec0ff */
[C---:B--2---:R-:W-:Y:S01]  /*9510*/  SHF.L.U32 R55, R8.reuse, 0x10, RZ ;  /* 0x0000001008377819 */ /* 0x044fe200000006ff */
[C---:B------:R-:W-:Y:S01]  /*9520*/  IMAD.U32 R62, R11.reuse, 0x10000, RZ ;  /* 0x000100000b3e7824 */ /* 0x040fe200078e00ff */
[----:B------:R-:W-:Y:S02]  /*9530*/  LOP3.LUT R58, R11, 0xffff0000, RZ, 0xc0, !PT ;  /* 0xffff00000b3a7812 */ /* 0x000fe400078ec0ff */
[----:B------:R-:W-:Y:S01]  /*9540*/  LOP3.LUT R53, R8, 0xffff0000, RZ, 0xc0, !PT ;  /* 0xffff000008357812 */ /* 0x000fe200078ec0ff */
[----:B------:R-:W-:Y:S01]  /*9550*/  FMUL.FTZ R54, R55, R56 ;  /* 0x0000003837367220 */ /* 0x000fe20000410000 */
[----:B------:R-:W-:Y:S01]  /*9560*/  LOP3.LUT R11, R37, 0xffff0000, RZ, 0xc0, !PT ;  /* 0xffff0000250b7812 */ /* 0x000fe200078ec0ff */
[-C--:B------:R-:W-:Y:S01]  /*9570*/  FMUL.FTZ R55, R55, R68.reuse ;  /* 0x0000004437377220 */ /* 0x080fe20000410000 */
[C---:B------:R-:W-:Y:S01]  /*9580*/  SHF.L.U32 R66, R10.reuse, 0x10, RZ ;  /* 0x000000100a427819 */ /* 0x040fe200000006ff */
[----:B------:R-:W-:Y:S01]  /*9590*/  IMAD.U32 R8, R9, 0x10000, RZ ;  /* 0x0001000009087824 */ /* 0x000fe200078e00ff */
[----:B------:R-:W-:Y:S01]  /*95a0*/  LOP3.LUT R15, R10, 0xffff0000, RZ, 0xc0, !PT ;  /* 0xffff00000a0f7812 */ /* 0x000fe200078ec0ff */
[----:B------:R-:W-:Y:S01]  /*95b0*/  FFMA.FTZ R54, R49, R68, -R54 ;  /* 0x0000004431367223 */ /* 0x000fe20000010836 */
[----:B------:R-:W-:Y:S01]  /*95c0*/  LOP3.LUT R60, R9, 0xffff0000, RZ, 0xc0, !PT ;  /* 0xffff0000093c7812 */ /* 0x000fe200078ec0ff */
[----:B------:R-:W-:Y:S01]  /*95d0*/  FMUL.FTZ R59, R53, R11 ;  /* 0x0000000b353b7220 */ /* 0x000fe20000410000 */
[----:B------:R-:W-:Y:S01]  /*95e0*/  LOP3.LUT R10, R41, 0xffff0000, RZ, 0xc0, !PT ;  /* 0xffff0000290a7812 */ /* 0x000fe200078ec0ff */
[----:B------:R-:W-:Y:S01]  /*95f0*/  FFMA.FTZ R49, R49, R56, R55 ;  /* 0x0000003831317223 */ /* 0x000fe20000010037 */
[----:B------:R-:W-:Y:S01]  /*9600*/  SHF.L.U32 R9, R36, 0x10, RZ ;  /* 0x0000001024097819 */ /* 0x000fe200000006ff */
[----:B------:R-:W-:-:S02]  /*9610*/  IMAD.U32 R55, R40, 0x10000, RZ ;  /* 0x0001000028377824 */ /* 0x000fc400078e00ff */
[-C--:B------:R-:W-:Y:S02]  /*9620*/  FMUL.FTZ R57, R53, R10.reuse ;  /* 0x0000000a35397220 */ /* 0x080fe40000410000 */
[----:B------:R-:W-:Y:S02]  /*9630*/  FMUL.FTZ R56, R8, R9 ;  /* 0x0000000908387220 */ /* 0x000fe40000410000 */
[----:B------:R-:W-:Y:S01]  /*9640*/  FFMA.FTZ R53, R52, R10, -R59 ;  /* 0x0000000a34357223 */ /* 0x000fe2000001083b */
[----:B------:R-:W-:Y:S01]  /*9650*/  SHF.L.U32 R59, R35, 0x10, RZ ;  /* 0x00000010233b7819 */ /* 0x000fe200000006ff */
[----:B------:R-:W-:Y:S02]  /*9660*/  FMUL.FTZ R10, R8, R55 ;  /* 0x00000037080a7220 */ /* 0x000fe40000410000 */
[----:B------:R-:W-:Y:S01]  /*9670*/  FFMA.FTZ R8, R52, R11, R57 ;  /* 0x0000000b34087223 */ /* 0x000fe20000010039 */
[----:B------:R-:W-:Y:S01]  /*9680*/  LOP3.LUT R57, R39, 0xffff0000, RZ, 0xc0, !PT ;  /* 0xffff000027397812 */ /* 0x000fe200078ec0ff */
[----:B------:R-:W-:Y:S01]  /*9690*/  FFMA.FTZ R52, R50, R55, -R56 ;  /* 0x0000003732347223 */ /* 0x000fe20000010838 */
[----:B------:R-:W-:Y:S01]  /*96a0*/  SHF.L.U32 R11, R33, 0x10, RZ ;  /* 0x00000010210b7819 */ /* 0x000fe200000006ff */
[----:B------:R-:W-:Y:S01]  /*96b0*/  IMAD.U32 R56, R39, 0x10000, RZ ;  /* 0x0001000027387824 */ /* 0x000fe200078e00ff */
[----:B------:R-:W-:Y:S01]  /*96c0*/  F2FP.BF16.PACK_AB R8, R8, R49 ;  /* 0x000000310808723e */ /* 0x000fe200000010ff */
[----:B------:R-:W-:Y:S01]  /*96d0*/  FFMA.FTZ R50, R50, R9, R10 ;  /* 0x0000000932327223 */ /* 0x000fe2000001000a */
[----:B------:R-:W-:Y:S01]  /*96e0*/  LOP3.LUT R10, R35, 0xffff0000, RZ, 0xc0, !PT ;  /* 0xffff0000230a7812 */ /* 0x000fe200078ec0ff */
[----:B------:R-:W-:-:S02]  /*96f0*/  FMUL.FTZ R9, R66, R59 ;  /* 0x0000003b42097220 */ /* 0x000fc40000410000 */
[-C--:B------:R-:W-:Y:S02]  /*9700*/  FMUL.FTZ R66, R66, R56.reuse ;  /* 0x0000003842427220 */ /* 0x080fe40000410000 */
[----:B------:R-:W-:Y:S01]  /*9710*/  FFMA.FTZ R56, R51, R56, -R9 ;  /* 0x0000003833387223 */ /* 0x000fe20000010809 */
[----:B------:R-:W-:Y:S01]  /*9720*/  SHF.L.U32 R9, R38, 0x10, RZ ;  /* 0x0000001026097819 */ /* 0x000fe200000006ff */
[C---:B------:R-:W-:Y:S02]  /*9730*/  FMUL.FTZ R55, R15.reuse, R10 ;  /* 0x0000000a0f377220 */ /* 0x040fe40000410000 */
[----:B------:R-:W-:Y:S02]  /*9740*/  FMUL.FTZ R15, R15, R57 ;  /* 0x000000390f0f7220 */ /* 0x000fe40000410000 */
[----:B------:R-:W-:Y:S02]  /*9750*/  FFMA.FTZ R51, R51, R59, R66 ;  /* 0x0000003b33337223 */ /* 0x000fe40000010042 */
[----:B------:R-:W-:-:S02]  /*9760*/  FMUL.FTZ R66, R62, R11 ;  /* 0x0000000b3e427220 */ /* 0x000fc40000410000 */
[C---:B------:R-:W-:Y:S01]  /*9770*/  FFMA.FTZ R55, R48.reuse, R57, -R55 ;  /* 0x0000003930377223 */ /* 0x040fe20000010837 */
[----:B------:R-:W-:Y:S01]  /*9780*/  LOP3.LUT R57, R33, 0xffff0000, RZ, 0xc0, !PT ;  /* 0xffff000021397812 */ /* 0x000fe200078ec0ff */
[----:B------:R-:W-:Y:S01]  /*9790*/  FFMA.FTZ R10, R48, R10, R15 ;  /* 0x0000000a300a7223 */ /* 0x000fe2000001000f */
[----:B------:R-:W-:Y:S01]  /*97a0*/  LOP3.LUT R15, R38, 0xffff0000, RZ, 0xc0, !PT ;  /* 0xffff0000260f7812 */ /* 0x000fe200078ec0ff */
[-C--:B------:R-:W-:Y:S02]  /*97b0*/  FMUL.FTZ R62, R62, R9.reuse ;  /* 0x000000093e3e7220 */ /* 0x080fe40000410000 */
[C---:B------:R-:W-:Y:S01]  /*97c0*/  FFMA.FTZ R48, R13.reuse, R9, -R66 ;  /* 0x000000090d307223 */ /* 0x040fe20000010842 */
[----:B------:R-:W-:Y:S01]  /*97d0*/  LOP3.LUT R9, R36, 0xffff0000, RZ, 0xc0, !PT ;  /* 0xffff000024097812 */ /* 0x000fe200078ec0ff */
[----:B------:R-:W-:Y:S01]  /*97e0*/  FFMA.FTZ R11, R13, R11, R62 ;  /* 0x0000000b0d0b7223 */ /* 0x000fe2000001003e */
[----:B------:R-:W-:Y:S01]  /*97f0*/  F2FP.BF16.PACK_AB R10, R10, R51 ;  /* 0x000000330a0a723e */ /* 0x000fe200000010ff */
[----:B------:R-:W-:-:S02]  /*9800*/  FMUL.FTZ R59, R58, R57 ;  /* 0x000000393a3b7220 */ /* 0x000fc40000410000 */
[C---:B------:R-:W-:Y:S02]  /*9810*/  FMUL.FTZ R13, R60.reuse, R9 ;  /* 0x000000093c0d7220 */ /* 0x040fe40000410000 */
[----:B------:R-:W-:Y:S02]  /*9820*/  FMUL.FTZ R60, R60, R61 ;  /* 0x0000003d3c3c7220 */ /* 0x000fe40000410000 */
[----:B------:R-:W-:Y:S02]  /*9830*/  FMUL.FTZ R58, R58, R15 ;  /* 0x0000000f3a3a7220 */ /* 0x000fe40000410000 */
[----:B------:R-:W-:Y:S02]  /*9840*/  FFMA.FTZ R13, R12, R61, -R13 ;  /* 0x0000003d0c0d7223 */ /* 0x000fe4000001080d */
[----:B------:R-:W-:Y:S02]  /*9850*/  FFMA.FTZ R15, R14, R15, -R59 ;  /* 0x0000000f0e0f7223 */ /* 0x000fe4000001083b */
[----:B------:R-:W-:Y:S01]  /*9860*/  FFMA.FTZ R9, R12, R9, R60 ;  /* 0x000000090c097223 */ /* 0x000fe2000001003c */
[----:B------:R-:W-:Y:S01]  /*9870*/  F2FP.BF16.PACK_AB R12, R53, R54 ;  /* 0x00000036350c723e */ /* 0x000fe200000010ff */
[----:B------:R-:W-:Y:S01]  /*9880*/  FFMA.FTZ R58, R14, R57, R58 ;  /* 0x000000390e3a7223 */ /* 0x000fe2000001003a */
[----:B------:R-:W-:-:S02]  /*9890*/  F2FP.BF16.PACK_AB R14, R55, R56 ;  /* 0x00000038370e723e */ /* 0x000fc400000010ff */
[----:B------:R-:W-:Y:S02]  /*98a0*/  F2FP.BF16.PACK_AB R13, R13, R52 ;  /* 0x000000340d0d723e */ /* 0x000fe400000010ff */
[----:B------:R-:W-:Y:S02]  /*98b0*/  F2FP.BF16.PACK_AB R15, R15, R48 ;  /* 0x000000300f0f723e */ /* 0x000fe400000010ff */
[----:B------:R-:W-:Y:S02]  /*98c0*/  F2FP.BF16.PACK_AB R9, R9, R50 ;  /* 0x000000320909723e */ /* 0x000fe400000010ff */
[----:B------:R-:W-:Y:S01]  /*98d0*/  F2FP.BF16.PACK_AB R11, R58, R11 ;  /* 0x0000000b3a0b723e */ /* 0x000fe200000010ff */
[----:B------:R1:W-:Y:S04]  /*98e0*/  STS.128 [R6+0x10080], R12 ;  /* 0x0100800c06007388 */ /* 0x0003e80000000c00 */
[----:B------:R1:W-:Y:S02]  /*98f0*/  STS.128 [R46+0x10080], R8 ;  /* 0x010080082e007388 */ /* 0x0003e40000000c00 */
.L_x_126:
[----:B------:R-:W-:Y:S05]  /*9900*/  BSYNC B0 ;  /* 0x0000000000007941 */ /* 0x000fea0003800000 */
.L_x_125:
[----:B------:R-:W-:-:S13]  /*9910*/  ISETP.GE.AND P0, PT, R23, c[0x0][0x27c], PT ;  /* 0x00009f0017007a0c */ /* 0x000fda0003f06270 */
[----:B------:R-:W-:Y:S05]  /*9920*/  @P0 BRA `(.L_x_124) ;  /* 0x0000061000000947 */ /* 0x000fea0003800000 */
[----:B-1----:R-:W-:Y:S01]  /*9930*/  SHF.R.S32.HI R10, RZ, 0x1f, R23 ;  /* 0x0000001fff0a7819 */ /* 0x002fe20000011417 */
[----:B------:R-:W-:Y:S01]  /*9940*/  IMAD.MOV.U32 R9, RZ, RZ, c[0x0][0x27c] ;  /* 0x00009f00ff097624 */ /* 0x000fe200078e00ff */
[----:B------:R-:W-:Y:S01]  /*9950*/  SHF.L.U32 R50, R31, 0x10, RZ ;  /* 0x000000101f327819 */ /* 0x000fe200000006ff */
[----:B------:R-:W-:Y:S01]  /*9960*/  IMAD.U32 R52, R27, 0x10000, RZ ;  /* 0x000100001b347824 */ /* 0x000fe200078e00ff */
[-C--:B------:R-:W-:Y:S01]  /*9970*/  LEA.HI R8, R10, R23.reuse, RZ, 0x3 ;  /* 0x000000170a087211 */ /* 0x080fe200078f18ff */
[----:B------:R-:W-:Y:S01]  /*9980*/  IMAD.U32 R60, R24, 0x10000, RZ ;  /* 0x00010000183c7824 */ /* 0x000fe200078e00ff */
[----:B------:R-:W-:Y:S02]  /*9990*/  LEA.HI R10, R10, R23, RZ, 0x6 ;  /* 0x000000170a0a7211 */ /* 0x000fe400078f30ff */
[--C-:B------:R-:W-:Y:S02]  /*99a0*/  SHF.R.S32.HI R6, RZ, 0x3, R8.reuse ;  /* 0x00000003ff067819 */ /* 0x100fe40000011408 */
[----:B------:R-:W-:Y:S01]  /*99b0*/  LOP3.LUT R8, R47, 0x38, R8, 0xf8, !PT ;  /* 0x000000382f087812 */ /* 0x000fe200078ef808 */
[----:B------:R-:W-:Y:S01]  /*99c0*/  IMAD.SHL.U32 R10, R10, 0x80, RZ ;  /* 0x000000800a0a7824 */ /* 0x000fe200078e00ff */
[----:B------:R-:W-:-:S02]  /*99d0*/  LEA.HI R9, R9, R6, RZ, 0x1d ;  /* 0x0000000609097211 */ /* 0x000fc400078fe8ff */
[----:B------:R-:W-:Y:S02]  /*99e0*/  LOP3.LUT R11, R8, R45, RZ, 0x3c, !PT ;  /* 0x0000002d080b7212 */ /* 0x000fe400078e3cff */
[----:B------:R-:W-:Y:S02]  /*99f0*/  SHF.R.S32.HI R6, RZ, 0x1f, R9 ;  /* 0x0000001fff067819 */ /* 0x000fe40000011409 */
[----:B------:R-:W-:Y:S02]  /*9a00*/  SHF.L.U32 R8, R9, 0x3, RZ ;  /* 0x0000000309087819 */ /* 0x000fe400000006ff */
[----:B------:R-:W-:Y:S02]  /*9a10*/  LEA.HI R6, R6, R9, RZ, 0x3 ;  /* 0x0000000906067211 */ /* 0x000fe400078f18ff */
[----:B------:R-:W-:Y:S02]  /*9a20*/  LOP3.LUT R8, R47, 0x38, R8, 0xf8, !PT ;  /* 0x000000382f087812 */ /* 0x000fe400078ef808 */
[----:B------:R-:W-:Y:S01]  /*9a30*/  LOP3.LUT R10, R10, 0x7fffe000, RZ, 0xc0, !PT ;  /* 0x7fffe0000a0a7812 */ /* 0x000fe200078ec0ff */
[----:B------:R-:W-:Y:S01]  /*9a40*/  IMAD.SHL.U32 R9, R6, 0x400, RZ ;  /* 0x0000040006097824 */ /* 0x000fe200078e00ff */
[----:B------:R-:W-:-:S02]  /*9a50*/  LOP3.LUT R45, R8, R45, RZ, 0x3c, !PT ;  /* 0x0000002d082d7212 */ /* 0x000fc400078e3cff */
[--C-:B------:R-:W-:Y:S02]  /*9a60*/  IADD3 R10, R11, R10, R44.reuse ;  /* 0x0000000a0b0a7210 */ /* 0x100fe40007ffe02c */
[----:B------:R-:W-:Y:S02]  /*9a70*/  LOP3.LUT R9, R9, 0x7fffe000, RZ, 0xc0, !PT ;  /* 0x7fffe00009097812 */ /* 0x000fe400078ec0ff */
[----:B------:R-:W-:Y:S01]  /*9a80*/  LOP3.LUT R51, R31, 0xffff0000, RZ, 0xc0, !PT ;  /* 0xffff00001f337812 */ /* 0x000fe200078ec0ff */
[----:B------:R-:W-:Y:S01]  /*9a90*/  IMAD.SHL.U32 R6, R10, 0x2, RZ ;  /* 0x000000020a067824 */ /* 0x000fe200078e00ff */
[----:B------:R-:W-:Y:S02]  /*9aa0*/  IADD3 R44, R45, R9, R44 ;  /* 0x000000092d2c7210 */ /* 0x000fe40007ffe02c */
[----:B------:R-:W-:Y:S02]  /*9ab0*/  SHF.L.U32 R62, R28, 0x10, RZ ;  /* 0x000000101c3e7819 */ /* 0x000fe400000006ff */
[----:B------:R-:W-:Y:S01]  /*9ac0*/  SHF.L.U32 R44, R44, 0x1, RZ ;  /* 0x000000012c2c7819 */ /* 0x000fe200000006ff */
[----:B------:R-:W1:Y:S01]  /*9ad0*/  LDS.128 R12, [R6+0x10080] ;  /* 0x01008000060c7984 */ /* 0x000e620000000c00 */
[----:B------:R-:W-:-:S03]  /*9ae0*/  LOP3.LUT R59, R30, 0xffff0000, RZ, 0xc0, !PT ;  /* 0xffff00001e3b7812 */ /* 0x000fc600078ec0ff */
[----:B------:R-:W2:Y:S01]  /*9af0*/  LDS.128 R8, [R44+0x10080] ;  /* 0x010080002c087984 */ /* 0x000ea20000000c00 */
[C---:B-1----:R-:W-:Y:S01]  /*9b00*/  IMAD.U32 R45, R12.reuse, 0x10000, RZ ;  /* 0x000100000c2d7824 */ /* 0x042fe200078e00ff */
[----:B------:R-:W-:Y:S01]  /*9b10*/  LOP3.LUT R49, R12, 0xffff0000, RZ, 0xc0, !PT ;  /* 0xffff00000c317812 */ /* 0x000fe200078ec0ff */
[C---:B------:R-:W-:Y:S01]  /*9b20*/  IMAD.U32 R48, R13.reuse, 0x10000, RZ ;  /* 0x000100000d307824 */ /* 0x040fe200078e00ff */
[----:B------:R-:W-:Y:S01]  /*9b30*/  LOP3.LUT R12, R13, 0xffff0000, RZ, 0xc0, !PT ;  /* 0xffff00000d0c7812 */ /* 0x000fe200078ec0ff */
[----:B--2---:R-:W-:Y:S01]  /*9b40*/  IMAD.U32 R57, R8, 0x10000, RZ ;  /* 0x0001000008397824 */ /* 0x004fe200078e00ff */
[C---:B------:R-:W-:Y:S01]  /*9b50*/  SHF.L.U32 R47, R14.reuse, 0x10, RZ ;  /* 0x000000100e2f7819 */ /* 0x040fe200000006ff */
[----:B------:R-:W-:Y:S01]  /*9b60*/  IMAD.U32 R13, R15, 0x10000, RZ ;  /* 0x000100000f0d7824 */ /* 0x000fe200078e00ff */
[----:B------:R-:W-:Y:S01]  /*9b70*/  LOP3.LUT R46, R14, 0xffff0000, RZ, 0xc0, !PT ;  /* 0xffff00000e2e7812 */ /* 0x000fe200078ec0ff */
[----:B------:R-:W-:Y:S01]  /*9b80*/  FMUL.FTZ R54, R57, R52 ;  /* 0x0000003439367220 */ /* 0x000fe20000410000 */
[----:B------:R-:W-:Y:S01]  /*9b90*/  LOP3.LUT R14, R15, 0xffff0000, RZ, 0xc0, !PT ;  /* 0xffff00000f0e7812 */ /* 0x000fe200078ec0ff */
[-C--:B------:R-:W-:Y:S01]  /*9ba0*/  FMUL.FTZ R57, R57, R50.reuse ;  /* 0x0000003239397220 */ /* 0x080fe20000410000 */
[----:B------:R-:W-:Y:S01]  /*9bb0*/  SHF.L.U32 R15, R9, 0x10, RZ ;  /* 0x00000010090f7819 */ /* 0x000fe200000006ff */
[----:B------:R-:W-:Y:S01]  /*9bc0*/  FFMA.FTZ R54, R45, R50, -R54 ;  /* 0x000000322d367223 */ /* 0x000fe20000010836 */
[----:B------:R-:W-:Y:S01]  /*9bd0*/  LOP3.LUT R56, R9, 0xffff0000, RZ, 0xc0, !PT ;  /* 0xffff000009387812 */ /* 0x000fe200078ec0ff */
[----:B------:R-:W-:Y:S01]  /*9be0*/  IMAD.U32 R53, R10, 0x10000, RZ ;  /* 0x000100000a357824 */ /* 0x000fe200078e00ff */
[----:B------:R-:W-:Y:S01]  /*9bf0*/  SHF.L.U32 R9, R11, 0x10, RZ ;  /* 0x000000100b097819 */ /* 0x000fe200000006ff */
[----:B------:R-:W-:Y:S01]  /*9c00*/  FFMA.FTZ R45, R45, R52, R57 ;  /* 0x000000342d2d7223 */ /* 0x000fe20000010039 */
[----:B------:R-:W-:Y:S01]  /*9c10*/  LOP3.LUT R58, R11, 0xffff0000, RZ, 0xc0, !PT ;  /* 0xffff00000b3a7812 */ /* 0x000fe200078ec0ff */
[----:B------:R-:W-:Y:S01]  /*9c20*/  IMAD.U32 R50, R25, 0x10000, RZ ;  /* 0x0001000019327824 */ /* 0x000fe200078e00ff */
[----:B------:R-:W-:-:S02]  /*9c30*/  LOP3.LUT R8, R8, 0xffff0000, RZ, 0xc0, !PT ;  /* 0xffff000008087812 */ /* 0x000fc400078ec0ff */
[----:B------:R-:W-:Y:S01]  /*9c40*/  LOP3.LUT R11, R27, 0xffff0000, RZ, 0xc0, !PT ;  /* 0xffff00001b0b7812 */ /* 0x000fe200078ec0ff */
[----:B------:R-:W-:Y:S01]  /*9c50*/  FMUL.FTZ R57, R53, R50 ;  /* 0x0000003235397220 */ /* 0x000fe20000410000 */
[----:B------:R-:W-:Y:S02]  /*9c60*/  LOP3.LUT R55, R10, 0xffff0000, RZ, 0xc0, !PT ;  /* 0xffff00000a377812 */ /* 0x000fe400078ec0ff */
[----:B------:R-:W-:Y:S01]  /*9c70*/  SHF.L.U32 R52, R29, 0x10, RZ ;  /* 0x000000101d347819 */ /* 0x000fe200000006ff */
[C---:B------:R-:W-:Y:S02]  /*9c80*/  FMUL.FTZ R10, R8.reuse, R11 ;  /* 0x0000000b080a7220 */ /* 0x040fe40000410000 */
[-C--:B------:R-:W-:Y:S02]  /*9c90*/  FMUL.FTZ R8, R8, R51.reuse ;  /* 0x0000003308087220 */ /* 0x080fe40000410000 */
[----:B------:R-:W-:Y:S01]  /*9ca0*/  FFMA.FTZ R51, R49, R51, -R10 ;  /* 0x0000003331337223 */ /* 0x000fe2000001080a */
[----:B------:R-:W-:Y:S01]  /*9cb0*/  LOP3.LUT R10, R25, 0xffff0000, RZ, 0xc0, !PT ;  /* 0xffff0000190a7812 */ /* 0x000fe200078ec0ff */
[----:B------:R-:W-:-:S02]  /*9cc0*/  FMUL.FTZ R53, R53, R52 ;  /* 0x0000003435357220 */ /* 0x000fc40000410000 */
[----:B------:R-:W-:Y:S01]  /*9cd0*/  FFMA.FTZ R8, R49, R11, R8 ;  /* 0x0000000b31087223 */ /* 0x000fe20000010008 */
[----:B------:R-:W-:Y:S01]  /*9ce0*/  LOP3.LUT R49, R29, 0xffff0000, RZ, 0xc0, !PT ;  /* 0xffff00001d317812 */ /* 0x000fe200078ec0ff */
[C---:B------:R-:W-:Y:S01]  /*9cf0*/  FFMA.FTZ R52, R47.reuse, R52, -R57 ;  /* 0x000000342f347223 */ /* 0x040fe20000010839 */
[----:B------:R-:W-:Y:S01]  /*9d00*/  SHF.L.U32 R11, R26, 0x10, RZ ;  /* 0x000000101a0b7819 */ /* 0x000fe200000006ff */
[----:B------:R-:W-:Y:S01]  /*9d10*/  FFMA.FTZ R47, R47, R50, R53 ;  /* 0x000000322f2f7223 */ /* 0x000fe20000010035 */
[----:B------:R-:W-:Y:S01]  /*9d20*/  F2FP.BF16.PACK_AB R8, R8, R45 ;  /* 0x0000002d0808723e */ /* 0x000fe200000010ff */
[C---:B------:R-:W-:Y:S02]  /*9d30*/  FMUL.FTZ R53, R55.reuse, R10 ;  /* 0x0000000a37357220 */ /* 0x040fe40000410000 */
[----:B------:R-:W-:Y:S02]  /*9d40*/  IMAD.U32 R50, R30, 0x10000, RZ ;  /* 0x000100001e327824 */ /* 0x000fe400078e00ff */
[----:B------:R-:W-:-:S02]  /*9d50*/  FMUL.FTZ R55, R55, R49 ;  /* 0x0000003137377220 */ /* 0x000fc40000410000 */
[----:B------:R-:W-:Y:S02]  /*9d60*/  FFMA.FTZ R49, R46, R49, -R53 ;  /* 0x000000312e317223 */ /* 0x000fe40000010835 */
[CC--:B------:R-:W-:Y:S02]  /*9d70*/  FMUL.FTZ R53, R15.reuse, R11.reuse ;  /* 0x0000000b0f357220 */ /* 0x0c0fe40000410000 */
[-C--:B------:R-:W-:Y:S02]  /*9d80*/  FMUL.FTZ R15, R15, R50.reuse ;  /* 0x000000320f0f7220 */ /* 0x080fe40000410000 */
[----:B------:R-:W-:Y:S01]  /*9d90*/  FFMA.FTZ R50, R48, R50, -R53 ;  /* 0x0000003230327223 */ /* 0x000fe20000010835 */
[----:B------:R-:W-:Y:S01]  /*9da0*/  LOP3.LUT R53, R24, 0xffff0000, RZ, 0xc0, !PT ;  /* 0xffff000018357812 */ /* 0x000fe200078ec0ff */
[----:B------:R-:W-:Y:S02]  /*9db0*/  FFMA.FTZ R10, R46, R10, R55 ;  /* 0x0000000a2e0a7223 */ /* 0x000fe40000010037 */
[----:B------:R-:W-:Y:S01]  /*9dc0*/  FFMA.FTZ R48, R48, R11, R15 ;  /* 0x0000000b30307223 */ /* 0x000fe2000001000f */
[----:B------:R-:W-:Y:S01]  /*9dd0*/  LOP3.LUT R15, R28, 0xffff0000, RZ, 0xc0, !PT ;  /* 0xffff00001c0f7812 */ /* 0x000fe200078ec0ff */
[C---:B------:R-:W-:Y:S01]  /*9de0*/  FMUL.FTZ R46, R9.reuse, R60 ;  /* 0x0000003c092e7220 */ /* 0x040fe20000410000 */
[----:B------:R-:W-:Y:S01]  /*9df0*/  F2FP.BF16.PACK_AB R10, R10, R47 ;  /* 0x0000002f0a0a723e */ /* 0x000fe200000010ff */
[-C--:B------:R-:W-:Y:S01]  /*9e00*/  FMUL.FTZ R11, R9, R62.reuse ;  /* 0x0000003e090b7220 */ /* 0x080fe20000410000 */
[----:B------:R-:W-:Y:S01]  /*9e10*/  LOP3.LUT R9, R26, 0xffff0000, RZ, 0xc0, !PT ;  /* 0xffff00001a097812 */ /* 0x000fe200078ec0ff */
[----:B------:R-:W-:-:S02]  /*9e20*/  FFMA.FTZ R46, R13, R62, -R46 ;  /* 0x0000003e0d2e7223 */ /* 0x000fc4000001082e */
[----:B------:R-:W-:Y:S02]  /*9e30*/  FFMA.FTZ R11, R13, R60, R11 ;  /* 0x0000003c0d0b7223 */ /* 0x000fe4000001000b */
[C---:B------:R-:W-:Y:S02]  /*9e40*/  FMUL.FTZ R13, R56.reuse, R9 ;  /* 0x00000009380d7220 */ /* 0x040fe40000410000 */
[----:B------:R-:W-:Y:S02]  /*9e50*/  FMUL.FTZ R57, R56, R59 ;  /* 0x0000003b38397220 */ /* 0x000fe40000410000 */
[C---:B------:R-:W-:Y:S02]  /*9e60*/  FMUL.FTZ R56, R58.reuse, R53 ;  /* 0x000000353a387220 */ /* 0x040fe40000410000 */
[----:B------:R-:W-:Y:S02]  /*9e70*/  FMUL.FTZ R55, R58, R15 ;  /* 0x0000000f3a377220 */ /* 0x000fe40000410000 */
[----:B------:R-:W-:-:S02]  /*9e80*/  FFMA.FTZ R13, R12, R59, -R13 ;  /* 0x0000003b0c0d7223 */ /* 0x000fc4000001080d */
[----:B------:R-:W-:Y:S02]  /*9e90*/  FFMA.FTZ R15, R14, R15, -R56 ;  /* 0x0000000f0e0f7223 */ /* 0x000fe40000010838 */
[----:B------:R-:W-:Y:S01]  /*9ea0*/  FFMA.FTZ R9, R12, R9, R57 ;  /* 0x000000090c097223 */ /* 0x000fe20000010039 */
[----:B------:R-:W-:Y:S01]  /*9eb0*/  F2FP.BF16.PACK_AB R12, R51, R54 ;  /* 0x00000036330c723e */ /* 0x000fe200000010ff */
[----:B------:R-:W-:Y:S01]  /*9ec0*/  FFMA.FTZ R56, R14, R53, R55 ;  /* 0x000000350e387223 */ /* 0x000fe20000010037 */
[----:B------:R-:W-:Y:S02]  /*9ed0*/  F2FP.BF16.PACK_AB R14, R49, R52 ;  /* 0x00000034310e723e */ /* 0x000fe400000010ff */
[----:B------:R-:W-:Y:S02]  /*9ee0*/  F2FP.BF16.PACK_AB R13, R13, R50 ;  /* 0x000000320d0d723e */ /* 0x000fe400000010ff */
[----:B------:R-:W-:Y:S02]  /*9ef0*/  F2FP.BF16.PACK_AB R15, R15, R46 ;  /* 0x0000002e0f0f723e */ /* 0x000fe400000010ff */
[----:B------:R-:W-:-:S02]  /*9f00*/  F2FP.BF16.PACK_AB R9, R9, R48 ;  /* 0x000000300909723e */ /* 0x000fc400000010ff */
[----:B------:R-:W-:Y:S01]  /*9f10*/  F2FP.BF16.PACK_AB R11, R56, R11 ;  /* 0x0000000b380b723e */ /* 0x000fe200000010ff */
[----:B------:R1:W-:Y:S04]  /*9f20*/  STS.128 [R6+0x10080], R12 ;  /* 0x0100800c06007388 */ /* 0x0003e80000000c00 */
[----:B------:R1:W-:Y:S02]  /*9f30*/  STS.128 [R44+0x10080], R8 ;  /* 0x010080082c007388 */ /* 0x0003e40000000c00 */
.L_x_124:
[----:B------:R-:W-:Y:S05]  /*9f40*/  BSYNC B1 ;  /* 0x0000000000017941 */ /* 0x000fea0003800000 */
.L_x_123:
[----:B------:R-:W-:Y:S01]  /*9f50*/  IADD3 R45, R17, 0x20, RZ ;  /* 0x00000020112d7810 */ /* 0x000fe20007ffe0ff */
[----:B------:R-:W-:Y:S03]  /*9f60*/  BSSY B1, `(.L_x_127) ;  /* 0x00000d2000017945 */ /* 0x000fe60003800000 */
[----:B------:R-:W-:-:S13]  /*9f70*/  ISETP.GE.AND P0, PT, R45, R34, PT ;  /* 0x000000222d00720c */ /* 0x000fda0003f06270 */
[----:B------:R-:W-:Y:S05]  /*9f80*/  @P0 BRA `(.L_x_128) ;  /* 0x00000cf000000947 */ /* 0x000fea0003800000 */
[----:B------:R-:W-:Y:S01]  /*9f90*/  ISETP.GE.AND P0, PT, R32, c[0x0][0x27c], PT ;  /* 0x00009f0020007a0c */ /* 0x000fe20003f06270 */
[----:B------:R-:W-:-:S12]  /*9fa0*/  BSSY B0, `(.L_x_129) ;  /* 0x0000063000007945 */ /* 0x000fd80003800000 */
[----:B------:R-:W-:Y:S05]  /*9fb0*/  @P0 BRA `(.L_x_130) ;  /* 0x0000061000000947 */ /* 0x000fea0003800000 */
[----:B-1----:R-:W-:Y:S01]  /*9fc0*/  IMAD.MOV.U32 R11, RZ, RZ, c[0x0][0x27c] ;  /* 0x00009f00ff0b7624 */ /* 0x002fe200078e00ff */
[----:B------:R-:W-:Y:S01]  /*9fd0*/  SHF.R.S32.HI R6, RZ, 0x1f, R45 ;  /* 0x0000001fff067819 */ /* 0x000fe2000001142d */
[----:B------:R-:W-:Y:S01]  /*9fe0*/  IMAD.SHL.U32 R12, R45, 0x40, RZ ;  /* 0x000000402d0c7824 */ /* 0x000fe200078e00ff */
[----:B------:R-:W-:Y:S01]  /*9ff0*/  SHF.L.U32 R62, R38, 0x10, RZ ;  /* 0x00000010263e7819 */ /* 0x000fe200000006ff */
[----:B------:R-:W-:Y:S01]  /*a000*/  IMAD.U32 R52, R35, 0x10000, RZ ;  /* 0x0001000023347824 */ /* 0x000fe200078e00ff */
[----:B------:R-:W-:Y:S01]  /*a010*/  LEA.HI R11, R11, R16, RZ, 0x1d ;  /* 0x000000100b0b7211 */ /* 0x000fe200078fe8ff */
[----:B------:R-:W-:Y:S01]  /*a020*/  IMAD.U32 R54, R39, 0x10000, RZ ;  /* 0x0001000027367824 */ /* 0x000fe200078e00ff */
[----:B------:R-:W-:Y:S01]  /*a030*/  LEA.HI R6, R6, R45, RZ, 0x3 ;  /* 0x0000002d06067211 */ /* 0x000fe200078f18ff */
[----:B------:R-:W-:Y:S01]  /*a040*/  IMAD.U32 R60, R37, 0x10000, RZ ;  /* 0x00010000253c7824 */ /* 0x000fe200078e00ff */
[----:B------:R-:W-:Y:S01]  /*a050*/  SHF.R.S32.HI R8, RZ, 0x1f, R11 ;  /* 0x0000001fff087819 */ /* 0x000fe2000001140b */
[----:B------:R-:W-:Y:S01]  /*a060*/  IMAD.SHL.U32 R9, R11, 0x8, RZ ;  /* 0x000000080b097824 */ /* 0x000fe200078e00ff */
[----:B------:R-:W-:-:S02]  /*a070*/  LOP3.LUT R12, R12, 0x1c0, RZ, 0xc0, !PT ;  /* 0x000001c00c0c7812 */ /* 0x000fc400078ec0ff */
[----:B------:R-:W-:Y:S02]  /*a080*/  LEA.HI R8, R8, R11, RZ, 0x3 ;  /* 0x0000000b08087211 */ /* 0x000fe400078f18ff */
[----:B------:R-:W-:Y:S02]  /*a090*/  SHF.L.U32 R6, R6, 0x6, RZ ;  /* 0x0000000606067819 */ /* 0x000fe400000006ff */
[----:B------:R-:W-:Y:S01]  /*a0a0*/  LOP3.LUT R10, R12, 0x38, R42, 0xf8, !PT ;  /* 0x000000380c0a7812 */ /* 0x000fe200078ef82a */
[----:B------:R-:W-:Y:S01]  /*a0b0*/  IMAD.SHL.U32 R8, R8, 0x400, RZ ;  /* 0x0000040008087824 */ /* 0x000fe200078e00ff */
[----:B------:R-:W-:Y:S02]  /*a0c0*/  SHF.R.U32.HI R13, RZ, 0x3, R12 ;  /* 0x00000003ff0d7819 */ /* 0x000fe4000001160c */
[----:B------:R-:W-:Y:S02]  /*a0d0*/  LOP3.LUT R6, R6, 0xfffffe00, RZ, 0xc0, !PT ;  /* 0xfffffe0006067812 */ /* 0x000fe400078ec0ff */
[----:B------:R-:W-:-:S02]  /*a0e0*/  LOP3.LUT R12, R12, 0x38, R9, 0xf8, !PT ;  /* 0x000000380c0c7812 */ /* 0x000fc400078ef809 */
[----:B------:R-:W-:Y:S02]  /*a0f0*/  LOP3.LUT R10, R6, R10, R13, 0xf6, !PT ;  /* 0x0000000a060a7212 */ /* 0x000fe400078ef60d */
[----:B------:R-:W-:Y:S02]  /*a100*/  LOP3.LUT R13, R12, R13, RZ, 0x3c, !PT ;  /* 0x0000000d0c0d7212 */ /* 0x000fe400078e3cff */
[----:B------:R-:W-:Y:S02]  /*a110*/  LOP3.LUT R8, R8, 0x7fffe000, RZ, 0xc0, !PT ;  /* 0x7fffe00008087812 */ /* 0x000fe400078ec0ff */
[----:B------:R-:W-:Y:S02]  /*a120*/  SHF.L.U32 R44, R10, 0x1, RZ ;  /* 0x000000010a2c7819 */ /* 0x000fe400000006ff */
[----:B------:R-:W-:-:S03]  /*a130*/  IADD3 R6, R13, R8, R6 ;  /* 0x000000080d067210 */ /* 0x000fc60007ffe006 */
[----:B------:R-:W1:Y:S02]  /*a140*/  LDS.128 R12, [R44+0x10080] ;  /* 0x010080002c0c7984 */ /* 0x000e640000000c00 */
[----:B------:R-:W-:-:S05]  /*a150*/  IMAD.SHL.U32 R6, R6, 0x2, RZ ;  /* 0x0000000206067824 */ /* 0x000fca00078e00ff */
[----:B------:R-:W2:Y:S01]  /*a160*/  LDS.128 R8, [R6+0x10080] ;  /* 0x0100800006087984 */ /* 0x000ea20000000c00 */
[----:B-1----:R-:W-:Y:S01]  /*a170*/  IMAD.U32 R51, R14, 0x10000, RZ ;  /* 0x000100000e337824 */ /* 0x002fe200078e00ff */
[C---:B------:R-:W-:Y:S01]  /*a180*/  LOP3.LUT R46, R12.reuse, 0xffff0000, RZ, 0xc0, !PT ;  /* 0xffff00000c2e7812 */ /* 0x040fe200078ec0ff */
[----:B------:R-:W-:Y:S01]  /*a190*/  IMAD.U32 R47, R12, 0x10000, RZ ;  /* 0x000100000c2f7824 */ /* 0x000fe200078e00ff */
[C---:B------:R-:W-:Y:S02]  /*a1a0*/  SHF.L.U32 R48, R13.reuse, 0x10, RZ ;  /* 0x000000100d307819 */ /* 0x040fe400000006ff */
[----:B------:R-:W-:Y:S02]  /*a1b0*/  LOP3.LUT R12, R13, 0xffff0000, RZ, 0xc0, !PT ;  /* 0xffff00000d0c7812 */ /* 0x000fe400078ec0ff */
[C---:B--2---:R-:W-:Y:S02]  /*a1c0*/  SHF.L.U32 R57, R10.reuse, 0x10, RZ ;  /* 0x000000100a397819 */ /* 0x044fe400000006ff */
[----:B------:R-:W-:-:S02]  /*a1d0*/  LOP3.LUT R53, R10, 0xffff0000, RZ, 0xc0, !PT ;  /* 0xffff00000a357812 */ /* 0x000fc400078ec0ff */
[----:B------:R-:W-:Y:S01]  /*a1e0*/  LOP3.LUT R49, R14, 0xffff0000, RZ, 0xc0, !PT ;  /* 0xffff00000e317812 */ /* 0x000fe200078ec0ff */
[-C--:B------:R-:W-:Y:S01]  /*a1f0*/  FMUL.FTZ R55, R52, R57.reuse ;  /* 0x0000003934377220 */ /* 0x080fe20000410000 */
[----:B------:R-:W-:Y:S01]  /*a200*/  LOP3.LUT R10, R35, 0xffff0000, RZ, 0xc0, !PT ;  /* 0xffff0000230a7812 */ /* 0x000fe200078ec0ff */
[C---:B------:R-:W-:Y:S01]  /*a210*/  FMUL.FTZ R57, R54.reuse, R57 ;  /* 0x0000003936397220 */ /* 0x040fe20000410000 */
[C---:B------:R-:W-:Y:S01]  /*a220*/  SHF.L.U32 R13, R15.reuse, 0x10, RZ ;  /* 0x000000100f0d7819 */ /* 0x040fe200000006ff */
[-C--:B------:R-:W-:Y:S01]  /*a230*/  FFMA.FTZ R55, R54, R51.reuse, -R55 ;  /* 0x0000003336377223 */ /* 0x080fe20000010837 */
[----:B------:R-:W-:Y:S01]  /*a240*/  LOP3.LUT R14, R15, 0xffff0000, RZ, 0xc0, !PT ;  /* 0xffff00000f0e7812 */ /* 0x000fe200078ec0ff */
[C---:B------:R-:W-:Y:S01]  /*a250*/  IMAD.U32 R15, R8.reuse, 0x10000, RZ ;  /* 0x00010000080f7824 */ /* 0x040fe200078e00ff */
[----:B------:R-:W-:Y:S01]  /*a260*/  LOP3.LUT R50, R8, 0xffff0000, RZ, 0xc0, !PT ;  /* 0xffff000008327812 */ /* 0x000fe200078ec0ff */
[----:B------:R-:W-:Y:S01]  /*a270*/  FFMA.FTZ R51, R52, R51, R57 ;  /* 0x0000003334337223 */ /* 0x000fe20000010039 */
[----:B------:R-:W-:-:S02]  /*a280*/  SHF.L.U32 R8, R9, 0x10, RZ ;  /* 0x0000001009087819 */ /* 0x000fc400000006ff */
[----:B------:R-:W-:Y:S02]  /*a290*/  LOP3.LUT R58, R9, 0xffff0000, RZ, 0xc0, !PT ;  /* 0xffff0000093a7812 */ /* 0x000fe400078ec0ff */
[----:B------:R-:W-:Y:S02]  /*a2a0*/  LOP3.LUT R54, R39, 0xffff0000, RZ, 0xc0, !PT ;  /* 0xffff000027367812 */ /* 0x000fe400078ec0ff */
[C---:B------:R-:W-:Y:S02]  /*a2b0*/  SHF.L.U32 R9, R11.reuse, 0x10, RZ ;  /* 0x000000100b097819 */ /* 0x040fe400000006ff */
[----:B------:R-:W-:Y:S01]  /*a2c0*/  LOP3.LUT R56, R11, 0xffff0000, RZ, 0xc0, !PT ;  /* 0xffff00000b387812 */ /* 0x000fe200078ec0ff */
[-C--:B------:R-:W-:Y:S01]  /*a2d0*/  FMUL.FTZ R11, R10, R53.reuse ;  /* 0x000000350a0b7220 */ /* 0x080fe20000410000 */
[----:B------:R-:W-:Y:S01]  /*a2e0*/  SHF.L.U32 R52, R41, 0x10, RZ ;  /* 0x0000001029347819 */ /* 0x000fe200000006ff */
[C---:B------:R-:W-:Y:S01]  /*a2f0*/  FMUL.FTZ R53, R54.reuse, R53 ;  /* 0x0000003536357220 */ /* 0x040fe20000410000 */
[----:B------:R-:W-:Y:S01]  /*a300*/  LOP3.LUT R57, R37, 0xffff0000, RZ, 0xc0, !PT ;  /* 0xffff000025397812 */ /* 0x000fe200078ec0ff */
[----:B------:R-:W-:-:S02]  /*a310*/  FFMA.FTZ R54, R54, R49, -R11 ;  /* 0x0000003136367223 */ /* 0x000fc4000001080b */
[-C--:B------:R-:W-:Y:S02]  /*a320*/  FMUL.FTZ R11, R60, R15.reuse ;  /* 0x0000000f3c0b7220 */ /* 0x080fe40000410000 */
[----:B------:R-:W-:Y:S02]  /*a330*/  FMUL.FTZ R15, R52, R15 ;  /* 0x0000000f340f7220 */ /* 0x000fe40000410000 */
[----:B------:R-:W-:Y:S01]  /*a340*/  FFMA.FTZ R10, R10, R49, R53 ;  /* 0x000000310a0a7223 */ /* 0x000fe20000010035 */
[----:B------:R-:W-:Y:S01]  /*a350*/  LOP3.LUT R49, R41, 0xffff0000, RZ, 0xc0, !PT ;  /* 0xffff000029317812 */ /* 0x000fe200078ec0ff */
[-C--:B------:R-:W-:Y:S01]  /*a360*/  FFMA.FTZ R52, R52, R47.reuse, -R11 ;  /* 0x0000002f34347223 */ /* 0x080fe2000001080b */
[----:B------:R-:W-:Y:S01]  /*a370*/  SHF.L.U32 R11, R36, 0x10, RZ ;  /* 0x00000010240b7819 */ /* 0x000fe200000006ff */
[----:B------:R-:W-:Y:S01]  /*a380*/  FFMA.FTZ R47, R60, R47, R15 ;  /* 0x0000002f3c2f7223 */ /* 0x000fe2000001000f */
[----:B------:R-:W-:Y:S01]  /*a390*/  F2FP.BF16.PACK_AB R10, R10, R51 ;  /* 0x000000330a0a723e */ /* 0x000fe200000010ff */
[----:B------:R-:W-:-:S02]  /*a3a0*/  FMUL.FTZ R53, R57, R50 ;  /* 0x0000003239357220 */ /* 0x000fc40000410000 */
[----:B------:R-:W-:Y:S02]  /*a3b0*/  IMAD.U32 R15, R40, 0x10000, RZ ;  /* 0x00010000280f7824 */ /* 0x000fe400078e00ff */
[C---:B------:R-:W-:Y:S02]  /*a3c0*/  FMUL.FTZ R59, R49.reuse, R50 ;  /* 0x00000032313b7220 */ /* 0x040fe40000410000 */
[----:B------:R-:W-:Y:S02]  /*a3d0*/  FFMA.FTZ R49, R49, R46, -R53 ;  /* 0x0000002e31317223 */ /* 0x000fe40000010835 */
[-C--:B------:R-:W-:Y:S02]  /*a3e0*/  FMUL.FTZ R50, R11, R8.reuse ;  /* 0x000000080b327220 */ /* 0x080fe40000410000 */
[----:B------:R-:W-:Y:S02]  /*a3f0*/  FMUL.FTZ R53, R15, R8 ;  /* 0x000000080f357220 */ /* 0x000fe40000410000 */
[----:B------:R-:W-:-:S02]  /*a400*/  IMAD.U32 R60, R33, 0x10000, RZ ;  /* 0x00010000213c7824 */ /* 0x000fc400078e00ff */
[----:B------:R-:W-:Y:S01]  /*a410*/  FFMA.FTZ R50, R15, R48, -R50 ;  /* 0x000000300f327223 */ /* 0x000fe20000010832 */
[----:B------:R-:W-:Y:S01]  /*a420*/  LOP3.LUT R15, R38, 0xffff0000, RZ, 0xc0, !PT ;  /* 0xffff0000260f7812 */ /* 0x000fe200078ec0ff */
[----:B------:R-:W-:Y:S01]  /*a430*/  FFMA.FTZ R8, R57, R46, R59 ;  /* 0x0000002e39087223 */ /* 0x000fe2000001003b */
[----:B------:R-:W-:Y:S01]  /*a440*/  LOP3.LUT R59, R40, 0xffff0000, RZ, 0xc0, !PT ;  /* 0xffff0000283b7812 */ /* 0x000fe200078ec0ff */
[----:B------:R-:W-:Y:S01]  /*a450*/  FFMA.FTZ R48, R11, R48, R53 ;  /* 0x000000300b307223 */ /* 0x000fe20000010035 */
[----:B------:R-:W-:Y:S01]  /*a460*/  LOP3.LUT R53, R33, 0xffff0000, RZ, 0xc0, !PT ;  /* 0xffff000021357812 */ /* 0x000fe200078ec0ff */
[----:B------:R-:W-:Y:S01]  /*a470*/  FMUL.FTZ R46, R60, R9 ;  /* 0x000000093c2e7220 */ /* 0x000fe20000410000 */
[----:B------:R-:W-:Y:S01]  /*a480*/  F2FP.BF16.PACK_AB R8, R8, R47 ;  /* 0x0000002f0808723e */ /* 0x000fe200000010ff */
[----:B------:R-:W-:Y:S01]  /*a490*/  FMUL.FTZ R11, R62, R9 ;  /* 0x000000093e0b7220 */ /* 0x000fe20000410000 */
[----:B------:R-:W-:Y:S01]  /*a4a0*/  LOP3.LUT R9, R36, 0xffff0000, RZ, 0xc0, !PT ;  /* 0xffff000024097812 */ /* 0x000fe200078ec0ff */
[----:B------:R-:W-:-:S02]  /*a4b0*/  FFMA.FTZ R46, R62, R13, -R46 ;  /* 0x0000000d3e2e7223 */ /* 0x000fc4000001082e */
[----:B------:R-:W-:Y:S02]  /*a4c0*/  FFMA.FTZ R11, R60, R13, R11 ;  /* 0x0000000d3c0b7223 */ /* 0x000fe4000001000b */
[----:B------:R-:W-:Y:S02]  /*a4d0*/  FMUL.FTZ R13, R9, R58 ;  /* 0x0000003a090d7220 */ /* 0x000fe40000410000 */
[----:B------:R-:W-:Y:S02]  /*a4e0*/  FMUL.FTZ R57, R53, R56 ;  /* 0x0000003835397220 */ /* 0x000fe40000410000 */
[----:B------:R-:W-:Y:S02]  /*a4f0*/  FMUL.FTZ R58, R59, R58 ;  /* 0x0000003a3b3a7220 */ /* 0x000fe40000410000 */
        /* <DEDUP_REMOVED lines=13> */
.L_x_130:
[----:B------:R-:W-:Y:S05]  /*a5d0*/  BSYNC B0 ;  /* 0x0000000000007941 */ /* 0x000fea0003800000 */
.L_x_129:
[----:B------:R-:W-:-:S13]  /*a5e0*/  ISETP.GE.AND P0, PT, R23, c[0x0][0x27c], PT ;  /* 0x00009f0017007a0c */ /* 0x000fda0003f06270 */
[----:B------:R-:W-:Y:S05]  /*a5f0*/  @P0 BRA `(.L_x_128) ;  /* 0x0000068000000947 */ /* 0x000fea0003800000 */
[----:B-1----:R-:W-:Y:S01]  /*a600*/  SHF.R.S32.HI R10, RZ, 0x1f, R23 ;  /* 0x0000001fff0a7819 */ /* 0x002fe20000011417 */
[----:B------:R-:W-:Y:S01]  /*a610*/  IMAD.MOV.U32 R12, RZ, RZ, c[0x0][0x27c] ;  /* 0x00009f00ff0c7624 */ /* 0x000fe200078e00ff */
[----:B------:R-:W-:Y:S01]  /*a620*/  SHF.R.S32.HI R8, RZ, 0x1f, R45 ;  /* 0x0000001fff087819 */ /* 0x000fe2000001142d */
[----:B------:R-:W-:Y:S01]  /*a630*/  IMAD.SHL.U32 R13, R45, 0x40, RZ ;  /* 0x000000402d0d7824 */ /* 0x000fe200078e00ff */
[CC--:B------:R-:W-:Y:S01]  /*a640*/  LEA.HI R6, R10.reuse, R23.reuse, RZ, 0x3 ;  /* 0x000000170a067211 */ /* 0x0c0fe200078f18ff */
[----:B------:R-:W-:Y:S01]  /*a650*/  IMAD.U32 R55, R27, 0x10000, RZ ;  /* 0x000100001b377824 */ /* 0x000fe200078e00ff */
[----:B------:R-:W-:Y:S01]  /*a660*/  LEA.HI R11, R10, R23, RZ, 0x6 ;  /* 0x000000170a0b7211 */ /* 0x000fe200078f30ff */
[----:B------:R-:W-:Y:S01]  /*a670*/  IMAD.U32 R53, R31, 0x10000, RZ ;  /* 0x000100001f357824 */ /* 0x000fe200078e00ff */
[----:B------:R-:W-:Y:S02]  /*a680*/  SHF.R.S32.HI R9, RZ, 0x3, R6 ;  /* 0x00000003ff097819 */ /* 0x000fe40000011406 */
[----:B------:R-:W-:-:S02]  /*a690*/  LOP3.LUT R13, R13, 0x1c0, RZ, 0xc0, !PT ;  /* 0x000001c00d0d7812 */ /* 0x000fc400078ec0ff */
[----:B------:R-:W-:Y:S02]  /*a6a0*/  LEA.HI R12, R12, R9, RZ, 0x1d ;  /* 0x000000090c0c7211 */ /* 0x000fe400078fe8ff */
[----:B------:R-:W-:Y:S02]  /*a6b0*/  LEA.HI R8, R8, R45, RZ, 0x3 ;  /* 0x0000002d08087211 */ /* 0x000fe400078f18ff */
[----:B------:R-:W-:Y:S01]  /*a6c0*/  SHF.R.S32.HI R9, RZ, 0x1f, R12 ;  /* 0x0000001fff097819 */ /* 0x000fe2000001140c */
[----:B------:R-:W-:Y:S01]  /*a6d0*/  IMAD.SHL.U32 R10, R12, 0x8, RZ ;  /* 0x000000080c0a7824 */ /* 0x000fe200078e00ff */
[----:B------:R-:W-:Y:S01]  /*a6e0*/  LOP3.LUT R15, R13, 0x38, R6, 0xf8, !PT ;  /* 0x000000380d0f7812 */ /* 0x000fe200078ef806 */
[----:B------:R-:W-:Y:S01]  /*a6f0*/  IMAD.SHL.U32 R8, R8, 0x40, RZ ;  /* 0x0000004008087824 */ /* 0x000fe200078e00ff */
[----:B------:R-:W-:Y:S02]  /*a700*/  LEA.HI R9, R9, R12, RZ, 0x3 ;  /* 0x0000000c09097211 */ /* 0x000fe400078f18ff */
[----:B------:R-:W-:-:S02]  /*a710*/  SHF.R.U32.HI R6, RZ, 0x3, R13 ;  /* 0x00000003ff067819 */ /* 0x000fc4000001160d */
[----:B------:R-:W-:Y:S01]  /*a720*/  LOP3.LUT R13, R13, 0x38, R10, 0xf8, !PT ;  /* 0x000000380d0d7812 */ /* 0x000fe200078ef80a */
[----:B------:R-:W-:Y:S01]  /*a730*/  IMAD.SHL.U32 R9, R9, 0x400, RZ ;  /* 0x0000040009097824 */ /* 0x000fe200078e00ff */
[----:B------:R-:W-:Y:S02]  /*a740*/  SHF.L.U32 R11, R11, 0x7, RZ ;  /* 0x000000070b0b7819 */ /* 0x000fe400000006ff */
[-C--:B------:R-:W-:Y:S02]  /*a750*/  LOP3.LUT R14, R15, R6.reuse, RZ, 0x3c, !PT ;  /* 0x000000060f0e7212 */ /* 0x080fe400078e3cff */
[----:B------:R-:W-:Y:S02]  /*a760*/  LOP3.LUT R13, R13, R6, RZ, 0x3c, !PT ;  /* 0x000000060d0d7212 */ /* 0x000fe400078e3cff */
[----:B------:R-:W-:Y:S02]  /*a770*/  LOP3.LUT R8, R8, 0xfffffe00, RZ, 0xc0, !PT ;  /* 0xfffffe0008087812 */ /* 0x000fe400078ec0ff */
[----:B------:R-:W-:-:S02]  /*a780*/  LOP3.LUT R6, R9, 0x7fffe000, RZ, 0xc0, !PT ;  /* 0x7fffe00009067812 */ /* 0x000fc400078ec0ff */
[----:B------:R-:W-:Y:S02]  /*a790*/  LOP3.LUT R11, R11, 0x7fffe000, RZ, 0xc0, !PT ;  /* 0x7fffe0000b0b7812 */ /* 0x000fe400078ec0ff */
[--C-:B------:R-:W-:Y:S02]  /*a7a0*/  IADD3 R6, R13, R6, R8.reuse ;  /* 0x000000060d067210 */ /* 0x100fe40007ffe008 */
[----:B------:R-:W-:Y:S02]  /*a7b0*/  IADD3 R11, R14, R11, R8 ;  /* 0x0000000b0e0b7210 */ /* 0x000fe40007ffe008 */
[----:B------:R-:W-:Y:S02]  /*a7c0*/  SHF.L.U32 R6, R6, 0x1, RZ ;  /* 0x0000000106067819 */ /* 0x000fe400000006ff */
[----:B------:R-:W-:Y:S01]  /*a7d0*/  LOP3.LUT R57, R31, 0xffff0000, RZ, 0xc0, !PT ;  /* 0xffff00001f397812 */ /* 0x000fe200078ec0ff */
[----:B------:R-:W-:Y:S02]  /*a7e0*/  IMAD.SHL.U32 R44, R11, 0x2, RZ ;  /* 0x000000020b2c7824 */ /* 0x000fe400078e00ff */
[----:B------:R-:W1:Y:S04]  /*a7f0*/  LDS.128 R8, [R6+0x10080] ;  /* 0x0100800006087984 */ /* 0x000e680000000c00 */
[----:B------:R-:W2:Y:S01]  /*a800*/  LDS.128 R12, [R44+0x10080] ;  /* 0x010080002c0c7984 */ /* 0x000ea20000000c00 */
[C---:B-1----:R-:W-:Y:S01]  /*a810*/  IMAD.U32 R54, R8.reuse, 0x10000, RZ ;  /* 0x0001000008367824 */ /* 0x042fe200078e00ff */
[C---:B------:R-:W-:Y:S01]  /*a820*/  LOP3.LUT R59, R11.reuse, 0xffff0000, RZ, 0xc0, !PT ;  /* 0xffff00000b3b7812 */ /* 0x040fe200078ec0ff */
[----:B------:R-:W-:Y:S01]  /*a830*/  IMAD.U32 R47, R11, 0x10000, RZ ;  /* 0x000100000b2f7824 */ /* 0x000fe200078e00ff */
[----:B------:R-:W-:Y:S01]  /*a840*/  LOP3.LUT R49, R8, 0xffff0000, RZ, 0xc0, !PT ;  /* 0xffff000008317812 */ /* 0x000fe200078ec0ff */
[C---:B--2---:R-:W-:Y:S01]  /*a850*/  IMAD.U32 R46, R12.reuse, 0x10000, RZ ;  /* 0x000100000c2e7824 */ /* 0x044fe200078e00ff */
[----:B------:R-:W-:Y:S01]  /*a860*/  LOP3.LUT R11, R27, 0xffff0000, RZ, 0xc0, !PT ;  /* 0xffff00001b0b7812 */ /* 0x000fe200078ec0ff */
[-C--:B------:R-:W-:Y:S01]  /*a870*/  FMUL.FTZ R58, R55, R54.reuse ;  /* 0x00000036373a7220 */ /* 0x080fe20000410000 */
[----:B------:R-:W-:Y:S01]  /*a880*/  LOP3.LUT R50, R12, 0xffff0000, RZ, 0xc0, !PT ;  /* 0xffff00000c327812 */ /* 0x000fe200078ec0ff */
[----:B------:R-:W-:Y:S01]  /*a890*/  FMUL.FTZ R54, R53, R54 ;  /* 0x0000003635367220 */ /* 0x000fe20000410000 */
[----:B------:R-:W-:Y:S01]  /*a8a0*/  SHF.L.U32 R8, R9, 0x10, RZ ;  /* 0x0000001009087819 */ /* 0x000fe200000006ff */
[-C--:B------:R-:W-:Y:S01]  /*a8b0*/  FFMA.FTZ R58, R53, R46.reuse, -R58 ;  /* 0x0000002e353a7223 */ /* 0x080fe2000001083a */
[----:B------:R-:W-:Y:S01]  /*a8c0*/  LOP3.LUT R48, R9, 0xffff0000, RZ, 0xc0, !PT ;  /* 0xffff000009307812 */ /* 0x000fe200078ec0ff */
[----:B------:R-:W-:Y:S01]  /*a8d0*/  FFMA.FTZ R46, R55, R46, R54 ;  /* 0x0000002e372e7223 */ /* 0x000fe20000010036 */
[C---:B------:R-:W-:Y:S01]  /*a8e0*/  SHF.L.U32 R9, R10.reuse, 0x10, RZ ;  /* 0x000000100a097819 */ /* 0x040fe200000006ff */
[-C--:B------:R-:W-:Y:S01]  /*a8f0*/  FMUL.FTZ R53, R11, R49.reuse ;  /* 0x000000310b357220 */ /* 0x080fe20000410000 */
[----:B------:R-:W-:Y:S01]  /*a900*/  LOP3.LUT R52, R10, 0xffff0000, RZ, 0xc0, !PT ;  /* 0xffff00000a347812 */ /* 0x000fe200078ec0ff */
[----:B------:R-:W-:Y:S01]  /*a910*/  IMAD.U32 R10, R25, 0x10000, RZ ;  /* 0x00010000190a7824 */ /* 0x000fe200078e00ff */
[----:B------:R-:W-:Y:S01]  /*a920*/  SHF.L.U32 R54, R29, 0x10, RZ ;  /* 0x000000101d367819 */ /* 0x000fe200000006ff */
[C---:B------:R-:W-:Y:S01]  /*a930*/  FMUL.FTZ R56, R57.reuse, R49 ;  /* 0x0000003139387220 */ /* 0x040fe20000410000 */
[----:B------:R-:W-:Y:S01]  /*a940*/  SHF.L.U32 R51, R14, 0x10, RZ ;  /* 0x000000100e337819 */ /* 0x000fe200000006ff */
[-C--:B------:R-:W-:Y:S01]  /*a950*/  FFMA.FTZ R57, R57, R50.reuse, -R53 ;  /* 0x0000003239397223 */ /* 0x080fe20000010835 */
[----:B------:R-:W-:Y:S01]  /*a960*/  LOP3.LUT R49, R25, 0xffff0000, RZ, 0xc0, !PT ;  /* 0xffff000019317812 */ /* 0x000fe200078ec0ff */
[-C--:B------:R-:W-:Y:S01]  /*a970*/  FMUL.FTZ R55, R10, R9.reuse ;  /* 0x000000090a377220 */ /* 0x080fe20000410000 */
[----:B------:R-:W-:Y:S01]  /*a980*/  LOP3.LUT R14, R14, 0xffff0000, RZ, 0xc0, !PT ;  /* 0xffff00000e0e7812 */ /* 0x000fe200078ec0ff */
[C---:B------:R-:W-:Y:S01]  /*a990*/  FMUL.FTZ R53, R54.reuse, R9 ;  /* 0x0000000936357220 */ /* 0x040fe20000410000 */
[----:B------:R-:W-:Y:S01]  /*a9a0*/  LOP3.LUT R45, R13, 0xffff0000, RZ, 0xc0, !PT ;  /* 0xffff00000d2d7812 */ /* 0x000fe200078ec0ff */
[----:B------:R-:W-:Y:S01]  /*a9b0*/  FFMA.FTZ R9, R11, R50, R56 ;  /* 0x000000320b097223 */ /* 0x000fe20000010038 */
[----:B------:R-:W-:Y:S01]  /*a9c0*/  LOP3.LUT R11, R29, 0xffff0000, RZ, 0xc0, !PT ;  /* 0xffff00001d0b7812 */ /* 0x000fe200078ec0ff */
[----:B------:R-:W-:-:S02]  /*a9d0*/  FFMA.FTZ R50, R54, R51, -R55 ;  /* 0x0000003336327223 */ /* 0x000fc40000010837 */
[----:B------:R-:W-:Y:S02]  /*a9e0*/  FFMA.FTZ R10, R10, R51, R53 ;  /* 0x000000330a0a7223 */ /* 0x000fe40000010035 */
[----:B------:R-:W-:Y:S02]  /*a9f0*/  IMAD.U32 R51, R26, 0x10000, RZ ;  /* 0x000100001a337824 */ /* 0x000fe400078e00ff */
[----:B------:R-:W-:Y:S02]  /*aa00*/  IMAD.U32 R53, R30, 0x10000, RZ ;  /* 0x000100001e357824 */ /* 0x000fe400078e00ff */
[-C--:B------:R-:W-:Y:S02]  /*aa10*/  FMUL.FTZ R54, R49, R52.reuse ;  /* 0x0000003431367220 */ /* 0x080fe40000410000 */
[----:B------:R-:W-:Y:S01]  /*aa20*/  FMUL.FTZ R55, R11, R52 ;  /* 0x000000340b377220 */ /* 0x000fe20000410000 */
[----:B------:R-:W-:Y:S01]  /*aa30*/  SHF.L.U32 R52, R24, 0x10, RZ ;  /* 0x0000001018347819 */ /* 0x000fe200000006ff */
[----:B------:R-:W-:-:S02]  /*aa40*/  FMUL.FTZ R56, R51, R8 ;  /* 0x0000000833387220 */ /* 0x000fc40000410000 */
[----:B------:R-:W-:Y:S02]  /*aa50*/  IMAD.U32 R12, R13, 0x10000, RZ ;  /* 0x000100000d0c7824 */ /* 0x000fe400078e00ff */
[----:B------:R-:W-:Y:S02]  /*aa60*/  FMUL.FTZ R8, R53, R8 ;  /* 0x0000000835087220 */ /* 0x000fe40000410000 */
[-C--:B------:R-:W-:Y:S02]  /*aa70*/  FFMA.FTZ R11, R11, R14.reuse, -R54 ;  /* 0x0000000e0b0b7223 */ /* 0x080fe40000010836 */
[----:B------:R-:W-:Y:S02]  /*aa80*/  IMAD.U32 R54, R28, 0x10000, RZ ;  /* 0x000100001c367824 */ /* 0x000fe400078e00ff */
[----:B------:R-:W-:Y:S01]  /*aa90*/  FFMA.FTZ R55, R49, R14, R55 ;  /* 0x0000000e31377223 */ /* 0x000fe20000010037 */
[----:B------:R-:W-:Y:S01]  /*aaa0*/  LOP3.LUT R49, R30, 0xffff0000, RZ, 0xc0, !PT ;  /* 0xffff00001e317812 */ /* 0x000fe200078ec0ff */
[C---:B------:R-:W-:Y:S01]  /*aab0*/  IMAD.U32 R13, R15.reuse, 0x10000, RZ ;  /* 0x000100000f0d7824 */ /* 0x040fe200078e00ff */
[----:B------:R-:W-:Y:S01]  /*aac0*/  LOP3.LUT R15, R15, 0xffff0000, RZ, 0xc0, !PT ;  /* 0xffff00000f0f7812 */ /* 0x000fe200078ec0ff */
[----:B------:R-:W-:Y:S01]  /*aad0*/  FMUL.FTZ R14, R52, R47 ;  /* 0x0000002f340e7220 */ /* 0x000fe20000410000 */
[----:B------:R-:W-:Y:S01]  /*aae0*/  F2FP.BF16.PACK_AB R10, R55, R10 ;  /* 0x0000000a370a723e */ /* 0x000fe200000010ff */
[----:B------:R-:W-:-:S02]  /*aaf0*/  FFMA.FTZ R56, R53, R12, -R56 ;  /* 0x0000000c35387223 */ /* 0x000fc40000010838 */
[----:B------:R-:W-:Y:S01]  /*ab00*/  FFMA.FTZ R51, R51, R12, R8 ;  /* 0x0000000c33337223 */ /* 0x000fe20000010008 */
[----:B------:R-:W-:Y:S01]  /*ab10*/  LOP3.LUT R12, R26, 0xffff0000, RZ, 0xc0, !PT ;  /* 0xffff00001a0c7812 */ /* 0x000fe200078ec0ff */
[----:B------:R-:W-:Y:S01]  /*ab20*/  FMUL.FTZ R47, R54, R47 ;  /* 0x0000002f362f7220 */ /* 0x000fe20000410000 */
[----:B------:R-:W-:Y:S01]  /*ab30*/  LOP3.LUT R8, R24, 0xffff0000, RZ, 0xc0, !PT ;  /* 0xffff000018087812 */ /* 0x000fe200078ec0ff */
[-C--:B------:R-:W-:Y:S01]  /*ab40*/  FFMA.FTZ R54, R54, R13.reuse, -R14 ;  /* 0x0000000d36367223 */ /* 0x080fe2000001080e */
[----:B------:R-:W-:Y:S01]  /*ab50*/  LOP3.LUT R14, R28, 0xffff0000, RZ, 0xc0, !PT ;  /* 0xffff00001c0e7812 */ /* 0x000fe200078ec0ff */
[-C--:B------:R-:W-:Y:S02]  /*ab60*/  FMUL.FTZ R60, R12, R48.reuse ;  /* 0x000000300c3c7220 */ /* 0x080fe40000410000 */
[----:B------:R-:W-:Y:S02]  /*ab70*/  FFMA.FTZ R52, R52, R13, R47 ;  /* 0x0000000d34347223 */ /* 0x000fe4000001002f */
[----:B------:R-:W-:-:S02]  /*ab80*/  FMUL.FTZ R48, R49, R48 ;  /* 0x0000003031307220 */ /* 0x000fc40000410000 */
[-C--:B------:R-:W-:Y:S02]  /*ab90*/  FMUL.FTZ R47, R8, R59.reuse ;  /* 0x0000003b082f7220 */ /* 0x080fe40000410000 */
[----:B------:R-:W-:Y:S02]  /*aba0*/  FMUL.FTZ R59, R14, R59 ;  /* 0x0000003b0e3b7220 */ /* 0x000fe40000410000 */
[-C--:B------:R-:W-:Y:S02]  /*abb0*/  FFMA.FTZ R13, R49, R45.reuse, -R60 ;  /* 0x0000002d310d7223 */ /* 0x080fe4000001083c */
[----:B------:R-:W-:Y:S01]  /*abc0*/  FFMA.FTZ R48, R12, R45, R48 ;  /* 0x0000002d0c307223 */ /* 0x000fe20000010030 */
[----:B------:R-:W-:Y:S01]  /*abd0*/  F2FP.BF16.PACK_AB R12, R57, R58 ;  /* 0x0000003a390c723e */ /* 0x000fe200000010ff */
[-C--:B------:R-:W-:Y:S01]  /*abe0*/  FFMA.FTZ R45, R14, R15.reuse, -R47 ;  /* 0x0000000f0e2d7223 */ /* 0x080fe2000001082f */
        /* <DEDUP_REMOVED lines=9> */
.L_x_128:
[----:B------:R-:W-:Y:S05]  /*ac80*/  BSYNC B1 ;  /* 0x0000000000017941 */ /* 0x000fea0003800000 */
.L_x_127:
        /* <DEDUP_REMOVED lines=104> */
.L_x_134:
[----:B------:R-:W-:Y:S05]  /*b310*/  BSYNC B0 ;  /* 0x0000000000007941 */ /* 0x000fea0003800000 */
.L_x_133:
        /* <DEDUP_REMOVED lines=106> */
.L_x_132:
[----:B------:R-:W-:Y:S05]  /*b9c0*/  BSYNC B1 ;  /* 0x0000000000017941 */ /* 0x000fea0003800000 */
.L_x_131:
[----:B------:R-:W-:-:S04]  /*b9d0*/  IADD3 R45, R17, 0x60, RZ ;  /* 0x00000060112d7810 */ /* 0x000fc80007ffe0ff */
        /* <DEDUP_REMOVED lines=10> */
[----:B------:R-:W-:Y:S02]  /*ba80*/  LEA.HI R6, R11, R16, RZ, 0x1d ;  /* 0x000000100b067211 */ /* 0x000fe400078fe8ff */
[----:B------:R-:W-:Y:S02]  /*ba90*/  LEA.HI R8, R8, R45, RZ, 0x3 ;  /* 0x0000002d08087211 */ /* 0x000fe400078f18ff */
        /* <DEDUP_REMOVED lines=14> */
[----:B------:R-:W-:Y:S02]  /*bb80*/  IADD3 R6, R13, R6, R8 ;  /* 0x000000060d067210 */ /* 0x000fe40007ffe008 */
[----:B------:R-:W-:Y:S01]  /*bb90*/  LOP3.LUT R41, R41, 0xffff0000, RZ, 0xc0, !PT ;  /* 0xffff000029297812 */ /* 0x000fe200078ec0ff */
[----:B------:R-:W1:Y:S01]  /*bba0*/  LDS.128 R12, [R32+0x10080] ;  /* 0x01008000200c7984 */ /* 0x000e620000000c00 */
[----:B------:R-:W-:Y:S01]  /*bbb0*/  LOP3.LUT R35, R35, 0xffff0000, RZ, 0xc0, !PT ;  /* 0xffff000023237812 */ /* 0x000fe200078ec0ff */
[----:B------:R-:W-:-:S05]  /*bbc0*/  IMAD.SHL.U32 R6, R6, 0x2, RZ ;  /* 0x0000000206067824 */ /* 0x000fca00078e00ff */
[----:B------:R-:W2:Y:S01]  /*bbd0*/  LDS.128 R8, [R6+0x10080] ;  /* 0x0100800006087984 */ /* 0x000ea20000000c00 */
[C---:B-1----:R-:W-:Y:S01]  /*bbe0*/  IMAD.U32 R42, R12.reuse, 0x10000, RZ ;  /* 0x000100000c2a7824 */ /* 0x042fe200078e00ff */
[----:B------:R-:W-:Y:S01]  /*bbf0*/  LOP3.LUT R34, R12, 0xffff0000, RZ, 0xc0, !PT ;  /* 0xffff00000c227812 */ /* 0x000fe200078ec0ff */
[----:B------:R-:W-:Y:S01]  /*bc00*/  IMAD.U32 R43, R14, 0x10000, RZ ;  /* 0x000100000e2b7824 */ /* 0x000fe200078e00ff */
[C---:B------:R-:W-:Y:S02]  /*bc10*/  SHF.L.U32 R12, R13.reuse, 0x10, RZ ;  /* 0x000000100d0c7819 */ /* 0x040fe400000006ff */
[----:B------:R-:W-:Y:S02]  /*bc20*/  LOP3.LUT R44, R13, 0xffff0000, RZ, 0xc0, !PT ;  /* 0xffff00000d2c7812 */ /* 0x000fe400078ec0ff */
[C---:B------:R-:W-:Y:S01]  /*bc30*/  SHF.L.U32 R13, R15.reuse, 0x10, RZ ;  /* 0x000000100f0d7819 */ /* 0x040fe200000006ff */
[----:B--2---:R-:W-:Y:S01]  /*bc40*/  IMAD.U32 R46, R8, 0x10000, RZ ;  /* 0x00010000082e7824 */ /* 0x004fe200078e00ff */
[----:B------:R-:W-:Y:S01]  /*bc50*/  LOP3.LUT R47, R15, 0xffff0000, RZ, 0xc0, !PT ;  /* 0xffff00000f2f7812 */ /* 0x000fe200078ec0ff */
[----:B------:R-:W-:Y:S01]  /*bc60*/  IMAD.U32 R51, R10, 0x10000, RZ ;  /* 0x000100000a337824 */ /* 0x000fe200078e00ff */
[----:B------:R-:W-:-:S02]  /*bc70*/  LOP3.LUT R15, R8, 0xffff0000, RZ, 0xc0, !PT ;  /* 0xffff0000080f7812 */ /* 0x000fc400078ec0ff */
[C---:B------:R-:W-:Y:S02]  /*bc80*/  SHF.L.U32 R8, R9.reuse, 0x10, RZ ;  /* 0x0000001009087819 */ /* 0x040fe400000006ff */
[----:B------:R-:W-:Y:S01]  /*bc90*/  LOP3.LUT R52, R9, 0xffff0000, RZ, 0xc0, !PT ;  /* 0xffff000009347812 */ /* 0x000fe200078ec0ff */
[C---:B------:R-:W-:Y:S01]  /*bca0*/  IMAD.U32 R9, R37.reuse, 0x10000, RZ ;  /* 0x0001000025097824 */ /* 0x040fe200078e00ff */
[----:B------:R-:W-:Y:S02]  /*bcb0*/  LOP3.LUT R50, R10, 0xffff0000, RZ, 0xc0, !PT ;  /* 0xffff00000a327812 */ /* 0x000fe400078ec0ff */
[----:B------:R-:W-:Y:S01]  /*bcc0*/  LOP3.LUT R37, R37, 0xffff0000, RZ, 0xc0, !PT ;  /* 0xffff000025257812 */ /* 0x000fe200078ec0ff */
[-C--:B------:R-:W-:Y:S01]  /*bcd0*/  FMUL.FTZ R10, R9, R46.reuse ;  /* 0x0000002e090a7220 */ /* 0x080fe20000410000 */
[----:B------:R-:W-:Y:S01]  /*bce0*/  LOP3.LUT R14, R14, 0xffff0000, RZ, 0xc0, !PT ;  /* 0xffff00000e0e7812 */ /* 0x000fe200078ec0ff */
[----:B------:R-:W-:Y:S01]  /*bcf0*/  FMUL.FTZ R46, R49, R46 ;  /* 0x0000002e312e7220 */ /* 0x000fe20000410000 */
[----:B------:R-:W-:Y:S01]  /*bd00*/  SHF.L.U32 R48, R11, 0x10, RZ ;  /* 0x000000100b307819 */ /* 0x000fe200000006ff */
[----:B------:R-:W-:Y:S01]  /*bd10*/  FFMA.FTZ R10, R49, R42, -R10 ;  /* 0x0000002a310a7223 */ /* 0x000fe2000001080a */
[----:B------:R-:W-:Y:S01]  /*bd20*/  LOP3.LUT R11, R11, 0xffff0000, RZ, 0xc0, !PT ;  /* 0xffff00000b0b7812 */ /* 0x000fe200078ec0ff */
[----:B------:R-:W-:-:S02]  /*bd30*/  FMUL.FTZ R49, R37, R15 ;  /* 0x0000000f25317220 */ /* 0x000fc40000410000 */
[----:B------:R-:W-:Y:S01]  /*bd40*/  FFMA.FTZ R46, R9, R42, R46 ;  /* 0x0000002a092e7223 */ /* 0x000fe2000001002e */
[----:B------:R-:W-:Y:S01]  /*bd50*/  SHF.L.U32 R42, R39, 0x10, RZ ;  /* 0x00000010272a7819 */ /* 0x000fe200000006ff */
[----:B------:R-:W-:Y:S01]  /*bd60*/  FMUL.FTZ R15, R41, R15 ;  /* 0x0000000f290f7220 */ /* 0x000fe20000410000 */
[----:B------:R-:W-:Y:S01]  /*bd70*/  LOP3.LUT R39, R39, 0xffff0000, RZ, 0xc0, !PT ;  /* 0xffff000027277812 */ /* 0x000fe200078ec0ff */
[-C--:B------:R-:W-:Y:S02]  /*bd80*/  FMUL.FTZ R9, R54, R51.reuse ;  /* 0x0000003336097220 */ /* 0x080fe40000410000 */
[-C--:B------:R-:W-:Y:S01]  /*bd90*/  FFMA.FTZ R15, R37, R34.reuse, R15 ;  /* 0x00000022250f7223 */ /* 0x080fe2000001000f */
[----:B------:R-:W-:Y:S01]  /*bda0*/  SHF.L.U32 R37, R36, 0x10, RZ ;  /* 0x0000001024257819 */ /* 0x000fe200000006ff */
[----:B------:R-:W-:Y:S02]  /*bdb0*/  FFMA.FTZ R49, R41, R34, -R49 ;  /* 0x0000002229317223 */ /* 0x000fe40000010831 */
[----:B------:R-:W-:-:S02]  /*bdc0*/  FMUL.FTZ R51, R42, R51 ;  /* 0x000000332a337220 */ /* 0x000fc40000410000 */
[-C--:B------:R-:W-:Y:S02]  /*bdd0*/  FMUL.FTZ R34, R35, R50.reuse ;  /* 0x0000003223227220 */ /* 0x080fe40000410000 */
[----:B------:R-:W-:Y:S02]  /*bde0*/  IMAD.U32 R41, R40, 0x10000, RZ ;  /* 0x0001000028297824 */ /* 0x000fe400078e00ff */
[-C--:B------:R-:W-:Y:S01]  /*bdf0*/  FFMA.FTZ R9, R42, R43.reuse, -R9 ;  /* 0x0000002b2a097223 */ /* 0x080fe20000010809 */
[----:B------:R-:W-:Y:S01]  /*be00*/  SHF.L.U32 R42, R38, 0x10, RZ ;  /* 0x00000010262a7819 */ /* 0x000fe200000006ff */
[----:B------:R-:W-:Y:S01]  /*be10*/  FFMA.FTZ R51, R54, R43, R51 ;  /* 0x0000002b36337223 */ /* 0x000fe20000010033 */
[----:B------:R-:W-:Y:S01]  /*be20*/  LOP3.LUT R38, R38, 0xffff0000, RZ, 0xc0, !PT ;  /* 0xffff000026267812 */ /* 0x000fe200078ec0ff */
[C---:B------:R-:W-:Y:S02]  /*be30*/  FMUL.FTZ R50, R39.reuse, R50 ;  /* 0x0000003227327220 */ /* 0x040fe40000410000 */
[----:B------:R-:W-:-:S02]  /*be40*/  FFMA.FTZ R34, R39, R14, -R34 ;  /* 0x0000000e27227223 */ /* 0x000fc40000010822 */
[-C--:B------:R-:W-:Y:S02]  /*be50*/  FMUL.FTZ R43, R37, R8.reuse ;  /* 0x00000008252b7220 */ /* 0x080fe40000410000 */
[----:B------:R-:W-:Y:S02]  /*be60*/  IMAD.U32 R39, R33, 0x10000, RZ ;  /* 0x0001000021277824 */ /* 0x000fe400078e00ff */
[----:B------:R-:W-:Y:S02]  /*be70*/  FMUL.FTZ R8, R41, R8 ;  /* 0x0000000829087220 */ /* 0x000fe40000410000 */
[----:B------:R-:W-:Y:S01]  /*be80*/  FFMA.FTZ R50, R35, R14, R50 ;  /* 0x0000000e23327223 */ /* 0x000fe20000010032 */
[----:B------:R-:W-:Y:S01]  /*be90*/  LOP3.LUT R35, R36, 0xffff0000, RZ, 0xc0, !PT ;  /* 0xffff000024237812 */ /* 0x000fe200078ec0ff */
[----:B------:R-:W-:Y:S02]  /*bea0*/  FMUL.FTZ R14, R39, R48 ;  /* 0x00000030270e7220 */ /* 0x000fe40000410000 */
[-C--:B------:R-:W-:Y:S01]  /*beb0*/  FFMA.FTZ R37, R37, R12.reuse, R8 ;  /* 0x0000000c25257223 */ /* 0x080fe20000010008 */
[----:B------:R-:W-:Y:S01]  /*bec0*/  LOP3.LUT R8, R33, 0xffff0000, RZ, 0xc0, !PT ;  /* 0xffff000021087812 */ /* 0x000fe200078ec0ff */
[----:B------:R-:W-:Y:S01]  /*bed0*/  FFMA.FTZ R43, R41, R12, -R43 ;  /* 0x0000000c292b7223 */ /* 0x000fe2000001082b */
[----:B------:R-:W-:Y:S01]  /*bee0*/  LOP3.LUT R41, R40, 0xffff0000, RZ, 0xc0, !PT ;  /* 0xffff000028297812 */ /* 0x000fe200078ec0ff */
[----:B------:R-:W-:-:S02]  /*bef0*/  FMUL.FTZ R48, R42, R48 ;  /* 0x000000302a307220 */ /* 0x000fc40000410000 */
[----:B------:R-:W-:Y:S01]  /*bf00*/  FFMA.FTZ R42, R42, R13, -R14 ;  /* 0x0000000d2a2a7223 */ /* 0x000fe2000001080e */
[----:B------:R-:W-:Y:S01]  /*bf10*/  F2FP.BF16.PACK_AB R14, R34, R9 ;  /* 0x00000009220e723e */ /* 0x000fe200000010ff */
[----:B------:R-:W-:Y:S02]  /*bf20*/  FFMA.FTZ R48, R39, R13, R48 ;  /* 0x0000000d27307223 */ /* 0x000fe40000010030 */
[-C--:B------:R-:W-:Y:S02]  /*bf30*/  FMUL.FTZ R36, R35, R52.reuse ;  /* 0x0000003423247220 */ /* 0x080fe40000410000 */
[-C--:B------:R-:W-:Y:S02]  /*bf40*/  FMUL.FTZ R13, R8, R11.reuse ;  /* 0x0000000b080d7220 */ /* 0x080fe40000410000 */
[----:B------:R-:W-:Y:S02]  /*bf50*/  FMUL.FTZ R52, R41, R52 ;  /* 0x0000003429347220 */ /* 0x000fe40000410000 */
[----:B------:R-:W-:-:S02]  /*bf60*/  FMUL.FTZ R12, R38, R11 ;  /* 0x0000000b260c7220 */ /* 0x000fc40000410000 */
[-C--:B------:R-:W-:Y:S02]  /*bf70*/  FFMA.FTZ R36, R41, R44.reuse, -R36 ;  /* 0x0000002c29247223 */ /* 0x080fe40000010824 */
[----:B------:R-:W-:Y:S02]  /*bf80*/  FFMA.FTZ R11, R38, R47, -R13 ;  /* 0x0000002f260b7223 */ /* 0x000fe4000001080d */
[----:B------:R-:W-:Y:S01]  /*bf90*/  FFMA.FTZ R44, R35, R44, R52 ;  /* 0x0000002c232c7223 */ /* 0x000fe20000010034 */
[----:B------:R-:W-:Y:S01]  /*bfa0*/  F2FP.BF16.PACK_AB R13, R36, R43 ;  /* 0x0000002b240d723e */ /* 0x000fe200000010ff */
[----:B------:R-:W-:Y:S01]  /*bfb0*/  FFMA.FTZ R47, R8, R47, R12 ;  /* 0x0000002f082f7223 */ /* 0x000fe2000001000c */
[----:B------:R-:W-:Y:S02]  /*bfc0*/  F2FP.BF16.PACK_AB R8, R15, R46 ;  /* 0x0000002e0f08723e */ /* 0x000fe400000010ff */
[----:B------:R-:W-:Y:S02]  /*bfd0*/  F2FP.BF16.PACK_AB R12, R49, R10 ;  /* 0x0000000a310c723e */ /* 0x000fe400000010ff */
[----:B------:R-:W-:-:S02]  /*bfe0*/  F2FP.BF16.PACK_AB R15, R11, R42 ;  /* 0x0000002a0b0f723e */ /* 0x000fc400000010ff */
[----:B------:R-:W-:Y:S02]  /*bff0*/  F2FP.BF16.PACK_AB R10, R50, R51 ;  /* 0x00000033320a723e */ /* 0x000fe400000010ff */
[----:B------:R-:W-:Y:S01]  /*c000*/  F2FP.BF16.PACK_AB R9, R44, R37 ;  /* 0x000000252c09723e */ /* 0x000fe200000010ff */
[----:B------:R1:W-:Y:S01]  /*c010*/  STS.128 [R32+0x10080], R12 ;  /* 0x0100800c20007388 */ /* 0x0003e20000000c00 */
[----:B------:R-:W-:-:S05]  /*c020*/  F2FP.BF16.PACK_AB R11, R47, R48 ;  /* 0x000000302f0b723e */ /* 0x000fca00000010ff */
[----:B------:R1:W-:Y:S02]  /*c030*/  STS.128 [R6+0x10080], R8 ;  /* 0x0100800806007388 */ /* 0x0003e40000000c00 */
.L_x_136:
[----:B------:R-:W-:Y:S05]  /*c040*/  BSYNC B0 ;  /* 0x0000000000007941 */ /* 0x000fea0003800000 */
.L_x_135:
[----:B------:R-:W-:-:S13]  /*c050*/  ISETP.GE.AND P0, PT, R23, c[0x0][0x27c], PT ;  /* 0x00009f0017007a0c */ /* 0x000fda0003f06270 */
[----:B------:R-:W-:Y:S05]  /*c060*/  @P0 BRA `(.L_x_114) ;  /* 0x0000068000000947 */ /* 0x000fea0003800000 */
[----:B-1----:R-:W-:Y:S01]  /*c070*/  SHF.R.S32.HI R8, RZ, 0x1f, R23 ;  /* 0x0000001fff087819 */ /* 0x002fe20000011417 */
[----:B------:R-:W-:Y:S01]  /*c080*/  IMAD.SHL.U32 R12, R45, 0x40, RZ ;  /* 0x000000402d0c7824 */ /* 0x000fe200078e00ff */
[----:B------:R-:W-:Y:S01]  /*c090*/  SHF.R.S32.HI R6, RZ, 0x1f, R45 ;  /* 0x0000001fff067819 */ /* 0x000fe2000001142d */
[----:B------:R-:W-:Y:S01]  /*c0a0*/  IMAD.MOV.U32 R10, RZ, RZ, c[0x0][0x27c] ;  /* 0x00009f00ff0a7624 */ /* 0x000fe200078e00ff */
[-C--:B------:R-:W-:Y:S02]  /*c0b0*/  LEA.HI R13, R8, R23.reuse, RZ, 0x3 ;  /* 0x00000017080d7211 */ /* 0x080fe400078f18ff */
[----:B------:R-:W-:Y:S02]  /*c0c0*/  LOP3.LUT R12, R12, 0x1c0, RZ, 0xc0, !PT ;  /* 0x000001c00c0c7812 */ /* 0x000fe400078ec0ff */
[----:B------:R-:W-:Y:S02]  /*c0d0*/  SHF.R.S32.HI R9, RZ, 0x3, R13 ;  /* 0x00000003ff097819 */ /* 0x000fe4000001140d */
[----:B------:R-:W-:-:S02]  /*c0e0*/  LEA.HI R11, R8, R23, RZ, 0x6 ;  /* 0x00000017080b7211 */ /* 0x000fc400078f30ff */
[----:B------:R-:W-:Y:S02]  /*c0f0*/  LEA.HI R10, R10, R9, RZ, 0x1d ;  /* 0x000000090a0a7211 */ /* 0x000fe400078fe8ff */
[----:B------:R-:W-:Y:S01]  /*c100*/  LOP3.LUT R13, R12, 0x38, R13, 0xf8, !PT ;  /* 0x000000380c0d7812 */ /* 0x000fe200078ef80d */
[----:B------:R-:W-:Y:S01]  /*c110*/  IMAD.SHL.U32 R11, R11, 0x80, RZ ;  /* 0x000000800b0b7824 */ /* 0x000fe200078e00ff */
[----:B------:R-:W-:Y:S02]  /*c120*/  SHF.R.U32.HI R8, RZ, 0x3, R12 ;  /* 0x00000003ff087819 */ /* 0x000fe4000001160c */
[----:B------:R-:W-:Y:S02]  /*c130*/  SHF.R.S32.HI R9, RZ, 0x1f, R10 ;  /* 0x0000001fff097819 */ /* 0x000fe4000001140a */
[----:B------:R-:W-:Y:S02]  /*c140*/  LEA.HI R6, R6, R45, RZ, 0x3 ;  /* 0x0000002d06067211 */ /* 0x000fe400078f18ff */
[----:B------:R-:W-:Y:S01]  /*c150*/  LOP3.LUT R14, R13, R8, RZ, 0x3c, !PT ;  /* 0x000000080d0e7212 */ /* 0x000fe200078e3cff */
[----:B------:R-:W-:Y:S01]  /*c160*/  IMAD.SHL.U32 R13, R10, 0x8, RZ ;  /* 0x000000080a0d7824 */ /* 0x000fe200078e00ff */
[----:B------:R-:W-:-:S02]  /*c170*/  LEA.HI R9, R9, R10, RZ, 0x3 ;  /* 0x0000000a09097211 */ /* 0x000fc400078f18ff */
[----:B------:R-:W-:Y:S02]  /*c180*/  SHF.L.U32 R6, R6, 0x6, RZ ;  /* 0x0000000606067819 */ /* 0x000fe400000006ff */
[----:B------:R-:W-:Y:S01]  /*c190*/  LOP3.LUT R13, R12, 0x38, R13, 0xf8, !PT ;  /* 0x000000380c0d7812 */ /* 0x000fe200078ef80d */
[----:B------:R-:W-:Y:S01]  /*c1a0*/  IMAD.SHL.U32 R9, R9, 0x400, RZ ;  /* 0x0000040009097824 */ /* 0x000fe200078e00ff */
[----:B------:R-:W-:Y:S02]  /*c1b0*/  LOP3.LUT R11, R11, 0x7fffe000, RZ, 0xc0, !PT ;  /* 0x7fffe0000b0b7812 */ /* 0x000fe400078ec0ff */
[----:B------:R-:W-:Y:S02]  /*c1c0*/  LOP3.LUT R6, R6, 0xfffffe00, RZ, 0xc0, !PT ;  /* 0xfffffe0006067812 */ /* 0x000fe400078ec0ff */
[----:B------:R-:W-:Y:S02]  /*c1d0*/  LOP3.LUT R8, R13, R8, RZ, 0x3c, !PT ;  /* 0x000000080d087212 */ /* 0x000fe400078e3cff */
[----:B------:R-:W-:-:S02]  /*c1e0*/  LOP3.LUT R9, R9, 0x7fffe000, RZ, 0xc0, !PT ;  /* 0x7fffe00009097812 */ /* 0x000fc400078ec0ff */
[--C-:B------:R-:W-:Y:S02]  /*c1f0*/  IADD3 R11, R14, R11, R6.reuse ;  /* 0x0000000b0e0b7210 */ /* 0x100fe40007ffe006 */
[----:B------:R-:W-:-:S03]  /*c200*/  IADD3 R6, R8, R9, R6 ;  /* 0x0000000908067210 */ /* 0x000fc60007ffe006 */
[----:B------:R-:W-:Y:S01]  /*c210*/  IMAD.SHL.U32 R23, R11, 0x2, RZ ;  /* 0x000000020b177824 */ /* 0x000fe200078e00ff */
[----:B------:R-:W-:-:S04]  /*c220*/  SHF.L.U32 R6, R6, 0x1, RZ ;  /* 0x0000000106067819 */ /* 0x000fc800000006ff */
[----:B------:R-:W1:Y:S04]  /*c230*/  LDS.128 R12, [R23+0x10080] ;  /* 0x01008000170c7984 */ /* 0x000e680000000c00 */
[----:B------:R-:W2:Y:S01]  /*c240*/  LDS.128 R8, [R6+0x10080] ;  /* 0x0100800006087984 */ /* 0x000ea20000000c00 */
[C---:B-1----:R-:W-:Y:S01]  /*c250*/  IMAD.U32 R33, R12.reuse, 0x10000, RZ ;  /* 0x000100000c217824 */ /* 0x042fe200078e00ff */
[----:B------:R-:W-:Y:S01]  /*c260*/  LOP3.LUT R32, R12, 0xffff0000, RZ, 0xc0, !PT ;  /* 0xffff00000c207812 */ /* 0x000fe200078ec0ff */
[C---:B------:R-:W-:Y:S01]  /*c270*/  IMAD.U32 R12, R13.reuse, 0x10000, RZ ;  /* 0x000100000d0c7824 */ /* 0x040fe200078e00ff */
[----:B------:R-:W-:Y:S01]  /*c280*/  LOP3.LUT R35, R13, 0xffff0000, RZ, 0xc0, !PT ;  /* 0xffff00000d237812 */ /* 0x000fe200078ec0ff */
[C---:B--2---:R-:W-:Y:S01]  /*c290*/  IMAD.U32 R38, R8.reuse, 0x10000, RZ ;  /* 0x0001000008267824 */ /* 0x044fe200078e00ff */
[----:B------:R-:W-:Y:S01]  /*c2a0*/  LOP3.LUT R37, R8, 0xffff0000, RZ, 0xc0, !PT ;  /* 0xffff000008257812 */ /* 0x000fe200078ec0ff */
[C---:B------:R-:W-:Y:S01]  /*c2b0*/  IMAD.U32 R13, R15.reuse, 0x10000, RZ ;  /* 0x000100000f0d7824 */ /* 0x040fe200078e00ff */
[----:B------:R-:W-:Y:S01]  /*c2c0*/  LOP3.LUT R39, R15, 0xffff0000, RZ, 0xc0, !PT ;  /* 0xffff00000f277812 */ /* 0x000fe200078ec0ff */
[----:B------:R-:W-:Y:S01]  /*c2d0*/  IMAD.U32 R8, R9, 0x10000, RZ ;  /* 0x0001000009087824 */ /* 0x000fe200078e00ff */
[----:B------:R-:W-:Y:S01]  /*c2e0*/  SHF.L.U32 R36, R10, 0x10, RZ ;  /* 0x000000100a247819 */ /* 0x000fe200000006ff */
[----:B------:R-:W-:Y:S01]  /*c2f0*/  IMAD.U32 R15, R25, 0x10000, RZ ;  /* 0x00010000190f7824 */ /* 0x000fe200078e00ff */
[----:B------:R-:W-:Y:S01]  /*c300*/  LOP3.LUT R42, R9, 0xffff0000, RZ, 0xc0, !PT ;  /* 0xffff0000092a7812 */ /* 0x000fe200078ec0ff */
[----:B------:R-:W-:Y:S01]  /*c310*/  IMAD.U32 R40, R11, 0x10000, RZ ;  /* 0x000100000b287824 */ /* 0x000fe200078e00ff */
[----:B------:R-:W-:-:S02]  /*c320*/  SHF.L.U32 R9, R29, 0x10, RZ ;  /* 0x000000101d097819 */ /* 0x000fc400000006ff */
[----:B------:R-:W-:Y:S01]  /*c330*/  LOP3.LUT R41, R10, 0xffff0000, RZ, 0xc0, !PT ;  /* 0xffff00000a297812 */ /* 0x000fe200078ec0ff */
[-C--:B------:R-:W-:Y:S01]  /*c340*/  FMUL.FTZ R10, R15, R36.reuse ;  /* 0x000000240f0a7220 */ /* 0x080fe20000410000 */
[C---:B------:R-:W-:Y:S01]  /*c350*/  SHF.L.U32 R34, R14.reuse, 0x10, RZ ;  /* 0x000000100e227819 */ /* 0x040fe200000006ff */
[----:B------:R-:W-:Y:S01]  /*c360*/  FMUL.FTZ R36, R9, R36 ;  /* 0x0000002409247220 */ /* 0x000fe20000410000 */
[----:B------:R-:W-:Y:S02]  /*c370*/  LOP3.LUT R25, R25, 0xffff0000, RZ, 0xc0, !PT ;  /* 0xffff000019197812 */ /* 0x000fe400078ec0ff */
[----:B------:R-:W-:Y:S01]  /*c380*/  LOP3.LUT R29, R29, 0xffff0000, RZ, 0xc0, !PT ;  /* 0xffff00001d1d7812 */ /* 0x000fe200078ec0ff */
[-C--:B------:R-:W-:Y:S01]  /*c390*/  FFMA.FTZ R10, R9, R34.reuse, -R10 ;  /* 0x00000022090a7223 */ /* 0x080fe2000001080a */
[----:B------:R-:W-:Y:S01]  /*c3a0*/  LOP3.LUT R14, R14, 0xffff0000, RZ, 0xc0, !PT ;  /* 0xffff00000e0e7812 */ /* 0x000fe200078ec0ff */
[----:B------:R-:W-:Y:S01]  /*c3b0*/  FFMA.FTZ R36, R15, R34, R36 ;  /* 0x000000220f247223 */ /* 0x000fe20000010024 */
[----:B------:R-:W-:Y:S01]  /*c3c0*/  SHF.L.U32 R15, R31, 0x10, RZ ;  /* 0x000000101f0f7819 */ /* 0x000fe200000006ff */
[C---:B------:R-:W-:Y:S01]  /*c3d0*/  IMAD.U32 R9, R27.reuse, 0x10000, RZ ;  /* 0x000100001b097824 */ /* 0x040fe200078e00ff */
[----:B------:R-:W-:Y:S01]  /*c3e0*/  LOP3.LUT R27, R27, 0xffff0000, RZ, 0xc0, !PT ;  /* 0xffff00001b1b7812 */ /* 0x000fe200078ec0ff */
[-C--:B------:R-:W-:Y:S01]  /*c3f0*/  FMUL.FTZ R43, R25, R41.reuse ;  /* 0x00000029192b7220 */ /* 0x080fe20000410000 */
[----:B------:R-:W-:Y:S01]  /*c400*/  LOP3.LUT R31, R31, 0xffff0000, RZ, 0xc0, !PT ;  /* 0xffff00001f1f7812 */ /* 0x000fe200078ec0ff */
[----:B------:R-:W-:Y:S01]  /*c410*/  FMUL.FTZ R41, R29, R41 ;  /* 0x000000291d297220 */ /* 0x000fe20000410000 */
[----:B------:R-:W-:Y:S01]  /*c420*/  LOP3.LUT R11, R11, 0xffff0000, RZ, 0xc0, !PT ;  /* 0xffff00000b0b7812 */ /* 0x000fe200078ec0ff */
[----:B------:R-:W-:-:S02]  /*c430*/  FMUL.FTZ R34, R9, R38 ;  /* 0x0000002609227220 */ /* 0x000fc40000410000 */
[----:B------:R-:W-:Y:S02]  /*c440*/  FMUL.FTZ R38, R15, R38 ;  /* 0x000000260f267220 */ /* 0x000fe40000410000 */
[-C--:B------:R-:W-:Y:S02]  /*c450*/  FFMA.FTZ R43, R29, R14.reuse, -R43 ;  /* 0x0000000e1d2b7223 */ /* 0x080fe4000001082b */
[----:B------:R-:W-:Y:S02]  /*c460*/  FFMA.FTZ R41, R25, R14, R41 ;  /* 0x0000000e19297223 */ /* 0x000fe40000010029 */
[----:B------:R-:W-:Y:S02]  /*c470*/  FFMA.FTZ R38, R9, R33, R38 ;  /* 0x0000002109267223 */ /* 0x000fe40000010026 */
[----:B------:R-:W-:Y:S02]  /*c480*/  FMUL.FTZ R14, R27, R37 ;  /* 0x000000251b0e7220 */ /* 0x000fe40000410000 */
[----:B------:R-:W-:-:S02]  /*c490*/  FFMA.FTZ R34, R15, R33, -R34 ;  /* 0x000000210f227223 */ /* 0x000fc40000010822 */
[C---:B------:R-:W-:Y:S01]  /*c4a0*/  IMAD.U32 R9, R26.reuse, 0x10000, RZ ;  /* 0x000100001a097824 */ /* 0x040fe200078e00ff */
[----:B------:R-:W-:Y:S01]  /*c4b0*/  LOP3.LUT R26, R26, 0xffff0000, RZ, 0xc0, !PT ;  /* 0xffff00001a1a7812 */ /* 0x000fe200078ec0ff */
[C---:B------:R-:W-:Y:S01]  /*c4c0*/  IMAD.U32 R15, R30.reuse, 0x10000, RZ ;  /* 0x000100001e0f7824 */ /* 0x040fe200078e00ff */
[----:B------:R-:W-:Y:S01]  /*c4d0*/  LOP3.LUT R30, R30, 0xffff0000, RZ, 0xc0, !PT ;  /* 0xffff00001e1e7812 */ /* 0x000fe200078ec0ff */
[C---:B------:R-:W-:Y:S02]  /*c4e0*/  FMUL.FTZ R37, R31.reuse, R37 ;  /* 0x000000251f257220 */ /* 0x040fe40000410000 */
[----:B------:R-:W-:Y:S01]  /*c4f0*/  FFMA.FTZ R31, R31, R32, -R14 ;  /* 0x000000201f1f7223 */ /* 0x000fe2000001080e */
[C---:B------:R-:W-:Y:S01]  /*c500*/  SHF.L.U32 R14, R24.reuse, 0x10, RZ ;  /* 0x00000010180e7819 */ /* 0x040fe200000006ff */
[-C--:B------:R-:W-:Y:S01]  /*c510*/  FMUL.FTZ R29, R9, R8.reuse ;  /* 0x00000008091d7220 */ /* 0x080fe20000410000 */
[----:B------:R-:W-:Y:S01]  /*c520*/  LOP3.LUT R24, R24, 0xffff0000, RZ, 0xc0, !PT ;  /* 0xffff000018187812 */ /* 0x000fe200078ec0ff */
[C---:B------:R-:W-:Y:S01]  /*c530*/  IMAD.U32 R25, R28.reuse, 0x10000, RZ ;  /* 0x000100001c197824 */ /* 0x040fe200078e00ff */
[----:B------:R-:W-:Y:S01]  /*c540*/  LOP3.LUT R28, R28, 0xffff0000, RZ, 0xc0, !PT ;  /* 0xffff00001c1c7812 */ /* 0x000fe200078ec0ff */
[----:B------:R-:W-:-:S02]  /*c550*/  FMUL.FTZ R8, R15, R8 ;  /* 0x000000080f087220 */ /* 0x000fc40000410000 */
[----:B------:R-:W-:Y:S02]  /*c560*/  FFMA.FTZ R37, R27, R32, R37 ;  /* 0x000000201b257223 */ /* 0x000fe40000010025 */
[-C--:B------:R-:W-:Y:S02]  /*c570*/  FFMA.FTZ R29, R15, R12.reuse, -R29 ;  /* 0x0000000c0f1d7223 */ /* 0x080fe4000001081d */
[----:B------:R-:W-:Y:S02]  /*c580*/  FFMA.FTZ R9, R9, R12, R8 ;  /* 0x0000000c09097223 */ /* 0x000fe40000010008 */
[----:B------:R-:W-:Y:S02]  /*c590*/  FMUL.FTZ R32, R14, R40 ;  /* 0x000000280e207220 */ /* 0x000fe40000410000 */
[----:B------:R-:W-:Y:S02]  /*c5a0*/  FMUL.FTZ R12, R26, R42 ;  /* 0x0000002a1a0c7220 */ /* 0x000fe40000410000 */
[----:B------:R-:W-:-:S02]  /*c5b0*/  FMUL.FTZ R8, R24, R11 ;  /* 0x0000000b18087220 */ /* 0x000fc40000410000 */
[C---:B------:R-:W-:Y:S02]  /*c5c0*/  FMUL.FTZ R40, R25.reuse, R40 ;  /* 0x0000002819287220 */ /* 0x040fe40000410000 */
[----:B------:R-:W-:Y:S02]  /*c5d0*/  FMUL.FTZ R42, R30, R42 ;  /* 0x0000002a1e2a7220 */ /* 0x000fe40000410000 */
[----:B------:R-:W-:Y:S02]  /*c5e0*/  FMUL.FTZ R11, R28, R11 ;  /* 0x0000000b1c0b7220 */ /* 0x000fe40000410000 */
[----:B------:R-:W-:Y:S02]  /*c5f0*/  FFMA.FTZ R15, R25, R13, -R32 ;  /* 0x0000000d190f7223 */ /* 0x000fe40000010820 */
[----:B------:R-:W-:Y:S01]  /*c600*/  FFMA.FTZ R30, R30, R35, -R12 ;  /* 0x000000231e1e7223 */ /* 0x000fe2000001080c */
[----:B------:R-:W-:Y:S01]  /*c610*/  F2FP.BF16.PACK_AB R12, R31, R34 ;  /* 0x000000221f0c723e */ /* 0x000fe200000010ff */
[----:B------:R-:W-:Y:S01]  /*c620*/  FFMA.FTZ R28, R28, R39, -R8 ;  /* 0x000000271c1c7223 */ /* 0x000fe20000010808 */
[----:B------:R-:W-:Y:S01]  /*c630*/  F2FP.BF16.PACK_AB R8, R37, R38 ;  /* 0x000000262508723e */ /* 0x000fe200000010ff */
[----:B------:R-:W-:Y:S01]  /*c640*/  FFMA.FTZ R40, R14, R13, R40 ;  /* 0x0000000d0e287223 */ /* 0x000fe20000010028 */
[----:B------:R-:W-:Y:S01]  /*c650*/  F2FP.BF16.PACK_AB R14, R43, R10 ;  /* 0x0000000a2b0e723e */ /* 0x000fe200000010ff */
[----:B------:R-:W-:Y:S01]  /*c660*/  FFMA.FTZ R26, R26, R35, R42 ;  /* 0x000000231a1a7223 */ /* 0x000fe2000001002a */
[----:B------:R-:W-:Y:S01]  /*c670*/  F2FP.BF16.PACK_AB R13, R30, R29 ;  /* 0x0000001d1e0d723e */ /* 0x000fe200000010ff */
[----:B------:R-:W-:Y:S01]  /*c680*/  FFMA.FTZ R11, R24, R39, R11 ;  /* 0x00000027180b7223 */ /* 0x000fe2000001000b */
[----:B------:R-:W-:-:S02]  /*c690*/  F2FP.BF16.PACK_AB R15, R28, R15 ;  /* 0x0000000f1c0f723e */ /* 0x000fc400000010ff */
[----:B------:R-:W-:Y:S02]  /*c6a0*/  F2FP.BF16.PACK_AB R10, R41, R36 ;  /* 0x00000024290a723e */ /* 0x000fe400000010ff */
[----:B------:R-:W-:Y:S01]  /*c6b0*/  F2FP.BF16.PACK_AB R9, R26, R9 ;  /* 0x000000091a09723e */ /* 0x000fe200000010ff */
[----:B------:R1:W-:Y:S01]  /*c6c0*/  STS.128 [R23+0x10080], R12 ;  /* 0x0100800c17007388 */ /* 0x0003e20000000c00 */
[----:B------:R-:W-:-:S05]  /*c6d0*/  F2FP.BF16.PACK_AB R11, R11, R40 ;  /* 0x000000280b0b723e */ /* 0x000fca00000010ff */
[----:B------:R1:W-:Y:S02]  /*c6e0*/  STS.128 [R6+0x10080], R8 ;  /* 0x0100800806007388 */ /* 0x0003e40000000c00 */
.L_x_114:
[----:B------:R-:W-:Y:S05]  /*c6f0*/  BSYNC B2 ;  /* 0x0000000000027941 */ /* 0x000fea0003800000 */
.L_x_86:
[----:B-12---:R-:W-:Y:S01]  /*c700*/  IMAD.SHL.U32 R8, R16, 0x40, RZ ;  /* 0x0000004010087824 */ /* 0x006fe200078e00ff */
[----:B------:R-:W-:-:S04]  /*c710*/  DEPBAR.LE SB0, 0x0 ;  /* 0x000080000000791a */ /* 0x000fc80000000000 */
[----:B------:R-:W-:Y:S01]  /*c720*/  LEA.HI R6, R21, R64, RZ, 0x5 ;  /* 0x0000004015067211 */ /* 0x000fe200078f28ff */
[----:B------:R-:W-:Y:S01]  /*c730*/  IMAD.SHL.U32 R225, R17, 0x8, RZ ;  /* 0x0000000811e17824 */ /* 0x000fe200078e00ff */
[----:B------:R-:W-:Y:S01]  /*c740*/  LOP3.LUT R8, R8, 0x1c0, RZ, 0xc0, !PT ;  /* 0x000001c008087812 */ /* 0x000fe200078ec0ff */
[----:B------:R-:W-:Y:S01]  /*c750*/  IMAD.WIDE.U32 R14, R18, c[0x0][0x208], RZ ;  /* 0x00008200120e7a25 */ /* 0x000fe200078e00ff */
[----:B------:R-:W-:Y:S02]  /*c760*/  LOP3.LUT P1, RZ, R16, 0x2, RZ, 0xc0, !PT ;  /* 0x0000000210ff7812 */ /* 0x000fe4000782c0ff */
[----:B------:R-:W-:Y:S01]  /*c770*/  LOP3.LUT R225, R8, 0x8, R225, 0xf8, !PT ;  /* 0x0000000808e17812 */ /* 0x000fe200078ef8e1 */
[----:B------:R-:W-:Y:S01]  /*c780*/  IMAD.SHL.U32 R9, R6, 0x20, RZ ;  /* 0x0000002006097824 */ /* 0x000fe200078e00ff */
[----:B------:R-:W-:Y:S01]  /*c790*/  SHF.R.U32.HI R8, RZ, 0x3, R8 ;  /* 0x00000003ff087819 */ /* 0x000fe20000011608 */
[----:B------:R-:W-:Y:S01]  /*c7a0*/  IMAD R60, R18, -0x20, R63 ;  /* 0xffffffe0123c7824 */ /* 0x000fe200078e023f */
[----:B------:R-:W-:Y:S01]  /*c7b0*/  SEL R10, RZ, 0x4, P4 ;  /* 0x00000004ff0a7807 */ /* 0x000fe20002000000 */
[----:B------:R-:W-:Y:S01]  /*c7c0*/  IMAD.SHL.U32 R232, R3, 0x2, RZ ;  /* 0x0000000203e87824 */ /* 0x000fe200078e00ff */
[----:B------:R-:W-:Y:S01]  /*c7d0*/  LOP3.LUT R9, R9, 0x7ffffc00, RZ, 0xc0, !PT ;  /* 0x7ffffc0009097812 */ /* 0x000fe200078ec0ff */
[----:B------:R-:W-:Y:S01]  /*c7e0*/  IMAD.SHL.U32 R223, R2, 0x2, RZ ;  /* 0x0000000202df7824 */ /* 0x000fe200078e00ff */
[----:B------:R-:W-:-:S02]  /*c7f0*/  LOP3.LUT R225, R225, R8, RZ, 0x3c, !PT ;  /* 0x00000008e1e17212 */ /* 0x000fc400078e3cff */
[----:B------:R-:W-:Y:S01]  /*c800*/  SEL R8, RZ, 0x2, P5 ;  /* 0x00000002ff087807 */ /* 0x000fe20002800000 */
[----:B------:R-:W-:Y:S01]  /*c810*/  IMAD.IADD R226, R2, 0x1, R9 ;  /* 0x0000000102e27824 */ /* 0x000fe200078e0209 */
[----:B------:R-:W-:Y:S01]  /*c820*/  BAR.SYNC.DEFER_BLOCKING 0x0 ;  /* 0x0000000000007b1d */ /* 0x000fe20000010000 */
[----:B------:R-:W-:Y:S01]  /*c830*/  IMAD R225, R20, 0x200, R225 ;  /* 0x0000020014e17824 */ /* 0x000fe200078e02e1 */
[----:B------:R-:W-:Y:S01]  /*c840*/  IADD3 R8, R10, R8, R19 ;  /* 0x000000080a087210 */ /* 0x000fe20007ffe013 */
[----:B------:R-:W-:Y:S01]  /*c850*/  IMAD.SHL.U32 R226, R226, 0x2, RZ ;  /* 0x00000002e2e27824 */ /* 0x000fe200078e00ff */
[----:B------:R-:W-:Y:S01]  /*c860*/  LEA R10, P0, R14, R230, 0x5 ;  /* 0x000000e60e0a7211 */ /* 0x000fe200078028ff */
[----:B------:R-:W-:Y:S01]  /*c870*/  IMAD.SHL.U32 R225, R225, 0x2, RZ ;  /* 0x00000002e1e17824 */ /* 0x000fe200078e00ff */
[----:B------:R-:W-:Y:S01]  /*c880*/  LOP3.LUT P6, RZ, R16, 0x4, RZ, 0xc0, !PT ;  /* 0x0000000410ff7812 */ /* 0x000fe200078cc0ff */
[----:B------:R-:W-:Y:S02]  /*c890*/  IMAD R9, R22, c[0x0][0x208], RZ ;  /* 0x0000820016097a24 */ /* 0x000fe400078e02ff */
[--C-:B------:R-:W-:Y:S01]  /*c8a0*/  IMAD R222, R0, 0x2, R226.reuse ;  /* 0x0000000200de7824 */ /* 0x100fe200078e02e2 */
[C---:B------:R-:W-:Y:S01]  /*c8b0*/  IADD3 R12, R225.reuse, 0xc080, RZ ;  /* 0x0000c080e10c7810 */ /* 0x040fe20007ffe0ff */
[----:B------:R-:W-:Y:S01]  /*c8c0*/  IMAD R9, R18, c[0x0][0x20c], R9 ;  /* 0x0000830012097a24 */ /* 0x000fe200078e0209 */
[----:B------:R-:W-:Y:S01]  /*c8d0*/  IADD3 R224, R225, 0xc0a0, RZ ;  /* 0x0000c0a0e1e07810 */ /* 0x000fe20007ffe0ff */
[----:B------:R-:W-:Y:S01]  /*c8e0*/  IMAD R221, R5, 0x2, R226 ;  /* 0x0000000205dd7824 */ /* 0x000fe200078e02e2 */
[----:B------:R-:W-:Y:S01]  /*c8f0*/  @P1 IADD3 R224, R12, -0x20, RZ ;  /* 0xffffffe00ce01810 */ /* 0x000fe20007ffe0ff */
[----:B------:R-:W-:Y:S01]  /*c900*/  IMAD.IADD R9, R15, 0x1, R9 ;  /* 0x000000010f097824 */ /* 0x000fe200078e0209 */
[----:B------:R-:W-:Y:S01]  /*c910*/  ISETP.LE.OR P1, PT, R60, R17, P2 ;  /* 0x000000113c00720c */ /* 0x000fe20001723670 */
[----:B------:R-:W-:-:S02]  /*c920*/  IMAD R219, R5, 0x2, R222 ;  /* 0x0000000205db7824 */ /* 0x000fc400078e02de */
[----:B------:R-:W-:Y:S01]  /*c930*/  IMAD R218, R0, 0x2, R223 ;  /* 0x0000000200da7824 */ /* 0x000fe200078e02df */
[----:B------:R-:W-:Y:S01]  /*c940*/  LEA.HI.X R11, R14, R229, R9, 0x5, P0 ;  /* 0x000000e50e0b7211 */ /* 0x000fe200000f2c09 */
[C---:B------:R-:W-:Y:S01]  /*c950*/  IMAD R217, R5.reuse, 0x2, R223 ;  /* 0x0000000205d97824 */ /* 0x040fe200078e02df */
[----:B------:R-:W-:Y:S01]  /*c960*/  SEL R9, RZ, 0x8, P3 ;  /* 0x00000008ff097807 */ /* 0x000fe20001800000 */
[----:B------:R-:W-:Y:S01]  /*c970*/  IMAD R216, R5, 0x2, R218 ;  /* 0x0000000205d87824 */ /* 0x000fe200078e02da */
[----:B---3--:R-:W-:Y:S01]  /*c980*/  LDSM.16.M88.4 R24, [R226+0x10080] ;  /* 0x01008000e218783b */ /* 0x008fe20000000200 */
[C---:B------:R-:W-:Y:S02]  /*c990*/  LEA R40, P0, R10.reuse, c[0x0][0x1f8], 0x1 ;  /* 0x00007e000a287a11 */ /* 0x040fe400078008ff */
[----:B------:R-:W-:Y:S01]  /*c9a0*/  IMAD.IADD R8, R9, 0x1, R8 ;  /* 0x0000000109087824 */ /* 0x000fe200078e0208 */
[----:B------:R-:W1:Y:S01]  /*c9b0*/  LDSM.16.M88.4 R28, [R225+0xc080] ;  /* 0x00c08000e11c783b */ /* 0x000e620000000200 */
[----:B------:R-:W-:Y:S01]  /*c9c0*/  IMAD.MOV.U32 R9, RZ, RZ, 0x40 ;  /* 0x00000040ff097424 */ /* 0x000fe200078e00ff */
[----:B------:R-:W-:-:S02]  /*c9d0*/  LEA.HI.X R41, R10, c[0x0][0x1fc], R11, 0x1, P0 ;  /* 0x00007f000a297a11 */ /* 0x000fc400000f0c0b */
[----:B----4-:R-:W-:Y:S01]  /*c9e0*/  LDSM.16.M88.4 R12, [R222+0x10080] ;  /* 0x01008000de0c783b */ /* 0x010fe20000000200 */
[C---:B------:R-:W-:Y:S02]  /*c9f0*/  LOP3.LUT P0, RZ, R8.reuse, 0x8, RZ, 0xc0, !PT ;  /* 0x0000000808ff7812 */ /* 0x040fe4000780c0ff */
[----:B------:R-:W-:Y:S01]  /*ca00*/  SEL R3, R9, 0xffffffc0, !P6 ;  /* 0xffffffc009037807 */ /* 0x000fe20007000000 */
[----:B------:R-:W2:Y:S01]  /*ca10*/  LDSM.16.M88.4 R20, [R224] ;  /* 0x00000000e014783b */ /* 0x000ea20000000200 */
[----:B------:R-:W-:Y:S02]  /*ca20*/  LOP3.LUT P6, RZ, R8, 0x2, RZ, 0xc0, !PT ;  /* 0x0000000208ff7812 */ /* 0x000fe400078cc0ff */
[CC--:B------:R-:W-:Y:S01]  /*ca30*/  ISETP.LE.OR P0, PT, R60.reuse, R17.reuse, !P0 ;  /* 0x000000113c00720c */ /* 0x0c0fe20004703670 */
[----:B------:R-:W3:Y:S01]  /*ca40*/  LDSM.16.M88.4 R44, [R225+0xc880] ;  /* 0x00c88000e12c783b */ /* 0x000ee20000000200 */
[----:B------:R-:W-:Y:S01]  /*ca50*/  ISETP.LE.OR P6, PT, R60, R17, !P6 ;  /* 0x000000113c00720c */ /* 0x000fe200077c3670 */
[----:B------:R-:W-:-:S02]  /*ca60*/  IMAD.IADD R220, R225, 0x1, R3 ;  /* 0x00000001e1dc7824 */ /* 0x000fc400078e0203 */
[----:B------:R-:W-:Y:S01]  /*ca70*/  LDSM.16.M88.4 R32, [R224+0x800] ;  /* 0x00080000e020783b */ /* 0x000fe20000000200 */
[----:B------:R-:W-:-:S03]  /*ca80*/  IMAD.IADD R214, R3, 0x1, R224 ;  /* 0x0000000103d67824 */ /* 0x000fc600078e02e0 */
[----:B------:R-:W-:Y:S01]  /*ca90*/  @!PT LDS RZ, [RZ] ;  /* 0x00000000fffff984 */ /* 0x000fe20000000800 */
[----:B------:R-:W-:Y:S01]  /*caa0*/  @!PT LDS RZ, [RZ] ;  /* 0x00000000fffff984 */ /* 0x000fe20000000800 */
[----:B------:R-:W-:Y:S01]  /*cab0*/  @!PT LDS RZ, [RZ] ;  /* 0x00000000fffff984 */ /* 0x000fe20000000800 */
[----:B------:R3:W-:Y:S01]  /*cac0*/  LDGSTS.E.BYPASS.LTC128B.128 [R232+0x8080], [R40.64], !P1 ;  /* 0x0808000028e87fae */ /* 0x0007e2000c901d4a */
[----:B------:R-:W-:-:S04]  /*cad0*/  LOP3.LUT P1, RZ, R8, 0x4, RZ, 0xc0, !PT ;  /* 0x0000000408ff7812 */ /* 0x000fc8000782c0ff */
[----:B------:R-:W-:Y:S01]  /*cae0*/  ISETP.LE.OR P1, PT, R60, R17, !P1 ;  /* 0x000000113c00720c */ /* 0x000fe20004f23670 */
[----:B------:R3:W-:-:S12]  /*caf0*/  LDGSTS.E.BYPASS.LTC128B.128 [R232+0x9080], [R40.64+0x80], !P6 ;  /* 0x0908008028e87fae */ /* 0x0007d8000f101d4a */
[----:B------:R3:W-:Y:S01]  /*cb00*/  LDGSTS.E.BYPASS.LTC128B.128 [R232+0xa080], [R40.64+0x100], !P1 ;  /* 0x0a08010028e87fae */ /* 0x0007e2000c901d4a */
[C---:B-1----:R-:W-:Y:S03]  /*cb10*/  HMMA.16816.F32.BF16 R16, R24.reuse, R28, RZ ;  /* 0x0000001c1810723c */ /* 0x042fe600000418ff */
[----:B------:R3:W-:Y:S04]  /*cb20*/  LDGSTS.E.BYPASS.LTC128B.128 [R232+0xb080], [R40.64+0x180], !P0 ;  /* 0x0b08018028e87fae */ /* 0x0007e8000c101d4a */
[----:B------:R-:W-:Y:S01]  /*cb30*/  LDSM.16.M88.4 R52, [R221+0x10080] ;  /* 0x01008000dd34783b */ /* 0x000fe20000000200 */
[----:B------:R-:W-:Y:S03]  /*cb40*/  HMMA.16816.F32.BF16 R28, R24, R30, RZ ;  /* 0x0000001e181c723c */ /* 0x000fe600000418ff */
[----:B------:R-:W1:Y:S04]  /*cb50*/  LDSM.16.M88.4 R8, [R220+0xc080] ;  /* 0x00c08000dc08783b */ /* 0x000e680000000200 */
[----:B------:R-:W-:Y:S04]  /*cb60*/  LDSM.16.M88.4 R36, [R219+0x10080] ;  /* 0x01008000db24783b */ /* 0x000fe80000000200 */
[----:B------:R-:W4:Y:S04]  /*cb70*/  LDSM.16.M88.4 R48, [R214] ;  /* 0x00000000d630783b */ /* 0x000f280000000200 */
[----:B------:R-:W5:Y:S01]  /*cb80*/  LDSM.16.M88.4 R72, [R220+0xc880] ;  /* 0x00c88000dc48783b */ /* 0x000f620000000200 */
[----:B--2---:R-:W-:Y:S03]  /*cb90*/  HMMA.16816.F32.BF16 R16, R12, R20, R16 ;  /* 0x000000140c10723c */ /* 0x004fe60000041810 */
[----:B------:R-:W-:Y:S04]  /*cba0*/  LDSM.16.M88.4 R68, [R225+0xd080] ;  /* 0x00d08000e144783b */ /* 0x000fe80000000200 */
[----:B------:R-:W-:Y:S01]  /*cbb0*/  LDSM.16.M88.4 R56, [R214+0x800] ;  /* 0x00080000d638783b */ /* 0x000fe20000000200 */
[C---:B---3--:R-:W-:Y:S03]  /*cbc0*/  HMMA.16816.F32.BF16 R40, R24.reuse, R44, RZ ;  /* 0x0000002c1828723c */ /* 0x048fe600000418ff */
[----:B------:R-:W0:Y:S05]  /*cbd0*/  LDGDEPBAR ;  /* 0x00000000000079af */ /* 0x000e2a0000000000 */
[----:B------:R-:W-:Y:S01]  /*cbe0*/  HMMA.16816.F32.BF16 R24, R24, R46, RZ ;  /* 0x0000002e1818723c */ /* 0x000fe200000418ff */
[----:B------:R-:W-:Y:S07]  /*cbf0*/  LDSM.16.M88.4 R44, [R224+0x1000] ;  /* 0x00100000e02c783b */ /* 0x000fee0000000200 */
[----:B------:R-:W-:Y:S01]  /*cc00*/  HMMA.16816.F32.BF16 R28, R12, R22, R28 ;  /* 0x000000160c1c723c */ /* 0x000fe2000004181c */
[----:B------:R-:W2:Y:S07]  /*cc10*/  LDSM.16.M88.4 R20, [R226+0x14080] ;  /* 0x01408000e214783b */ /* 0x000eae0000000200 */
[----:B-1----:R-:W-:Y:S08]  /*cc20*/  HMMA.16816.F32.BF16 R16, R52, R8, R16 ;  /* 0x000000083410723c */ /* 0x002ff00000041810 */
[C---:B------:R-:W-:Y:S08]  /*cc30*/  HMMA.16816.F32.BF16 R40, R12.reuse, R32, R40 ;  /* 0x000000200c28723c */ /* 0x040ff00000041828 */
[----:B------:R-:W-:Y:S01]  /*cc40*/  HMMA.16816.F32.BF16 R12, R12, R34, R24 ;  /* 0x000000220c0c723c */ /* 0x000fe20000041818 */
[----:B------:R-:W-:Y:S04]  /*cc50*/  LDSM.16.M88.4 R24, [R221+0x14080] ;  /* 0x01408000dd18783b */ /* 0x000fe80000000200 */
[----:B------:R-:W-:Y:S03]  /*cc60*/  LDSM.16.M88.4 R32, [R220+0xd080] ;  /* 0x00d08000dc20783b */ /* 0x000fe60000000200 */
[----:B------:R-:W-:Y:S01]  /*cc70*/  HMMA.16816.F32.BF16 R28, R52, R10, R28 ;  /* 0x0000000a341c723c */ /* 0x000fe2000004181c */
[----:B------:R-:W1:Y:S07]  /*cc80*/  LDSM.16.M88.4 R8, [R222+0x14080] ;  /* 0x01408000de08783b */ /* 0x000e6e0000000200 */
[----:B----4-:R-:W-:Y:S08]  /*cc90*/  HMMA.16816.F32.BF16 R16, R36, R48, R16 ;  /* 0x000000302410723c */ /* 0x010ff00000041810 */
[C---:B-----5:R-:W-:Y:S08]  /*cca0*/  HMMA.16816.F32.BF16 R40, R52.reuse, R72, R40 ;  /* 0x000000483428723c */ /* 0x060ff00000041828 */
[----:B------:R-:W-:Y:S01]  /*ccb0*/  HMMA.16816.F32.BF16 R52, R52, R74, R12 ;  /* 0x0000004a3434723c */ /* 0x000fe2000004180c */
[----:B------:R-:W-:Y:S04]  /*ccc0*/  LDSM.16.M88.4 R72, [R224+0x1800] ;  /* 0x00180000e048783b */ /* 0x000fe80000000200 */
[----:B------:R-:W-:Y:S03]  /*ccd0*/  LDSM.16.M88.4 R12, [R219+0x14080] ;  /* 0x01408000db0c783b */ /* 0x000fe60000000200 */
[----:B------:R-:W-:Y:S01]  /*cce0*/  HMMA.16816.F32.BF16 R28, R36, R50, R28 ;  /* 0x00000032241c723c */ /* 0x000fe2000004181c */
[----:B------:R-:W3:Y:S07]  /*ccf0*/  LDSM.16.M88.4 R48, [R225+0xd880] ;  /* 0x00d88000e130783b */ /* 0x000eee0000000200 */
[----:B--2---:R-:W-:Y:S08]  /*cd00*/  HMMA.16816.F32.BF16 R16, R20, R68, R16 ;  /* 0x000000441410723c */ /* 0x004ff00000041810 */
[C---:B------:R-:W-:Y:S08]  /*cd10*/  HMMA.16816.F32.BF16 R40, R36.reuse, R56, R40 ;  /* 0x000000382428723c */ /* 0x040ff00000041828 */
[----:B------:R-:W-:Y:S01]  /*cd20*/  HMMA.16816.F32.BF16 R52, R36, R58, R52 ;  /* 0x0000003a2434723c */ /* 0x000fe20000041834 */
[----:B------:R-:W-:Y:S04]  /*cd30*/  LDSM.16.M88.4 R56, [R220+0xd880] ;  /* 0x00d88000dc38783b */ /* 0x000fe80000000200 */
[----:B------:R-:W-:Y:S03]  /*cd40*/  LDSM.16.M88.4 R36, [R226+0x18080] ;  /* 0x01808000e224783b */ /* 0x000fe60000000200 */
[----:B------:R-:W-:Y:S01]  /*cd50*/  HMMA.16816.F32.BF16 R28, R20, R70, R28 ;  /* 0x00000046141c723c */ /* 0x000fe2000004181c */
[----:B------:R-:W2:Y:S07]  /*cd60*/  LDSM.16.M88.4 R68, [R214+0x1000] ;  /* 0x00100000d644783b */ /* 0x000eae0000000200 */
[----:B-1----:R-:W-:Y:S08]  /*cd70*/  HMMA.16816.F32.BF16 R16, R8, R44, R16 ;  /* 0x0000002c0810723c */ /* 0x002ff00000041810 */
[C---:B---3--:R-:W-:Y:S08]  /*cd80*/  HMMA.16816.F32.BF16 R40, R20.reuse, R48, R40 ;  /* 0x000000301428723c */ /* 0x048ff00000041828 */
[----:B------:R-:W-:Y:S01]  /*cd90*/  HMMA.16816.F32.BF16 R52, R20, R50, R52 ;  /* 0x000000321434723c */ /* 0x000fe20000041834 */
[----:B------:R-:W-:Y:S04]  /*cda0*/  LDSM.16.M88.4 R48, [R214+0x1800] ;  /* 0x00180000d630783b */ /* 0x000fe80000000200 */
[----:B------:R-:W-:Y:S03]  /*cdb0*/  LDSM.16.M88.4 R20, [R222+0x18080] ;  /* 0x01808000de14783b */ /* 0x000fe60000000200 */
[----:B------:R-:W-:Y:S01]  /*cdc0*/  HMMA.16816.F32.BF16 R28, R8, R46, R28 ;  /* 0x0000002e081c723c */ /* 0x000fe2000004181c */
[----:B------:R-:W1:Y:S07]  /*cdd0*/  LDSM.16.M88.4 R44, [R225+0xe080] ;  /* 0x00e08000e12c783b */ /* 0x000e6e0000000200 */
[----:B------:R-:W-:Y:S08]  /*cde0*/  HMMA.16816.F32.BF16 R16, R24, R32, R16 ;  /* 0x000000201810723c */ /* 0x000ff00000041810 */
[C---:B------:R-:W-:Y:S08]  /*cdf0*/  HMMA.16816.F32.BF16 R40, R8.reuse, R72, R40 ;  /* 0x000000480828723c */ /* 0x040ff00000041828 */
        /* <DEDUP_REMOVED lines=19> */
[----:B---3--:R-:W-:Y:S08]  /*cf30*/  HMMA.16816.F32.BF16 R16, R20, R32, R16 ;  /* 0x000000201410723c */ /* 0x008ff00000041810 */
[C---:B------:R-:W-:Y:S08]  /*cf40*/  HMMA.16816.F32.BF16 R40, R36.reuse, R72, R40 ;  /* 0x000000482428723c */ /* 0x040ff00000041828 */
[----:B------:R-:W-:Y:S01]  /*cf50*/  HMMA.16816.F32.BF16 R52, R36, R74, R52 ;  /* 0x0000004a2434723c */ /* 0x000fe20000041834 */
[----:B------:R-:W-:Y:S04]  /*cf60*/  LDSM.16.M88.4 R36, [R222+0x1c080] ;  /* 0x01c08000de24783b */ /* 0x000fe80000000200 */
[----:B------:R-:W-:Y:S03]  /*cf70*/  LDSM.16.M88.4 R72, [R224+0x3000] ;  /* 0x00300000e048783b */ /* 0x000fe60000000200 */
[----:B------:R-:W-:Y:S01]  /*cf80*/  HMMA.16816.F32.BF16 R28, R20, R34, R28 ;  /* 0x00000022141c723c */ /* 0x000fe2000004181c */
[----:B------:R-:W3:Y:S07]  /*cf90*/  LDSM.16.M88.4 R32, [R220+0xe880] ;  /* 0x00e88000dc20783b */ /* 0x000eee0000000200 */
[----:B--2---:R-:W-:Y:S08]  /*cfa0*/  HMMA.16816.F32.BF16 R16, R8, R68, R16 ;  /* 0x000000440810723c */ /* 0x004ff00000041810 */
[C---:B-1----:R-:W-:Y:S08]  /*cfb0*/  HMMA.16816.F32.BF16 R40, R20.reuse, R44, R40 ;  /* 0x0000002c1428723c */ /* 0x042ff00000041828 */
[----:B------:R-:W-:Y:S01]  /*cfc0*/  HMMA.16816.F32.BF16 R52, R20, R46, R52 ;  /* 0x0000002e1434723c */ /* 0x000fe20000041834 */
[----:B------:R-:W-:Y:S04]  /*cfd0*/  LDSM.16.M88.4 R44, [R225+0xf880] ;  /* 0x00f88000e12c783b */ /* 0x000fe80000000200 */
[----:B------:R-:W-:Y:S03]  /*cfe0*/  LDSM.16.M88.4 R20, [R220+0xf080] ;  /* 0x00f08000dc14783b */ /* 0x000fe60000000200 */
[----:B------:R-:W-:Y:S01]  /*cff0*/  HMMA.16816.F32.BF16 R28, R8, R70, R28 ;  /* 0x00000046081c723c */ /* 0x000fe2000004181c */
[----:B------:R-:W1:Y:S07]  /*d000*/  LDSM.16.M88.4 R68, [R214+0x2800] ;  /* 0x00280000d644783b */ /* 0x000e6e0000000200 */
[----:B------:R-:W-:Y:S08]  /*d010*/  HMMA.16816.F32.BF16 R16, R56, R24, R16 ;  /* 0x000000183810723c */ /* 0x000ff00000041810 */
[C---:B---3--:R-:W-:Y:S08]  /*d020*/  HMMA.16816.F32.BF16 R40, R8.reuse, R32, R40 ;  /* 0x000000200828723c */ /* 0x048ff00000041828 */
[----:B------:R-:W-:Y:S01]  /*d030*/  HMMA.16816.F32.BF16 R52, R8, R34, R52 ;  /* 0x000000220834723c */ /* 0x000fe20000041834 */
[----:B------:R-:W-:Y:S04]  /*d040*/  LDSM.16.M88.4 R32, [R224+0x3800] ;  /* 0x00380000e020783b */ /* 0x000fe80000000200 */
[----:B------:R-:W-:Y:S03]  /*d050*/  LDSM.16.M88.4 R8, [R214+0x3000] ;  /* 0x00300000d608783b */ /* 0x000fe60000000200 */
[----:B------:R-:W-:Y:S01]  /*d060*/  HMMA.16816.F32.BF16 R28, R56, R26, R28 ;  /* 0x0000001a381c723c */ /* 0x000fe2000004181c */
[----:B------:R-:W2:Y:S07]  /*d070*/  LDSM.16.M88.4 R24, [R221+0x1c080] ;  /* 0x01c08000dd18783b */ /* 0x000eae0000000200 */
[----:B------:R-:W-:Y:S08]  /*d080*/  HMMA.16816.F32.BF16 R16, R48, R12, R16 ;  /* 0x0000000c3010723c */ /* 0x000ff00000041810 */
[C---:B-1----:R-:W-:Y:S08]  /*d090*/  HMMA.16816.F32.BF16 R40, R56.reuse, R68, R40 ;  /* 0x000000443828723c */ /* 0x042ff00000041828 */
[----:B------:R-:W-:Y:S08]  /*d0a0*/  HMMA.16816.F32.BF16 R52, R56, R70, R52 ;  /* 0x000000463834723c */ /* 0x000ff00000041834 */
[----:B------:R-:W-:Y:S01]  /*d0b0*/  HMMA.16816.F32.BF16 R28, R48, R14, R28 ;  /* 0x0000000e301c723c */ /* 0x000fe2000004181c */
[----:B------:R-:W1:Y:S07]  /*d0c0*/  LDSM.16.M88.4 R12, [R219+0x1c080] ;  /* 0x01c08000db0c783b */ /* 0x000e6e0000000200 */
[----:B------:R-:W-:Y:S08]  /*d0d0*/  HMMA.16816.F32.BF16 R16, R36, R72, R16 ;  /* 0x000000482410723c */ /* 0x000ff00000041810 */
[C---:B------:R-:W-:Y:S01]  /*d0e0*/  HMMA.16816.F32.BF16 R56, R48.reuse, R44, R40 ;  /* 0x0000002c3038723c */ /* 0x040fe20000041828 */
[----:B------:R-:W3:Y:S07]  /*d0f0*/  LDSM.16.M88.4 R40, [R220+0xf880] ;  /* 0x00f88000dc28783b */ /* 0x000eee0000000200 */
[----:B------:R-:W-:Y:S08]  /*d100*/  HMMA.16816.F32.BF16 R52, R48, R46, R52 ;  /* 0x0000002e3034723c */ /* 0x000ff00000041834 */
[----:B------:R-:W-:Y:S08]  /*d110*/  HMMA.16816.F32.BF16 R28, R36, R74, R28 ;  /* 0x0000004a241c723c */ /* 0x000ff0000004181c */
[----:B--2---:R-:W-:Y:S08]  /*d120*/  HMMA.16816.F32.BF16 R16, R24, R20, R16 ;  /* 0x000000141810723c */ /* 0x004ff00000041810 */
[C---:B------:R-:W-:Y:S08]  /*d130*/  HMMA.16816.F32.BF16 R56, R36.reuse, R32, R56 ;  /* 0x000000202438723c */ /* 0x040ff00000041838 */
[----:B------:R-:W-:Y:S08]  /*d140*/  HMMA.16816.F32.BF16 R52, R36, R34, R52 ;  /* 0x000000222434723c */ /* 0x000ff00000041834 */
[----:B------:R-:W-:Y:S01]  /*d150*/  HMMA.16816.F32.BF16 R28, R24, R22, R28 ;  /* 0x00000016181c723c */ /* 0x000fe2000004181c */
[----:B------:R-:W2:Y:S01]  /*d160*/  LDSM.16.M88.4 R20, [R214+0x3800] ;  /* 0x00380000d614783b */ /* 0x000ea20000000200 */
[----:B------:R-:W-:-:S06]  /*d170*/  DEPBAR.LE SB0, 0x0 ;  /* 0x000080000000791a */ /* 0x000fcc0000000000 */
[----:B-1----:R-:W-:Y:S08]  /*d180*/  HMMA.16816.F32.BF16 R16, R12, R8, R16 ;  /* 0x000000080c10723c */ /* 0x002ff00000041810 */
[C---:B---3--:R-:W-:Y:S08]  /*d190*/  HMMA.16816.F32.BF16 R56, R24.reuse, R40, R56 ;  /* 0x000000281838723c */ /* 0x048ff00000041838 */
[----:B------:R-:W-:Y:S08]  /*d1a0*/  HMMA.16816.F32.BF16 R52, R24, R42, R52 ;  /* 0x0000002a1834723c */ /* 0x000ff00000041834 */
[----:B------:R-:W-:Y:S01]  /*d1b0*/  HMMA.16816.F32.BF16 R28, R12, R10, R28 ;  /* 0x0000000a0c1c723c */ /* 0x000fe2000004181c */
[----:B------:R-:W-:Y:S01]  /*d1c0*/  FMUL.FTZ R8, R17, c[0x0][0x320] ;  /* 0x0000c80011087a20 */ /* 0x000fe20000410000 */
[----:B------:R-:W-:Y:S01]  /*d1d0*/  LOP3.LUT R17, R6, 0xffffffe0, RZ, 0xc0, !PT ;  /* 0xffffffe006117812 */ /* 0x000fe200078ec0ff */
[----:B------:R-:W-:-:S02]  /*d1e0*/  FMUL.FTZ R3, R16, c[0x0][0x320] ;  /* 0x0000c80010037a20 */ /* 0x000fc40000410000 */
[----:B------:R-:W-:Y:S02]  /*d1f0*/  FMUL.FTZ R9, R18, c[0x0][0x320] ;  /* 0x0000c80012097a20 */ /* 0x000fe40000410000 */
[----:B------:R-:W-:Y:S01]  /*d200*/  IMAD.IADD R64, R64, 0x1, -R17 ;  /* 0x0000000140407824 */ /* 0x000fe200078e0a11 */
[----:B------:R-:W-:Y:S01]  /*d210*/  MUFU.TANH R8, R8 ;  /* 0x0000000800087308 */ /* 0x000fe20000002400 */
[----:B--2---:R-:W-:Y:S01]  /*d220*/  HMMA.16816.F32.BF16 R56, R12, R20, R56 ;  /* 0x000000140c38723c */ /* 0x004fe20000041838 */
[----:B------:R-:W-:Y:S02]  /*d230*/  FMUL.FTZ R10, R19, c[0x0][0x320] ;  /* 0x0000c800130a7a20 */ /* 0x000fe40000410000 */
[----:B------:R-:W-:-:S04]  /*d240*/  SHF.R.S32.HI R17, RZ, 0x1f, R64 ;  /* 0x0000001fff117819 */ /* 0x000fc80000011440 */
[----:B------:R-:W-:Y:S01]  /*d250*/  MUFU.TANH R3, R3 ;  /* 0x0000000300037308 */ /* 0x000fe20000002400 */
[----:B------:R-:W-:Y:S07]  /*d260*/  HMMA.16816.F32.BF16 R52, R12, R22, R52 ;  /* 0x000000160c34723c */ /* 0x000fee0000041834 */
[----:B------:R-:W-:Y:S01]  /*d270*/  LEA.HI R13, R17, R64, RZ, 0x2 ;  /* 0x00000040110d7211 */ /* 0x000fe200078f10ff */
[----:B------:R-:W1:Y:S01]  /*d280*/  MUFU.TANH R9, R9 ;  /* 0x0000000900097308 */ /* 0x000e620000002400 */
[----:B------:R-:W-:-:S02]  /*d290*/  FMUL.FTZ R11, R28, c[0x0][0x320] ;  /* 0x0000c8001c0b7a20 */ /* 0x000fc40000410000 */
[----:B------:R-:W-:Y:S01]  /*d2a0*/  LOP3.LUT R13, R13, 0x7ffffffc, RZ, 0xc0, !PT ;  /* 0x7ffffffc0d0d7812 */ /* 0x000fe200078ec0ff */
[----:B------:R-:W-:Y:S02]  /*d2b0*/  FMUL.FTZ R16, R29, c[0x0][0x320] ;  /* 0x0000c8001d107a20 */ /* 0x000fe40000410000 */
[----:B------:R-:W-:Y:S02]  /*d2c0*/  FMUL.FTZ R18, R30, c[0x0][0x320] ;  /* 0x0000c8001e127a20 */ /* 0x000fe40000410000 */
[----:B------:R-:W-:Y:S01]  /*d2d0*/  IMAD.IADD R13, R64, 0x1, -R13 ;  /* 0x00000001400d7824 */ /* 0x000fe200078e0a0d */
[----:B------:R-:W2:Y:S01]  /*d2e0*/  MUFU.TANH R11, R11 ;  /* 0x0000000b000b7308 */ /* 0x000ea20000002400 */
[----:B------:R-:W-:Y:S02]  /*d2f0*/  FMUL.FTZ R17, R56, c[0x0][0x320] ;  /* 0x0000c80038117a20 */ /* 0x000fe40000410000 */
[----:B------:R-:W-:Y:S02]  /*d300*/  IMAD R60, R13, -0x2, R60 ;  /* 0xfffffffe0d3c7824 */ /* 0x000fe400078e023c */
[----:B------:R-:W-:-:S02]  /*d310*/  FMUL.FTZ R15, R57, c[0x0][0x320] ;  /* 0x0000c800390f7a20 */ /* 0x000fc40000410000 */
[----:B------:R-:W-:Y:S01]  /*d320*/  FMUL.FTZ R31, R31, c[0x0][0x320] ;  /* 0x0000c8001f1f7a20 */ /* 0x000fe20000410000 */
[----:B------:R-:W3:Y:S01]  /*d330*/  MUFU.TANH R10, R10 ;  /* 0x0000000a000a7308 */ /* 0x000ee20000002400 */
[----:B------:R-:W-:Y:S01]  /*d340*/  ISETP.GT.AND P0, PT, R60, RZ, PT ;  /* 0x000000ff3c00720c */ /* 0x000fe20003f04270 */
[----:B------:R-:W-:Y:S01]  /*d350*/  FMUL.FTZ R14, R58, c[0x0][0x320] ;  /* 0x0000c8003a0e7a20 */ /* 0x000fe20000410000 */
[----:B------:R-:W-:Y:S01]  /*d360*/  ISETP.GT.AND P6, PT, R60, 0x8, PT ;  /* 0x000000083c00780c */ /* 0x000fe20003fc4270 */
[----:B------:R-:W-:Y:S01]  /*d370*/  FMUL.FTZ R13, R52, c[0x0][0x320] ;  /* 0x0000c800340d7a20 */ /* 0x000fe20000410000 */
[----:B-1----:R-:W-:Y:S01]  /*d380*/  FSEL R19, R9, -INF , P0 ;  /* 0xff80000009137808 */ /* 0x002fe20000000000 */
[----:B------:R-:W-:Y:S01]  /*d390*/  FMUL.FTZ R53, R53, c[0x0][0x320] ;  /* 0x0000c80035357a20 */ /* 0x000fe20000410000 */
[----:B------:R-:W-:Y:S01]  /*d3a0*/  FSEL R3, R3, -INF , P0 ;  /* 0xff80000003037808 */ /* 0x000fe20000000000 */
[----:B------:R-:W1:Y:S01]  /*d3b0*/  MUFU.TANH R16, R16 ;  /* 0x0000001000107308 */ /* 0x000e620000002400 */
[C---:B------:R-:W-:Y:S01]  /*d3c0*/  ISETP.GT.AND P0, PT, R60.reuse, 0x1, PT ;  /* 0x000000013c00780c */ /* 0x040fe20003f04270 */
[----:B------:R-:W-:Y:S01]  /*d3d0*/  FMUL.FTZ R12, R59, c[0x0][0x320] ;  /* 0x0000c8003b0c7a20 */ /* 0x000fe20000410000 */
[----:B------:R-:W-:Y:S01]  /*d3e0*/  ISETP.GT.AND P1, PT, R60, 0x9, PT ;  /* 0x000000093c00780c */ /* 0x000fe20003f24270 */
[----:B------:R-:W-:Y:S01]  /*d3f0*/  FMUL.FTZ R54, R54, c[0x0][0x320] ;  /* 0x0000c80036367a20 */ /* 0x000fe20000410000 */
[----:B------:R-:W-:Y:S01]  /*d400*/  FSEL R21, R8, -INF , P0 ;  /* 0xff80000008157808 */ /* 0x000fe20000000000 */
[----:B------:R-:W-:Y:S01]  /*d410*/  FMUL.FTZ R55, R55, c[0x0][0x320] ;  /* 0x0000c80037377a20 */ /* 0x000fe20000410000 */
[----:B--2---:R-:W-:Y:S01]  /*d420*/  FSEL R23, R11, -INF , P6 ;  /* 0xff8000000b177808 */ /* 0x004fe20003000000 */
[----:B------:R-:W2:Y:S01]  /*d430*/  MUFU.TANH R18, R18 ;  /* 0x0000001200127308 */ /* 0x000ea20000002400 */
[----:B------:R-:W-:-:S02]  /*d440*/  FMNMX.FTZ R8, R3, R21, !PT ;  /* 0x0000001503087209 */ /* 0x000fc40007810000 */
[----:B---3--:R-:W-:Y:S02]  /*d450*/  FSEL R20, R10, -INF , P0 ;  /* 0xff8000000a147808 */ /* 0x008fe40000000000 */
[----:B------:R-:W-:Y:S02]  /*d460*/  ISETP.GT.AND P0, PT, R60, 0x10, PT ;  /* 0x000000103c00780c */ /* 0x000fe40003f04270 */
[----:B------:R-:W-:Y:S01]  /*d470*/  FMNMX.FTZ R8, R23, R8, !PT ;  /* 0x0000000817087209 */ /* 0x000fe20007810000 */
[----:B------:R-:W3:Y:S01]  /*d480*/  MUFU.TANH R17, R17 ;  /* 0x0000001100117308 */ /* 0x000ee20000002400 */
[----:B-1----:R-:W-:Y:S02]  /*d490*/  FSEL R9, R16, -INF , P1 ;  /* 0xff80000010097808 */ /* 0x002fe40000800000 */
[----:B------:R-:W-:Y:S02]  /*d4a0*/  FMNMX.FTZ R27, R19, R20, !PT ;  /* 0x00000014131b7209 */ /* 0x000fe40007810000 */
[----:B------:R-:W-:-:S03]  /*d4b0*/  FMNMX.FTZ R8, R9, R8, !PT ;  /* 0x0000000809087209 */ /* 0x000fc60007810000 */
[----:B------:R-:W1:Y:S01]  /*d4c0*/  MUFU.TANH R6, R31 ;  /* 0x0000001f00067308 */ /* 0x000e620000002400 */
[----:B--2---:R-:W-:Y:S02]  /*d4d0*/  FSEL R18, R18, -INF , P6 ;  /* 0xff80000012127808 */ /* 0x004fe40003000000 */
[----:B------:R-:W-:Y:S02]  /*d4e0*/  ISETP.GT.AND P6, PT, R60, 0x11, PT ;  /* 0x000000113c00780c */ /* 0x000fe40003fc4270 */
[----:B------:R-:W-:-:S03]  /*d4f0*/  FMNMX.FTZ R27, R18, R27, !PT ;  /* 0x0000001b121b7209 */ /* 0x000fc60007810000 */
[----:B------:R-:W2:Y:S01]  /*d500*/  MUFU.TANH R15, R15 ;  /* 0x0000000f000f7308 */ /* 0x000ea20000002400 */
[----:B---3--:R-:W-:-:S04]  /*d510*/  FSEL R17, R17, -INF , P0 ;  /* 0xff80000011117808 */ /* 0x008fc80000000000 */
[----:B------:R-:W-:-:S03]  /*d520*/  FMNMX.FTZ R8, R17, R8, !PT ;  /* 0x0000000811087209 */ /* 0x000fc60007810000 */
[----:B------:R-:W3:Y:S01]  /*d530*/  MUFU.TANH R14, R14 ;  /* 0x0000000e000e7308 */ /* 0x000ee20000002400 */
[----:B-1----:R-:W-:Y:S02]  /*d540*/  FSEL R6, R6, -INF , P1 ;  /* 0xff80000006067808 */ /* 0x002fe40000800000 */
[----:B------:R-:W-:Y:S02]  /*d550*/  ISETP.GT.AND P1, PT, R60, 0x18, PT ;  /* 0x000000183c00780c */ /* 0x000fe40003f24270 */
[----:B------:R-:W-:-:S03]  /*d560*/  FMNMX.FTZ R27, R6, R27, !PT ;  /* 0x0000001b061b7209 */ /* 0x000fc60007810000 */
[----:B------:R-:W1:Y:S01]  /*d570*/  MUFU.TANH R13, R13 ;  /* 0x0000000d000d7308 */ /* 0x000e620000002400 */
[----:B--2---:R-:W-:-:S04]  /*d580*/  FSEL R15, R15, -INF , P6 ;  /* 0xff8000000f0f7808 */ /* 0x004fc80003000000 */
[----:B------:R-:W-:-:S03]  /*d590*/  FMNMX.FTZ R8, R15, R8, !PT ;  /* 0x000000080f087209 */ /* 0x000fc60007810000 */
[----:B------:R-:W2:Y:S01]  /*d5a0*/  MUFU.TANH R11, R53 ;  /* 0x00000035000b7308 */ /* 0x000ea20000002400 */
[----:B---3--:R-:W-:Y:S01]  /*d5b0*/  FSEL R14, R14, -INF , P0 ;  /* 0xff8000000e0e7808 */ /* 0x008fe20000000000 */
[----:B------:R-:W-:Y:S01]  /*d5c0*/  BAR.SYNC.DEFER_BLOCKING 0x0 ;  /* 0x0000000000007b1d */ /* 0x000fe20000010000 */
[----:B------:R-:W-:Y:S02]  /*d5d0*/  ISETP.GT.AND P0, PT, R60, 0x19, PT ;  /* 0x000000193c00780c */ /* 0x000fe40003f04270 */
[----:B------:R-:W-:Y:S02]  /*d5e0*/  FMNMX.FTZ R27, R14, R27, !PT ;  /* 0x0000001b0e1b7209 */ /* 0x000fe40007810000 */
[----:B-1----:R-:W-:Y:S01]  /*d5f0*/  FSEL R13, R13, -INF , P1 ;  /* 0xff8000000d0d7808 */ /* 0x002fe20000800000 */
[----:B------:R-:W1:Y:S03]  /*d600*/  MUFU.TANH R12, R12 ;  /* 0x0000000c000c7308 */ /* 0x000e660000002400 */
[----:B------:R-:W-:-:S02]  /*d610*/  FMNMX.FTZ R8, R13, R8, !PT ;  /* 0x000000080d087209 */ /* 0x000fc40007810000 */
[----:B--2---:R-:W-:-:S03]  /*d620*/  FSEL R11, R11, -INF , P0 ;  /* 0xff8000000b0b7808 */ /* 0x004fc60000000000 */
[----:B------:R-:W2:Y:S01]  /*d630*/  MUFU.TANH R10, R54 ;  /* 0x00000036000a7308 */ /* 0x000ea20000002400 */
[----:B------:R-:W-:-:S05]  /*d640*/  FMNMX.FTZ R25, R11, R8, !PT ;  /* 0x000000080b197209 */ /* 0x000fca0007810000 */
[----:B------:R-:W3:Y:S02]  /*d650*/  SHFL.BFLY PT, R16, R25, 0x2, 0x1f ;  /* 0x0c401f0019107f89 */ /* 0x000ee400000e0000 */
[----:B------:R-:W4:Y:S01]  /*d660*/  MUFU.TANH R8, R55 ;  /* 0x0000003700087308 */ /* 0x000f220000002400 */
[----:B-1----:R-:W-:-:S04]  /*d670*/  FSEL R12, R12, -INF , P6 ;  /* 0xff8000000c0c7808 */ /* 0x002fc80003000000 */
[----:B------:R-:W-:Y:S02]  /*d680*/  FMNMX.FTZ R27, R12, R27, !PT ;  /* 0x0000001b0c1b7209 */ /* 0x000fe40007810000 */
[----:B--2---:R-:W-:-:S04]  /*d690*/  FSEL R10, R10, -INF , P1 ;  /* 0xff8000000a0a7808 */ /* 0x004fc80000800000 */
[----:B------:R-:W-:Y:S02]  /*d6a0*/  FMNMX.FTZ R27, R10, R27, !PT ;  /* 0x0000001b0a1b7209 */ /* 0x000fe40007810000 */
[----:B----4-:R-:W-:Y:S02]  /*d6b0*/  FSEL R8, R8, -INF , P0 ;  /* 0xff80000008087808 */ /* 0x010fe40000000000 */
[----:B------:R-:W-:Y:S02]  /*d6c0*/  ISETP.GE.AND P0, PT, R63, 0x21, PT ;  /* 0x000000213f00780c */ /* 0x000fe40003f06270 */
[----:B------:R-:W-:Y:S02]  /*d6d0*/  FMNMX.FTZ R27, R8, R27, !PT ;  /* 0x0000001b081b7209 */ /* 0x000fe40007810000 */
[----:B---3--:R-:W-:-:S03]  /*d6e0*/  FMNMX.FTZ R24, R25, R16, !PT ;  /* 0x0000001019187209 */ /* 0x008fc60007810000 */
[----:B------:R-:W-:Y:S04]  /*d6f0*/  SHFL.BFLY PT, R16, R27, 0x2, 0x1f ;  /* 0x0c401f001b107f89 */ /* 0x000fe800000e0000 */
[----:B------:R-:W1:Y:S02]  /*d700*/  SHFL.BFLY PT, R25, R24, 0x1, 0x1f ;  /* 0x0c201f0018197f89 */ /* 0x000e6400000e0000 */
[----:B------:R-:W-:Y:S01]  /*d710*/  @P0 LEA.HI.SX32 R26, R149, 0xfffffffe, 0x1b ;  /* 0xfffffffe951a0811 */ /* 0x000fe200078fdaff */
[----:B------:R-:W-:Y:S02]  /*d720*/  @P0 IMAD.MOV.U32 R28, RZ, RZ, R234 ;  /* 0x000000ffff1c0224 */ /* 0x000fe400078e00ea */
[----:B------:R-:W-:Y:S02]  /*d730*/  @P0 IMAD.MOV.U32 R29, RZ, RZ, R237 ;  /* 0x000000ffff1d0224 */ /* 0x000fe400078e00ed */
[----:B------:R-:W-:Y:S01]  /*d740*/  @P0 IMAD R4, R4, R26, RZ ;  /* 0x0000001a04040224 */ /* 0x000fe200078e02ff */
[----:B-1----:R-:W-:-:S02]  /*d750*/  FMNMX.FTZ R148, R24, R25, !PT ;  /* 0x0000001918947209 */ /* 0x002fc40007810000 */
[----:B------:R-:W-:Y:S02]  /*d760*/  FMNMX.FTZ R25, R16, R27, !PT ;  /* 0x0000001b10197209 */ /* 0x000fe40007810000 */
[C---:B------:R-:W-:Y:S01]  /*d770*/  FSETP.NEU.FTZ.AND P1, PT, R148.reuse, -INF , PT ;  /* 0xff8000009400780b */ /* 0x040fe20003f3d000 */
[----:B------:R-:W-:Y:S01]  /*d780*/  FMUL.FTZ R16, R148, c[0x0][0x2d0] ;  /* 0x0000b40094107a20 */ /* 0x000fe20000410000 */
[----:B------:R-:W-:Y:S01]  /*d790*/  @P0 SHF.R.S32.HI R24, RZ, 0x1f, R26 ;  /* 0x0000001fff180819 */ /* 0x000fe2000001141a */
[----:B------:R-:W1:Y:S01]  /*d7a0*/  SHFL.BFLY PT, R22, R25, 0x1, 0x1f ;  /* 0x0c201f0019167f89 */ /* 0x000e6200000e0000 */
[-C--:B------:R-:W-:Y:S02]  /*d7b0*/  @P0 IMAD.WIDE.U32 R26, R26, R7.reuse, R28 ;  /* 0x000000071a1a0225 */ /* 0x080fe400078e001c */
[----:B------:R-:W-:Y:S02]  /*d7c0*/  FSEL R16, R16, RZ, P1 ;  /* 0x000000ff10107208 */ /* 0x000fe40000800000 */
[----:B------:R-:W-:Y:S01]  /*d7d0*/  @P0 IMAD R4, R24, R7, R4 ;  /* 0x0000000718040224 */ /* 0x000fe200078e0204 */
[----:B------:R-:W-:-:S02]  /*d7e0*/  @P0 LEA R28, P1, R26, c[0x0][0x1c8], 0x1 ;  /* 0x000072001a1c0a11 */ /* 0x000fc400078208ff */
[----:B------:R-:W-:Y:S02]  /*d7f0*/  FFMA.FTZ R205, R3, c[0x0][0x2d0], -R16 ;  /* 0x0000b40003cd7a23 */ /* 0x000fe40000010810 */
[----:B------:R-:W-:Y:S02]  /*d800*/  @P0 IMAD.IADD R4, R27, 0x1, R4 ;  /* 0x000000011b040824 */ /* 0x000fe400078e0204 */
[--C-:B------:R-:W-:Y:S02]  /*d810*/  FFMA.FTZ R150, R21, c[0x0][0x2d0], -R16.reuse ;  /* 0x0000b40015967a23 */ /* 0x100fe40000010810 */
[----:B------:R-:W-:Y:S01]  /*d820*/  FFMA.FTZ R151, R23, c[0x0][0x2d0], -R16 ;  /* 0x0000b40017977a23 */ /* 0x000fe20000010810 */
[----:B------:R-:W-:Y:S01]  /*d830*/  @P0 LEA.HI.X R29, R26, c[0x0][0x1cc], R4, 0x1, P1 ;  /* 0x000073001a1d0a11 */ /* 0x000fe200008f0c04 */
[--C-:B------:R-:W-:Y:S01]  /*d840*/  FFMA.FTZ R4, R9, c[0x0][0x2d0], -R16.reuse ;  /* 0x0000b40009047a23 */ /* 0x100fe20000010810 */
[----:B------:R-:W-:Y:S01]  /*d850*/  MUFU.EX2 R205, R205 ;  /* 0x000000cd00cd7308 */ /* 0x000fe20000000800 */
[----:B------:R-:W-:-:S02]  /*d860*/  FFMA.FTZ R206, R17, c[0x0][0x2d0], -R16 ;  /* 0x0000b40011ce7a23 */ /* 0x000fc40000010810 */
[----:B------:R2:W-:Y:S01]  /*d870*/  @P0 LDGSTS.E.BYPASS.LTC128B.128 [R232+0xc080], [R28.64], !P2 ;  /* 0x0c0800001ce80fae */ /* 0x0005e2000d101d4a */
[--C-:B------:R-:W-:Y:S02]  /*d880*/  FFMA.FTZ R211, R15, c[0x0][0x2d0], -R16.reuse ;  /* 0x0000b4000fd37a23 */ /* 0x100fe40000010810 */
[--C-:B------:R-:W-:Y:S01]  /*d890*/  FFMA.FTZ R208, R13, c[0x0][0x2d0], -R16.reuse ;  /* 0x0000b4000dd07a23 */ /* 0x100fe20000010810 */
[----:B-1----:R-:W-:Y:S01]  /*d8a0*/  FMNMX.FTZ R3, R25, R22, !PT ;  /* 0x0000001619037209 */ /* 0x002fe20007810000 */
[----:B------:R2:W-:Y:S01]  /*d8b0*/  @P0 LDGSTS.E.BYPASS.LTC128B.128 [R232+0xd080], [R28.64+0x80], !P5 ;  /* 0x0d0800801ce80fae */ /* 0x0005e2000e901d4a */
[----:B------:R-:W-:Y:S01]  /*d8c0*/  MUFU.EX2 R0, R4 ;  /* 0x0000000400007308 */ /* 0x000fe20000000800 */
[----:B------:R-:W-:Y:S01]  /*d8d0*/  FFMA.FTZ R241, R11, c[0x0][0x2d0], -R16 ;  /* 0x0000b4000bf17a23 */ /* 0x000fe20000010810 */
[C---:B------:R-:W-:Y:S01]  /*d8e0*/  FSETP.NEU.FTZ.AND P1, PT, R3.reuse, -INF , PT ;  /* 0xff8000000300780b */ /* 0x040fe20003f3d000 */
[----:B------:R-:W-:Y:S01]  /*d8f0*/  FMUL.FTZ R2, R3, c[0x0][0x2d0] ;  /* 0x0000b40003027a20 */ /* 0x000fe20000410000 */
[----:B------:R2:W-:Y:S04]  /*d900*/  @P0 LDGSTS.E.BYPASS.LTC128B.128 [R232+0xe080], [R28.64+0x100], !P4 ;  /* 0x0e0801001ce80fae */ /* 0x0005e8000e101d4a */
[----:B------:R-:W-:Y:S01]  /*d910*/  FSEL R9, R2, RZ, P1 ;  /* 0x000000ff02097208 */ /* 0x000fe20000800000 */
[----:B------:R2:W-:Y:S01]  /*d920*/  @P0 LDGSTS.E.BYPASS.LTC128B.128 [R232+0xf080], [R28.64+0x180], !P3 ;  /* 0x0f0801801ce80fae */ /* 0x0005e2000d901d4a */
[----:B------:R-:W1:Y:S03]  /*d930*/  MUFU.EX2 R150, R150 ;  /* 0x0000009600967308 */ /* 0x000e660000000800 */
[----:B------:R-:W3:Y:S01]  /*d940*/  LDSM.16.MT88.4 R140, [R223+0x8080] ;  /* 0x00808000df8c783b */ /* 0x000ee20000004200 */
[----:B------:R-:W-:-:S02]  /*d950*/  FFMA.FTZ R2, R6, c[0x0][0x2d0], -R9 ;  /* 0x0000b40006027a23 */ /* 0x000fc40000010809 */
[--C-:B------:R-:W-:Y:S01]  /*d960*/  FFMA.FTZ R209, R19, c[0x0][0x2d0], -R9.reuse ;  /* 0x0000b40013d17a23 */ /* 0x100fe20000010809 */
[----:B------:R-:W4:Y:S01]  /*d970*/  LDSM.16.MT88.4 R132, [R218+0x8080] ;  /* 0x00808000da84783b */ /* 0x000f220000004200 */
[--C-:B------:R-:W-:Y:S01]  /*d980*/  FFMA.FTZ R204, R20, c[0x0][0x2d0], -R9.reuse ;  /* 0x0000b40014cc7a23 */ /* 0x100fe20000010809 */
[----:B------:R-:W5:Y:S01]  /*d990*/  MUFU.EX2 R151, R151 ;  /* 0x0000009700977308 */ /* 0x000f620000000800 */
[--C-:B------:R-:W-:Y:S01]  /*d9a0*/  FFMA.FTZ R207, R18, c[0x0][0x2d0], -R9.reuse ;  /* 0x0000b40012cf7a23 */ /* 0x100fe20000010809 */
[----:B------:R-:W2:Y:S01]  /*d9b0*/  LDSM.16.MT88.4 R24, [R217+0x8080] ;  /* 0x00808000d918783b */ /* 0x000ea20000004200 */
[--C-:B------:R-:W-:Y:S02]  /*d9c0*/  FFMA.FTZ R210, R14, c[0x0][0x2d0], -R9.reuse ;  /* 0x0000b4000ed27a23 */ /* 0x100fe40000010809 */
[--C-:B------:R-:W-:Y:S01]  /*d9d0*/  FFMA.FTZ R213, R12, c[0x0][0x2d0], -R9.reuse ;  /* 0x0000b4000cd57a23 */ /* 0x100fe20000010809 */
[----:B------:R-:W2:Y:S01]  /*d9e0*/  LDSM.16.MT88.4 R32, [R216+0x8080] ;  /* 0x00808000d820783b */ /* 0x000ea20000004200 */
[--C-:B------:R-:W-:Y:S01]  /*d9f0*/  FFMA.FTZ R212, R10, c[0x0][0x2d0], -R9.reuse ;  /* 0x0000b4000ad47a23 */ /* 0x100fe20000010809 */
[----:B------:R-:W-:Y:S01]  /*da00*/  MUFU.EX2 R209, R209 ;  /* 0x000000d100d17308 */ /* 0x000fe20000000800 */
[----:B------:R-:W-:Y:S01]  /*da10*/  FFMA.FTZ R239, R8, c[0x0][0x2d0], -R9 ;  /* 0x0000b40008ef7a23 */ /* 0x000fe20000010809 */
[----:B------:R-:W2:Y:S01]  /*da20*/  LDSM.16.MT88.4 R40, [R223+0x9080] ;  /* 0x00908000df28783b */ /* 0x000ea20000004200 */
[----:B-1----:R-:W-:Y:S01]  /*da30*/  F2FP.BF16.PACK_AB R128, R150, R205 ;  /* 0x000000cd9680723e */ /* 0x002fe200000010ff */
[----:B------:R-:W-:-:S02]  /*da40*/  FADD.FTZ R150, R205, R150 ;  /* 0x00000096cd967221 */ /* 0x000fc40000010000 */
[----:B------:R-:W1:Y:S02]  /*da50*/  LDSM.16.MT88.4 R48, [R218+0x9080] ;  /* 0x00908000da30783b */ /* 0x000e640000004200 */
[----:B------:R-:W3:Y:S01]  /*da60*/  MUFU.EX2 R204, R204 ;  /* 0x000000cc00cc7308 */ /* 0x000ee20000000800 */
[----:B-----5:R-:W-:Y:S01]  /*da70*/  F2FP.BF16.PACK_AB R130, R0, R151 ;  /* 0x000000970082723e */ /* 0x020fe200000010ff */
[----:B------:R-:W5:Y:S01]  /*da80*/  LDSM.16.MT88.4 R56, [R217+0x9080] ;  /* 0x00908000d938783b */ /* 0x000f620000004200 */
[----:B------:R-:W-:-:S03]  /*da90*/  FADD.FTZ R151, R151, R150 ;  /* 0x0000009697977221 */ /* 0x000fc60000010000 */
[----:B------:R-:W1:Y:S01]  /*daa0*/  LDSM.16.MT88.4 R64, [R216+0x9080] ;  /* 0x00908000d840783b */ /* 0x000e620000004200 */
[----:B------:R-:W-:Y:S01]  /*dab0*/  FADD.FTZ R151, R0, R151 ;  /* 0x0000009700977221 */ /* 0x000fe20000010000 */
[----:B------:R-:W-:Y:S02]  /*dac0*/  MUFU.EX2 R207, R207 ;  /* 0x000000cf00cf7308 */ /* 0x000fe40000000800 */
[----:B------:R-:W1:Y:S04]  /*dad0*/  LDSM.16.MT88.4 R72, [R223+0xa080] ;  /* 0x00a08000df48783b */ /* 0x000e680000004200 */
[----:B------:R-:W1:Y:S02]  /*dae0*/  LDSM.16.MT88.4 R80, [R218+0xa080] ;  /* 0x00a08000da50783b */ /* 0x000e640000004200 */
[----:B------:R-:W4:Y:S01]  /*daf0*/  MUFU.EX2 R2, R2 ;  /* 0x0000000200027308 */ /* 0x000f220000000800 */
[----:B---3--:R-:W-:Y:S01]  /*db00*/  F2FP.BF16.PACK_AB R129, R204, R209 ;  /* 0x000000d1cc81723e */ /* 0x008fe200000010ff */
[----:B------:R-:W3:Y:S01]  /*db10*/  LDSM.16.MT88.4 R88, [R217+0xa080] ;  /* 0x00a08000d958783b */ /* 0x000ee20000004200 */
[----:B------:R-:W-:-:S03]  /*db20*/  FADD.FTZ R204, R209, R204 ;  /* 0x000000ccd1cc7221 */ /* 0x000fc60000010000 */
[----:B------:R-:W1:Y:S02]  /*db30*/  LDSM.16.MT88.4 R96, [R216+0xa080] ;  /* 0x00a08000d860783b */ /* 0x000e640000004200 */
[----:B------:R-:W-:Y:S02]  /*db40*/  MUFU.EX2 R206, R206 ;  /* 0x000000ce00ce7308 */ /* 0x000fe40000000800 */
[----:B------:R-:W1:Y:S04]  /*db50*/  LDSM.16.MT88.4 R104, [R223+0xb080] ;  /* 0x00b08000df68783b */ /* 0x000e680000004200 */
[----:B------:R-:W1:Y:S01]  /*db60*/  LDSM.16.MT88.4 R112, [R218+0xb080] ;  /* 0x00b08000da70783b */ /* 0x000e620000004200 */
[----:B----4-:R-:W-:Y:S01]  /*db70*/  F2FP.BF16.PACK_AB R131, R2, R207 ;  /* 0x000000cf0283723e */ /* 0x010fe200000010ff */
[----:B------:R-:W4:Y:S02]  /*db80*/  MUFU.EX2 R211, R211 ;  /* 0x000000d300d37308 */ /* 0x000f240000000800 */
[----:B------:R-:W1:Y:S01]  /*db90*/  LDSM.16.MT88.4 R120, [R217+0xb080] ;  /* 0x00b08000d978783b */ /* 0x000e620000004200 */
[----:B------:R-:W-:-:S03]  /*dba0*/  FADD.FTZ R207, R207, R204 ;  /* 0x000000cccfcf7221 */ /* 0x000fc60000010000 */
[----:B------:R-:W1:Y:S01]  /*dbb0*/  LDSM.16.MT88.4 R4, [R216+0xb080] ;  /* 0x00b08000d804783b */ /* 0x000e620000004200 */
[C---:B------:R-:W-:Y:S01]  /*dbc0*/  HMMA.16816.F32.BF16 R144, R128.reuse, R140, RZ ;  /* 0x0000008c8090723c */ /* 0x040fe200000418ff */
[----:B------:R-:W-:Y:S01]  /*dbd0*/  FADD.FTZ R207, R2, R207 ;  /* 0x000000cf02cf7221 */ /* 0x000fe20000010000 */
[----:B------:R-:W-:Y:S01]  /*dbe0*/  MUFU.EX2 R210, R210 ;  /* 0x000000d200d27308 */ /* 0x000fe20000000800 */
[----:B------:R-:W3:Y:S04]  /*dbf0*/  LDSM.16.MT88.4 R200, [R223+0x8880] ;  /* 0x00888000dfc8783b */ /* 0x000ee80000004200 */
[----:B------:R-:W3:Y:S01]  /*dc00*/  LDSM.16.MT88.4 R196, [R218+0x8880] ;  /* 0x00888000dac4783b */ /* 0x000ee20000004200 */
[C---:B------:R-:W-:Y:S02]  /*dc10*/  HMMA.16816.F32.BF16 R136, R128.reuse, R132, RZ ;  /* 0x000000848088723c */ /* 0x040fe400000418ff */
[----:B------:R-:W1:Y:S01]  /*dc20*/  MUFU.EX2 R213, R213 ;  /* 0x000000d500d57308 */ /* 0x000e620000000800 */
[----:B------:R-:W3:Y:S04]  /*dc30*/  LDSM.16.MT88.4 R192, [R217+0x8880] ;  /* 0x00888000d9c0783b */ /* 0x000ee80000004200 */
[----:B------:R-:W3:Y:S01]  /*dc40*/  LDSM.16.MT88.4 R188, [R216+0x8880] ;  /* 0x00888000d8bc783b */ /* 0x000ee20000004200 */
[C---:B--2---:R-:W-:Y:S02]  /*dc50*/  HMMA.16816.F32.BF16 R20, R128.reuse, R24, RZ ;  /* 0x000000188014723c */ /* 0x044fe400000418ff */
[----:B------:R-:W-:Y:S01]  /*dc60*/  MUFU.EX2 R208, R208 ;  /* 0x000000d000d07308 */ /* 0x000fe20000000800 */
[----:B------:R-:W2:Y:S04]  /*dc70*/  LDSM.16.MT88.4 R184, [R223+0x9880] ;  /* 0x00988000dfb8783b */ /* 0x000ea80000004200 */
[----:B------:R-:W2:Y:S01]  /*dc80*/  LDSM.16.MT88.4 R180, [R218+0x9880] ;  /* 0x00988000dab4783b */ /* 0x000ea20000004200 */
[C---:B------:R-:W-:Y:S02]  /*dc90*/  HMMA.16816.F32.BF16 R28, R128.reuse, R32, RZ ;  /* 0x00000020801c723c */ /* 0x040fe400000418ff */
[----:B------:R-:W2:Y:S01]  /*dca0*/  MUFU.EX2 R241, R241 ;  /* 0x000000f100f17308 */ /* 0x000ea20000000800 */
[----:B------:R-:W2:Y:S04]  /*dcb0*/  LDSM.16.MT88.4 R176, [R217+0x9880] ;  /* 0x00988000d9b0783b */ /* 0x000ea80000004200 */
[----:B------:R-:W2:Y:S01]  /*dcc0*/  LDSM.16.MT88.4 R172, [R216+0x9880] ;  /* 0x00988000d8ac783b */ /* 0x000ea20000004200 */
[C---:B------:R-:W-:Y:S02]  /*dcd0*/  HMMA.16816.F32.BF16 R36, R128.reuse, R40, RZ ;  /* 0x000000288024723c */ /* 0x040fe400000418ff */
[----:B------:R-:W-:Y:S01]  /*dce0*/  MUFU.EX2 R212, R212 ;  /* 0x000000d400d47308 */ /* 0x000fe20000000800 */
[----:B------:R-:W2:Y:S04]  /*dcf0*/  LDSM.16.MT88.4 R168, [R223+0xa880] ;  /* 0x00a88000dfa8783b */ /* 0x000ea80000004200 */
[----:B------:R-:W2:Y:S01]  /*dd00*/  LDSM.16.MT88.4 R164, [R218+0xa880] ;  /* 0x00a88000daa4783b */ /* 0x000ea20000004200 */
[C---:B-1----:R-:W-:Y:S02]  /*dd10*/  HMMA.16816.F32.BF16 R44, R128.reuse, R48, RZ ;  /* 0x00000030802c723c */ /* 0x042fe400000418ff */
[----:B------:R-:W1:Y:S01]  /*dd20*/  MUFU.EX2 R239, R239 ;  /* 0x000000ef00ef7308 */ /* 0x000e620000000800 */
[----:B------:R-:W1:Y:S04]  /*dd30*/  LDSM.16.MT88.4 R160, [R217+0xa880] ;  /* 0x00a88000d9a0783b */ /* 0x000e680000004200 */
[----:B------:R-:W1:Y:S01]  /*dd40*/  LDSM.16.MT88.4 R156, [R216+0xa880] ;  /* 0x00a88000d89c783b */ /* 0x000e620000004200 */
[C---:B-----5:R-:W-:Y:S03]  /*dd50*/  HMMA.16816.F32.BF16 R52, R128.reuse, R56, RZ ;  /* 0x000000388034723c */ /* 0x060fe600000418ff */
[----:B------:R-:W5:Y:S04]  /*dd60*/  LDSM.16.MT88.4 R152, [R223+0xb880] ;  /* 0x00b88000df98783b */ /* 0x000f680000004200 */
[----:B------:R-:W1:Y:S01]  /*dd70*/  LDSM.16.MT88.4 R16, [R218+0xb880] ;  /* 0x00b88000da10783b */ /* 0x000e620000004200 */
[C---:B------:R-:W-:Y:S03]  /*dd80*/  HMMA.16816.F32.BF16 R60, R128.reuse, R64, RZ ;  /* 0x00000040803c723c */ /* 0x040fe600000418ff */
[----:B------:R-:W1:Y:S04]  /*dd90*/  LDSM.16.MT88.4 R12, [R217+0xb880] ;  /* 0x00b88000d90c783b */ /* 0x000e680000004200 */
[----:B------:R-:W1:Y:S01]  /*dda0*/  LDSM.16.MT88.4 R8, [R216+0xb880] ;  /* 0x00b88000d808783b */ /* 0x000e620000004200 */
[C---:B------:R-:W-:Y:S03]  /*ddb0*/  HMMA.16816.F32.BF16 R68, R128.reuse, R72, RZ ;  /* 0x000000488044723c */ /* 0x040fe600000418ff */
[----:B------:R-:W0:Y:S05]  /*ddc0*/  LDGDEPBAR ;  /* 0x00000000000079af */ /* 0x000e2a0000000000 */
[C---:B------:R-:W-:Y:S08]  /*ddd0*/  HMMA.16816.F32.BF16 R76, R128.reuse, R80, RZ ;  /* 0x00000050804c723c */ /* 0x040ff000000418ff */
[C---:B---3--:R-:W-:Y:S08]  /*dde0*/  HMMA.16816.F32.BF16 R84, R128.reuse, R88, RZ ;  /* 0x000000588054723c */ /* 0x048ff000000418ff */
[C---:B------:R-:W-:Y:S08]  /*ddf0*/  HMMA.16816.F32.BF16 R92, R128.reuse, R96, RZ ;  /* 0x00000060805c723c */ /* 0x040ff000000418ff */
        /* <DEDUP_REMOVED lines=18> */
[C---:B------:R-:W-:Y:S07]  /*df20*/  HMMA.16816.F32.BF16 R124, R128.reuse, R4, RZ ;  /* 0x00000004807c723c */ /* 0x040fee00000418ff */
[----:B----4-:R-:W-:Y:S01]  /*df30*/  F2FP.BF16.PACK_AB R4, R211, R206 ;  /* 0x000000ced304723e */ /* 0x010fe200000010ff */
[----:B------:R-:W-:Y:S01]  /*df40*/  HMMA.16816.F32.BF16 R128, R128, R6, RZ ;  /* 0x000000068080723c */ /* 0x000fe200000418ff */
[----:B------:R-:W-:Y:S01]  /*df50*/  F2FP.BF16.PACK_AB R5, R213, R210 ;  /* 0x000000d2d505723e */ /* 0x000fe200000010ff */
[----:B------:R-:W-:-:S02]  /*df60*/  FADD.FTZ R206, R206, R151 ;  /* 0x00000097cece7221 */ /* 0x000fc40000010000 */
[----:B------:R-:W-:Y:S02]  /*df70*/  FADD.FTZ R210, R210, R207 ;  /* 0x000000cfd2d27221 */ /* 0x000fe40000010000 */
[----:B------:R-:W-:Y:S01]  /*df80*/  FADD.FTZ R211, R211, R206 ;  /* 0x000000ced3d37221 */ /* 0x000fe20000010000 */
[----:B--2---:R-:W-:Y:S01]  /*df90*/  F2FP.BF16.PACK_AB R6, R241, R208 ;  /* 0x000000d0f106723e */ /* 0x004fe200000010ff */
[----:B------:R-:W-:Y:S01]  /*dfa0*/  FADD.FTZ R213, R213, R210 ;  /* 0x000000d2d5d57221 */ /* 0x000fe20000010000 */
[----:B-1----:R-:W-:Y:S01]  /*dfb0*/  F2FP.BF16.PACK_AB R7, R239, R212 ;  /* 0x000000d4ef07723e */ /* 0x002fe200000010ff */
[----:B------:R-:W-:Y:S02]  /*dfc0*/  FADD.FTZ R208, R208, R211 ;  /* 0x000000d3d0d07221 */ /* 0x000fe40000010000 */
[----:B------:R-:W-:Y:S02]  /*dfd0*/  FADD.FTZ R212, R212, R213 ;  /* 0x000000d5d4d47221 */ /* 0x000fe40000010000 */
[----:B------:R-:W-:-:S02]  /*dfe0*/  FADD.FTZ R241, R241, R208 ;  /* 0x000000d0f1f17221 */ /* 0x000fc40000010000 */
[----:B------:R-:W-:Y:S01]  /*dff0*/  HMMA.16816.F32.BF16 R144, R4, R200, R144 ;  /* 0x000000c80490723c */ /* 0x000fe20000041890 */
[----:B------:R-:W-:-:S07]  /*e000*/  FADD.FTZ R239, R239, R212 ;  /* 0x000000d4efef7221 */ /* 0x000fce0000010000 */
[C---:B------:R-:W-:Y:S08]  /*e010*/  HMMA.16816.F32.BF16 R140, R4.reuse, R202, R140 ;  /* 0x000000ca048c723c */ /* 0x040ff0000004188c */
        /* <DEDUP_REMOVED lines=22> */
[C---:B-----5:R-:W-:Y:S08]  /*e180*/  HMMA.16816.F32.BF16 R100, R4.reuse, R152, R100 ;  /* 0x000000980464723c */ /* 0x060ff00000041864 */
[C---:B------:R-:W-:Y:S08]  /*e190*/  HMMA.16816.F32.BF16 R104, R4.reuse, R154, R104 ;  /* 0x0000009a0468723c */ /* 0x040ff00000041868 */
[C---:B------:R-:W-:Y:S08]  /*e1a0*/  HMMA.16816.F32.BF16 R108, R4.reuse, R16, R108 ;  /* 0x00000010046c723c */ /* 0x040ff0000004186c */
[C---:B------:R-:W-:Y:S08]  /*e1b0*/  HMMA.16816.F32.BF16 R112, R4.reuse, R18, R112 ;  /* 0x000000120470723c */ /* 0x040ff00000041870 */
[C---:B------:R-:W-:Y:S08]  /*e1c0*/  HMMA.16816.F32.BF16 R116, R4.reuse, R12, R116 ;  /* 0x0000000c0474723c */ /* 0x040ff00000041874 */
[C---:B------:R-:W-:Y:S08]  /*e1d0*/  HMMA.16816.F32.BF16 R120, R4.reuse, R14, R120 ;  /* 0x0000000e0478723c */ /* 0x040ff00000041878 */
[C---:B------:R-:W-:Y:S08]  /*e1e0*/  HMMA.16816.F32.BF16 R124, R4.reuse, R8, R124 ;  /* 0x00000008047c723c */ /* 0x040ff0000004187c */
[----:B------:R-:W-:Y:S01]  /*e1f0*/  HMMA.16816.F32.BF16 R128, R4, R10, R128 ;  /* 0x0000000a0480723c */ /* 0x000fe20000041880 */
[----:B------:R-:W-:Y:S07]  /*e200*/  @!P0 BRA `(.L_x_137) ;  /* 0x00001fc000008947 */ /* 0x000fee0003800000 */
[----:B------:R-:W-:Y:S01]  /*e210*/  LEA.HI.SX32 R233, R149, 0xfffffffe, 0x1b ;  /* 0xfffffffe95e97811 */ /* 0x000fe200078fdaff */
[----:B------:R-:W-:Y:S01]  /*e220*/  IMAD.MOV.U32 R0, RZ, RZ, R3 ;  /* 0x000000ffff007224 */ /* 0x000fe200078e0003 */
[C---:B------:R-:W-:Y:S01]  /*e230*/  IADD3 R215, R224.reuse, 0x800, RZ ;  /* 0x00000800e0d77810 */ /* 0x040fe20007ffe0ff */
[----:B------:R-:W-:Y:S01]  /*e240*/  IMAD.MOV.U32 R149, RZ, RZ, R148 ;  /* 0x000000ffff957224 */ /* 0x000fe200078e0094 */
[C---:B------:R-:W-:Y:S01]  /*e250*/  IADD3 R213, R224.reuse, 0x1000, RZ ;  /* 0x00001000e0d57810 */ /* 0x040fe20007ffe0ff */
[----:B------:R-:W-:Y:S01]  /*e260*/  ULDC.64 UR4, c[0x0][0x118] ;  /* 0x0000460000047ab9 */ /* 0x000fe20000000a00 */
[----:B------:R-:W-:-:S02]  /*e270*/  IADD3 R212, R224, 0x1800, RZ ;  /* 0x00001800e0d47810 */ /* 0x000fc40007ffe0ff */
[C---:B------:R-:W-:Y:S02]  /*e280*/  IADD3 R211, R224.reuse, 0x2000, RZ ;  /* 0x00002000e0d37810 */ /* 0x040fe40007ffe0ff */
[C---:B------:R-:W-:Y:S02]  /*e290*/  IADD3 R210, R224.reuse, 0x2800, RZ ;  /* 0x00002800e0d27810 */ /* 0x040fe40007ffe0ff */
[C---:B------:R-:W-:Y:S02]  /*e2a0*/  IADD3 R209, R224.reuse, 0x3000, RZ ;  /* 0x00003000e0d17810 */ /* 0x040fe40007ffe0ff */
[----:B------:R-:W-:Y:S02]  /*e2b0*/  IADD3 R208, R224, 0x3800, RZ ;  /* 0x00003800e0d07810 */ /* 0x000fe40007ffe0ff */
.L_x_138:
[----:B------:R-:W-:Y:S04]  /*e2c0*/  DEPBAR.LE SB0, 0x0 ;  /* 0x000080000000791a */ /* 0x000fe80000000000 */
[----:B------:R-:W-:Y:S01]  /*e2d0*/  BAR.SYNC.DEFER_BLOCKING 0x0 ;  /* 0x0000000000007b1d */ /* 0x000fe20000010000 */
[----:B------:R-:W-:Y:S01]  /*e2e0*/  SHF.R.S32.HI R2, RZ, 0x1f, R233 ;  /* 0x0000001fff027819 */ /* 0x000fe200000114e9 */
[C---:B------:R-:W-:Y:S04]  /*e2f0*/  IMAD.WIDE.U32 R18, R233.reuse, c[0x0][0x208], RZ ;  /* 0x00008200e9127a25 */ /* 0x040fe800078e00ff */
[----:B------:R-:W-:Y:S01]  /*e300*/  IMAD R2, R2, c[0x0][0x208], RZ ;  /* 0x0000820002027a24 */ /* 0x000fe200078e02ff */
[C---:B------:R-:W-:Y:S03]  /*e310*/  LEA R17, P0, R18.reuse, R230, 0x5 ;  /* 0x000000e612117211 */ /* 0x040fe600078028ff */
[----:B------:R-:W-:Y:S05]  /*e320*/  IMAD R2, R233, c[0x0][0x20c], R2 ;  /* 0x00008300e9027a24 */ /* 0x000fea00078e0202 */
[----:B------:R-:W-:Y:S04]  /*e330*/  IADD3 R16, R19, R2, RZ ;  /* 0x0000000213107210 */ /* 0x000fe80007ffe0ff */
[----:B------:R-:W-:Y:S02]  /*e340*/  LEA.HI.X R16, R18, R229, R16, 0x5, P0 ;  /* 0x000000e512107211 */ /* 0x000fe400000f2c10 */
[C---:B------:R-:W-:Y:S01]  /*e350*/  LEA R2, P0, R17.reuse, c[0x0][0x1f8], 0x1 ;  /* 0x00007e0011027a11 */ /* 0x040fe200078008ff */
[----:B------:R-:W-:Y:S03]  /*e360*/  LDSM.16.M88.4 R152, [R226+0x10080] ;  /* 0x01008000e298783b */ /* 0x000fe60000000200 */
[----:B------:R-:W-:Y:S02]  /*e370*/  LEA.HI.X R3, R17, c[0x0][0x1fc], R16, 0x1, P0 ;  /* 0x00007f0011037a11 */ /* 0x000fe400000f0c10 */
[C---:B------:R-:W-:Y:S02]  /*e380*/  ISETP.GT.AND P0, PT, R233.reuse, RZ, PT ;  /* 0x000000ffe900720c */ /* 0x040fe40003f04270 */
[----:B------:R-:W-:Y:S01]  /*e390*/  IADD3 R233, R233, -0x1, RZ ;  /* 0xffffffffe9e97810 */ /* 0x000fe20007ffe0ff */
[----:B------:R-:W1:Y:S08]  /*e3a0*/  LDSM.16.M88.4 R156, [R225+0xc080] ;  /* 0x00c08000e19c783b */ /* 0x000e700000000200 */
[----:B------:R-:W2:Y:S08]  /*e3b0*/  LDSM.16.M88.4 R160, [R225+0xc880] ;  /* 0x00c88000e1a0783b */ /* 0x000eb00000000200 */
[----:B------:R-:W-:Y:S08]  /*e3c0*/  LDSM.16.M88.4 R164, [R222+0x10080] ;  /* 0x01008000dea4783b */ /* 0x000ff00000000200 */
[----:B------:R-:W3:Y:S08]  /*e3d0*/  LDSM.16.M88.4 R168, [R224] ;  /* 0x00000000e0a8783b */ /* 0x000ef00000000200 */
[----:B------:R-:W4:Y:S01]  /*e3e0*/  LDSM.16.M88.4 R172, [R215] ;  /* 0x00000000d7ac783b */ /* 0x000f220000000200 */
[C---:B-1----:R-:W-:Y:S07]  /*e3f0*/  HMMA.16816.F32.BF16 R4, R152.reuse, R156, RZ ;  /* 0x0000009c9804723c */ /* 0x042fee00000418ff */
[----:B------:R-:W-:Y:S01]  /*e400*/  @!PT LDS RZ, [RZ] ;  /* 0x00000000fffff984 */ /* 0x000fe20000000800 */
[----:B------:R-:W-:Y:S01]  /*e410*/  @!PT LDS RZ, [RZ] ;  /* 0x00000000fffff984 */ /* 0x000fe20000000800 */
[----:B------:R-:W-:Y:S01]  /*e420*/  @!PT LDS RZ, [RZ] ;  /* 0x00000000fffff984 */ /* 0x000fe20000000800 */
[----:B------:R1:W-:Y:S01]  /*e430*/  LDGSTS.E.BYPASS.LTC128B.128 [R232+0x8080], [R2.64], !P2 ;  /* 0x0808000002e87fae */ /* 0x0003e2000d101d44 */
[C---:B------:R-:W-:Y:S07]  /*e440*/  HMMA.16816.F32.BF16 R8, R152.reuse, R158, RZ ;  /* 0x0000009e9808723c */ /* 0x040fee00000418ff */
[----:B------:R1:W-:Y:S01]  /*e450*/  LDGSTS.E.BYPASS.LTC128B.128 [R232+0x9080], [R2.64+0x80], !P5 ;  /* 0x0908008002e87fae */ /* 0x0003e2000e901d44 */
[C---:B--2---:R-:W-:Y:S07]  /*e460*/  HMMA.16816.F32.BF16 R12, R152.reuse, R160, RZ ;  /* 0x000000a0980c723c */ /* 0x044fee00000418ff */
[----:B------:R1:W-:Y:S01]  /*e470*/  LDGSTS.E.BYPASS.LTC128B.128 [R232+0xa080], [R2.64+0x100], !P4 ;  /* 0x0a08010002e87fae */ /* 0x0003e2000e101d44 */
[----:B------:R-:W-:Y:S07]  /*e480*/  HMMA.16816.F32.BF16 R16, R152, R162, RZ ;  /* 0x000000a29810723c */ /* 0x000fee00000418ff */
[----:B------:R1:W-:Y:S01]  /*e490*/  LDGSTS.E.BYPASS.LTC128B.128 [R232+0xb080], [R2.64+0x180], !P3 ;  /* 0x0b08018002e87fae */ /* 0x0003e2000d901d44 */
[C---:B---3--:R-:W-:Y:S07]  /*e4a0*/  HMMA.16816.F32.BF16 R4, R164.reuse, R168, R4 ;  /* 0x000000a8a404723c */ /* 0x048fee0000041804 */
[----:B------:R-:W-:Y:S01]  /*e4b0*/  LDSM.16.M88.4 R176, [R221+0x10080] ;  /* 0x01008000ddb0783b */ /* 0x000fe20000000200 */
[C---:B------:R-:W-:Y:S07]  /*e4c0*/  HMMA.16816.F32.BF16 R8, R164.reuse, R170, R8 ;  /* 0x000000aaa408723c */ /* 0x040fee0000041808 */
[----:B------:R-:W2:Y:S01]  /*e4d0*/  LDSM.16.M88.4 R180, [R220+0xc080] ;  /* 0x00c08000dcb4783b */ /* 0x000ea20000000200 */
[C---:B----4-:R-:W-:Y:S07]  /*e4e0*/  HMMA.16816.F32.BF16 R12, R164.reuse, R172, R12 ;  /* 0x000000aca40c723c */ /* 0x050fee000004180c */
[----:B------:R-:W3:Y:S01]  /*e4f0*/  LDSM.16.M88.4 R152, [R220+0xc880] ;  /* 0x00c88000dc98783b */ /* 0x000ee20000000200 */
[----:B------:R-:W-:Y:S07]  /*e500*/  HMMA.16816.F32.BF16 R16, R164, R174, R16 ;  /* 0x000000aea410723c */ /* 0x000fee0000041810 */
[----:B------:R-:W-:Y:S08]  /*e510*/  LDSM.16.M88.4 R156, [R219+0x10080] ;  /* 0x01008000db9c783b */ /* 0x000ff00000000200 */
[----:B------:R-:W4:Y:S08]  /*e520*/  LDSM.16.M88.4 R160, [R214] ;  /* 0x00000000d6a0783b */ /* 0x000f300000000200 */
[----:B------:R-:W0:Y:S01]  /*e530*/  LDGDEPBAR ;  /* 0x00000000000079af */ /* 0x000e220000000000 */
[C---:B--2---:R-:W-:Y:S07]  /*e540*/  HMMA.16816.F32.BF16 R4, R176.reuse, R180, R4 ;  /* 0x000000b4b004723c */ /* 0x044fee0000041804 */
[----:B------:R-:W2:Y:S01]  /*e550*/  LDSM.16.M88.4 R164, [R214+0x800] ;  /* 0x00080000d6a4783b */ /* 0x000ea20000000200 */
[C---:B------:R-:W-:Y:S07]  /*e560*/  HMMA.16816.F32.BF16 R8, R176.reuse, R182, R8 ;  /* 0x000000b6b008723c */ /* 0x040fee0000041808 */
[----:B------:R-:W-:Y:S01]  /*e570*/  LDSM.16.M88.4 R168, [R226+0x14080] ;  /* 0x01408000e2a8783b */ /* 0x000fe20000000200 */
[C---:B---3--:R-:W-:Y:S07]  /*e580*/  HMMA.16816.F32.BF16 R12, R176.reuse, R152, R12 ;  /* 0x00000098b00c723c */ /* 0x048fee000004180c */
[----:B------:R-:W3:Y:S01]  /*e590*/  LDSM.16.M88.4 R172, [R225+0xd080] ;  /* 0x00d08000e1ac783b */ /* 0x000ee20000000200 */
[----:B------:R-:W-:Y:S07]  /*e5a0*/  HMMA.16816.F32.BF16 R16, R176, R154, R16 ;  /* 0x0000009ab010723c */ /* 0x000fee0000041810 */
[----:B------:R-:W5:Y:S01]  /*e5b0*/  LDSM.16.M88.4 R152, [R225+0xd880] ;  /* 0x00d88000e198783b */ /* 0x000f620000000200 */
[C---:B----4-:R-:W-:Y:S07]  /*e5c0*/  HMMA.16816.F32.BF16 R4, R156.reuse, R160, R4 ;  /* 0x000000a09c04723c */ /* 0x050fee0000041804 */
[----:B------:R-:W-:Y:S01]  /*e5d0*/  LDSM.16.M88.4 R176, [R222+0x14080] ;  /* 0x01408000deb0783b */ /* 0x000fe20000000200 */
[C---:B------:R-:W-:Y:S07]  /*e5e0*/  HMMA.16816.F32.BF16 R8, R156.reuse, R162, R8 ;  /* 0x000000a29c08723c */ /* 0x040fee0000041808 */
[----:B------:R-:W4:Y:S01]  /*e5f0*/  LDSM.16.M88.4 R180, [R213] ;  /* 0x00000000d5b4783b */ /* 0x000f220000000200 */
[C---:B--2---:R-:W-:Y:S07]  /*e600*/  HMMA.16816.F32.BF16 R12, R156.reuse, R164, R12 ;  /* 0x000000a49c0c723c */ /* 0x044fee000004180c */
[----:B------:R-:W-:Y:S01]  /*e610*/  LDSM.16.M88.4 R160, [R221+0x14080] ;  /* 0x01408000dda0783b */ /* 0x000fe20000000200 */
[----:B------:R-:W-:Y:S07]  /*e620*/  HMMA.16816.F32.BF16 R16, R156, R166, R16 ;  /* 0x000000a69c10723c */ /* 0x000fee0000041810 */
[----:B------:R-:W2:Y:S01]  /*e630*/  LDSM.16.M88.4 R156, [R212] ;  /* 0x00000000d49c783b */ /* 0x000ea20000000200 */
[C---:B---3--:R-:W-:Y:S07]  /*e640*/  HMMA.16816.F32.BF16 R4, R168.reuse, R172, R4 ;  /* 0x000000aca804723c */ /* 0x048fee0000041804 */
[----:B------:R-:W3:Y:S01]  /*e650*/  LDSM.16.M88.4 R164, [R220+0xd080] ;  /* 0x00d08000dca4783b */ /* 0x000ee20000000200 */
[C---:B------:R-:W-:Y:S07]  /*e660*/  HMMA.16816.F32.BF16 R8, R168.reuse, R174, R8 ;  /* 0x000000aea808723c */ /* 0x040fee0000041808 */
[----:B------:R-:W-:Y:S01]  /*e670*/  LDSM.16.M88.4 R172, [R214+0x1000] ;  /* 0x00100000d6ac783b */ /* 0x000fe20000000200 */
[C---:B-----5:R-:W-:Y:S08]  /*e680*/  HMMA.16816.F32.BF16 R12, R168.reuse, R152, R12 ;  /* 0x00000098a80c723c */ /* 0x060ff0000004180c */
[----:B------:R-:W-:Y:S01]  /*e690*/  HMMA.16816.F32.BF16 R16, R168, R154, R16 ;  /* 0x0000009aa810723c */ /* 0x000fe20000041810 */
[----:B------:R-:W5:Y:S07]  /*e6a0*/  LDSM.16.M88.4 R152, [R220+0xd880] ;  /* 0x00d88000dc98783b */ /* 0x000f6e0000000200 */
[C---:B----4-:R-:W-:Y:S01]  /*e6b0*/  HMMA.16816.F32.BF16 R4, R176.reuse, R180, R4 ;  /* 0x000000b4b004723c */ /* 0x050fe20000041804 */
[----:B------:R-:W4:Y:S07]  /*e6c0*/  LDSM.16.M88.4 R168, [R219+0x14080] ;  /* 0x01408000dba8783b */ /* 0x000f2e0000000200 */
[C---:B------:R-:W-:Y:S01]  /*e6d0*/  HMMA.16816.F32.BF16 R8, R176.reuse, R182, R8 ;  /* 0x000000b6b008723c */ /* 0x040fe20000041808 */
[----:B------:R-:W-:Y:S07]  /*e6e0*/  LDSM.16.M88.4 R180, [R225+0xe080] ;  /* 0x00e08000e1b4783b */ /* 0x000fee0000000200 */
[C---:B--2---:R-:W-:Y:S08]  /*e6f0*/  HMMA.16816.F32.BF16 R12, R176.reuse, R156, R12 ;  /* 0x0000009cb00c723c */ /* 0x044ff0000004180c */
[----:B------:R-:W-:Y:S01]  /*e700*/  HMMA.16816.F32.BF16 R16, R176, R158, R16 ;  /* 0x0000009eb010723c */ /* 0x000fe20000041810 */
[----:B------:R-:W2:Y:S07]  /*e710*/  LDSM.16.M88.4 R156, [R214+0x1800] ;  /* 0x00180000d69c783b */ /* 0x000eae0000000200 */
[C---:B---3--:R-:W-:Y:S01]  /*e720*/  HMMA.16816.F32.BF16 R4, R160.reuse, R164, R4 ;  /* 0x000000a4a004723c */ /* 0x048fe20000041804 */
[----:B------:R-:W3:Y:S07]  /*e730*/  LDSM.16.M88.4 R176, [R226+0x18080] ;  /* 0x01808000e2b0783b */ /* 0x000eee0000000200 */
[C---:B------:R-:W-:Y:S01]  /*e740*/  HMMA.16816.F32.BF16 R8, R160.reuse, R166, R8 ;  /* 0x000000a6a008723c */ /* 0x040fe20000041808 */
[----:B------:R-:W-:Y:S07]  /*e750*/  LDSM.16.M88.4 R164, [R211] ;  /* 0x00000000d3a4783b */ /* 0x000fee0000000200 */
        /* <DEDUP_REMOVED lines=9> */
[----:B------:R-:W2:Y:S07]  /*e7f0*/  LDSM.16.M88.4 R156, [R210] ;  /* 0x00000000d29c783b */ /* 0x000eae0000000200 */
[C---:B---3--:R-:W-:Y:S01]  /*e800*/  HMMA.16816.F32.BF16 R4, R176.reuse, R180, R4 ;  /* 0x000000b4b004723c */ /* 0x048fe20000041804 */
[----:B------:R-:W3:Y:S07]  /*e810*/  LDSM.16.M88.4 R168, [R221+0x18080] ;  /* 0x01808000dda8783b */ /* 0x000eee0000000200 */
[C---:B------:R-:W-:Y:S01]  /*e820*/  HMMA.16816.F32.BF16 R8, R176.reuse, R182, R8 ;  /* 0x000000b6b008723c */ /* 0x040fe20000041808 */
[----:B------:R-:W-:Y:S07]  /*e830*/  LDSM.16.M88.4 R180, [R214+0x2000] ;  /* 0x00200000d6b4783b */ /* 0x000fee0000000200 */
        /* <DEDUP_REMOVED lines=33> */
[C---:B------:R-:W-:Y:S08]  /*ea50*/  HMMA.16816.F32.BF16 R8, R168.reuse, R174, R8 ;  /* 0x000000aea808723c */ /* 0x040ff00000041808 */
[C---:B--2---:R-:W-:Y:S08]  /*ea60*/  HMMA.16816.F32.BF16 R12, R168.reuse, R156, R12 ;  /* 0x0000009ca80c723c */ /* 0x044ff0000004180c */
[----:B------:R-:W-:Y:S08]  /*ea70*/  HMMA.16816.F32.BF16 R16, R168, R158, R16 ;  /* 0x0000009ea810723c */ /* 0x000ff00000041810 */
[C---:B---3--:R-:W-:Y:S08]  /*ea80*/  HMMA.16816.F32.BF16 R4, R176.reuse, R180, R4 ;  /* 0x000000b4b004723c */ /* 0x048ff00000041804 */
[C---:B------:R-:W-:Y:S08]  /*ea90*/  HMMA.16816.F32.BF16 R8, R176.reuse, R182, R8 ;  /* 0x000000b6b008723c */ /* 0x040ff00000041808 */
[C---:B-----5:R-:W-:Y:S08]  /*eaa0*/  HMMA.16816.F32.BF16 R12, R176.reuse, R152, R12 ;  /* 0x00000098b00c723c */ /* 0x060ff0000004180c */
[----:B------:R-:W-:Y:S01]  /*eab0*/  HMMA.16816.F32.BF16 R16, R176, R154, R16 ;  /* 0x0000009ab010723c */ /* 0x000fe20000041810 */
[----:B------:R-:W2:Y:S01]  /*eac0*/  LDSM.16.M88.4 R152, [R214+0x3800] ;  /* 0x00380000d698783b */ /* 0x000ea20000000200 */
[----:B------:R-:W-:Y:S06]  /*ead0*/  DEPBAR.LE SB0, 0x0 ;  /* 0x000080000000791a */ /* 0x000fec0000000000 */
[C---:B----4-:R-:W-:Y:S01]  /*eae0*/  HMMA.16816.F32.BF16 R4, R160.reuse, R164, R4 ;  /* 0x000000a4a004723c */ /* 0x050fe20000041804 */
[----:B------:R-:W-:Y:S07]  /*eaf0*/  BAR.SYNC.DEFER_BLOCKING 0x0 ;  /* 0x0000000000007b1d */ /* 0x000fee0000010000 */
[C---:B------:R-:W-:Y:S11]  /*eb00*/  HMMA.16816.F32.BF16 R8, R160.reuse, R166, R8 ;  /* 0x000000a6a008723c */ /* 0x040ff60000041808 */
[----:B------:R-:W-:Y:S05]  /*eb10*/  @!UPT UIADD3 URZ, URZ, URZ, URZ ;  /* 0x0000003f3f3ff290 */ /* 0x000fea000fffe03f */
[----:B------:R-:W-:Y:S02]  /*eb20*/  FMUL.FTZ R192, R4, c[0x0][0x320] ;  /* 0x0000c80004c07a20 */ /* 0x000fe40000410000 */
[----:B------:R-:W-:Y:S02]  /*eb30*/  FMUL.FTZ R193, R7, c[0x0][0x320] ;  /* 0x0000c80007c17a20 */ /* 0x000fe40000410000 */
[----:B------:R-:W-:Y:S02]  /*eb40*/  FMUL.FTZ R195, R6, c[0x0][0x320] ;  /* 0x0000c80006c37a20 */ /* 0x000fe40000410000 */
[----:B------:R-:W1:Y:S01]  /*eb50*/  MUFU.TANH R192, R192 ;  /* 0x000000c000c07308 */ /* 0x000e620000002400 */
[----:B------:R-:W-:Y:S01]  /*eb60*/  FMUL.FTZ R184, R5, c[0x0][0x320] ;  /* 0x0000c80005b87a20 */ /* 0x000fe20000410000 */
[C---:B--2---:R-:W-:Y:S03]  /*eb70*/  HMMA.16816.F32.BF16 R12, R160.reuse, R152, R12 ;  /* 0x00000098a00c723c */ /* 0x044fe6000004180c */
[----:B------:R-:W-:Y:S02]  /*eb80*/  FMUL.FTZ R194, R8, c[0x0][0x320] ;  /* 0x0000c80008c27a20 */ /* 0x000fe40000410000 */
[----:B------:R-:W-:Y:S03]  /*eb90*/  FMUL.FTZ R196, R9, c[0x0][0x320] ;  /* 0x0000c80009c47a20 */ /* 0x000fe60000410000 */
[----:B------:R-:W-:Y:S01]  /*eba0*/  MUFU.TANH R193, R193 ;  /* 0x000000c100c17308 */ /* 0x000fe20000002400 */
[----:B------:R-:W-:Y:S03]  /*ebb0*/  HMMA.16816.F32.BF16 R16, R160, R154, R16 ;  /* 0x0000009aa010723c */ /* 0x000fe60000041810 */
[----:B------:R-:W-:Y:S02]  /*ebc0*/  FMUL.FTZ R199, R10, c[0x0][0x320] ;  /* 0x0000c8000ac77a20 */ /* 0x000fe40000410000 */
[----:B------:R-:W-:Y:S04]  /*ebd0*/  FMUL.FTZ R197, R11, c[0x0][0x320] ;  /* 0x0000c8000bc57a20 */ /* 0x000fe80000410000 */
[----:B------:R-:W2:Y:S03]  /*ebe0*/  MUFU.TANH R195, R195 ;  /* 0x000000c300c37308 */ /* 0x000ea60000002400 */
[----:B-1----:R-:W-:Y:S03]  /*ebf0*/  FMNMX.FTZ R3, R192, R149, !PT ;  /* 0x00000095c0037209 */ /* 0x002fe60007810000 */
[----:B------:R-:W-:Y:S02]  /*ec00*/  FMUL.FTZ R190, R12, c[0x0][0x320] ;  /* 0x0000c8000cbe7a20 */ /* 0x000fe40000410000 */
[----:B------:R-:W-:Y:S02]  /*ec10*/  FMUL.FTZ R188, R13, c[0x0][0x320] ;  /* 0x0000c8000dbc7a20 */ /* 0x000fe40000410000 */
[----:B------:R-:W1:Y:S01]  /*ec20*/  MUFU.TANH R184, R184 ;  /* 0x000000b800b87308 */ /* 0x000e620000002400 */
[----:B------:R-:W-:Y:S02]  /*ec30*/  FMUL.FTZ R191, R14, c[0x0][0x320] ;  /* 0x0000c8000ebf7a20 */ /* 0x000fe40000410000 */
[----:B------:R-:W-:Y:S02]  /*ec40*/  FMUL.FTZ R189, R15, c[0x0][0x320] ;  /* 0x0000c8000fbd7a20 */ /* 0x000fe40000410000 */
[----:B------:R-:W-:Y:S02]  /*ec50*/  FMUL.FTZ R186, R16, c[0x0][0x320] ;  /* 0x0000c80010ba7a20 */ /* 0x000fe40000410000 */
[----:B------:R-:W-:Y:S02]  /*ec60*/  FMUL.FTZ R18, R18, c[0x0][0x320] ;  /* 0x0000c80012127a20 */ /* 0x000fe40000410000 */
[----:B------:R-:W-:Y:S01]  /*ec70*/  FMUL.FTZ R17, R17, c[0x0][0x320] ;  /* 0x0000c80011117a20 */ /* 0x000fe20000410000 */
[----:B------:R-:W3:Y:S01]  /*ec80*/  MUFU.TANH R194, R194 ;  /* 0x000000c200c27308 */ /* 0x000ee20000002400 */
[----:B------:R-:W-:Y:S01]  /*ec90*/  FMUL.FTZ R19, R19, c[0x0][0x320] ;  /* 0x0000c80013137a20 */ /* 0x000fe20000410000 */
[----:B--2---:R-:W-:Y:S04]  /*eca0*/  FMNMX.FTZ R2, R195, R0, !PT ;  /* 0x00000000c3027209 */ /* 0x004fe80007810000 */
[----:B------:R-:W-:Y:S04]  /*ecb0*/  FMNMX.FTZ R2, R193, R2, !PT ;  /* 0x00000002c1027209 */ /* 0x000fe80007810000 */
[----:B------:R-:W2:Y:S01]  /*ecc0*/  MUFU.TANH R196, R196 ;  /* 0x000000c400c47308 */ /* 0x000ea20000002400 */
[----:B-1----:R-:W-:Y:S09]  /*ecd0*/  FMNMX.FTZ R3, R184, R3, !PT ;  /* 0x00000003b8037209 */ /* 0x002ff20007810000 */
[----:B------:R-:W1:Y:S01]  /*ece0*/  MUFU.TANH R199, R199 ;  /* 0x000000c700c77308 */ /* 0x000e620000002400 */
[----:B---3--:R-:W-:Y:S09]  /*ecf0*/  FMNMX.FTZ R3, R194, R3, !PT ;  /* 0x00000003c2037209 */ /* 0x008ff20007810000 */
[----:B------:R-:W3:Y:S01]  /*ed00*/  MUFU.TANH R197, R197 ;  /* 0x000000c500c57308 */ /* 0x000ee20000002400 */
[----:B--2---:R-:W-:Y:S09]  /*ed10*/  FMNMX.FTZ R3, R196, R3, !PT ;  /* 0x00000003c4037209 */ /* 0x004ff20007810000 */
        /* <DEDUP_REMOVED lines=10> */
[----:B------:R1:W3:Y:S01]  /*edc0*/  MUFU.TANH R151, R18 ;  /* 0x0000001200977308 */ /* 0x0002e20000002400 */
[----:B--2---:R-:W-:Y:S09]  /*edd0*/  FMNMX.FTZ R2, R189, R2, !PT ;  /* 0x00000002bd027209 */ /* 0x004ff20007810000 */
[----:B------:R-:W2:Y:S10]  /*ede0*/  MUFU.TANH R185, R17 ;  /* 0x0000001100b97308 */ /* 0x000eb40000002400 */
[----:B------:R-:W4:Y:S01]  /*edf0*/  MUFU.TANH R150, R19 ;  /* 0x0000001300967308 */ /* 0x000f220000002400 */
[----:B-1----:R-:W-:Y:S02]  /*ee00*/  FMNMX.FTZ R18, R186, R3, !PT ;  /* 0x00000003ba127209 */ /* 0x002fe40007810000 */
[----:B---3--:R-:W-:Y:S02]  /*ee10*/  FMNMX.FTZ R3, R151, R2, !PT ;  /* 0x0000000297037209 */ /* 0x008fe40007810000 */
[----:B--2---:R-:W-:Y:S02]  /*ee20*/  FMNMX.FTZ R16, R185, R18, !PT ;  /* 0x00000012b9107209 */ /* 0x004fe40007810000 */
[----:B----4-:R-:W-:Y:S03]  /*ee30*/  FMNMX.FTZ R7, R150, R3, !PT ;  /* 0x0000000396077209 */ /* 0x010fe60007810000 */
[----:B------:R-:W1:Y:S08]  /*ee40*/  SHFL.BFLY PT, R19, R16, 0x2, 0x1f ;  /* 0x0c401f0010137f89 */ /* 0x000e7000000e0000 */
[----:B------:R-:W2:Y:S01]  /*ee50*/  SHFL.BFLY PT, R2, R7, 0x2, 0x1f ;  /* 0x0c401f0007027f89 */ /* 0x000ea200000e0000 */
[----:B-1----:R-:W-:Y:S01]  /*ee60*/  FMNMX.FTZ R17, R16, R19, !PT ;  /* 0x0000001310117209 */ /* 0x002fe20007810000 */
[----:B------:R-:W-:Y:S01]  /*ee70*/  @P0 IMAD.WIDE.U32 R18, R233, c[0x0][0x1e0], RZ ;  /* 0x00007800e9120a25 */ /* 0x000fe200078e00ff */
[----:B------:R-:W-:Y:S05]  /*ee80*/  @P0 SHF.R.S32.HI R16, RZ, 0x1f, R233 ;  /* 0x0000001fff100819 */ /* 0x000fea00000114e9 */
[----:B------:R-:W1:Y:S01]  /*ee90*/  SHFL.BFLY PT, R148, R17, 0x1, 0x1f ;  /* 0x0c201f0011947f89 */ /* 0x000e6200000e0000 */
[----:B------:R-:W-:Y:S01]  /*eea0*/  @P0 IMAD R16, R16, c[0x0][0x1e0], RZ ;  /* 0x0000780010100a24 */ /* 0x000fe200078e02ff */
[----:B--2---:R-:W-:Y:S03]  /*eeb0*/  FMNMX.FTZ R4, R7, R2, !PT ;  /* 0x0000000207047209 */ /* 0x004fe60007810000 */
[----:B------:R-:W-:Y:S03]  /*eec0*/  @P0 IMAD R16, R233, c[0x0][0x1e4], R16 ;  /* 0x00007900e9100a24 */ /* 0x000fe600078e0210 */
[----:B------:R-:W2:Y:S02]  /*eed0*/  SHFL.BFLY PT, R3, R4, 0x1, 0x1f ;  /* 0x0c201f0004037f89 */ /* 0x000ea400000e0000 */
[----:B------:R-:W-:Y:S02]  /*eee0*/  @P0 IADD3 R19, R19, R16, RZ ;  /* 0x0000001013130210 */ /* 0x000fe40007ffe0ff */
[----:B-1----:R-:W-:Y:S02]  /*eef0*/  FMNMX.FTZ R148, R17, R148, !PT ;  /* 0x0000009411947209 */ /* 0x002fe40007810000 */
[----:B------:R-:W-:Y:S03]  /*ef00*/  @P0 LEA R17, P1, R18, R234, 0x5 ;  /* 0x000000ea12110211 */ /* 0x000fe600078228ff */
[----:B------:R-:W-:Y:S01]  /*ef10*/  FMUL.FTZ R187, R148, c[0x0][0x2d0] ;  /* 0x0000b40094bb7a20 */ /* 0x000fe20000410000 */
[----:B------:R-:W-:Y:S01]  /*ef20*/  @P0 LEA.HI.X R16, R18, R237, R19, 0x5, P1 ;  /* 0x000000ed12100211 */ /* 0x000fe200008f2c13 */
[----:B------:R-:W-:Y:S01]  /*ef30*/  FADD.FTZ R2, -R148, R149 ;  /* 0x0000009594027221 */ /* 0x000fe20000010100 */
[----:B--2---:R-:W-:Y:S01]  /*ef40*/  FMNMX.FTZ R3, R4, R3, !PT ;  /* 0x0000000304037209 */ /* 0x004fe20007810000 */
[--C-:B------:R-:W-:Y:S01]  /*ef50*/  FFMA.FTZ R245, R194, c[0x0][0x2d0], -R187.reuse ;  /* 0x0000b400c2f57a23 */ /* 0x100fe200000108bb */
[----:B------:R-:W-:Y:S01]  /*ef60*/  @P0 LEA R194, P1, R17, c[0x0][0x1c8], 0x1 ;  /* 0x0000720011c20a11 */ /* 0x000fe200078208ff */
[--C-:B------:R-:W-:Y:S02]  /*ef70*/  FFMA.FTZ R244, R184, c[0x0][0x2d0], -R187.reuse ;  /* 0x0000b400b8f47a23 */ /* 0x100fe400000108bb */
[C---:B------:R-:W-:Y:S02]  /*ef80*/  FMUL.FTZ R184, R3.reuse, c[0x0][0x2d0] ;  /* 0x0000b40003b87a20 */ /* 0x040fe40000410000 */
[----:B------:R-:W-:Y:S01]  /*ef90*/  FADD.FTZ R5, -R3, R0 ;  /* 0x0000000003057221 */ /* 0x000fe20000010100 */
[----:B------:R-:W-:Y:S01]  /*efa0*/  MUFU.EX2 R245, R245 ;  /* 0x000000f500f57308 */ /* 0x000fe20000000800 */
[----:B------:R-:W-:Y:S01]  /*efb0*/  FFMA.FTZ R243, R195, c[0x0][0x2d0], -R184 ;  /* 0x0000b400c3f37a23 */ /* 0x000fe200000108b8 */
[----:B------:R-:W-:Y:S01]  /*efc0*/  @P0 LEA.HI.X R195, R17, c[0x0][0x1cc], R16, 0x1, P1 ;  /* 0x0000730011c30a11 */ /* 0x000fe200008f0c10 */
[--C-:B------:R-:W-:Y:S02]  /*efd0*/  FFMA.FTZ R247, R192, c[0x0][0x2d0], -R187.reuse ;  /* 0x0000b400c0f77a23 */ /* 0x100fe400000108bb */
[--C-:B------:R-:W-:Y:S02]  /*efe0*/  FFMA.FTZ R242, R196, c[0x0][0x2d0], -R187.reuse ;  /* 0x0000b400c4f27a23 */ /* 0x100fe400000108bb */
[----:B------:R1:W-:Y:S01]  /*eff0*/  @P0 LDGSTS.E.BYPASS.LTC128B.128 [R232+0xc080], [R194.64], !P2 ;  /* 0x0c080000c2e80fae */ /* 0x0003e2000d101d44 */
[--C-:B------:R-:W-:Y:S02]  /*f000*/  FFMA.FTZ R240, R193, c[0x0][0x2d0], -R184.reuse ;  /* 0x0000b400c1f07a23 */ /* 0x100fe400000108b8 */
[--C-:B------:R-:W-:Y:S01]  /*f010*/  FFMA.FTZ R238, R199, c[0x0][0x2d0], -R184.reuse ;  /* 0x0000b400c7ee7a23 */ /* 0x100fe200000108b8 */
[----:B------:R-:W-:Y:S01]  /*f020*/  MUFU.EX2 R247, R247 ;  /* 0x000000f700f77308 */ /* 0x000fe20000000800 */
[--C-:B------:R-:W-:Y:S02]  /*f030*/  FFMA.FTZ R149, R197, c[0x0][0x2d0], -R184.reuse ;  /* 0x0000b400c5957a23 */ /* 0x100fe400000108b8 */
[----:B------:R-:W-:Y:S01]  /*f040*/  FMUL.FTZ R0, R5, c[0x0][0x2d0] ;  /* 0x0000b40005007a20 */ /* 0x000fe20000410000 */
[----:B------:R1:W-:Y:S01]  /*f050*/  @P0 LDGSTS.E.BYPASS.LTC128B.128 [R232+0xd080], [R194.64+0x80], !P5 ;  /* 0x0d080080c2e80fae */ /* 0x0003e2000e901d44 */
[----:B------:R-:W-:Y:S02]  /*f060*/  FMUL.FTZ R6, R2, c[0x0][0x2d0] ;  /* 0x0000b40002067a20 */ /* 0x000fe40000410000 */
[--C-:B------:R-:W-:Y:S02]  /*f070*/  FFMA.FTZ R246, R190, c[0x0][0x2d0], -R187.reuse ;  /* 0x0000b400bef67a23 */ /* 0x100fe400000108bb */
[--C-:B------:R-:W-:Y:S01]  /*f080*/  FFMA.FTZ R249, R188, c[0x0][0x2d0], -R187.reuse ;  /* 0x0000b400bcf97a23 */ /* 0x100fe200000108bb */
[----:B------:R-:W2:Y:S01]  /*f090*/  MUFU.EX2 R2, R6 ;  /* 0x0000000600027308 */ /* 0x000ea20000000800 */
[--C-:B------:R-:W-:Y:S01]  /*f0a0*/  FFMA.FTZ R248, R191, c[0x0][0x2d0], -R184.reuse ;  /* 0x0000b400bff87a23 */ /* 0x100fe200000108b8 */
[----:B------:R1:W-:Y:S01]  /*f0b0*/  @P0 LDGSTS.E.BYPASS.LTC128B.128 [R232+0xe080], [R194.64+0x100], !P4 ;  /* 0x0e080100c2e80fae */ /* 0x0003e2000e101d44 */
[--C-:B------:R-:W-:Y:S02]  /*f0c0*/  FFMA.FTZ R251, R189, c[0x0][0x2d0], -R184.reuse ;  /* 0x0000b400bdfb7a23 */ /* 0x100fe400000108b8 */
[--C-:B------:R-:W-:Y:S02]  /*f0d0*/  FFMA.FTZ R250, R186, c[0x0][0x2d0], -R187.reuse ;  /* 0x0000b400bafa7a23 */ /* 0x100fe400000108bb */
[----:B------:R-:W-:Y:S02]  /*f0e0*/  FFMA.FTZ R187, R185, c[0x0][0x2d0], -R187 ;  /* 0x0000b400b9bb7a23 */ /* 0x000fe400000108bb */
[--C-:B------:R-:W-:Y:S01]  /*f0f0*/  FFMA.FTZ R151, R151, c[0x0][0x2d0], -R184.reuse ;  /* 0x0000b40097977a23 */ /* 0x100fe200000108b8 */
[----:B------:R1:W-:Y:S01]  /*f100*/  @P0 LDGSTS.E.BYPASS.LTC128B.128 [R232+0xf080], [R194.64+0x180], !P3 ;  /* 0x0f080180c2e80fae */ /* 0x0003e2000d901d44 */
[----:B------:R-:W3:Y:S01]  /*f110*/  MUFU.EX2 R0, R0 ;  /* 0x0000000000007308 */ /* 0x000ee20000000800 */
[----:B------:R-:W-:Y:S06]  /*f120*/  FFMA.FTZ R184, R150, c[0x0][0x2d0], -R184 ;  /* 0x0000b40096b87a23 */ /* 0x000fec00000108b8 */
[----:B------:R-:W4:Y:S03]  /*f130*/  LDSM.16.MT88.4 R16, [R223+0x8080] ;  /* 0x00808000df10783b */ /* 0x000f260000004200 */
[----:B------:R-:W5:Y:S01]  /*f140*/  MUFU.EX2 R244, R244 ;  /* 0x000000f400f47308 */ /* 0x000f620000000800 */
[C---:B--2---:R-:W-:Y:S04]  /*f150*/  FMUL.FTZ R4, R2.reuse, R144 ;  /* 0x0000009002047220 */ /* 0x044fe80000410000 */
[----:B------:R-:W2:Y:S01]  /*f160*/  LDSM.16.MT88.4 R152, [R218+0x8080] ;  /* 0x00808000da98783b */ /* 0x000ea20000004200 */
[C---:B------:R-:W-:Y:S02]  /*f170*/  FMUL.FTZ R5, R2.reuse, R145 ;  /* 0x0000009102057220 */ /* 0x040fe40000410000 */
[C---:B------:R-:W-:Y:S02]  /*f180*/  FMUL.FTZ R8, R2.reuse, R140 ;  /* 0x0000008c02087220 */ /* 0x040fe40000410000 */
[----:B------:R-:W1:Y:S01]  /*f190*/  MUFU.EX2 R242, R242 ;  /* 0x000000f200f27308 */ /* 0x000e620000000800 */
[----:B------:R-:W-:Y:S02]  /*f1a0*/  FMUL.FTZ R9, R2, R141 ;  /* 0x0000008d02097220 */ /* 0x000fe40000410000 */
[----:B------:R-:W2:Y:S01]  /*f1b0*/  LDSM.16.MT88.4 R156, [R217+0x8080] ;  /* 0x00808000d99c783b */ /* 0x000ea20000004200 */
[C---:B---3--:R-:W-:Y:S02]  /*f1c0*/  FMUL.FTZ R6, R0.reuse, R146 ;  /* 0x0000009200067220 */ /* 0x048fe40000410000 */
[C---:B------:R-:W-:Y:S02]  /*f1d0*/  FMUL.FTZ R7, R0.reuse, R147 ;  /* 0x0000009300077220 */ /* 0x040fe40000410000 */
[C---:B------:R-:W-:Y:S02]  /*f1e0*/  FMUL.FTZ R10, R0.reuse, R142 ;  /* 0x0000008e000a7220 */ /* 0x040fe40000410000 */
[----:B------:R-:W-:Y:S01]  /*f1f0*/  MUFU.EX2 R243, R243 ;  /* 0x000000f300f37308 */ /* 0x000fe20000000800 */
[----:B------:R-:W-:Y:S01]  /*f200*/  FMUL.FTZ R11, R0, R143 ;  /* 0x0000008f000b7220 */ /* 0x000fe20000410000 */
[----:B------:R-:W-:Y:S01]  /*f210*/  LDSM.16.MT88.4 R160, [R217+0x8880] ;  /* 0x00888000d9a0783b */ /* 0x000fe20000004200 */
[----:B------:R-:W-:Y:S01]  /*f220*/  FMUL.FTZ R12, R2, R136 ;  /* 0x00000088020c7220 */ /* 0x000fe20000410000 */
[----:B-----5:R-:W-:Y:S01]  /*f230*/  F2FP.BF16.PACK_AB R144, R244, R247 ;  /* 0x000000f7f490723e */ /* 0x020fe200000010ff */
[----:B------:R-:W-:Y:S02]  /*f240*/  FMUL.FTZ R13, R2, R137 ;  /* 0x00000089020d7220 */ /* 0x000fe40000410000 */
[C---:B------:R-:W-:Y:S02]  /*f250*/  FMUL.FTZ R14, R0.reuse, R138 ;  /* 0x0000008a000e7220 */ /* 0x040fe40000410000 */
[----:B------:R-:W-:Y:S01]  /*f260*/  FMUL.FTZ R15, R0, R139 ;  /* 0x0000008b000f7220 */ /* 0x000fe20000410000 */
[----:B------:R-:W3:Y:S01]  /*f270*/  MUFU.EX2 R240, R240 ;  /* 0x000000f000f07308 */ /* 0x000ee20000000800 */
[----:B------:R-:W5:Y:S01]  /*f280*/  LDSM.16.MT88.4 R136, [R216+0x8080] ;  /* 0x00808000d888783b */ /* 0x000f620000004200 */
[----:B------:R-:W-:Y:S01]  /*f290*/  FMUL.FTZ R20, R2, R20 ;  /* 0x0000001402147220 */ /* 0x000fe20000410000 */
[----:B-1----:R-:W-:Y:S01]  /*f2a0*/  F2FP.BF16.PACK_AB R146, R242, R245 ;  /* 0x000000f5f292723e */ /* 0x002fe200000010ff */
[----:B------:R-:W-:Y:S02]  /*f2b0*/  FMUL.FTZ R21, R2, R21 ;  /* 0x0000001502157220 */ /* 0x000fe40000410000 */
[C---:B------:R-:W-:Y:S03]  /*f2c0*/  FMUL.FTZ R22, R0.reuse, R22 ;  /* 0x0000001600167220 */ /* 0x040fe60000410000 */
[----:B------:R-:W-:Y:S01]  /*f2d0*/  LDSM.16.MT88.4 R140, [R218+0x9080] ;  /* 0x00908000da8c783b */ /* 0x000fe20000004200 */
[----:B------:R-:W-:Y:S01]  /*f2e0*/  MUFU.EX2 R238, R238 ;  /* 0x000000ee00ee7308 */ /* 0x000fe20000000800 */
[----:B------:R-:W-:Y:S02]  /*f2f0*/  FMUL.FTZ R23, R0, R23 ;  /* 0x0000001700177220 */ /* 0x000fe40000410000 */
[C---:B------:R-:W-:Y:S02]  /*f300*/  FMUL.FTZ R24, R2.reuse, R24 ;  /* 0x0000001802187220 */ /* 0x040fe40000410000 */
[----:B------:R-:W-:Y:S02]  /*f310*/  FMUL.FTZ R25, R2, R25 ;  /* 0x0000001902197220 */ /* 0x000fe40000410000 */
[----:B------:R-:W-:Y:S01]  /*f320*/  LDSM.16.MT88.4 R164, [R216+0x8880] ;  /* 0x00888000d8a4783b */ /* 0x000fe20000004200 */
[C---:B------:R-:W-:Y:S02]  /*f330*/  FMUL.FTZ R26, R0.reuse, R26 ;  /* 0x0000001a001a7220 */ /* 0x040fe40000410000 */
[----:B------:R-:W1:Y:S01]  /*f340*/  MUFU.EX2 R149, R149 ;  /* 0x0000009500957308 */ /* 0x000e620000000800 */
[----:B------:R-:W-:Y:S02]  /*f350*/  FMUL.FTZ R27, R0, R27 ;  /* 0x0000001b001b7220 */ /* 0x000fe40000410000 */
[----:B------:R-:W-:Y:S01]  /*f360*/  FMUL.FTZ R28, R2, R28 ;  /* 0x0000001c021c7220 */ /* 0x000fe20000410000 */
[----:B---3--:R-:W-:Y:S01]  /*f370*/  F2FP.BF16.PACK_AB R145, R240, R243 ;  /* 0x000000f3f091723e */ /* 0x008fe200000010ff */
[----:B------:R-:W-:Y:S01]  /*f380*/  LDSM.16.MT88.4 R168, [R223+0x9880] ;  /* 0x00988000dfa8783b */ /* 0x000fe20000004200 */
[----:B------:R-:W-:Y:S02]  /*f390*/  FMUL.FTZ R29, R2, R29 ;  /* 0x0000001d021d7220 */ /* 0x000fe40000410000 */
[C---:B------:R-:W-:Y:S02]  /*f3a0*/  FMUL.FTZ R30, R0.reuse, R30 ;  /* 0x0000001e001e7220 */ /* 0x040fe40000410000 */
[----:B------:R-:W-:Y:S01]  /*f3b0*/  MUFU.EX2 R252, R187 ;  /* 0x000000bb00fc7308 */ /* 0x000fe20000000800 */
[----:B------:R-:W-:Y:S02]  /*f3c0*/  FMUL.FTZ R31, R0, R31 ;  /* 0x0000001f001f7220 */ /* 0x000fe40000410000 */
[----:B------:R-:W-:Y:S01]  /*f3d0*/  LDSM.16.MT88.4 R172, [R218+0x9880] ;  /* 0x00988000daac783b */ /* 0x000fe20000004200 */
[C---:B------:R-:W-:Y:S02]  /*f3e0*/  FMUL.FTZ R32, R2.reuse, R32 ;  /* 0x0000002002207220 */ /* 0x040fe40000410000 */
[----:B------:R-:W-:Y:S02]  /*f3f0*/  FMUL.FTZ R33, R2, R33 ;  /* 0x0000002102217220 */ /* 0x000fe40000410000 */
[C---:B------:R-:W-:Y:S02]  /*f400*/  FMUL.FTZ R34, R0.reuse, R34 ;  /* 0x0000002200227220 */ /* 0x040fe40000410000 */
[----:B------:R3:W-:Y:S01]  /*f410*/  MUFU.EX2 R150, R184 ;  /* 0x000000b800967308 */ /* 0x0007e20000000800 */
[----:B------:R-:W-:Y:S01]  /*f420*/  LDSM.16.MT88.4 R176, [R217+0x9880] ;  /* 0x00988000d9b0783b */ /* 0x000fe20000004200 */
[----:B------:R-:W-:Y:S01]  /*f430*/  FMUL.FTZ R35, R0, R35 ;  /* 0x0000002300237220 */ /* 0x000fe20000410000 */
[----:B-1----:R-:W-:Y:S01]  /*f440*/  F2FP.BF16.PACK_AB R147, R149, R238 ;  /* 0x000000ee9593723e */ /* 0x002fe200000010ff */
[C---:B------:R-:W-:Y:S02]  /*f450*/  FMUL.FTZ R36, R2.reuse, R36 ;  /* 0x0000002402247220 */ /* 0x040fe40000410000 */
[----:B------:R-:W-:Y:S03]  /*f460*/  FMUL.FTZ R37, R2, R37 ;  /* 0x0000002502257220 */ /* 0x000fe60000410000 */
[----:B------:R-:W-:Y:S01]  /*f470*/  LDSM.16.MT88.4 R180, [R216+0x9880] ;  /* 0x00988000d8b4783b */ /* 0x000fe20000004200 */
[C---:B------:R-:W-:Y:S01]  /*f480*/  FMUL.FTZ R38, R0.reuse, R38 ;  /* 0x0000002600267220 */ /* 0x040fe20000410000 */
[C---:B----4-:R-:W-:Y:S01]  /*f490*/  HMMA.16816.F32.BF16 R4, R144.reuse, R16, R4 ;  /* 0x000000109004723c */ /* 0x050fe20000041804 */
[----:B------:R-:W-:Y:S04]  /*f4a0*/  MUFU.EX2 R246, R246 ;  /* 0x000000f600f67308 */ /* 0x000fe80000000800 */
[----:B------:R-:W-:Y:S01]  /*f4b0*/  FMUL.FTZ R39, R0, R39 ;  /* 0x0000002700277220 */ /* 0x000fe20000410000 */
[----:B------:R-:W-:Y:S01]  /*f4c0*/  LDSM.16.MT88.4 R188, [R218+0xa880] ;  /* 0x00a88000dabc783b */ /* 0x000fe20000004200 */
[C---:B------:R-:W-:Y:S01]  /*f4d0*/  FMUL.FTZ R16, R2.reuse, R132 ;  /* 0x0000008402107220 */ /* 0x040fe20000410000 */
[C---:B------:R-:W-:Y:S03]  /*f4e0*/  HMMA.16816.F32.BF16 R8, R144.reuse, R18, R8 ;  /* 0x000000129008723c */ /* 0x040fe60000041808 */
[----:B------:R-:W1:Y:S01]  /*f4f0*/  MUFU.EX2 R249, R249 ;  /* 0x000000f900f97308 */ /* 0x000e620000000800 */
[----:B------:R-:W-:Y:S02]  /*f500*/  FMUL.FTZ R17, R2, R133 ;  /* 0x0000008502117220 */ /* 0x000fe40000410000 */
[----:B---3--:R-:W-:Y:S01]  /*f510*/  LDSM.16.MT88.4 R184, [R223+0xa880] ;  /* 0x00a88000dfb8783b */ /* 0x008fe20000004200 */
[C---:B------:R-:W-:Y:S01]  /*f520*/  FMUL.FTZ R18, R0.reuse, R134 ;  /* 0x0000008600127220 */ /* 0x040fe20000410000 */
[C---:B--2---:R-:W-:Y:S04]  /*f530*/  HMMA.16816.F32.BF16 R12, R144.reuse, R152, R12 ;  /* 0x00000098900c723c */ /* 0x044fe8000004180c */
[----:B------:R-:W-:Y:S01]  /*f540*/  FMUL.FTZ R19, R0, R135 ;  /* 0x0000008700137220 */ /* 0x000fe20000410000 */
[----:B------:R-:W-:Y:S01]  /*f550*/  MUFU.EX2 R248, R248 ;  /* 0x000000f800f87308 */ /* 0x000fe20000000800 */
[----:B------:R-:W2:Y:S01]  /*f560*/  LDSM.16.MT88.4 R132, [R223+0x9080] ;  /* 0x00908000df84783b */ /* 0x000ea20000004200 */
[C---:B------:R-:W-:Y:S02]  /*f570*/  FMUL.FTZ R40, R2.reuse, R40 ;  /* 0x0000002802287220 */ /* 0x040fe40000410000 */
[----:B------:R-:W-:Y:S02]  /*f580*/  FMUL.FTZ R41, R2, R41 ;  /* 0x0000002902297220 */ /* 0x000fe40000410000 */
[C---:B------:R-:W-:Y:S03]  /*f590*/  HMMA.16816.F32.BF16 R16, R144.reuse, R154, R16 ;  /* 0x0000009a9010723c */ /* 0x040fe60000041810 */
[----:B------:R-:W-:Y:S01]  /*f5a0*/  LDSM.16.MT88.4 R192, [R217+0xa880] ;  /* 0x00a88000d9c0783b */ /* 0x000fe20000004200 */
[C---:B------:R-:W-:Y:S01]  /*f5b0*/  FMUL.FTZ R42, R0.reuse, R42 ;  /* 0x0000002a002a7220 */ /* 0x040fe20000410000 */
[----:B------:R-:W3:Y:S01]  /*f5c0*/  MUFU.EX2 R251, R251 ;  /* 0x000000fb00fb7308 */ /* 0x000ee20000000800 */
[----:B------:R-:W-:Y:S02]  /*f5d0*/  FMUL.FTZ R43, R0, R43 ;  /* 0x0000002b002b7220 */ /* 0x000fe40000410000 */
[C---:B------:R-:W-:Y:S03]  /*f5e0*/  HMMA.16816.F32.BF16 R20, R144.reuse, R156, R20 ;  /* 0x0000009c9014723c */ /* 0x040fe60000041814 */
[----:B------:R-:W-:Y:S01]  /*f5f0*/  LDSM.16.MT88.4 R196, [R216+0xa880] ;  /* 0x00a88000d8c4783b */ /* 0x000fe20000004200 */
[C---:B------:R-:W-:Y:S01]  /*f600*/  FMUL.FTZ R44, R2.reuse, R44 ;  /* 0x0000002c022c7220 */ /* 0x040fe20000410000 */
[----:B-1----:R-:W-:Y:S01]  /*f610*/  F2FP.BF16.PACK_AB R152, R249, R246 ;  /* 0x000000f6f998723e */ /* 0x002fe200000010ff */
[----:B------:R-:W-:Y:S01]  /*f620*/  FMUL.FTZ R45, R2, R45 ;  /* 0x0000002d022d7220 */ /* 0x000fe20000410000 */
[----:B------:R-:W1:Y:S01]  /*f630*/  MUFU.EX2 R250, R250 ;  /* 0x000000fa00fa7308 */ /* 0x000e620000000800 */
[C---:B------:R-:W-:Y:S03]  /*f640*/  HMMA.16816.F32.BF16 R24, R144.reuse, R158, R24 ;  /* 0x0000009e9018723c */ /* 0x040fe60000041818 */
[----:B------:R-:W-:Y:S01]  /*f650*/  LDSM.16.MT88.4 R156, [R218+0x8880] ;  /* 0x00888000da9c783b */ /* 0x000fe20000004200 */
[C---:B------:R-:W-:Y:S02]  /*f660*/  FMUL.FTZ R46, R0.reuse, R46 ;  /* 0x0000002e002e7220 */ /* 0x040fe40000410000 */
[----:B------:R-:W-:Y:S02]  /*f670*/  FMUL.FTZ R47, R0, R47 ;  /* 0x0000002f002f7220 */ /* 0x000fe40000410000 */
[C---:B-----5:R-:W-:Y:S01]  /*f680*/  HMMA.16816.F32.BF16 R28, R144.reuse, R136, R28 ;  /* 0x00000088901c723c */ /* 0x060fe2000004181c */
[----:B------:R-:W4:Y:S02]  /*f690*/  MUFU.EX2 R151, R151 ;  /* 0x0000009700977308 */ /* 0x000f240000000800 */
[----:B------:R-:W-:Y:S01]  /*f6a0*/  LDSM.16.MT88.4 R200, [R223+0xb880] ;  /* 0x00b88000dfc8783b */ /* 0x000fe20000004200 */
[C---:B------:R-:W-:Y:S01]  /*f6b0*/  FMUL.FTZ R48, R2.reuse, R48 ;  /* 0x0000003002307220 */ /* 0x040fe20000410000 */
[----:B---3--:R-:W-:Y:S01]  /*f6c0*/  F2FP.BF16.PACK_AB R153, R251, R248 ;  /* 0x000000f8fb99723e */ /* 0x008fe200000010ff */
[----:B------:R-:W-:Y:S02]  /*f6d0*/  FMUL.FTZ R49, R2, R49 ;  /* 0x0000003102317220 */ /* 0x000fe40000410000 */
[C---:B------:R-:W-:Y:S03]  /*f6e0*/  HMMA.16816.F32.BF16 R32, R144.reuse, R138, R32 ;  /* 0x0000008a9020723c */ /* 0x040fe60000041820 */
[----:B------:R-:W3:Y:S01]  /*f6f0*/  LDSM.16.MT88.4 R136, [R217+0x9080] ;  /* 0x00908000d988783b */ /* 0x000ee20000004200 */
[C---:B------:R-:W-:Y:S02]  /*f700*/  FMUL.FTZ R50, R0.reuse, R50 ;  /* 0x0000003200327220 */ /* 0x040fe40000410000 */
[----:B------:R-:W-:Y:S01]  /*f710*/  FMUL.FTZ R51, R0, R51 ;  /* 0x0000003300337220 */ /* 0x000fe20000410000 */
[----:B-1----:R-:W-:Y:S01]  /*f720*/  F2FP.BF16.PACK_AB R154, R252, R250 ;  /* 0x000000fafc9a723e */ /* 0x002fe200000010ff */
[C---:B--2---:R-:W-:Y:S03]  /*f730*/  HMMA.16816.F32.BF16 R36, R144.reuse, R132, R36 ;  /* 0x000000849024723c */ /* 0x044fe60000041824 */
[----:B------:R-:W-:Y:S01]  /*f740*/  LDSM.16.MT88.4 R204, [R218+0xb880] ;  /* 0x00b88000dacc783b */ /* 0x000fe20000004200 */
[C---:B------:R-:W-:Y:S02]  /*f750*/  FMUL.FTZ R52, R2.reuse, R52 ;  /* 0x0000003402347220 */ /* 0x040fe40000410000 */
[----:B------:R-:W-:Y:S02]  /*f760*/  FMUL.FTZ R53, R2, R53 ;  /* 0x0000003502357220 */ /* 0x000fe40000410000 */
[C---:B------:R-:W-:Y:S03]  /*f770*/  HMMA.16816.F32.BF16 R40, R144.reuse, R134, R40 ;  /* 0x000000869028723c */ /* 0x040fe60000041828 */
[----:B------:R-:W1:Y:S01]  /*f780*/  LDSM.16.MT88.4 R132, [R216+0x9080] ;  /* 0x00908000d884783b */ /* 0x000e620000004200 */
[----:B------:R-:W-:Y:S01]  /*f790*/  FMUL.FTZ R54, R0, R54 ;  /* 0x0000003600367220 */ /* 0x000fe20000410000 */
[----:B----4-:R-:W-:Y:S01]  /*f7a0*/  F2FP.BF16.PACK_AB R155, R150, R151 ;  /* 0x00000097969b723e */ /* 0x010fe200000010ff */
[----:B------:R-:W-:Y:S02]  /*f7b0*/  FMUL.FTZ R55, R0, R55 ;  /* 0x0000003700377220 */ /* 0x000fe40000410000 */
[C---:B------:R-:W-:Y:S03]  /*f7c0*/  HMMA.16816.F32.BF16 R44, R144.reuse, R140, R44 ;  /* 0x0000008c902c723c */ /* 0x040fe6000004182c */
[----:B------:R-:W0:Y:S01]  /*f7d0*/  LDGDEPBAR ;  /* 0x00000000000079af */ /* 0x000e220000000000 */
[C---:B------:R-:W-:Y:S02]  /*f7e0*/  FMUL.FTZ R56, R2.reuse, R56 ;  /* 0x0000003802387220 */ /* 0x040fe40000410000 */
[----:B------:R-:W-:Y:S02]  /*f7f0*/  FMUL.FTZ R57, R2, R57 ;  /* 0x0000003902397220 */ /* 0x000fe40000410000 */
[C---:B------:R-:W-:Y:S03]  /*f800*/  HMMA.16816.F32.BF16 R48, R144.reuse, R142, R48 ;  /* 0x0000008e9030723c */ /* 0x040fe60000041830 */
[----:B------:R-:W2:Y:S01]  /*f810*/  LDSM.16.MT88.4 R140, [R223+0xa080] ;  /* 0x00a08000df8c783b */ /* 0x000ea20000004200 */
[C---:B------:R-:W-:Y:S02]  /*f820*/  FMUL.FTZ R58, R0.reuse, R58 ;  /* 0x0000003a003a7220 */ /* 0x040fe40000410000 */
[----:B------:R-:W-:Y:S02]  /*f830*/  FMUL.FTZ R59, R0, R59 ;  /* 0x0000003b003b7220 */ /* 0x000fe40000410000 */
[C---:B------:R-:W-:Y:S01]  /*f840*/  FMUL.FTZ R60, R2.reuse, R60 ;  /* 0x0000003c023c7220 */ /* 0x040fe20000410000 */
[C---:B---3--:R-:W-:Y:S03]  /*f850*/  HMMA.16816.F32.BF16 R52, R144.reuse, R136, R52 ;  /* 0x000000889034723c */ /* 0x048fe60000041834 */
[----:B------:R-:W-:Y:S02]  /*f860*/  FMUL.FTZ R61, R2, R61 ;  /* 0x0000003d023d7220 */ /* 0x000fe40000410000 */
[C---:B------:R-:W-:Y:S02]  /*f870*/  FMUL.FTZ R62, R0.reuse, R62 ;  /* 0x0000003e003e7220 */ /* 0x040fe40000410000 */
[----:B------:R-:W-:Y:S01]  /*f880*/  FMUL.FTZ R63, R0, R63 ;  /* 0x0000003f003f7220 */ /* 0x000fe20000410000 */
[C---:B------:R-:W-:Y:S01]  /*f890*/  HMMA.16816.F32.BF16 R56, R144.reuse, R138, R56 ;  /* 0x0000008a9038723c */ /* 0x040fe20000041838 */
[----:B------:R-:W3:Y:S03]  /*f8a0*/  LDSM.16.MT88.4 R136, [R218+0xa080] ;  /* 0x00a08000da88783b */ /* 0x000ee60000004200 */
[C---:B------:R-:W-:Y:S02]  /*f8b0*/  FMUL.FTZ R64, R2.reuse, R64 ;  /* 0x0000004002407220 */ /* 0x040fe40000410000 */
[----:B------:R-:W-:Y:S02]  /*f8c0*/  FMUL.FTZ R65, R2, R65 ;  /* 0x0000004102417220 */ /* 0x000fe40000410000 */
[C---:B-1----:R-:W-:Y:S04]  /*f8d0*/  HMMA.16816.F32.BF16 R60, R144.reuse, R132, R60 ;  /* 0x00000084903c723c */ /* 0x042fe8000004183c */
[C---:B------:R-:W-:Y:S02]  /*f8e0*/  FMUL.FTZ R66, R0.reuse, R66 ;  /* 0x0000004200427220 */ /* 0x040fe40000410000 */
[----:B------:R-:W-:Y:S02]  /*f8f0*/  FMUL.FTZ R67, R0, R67 ;  /* 0x0000004300437220 */ /* 0x000fe40000410000 */
[C---:B------:R-:W-:Y:S04]  /*f900*/  FMUL.FTZ R68, R2.reuse, R68 ;  /* 0x0000004402447220 */ /* 0x040fe80000410000 */
[----:B------:R-:W-:Y:S01]  /*f910*/  FMUL.FTZ R69, R2, R69 ;  /* 0x0000004502457220 */ /* 0x000fe20000410000 */
[C---:B------:R-:W-:Y:S01]  /*f920*/  HMMA.16816.F32.BF16 R64, R144.reuse, R134, R64 ;  /* 0x000000869040723c */ /* 0x040fe20000041840 */
[----:B------:R-:W1:Y:S02]  /*f930*/  LDSM.16.MT88.4 R132, [R217+0xa080] ;  /* 0x00a08000d984783b */ /* 0x000e640000004200 */
[C---:B------:R-:W-:Y:S02]  /*f940*/  FMUL.FTZ R70, R0.reuse, R70 ;  /* 0x0000004600467220 */ /* 0x040fe40000410000 */
[----:B------:R-:W-:Y:S02]  /*f950*/  FMUL.FTZ R71, R0, R71 ;  /* 0x0000004700477220 */ /* 0x000fe40000410000 */
[C---:B------:R-:W-:Y:S02]  /*f960*/  FMUL.FTZ R72, R2.reuse, R72 ;  /* 0x0000004802487220 */ /* 0x040fe40000410000 */
[----:B------:R-:W-:Y:S03]  /*f970*/  FMUL.FTZ R73, R2, R73 ;  /* 0x0000004902497220 */ /* 0x000fe60000410000 */
[C---:B--2---:R-:W-:Y:S03]  /*f980*/  HMMA.16816.F32.BF16 R68, R144.reuse, R140, R68 ;  /* 0x0000008c9044723c */ /* 0x044fe60000041844 */
[C---:B------:R-:W-:Y:S02]  /*f990*/  FMUL.FTZ R74, R0.reuse, R74 ;  /* 0x0000004a004a7220 */ /* 0x040fe40000410000 */
[----:B------:R-:W-:Y:S02]  /*f9a0*/  FMUL.FTZ R75, R0, R75 ;  /* 0x0000004b004b7220 */ /* 0x000fe40000410000 */
[C---:B------:R-:W-:Y:S02]  /*f9b0*/  FMUL.FTZ R76, R2.reuse, R76 ;  /* 0x0000004c024c7220 */ /* 0x040fe40000410000 */
[----:B------:R-:W-:Y:S03]  /*f9c0*/  FMUL.FTZ R77, R2, R77 ;  /* 0x0000004d024d7220 */ /* 0x000fe60000410000 */
[C---:B------:R-:W-:Y:S01]  /*f9d0*/  HMMA.16816.F32.BF16 R72, R144.reuse, R142, R72 ;  /* 0x0000008e9048723c */ /* 0x040fe20000041848 */
[----:B------:R-:W2:Y:S02]  /*f9e0*/  LDSM.16.MT88.4 R140, [R216+0xa080] ;  /* 0x00a08000d88c783b */ /* 0x000ea40000004200 */
[C---:B------:R-:W-:Y:S02]  /*f9f0*/  FMUL.FTZ R78, R0.reuse, R78 ;  /* 0x0000004e004e7220 */ /* 0x040fe40000410000 */
[----:B------:R-:W-:Y:S02]  /*fa00*/  FMUL.FTZ R79, R0, R79 ;  /* 0x0000004f004f7220 */ /* 0x000fe40000410000 */
[C---:B------:R-:W-:Y:S02]  /*fa10*/  FMUL.FTZ R80, R2.reuse, R80 ;  /* 0x0000005002507220 */ /* 0x040fe40000410000 */
[----:B------:R-:W-:Y:S03]  /*fa20*/  FMUL.FTZ R81, R2, R81 ;  /* 0x0000005102517220 */ /* 0x000fe60000410000 */
[C---:B---3--:R-:W-:Y:S03]  /*fa30*/  HMMA.16816.F32.BF16 R76, R144.reuse, R136, R76 ;  /* 0x00000088904c723c */ /* 0x048fe6000004184c */
[C---:B------:R-:W-:Y:S02]  /*fa40*/  FMUL.FTZ R82, R0.reuse, R82 ;  /* 0x0000005200527220 */ /* 0x040fe40000410000 */
[----:B------:R-:W-:Y:S02]  /*fa50*/  FMUL.FTZ R83, R0, R83 ;  /* 0x0000005300537220 */ /* 0x000fe40000410000 */
[C---:B------:R-:W-:Y:S02]  /*fa60*/  FMUL.FTZ R84, R2.reuse, R84 ;  /* 0x0000005402547220 */ /* 0x040fe40000410000 */
[----:B------:R-:W-:Y:S03]  /*fa70*/  FMUL.FTZ R85, R2, R85 ;  /* 0x0000005502557220 */ /* 0x000fe60000410000 */
[C---:B------:R-:W-:Y:S01]  /*fa80*/  HMMA.16816.F32.BF16 R80, R144.reuse, R138, R80 ;  /* 0x0000008a9050723c */ /* 0x040fe20000041850 */
[----:B------:R-:W3:Y:S02]  /*fa90*/  LDSM.16.MT88.4 R136, [R223+0xb080] ;  /* 0x00b08000df88783b */ /* 0x000ee40000004200 */
[C---:B------:R-:W-:Y:S02]  /*faa0*/  FMUL.FTZ R86, R0.reuse, R86 ;  /* 0x0000005600567220 */ /* 0x040fe40000410000 */
[----:B------:R-:W-:Y:S02]  /*fab0*/  FMUL.FTZ R87, R0, R87 ;  /* 0x0000005700577220 */ /* 0x000fe40000410000 */
[C---:B------:R-:W-:Y:S02]  /*fac0*/  FMUL.FTZ R88, R2.reuse, R88 ;  /* 0x0000005802587220 */ /* 0x040fe40000410000 */
[----:B------:R-:W-:Y:S03]  /*fad0*/  FMUL.FTZ R89, R2, R89 ;  /* 0x0000005902597220 */ /* 0x000fe60000410000 */
[C---:B-1----:R-:W-:Y:S03]  /*fae0*/  HMMA.16816.F32.BF16 R84, R144.reuse, R132, R84 ;  /* 0x000000849054723c */ /* 0x042fe60000041854 */
[C---:B------:R-:W-:Y:S02]  /*faf0*/  FMUL.FTZ R90, R0.reuse, R90 ;  /* 0x0000005a005a7220 */ /* 0x040fe40000410000 */
[----:B------:R-:W-:Y:S02]  /*fb00*/  FMUL.FTZ R91, R0, R91 ;  /* 0x0000005b005b7220 */ /* 0x000fe40000410000 */
[C---:B------:R-:W-:Y:S02]  /*fb10*/  FMUL.FTZ R92, R2.reuse, R92 ;  /* 0x0000005c025c7220 */ /* 0x040fe40000410000 */
[----:B------:R-:W-:Y:S03]  /*fb20*/  FMUL.FTZ R93, R2, R93 ;  /* 0x0000005d025d7220 */ /* 0x000fe60000410000 */
        /* <DEDUP_REMOVED lines=32> */
[C---:B------:R-:W-:Y:S03]  /*fd30*/  FMUL.FTZ R125, R2.reuse, R125 ;  /* 0x0000007d027d7220 */ /* 0x040fe60000410000 */
[C---:B------:R-:W-:Y:S01]  /*fd40*/  HMMA.16816.F32.BF16 R112, R144.reuse, R134, R112 ;  /* 0x000000869070723c */ /* 0x040fe20000041870 */
[----:B------:R-:W1:Y:S02]  /*fd50*/  LDSM.16.MT88.4 R132, [R223+0x8880] ;  /* 0x00888000df84783b */ /* 0x000e640000004200 */
[C---:B------:R-:W-:Y:S02]  /*fd60*/  FMUL.FTZ R116, R2.reuse, R116 ;  /* 0x0000007402747220 */ /* 0x040fe40000410000 */
[----:B------:R-:W-:Y:S02]  /*fd70*/  FMUL.FTZ R117, R2, R117 ;  /* 0x0000007502757220 */ /* 0x000fe40000410000 */
[C---:B------:R-:W-:Y:S02]  /*fd80*/  FMUL.FTZ R118, R0.reuse, R118 ;  /* 0x0000007600767220 */ /* 0x040fe40000410000 */
[C---:B------:R-:W-:Y:S03]  /*fd90*/  FMUL.FTZ R119, R0.reuse, R119 ;  /* 0x0000007700777220 */ /* 0x040fe60000410000 */
[C---:B------:R-:W-:Y:S02]  /*fda0*/  FMUL.FTZ R126, R0.reuse, R126 ;  /* 0x0000007e007e7220 */ /* 0x040fe40000410000 */
[----:B------:R-:W-:Y:S02]  /*fdb0*/  FMUL.FTZ R127, R0, R127 ;  /* 0x0000007f007f7220 */ /* 0x000fe40000410000 */
[C---:B--2---:R-:W-:Y:S03]  /*fdc0*/  HMMA.16816.F32.BF16 R116, R144.reuse, R140, R116 ;  /* 0x0000008c9074723c */ /* 0x044fe60000041874 */
[C---:B------:R-:W-:Y:S02]  /*fdd0*/  FMUL.FTZ R120, R2.reuse, R120 ;  /* 0x0000007802787220 */ /* 0x040fe40000410000 */
[----:B------:R-:W-:Y:S02]  /*fde0*/  FMUL.FTZ R121, R2, R121 ;  /* 0x0000007902797220 */ /* 0x000fe40000410000 */
[C---:B------:R-:W-:Y:S02]  /*fdf0*/  FMUL.FTZ R122, R0.reuse, R122 ;  /* 0x0000007a007a7220 */ /* 0x040fe40000410000 */
[----:B------:R-:W-:Y:S03]  /*fe00*/  FMUL.FTZ R123, R0, R123 ;  /* 0x0000007b007b7220 */ /* 0x000fe60000410000 */
[C---:B------:R-:W-:Y:S02]  /*fe10*/  FMUL.FTZ R128, R2.reuse, R128 ;  /* 0x0000008002807220 */ /* 0x040fe40000410000 */
[----:B------:R-:W-:Y:S02]  /*fe20*/  FMUL.FTZ R129, R2, R129 ;  /* 0x0000008102817220 */ /* 0x000fe40000410000 */
[C---:B------:R-:W-:Y:S03]  /*fe30*/  HMMA.16816.F32.BF16 R120, R144.reuse, R142, R120 ;  /* 0x0000008e9078723c */ /* 0x040fe60000041878 */
[C---:B------:R-:W-:Y:S02]  /*fe40*/  FMUL.FTZ R130, R0.reuse, R130 ;  /* 0x0000008200827220 */ /* 0x040fe40000410000 */
[----:B------:R-:W-:Y:S02]  /*fe50*/  FMUL.FTZ R131, R0, R131 ;  /* 0x0000008300837220 */ /* 0x000fe40000410000 */
[----:B------:R-:W-:Y:S01]  /*fe60*/  FFMA.FTZ R247, R2, R241, R247 ;  /* 0x000000f102f77223 */ /* 0x000fe200000100f7 */
[C---:B---3--:R-:W-:Y:S04]  /*fe70*/  HMMA.16816.F32.BF16 R124, R144.reuse, R136, R124 ;  /* 0x00000088907c723c */ /* 0x048fe8000004187c */
[----:B------:R-:W-:Y:S01]  /*fe80*/  FFMA.FTZ R243, R0, R239, R243 ;  /* 0x000000ef00f37223 */ /* 0x000fe200000100f3 */
[----:B------:R-:W-:Y:S01]  /*fe90*/  MOV R0, R3 ;  /* 0x0000000300007202 */ /* 0x000fe20000000f00 */
[----:B------:R-:W-:Y:S02]  /*fea0*/  FADD.FTZ R244, R244, R247 ;  /* 0x000000f7f4f47221 */ /* 0x000fe40000010000 */
[----:B------:R-:W-:Y:S04]  /*feb0*/  HMMA.16816.F32.BF16 R128, R144, R138, R128 ;  /* 0x0000008a9080723c */ /* 0x000fe80000041880 */
[----:B------:R-:W-:Y:S04]  /*fec0*/  FADD.FTZ R243, R240, R243 ;  /* 0x000000f3f0f37221 */ /* 0x000fe80000010000 */
[C---:B-1----:R-:W-:Y:S05]  /*fed0*/  HMMA.16816.F32.BF16 R144, R152.reuse, R132, R4 ;  /* 0x000000849890723c */ /* 0x042fea0000041804 */
[----:B------:R-:W-:Y:S03]  /*fee0*/  FADD.FTZ R238, R238, R243 ;  /* 0x000000f3eeee7221 */ /* 0x000fe60000010000 */
[C---:B------:R-:W-:Y:S04]  /*fef0*/  HMMA.16816.F32.BF16 R140, R152.reuse, R134, R8 ;  /* 0x00000086988c723c */ /* 0x040fe80000041808 */
[----:B------:R-:W-:Y:S04]  /*ff00*/  FADD.FTZ R149, R149, R238 ;  /* 0x000000ee95957221 */ /* 0x000fe80000010000 */
[C---:B------:R-:W-:Y:S04]  /*ff10*/  HMMA.16816.F32.BF16 R136, R152.reuse, R156, R12 ;  /* 0x0000009c9888723c */ /* 0x040fe8000004180c */
[----:B------:R-:W-:Y:S01]  /*ff20*/  FADD.FTZ R248, R248, R149 ;  /* 0x00000095f8f87221 */ /* 0x000fe20000010000 */
[----:B------:R-:W-:Y:S03]  /*ff30*/  MOV R149, R148 ;  /* 0x0000009400957202 */ /* 0x000fe60000000f00 */
[C---:B------:R-:W-:Y:S01]  /*ff40*/  HMMA.16816.F32.BF16 R132, R152.reuse, R158, R16 ;  /* 0x0000009e9884723c */ /* 0x040fe20000041810 */
[----:B------:R-:W1:Y:S03]  /*ff50*/  LDSM.16.MT88.4 R16, [R217+0xb880] ;  /* 0x00b88000d910783b */ /* 0x000e660000004200 */
[----:B------:R-:W-:Y:S04]  /*ff60*/  FADD.FTZ R248, R251, R248 ;  /* 0x000000f8fbf87221 */ /* 0x000fe80000010000 */
[C---:B------:R-:W-:Y:S01]  /*ff70*/  HMMA.16816.F32.BF16 R20, R152.reuse, R160, R20 ;  /* 0x000000a09814723c */ /* 0x040fe20000041814 */
[----:B------:R-:W2:Y:S03]  /*ff80*/  LDSM.16.MT88.4 R156, [R216+0xb880] ;  /* 0x00b88000d89c783b */ /* 0x000ea60000004200 */
[----:B------:R-:W-:Y:S04]  /*ff90*/  FADD.FTZ R151, R151, R248 ;  /* 0x000000f897977221 */ /* 0x000fe80000010000 */
[C---:B------:R-:W-:Y:S04]  /*ffa0*/  HMMA.16816.F32.BF16 R24, R152.reuse, R162, R24 ;  /* 0x000000a29818723c */ /* 0x040fe80000041818 */
[----:B------:R-:W-:Y:S04]  /*ffb0*/  FADD.FTZ R239, R150, R151 ;  /* 0x0000009796ef7221 */ /* 0x000fe80000010000 */
        /* <DEDUP_REMOVED lines=22> */
[C---:B-1----:R-:W-:Y:S07]  /*10120*/  HMMA.16816.F32.BF16 R116, R152.reuse, R16, R116 ;  /* 0x000000109874723c */ /* 0x042fee0000041874 */
[----:B------:R-:W-:Y:S01]  /*10130*/  FADD.FTZ R17, R245, R244 ;  /* 0x000000f4f5117221 */ /* 0x000fe20000010000 */
[C---:B------:R-:W-:Y:S04]  /*10140*/  HMMA.16816.F32.BF16 R120, R152.reuse, R18, R120 ;  /* 0x000000129878723c */ /* 0x040fe80000041878 */
[----:B------:R-:W-:Y:S04]  /*10150*/  FADD.FTZ R17, R242, R17 ;  /* 0x00000011f2117221 */ /* 0x000fe80000010000 */
[C---:B--2---:R-:W-:Y:S04]  /*10160*/  HMMA.16816.F32.BF16 R124, R152.reuse, R156, R124 ;  /* 0x0000009c987c723c */ /* 0x044fe8000004187c */
[----:B------:R-:W-:Y:S04]  /*10170*/  FADD.FTZ R246, R246, R17 ;  /* 0x00000011f6f67221 */ /* 0x000fe80000010000 */
[----:B------:R-:W-:Y:S04]  /*10180*/  HMMA.16816.F32.BF16 R128, R152, R158, R128 ;  /* 0x0000009e9880723c */ /* 0x000fe80000041880 */
[----:B------:R-:W-:Y:S04]  /*10190*/  FADD.FTZ R249, R249, R246 ;  /* 0x000000f6f9f97221 */ /* 0x000fe80000010000 */
[----:B------:R-:W-:Y:S04]  /*101a0*/  FADD.FTZ R249, R250, R249 ;  /* 0x000000f9faf97221 */ /* 0x000fe80000010000 */
[----:B------:R-:W-:Y:S01]  /*101b0*/  FADD.FTZ R241, R252, R249 ;  /* 0x000000f9fcf17221 */ /* 0x000fe20000010000 */
[----:B------:R-:W-:-:S05]  /*101c0*/  @P0 BRA `(.L_x_138) ;  /* 0xffffe0f000000947 */ /* 0x000fca000383ffff */
.L_x_137:
[----:B------:R-:W1:Y:S01]  /*101d0*/  SHFL.BFLY PT, R0, R239, 0x2, 0x1f ;  /* 0x0c401f00ef007f89 */ /* 0x000e6200000e0000 */
[----:B------:R-:W-:-:S02]  /*101e0*/  MOV R2, RZ ;  /* 0x000000ff00027202 */ /* 0x000fc40000000f00 */
[----:B------:R-:W-:Y:S01]  /*101f0*/  MOV R4, RZ ;  /* 0x000000ff00047202 */ /* 0x000fe20000000f00 */
[----:B------:R-:W2:Y:S01]  /*10200*/  SHFL.BFLY PT, R6, R241, 0x2, 0x1f ;  /* 0x0c401f00f1067f89 */ /* 0x000ea200000e0000 */
[----:B------:R-:W-:Y:S02]  /*10210*/  MOV R10, 0xff800000 ;  /* 0xff800000000a7802 */ /* 0x000fe40000000f00 */
[----:B------:R-:W-:Y:S02]  /*10220*/  MOV R12, 0xff800000 ;  /* 0xff800000000c7802 */ /* 0x000fe40000000f00 */
[----:B------:R-:W-:Y:S01]  /*10230*/  PLOP3.LUT P2, PT, PT, PT, PT, 0x8, 0x0 ;  /* 0x000000000000781c */ /* 0x000fe20003f4e170 */
[----:B-1----:R-:W-:Y:S02]  /*10240*/  FADD.FTZ R7, R0, R239 ;  /* 0x000000ef00077221 */ /* 0x002fe40000010000 */
[----:B--2---:R-:W-:-:S03]  /*10250*/  FADD.FTZ R6, R6, R241 ;  /* 0x000000f106067221 */ /* 0x004fc60000010000 */
[----:B------:R-:W1:Y:S04]  /*10260*/  SHFL.BFLY PT, R0, R7, 0x1, 0x1f ;  /* 0x0c201f0007007f89 */ /* 0x000e6800000e0000 */
[----:B------:R-:W2:Y:S01]  /*10270*/  SHFL.BFLY PT, R5, R6, 0x1, 0x1f ;  /* 0x0c201f0006057f89 */ /* 0x000ea200000e0000 */
[----:B-1----:R-:W-:Y:S02]  /*10280*/  FADD.FTZ R0, R0, R7 ;  /* 0x0000000700007221 */ /* 0x002fe40000010000 */
[----:B--2---:R-:W-:-:S03]  /*10290*/  FADD.FTZ R5, R6, R5 ;  /* 0x0000000506057221 */ /* 0x004fc60000010000 */
[----:B------:R-:W-:Y:S02]  /*102a0*/  FSETP.NE.FTZ.AND P0, PT, R0, RZ, PT ;  /* 0x000000ff0000720b */ /* 0x000fe40003f15000 */
[----:B------:R-:W-:-:S11]  /*102b0*/  FSETP.NE.FTZ.AND P1, PT, R5, RZ, PT ;  /* 0x000000ff0500720b */ /* 0x000fd60003f35000 */
[----:B------:R-:W1:Y:S01]  /*102c0*/  @P0 MUFU.RCP R2, R0 ;  /* 0x0000000000020308 */ /* 0x000e620000001000 */
[----:B------:R-:W-:Y:S02]  /*102d0*/  @P0 MOV R16, 0x3f317218 ;  /* 0x3f31721800100802 */ /* 0x000fe40000000f00 */
[----:B------:R-:W-:-:S05]  /*102e0*/  @P1 MOV R14, 0x3f317218 ;  /* 0x3f317218000e1802 */ /* 0x000fca0000000f00 */
[----:B------:R-:W2:Y:S01]  /*102f0*/  @P1 MUFU.RCP R4, R5 ;  /* 0x0000000500041308 */ /* 0x000ea20000001000 */
[----:B------:R-:W-:-:S07]  /*10300*/  @P1 FMUL.FTZ R14, R14, c[0x0][0x2d0] ;  /* 0x0000b4000e0e1a20 */ /* 0x000fce0000410000 */
[----:B------:R-:W3:Y:S01]  /*10310*/  @P0 MUFU.LG2 R0, R0 ;  /* 0x0000000000000308 */ /* 0x000ee20000000c00 */
[C---:B-1----:R-:W-:Y:S02]  /*10320*/  FMUL.FTZ R146, R2.reuse, R146 ;  /* 0x0000009202927220 */ /* 0x042fe40000410000 */
[C---:B------:R-:W-:Y:S02]  /*10330*/  FMUL.FTZ R147, R2.reuse, R147 ;  /* 0x0000009302937220 */ /* 0x040fe40000410000 */
[C---:B------:R-:W-:Y:S02]  /*10340*/  FMUL.FTZ R142, R2.reuse, R142 ;  /* 0x0000008e028e7220 */ /* 0x040fe40000410000 */
[----:B------:R-:W-:Y:S01]  /*10350*/  FMUL.FTZ R143, R2, R143 ;  /* 0x0000008f028f7220 */ /* 0x000fe20000410000 */
[----:B------:R-:W1:Y:S01]  /*10360*/  @P1 MUFU.LG2 R5, R5 ;  /* 0x0000000500051308 */ /* 0x000e620000000c00 */
[C---:B--2---:R-:W-:Y:S02]  /*10370*/  FMUL.FTZ R144, R4.reuse, R144 ;  /* 0x0000009004907220 */ /* 0x044fe40000410000 */
[----:B------:R-:W-:-:S02]  /*10380*/  FMUL.FTZ R145, R4, R145 ;  /* 0x0000009104917220 */ /* 0x000fc40000410000 */
[C---:B------:R-:W-:Y:S02]  /*10390*/  FMUL.FTZ R140, R4.reuse, R140 ;  /* 0x0000008c048c7220 */ /* 0x040fe40000410000 */
[----:B------:R-:W-:Y:S02]  /*103a0*/  FMUL.FTZ R141, R4, R141 ;  /* 0x0000008d048d7220 */ /* 0x000fe40000410000 */
[----:B---3--:R-:W-:Y:S02]  /*103b0*/  @P0 FMUL.FTZ R15, R0, 0.69314718246459960938 ;  /* 0x3f317218000f0820 */ /* 0x008fe40000410000 */
[----:B------:R-:W-:Y:S02]  /*103c0*/  @P0 FMUL.FTZ R0, R16, c[0x0][0x2d0] ;  /* 0x0000b40010000a20 */ /* 0x000fe40000410000 */
[C---:B------:R-:W-:Y:S02]  /*103d0*/  FMUL.FTZ R136, R4.reuse, R136 ;  /* 0x0000008804887220 */ /* 0x040fe40000410000 */
[----:B------:R-:W-:-:S02]  /*103e0*/  FMUL.FTZ R137, R4, R137 ;  /* 0x0000008904897220 */ /* 0x000fc40000410000 */
[----:B-1----:R-:W-:Y:S02]  /*103f0*/  @P1 FMUL.FTZ R5, R5, 0.69314718246459960938 ;  /* 0x3f31721805051820 */ /* 0x002fe40000410000 */
        /* <DEDUP_REMOVED lines=120> */
.L_x_76:
[----:B------:R-:W-:Y:S01]  /*10b80*/  ULDC.64 UR4, c[0x0][0x118] ;  /* 0x0000460000047ab9 */ /* 0x000fe20000000a00 */
[----:B------:R-:W-:Y:S01]  /*10b90*/  SHF.R.S32.HI R0, RZ, 0x1f, R227 ;  /* 0x0000001fff007819 */ /* 0x000fe200000114e3 */
[----:B------:R-:W-:Y:S05]  /*10ba0*/  @P2 BRA `(.L_x_139) ;  /* 0x00001a8000002947 */ /* 0x000fea0003800000 */
[----:B------:R-:W1:Y:S01]  /*10bb0*/  S2R R2, SR_TID.X ;  /* 0x0000000000027919 */ /* 0x000e620000002100 */
[----:B------:R-:W-:Y:S02]  /*10bc0*/  F2FP.BF16.PACK_AB R6, R7, R6 ;  /* 0x000000060706723e */ /* 0x000fe400000010ff */
[----:B------:R-:W-:Y:S01]  /*10bd0*/  F2FP.BF16.PACK_AB R11, R11, R8 ;  /* 0x000000080b0b723e */ /* 0x000fe200000010ff */
[----:B------:R-:W-:Y:S01]  /*10be0*/  BAR.SYNC.DEFER_BLOCKING 0x1, 0x100 ;  /* 0x0044000000007b1d */ /* 0x000fe20000010000 */
        /* <DEDUP_REMOVED lines=10> */
[----:B-1----:R-:W-:Y:S02]  /*10c90*/  SHF.R.S32.HI R3, RZ, 0x1f, R2 ;  /* 0x0000001fff037819 */ /* 0x002fe40000011402 */
[----:B------:R-:W-:Y:S02]  /*10ca0*/  F2FP.BF16.PACK_AB R24, R25, R24 ;  /* 0x000000181918723e */ /* 0x000fe400000010ff */
[----:B------:R-:W-:Y:S02]  /*10cb0*/  LEA.HI R5, R3, R2, RZ, 0x2 ;  /* 0x0000000203057211 */ /* 0x000fe400078f10ff */
[----:B------:R-:W-:Y:S02]  /*10cc0*/  F2FP.BF16.PACK_AB R26, R27, R26 ;  /* 0x0000001a1b1a723e */ /* 0x000fe400000010ff */
[----:B------:R-:W-:-:S02]  /*10cd0*/  SHF.R.S32.HI R14, RZ, 0x2, R5 ;  /* 0x00000002ff0e7819 */ /* 0x000fc40000011405 */
[----:B------:R-:W-:Y:S02]  /*10ce0*/  SHF.R.S32.HI R7, RZ, 0x1f, R5 ;  /* 0x0000001fff077819 */ /* 0x000fe40000011405 */
[----:B------:R-:W-:Y:S02]  /*10cf0*/  LOP3.LUT R5, R5, 0xfffffffc, RZ, 0xc0, !PT ;  /* 0xfffffffc05057812 */ /* 0x000fe400078ec0ff */
[----:B------:R-:W-:Y:S02]  /*10d00*/  LEA.HI R7, R7, R14, RZ, 0x3 ;  /* 0x0000000e07077211 */ /* 0x000fe400078f18ff */
[----:B------:R-:W-:Y:S01]  /*10d10*/  F2FP.BF16.PACK_AB R28, R29, R28 ;  /* 0x0000001c1d1c723e */ /* 0x000fe200000010ff */
[----:B------:R-:W-:Y:S01]  /*10d20*/  IMAD.IADD R18, R2, 0x1, -R5 ;  /* 0x0000000102127824 */ /* 0x000fe200078e0a05 */
[----:B------:R-:W-:Y:S02]  /*10d30*/  LOP3.LUT R7, R7, 0xfffffff8, RZ, 0xc0, !PT ;  /* 0xfffffff807077812 */ /* 0x000fe400078ec0ff */
[----:B------:R-:W-:-:S02]  /*10d40*/  F2FP.BF16.PACK_AB R30, R31, R30 ;  /* 0x0000001e1f1e723e */ /* 0x000fc400000010ff */
[----:B------:R-:W-:Y:S01]  /*10d50*/  F2FP.BF16.PACK_AB R32, R33, R32 ;  /* 0x000000202120723e */ /* 0x000fe200000010ff */
[----:B------:R-:W-:Y:S01]  /*10d60*/  IMAD.IADD R14, R14, 0x1, -R7 ;  /* 0x000000010e0e7824 */ /* 0x000fe200078e0a07 */
[----:B------:R-:W-:Y:S02]  /*10d70*/  LEA.HI R7, R3, R2, RZ, 0x5 ;  /* 0x0000000203077211 */ /* 0x000fe400078f28ff */
[----:B------:R-:W-:Y:S01]  /*10d80*/  F2FP.BF16.PACK_AB R34, R35, R34 ;  /* 0x000000222322723e */ /* 0x000fe200000010ff */
[C---:B------:R-:W-:Y:S01]  /*10d90*/  IMAD.SHL.U32 R16, R14.reuse, 0x40, RZ ;  /* 0x000000400e107824 */ /* 0x040fe200078e00ff */
[----:B------:R-:W-:Y:S02]  /*10da0*/  SHF.R.S32.HI R15, RZ, 0x5, R7 ;  /* 0x00000005ff0f7819 */ /* 0x000fe40000011407 */
[----:B------:R-:W-:Y:S02]  /*10db0*/  LOP3.LUT R8, R14, 0x1, RZ, 0xc0, !PT ;  /* 0x000000010e087812 */ /* 0x000fe400078ec0ff */
[----:B------:R-:W-:Y:S01]  /*10dc0*/  LOP3.LUT R16, R16, 0x1c0, RZ, 0xc0, !PT ;  /* 0x000001c010107812 */ /* 0x000fe200078ec0ff */
[----:B------:R-:W-:Y:S01]  /*10dd0*/  IMAD R5, R15, 0x200, R18 ;  /* 0x000002000f057824 */ /* 0x000fe200078e0212 */
[----:B------:R-:W-:-:S02]  /*10de0*/  ISETP.NE.U32.AND P0, PT, R8, 0x1, PT ;  /* 0x000000010800780c */ /* 0x000fc40003f05070 */
[----:B------:R-:W-:Y:S02]  /*10df0*/  LEA.HI R16, R16, R16, RZ, 0x1d ;  /* 0x0000001010107211 */ /* 0x000fe400078fe8ff */
[----:B------:R-:W-:Y:S01]  /*10e00*/  R2P PR, R14, 0x6 ;  /* 0x000000060e007804 */ /* 0x000fe20000000000 */
[----:B------:R-:W-:Y:S01]  /*10e10*/  IMAD.MOV.U32 R14, RZ, RZ, 0x20 ;  /* 0x00000020ff0e7424 */ /* 0x000fe200078e00ff */
[----:B------:R-:W-:Y:S01]  /*10e20*/  F2FP.BF16.PACK_AB R36, R37, R36 ;  /* 0x000000242524723e */ /* 0x000fe200000010ff */
[----:B------:R-:W-:Y:S01]  /*10e30*/  IMAD.U32 R5, R5, 0x2, R16 ;  /* 0x0000000205057824 */ /* 0x000fe200078e0010 */
[----:B------:R-:W-:Y:S02]  /*10e40*/  F2FP.BF16.PACK_AB R38, R39, R38 ;  /* 0x000000262726723e */ /* 0x000fe400000010ff */
[----:B------:R-:W-:Y:S01]  /*10e50*/  SEL R14, R14, 0xffffffe0, !P1 ;  /* 0xffffffe00e0e7807 */ /* 0x000fe20004800000 */
[----:B------:R-:W-:Y:S01]  /*10e60*/  IMAD.SHL.U32 R5, R5, 0x2, RZ ;  /* 0x0000000205057824 */ /* 0x000fe200078e00ff */
[----:B------:R-:W-:-:S02]  /*10e70*/  F2FP.BF16.PACK_AB R40, R41, R40 ;  /* 0x000000282928723e */ /* 0x000fc400000010ff */
[----:B------:R-:W-:Y:S01]  /*10e80*/  F2FP.BF16.PACK_AB R42, R43, R42 ;  /* 0x0000002a2b2a723e */ /* 0x000fe200000010ff */
[C---:B------:R-:W-:Y:S01]  /*10e90*/  IMAD.IADD R19, R5.reuse, 0x1, R14 ;  /* 0x0000000105137824 */ /* 0x040fe200078e020e */
[C---:B------:R-:W-:Y:S01]  /*10ea0*/  IADD3 R8, R5.reuse, 0x80, RZ ;  /* 0x0000008005087810 */ /* 0x040fe20007ffe0ff */
[----:B------:R-:W-:Y:S01]  /*10eb0*/  STS [R5+0x80], R144 ;  /* 0x0000809005007388 */ /* 0x000fe20000000800 */
[----:B------:R-:W-:Y:S02]  /*10ec0*/  IADD3 R17, R5, 0x70, RZ ;  /* 0x0000007005117810 */ /* 0x000fe40007ffe0ff */
[----:B------:R-:W-:Y:S01]  /*10ed0*/  @P0 IADD3 R17, R8, 0x10, RZ ;  /* 0x0000001008110810 */ /* 0x000fe20007ffe0ff */
[----:B------:R-:W-:Y:S01]  /*10ee0*/  IMAD.MOV.U32 R8, RZ, RZ, 0x40 ;  /* 0x00000040ff087424 */ /* 0x000fe200078e00ff */
[----:B------:R-:W-:Y:S01]  /*10ef0*/  STS [R5+0x480], R146 ;  /* 0x0004809205007388 */ /* 0x000fe20000000800 */
[----:B------:R-:W-:Y:S02]  /*10f00*/  F2FP.BF16.PACK_AB R44, R45, R44 ;  /* 0x0000002c2d2c723e */ /* 0x000fe400000010ff */
[----:B------:R-:W-:Y:S01]  /*10f10*/  IMAD.IADD R21, R14, 0x1, R17 ;  /* 0x000000010e157824 */ /* 0x000fe200078e0211 */
[----:B------:R-:W-:Y:S01]  /*10f20*/  SEL R8, R8, 0xffffffc0, !P2 ;  /* 0xffffffc008087807 */ /* 0x000fe20005000000 */
[----:B------:R-:W-:Y:S01]  /*10f30*/  STS [R17], R140 ;  /* 0x0000008c11007388 */ /* 0x000fe20000000800 */
[----:B------:R-:W-:-:S02]  /*10f40*/  F2FP.BF16.PACK_AB R46, R47, R46 ;  /* 0x0000002e2f2e723e */ /* 0x000fc400000010ff */
[----:B------:R-:W-:Y:S01]  /*10f50*/  F2FP.BF16.PACK_AB R48, R49, R48 ;  /* 0x000000303130723e */ /* 0x000fe200000010ff */
[--C-:B------:R-:W-:Y:S01]  /*10f60*/  IMAD.IADD R23, R5, 0x1, R8.reuse ;  /* 0x0000000105177824 */ /* 0x100fe200078e0208 */
[----:B------:R-:W-:Y:S01]  /*10f70*/  STS [R17+0x400], R142 ;  /* 0x0004008e11007388 */ /* 0x000fe20000000800 */
[C---:B------:R-:W-:Y:S01]  /*10f80*/  IMAD.IADD R25, R8.reuse, 0x1, R17 ;  /* 0x0000000108197824 */ /* 0x040fe200078e0211 */
[----:B------:R-:W-:Y:S01]  /*10f90*/  F2FP.BF16.PACK_AB R50, R51, R50 ;  /* 0x000000323332723e */ /* 0x000fe200000010ff */
[----:B------:R-:W-:Y:S01]  /*10fa0*/  IMAD.IADD R27, R8, 0x1, R19 ;  /* 0x00000001081b7824 */ /* 0x000fe200078e0213 */
[----:B------:R-:W-:Y:S01]  /*10fb0*/  STS [R19+0x80], R136 ;  /* 0x0000808813007388 */ /* 0x000fe20000000800 */
[----:B------:R-:W-:Y:S01]  /*10fc0*/  IMAD.IADD R29, R21, 0x1, R8 ;  /* 0x00000001151d7824 */ /* 0x000fe200078e0208 */
[----:B------:R-:W-:Y:S02]  /*10fd0*/  F2FP.BF16.PACK_AB R52, R53, R52 ;  /* 0x000000343534723e */ /* 0x000fe400000010ff */
[----:B------:R-:W-:Y:S01]  /*10fe0*/  STS [R19+0x480], R138 ;  /* 0x0004808a13007388 */ /* 0x000fe20000000800 */
[----:B------:R-:W-:-:S02]  /*10ff0*/  F2FP.BF16.PACK_AB R54, R55, R54 ;  /* 0x000000363736723e */ /* 0x000fc400000010ff */
[----:B------:R-:W-:Y:S01]  /*11000*/  F2FP.BF16.PACK_AB R56, R57, R56 ;  /* 0x000000383938723e */ /* 0x000fe200000010ff */
[----:B------:R-:W-:Y:S01]  /*11010*/  STS [R21], R132 ;  /* 0x0000008415007388 */ /* 0x000fe20000000800 */
[----:B------:R-:W-:Y:S02]  /*11020*/  F2FP.BF16.PACK_AB R58, R59, R58 ;  /* 0x0000003a3b3a723e */ /* 0x000fe400000010ff */
[----:B------:R-:W-:Y:S01]  /*11030*/  F2FP.BF16.PACK_AB R60, R61, R60 ;  /* 0x0000003c3d3c723e */ /* 0x000fe200000010ff */
[----:B------:R-:W-:Y:S01]  /*11040*/  STS [R21+0x400], R134 ;  /* 0x0004008615007388 */ /* 0x000fe20000000800 */
        /* <DEDUP_REMOVED lines=8> */
[----:B------:R-:W-:Y:S01]  /*110d0*/  STS [R25], R24 ;  /* 0x0000001819007388 */ /* 0x000fe20000000800 */
        /* <DEDUP_REMOVED lines=40> */
[----:B------:R-:W-:Y:S01]  /*11360*/  ISETP.NE.U32.AND P1, PT, RZ, c[0x0][0x508], PT ;  /* 0x00014200ff007a0c */ /* 0x000fe20003f25070 */
[----:B------:R-:W-:Y:S01]  /*11370*/  STS [R23+0x4080], R52 ;  /* 0x0040803417007388 */ /* 0x000fe20000000800 */
[----:B------:R-:W-:Y:S02]  /*11380*/  ISETP.NE.U32.AND P0, PT, RZ, c[0x0][0x500], PT ;  /* 0x00014000ff007a0c */ /* 0x000fe40003f05070 */
[----:B------:R-:W-:Y:S01]  /*11390*/  ISETP.NE.AND.EX P1, PT, RZ, c[0x0][0x50c], PT, P1 ;  /* 0x00014300ff007a0c */ /* 0x000fe20003f25310 */
[----:B------:R-:W-:Y:S01]  /*113a0*/  STS [R23+0x4480], R54 ;  /* 0x0044803617007388 */ /* 0x000fe20000000800 */
[----:B------:R-:W-:-:S03]  /*113b0*/  ISETP.NE.AND.EX P0, PT, RZ, c[0x0][0x504], PT, P0 ;  /* 0x00014100ff007a0c */ /* 0x000fc60003f05300 */
        /* <DEDUP_REMOVED lines=29> */
[----:B------:R2:W-:Y:S01]  /*11590*/  STS [R21+0xc400], R114 ;  /* 0x00c4007215007388 */ /* 0x0005e20000000800 */
[----:B-1----:R-:W-:-:S03]  /*115a0*/  IMAD.MOV.U32 R5, RZ, RZ, 0x4 ;  /* 0x00000004ff057424 */ /* 0x002fc600078e00ff */
[----:B------:R1:W-:Y:S01]  /*115b0*/  STS [R23+0xc080], R116 ;  /* 0x00c0807417007388 */ /* 0x0003e20000000800 */
[----:B------:R-:W-:-:S03]  /*115c0*/  IMAD.WIDE R8, R228, R5, c[0x0][0x500] ;  /* 0x00014000e4087625 */ /* 0x000fc600078e0205 */
[----:B------:R1:W-:Y:S04]  /*115d0*/  STS [R23+0xc480], R118 ;  /* 0x00c4807617007388 */ /* 0x0003e80000000800 */
[----:B------:R1:W-:Y:S04]  /*115e0*/  STS [R25+0xc000], R120 ;  /* 0x00c0007819007388 */ /* 0x0003e80000000800 */
[----:B------:R1:W-:Y:S04]  /*115f0*/  STS [R25+0xc400], R122 ;  /* 0x00c4007a19007388 */ /* 0x0003e80000000800 */
[----:B------:R1:W-:Y:S04]  /*11600*/  STS [R27+0xc080], R124 ;  /* 0x00c0807c1b007388 */ /* 0x0003e80000000800 */
[----:B------:R1:W-:Y:S04]  /*11610*/  STS [R27+0xc480], R126 ;  /* 0x00c4807e1b007388 */ /* 0x0003e80000000800 */
[----:B------:R1:W-:Y:S04]  /*11620*/  STS [R29+0xc000], R128 ;  /* 0x00c000801d007388 */ /* 0x0003e80000000800 */
[----:B------:R1:W-:Y:S04]  /*11630*/  STS [R29+0xc400], R130 ;  /* 0x00c400821d007388 */ /* 0x0003e80000000800 */
[----:B------:R-:W-:Y:S01]  /*11640*/  BAR.SYNC.DEFER_BLOCKING 0x1, 0x100 ;  /* 0x0044000000007b1d */ /* 0x000fe20000010000 */
[----:B------:R-:W-:-:S02]  /*11650*/  IMAD.MOV.U32 R4, RZ, RZ, c[0x0][0x388] ;  /* 0x0000e200ff047624 */ /* 0x000fc400078e00ff */
[----:B--2---:R-:W-:-:S03]  /*11660*/  @P1 IMAD.WIDE R20, R228, R5, c[0x0][0x508] ;  /* 0x00014200e4141625 */ /* 0x004fc600078e0205 */
[----:B------:R-:W2:Y:S04]  /*11670*/  @P0 LDG.E R11, [R8.64] ;  /* 0x00000004080b0981 */ /* 0x000ea8000c1e1900 */
[----:B------:R1:W5:Y:S01]  /*11680*/  @P1 LDG.E R4, [R20.64] ;  /* 0x0000000414041981 */ /* 0x000362000c1e1900 */
[----:B------:R-:W-:Y:S02]  /*11690*/  CS2R R16, SRZ ;  /* 0x0000000000107805 */ /* 0x000fe4000001ff00 */
[--C-:B--2---:R-:W-:Y:S01]  /*116a0*/  @P0 SHF.R.S32.HI R17, RZ, 0x1f, R11.reuse ;  /* 0x0000001fff110819 */ /* 0x104fe2000001140b */
[----:B------:R-:W-:Y:S01]  /*116b0*/  @P0 IMAD.MOV.U32 R16, RZ, RZ, R11 ;  /* 0x000000ffff100224 */ /* 0x000fe200078e000b */
[----:B------:R-:W-:Y:S05]  /*116c0*/  @P1 BRA `(.L_x_140) ;  /* 0x0000004000001947 */ /* 0x000fea0003800000 */
[----:B-1----:R-:W-:Y:S05]  /*116d0*/  @!P0 BRA `(.L_x_140) ;  /* 0x0000003000008947 */ /* 0x002fea0003800000 */
[----:B-----5:R-:W2:Y:S04]  /*116e0*/  LDG.E R4, [R8.64] ;  /* 0x0000000408047981 */ /* 0x020ea8000c1e1900 */
[----:B------:R-:W2:Y:S02]  /*116f0*/  LDG.E R5, [R8.64+0x4] ;  /* 0x0000040408057981 */ /* 0x000ea4000c1e1900 */
[----:B--2---:R-:W-:-:S02]  /*11700*/  IADD3 R4, -R4, R5, RZ ;  /* 0x0000000504047210 */ /* 0x004fc40007ffe1ff */
.L_x_140:
[----:B-1----:R-:W-:Y:S01]  /*11710*/  LOP3.LUT R7, R7, 0xffffffe0, RZ, 0xc0, !PT ;  /* 0xffffffe007077812 */ /* 0x002fe200078ec0ff */
[----:B------:R-:W1:Y:S01]  /*11720*/  S2R R73, SR_CTAID.X ;  /* 0x0000000000497919 */ /* 0x000e620000002500 */
[----:B------:R-:W-:Y:S01]  /*11730*/  SHF.R.S32.HI R14, RZ, 0x1f, R15 ;  /* 0x0000001fff0e7819 */ /* 0x000fe2000001140f */
[----:B------:R-:W-:Y:S01]  /*11740*/  IMAD.MOV.U32 R21, RZ, RZ, R17 ;  /* 0x000000ffff157224 */ /* 0x000fe200078e0011 */
[----:B------:R-:W-:Y:S01]  /*11750*/  LEA.HI R8, R18, R18, RZ, 0x1 ;  /* 0x0000001212087211 */ /* 0x000fe200078f08ff */
[----:B------:R-:W-:Y:S01]  /*11760*/  IMAD.IADD R6, R2, 0x1, -R7 ;  /* 0x0000000102067824 */ /* 0x000fe200078e0a07 */
[----:B------:R-:W-:Y:S01]  /*11770*/  LEA.HI R14, R14, R15, RZ, 0x3 ;  /* 0x0000000f0e0e7211 */ /* 0x000fe200078f18ff */
[----:B------:R-:W-:Y:S01]  /*11780*/  IMAD.MOV.U32 R7, RZ, RZ, c[0x0][0x4e8] ;  /* 0x00013a00ff077624 */ /* 0x000fe200078e00ff */
[----:B------:R-:W-:Y:S01]  /*11790*/  LOP3.LUT R9, R8, 0x1ffffffe, RZ, 0xc0, !PT ;  /* 0x1ffffffe08097812 */ /* 0x000fe200078ec0ff */
[----:B------:R-:W-:Y:S01]  /*117a0*/  BSSY B0, `(.L_x_141) ;  /* 0x000008b000007945 */ /* 0x000fe20003800000 */
[----:B------:R-:W-:-:S02]  /*117b0*/  SHF.R.S32.HI R5, RZ, 0x1f, R6 ;  /* 0x0000001fff057819 */ /* 0x000fc40000011406 */
[----:B------:R-:W-:Y:S02]  /*117c0*/  LOP3.LUT R14, R14, 0xffffff8, RZ, 0xc0, !PT ;  /* 0x0ffffff80e0e7812 */ /* 0x000fe400078ec0ff */
[----:B------:R-:W-:Y:S02]  /*117d0*/  LEA.HI R5, R5, R6, RZ, 0x2 ;  /* 0x0000000605057211 */ /* 0x000fe400078f10ff */
[----:B------:R-:W-:Y:S02]  /*117e0*/  IADD3 R15, R15, -R14, RZ ;  /* 0x8000000e0f0f7210 */ /* 0x000fe40007ffe0ff */
[----:B------:R-:W-:Y:S01]  /*117f0*/  SHF.R.S32.HI R8, RZ, 0x2, R5 ;  /* 0x00000002ff087819 */ /* 0x000fe20000011405 */
[----:B------:R-:W-:Y:S01]  /*11800*/  IMAD.IADD R5, R18, 0x1, -R9 ;  /* 0x0000000112057824 */ /* 0x000fe200078e0a09 */
[----:B------:R-:W-:Y:S02]  /*11810*/  LOP3.LUT P2, RZ, R6, 0x3, RZ, 0xc0, !PT ;  /* 0x0000000306ff7812 */ /* 0x000fe4000784c0ff */
[----:B------:R-:W-:Y:S01]  /*11820*/  ISETP.NE.AND P1, PT, R7, 0x1, PT ;  /* 0x000000010700780c */ /* 0x000fe20003f25270 */
[----:B------:R-:W-:Y:S01]  /*11830*/  IMAD R6, R15, 0x10, R8 ;  /* 0x000000100f067824 */ /* 0x000fe200078e0208 */
[----:B------:R-:W-:Y:S01]  /*11840*/  MOV R20, R16 ;  /* 0x0000001000147202 */ /* 0x000fe20000000f00 */
[----:B------:R-:W-:Y:S01]  /*11850*/  IMAD R8, R0, c[0x0][0x490], RZ ;  /* 0x0001240000087a24 */ /* 0x000fe200078e02ff */
[-C--:B------:R-:W-:Y:S01]  /*11860*/  LEA.HI R14, R3, R2.reuse, RZ, 0x3 ;  /* 0x00000002030e7211 */ /* 0x080fe200078f18ff */
[----:B------:R-:W-:Y:S01]  /*11870*/  IMAD R7, R17, c[0x0][0x3a0], RZ ;  /* 0x0000e80011077a24 */ /* 0x000fe200078e02ff */
[----:B------:R-:W-:Y:S01]  /*11880*/  LEA.HI R3, R3, R2, RZ, 0x6 ;  /* 0x0000000203037211 */ /* 0x000fe200078f30ff */
[----:B------:R-:W-:-:S02]  /*11890*/  IMAD R9, R227, c[0x0][0x494], R8 ;  /* 0x00012500e3097a24 */ /* 0x000fc400078e0208 */
[----:B------:R-:W-:Y:S01]  /*118a0*/  IMAD R8, R5, 0x8, R6 ;  /* 0x0000000805087824 */ /* 0x000fe200078e0206 */
[----:B------:R-:W-:Y:S01]  /*118b0*/  LOP3.LUT R5, R14, 0xfffffff8, RZ, 0xc0, !PT ;  /* 0xfffffff80e057812 */ /* 0x000fe200078ec0ff */
[----:B------:R-:W-:Y:S01]  /*118c0*/  IMAD.WIDE.U32 R20, R227, c[0x0][0x490], R20 ;  /* 0x00012400e3147a25 */ /* 0x000fe200078e0014 */
[----:B------:R-:W-:Y:S02]  /*118d0*/  SHF.R.S32.HI R14, RZ, 0x3, R14 ;  /* 0x00000003ff0e7819 */ /* 0x000fe4000001140e */
[----:B-1----:R-:W-:Y:S01]  /*118e0*/  LEA R8, R73, R8, 0x7 ;  /* 0x0000000849087211 */ /* 0x002fe200078e38ff */
[C---:B------:R-:W-:Y:S02]  /*118f0*/  IMAD R7, R16.reuse, c[0x0][0x3a4], R7 ;  /* 0x0000e90010077a24 */ /* 0x040fe400078e0207 */
[----:B------:R-:W-:-:S04]  /*11900*/  IMAD.WIDE.U32 R16, R16, c[0x0][0x3a0], RZ ;  /* 0x0000e80010107a25 */ /* 0x000fc800078e00ff */
[----:B------:R-:W-:Y:S01]  /*11910*/  IMAD.IADD R21, R21, 0x1, R9 ;  /* 0x0000000115157824 */ /* 0x000fe200078e0209 */
[----:B------:R-:W-:Y:S01]  /*11920*/  IADD3 R17, R17, R7, RZ ;  /* 0x0000000711117210 */ /* 0x000fe20007ffe0ff */
[----:B------:R-:W-:-:S04]  /*11930*/  @P1 IMAD.HI.U32 R9, R8, c[0x0][0x4ec], RZ ;  /* 0x00013b0008091a27 */ /* 0x000fc800078e00ff */
[----:B------:R-:W-:Y:S01]  /*11940*/  IMAD.IADD R5, R2, 0x1, -R5 ;  /* 0x0000000102057824 */ /* 0x000fe200078e0a05 */
[----:B------:R-:W-:Y:S01]  /*11950*/  SHF.R.S32.HI R2, RZ, 0x1f, R228 ;  /* 0x0000001fff027819 */ /* 0x000fe200000114e4 */
[----:B------:R-:W-:Y:S01]  /*11960*/  IMAD.MOV.U32 R7, RZ, RZ, R8 ;  /* 0x000000ffff077224 */ /* 0x000fe200078e0008 */
[----:B------:R-:W-:Y:S01]  /*11970*/  @P1 SHF.R.U32.HI R7, RZ, c[0x0][0x4f0], R9 ;  /* 0x00013c00ff071a19 */ /* 0x000fe20000011609 */
[----:B------:R-:W-:Y:S01]  /*11980*/  IMAD R0, R0, c[0x0][0x3e8], RZ ;  /* 0x0000fa0000007a24 */ /* 0x000fe200078e02ff */
[----:B------:R-:W-:Y:S01]  /*11990*/  SEL R2, R2, RZ, !P0 ;  /* 0x000000ff02027207 */ /* 0x000fe20004000000 */
[----:B------:R-:W-:Y:S01]  /*119a0*/  IMAD.WIDE.U32 R16, R227, c[0x0][0x3e8], R16 ;  /* 0x0000fa00e3107a25 */ /* 0x000fe200078e0010 */
[----:B------:R-:W-:Y:S02]  /*119b0*/  SEL R228, R228, RZ, !P0 ;  /* 0x000000ffe4e47207 */ /* 0x000fe40004000000 */
[--C-:B------:R-:W-:Y:S01]  /*119c0*/  SHF.R.S32.HI R18, RZ, 0x1f, R7.reuse ;  /* 0x0000001fff127819 */ /* 0x100fe20000011407 */
[----:B------:R-:W-:-:S02]  /*119d0*/  IMAD.MOV R9, RZ, RZ, -R7 ;  /* 0x000000ffff097224 */ /* 0x000fc400078e0a07 */
[----:B------:R-:W-:Y:S02]  /*119e0*/  IMAD R11, R2, c[0x0][0x498], RZ ;  /* 0x00012600020b7a24 */ /* 0x000fe400078e02ff */
[----:B------:R-:W-:Y:S02]  /*119f0*/  IMAD R9, R9, c[0x0][0x4e8], R8 ;  /* 0x00013a0009097a24 */ /* 0x000fe400078e0208 */
[----:B------:R-:W-:-:S03]  /*11a00*/  IMAD.WIDE.U32 R20, R228, c[0x0][0x498], R20 ;  /* 0x00012600e4147a25 */ /* 0x000fc600078e0014 */
[----:B------:R-:W-:Y:S01]  /*11a10*/  SHF.R.S32.HI R15, RZ, 0x1f, R9 ;  /* 0x0000001fff0f7819 */ /* 0x000fe20000011409 */
[----:B------:R-:W-:Y:S01]  /*11a20*/  IMAD R13, R227, c[0x0][0x3ec], R0 ;  /* 0x0000fb00e30d7a24 */ /* 0x000fe200078e0200 */
[----:B------:R-:W-:Y:S01]  /*11a30*/  LEA R0, R5, R14, 0x5 ;  /* 0x0000000e05007211 */ /* 0x000fe200078e28ff */
[----:B------:R-:W-:Y:S01]  /*11a40*/  IMAD R11, R228, c[0x0][0x49c], R11 ;  /* 0x00012700e40b7a24 */ /* 0x000fe200078e020b */
[----:B------:R-:W-:Y:S02]  /*11a50*/  IADD3 R20, P0, R7, R20, RZ ;  /* 0x0000001407147210 */ /* 0x000fe40007f1e0ff */
[----:B------:R-:W-:Y:S01]  /*11a60*/  IADD3 R17, R17, R13, RZ ;  /* 0x0000000d11117210 */ /* 0x000fe20007ffe0ff */
[----:B------:R-:W-:Y:S01]  /*11a70*/  IMAD R8, R73, 0x80, R0 ;  /* 0x0000008049087824 */ /* 0x000fe200078e0200 */
[----:B------:R-:W-:Y:S01]  /*11a80*/  IADD3.X R21, R18, R21, R11, P0, !PT ;  /* 0x0000001512157210 */ /* 0x000fe200007fe40b */
[----:B------:R-:W-:Y:S02]  /*11a90*/  IMAD R18, R15, c[0x0][0x488], RZ ;  /* 0x000122000f127a24 */ /* 0x000fe400078e02ff */
[----:B------:R-:W-:-:S02]  /*11aa0*/  IMAD.SHL.U32 R0, R14, 0x40, RZ ;  /* 0x000000400e007824 */ /* 0x000fc400078e00ff */
[----:B------:R-:W-:-:S03]  /*11ab0*/  @P1 IMAD.HI.U32 R13, R8, c[0x0][0x4ec], RZ ;  /* 0x00013b00080d1a27 */ /* 0x000fc600078e00ff */
[----:B------:R-:W-:Y:S01]  /*11ac0*/  LOP3.LUT R11, R0, 0x1c0, RZ, 0xc0, !PT ;  /* 0x000001c0000b7812 */ /* 0x000fe200078ec0ff */
[----:B------:R-:W-:-:S04]  /*11ad0*/  IMAD.WIDE.U32 R20, R9, c[0x0][0x488], R20 ;  /* 0x0001220009147a25 */ /* 0x000fc800078e0014 */
[----:B------:R-:W-:Y:S01]  /*11ae0*/  IMAD R18, R9, c[0x0][0x48c], R18 ;  /* 0x0001230009127a24 */ /* 0x000fe200078e0212 */
[----:B------:R-:W-:Y:S01]  /*11af0*/  LEA R9, P0, R20, c[0x0][0x450], 0x2 ;  /* 0x0001140014097a11 */ /* 0x000fe200078010ff */
[----:B------:R-:W-:Y:S01]  /*11b00*/  IMAD.MOV.U32 R7, RZ, RZ, R8 ;  /* 0x000000ffff077224 */ /* 0x000fe200078e0008 */
[----:B------:R-:W-:Y:S01]  /*11b10*/  @P1 SHF.R.U32.HI R7, RZ, c[0x0][0x4f0], R13 ;  /* 0x00013c00ff071a19 */ /* 0x000fe2000001160d */
[----:B------:R-:W-:Y:S01]  /*11b20*/  IMAD.SHL.U32 R0, R5, 0x8, RZ ;  /* 0x0000000805007824 */ /* 0x000fe200078e00ff */
[----:B------:R-:W-:Y:S01]  /*11b30*/  IADD3 R13, R21, R18, RZ ;  /* 0x00000012150d7210 */ /* 0x000fe20007ffe0ff */
[----:B------:R-:W-:Y:S01]  /*11b40*/  IMAD R5, R2, c[0x0][0x3f0], RZ ;  /* 0x0000fc0002057a24 */ /* 0x000fe200078e02ff */
[----:B------:R-:W-:Y:S01]  /*11b50*/  SHF.R.U32.HI R2, RZ, 0x3, R11 ;  /* 0x00000003ff027819 */ /* 0x000fe2000001160b */
[----:B------:R-:W-:Y:S01]  /*11b60*/  IMAD.WIDE.U32 R16, R228, c[0x0][0x3f0], R16 ;  /* 0x0000fc00e4107a25 */ /* 0x000fe200078e0010 */
[----:B------:R-:W-:Y:S01]  /*11b70*/  LOP3.LUT R11, R11, 0x38, R0, 0xf8, !PT ;  /* 0x000000380b0b7812 */ /* 0x000fe200078ef800 */
[----:B------:R-:W-:Y:S01]  /*11b80*/  SHFL.IDX PT, R18, R9, RZ, 0x1c1f ;  /* 0x001c1fff09127589 */ /* 0x000fe200000e0000 */
[----:B------:R-:W-:Y:S01]  /*11b90*/  LEA.HI.X R13, R20, c[0x0][0x454], R13, 0x2, P0 ;  /* 0x00011500140d7a11 */ /* 0x000fe200000f140d */
[----:B------:R-:W-:Y:S01]  /*11ba0*/  IMAD R5, R228, c[0x0][0x3f4], R5 ;  /* 0x0000fd00e4057a24 */ /* 0x000fe200078e0205 */
[----:B------:R-:W-:Y:S01]  /*11bb0*/  LOP3.LUT R11, R11, R2, RZ, 0x3c, !PT ;  /* 0x000000020b0b7212 */ /* 0x000fe200078e3cff */
[----:B------:R-:W-:Y:S01]  /*11bc0*/  SHFL.IDX PT, R32, R9, 0x1, 0x1c1f ;  /* 0x003c1f0009207f89 */ /* 0x000fe200000e0000 */
[--C-:B------:R-:W-:Y:S01]  /*11bd0*/  SHF.R.S32.HI R2, RZ, 0x1f, R7.reuse ;  /* 0x0000001fff027819 */ /* 0x100fe20000011407 */
[----:B------:R-:W-:Y:S01]  /*11be0*/  IMAD.MOV R15, RZ, RZ, -R7 ;  /* 0x000000ffff0f7224 */ /* 0x000fe200078e0a07 */
[----:B------:R-:W-:Y:S01]  /*11bf0*/  IADD3 R17, R17, R5, RZ ;  /* 0x0000000511117210 */ /* 0x000fe20007ffe0ff */
[----:B------:R-:W1:Y:S01]  /*11c00*/  SHFL.IDX PT, R19, R13, RZ, 0x1c1f ;  /* 0x001c1fff0d137589 */ /* 0x000e6200000e0000 */
[C---:B------:R-:W-:Y:S01]  /*11c10*/  IMAD R5, R73.reuse, 0x80, R6 ;  /* 0x0000008049057824 */ /* 0x040fe200078e0206 */
[----:B------:R-:W-:Y:S01]  /*11c20*/  LEA R73, R73, R14, 0x7 ;  /* 0x0000000e49497211 */ /* 0x000fe200078e38ff */
[----:B------:R-:W-:Y:S01]  /*11c30*/  IMAD R6, R2, c[0x0][0x3e0], RZ ;  /* 0x0000f80002067a24 */ /* 0x000fe200078e02ff */
[----:B------:R-:W2:Y:S01]  /*11c40*/  SHFL.IDX PT, R33, R13, 0x1, 0x1c1f ;  /* 0x003c1f000d217f89 */ /* 0x000ea200000e0000 */
[----:B-----5:R-:W-:Y:S01]  /*11c50*/  IMAD R2, R4, c[0x0][0x4e8], RZ ;  /* 0x00013a0004027a24 */ /* 0x020fe200078e02ff */
[----:B------:R-:W-:Y:S01]  /*11c60*/  IADD3 R21, R5, 0x8, RZ ;  /* 0x0000000805157810 */ /* 0x000fe20007ffe0ff */
[----:B------:R-:W-:Y:S01]  /*11c70*/  IMAD R15, R15, c[0x0][0x4e8], R8 ;  /* 0x00013a000f0f7a24 */ /* 0x000fe200078e0208 */
[----:B------:R-:W-:Y:S01]  /*11c80*/  SHF.L.U32 R8, R3, 0x3, RZ ;  /* 0x0000000303087819 */ /* 0x000fe200000006ff */
[----:B------:R-:W-:Y:S01]  /*11c90*/  IMAD R6, R7, c[0x0][0x3e4], R6 ;  /* 0x0000f90007067a24 */ /* 0x000fe200078e0206 */
[-C--:B------:R-:W-:Y:S01]  /*11ca0*/  ISETP.GE.OR P1, PT, R5, R2.reuse, P2 ;  /* 0x000000020500720c */ /* 0x080fe20001726670 */
[----:B------:R-:W-:Y:S01]  /*11cb0*/  IMAD.WIDE.U32 R16, R7, c[0x0][0x3e0], R16 ;  /* 0x0000f80007107a25 */ /* 0x000fe200078e0010 */
[----:B------:R-:W-:-:S02]  /*11cc0*/  ISETP.GE.OR P0, PT, R21, R2, P2 ;  /* 0x000000021500720c */ /* 0x000fc40001706670 */
[----:B------:R-:W-:Y:S01]  /*11cd0*/  SHF.R.S32.HI R4, RZ, 0x1f, R15 ;  /* 0x0000001fff047819 */ /* 0x000fe2000001140f */
[----:B------:R-:W-:Y:S01]  /*11ce0*/  IMAD.IADD R17, R17, 0x1, R6 ;  /* 0x0000000111117824 */ /* 0x000fe200078e0206 */
[----:B------:R-:W-:-:S03]  /*11cf0*/  LOP3.LUT R8, R11, 0x7ffffe00, R8, 0xf8, !PT ;  /* 0x7ffffe000b087812 */ /* 0x000fc600078ef808 */
[----:B------:R-:W-:Y:S01]  /*11d00*/  IMAD R4, R4, c[0x0][0x3d8], RZ ;  /* 0x0000f60004047a24 */ /* 0x000fe200078e02ff */
[----:B------:R-:W-:Y:S01]  /*11d10*/  SHF.L.U32 R76, R8, 0x1, RZ ;  /* 0x00000001084c7819 */ /* 0x000fe200000006ff */
[C---:B------:R-:W-:Y:S02]  /*11d20*/  IMAD.WIDE.U32 R74, R15.reuse, c[0x0][0x3d8], R16 ;  /* 0x0000f6000f4a7a25 */ /* 0x040fe400078e0010 */
[----:B-1----:R1:W-:Y:S02]  /*11d30*/  @!P1 ST.E [R18.64], R10 ;  /* 0x0000000a12009985 */ /* 0x0023e4000c101904 */
[----:B------:R-:W-:Y:S02]  /*11d40*/  IMAD R3, R15, c[0x0][0x3dc], R4 ;  /* 0x0000f7000f037a24 */ /* 0x000fe400078e0204 */
[----:B--2---:R1:W-:Y:S02]  /*11d50*/  @!P0 ST.E [R32.64], R12 ;  /* 0x0000000c20008985 */ /* 0x0043e4000c101904 */
[----:B------:R-:W-:Y:S01]  /*11d60*/  IMAD.IADD R3, R75, 0x1, R3 ;  /* 0x000000014b037824 */ /* 0x000fe200078e0203 */
[C---:B------:R-:W-:Y:S01]  /*11d70*/  LEA R75, P0, R74.reuse, c[0x0][0x380], 0x1 ;  /* 0x0000e0004a4b7a11 */ /* 0x040fe200078008ff */
        /* <DEDUP_REMOVED lines=23> */
[----:B-1----:R-:W1:Y:S01]  /*11ef0*/  LDS.128 R32, [R76+0x8080] ;  /* 0x008080004c207984 */ /* 0x002e620000000c00 */
[----:B------:R-:W-:Y:S02]  /*11f00*/  ISETP.GE.AND P1, PT, R70, c[0x0][0x3c8], PT ;  /* 0x0000f20046007a0c */ /* 0x000fe40003f26270 */
[----:B------:R-:W-:Y:S01]  /*11f10*/  ISETP.GE.AND P0, PT, R68, c[0x0][0x3c8], PT ;  /* 0x0000f20044007a0c */ /* 0x000fe20003f06270 */
[----:B------:R4:W5:Y:S01]  /*11f20*/  LDS.128 R12, [R76+0xc080] ;  /* 0x00c080004c0c7984 */ /* 0x0009620000000c00 */
[----:B------:R-:W-:-:S07]  /*11f30*/  ISETP.GE.AND P3, PT, R0, c[0x0][0x3c8], PT ;  /* 0x0000f20000007a0c */ /* 0x000fce0003f66270 */
[----:B------:R-:W-:Y:S02]  /*11f40*/  @!P2 SHF.R.S32.HI R71, RZ, 0x1f, R72 ;  /* 0x0000001fff47a819 */ /* 0x000fe40000011448 */
[----:B------:R-:W-:Y:S02]  /*11f50*/  @!P1 SHF.R.S32.HI R69, RZ, 0x1f, R70 ;  /* 0x0000001fff459819 */ /* 0x000fe40000011446 */
[----:B------:R-:W-:Y:S02]  /*11f60*/  @!P0 SHF.R.S32.HI R3, RZ, 0x1f, R68 ;  /* 0x0000001fff038819 */ /* 0x000fe40000011444 */
[----:B------:R-:W-:Y:S02]  /*11f70*/  @!P2 LEA.HI R71, R71, R72, RZ, 0x3 ;  /* 0x000000484747a211 */ /* 0x000fe400078f18ff */
[----:B------:R-:W-:Y:S02]  /*11f80*/  @!P1 LEA.HI R69, R69, R70, RZ, 0x3 ;  /* 0x0000004645459211 */ /* 0x000fe400078f18ff */
[----:B------:R-:W-:-:S02]  /*11f90*/  @!P0 LEA.HI R3, R3, R68, RZ, 0x3 ;  /* 0x0000004403038211 */ /* 0x000fc400078f18ff */
[----:B------:R-:W-:Y:S02]  /*11fa0*/  @!P2 LOP3.LUT R71, R71, 0xfffffff8, RZ, 0xc0, !PT ;  /* 0xfffffff84747a812 */ /* 0x000fe400078ec0ff */
[----:B------:R-:W-:Y:S01]  /*11fb0*/  @!P1 LOP3.LUT R69, R69, 0xfffffff8, RZ, 0xc0, !PT ;  /* 0xfffffff845459812 */ /* 0x000fe200078ec0ff */
[----:B----4-:R-:W-:Y:S01]  /*11fc0*/  @!P3 IMAD.WIDE R76, R0, 0x2, R78 ;  /* 0x00000002004cb825 */ /* 0x010fe200078e024e */
[----:B------:R-:W-:-:S03]  /*11fd0*/  @!P0 LOP3.LUT R3, R3, 0xfffffff8, RZ, 0xc0, !PT ;  /* 0xfffffff803038812 */ /* 0x000fc600078ec0ff */
[--C-:B------:R-:W-:Y:S01]  /*11fe0*/  @!P2 IMAD.WIDE R70, R71, 0x2, R78.reuse ;  /* 0x000000024746a825 */ /* 0x100fe200078e024e */
[----:B--2---:R2:W-:Y:S03]  /*11ff0*/  @!P3 ST.E.128 [R76.64], R64 ;  /* 0x000000404c00b985 */ /* 0x0045e6000c101d04 */
[--C-:B------:R-:W-:Y:S01]  /*12000*/  @!P1 IMAD.WIDE R68, R69, 0x2, R78.reuse ;  /* 0x0000000245449825 */ /* 0x100fe200078e024e */
[----:B---3--:R2:W-:Y:S03]  /*12010*/  @!P2 ST.E.128 [R70.64], R48 ;  /* 0x000000304600a985 */ /* 0x0085e6000c101d04 */
[----:B------:R-:W-:Y:S01]  /*12020*/  @!P0 IMAD.WIDE R78, R3, 0x2, R78 ;  /* 0x00000002034e8825 */ /* 0x000fe200078e024e */
[----:B-1----:R2:W-:Y:S04]  /*12030*/  @!P1 ST.E.128 [R68.64], R32 ;  /* 0x0000002044009985 */ /* 0x0025e8000c101d04 */
[----:B-----5:R2:W-:Y:S02]  /*12040*/  @!P0 ST.E.128 [R78.64], R12 ;  /* 0x0000000c4e008985 */ /* 0x0205e4000c101d04 */
.L_x_142:
[----:B--234-:R-:W-:Y:S05]  /*12050*/  BSYNC B0 ;  /* 0x0000000000007941 */ /* 0x01cfea0003800000 */
.L_x_141:
[----:B------:R-:W-:Y:S01]  /*12060*/  IADD3 R3, R73, 0x20, RZ ;  /* 0x0000002049037810 */ /* 0x000fe20007ffe0ff */
[----:B------:R2:W3:Y:S01]  /*12070*/  SHFL.IDX PT, R35, R74, 0x1, 0x181f ;  /* 0x00381f004a237f89 */ /* 0x0004e200000e0000 */
[----:B------:R-:W-:Y:S02]  /*12080*/  BSSY B0, `(.L_x_143) ;  /* 0x000001c000007945 */ /* 0x000fe40003800000 */
[----:B------:R-:W-:Y:S01]  /*12090*/  ISETP.GE.AND P0, PT, R3, R2, PT ;  /* 0x000000020300720c */ /* 0x000fe20003f06270 */
[----:B------:R2:W4:-:S12]  /*120a0*/  SHFL.IDX PT, R34, R75, 0x1, 0x181f ;  /* 0x00381f004b227f89 */ /* 0x00051800000e0000 */
[----:B------:R-:W-:Y:S05]  /*120b0*/  @P0 BRA `(.L_x_144) ;  /* 0x0000018000000947 */ /* 0x000fea0003800000 */
[C---:B-1----:R-:W-:Y:S02]  /*120c0*/  IADD3 R32, R0.reuse, 0x40, RZ ;  /* 0x0000004000207810 */ /* 0x042fe40007ffe0ff */
        /* <DEDUP_REMOVED lines=23> */
.L_x_144:
[----:B------:R-:W-:Y:S05]  /*12240*/  BSYNC B0 ;  /* 0x0000000000007941 */ /* 0x000fea0003800000 */
.L_x_143:
[----:B------:R-:W-:Y:S01]  /*12250*/  IADD3 R3, R73, 0x40, RZ ;  /* 0x0000004049037810 */ /* 0x000fe20007ffe0ff */
[----:B-1----:R1:W2:Y:S01]  /*12260*/  SHFL.IDX PT, R19, R74, 0x2, 0x181f ;  /* 0x00581f004a137f89 */ /* 0x0022a200000e0000 */
[----:B------:R-:W-:Y:S02]  /*12270*/  BSSY B0, `(.L_x_145) ;  /* 0x000001c000007945 */ /* 0x000fe40003800000 */
[----:B------:R-:W-:Y:S01]  /*12280*/  ISETP.GE.AND P0, PT, R3, R2, PT ;  /* 0x000000020300720c */ /* 0x000fe20003f06270 */
[----:B------:R1:W4:-:S12]  /*12290*/  SHFL.IDX PT, R18, R75, 0x2, 0x181f ;  /* 0x00581f004b127f89 */ /* 0x00031800000e0000 */
        /* <DEDUP_REMOVED lines=12> */
[----:B--2-4-:R-:W-:Y:S01]  /*12360*/  @!P3 IMAD.WIDE R16, R0, 0x2, R18 ;  /* 0x000000020010b825 */ /* 0x014fe200078e0212 */
        /* <DEDUP_REMOVED lines=12> */
.L_x_146:
[----:B------:R-:W-:Y:S05]  /*12430*/  BSYNC B0 ;  /* 0x0000000000007941 */ /* 0x000fea0003800000 */
.L_x_145:
[----:B------:R-:W-:Y:S01]  /*12440*/  IADD3 R73, R73, 0x60, RZ ;  /* 0x0000006049497810 */ /* 0x000fe20007ffe0ff */
[----:B--2---:R2:W1:Y:S03]  /*12450*/  SHFL.IDX PT, R11, R74, 0x3, 0x181f ;  /* 0x00781f004a0b7f89 */ /* 0x00446600000e0000 */
[----:B------:R-:W-:Y:S01]  /*12460*/  ISETP.GE.AND P0, PT, R73, R2, PT ;  /* 0x000000024900720c */ /* 0x000fe20003f06270 */
[----:B------:R2:W4:-:S12]  /*12470*/  SHFL.IDX PT, R10, R75, 0x3, 0x181f ;  /* 0x00781f004b0a7f89 */ /* 0x00051800000e0000 */
[----:B------:R-:W-:Y:S05]  /*12480*/  @P0 EXIT ;  /* 0x000000000000094d */ /* 0x000fea0003800000 */
[C---:B------:R-:W-:Y:S02]  /*12490*/  IADD3 R9, R0.reuse, 0x40, RZ ;  /* 0x0000004000097810 */ /* 0x040fe40007ffe0ff */
[C---:B------:R-:W-:Y:S02]  /*124a0*/  IADD3 R3, R0.reuse, 0x80, RZ ;  /* 0x0000008000037810 */ /* 0x040fe40007ffe0ff */
[----:B------:R-:W-:Y:S02]  /*124b0*/  ISETP.GE.AND P1, PT, R9, c[0x0][0x3c8], PT ;  /* 0x0000f20009007a0c */ /* 0x000fe40003f26270 */
[----:B------:R-:W-:Y:S02]  /*124c0*/  ISETP.GE.AND P0, PT, R3, c[0x0][0x3c8], PT ;  /* 0x0000f20003007a0c */ /* 0x000fe40003f06270 */
[C---:B------:R-:W-:Y:S02]  /*124d0*/  ISETP.GE.AND P2, PT, R0.reuse, c[0x0][0x3c8], PT ;  /* 0x0000f20000007a0c */ /* 0x040fe40003f46270 */
[----:B------:R-:W-:-:S07]  /*124e0*/  IADD3 R15, R0, 0xc0, RZ ;  /* 0x000000c0000f7810 */ /* 0x000fce0007ffe0ff */
        /* <DEDUP_REMOVED lines=16> */
[----:B-1----:R-:W-:-:S05]  /*125f0*/  LOP3.LUT R3, R0, 0xfffffff8, RZ, 0xc0, !PT ;  /* 0xfffffff800037812 */ /* 0x002fca00078ec0ff */
[----:B------:R-:W-:-:S05]  /*12600*/  IMAD.WIDE R10, R3, 0x2, R10 ;  /* 0x00000002030a7825 */ /* 0x000fca00078e020a */
[----:B------:R-:W-:Y:S01]  /*12610*/  ST.E.128 [R10.64], R4 ;  /* 0x000000040a007985 */ /* 0x000fe2000c101d04 */
[----:B------:R-:W-:Y:S05]  /*12620*/  EXIT ;  /* 0x000000000000794d */ /* 0x000fea0003800000 */
.L_x_139:
[----:B------:R-:W-:Y:S01]  /*12630*/  ISETP.NE.U32.AND P1, PT, RZ, c[0x0][0x508], PT ;  /* 0x00014200ff007a0c */ /* 0x000fe20003f25070 */
[----:B------:R-:W-:Y:S01]  /*12640*/  IMAD.MOV.U32 R9, RZ, RZ, 0x4 ;  /* 0x00000004ff097424 */ /* 0x000fe200078e00ff */
[----:B------:R-:W-:Y:S02]  /*12650*/  ISETP.NE.U32.AND P0, PT, RZ, c[0x0][0x500], PT ;  /* 0x00014000ff007a0c */ /* 0x000fe40003f05070 */
[----:B------:R-:W-:Y:S01]  /*12660*/  ISETP.NE.AND.EX P1, PT, RZ, c[0x0][0x50c], PT, P1 ;  /* 0x00014300ff007a0c */ /* 0x000fe20003f25310 */
[----:B------:R-:W-:Y:S01]  /*12670*/  IMAD.WIDE R6, R228, R9, c[0x0][0x500] ;  /* 0x00014000e4067625 */ /* 0x000fe200078e0209 */
[----:B------:R-:W-:-:S03]  /*12680*/  ISETP.NE.AND.EX P0, PT, RZ, c[0x0][0x504], PT, P0 ;  /* 0x00014100ff007a0c */ /* 0x000fc60003f05300 */
[----:B------:R-:W-:-:S08]  /*12690*/  IMAD.MOV.U32 R3, RZ, RZ, c[0x0][0x388] ;  /* 0x0000e200ff037624 */ /* 0x000fd000078e00ff */
        /* <DEDUP_REMOVED lines=11> */
.L_x_147:
        /* <DEDUP_REMOVED lines=12> */
[----:B------:R-:W-:Y:S01]  /*12810*/  MOV R4, c[0x0][0x4e8] ;  /* 0x00013a0000047a02 */ /* 0x000fe20000000f00 */
[----:B------:R-:W-:Y:S01]  /*12820*/  IMAD.MOV.U32 R12, RZ, RZ, R10 ;  /* 0x000000ffff0c7224 */ /* 0x000fe200078e000a */
[----:B------:R-:W-:Y:S02]  /*12830*/  MOV R13, R11 ;  /* 0x0000000b000d7202 */ /* 0x000fe40000000f00 */
[----:B------:R-:W-:Y:S01]  /*12840*/  ISETP.NE.AND P0, PT, R4, 0x1, PT ;  /* 0x000000010400780c */ /* 0x000fe20003f05270 */
[----:B------:R-:W-:Y:S01]  /*12850*/  IMAD R4, R0, c[0x0][0x490], RZ ;  /* 0x0001240000047a24 */ /* 0x000fe200078e02ff */
[----:B------:R-:W-:Y:S01]  /*12860*/  MOV R7, R8 ;  /* 0x0000000800077202 */ /* 0x000fe20000000f00 */
[----:B------:R-:W-:-:S04]  /*12870*/  IMAD.WIDE.U32 R12, R227, c[0x0][0x490], R12 ;  /* 0x00012400e30c7a25 */ /* 0x000fc800078e000c */
[----:B------:R-:W-:Y:S02]  /*12880*/  IMAD R4, R227, c[0x0][0x494], R4 ;  /* 0x00012500e3047a24 */ /* 0x000fe400078e0204 */
[----:B------:R-:W-:Y:S02]  /*12890*/  IMAD.MOV.U32 R14, RZ, RZ, R12 ;  /* 0x000000ffff0e7224 */ /* 0x000fe400078e000c */
[----:B------:R-:W-:Y:S02]  /*128a0*/  IMAD.IADD R15, R4, 0x1, R13 ;  /* 0x00000001040f7824 */ /* 0x000fe400078e020d */
[----:B------:R-:W-:-:S04]  /*128b0*/  @P0 IMAD.HI.U32 R6, R8, c[0x0][0x4ec], RZ ;  /* 0x00013b0008060a27 */ /* 0x000fc800078e00ff */
[----:B------:R-:W-:Y:S01]  /*128c0*/  IMAD R13, R5, c[0x0][0x498], RZ ;  /* 0x00012600050d7a24 */ /* 0x000fe200078e02ff */
[----:B------:R-:W-:Y:S01]  /*128d0*/  @P0 SHF.R.U32.HI R7, RZ, c[0x0][0x4f0], R6 ;  /* 0x00013c00ff070a19 */ /* 0x000fe20000011606 */
[----:B------:R-:W-:-:S03]  /*128e0*/  IMAD.WIDE.U32 R14, R228, c[0x0][0x498], R14 ;  /* 0x00012600e40e7a25 */ /* 0x000fc600078e000e */
[C---:B------:R-:W-:Y:S01]  /*128f0*/  IADD3 R9, -R7.reuse, RZ, RZ ;  /* 0x000000ff07097210 */ /* 0x040fe20007ffe1ff */
[----:B------:R-:W-:Y:S01]  /*12900*/  IMAD R13, R228, c[0x0][0x49c], R13 ;  /* 0x00012700e40d7a24 */ /* 0x000fe200078e020d */
[----:B------:R-:W-:Y:S02]  /*12910*/  SHF.R.S32.HI R4, RZ, 0x1f, R7 ;  /* 0x0000001fff047819 */ /* 0x000fe40000011407 */
[----:B------:R-:W-:Y:S01]  /*12920*/  IADD3 R12, P0, R7, R14, RZ ;  /* 0x0000000e070c7210 */ /* 0x000fe20007f1e0ff */
[----:B------:R-:W-:-:S03]  /*12930*/  IMAD R9, R9, c[0x0][0x4e8], R8 ;  /* 0x00013a0009097a24 */ /* 0x000fc600078e0208 */
[----:B------:R-:W-:Y:S02]  /*12940*/  IADD3.X R13, R4, R15, R13, P0, !PT ;  /* 0x0000000f040d7210 */ /* 0x000fe400007fe40d */
[----:B------:R-:W-:Y:S02]  /*12950*/  SHF.R.S32.HI R6, RZ, 0x1f, R9 ;  /* 0x0000001fff067819 */ /* 0x000fe40000011409 */
[----:B------:R-:W-:Y:S01]  /*12960*/  MOV R4, 0xff800000 ;  /* 0xff80000000047802 */ /* 0x000fe20000000f00 */
[----:B------:R-:W-:-:S04]  /*12970*/  IMAD.WIDE.U32 R12, R9, c[0x0][0x488], R12 ;  /* 0x00012200090c7a25 */ /* 0x000fc800078e000c */
[----:B------:R-:W-:-:S04]  /*12980*/  IMAD R6, R6, c[0x0][0x488], RZ ;  /* 0x0001220006067a24 */ /* 0x000fc800078e02ff */
[----:B------:R-:W-:Y:S01]  /*12990*/  IMAD R7, R9, c[0x0][0x48c], R6 ;  /* 0x0001230009077a24 */ /* 0x000fe200078e0206 */
[----:B------:R-:W-:-:S04]  /*129a0*/  LEA R6, P0, R12, c[0x0][0x450], 0x2 ;  /* 0x000114000c067a11 */ /* 0x000fc800078010ff */
[----:B------:R-:W-:-:S04]  /*129b0*/  IADD3 R7, R13, R7, RZ ;  /* 0x000000070d077210 */ /* 0x000fc80007ffe0ff */
[----:B------:R-:W-:-:S05]  /*129c0*/  LEA.HI.X R7, R12, c[0x0][0x454], R7, 0x2, P0 ;  /* 0x000115000c077a11 */ /* 0x000fca00000f1407 */
[----:B------:R1:W-:Y:S02]  /*129d0*/  STG.E [R6.64], R4 ;  /* 0x0000000406007986 */ /* 0x0003e4000c101904 */
.L_x_149:
[----:B------:R-:W-:Y:S05]  /*129e0*/  BSYNC B0 ;  /* 0x0000000000007941 */ /* 0x000fea0003800000 */
.L_x_148:
[----:B-1----:R-:W1:Y:S01]  /*129f0*/  S2R R6, SR_CTAID.X ;  /* 0x0000000000067919 */ /* 0x002e620000002500 */
[----:B------:R-:W-:Y:S01]  /*12a00*/  SHF.R.S32.HI R7, RZ, 0x1f, R2 ;  /* 0x0000001fff077819 */ /* 0x000fe20000011402 */
[----:B------:R-:W-:Y:S01]  /*12a10*/  IMAD R9, R11, c[0x0][0x3a0], RZ ;  /* 0x0000e8000b097a24 */ /* 0x000fe200078e02ff */
[----:B------:R-:W-:Y:S01]  /*12a20*/  BSSY B0, `(.L_x_150) ;  /* 0x0000045000007945 */ /* 0x000fe20003800000 */
[----:B------:R-:W-:Y:S01]  /*12a30*/  IMAD R0, R0, c[0x0][0x3e8], RZ ;  /* 0x0000fa0000007a24 */ /* 0x000fe200078e02ff */
[-C--:B------:R-:W-:Y:S01]  /*12a40*/  LEA.HI R8, R7, R2.reuse, RZ, 0x3 ;  /* 0x0000000207087211 */ /* 0x080fe200078f18ff */
[C---:B------:R-:W-:Y:S01]  /*12a50*/  IMAD R4, R10.reuse, c[0x0][0x3a4], R9 ;  /* 0x0000e9000a047a24 */ /* 0x040fe200078e0209 */
[----:B------:R-:W-:Y:S01]  /*12a60*/  MOV R7, c[0x0][0x4e8] ;  /* 0x00013a0000077a02 */ /* 0x000fe20000000f00 */
[----:B------:R-:W-:Y:S01]  /*12a70*/  IMAD.WIDE.U32 R10, R10, c[0x0][0x3a0], RZ ;  /* 0x0000e8000a0a7a25 */ /* 0x000fe200078e00ff */
[----:B------:R-:W-:Y:S02]  /*12a80*/  LOP3.LUT R9, R8, 0xfffffff8, RZ, 0xc0, !PT ;  /* 0xfffffff808097812 */ /* 0x000fe400078ec0ff */
[----:B------:R-:W-:Y:S01]  /*12a90*/  ISETP.NE.AND P0, PT, R7, 0x1, PT ;  /* 0x000000010700780c */ /* 0x000fe20003f05270 */
[----:B------:R-:W-:Y:S01]  /*12aa0*/  IMAD.IADD R13, R11, 0x1, R4 ;  /* 0x000000010b0d7824 */ /* 0x000fe200078e0204 */
[----:B------:R-:W-:Y:S01]  /*12ab0*/  IADD3 R11, -R9, R2, RZ ;  /* 0x00000002090b7210 */ /* 0x000fe20007ffe1ff */
[----:B------:R-:W-:Y:S01]  /*12ac0*/  IMAD.MOV.U32 R12, RZ, RZ, R10 ;  /* 0x000000ffff0c7224 */ /* 0x000fe200078e000a */
[----:B------:R-:W-:Y:S01]  /*12ad0*/  SHF.R.S32.HI R8, RZ, 0x3, R8 ;  /* 0x00000003ff087819 */ /* 0x000fe20000011408 */
[----:B------:R-:W-:-:S02]  /*12ae0*/  IMAD R0, R227, c[0x0][0x3ec], R0 ;  /* 0x0000fb00e3007a24 */ /* 0x000fc400078e0200 */
[----:B------:R-:W-:Y:S01]  /*12af0*/  IMAD.WIDE.U32 R12, R227, c[0x0][0x3e8], R12 ;  /* 0x0000fa00e30c7a25 */ /* 0x000fe200078e000c */
[CC--:B------:R-:W-:Y:S02]  /*12b00*/  LEA R7, R11.reuse, R8.reuse, 0x5 ;  /* 0x000000080b077211 */ /* 0x0c0fe400078e28ff */
[----:B------:R-:W-:Y:S01]  /*12b10*/  SHF.L.U32 R11, R11, 0x3, RZ ;  /* 0x000000030b0b7819 */ /* 0x000fe200000006ff */
[----:B------:R-:W-:Y:S01]  /*12b20*/  IMAD R5, R5, c[0x0][0x3f0], RZ ;  /* 0x0000fc0005057a24 */ /* 0x000fe200078e02ff */
[----:B------:R-:W-:Y:S01]  /*12b30*/  IADD3 R13, R0, R13, RZ ;  /* 0x0000000d000d7210 */ /* 0x000fe20007ffe0ff */
[C---:B-1----:R-:W-:Y:S01]  /*12b40*/  IMAD R7, R6.reuse, 0x80, R7 ;  /* 0x0000008006077824 */ /* 0x042fe200078e0207 */
[----:B------:R-:W-:Y:S01]  /*12b50*/  LEA R6, R6, R8, 0x7 ;  /* 0x0000000806067211 */ /* 0x000fe200078e38ff */
[----:B------:R-:W-:Y:S01]  /*12b60*/  IMAD R5, R228, c[0x0][0x3f4], R5 ;  /* 0x0000fd00e4057a24 */ /* 0x000fe200078e0205 */
[----:B------:R-:W-:Y:S01]  /*12b70*/  IADD3 R10, R11, 0x40, RZ ;  /* 0x000000400b0a7810 */ /* 0x000fe20007ffe0ff */
[----:B------:R-:W-:Y:S01]  /*12b80*/  @P0 IMAD.HI.U32 R0, R7, c[0x0][0x4ec], RZ ;  /* 0x00013b0007000a27 */ /* 0x000fe200078e00ff */
[----:B------:R-:W-:-:S02]  /*12b90*/  MOV R2, R7 ;  /* 0x0000000700027202 */ /* 0x000fc40000000f00 */
[C---:B------:R-:W-:Y:S01]  /*12ba0*/  IADD3 R9, R11.reuse, 0x80, RZ ;  /* 0x000000800b097810 */ /* 0x040fe20007ffe0ff */
[----:B------:R-:W-:Y:S01]  /*12bb0*/  IMAD.WIDE.U32 R12, R228, c[0x0][0x3f0], R12 ;  /* 0x0000fc00e40c7a25 */ /* 0x000fe200078e000c */
[----:B------:R-:W-:Y:S02]  /*12bc0*/  @P0 SHF.R.U32.HI R2, RZ, c[0x0][0x4f0], R0 ;  /* 0x00013c00ff020a19 */ /* 0x000fe40000011600 */
[----:B------:R-:W-:Y:S02]  /*12bd0*/  IADD3 R8, R11, 0xc0, RZ ;  /* 0x000000c00b087810 */ /* 0x000fe40007ffe0ff */
[--C-:B------:R-:W-:Y:S01]  /*12be0*/  SHF.R.S32.HI R4, RZ, 0x1f, R2.reuse ;  /* 0x0000001fff047819 */ /* 0x100fe20000011402 */
[----:B------:R-:W-:Y:S01]  /*12bf0*/  IMAD.MOV R0, RZ, RZ, -R2 ;  /* 0x000000ffff007224 */ /* 0x000fe200078e0a02 */
[----:B------:R-:W-:-:S03]  /*12c00*/  IADD3 R13, R13, R5, RZ ;  /* 0x000000050d0d7210 */ /* 0x000fc60007ffe0ff */
[----:B------:R-:W-:Y:S02]  /*12c10*/  IMAD R5, R4, c[0x0][0x3e0], RZ ;  /* 0x0000f80004057a24 */ /* 0x000fe400078e02ff */
[----:B------:R-:W-:Y:S02]  /*12c20*/  IMAD R0, R0, c[0x0][0x4e8], R7 ;  /* 0x00013a0000007a24 */ /* 0x000fe400078e0207 */
[----:B------:R-:W-:-:S04]  /*12c30*/  IMAD.WIDE.U32 R12, R2, c[0x0][0x3e0], R12 ;  /* 0x0000f800020c7a25 */ /* 0x000fc800078e000c */
[----:B------:R-:W-:Y:S01]  /*12c40*/  IMAD R5, R2, c[0x0][0x3e4], R5 ;  /* 0x0000f90002057a24 */ /* 0x000fe200078e0205 */
[----:B------:R-:W-:Y:S01]  /*12c50*/  SHF.R.S32.HI R2, RZ, 0x1f, R0 ;  /* 0x0000001fff027819 */ /* 0x000fe20000011400 */
[----:B-----5:R-:W-:-:S03]  /*12c60*/  IMAD R7, R3, c[0x0][0x4e8], RZ ;  /* 0x00013a0003077a24 */ /* 0x020fc600078e02ff */
[----:B------:R-:W-:Y:S01]  /*12c70*/  IADD3 R13, R13, R5, RZ ;  /* 0x000000050d0d7210 */ /* 0x000fe20007ffe0ff */
[----:B------:R-:W-:-:S04]  /*12c80*/  IMAD R5, R2, c[0x0][0x3d8], RZ ;  /* 0x0000f60002057a24 */ /* 0x000fc800078e02ff */
[C---:B------:R-:W-:Y:S02]  /*12c90*/  IMAD R5, R0.reuse, c[0x0][0x3dc], R5 ;  /* 0x0000f70000057a24 */ /* 0x040fe400078e0205 */
[----:B------:R-:W-:-:S04]  /*12ca0*/  IMAD.WIDE.U32 R12, R0, c[0x0][0x3d8], R12 ;  /* 0x0000f600000c7a25 */ /* 0x000fc800078e000c */
[----:B------:R-:W-:Y:S01]  /*12cb0*/  IMAD.IADD R5, R13, 0x1, R5 ;  /* 0x000000010d057824 */ /* 0x000fe200078e0205 */
[----:B------:R-:W-:-:S04]  /*12cc0*/  LEA R2, P0, R12, c[0x0][0x380], 0x1 ;  /* 0x0000e0000c027a11 */ /* 0x000fc800078008ff */
[----:B------:R-:W-:Y:S01]  /*12cd0*/  LEA.HI.X R0, R12, c[0x0][0x384], R5, 0x1, P0 ;  /* 0x0000e1000c007a11 */ /* 0x000fe200000f0c05 */
[----:B------:R1:W2:Y:S01]  /*12ce0*/  SHFL.IDX PT, R4, R2, RZ, 0x181f ;  /* 0x00181fff02047589 */ /* 0x0002a200000e0000 */
[----:B------:R-:W-:-:S03]  /*12cf0*/  ISETP.GE.AND P0, PT, R6, R7, PT ;  /* 0x000000070600720c */ /* 0x000fc60003f06270 */
[----:B------:R1:W3:Y:S10]  /*12d00*/  SHFL.IDX PT, R5, R0, RZ, 0x181f ;  /* 0x00181fff00057589 */ /* 0x0002f400000e0000 */
[----:B------:R-:W-:Y:S05]  /*12d10*/  @P0 BRA `(.L_x_151) ;  /* 0x0000015000000947 */ /* 0x000fea0003800000 */
[----:B------:R-:W-:Y:S02]  /*12d20*/  ISETP.GE.AND P2, PT, R10, c[0x0][0x3c8], PT ;  /* 0x0000f2000a007a0c */ /* 0x000fe40003f46270 */
[----:B------:R-:W-:-:S02]  /*12d30*/  ISETP.GE.AND P1, PT, R9, c[0x0][0x3c8], PT ;  /* 0x0000f20009007a0c */ /* 0x000fc40003f26270 */
        /* <DEDUP_REMOVED lines=19> */
.L_x_151:
[----:B------:R-:W-:Y:S05]  /*12e70*/  BSYNC B0 ;  /* 0x0000000000007941 */ /* 0x000fea0003800000 */
.L_x_150:
[----:B--2---:R-:W-:Y:S01]  /*12e80*/  IADD3 R4, R6, 0x20, RZ ;  /* 0x0000002006047810 */ /* 0x004fe20007ffe0ff */
[----:B------:R2:W4:Y:S01]  /*12e90*/  SHFL.IDX PT, R13, R0, 0x1, 0x181f ;  /* 0x00381f00000d7f89 */ /* 0x00052200000e0000 */
[----:B------:R-:W-:Y:S02]  /*12ea0*/  BSSY B0, `(.L_x_152) ;  /* 0x0000019000007945 */ /* 0x000fe40003800000 */
[----:B------:R-:W-:Y:S01]  /*12eb0*/  ISETP.GE.AND P0, PT, R4, R7, PT ;  /* 0x000000070400720c */ /* 0x000fe20003f06270 */
[----:B------:R2:W1:-:S12]  /*12ec0*/  SHFL.IDX PT, R12, R2, 0x1, 0x181f ;  /* 0x00381f00020c7f89 */ /* 0x00045800000e0000 */
[----:B------:R-:W-:Y:S05]  /*12ed0*/  @P0 BRA `(.L_x_153) ;  /* 0x0000015000000947 */ /* 0x000fea0003800000 */
[----:B------:R-:W-:Y:S02]  /*12ee0*/  ISETP.GE.AND P2, PT, R10, c[0x0][0x3c8], PT ;  /* 0x0000f2000a007a0c */ /* 0x000fe40003f46270 */
[----:B------:R-:W-:Y:S02]  /*12ef0*/  ISETP.GE.AND P1, PT, R9, c[0x0][0x3c8], PT ;  /* 0x0000f20009007a0c */ /* 0x000fe40003f26270 */
[----:B------:R-:W-:Y:S02]  /*12f00*/  ISETP.GE.AND P0, PT, R8, c[0x0][0x3c8], PT ;  /* 0x0000f20008007a0c */ /* 0x000fe40003f06270 */
[----:B------:R-:W-:-:S07]  /*12f10*/  ISETP.GE.AND P3, PT, R11, c[0x0][0x3c8], PT ;  /* 0x0000f2000b007a0c */ /* 0x000fce0003f66270 */
[----:B---3--:R-:W-:Y:S02]  /*12f20*/  @!P2 SHF.R.S32.HI R5, RZ, 0x1f, R10 ;  /* 0x0000001fff05a819 */ /* 0x008fe4000001140a */
        /* <DEDUP_REMOVED lines=16> */
.L_x_153:
[----:B------:R-:W-:Y:S05]  /*13030*/  BSYNC B0 ;  /* 0x0000000000007941 */ /* 0x000fea0003800000 */
.L_x_152:
[----:B-1----:R-:W-:Y:S01]  /*13040*/  IADD3 R4, R6, 0x40, RZ ;  /* 0x0000004006047810 */ /* 0x002fe20007ffe0ff */
[----:B----4-:R1:W4:Y:S01]  /*13050*/  SHFL.IDX PT, R13, R0, 0x2, 0x181f ;  /* 0x00581f00000d7f89 */ /* 0x01032200000e0000 */
[----:B------:R-:W-:Y:S02]  /*13060*/  BSSY B0, `(.L_x_154) ;  /* 0x0000019000007945 */ /* 0x000fe40003800000 */
[----:B------:R-:W-:Y:S01]  /*13070*/  ISETP.GE.AND P0, PT, R4, R7, PT ;  /* 0x000000070400720c */ /* 0x000fe20003f06270 */
[----:B------:R1:W2:-:S12]  /*13080*/  SHFL.IDX PT, R12, R2, 0x2, 0x181f ;  /* 0x00581f00020c7f89 */ /* 0x00029800000e0000 */
        /* <DEDUP_REMOVED lines=9> */
[----:B--2-4-:R-:W-:Y:S01]  /*13120*/  @!P3 IMAD.WIDE R14, R11, 0x2, R12 ;  /* 0x000000020b0eb825 */ /* 0x014fe200078e020c */
        /* <DEDUP_REMOVED lines=12> */
.L_x_155:
[----:B------:R-:W-:Y:S05]  /*131f0*/  BSYNC B0 ;  /* 0x0000000000007941 */ /* 0x000fea0003800000 */
.L_x_154:
[----:B------:R-:W-:Y:S01]  /*13200*/  IADD3 R6, R6, 0x60, RZ ;  /* 0x0000006006067810 */ /* 0x000fe20007ffe0ff */
[----:B------:R1:W4:Y:S03]  /*13210*/  SHFL.IDX PT, R3, R0, 0x3, 0x181f ;  /* 0x00781f0000037f89 */ /* 0x00032600000e0000 */
[----:B------:R-:W-:Y:S01]  /*13220*/  ISETP.GE.AND P0, PT, R6, R7, PT ;  /* 0x000000070600720c */ /* 0x000fe20003f06270 */
[----:B-12---:R-:W1:-:S12]  /*13230*/  SHFL.IDX PT, R2, R2, 0x3, 0x181f ;  /* 0x00781f0002027f89 */ /* 0x006e5800000e0000 */
[----:B------:R-:W-:Y:S05]  /*13240*/  @P0 EXIT ;  /* 0x000000000000094d */ /* 0x000fea0003800000 */
[----:B------:R-:W-:Y:S02]  /*13250*/  ISETP.GE.AND P1, PT, R10, c[0x0][0x3c8], PT ;  /* 0x0000f2000a007a0c */ /* 0x000fe40003f26270 */
[----:B------:R-:W-:Y:S02]  /*13260*/  ISETP.GE.AND P0, PT, R9, c[0x0][0x3c8], PT ;  /* 0x0000f20009007a0c */ /* 0x000fe40003f06270 */
[----:B------:R-:W-:-:S09]  /*13270*/  ISETP.GE.AND P2, PT, R11, c[0x0][0x3c8], PT ;  /* 0x0000f2000b007a0c */ /* 0x000fd20003f46270 */
[----:B---3--:R-:W-:Y:S02]  /*13280*/  @!P1 SHF.R.S32.HI R5, RZ, 0x1f, R10 ;  /* 0x0000001fff059819 */ /* 0x008fe4000001140a */
[----:B------:R-:W-:Y:S02]  /*13290*/  @!P0 SHF.R.S32.HI R0, RZ, 0x1f, R9 ;  /* 0x0000001fff008819 */ /* 0x000fe40000011409 */
[----:B------:R-:W-:Y:S01]  /*132a0*/  @!P1 LEA.HI R5, R5, R10, RZ, 0x3 ;  /* 0x0000000a05059211 */ /* 0x000fe200078f18ff */
[--C-:B-1--4-:R-:W-:Y:S01]  /*132b0*/  @!P2 IMAD.WIDE R10, R11, 0x2, R2.reuse ;  /* 0x000000020b0aa825 */ /* 0x112fe200078e0202 */
        /* <DEDUP_REMOVED lines=10> */
[----:B-1----:R-:W-:-:S04]  /*13360*/  SHF.R.S32.HI R5, RZ, 0x1f, R8 ;  /* 0x0000001fff057819 */ /* 0x002fc80000011408 */
[----:B------:R-:W-:-:S04]  /*13370*/  LEA.HI R5, R5, R8, RZ, 0x3 ;  /* 0x0000000805057211 */ /* 0x000fc800078f18ff */
[----:B------:R-:W-:-:S05]  /*13380*/  LOP3.LUT R5, R5, 0xfffffff8, RZ, 0xc0, !PT ;  /* 0xfffffff805057812 */ /* 0x000fca00078ec0ff */
[----:B------:R-:W-:-:S05]  /*13390*/  IMAD.WIDE R2, R5, 0x2, R2 ;  /* 0x0000000205027825 */ /* 0x000fca00078e0202 */
[----:B------:R-:W-:Y:S01]  /*133a0*/  ST.E.128 [R2.64], RZ ;  /* 0x000000ff02007985 */ /* 0x000fe2000c101d04 */
[----:B------:R-:W-:Y:S05]  /*133b0*/  EXIT ;  /* 0x000000000000794d */ /* 0x000fea0003800000 */
.L_x_156:
        /* <DEDUP_REMOVED lines=12> */
.L_x_1530:


//--------------------- .text._ZN7cutlass13device_kernelIN5flash19enable_sm80_to_sm89INS1_16FlashAttnFwdSm80INS1_25CollectiveMainloopFwdSm80ILi8ELi1ELb1EN4cute5tupleIJNS5_1CILi128EEENS7_ILi48EEENS7_ILi256EEEEEELi256ENS_10bfloat16_tEfNS_4arch4Sm80ELb0ELb1ELb1ELb0ELb0ELb0ELb1ELb0EEENS1_21CollectiveEpilogueFwdINS6_IJS8_SA_S9_EEENS6_IJNS7_ILi1EEESI_SI_EEESC_SE_Li256ELb0ELb1ELb0ELb0EEENS1_19SingleTileSchedulerILb0ELb0ELb1ELi128EEEEEEEEEvNT_6ParamsE --------------------------
	.section	.text._ZN7cutlass13device_kernelIN5flash19enable_sm80_to_sm89INS1_16FlashAttnFwdSm80INS1_25CollectiveMainloopFwdSm80ILi8ELi1ELb1EN4cute5tupleIJNS5_1CILi128EEENS7_ILi48EEENS7_ILi256EEEEEELi256ENS_10bfloat16_tEfNS_4arch4Sm80ELb0ELb1ELb1ELb0ELb0ELb0ELb1ELb0EEENS1_21CollectiveEpilogueFwdINS6_IJS8_SA_S9_EEENS6_IJNS7_ILi1EEESI_SI_EEESC_SE_Li256ELb0ELb1ELb0ELb0EEENS1_19SingleTileSchedulerILb0ELb0ELb1ELi128EEEEEEEEEvNT_6ParamsE,"ax",@progbits
	.sectioninfo	@"SHI_REGISTERS=255"
	.align	128
.text._ZN7cutlass13device_kernelIN5flash19enable_sm80_to_sm89INS1_16FlashAttnFwdSm80INS1_25CollectiveMainloopFwdSm80ILi8ELi1ELb1EN4cute5tupleIJNS5_1CILi128EEENS7_ILi48EEENS7_ILi256EEEEEELi256ENS_10bfloat16_tEfNS_4arch4Sm80ELb0ELb1ELb1ELb0ELb0ELb0ELb1ELb0EEENS1_21CollectiveEpilogueFwdINS6_IJS8_SA_S9_EEENS6_IJNS7_ILi1EEESI_SI_EEESC_SE_Li256ELb0ELb1ELb0ELb0EEENS1_19SingleTileSchedulerILb0ELb0ELb1ELi128EEEEEEEEEvNT_6ParamsE:
        .type           _ZN7cutlass13device_kernelIN5flash19enable_sm80_to_sm89INS1_16FlashAttnFwdSm80INS1_25CollectiveMainloopFwdSm80ILi8ELi1ELb1EN4cute5tupleIJNS5_1CILi128EEENS7_ILi48EEENS7_ILi256EEEEEELi256ENS_10bfloat16_tEfNS_4arch4Sm80ELb0ELb1ELb1ELb0ELb0ELb0ELb1ELb0EEENS1_21CollectiveEpilogueFwdINS6_IJS8_SA_S9_EEENS6_IJNS7_ILi1EEESI_SI_EEESC_SE_Li256ELb0ELb1ELb0ELb0EEENS1_19SingleTileSchedulerILb0ELb0ELb1ELi128EEEEEEEEEvNT_6ParamsE,@function
        .size           _ZN7cutlass13device_kernelIN5flash19enable_sm80_to_sm89INS1_16FlashAttnFwdSm80INS1_25CollectiveMainloopFwdSm80ILi8ELi1ELb1EN4cute5tupleIJNS5_1CILi128EEENS7_ILi48EEENS7_ILi256EEEEEELi256ENS_10bfloat16_tEfNS_4arch4Sm80ELb0ELb1ELb1ELb0ELb0ELb0ELb1ELb0EEENS1_21CollectiveEpilogueFwdINS6_IJS8_SA_S9_EEENS6_IJNS7_ILi1EEESI_SI_EEESC_SE_Li256ELb0ELb1ELb0ELb0EEENS1_19SingleTileSchedulerILb0ELb0ELb1ELi128EEEEEEEEEvNT_6ParamsE,(.L_x_1531 - _ZN7cutlass13device_kernelIN5flash19enable_sm80_to_sm89INS1_16FlashAttnFwdSm80INS1_25CollectiveMainloopFwdSm80ILi8ELi1ELb1EN4cute5tupleIJNS5_1CILi128EEENS7_ILi48EEENS7_ILi256EEEEEELi256ENS_10bfloat16_tEfNS_4arch4Sm80ELb0ELb1ELb1ELb0ELb0ELb0ELb1ELb0EEENS1_21CollectiveEpilogueFwdINS6_IJS8_SA_S9_EEENS6_IJNS7_ILi1EEESI_SI_EEESC_SE_Li256ELb0ELb1ELb0ELb0EEENS1_19SingleTileSchedulerILb0ELb0ELb1ELi128EEEEEEEEEvNT_6ParamsE)
        .other          _ZN7cutlass13device_kernelIN5flash19enable_sm80_to_sm89INS1_16FlashAttnFwdSm80INS1_25CollectiveMainloopFwdSm80ILi8ELi1ELb1EN4cute5tupleIJNS5_1CILi128EEENS7_ILi48EEENS7_ILi256EEEEEELi256ENS_10bfloat16_tEfNS_4arch4Sm80ELb0ELb1ELb1ELb0ELb0ELb0ELb1ELb0EEENS1_21CollectiveEpilogueFwdINS6_IJS8_SA_S9_EEENS6_IJNS7_ILi1EEESI_SI_EEESC_SE_Li256ELb0ELb1ELb0ELb0EEENS1_19SingleTileSchedulerILb0ELb0ELb1ELi128EEEEEEEEEvNT_6ParamsE,@"STO_CUDA_ENTRY STV_DEFAULT"
_ZN7cutlass13device_kernelIN5flash19enable_sm80_to_sm89INS1_16FlashAttnFwdSm80INS1_25CollectiveMainloopFwdSm80ILi8ELi1ELb1EN4cute5tupleIJNS5_1CILi128EEENS7_ILi48EEENS7_ILi256EEEEEELi256ENS_10bfloat16_tEfNS_4arch4Sm80ELb0ELb1ELb1ELb0ELb0ELb0ELb1ELb0EEENS1_21CollectiveEpilogueFwdINS6_IJS8_SA_S9_EEENS6_IJNS7_ILi1EEESI_SI_EEESC_SE_Li256ELb0ELb1ELb0ELb0EEENS1_19SingleTileSchedulerILb0ELb0ELb1ELi128EEEEEEEEEvNT_6ParamsE:
[----:B------:R-:W-:-:S03]  /*0000*/  MOV R1, c[0x0][0x28] ;  /* 0x00000a0000017a02 */ /* 0x000fc60000000f00 */
[----:B------:R-:W1:Y:S01]  /*0010*/  S2R R16, SR_CTAID.Z ;  /* 0x0000000000107919 */ /* 0x000e620000002700 */
[----:B------:R-:W-:Y:S02]  /*0020*/  IADD3 R1, R1, -0xa0, RZ ;  /* 0xffffff6001017810 */ /* 0x000fe40007ffe0ff */
[----:B-1----:R-:W-:-:S13]  /*0030*/  ISETP.GE.AND P0, PT, R16, RZ, PT ;  /* 0x000000ff1000720c */ /* 0x002fda0003f06270 */
[----:B------:R-:W-:Y:S05]  /*0040*/  @!P0 EXIT ;  /* 0x000000000000894d */ /* 0x000fea0003800000 */
[----:B------:R-:W1:Y:S01]  /*0050*/  S2UR UR16, SR_CTAID.X ;  /* 0x00000000001079c3 */ /* 0x000e620000002500 */
[----:B------:R-:W-:Y:S01]  /*0060*/  ULDC UR6, c[0x0][0x2c4] ;  /* 0x0000b10000067ab9 */ /* 0x000fe20000000800 */
[----:B------:R-:W2:Y:S01]  /*0070*/  S2R R85, SR_TID.X ;  /* 0x0000000000557919 */ /* 0x000ea20000002100 */
[----:B------:R-:W-:Y:S02]  /*0080*/  UISETP.NE.AND UP0, UPT, UR6, 0x1, UPT ;  /* 0x000000010600788c */ /* 0x000fe4000bf05270 */
[----:B------:R-:W-:Y:S02]  /*0090*/  ULDC.64 UR4, c[0x0][0x2c8] ;  /* 0x0000b20000047ab9 */ /* 0x000fe40000000a00 */
[----:B------:R-:W-:Y:S02]  /*00a0*/  UMOV UR7, 0x1 ;  /* 0x0000000100077882 */ /* 0x000fe40000000000 */
[----:B------:R-:W-:Y:S02]  /*00b0*/  UP2UR UR18, UPR, URZ, 0x1 ;  /* 0x000000013f127883 */ /* 0x000fe40008000000 */
[----:B------:R-:W-:-:S02]  /*00c0*/  ULDC UR9, c[0x0][0x168] ;  /* 0x00005a0000097ab9 */ /* 0x000fc40000000800 */
[----:B------:R-:W-:Y:S02]  /*00d0*/  UIADD3 UR9, UR7, -UR9, URZ ;  /* 0x8000000907097290 */ /* 0x000fe4000fffe03f */
[----:B-1----:R-:W-:-:S04]  /*00e0*/  USHF.L.U32 UR16, UR16, 0x7, URZ ;  /* 0x0000000710107899 */ /* 0x002fc8000800063f */
[----:B------:R-:W-:Y:S02]  /*00f0*/  @UP0 UIADD3 UR10, UR16, 0x7f, URZ ;  /* 0x0000007f100a0890 */ /* 0x000fe4000fffe03f */
[----:B------:R-:W-:Y:S02]  /*0100*/  UIADD3 UR8, UR16, 0x7f, URZ ;  /* 0x0000007f10087890 */ /* 0x000fe4000fffe03f */
[----:B------:R-:W-:-:S04]  /*0110*/  UIMAD.WIDE.U32 UR10, UR10, UR4, URZ ;  /* 0x000000040a0a72a5 */ /* 0x000fc8000f8e003f */
[----:B------:R-:W-:-:S03]  /*0120*/  @UP0 USHF.R.U32.HI UR8, URZ, UR5, UR11 ;  /* 0x000000053f080299 */ /* 0x000fc6000801160b */
[----:B------:R-:W-:Y:S02]  /*0130*/  ULDC.64 UR4, c[0x0][0x328] ;  /* 0x0000ca0000047ab9 */ /* 0x000fe40000000a00 */
[----:B------:R-:W-:-:S03]  /*0140*/  UISETP.LE.AND UP0, UPT, UR7, UR5, UPT ;  /* 0x000000050700728c */ /* 0x000fc6000bf03270 */
[----:B------:R-:W-:Y:S02]  /*0150*/  ULDC UR5, c[0x0][0x1d0] ;  /* 0x0000740000057ab9 */ /* 0x000fe40000000800 */
[----:B------:R-:W-:Y:S01]  /*0160*/  UIADD3 UR5, UR8, UR5, UR9 ;  /* 0x0000000508057290 */ /* 0x000fe2000fffe009 */
[----:B------:R-:W-:Y:S01]  /*0170*/  PLOP3.LUT P0, PT, PT, PT, UP0, 0x40, 0x0 ;  /* 0x000000000000781c */ /* 0x000fe20003f0e808 */
[----:B------:R-:W-:Y:S02]  /*0180*/  UP2UR UR17, UPR, URZ, 0x1 ;  /* 0x000000013f117883 */ /* 0x000fe40008000000 */
[----:B------:R-:W-:-:S10]  /*0190*/  UIADD3 UR8, UR5, UR4, URZ ;  /* 0x0000000405087290 */ /* 0x000fd4000fffe03f */
[----:B------:R-:W-:Y:S05]  /*01a0*/  @P0 BRA `(.L_x_157) ;  /* 0x0000014000000947 */ /* 0x000fea0003800000 */
[----:B--2---:R-:W-:Y:S01]  /*01b0*/  ISETP.LT.AND P0, PT, RZ, UR5, PT ;  /* 0x00000005ff007c0c */ /* 0x004fe2000bf01270 */
[----:B------:R-:W-:-:S12]  /*01c0*/  UIADD3 UR9, UR5, -0x1, URZ ;  /* 0xffffffff05097890 */ /* 0x000fd8000fffe03f */
[----:B------:R-:W-:Y:S05]  /*01d0*/  @P0 BRA `(.L_x_158) ;  /* 0x0000008000000947 */ /* 0x000fea0003800000 */
[----:B------:R-:W-:Y:S02]  /*01e0*/  ULDC UR4, c[0x0][0x32c] ;  /* 0x0000cb0000047ab9 */ /* 0x000fe40000000800 */
[----:B------:R-:W-:Y:S02]  /*01f0*/  UISETP.NE.AND UP0, UPT, UR7, UR4, UPT ;  /* 0x000000040700728c */ /* 0x000fe4000bf05270 */
[----:B------:R-:W-:-:S03]  /*0200*/  UIADD3 UR9, -UR5, URZ, URZ ;  /* 0x0000003f05097290 */ /* 0x000fc6000fffe13f */
[----:B------:R-:W-:Y:S02]  /*0210*/  ULDC.64 UR4, c[0x0][0x330] ;  /* 0x0000cc0000047ab9 */ /* 0x000fe40000000a00 */
[----:B------:R-:W-:-:S04]  /*0220*/  UIMAD.WIDE.U32 UR10, UR9, UR4, URZ ;  /* 0x00000004090a72a5 */ /* 0x000fc8000f8e003f */
[----:B------:R-:W-:-:S04]  /*0230*/  @UP0 USHF.R.U32.HI UR9, URZ, UR5, UR11 ;  /* 0x000000053f090299 */ /* 0x000fc8000801160b */
[----:B------:R-:W-:Y:S01]  /*0240*/  ULOP3.LUT UR9, URZ, UR9, URZ, 0x33, !UPT ;  /* 0x000000093f097292 */ /* 0x000fe2000f8e333f */
[----:B------:R-:W-:Y:S05]  /*0250*/  BRA `(.L_x_159) ;  /* 0x0000005000007947 */ /* 0x000fea0003800000 */
.L_x_158:
[----:B------:R-:W-:Y:S02]  /*0260*/  ULDC UR4, c[0x0][0x32c] ;  /* 0x0000cb0000047ab9 */ /* 0x000fe40000000800 */
[----:B------:R-:W-:-:S03]  /*0270*/  UISETP.NE.AND UP0, UPT, UR7, UR4, UPT ;  /* 0x000000040700728c */ /* 0x000fc6000bf05270 */
[----:B------:R-:W-:Y:S02]  /*0280*/  ULDC.64 UR4, c[0x0][0x330] ;  /* 0x0000cc0000047ab9 */ /* 0x000fe40000000a00 */
[----:B------:R-:W-:-:S06]  /*0290*/  UIMAD.WIDE.U32 UR10, UR9, UR4, URZ ;  /* 0x00000004090a72a5 */ /* 0x000fcc000f8e003f */
[----:B------:R-:W-:Y:S02]  /*02a0*/  @UP0 USHF.R.U32.HI UR9, URZ, UR5, UR11 ;  /* 0x000000053f090299 */ /* 0x000fe4000801160b */
.L_x_159:
[----:B------:R-:W-:Y:S02]  /*02b0*/  ULDC UR4, c[0x0][0x32c] ;  /* 0x0000cb0000047ab9 */ /* 0x000fe40000000800 */
[----:B------:R-:W-:-:S04]  /*02c0*/  UIMAD UR4, UR9, UR4, UR4 ;  /* 0x00000004090472a4 */ /* 0x000fc8000f8e0204 */
[----:B------:R-:W-:-:S04]  /*02d0*/  UISETP.LT.AND UP0, UPT, UR8, UR4, UPT ;  /* 0x000000040800728c */ /* 0x000fc8000bf01270 */
[----:B------:R-:W-:Y:S02]  /*02e0*/  USEL UR8, UR8, UR4, UP0 ;  /* 0x0000000408087287 */ /* 0x000fe40008000000 */
.L_x_157:
[----:B--2---:R-:W-:Y:S02]  /*02f0*/  UMOV UR12, 0x2f ;  /* 0x0000002f000c7882 */ /* 0x004fe40000000000 */
[----:B------:R-:W-:Y:S02]  /*0300*/  ULDC UR15, c[0x0][0x1d0] ;  /* 0x00007400000f7ab9 */ /* 0x000fe40000000800 */
[----:B------:R-:W-:Y:S02]  /*0310*/  UISETP.NE.AND UP0, UPT, UR6, 0x1, UPT ;  /* 0x000000010600788c */ /* 0x000fe4000bf05270 */
[----:B------:R-:W-:Y:S02]  /*0320*/  UIADD3 UR12, UR12, UR15, URZ ;  /* 0x0000000f0c0c7290 */ /* 0x000fe4000fffe03f */
[----:B------:R-:W-:Y:S02]  /*0330*/  ULDC.64 UR4, c[0x0][0x2c8] ;  /* 0x0000b20000047ab9 */ /* 0x000fe40000000a00 */
[----:B------:R-:W-:-:S02]  /*0340*/  UIMAD.WIDE.U32 UR10, UR16, UR4, URZ ;  /* 0x00000004100a72a5 */ /* 0x000fc4000f8e003f */
[----:B------:R-:W-:Y:S02]  /*0350*/  UIMAD.WIDE UR12, UR12, 0x2aaaaaab, URZ ;  /* 0x2aaaaaab0c0c78a5 */ /* 0x000fe4000f8e023f */
[----:B------:R-:W-:Y:S02]  /*0360*/  UIADD3 UR8, UR8, 0x2f, URZ ;  /* 0x0000002f08087890 */ /* 0x000fe4000fffe03f */
[----:B------:R-:W-:Y:S02]  /*0370*/  UISETP.NE.AND UP1, UPT, UR17, URZ, UPT ;  /* 0x0000003f1100728c */ /* 0x000fe4000bf25270 */
[----:B------:R-:W-:Y:S02]  /*0380*/  UIMAD.WIDE UR8, UR8, 0x2aaaaaab, URZ ;  /* 0x2aaaaaab080878a5 */ /* 0x000fe4000f8e023f */
[----:B------:R-:W-:Y:S02]  /*0390*/  @UP0 UMOV UR7, UR11 ;  /* 0x0000000b00070c82 */ /* 0x000fe40008000000 */
[----:B------:R-:W-:Y:S01]  /*03a0*/  UMOV UR4, UR16 ;  /* 0x0000001000047c82 */ /* 0x000fe20008000000 */
[----:B------:R-:W-:Y:S01]  /*03b0*/  PLOP3.LUT P0, PT, PT, PT, UP1, 0x40, 0x0 ;  /* 0x000000000000781c */ /* 0x000fe20003f0e818 */
[----:B------:R-:W-:-:S02]  /*03c0*/  UMOV UR11, UR13 ;  /* 0x0000000d000b7c82 */ /* 0x000fc40008000000 */
[----:B------:R-:W-:Y:S02]  /*03d0*/  @UP0 USHF.R.U32.HI UR4, URZ, UR5, UR7 ;  /* 0x000000053f040299 */ /* 0x000fe40008011607 */
[----:B------:R-:W-:Y:S02]  /*03e0*/  USHF.R.U32.HI UR7, URZ, 0x1f, UR9 ;  /* 0x0000001f3f077899 */ /* 0x000fe40008011609 */
[----:B------:R-:W-:Y:S02]  /*03f0*/  USHF.R.U32.HI UR8, URZ, 0x1f, UR11 ;  /* 0x0000001f3f087899 */ /* 0x000fe4000801160b */
[----:B------:R-:W-:Y:S02]  /*0400*/  ULDC UR10, c[0x0][0x168] ;  /* 0x00005a00000a7ab9 */ /* 0x000fe40000000800 */
[----:B------:R-:W-:Y:S02]  /*0410*/  UIADD3 UR15, UR15, -UR10, URZ ;  /* 0x8000000a0f0f7290 */ /* 0x000fe4000fffe03f */
[----:B------:R-:W-:-:S02]  /*0420*/  ULEA.HI.SX32 UR9, UR9, UR7, 0x1d ;  /* 0x0000000709097291 */ /* 0x000fc4000f8fea3f */
[----:B------:R-:W-:Y:S02]  /*0430*/  ULEA.HI.SX32 UR8, UR11, UR8, 0x1d ;  /* 0x000000080b087291 */ /* 0x000fe4000f8fea3f */
[----:B------:R-:W-:Y:S02]  /*0440*/  UIADD3 UR4, UR15, UR4, URZ ;  /* 0x000000040f047290 */ /* 0x000fe4000fffe03f */
[----:B------:R-:W-:Y:S02]  /*0450*/  UISETP.LT.AND UP0, UPT, UR8, UR9, UPT ;  /* 0x000000090800728c */ /* 0x000fe4000bf01270 */
[----:B------:R-:W-:Y:S02]  /*0460*/  ULDC UR5, c[0x0][0x324] ;  /* 0x0000c90000057ab9 */ /* 0x000fe40000000800 */
[----:B------:R-:W-:Y:S02]  /*0470*/  UIADD3 UR7, UR4, -UR5, URZ ;  /* 0x8000000504077290 */ /* 0x000fe4000fffe03f */
[----:B------:R-:W-:Y:S01]  /*0480*/  USEL UR13, UR8, UR9, UP0 ;  /* 0x00000009080d7287 */ /* 0x000fe20008000000 */
[----:B------:R-:W-:Y:S05]  /*0490*/  @P0 BRA `(.L_x_160) ;  /* 0x0000015000000947 */ /* 0x000fea0003800000 */
[----:B------:R-:W-:Y:S02]  /*04a0*/  UMOV UR8, UR4 ;  /* 0x0000000400087c82 */ /* 0x000fe40008000000 */
[----:B------:R-:W-:-:S06]  /*04b0*/  UISETP.GT.AND UP0, UPT, UR8, -0x1, UPT ;  /* 0xffffffff0800788c */ /* 0x000fcc000bf04270 */
[----:B------:R-:W-:-:S13]  /*04c0*/  PLOP3.LUT P0, PT, PT, PT, UP0, 0x80, 0x0 ;  /* 0x000000000000781c */ /* 0x000fda0003f0f008 */
[----:B------:R-:W-:Y:S05]  /*04d0*/  @P0 BRA `(.L_x_161) ;  /* 0x0000008000000947 */ /* 0x000fea0003800000 */
[----:B------:R-:W-:Y:S02]  /*04e0*/  ULDC UR4, c[0x0][0x32c] ;  /* 0x0000cb0000047ab9 */ /* 0x000fe40000000800 */
[----:B------:R-:W-:Y:S02]  /*04f0*/  UISETP.NE.AND UP0, UPT, UR4, 0x1, UPT ;  /* 0x000000010400788c */ /* 0x000fe4000bf05270 */
[----:B------:R-:W-:Y:S02]  /*0500*/  ULOP3.LUT UR8, URZ, UR8, URZ, 0x33, !UPT ;  /* 0x000000083f087292 */ /* 0x000fe4000f8e333f */
[----:B------:R-:W-:Y:S02]  /*0510*/  ULDC.64 UR4, c[0x0][0x330] ;  /* 0x0000cc0000047ab9 */ /* 0x000fe40000000a00 */
[----:B------:R-:W-:-:S05]  /*0520*/  UIMAD.WIDE.U32 UR10, UR8, UR4, URZ ;  /* 0x00000004080a72a5 */ /* 0x000fca000f8e003f */
[----:B------:R-:W-:-:S04]  /*0530*/  @UP0 USHF.R.U32.HI UR8, URZ, UR5, UR11 ;  /* 0x000000053f080299 */ /* 0x000fc8000801160b */
[----:B------:R-:W-:Y:S01]  /*0540*/  ULOP3.LUT UR8, URZ, UR8, URZ, 0x33, !UPT ;  /* 0x000000083f087292 */ /* 0x000fe2000f8e333f */
[----:B------:R-:W-:Y:S05]  /*0550*/  BRA `(.L_x_162) ;  /* 0x0000005000007947 */ /* 0x000fea0003800000 */
.L_x_161:
[----:B------:R-:W-:Y:S02]  /*0560*/  ULDC UR4, c[0x0][0x32c] ;  /* 0x0000cb0000047ab9 */ /* 0x000fe40000000800 */
[----:B------:R-:W-:-:S03]  /*0570*/  UISETP.NE.AND UP0, UPT, UR4, 0x1, UPT ;  /* 0x000000010400788c */ /* 0x000fc6000bf05270 */
[----:B------:R-:W-:Y:S02]  /*0580*/  ULDC.64 UR4, c[0x0][0x330] ;  /* 0x0000cc0000047ab9 */ /* 0x000fe40000000a00 */
[----:B------:R-:W-:-:S06]  /*0590*/  UIMAD.WIDE.U32 UR10, UR8, UR4, URZ ;  /* 0x00000004080a72a5 */ /* 0x000fcc000f8e003f */
[----:B------:R-:W-:Y:S02]  /*05a0*/  @UP0 USHF.R.U32.HI UR8, URZ, UR5, UR11 ;  /* 0x000000053f080299 */ /* 0x000fe4000801160b */
.L_x_162:
[----:B------:R-:W-:Y:S02]  /*05b0*/  ULDC UR4, c[0x0][0x32c] ;  /* 0x0000cb0000047ab9 */ /* 0x000fe40000000800 */
[----:B------:R-:W-:-:S04]  /*05c0*/  UIMAD UR4, UR8, UR4, URZ ;  /* 0x00000004080472a4 */ /* 0x000fc8000f8e023f */
[----:B------:R-:W-:-:S04]  /*05d0*/  UISETP.LT.AND UP0, UPT, UR7, UR4, UPT ;  /* 0x000000040700728c */ /* 0x000fc8000bf01270 */
[----:B------:R-:W-:-:S04]  /*05e0*/  USEL UR7, UR7, UR4, !UP0 ;  /* 0x0000000407077287 */ /* 0x000fc8000c000000 */
.L_x_160:
[----:B------:R-:W-:Y:S01]  /*05f0*/  UIMAD.WIDE UR4, UR7, 0x2aaaaaab, URZ ;  /* 0x2aaaaaab070478a5 */ /* 0x000fe2000f8e023f */
[----:B------:R-:W-:Y:S01]  /*0600*/  PLOP3.LUT P2, PT, PT, PT, PT, 0x80, 0x0 ;  /* 0x000000000000781c */ /* 0x000fe20003f4f070 */
[----:B------:R-:W-:Y:S01]  /*0610*/  ULDC.64 UR24, c[0x0][0x118] ;  /* 0x0000460000187ab9 */ /* 0x000fe20000000a00 */
[----:B------:R-:W-:Y:S01]  /*0620*/  CS2R R130, SRZ ;  /* 0x0000000000827805 */ /* 0x000fe2000001ff00 */
[----:B------:R-:W-:Y:S01]  /*0630*/  USHF.R.U32.HI UR4, URZ, 0x1f, UR5 ;  /* 0x0000001f3f047899 */ /* 0x000fe20008011605 */
[----:B------:R-:W-:Y:S01]  /*0640*/  CS2R R22, SRZ ;  /* 0x0000000000167805 */ /* 0x000fe2000001ff00 */
[----:B------:R-:W-:Y:S01]  /*0650*/  IMAD.MOV.U32 R128, RZ, RZ, RZ ;  /* 0x000000ffff807224 */ /* 0x000fe200078e00ff */
[----:B------:R-:W-:Y:S01]  /*0660*/  CS2R R126, SRZ ;  /* 0x00000000007e7805 */ /* 0x000fe2000001ff00 */
[----:B------:R-:W-:Y:S01]  /*0670*/  ULEA.HI.SX32 UR4, UR5, UR4, 0x1d ;  /* 0x0000000405047291 */ /* 0x000fe2000f8fea3f */
[----:B------:R-:W-:Y:S01]  /*0680*/  IMAD.MOV.U32 R124, RZ, RZ, RZ ;  /* 0x000000ffff7c7224 */ /* 0x000fe200078e00ff */
[----:B------:R-:W-:Y:S01]  /*0690*/  CS2R R122, SRZ ;  /* 0x00000000007a7805 */ /* 0x000fe2000001ff00 */
[----:B------:R-:W-:Y:S01]  /*06a0*/  CS2R R24, SRZ ;  /* 0x0000000000187805 */ /* 0x000fe2000001ff00 */
[----:B------:R-:W-:Y:S01]  /*06b0*/  UISETP.LT.AND UP0, UPT, URZ, UR4, UPT ;  /* 0x000000043f00728c */ /* 0x000fe2000bf01270 */
[----:B------:R-:W-:Y:S01]  /*06c0*/  MOV R120, RZ ;  /* 0x000000ff00787202 */ /* 0x000fe20000000f00 */
[----:B------:R-:W-:Y:S01]  /*06d0*/  CS2R R118, SRZ ;  /* 0x0000000000767805 */ /* 0x000fe2000001ff00 */
[----:B------:R-:W-:Y:S01]  /*06e0*/  IMAD.MOV.U32 R116, RZ, RZ, RZ ;  /* 0x000000ffff747224 */ /* 0x000fe200078e00ff */
[----:B------:R-:W-:Y:S01]  /*06f0*/  USEL UR12, URZ, UR4, !UP0 ;  /* 0x000000043f0c7287 */ /* 0x000fe2000c000000 */
[----:B------:R-:W-:Y:S01]  /*0700*/  CS2R R114, SRZ ;  /* 0x0000000000727805 */ /* 0x000fe2000001ff00 */
[----:B------:R-:W-:Y:S01]  /*0710*/  CS2R R26, SRZ ;  /* 0x00000000001a7805 */ /* 0x000fe2000001ff00 */
[----:B------:R-:W-:Y:S01]  /*0720*/  MOV R112, RZ ;  /* 0x000000ff00707202 */ /* 0x000fe20000000f00 */
[----:B------:R-:W-:Y:S01]  /*0730*/  UISETP.GT.AND UP0, UPT, UR13, UR12, UPT ;  /* 0x0000000c0d00728c */ /* 0x000fe2000bf04270 */
[----:B------:R-:W-:Y:S01]  /*0740*/  CS2R R110, SRZ ;  /* 0x00000000006e7805 */ /* 0x000fe2000001ff00 */
[----:B------:R-:W-:Y:S01]  /*0750*/  IMAD.MOV.U32 R108, RZ, RZ, RZ ;  /* 0x000000ffff6c7224 */ /* 0x000fe200078e00ff */
[----:B------:R-:W-:Y:S01]  /*0760*/  CS2R R106, SRZ ;  /* 0x00000000006a7805 */ /* 0x000fe2000001ff00 */
[----:B------:R-:W-:Y:S01]  /*0770*/  CS2R R28, SRZ ;  /* 0x00000000001c7805 */ /* 0x000fe2000001ff00 */
[----:B------:R-:W-:Y:S01]  /*0780*/  MOV R104, RZ ;  /* 0x000000ff00687202 */ /* 0x000fe20000000f00 */
[----:B------:R-:W-:Y:S01]  /*0790*/  CS2R R102, SRZ ;  /* 0x0000000000667805 */ /* 0x000fe2000001ff00 */
[----:B------:R-:W-:Y:S01]  /*07a0*/  PLOP3.LUT P0, PT, PT, PT, UP0, 0x80, 0x0 ;  /* 0x000000000000781c */ /* 0x000fe20003f0f008 */
[----:B------:R-:W-:Y:S01]  /*07b0*/  IMAD.MOV.U32 R100, RZ, RZ, RZ ;  /* 0x000000ffff647224 */ /* 0x000fe200078e00ff */
        /* <DEDUP_REMOVED lines=53> */
[----:B------:R-:W-:Y:S01]  /*0b10*/  ISETP.NE.U32.AND P0, PT, RZ, c[0x0][0x340], PT ;  /* 0x0000d000ff007a0c */ /* 0x000fe20003f05070 */
[----:B------:R-:W2:Y:S01]  /*0b20*/  LDL.LU R89, [R1+0x28] ;  /* 0x0000280001597983 */ /* 0x000ea20000300800 */
[----:B------:R-:W-:-:S02]  /*0b30*/  UISETP.NE.AND UP0, UPT, UR18, URZ, UPT ;  /* 0x0000003f1200728c */ /* 0x000fc4000bf05270 */
[----:B------:R-:W-:-:S13]  /*0b40*/  ISETP.NE.AND.EX P3, PT, RZ, c[0x0][0x344], PT, P0 ;  /* 0x0000d100ff007a0c */ /* 0x000fda0003f65300 */
[----:B------:R-:W-:-:S04]  /*0b50*/  @P3 IMAD.MOV.U32 R2, RZ, RZ, 0x4 ;  /* 0x00000004ff023424 */ /* 0x000fc800078e00ff */
[----:B------:R-:W-:-:S05]  /*0b60*/  @P3 IMAD.WIDE R2, R16, R2, c[0x0][0x340] ;  /* 0x0000d00010023625 */ /* 0x000fca00078e0202 */
[----:B------:R1:W3:Y:S01]  /*0b70*/  @P3 LDG.E R10, [R2.64] ;  /* 0x00000018020a3981 */ /* 0x0002e2000c1e1900 */
[----:B------:R-:W-:Y:S01]  /*0b80*/  SHF.R.S32.HI R75, RZ, 0x1f, R85 ;  /* 0x0000001fff4b7819 */ /* 0x000fe20000011455 */
[----:B------:R-:W-:Y:S01]  /*0b90*/  ULDC UR4, c[0x0][0x168] ;  /* 0x00005a0000047ab9 */ /* 0x000fe20000000800 */
[----:B------:R-:W-:Y:S01]  /*0ba0*/  PLOP3.LUT P1, PT, PT, PT, UP0, 0x80, 0x0 ;  /* 0x000000000000781c */ /* 0x000fe20003f2f008 */
[----:B------:R-:W4:Y:S01]  /*0bb0*/  S2R R24, SR_CTAID.Y ;  /* 0x0000000000187919 */ /* 0x000f220000002600 */
[----:B------:R-:W-:Y:S01]  /*0bc0*/  PLOP3.LUT P0, PT, PT, PT, UP0, 0x80, 0x0 ;  /* 0x000000000000781c */ /* 0x000fe20003f0f008 */
[----:B------:R-:W-:Y:S01]  /*0bd0*/  UIMAD UR4, UR6, UR4, URZ ;  /* 0x00000004060472a4 */ /* 0x000fe2000f8e023f */
[----:B------:R-:W-:Y:S01]  /*0be0*/  SHF.R.S32.HI R8, RZ, 0x1f, R16 ;  /* 0x0000001fff087819 */ /* 0x000fe20000011410 */
[----:B------:R-:W-:Y:S01]  /*0bf0*/  UMOV UR14, 0x30 ;  /* 0x00000030000e7882 */ /* 0x000fe20000000000 */
[----:B------:R-:W-:Y:S01]  /*0c00*/  LEA.HI R74, R75, R85, RZ, 0x5 ;  /* 0x000000554b4a7211 */ /* 0x000fe200078f28ff */
[----:B------:R-:W-:-:S02]  /*0c10*/  UIMAD UR10, UR13, -0x30, UR14 ;  /* 0xffffffd00d0a78a4 */ /* 0x000fc4000f8e020e */
[----:B------:R-:W-:Y:S01]  /*0c20*/  ULDC UR9, c[0x0][0x1d0] ;  /* 0x0000740000097ab9 */ /* 0x000fe20000000800 */
[----:B------:R-:W-:Y:S01]  /*0c30*/  SHF.R.S32.HI R73, RZ, 0x5, R74 ;  /* 0x00000005ff497819 */ /* 0x000fe2000001144a */
[----:B------:R-:W-:Y:S02]  /*0c40*/  UIADD3 UR9, UR10, UR9, URZ ;  /* 0x000000090a097290 */ /* 0x000fe4000fffe03f */
[----:B------:R-:W-:Y:S01]  /*0c50*/  ULDC.64 UR6, c[0x0][0x1e0] ;  /* 0x0000780000067ab9 */ /* 0x000fe20000000a00 */
[----:B------:R-:W-:Y:S01]  /*0c60*/  IMAD.U32 R72, RZ, RZ, UR10 ;  /* 0x0000000aff487e24 */ /* 0x000fe2000f8e00ff */
[----:B------:R-:W-:Y:S02]  /*0c70*/  UISETP.LT.AND UP0, UPT, UR9, 0x30, UPT ;  /* 0x000000300900788c */ /* 0x000fe4000bf01270 */
[----:B------:R-:W-:Y:S02]  /*0c80*/  UIMAD.WIDE.U32 UR22, UR14, UR6, URZ ;  /* 0x000000060e1672a5 */ /* 0x000fe4000f8e003f */
[----:B------:R-:W-:-:S02]  /*0c90*/  USEL UR8, UR9, 0x30, UP0 ;  /* 0x0000003009087887 */ /* 0x000fc40008000000 */
[----:B------:R-:W-:Y:S01]  /*0ca0*/  UIMAD UR14, UR14, UR7, URZ ;  /* 0x000000070e0e72a4 */ /* 0x000fe2000f8e023f */
[----:B-1----:R-:W-:Y:S01]  /*0cb0*/  LEA.HI R2, R75, R85, RZ, 0x3 ;  /* 0x000000554b027211 */ /* 0x002fe200078f18ff */
[----:B------:R-:W-:Y:S01]  /*0cc0*/  UIADD3 UR11, UR13, -0x1, URZ ;  /* 0xffffffff0d0b7890 */ /* 0x000fe2000fffe03f */
[----:B----4-:R-:W-:Y:S01]  /*0cd0*/  SHF.R.S32.HI R25, RZ, 0x1f, R24 ;  /* 0x0000001fff197819 */ /* 0x010fe20000011418 */
[----:B------:R-:W-:Y:S01]  /*0ce0*/  IMAD.WIDE.U32 R6, R24, c[0x0][0x1b8], RZ ;  /* 0x00006e0018067a25 */ /* 0x000fe200078e00ff */
[----:B------:R-:W-:Y:S01]  /*0cf0*/  LOP3.LUT R0, R2, 0xfffffff8, RZ, 0xc0, !PT ;  /* 0xfffffff802007812 */ /* 0x000fe200078ec0ff */
[----:B------:R-:W-:Y:S01]  /*0d00*/  UIADD3 UR14, UR23, UR14, URZ ;  /* 0x0000000e170e7290 */ /* 0x000fe2000fffe03f */
[----:B------:R-:W-:Y:S01]  /*0d10*/  SHF.R.S32.HI R77, RZ, 0x3, R2 ;  /* 0x00000003ff4d7819 */ /* 0x000fe20000011402 */
[----:B------:R-:W-:Y:S01]  /*0d20*/  IMAD R2, R25, c[0x0][0x1b8], RZ ;  /* 0x00006e0019027a24 */ /* 0x000fe200078e02ff */
[----:B------:R-:W-:Y:S01]  /*0d30*/  UISETP.GT.AND UP0, UPT, UR11, UR12, UPT ;  /* 0x0000000c0b00728c */ /* 0x000fe2000bf04270 */
[----:B------:R-:W-:Y:S01]  /*0d40*/  IMAD.IADD R22, R85, 0x1, -R0 ;  /* 0x0000000155167824 */ /* 0x000fe200078e0a00 */
[----:B------:R-:W-:Y:S01]  /*0d50*/  IADD3 R15, R77, UR16, RZ ;  /* 0x000000104d0f7c10 */ /* 0x000fe2000fffe0ff */
[----:B------:R-:W-:Y:S01]  /*0d60*/  IMAD R2, R24, c[0x0][0x1bc], R2 ;  /* 0x00006f0018027a24 */ /* 0x000fe200078e0202 */
[----:B------:R-:W-:Y:S01]  /*0d70*/  UIMAD UR19, UR14, UR11, URZ ;  /* 0x0000000b0e1372a4 */ /* 0x000fe2000f8e023f */
[----:B------:R-:W-:Y:S01]  /*0d80*/  IMAD R0, R22, 0x20, R77 ;  /* 0x0000002016007824 */ /* 0x000fe200078e024d */
[----:B------:R-:W-:Y:S01]  /*0d90*/  STL [R1+0x80], R77 ;  /* 0x0000804d01007387 */ /* 0x000fe20000100800 */
[----:B------:R-:W-:-:S02]  /*0da0*/  IMAD.IADD R3, R7, 0x1, R2 ;  /* 0x0000000107037824 */ /* 0x000fc400078e0202 */
[----:B------:R-:W-:Y:S01]  /*0db0*/  IMAD R7, R8, c[0x0][0x1c0], RZ ;  /* 0x0000700008077a24 */ /* 0x000fe200078e02ff */
[----:B------:R-:W-:Y:S01]  /*0dc0*/  IADD3 R4, R0, UR16, RZ ;  /* 0x0000001000047c10 */ /* 0x000fe2000fffe0ff */
[----:B------:R-:W-:Y:S02]  /*0dd0*/  IMAD.MOV.U32 R2, RZ, RZ, R6 ;  /* 0x000000ffff027224 */ /* 0x000fe400078e0006 */
[----:B------:R-:W-:Y:S02]  /*0de0*/  IMAD R6, R16, c[0x0][0x1c4], R7 ;  /* 0x0000710010067a24 */ /* 0x000fe400078e0207 */
[----:B------:R-:W-:-:S04]  /*0df0*/  @P1 IMAD.HI.U32 R5, R4, c[0x0][0x2c8], RZ ;  /* 0x0000b20004051a27 */ /* 0x000fc800078e00ff */
[----:B------:R-:W-:Y:S01]  /*0e00*/  IMAD.MOV.U32 R0, RZ, RZ, R4 ;  /* 0x000000ffff007224 */ /* 0x000fe200078e0004 */
[----:B------:R-:W-:Y:S01]  /*0e10*/  @P0 SHF.R.U32.HI R0, RZ, c[0x0][0x2cc], R5 ;  /* 0x0000b300ff000a19 */ /* 0x000fe20000011605 */
[----:B------:R-:W-:-:S03]  /*0e20*/  IMAD.WIDE.U32 R2, R16, c[0x0][0x1c0], R2 ;  /* 0x0000700010027a25 */ /* 0x000fc600078e0002 */
[--C-:B------:R-:W-:Y:S01]  /*0e30*/  SHF.R.S32.HI R7, RZ, 0x1f, R0.reuse ;  /* 0x0000001fff077819 */ /* 0x100fe20000011400 */
[----:B------:R-:W-:Y:S02]  /*0e40*/  IMAD.MOV R5, RZ, RZ, -R0 ;  /* 0x000000ffff057224 */ /* 0x000fe400078e0a00 */
[----:B------:R-:W-:Y:S02]  /*0e50*/  IMAD.IADD R3, R3, 0x1, R6 ;  /* 0x0000000103037824 */ /* 0x000fe400078e0206 */
[----:B------:R-:W-:Y:S02]  /*0e60*/  IMAD R5, R5, c[0x0][0x2c4], R4 ;  /* 0x0000b10005057a24 */ /* 0x000fe400078e0204 */
[----:B------:R-:W-:Y:S02]  /*0e70*/  IMAD R7, R7, c[0x0][0x1b0], RZ ;  /* 0x00006c0007077a24 */ /* 0x000fe400078e02ff */
[----:B------:R-:W-:Y:S01]  /*0e80*/  IMAD.WIDE.U32 R2, R0, c[0x0][0x1b0], R2 ;  /* 0x00006c0000027a25 */ /* 0x000fe200078e0002 */
[----:B------:R-:W-:-:S03]  /*0e90*/  SHF.R.S32.HI R4, RZ, 0x1f, R5 ;  /* 0x0000001fff047819 */ /* 0x000fc60000011405 */
[----:B------:R-:W-:Y:S01]  /*0ea0*/  IMAD R0, R0, c[0x0][0x1b4], R7 ;  /* 0x00006d0000007a24 */ /* 0x000fe200078e0207 */
[----:B------:R-:W-:-:S03]  /*0eb0*/  LEA.HI R7, R75, R85, RZ, 0x6 ;  /* 0x000000554b077211 */ /* 0x000fc600078f30ff */
[----:B------:R-:W-:Y:S02]  /*0ec0*/  IMAD.IADD R3, R3, 0x1, R0 ;  /* 0x0000000103037824 */ /* 0x000fe400078e0200 */
[----:B------:R-:W-:Y:S02]  /*0ed0*/  IMAD R0, R4, c[0x0][0x1a8], RZ ;  /* 0x00006a0004007a24 */ /* 0x000fe400078e02ff */
[----:B------:R-:W-:-:S04]  /*0ee0*/  IMAD.WIDE.U32 R2, R5, c[0x0][0x1a8], R2 ;  /* 0x00006a0005027a25 */ /* 0x000fc800078e0002 */
[----:B------:R-:W-:Y:S01]  /*0ef0*/  IMAD R0, R5, c[0x0][0x1ac], R0 ;  /* 0x00006b0005007a24 */ /* 0x000fe200078e0200 */
[----:B------:R-:W-:Y:S01]  /*0f00*/  BAR.SYNC.DEFER_BLOCKING 0x0 ;  /* 0x0000000000007b1d */ /* 0x000fe20000010000 */
[----:B------:R-:W-:Y:S01]  /*0f10*/  IMAD.SHL.U32 R4, R77, 0x40, RZ ;  /* 0x000000404d047824 */ /* 0x000fe200078e00ff */
[----:B------:R-:W-:Y:S01]  /*0f20*/  LEA R21, P0, R2, c[0x0][0x160], 0x1 ;  /* 0x0000580002157a11 */ /* 0x000fe200078008ff */
[----:B------:R-:W-:-:S03]  /*0f30*/  IMAD.IADD R0, R3, 0x1, R0 ;  /* 0x0000000103007824 */ /* 0x000fc600078e0200 */
[----:B------:R-:W-:Y:S02]  /*0f40*/  LOP3.LUT R3, R4, 0x1c0, RZ, 0xc0, !PT ;  /* 0x000001c004037812 */ /* 0x000fe400078ec0ff */
[----:B------:R-:W-:Y:S01]  /*0f50*/  LEA.HI.X R20, R2, c[0x0][0x164], R0, 0x1, P0 ;  /* 0x0000590002147a11 */ /* 0x000fe200000f0c00 */
[----:B------:R-:W1:Y:S01]  /*0f60*/  SHFL.IDX PT, R4, R21, RZ, 0x181f ;  /* 0x00181fff15047589 */ /* 0x000e6200000e0000 */
[----:B------:R-:W-:Y:S01]  /*0f70*/  IMAD.SHL.U32 R2, R22, 0x8, RZ ;  /* 0x0000000816027824 */ /* 0x000fe200078e00ff */
[----:B------:R-:W-:Y:S02]  /*0f80*/  SHF.R.U32.HI R0, RZ, 0x3, R3 ;  /* 0x00000003ff007819 */ /* 0x000fe40000011603 */
[----:B------:R-:W4:Y:S01]  /*0f90*/  SHFL.IDX PT, R5, R20, RZ, 0x181f ;  /* 0x00181fff14057589 */ /* 0x000f2200000e0000 */
[----:B------:R-:W-:Y:S02]  /*0fa0*/  ISETP.GE.AND P0, PT, R15, UR4, PT ;  /* 0x000000040f007c0c */ /* 0x000fe4000bf06270 */
[----:B------:R-:W-:Y:S01]  /*0fb0*/  LOP3.LUT R6, R3, 0x38, R2, 0xf8, !PT ;  /* 0x0000003803067812 */ /* 0x000fe200078ef802 */
[----:B------:R-:W-:Y:S01]  /*0fc0*/  IMAD.SHL.U32 R3, R7, 0x8, RZ ;  /* 0x0000000807037824 */ /* 0x000fe200078e00ff */
[----:B------:R-:W-:-:S02]  /*0fd0*/  IADD3 R7, R15, 0x20, RZ ;  /* 0x000000200f077810 */ /* 0x000fc40007ffe0ff */
[----:B------:R-:W-:Y:S02]  /*0fe0*/  LOP3.LUT R0, R6, R0, RZ, 0x3c, !PT ;  /* 0x0000000006007212 */ /* 0x000fe400078e3cff */
[----:B------:R-:W-:Y:S02]  /*0ff0*/  IADD3 R6, R15, 0x40, RZ ;  /* 0x000000400f067810 */ /* 0x000fe40007ffe0ff */
[----:B------:R-:W-:Y:S02]  /*1000*/  LOP3.LUT R13, R0, 0xfffffe00, R3, 0xf8, !PT ;  /* 0xfffffe00000d7812 */ /* 0x000fe400078ef803 */
[C---:B------:R-:W-:Y:S02]  /*1010*/  IADD3 R0, R2.reuse, 0x40, RZ ;  /* 0x0000004002007810 */ /* 0x040fe40007ffe0ff */
[C---:B------:R-:W-:Y:S01]  /*1020*/  IADD3 R14, R2.reuse, 0x80, RZ ;  /* 0x00000080020e7810 */ /* 0x040fe20007ffe0ff */
[----:B------:R-:W-:Y:S01]  /*1030*/  IMAD.SHL.U32 R76, R13, 0x2, RZ ;  /* 0x000000020d4c7824 */ /* 0x000fe200078e00ff */
[----:B------:R-:W-:-:S02]  /*1040*/  IADD3 R23, R2, 0xc0, RZ ;  /* 0x000000c002177810 */ /* 0x000fc40007ffe0ff */
[----:B------:R-:W-:Y:S02]  /*1050*/  ISETP.GE.AND P2, PT, R7, UR4, PT ;  /* 0x0000000407007c0c */ /* 0x000fe4000bf46270 */
[----:B------:R-:W-:Y:S01]  /*1060*/  @!P0 SHF.R.S32.HI R12, RZ, 0x1f, R0 ;  /* 0x0000001fff0c8819 */ /* 0x000fe20000011400 */
[----:B------:R-:W-:Y:S01]  /*1070*/  STL [R1+0x4], R76 ;  /* 0x0000044c01007387 */ /* 0x000fe20000100800 */
[----:B------:R-:W-:Y:S02]  /*1080*/  ISETP.GE.AND P1, PT, R6, UR4, PT ;  /* 0x0000000406007c0c */ /* 0x000fe4000bf26270 */
[----:B------:R-:W-:Y:S02]  /*1090*/  @!P0 SHF.R.S32.HI R7, RZ, 0x1f, R14 ;  /* 0x0000001fff078819 */ /* 0x000fe4000001140e */
[----:B------:R-:W-:Y:S02]  /*10a0*/  @!P0 SHF.R.S32.HI R6, RZ, 0x1f, R23 ;  /* 0x0000001fff068819 */ /* 0x000fe40000011417 */
[----:B------:R-:W-:-:S02]  /*10b0*/  SHF.R.S32.HI R3, RZ, 0x1f, R2 ;  /* 0x0000001fff037819 */ /* 0x000fc40000011402 */
[----:B------:R-:W-:Y:S02]  /*10c0*/  ISETP.GE.AND P6, PT, R0, c[0x0][0x198], PT ;  /* 0x0000660000007a0c */ /* 0x000fe40003fc6270 */
[----:B------:R-:W-:Y:S02]  /*10d0*/  ISETP.GE.AND P5, PT, R14, c[0x0][0x198], PT ;  /* 0x000066000e007a0c */ /* 0x000fe40003fa6270 */
[----:B------:R-:W-:Y:S02]  /*10e0*/  IADD3 R15, R15, 0x60, RZ ;  /* 0x000000600f0f7810 */ /* 0x000fe40007ffe0ff */
[----:B--2---:R-:W-:Y:S02]  /*10f0*/  LOP3.LUT R89, R89, 0xfffffffe, RZ, 0xc0, !PT ;  /* 0xfffffffe59597812 */ /* 0x004fe400078ec0ff */
[----:B---3--:R-:W-:Y:S01]  /*1100*/  @P3 SHF.R.S32.HI R11, RZ, 0x1f, R10 ;  /* 0x0000001fff0b3819 */ /* 0x008fe2000001140a */
[----:B------:R-:W-:Y:S01]  /*1110*/  @!P3 IMAD.MOV.U32 R10, RZ, RZ, R16 ;  /* 0x000000ffff0ab224 */ /* 0x000fe200078e0010 */
[----:B------:R-:W-:Y:S01]  /*1120*/  @!P0 LEA.HI R16, R12, R0, RZ, 0x3 ;  /* 0x000000000c108211 */ /* 0x000fe200078f18ff */
[----:B------:R-:W-:Y:S01]  /*1130*/  @!P3 IMAD.MOV.U32 R11, RZ, RZ, R8 ;  /* 0x000000ffff0bb224 */ /* 0x000fe200078e0008 */
[----:B-1----:R-:W-:-:S02]  /*1140*/  @!P0 LEA R8, P4, R2, R4, 0x1 ;  /* 0x0000000402088211 */ /* 0x002fc400078808ff */
[----:B------:R-:W-:Y:S02]  /*1150*/  @!P0 LEA.HI R12, R7, R14, RZ, 0x3 ;  /* 0x0000000e070c8211 */ /* 0x000fe400078f18ff */
[----:B------:R-:W-:Y:S02]  /*1160*/  ISETP.GE.AND P3, PT, R2, c[0x0][0x198], PT ;  /* 0x0000660002007a0c */ /* 0x000fe40003f66270 */
[----:B------:R-:W-:Y:S02]  /*1170*/  @!P0 LEA.HI R7, R6, R23, RZ, 0x3 ;  /* 0x0000001706078211 */ /* 0x000fe400078f18ff */
[----:B----4-:R-:W-:Y:S01]  /*1180*/  @!P0 LEA.HI.X R9, R2, R5, R3, 0x1, P4 ;  /* 0x0000000502098211 */ /* 0x010fe200020f0c03 */
[----:B------:R-:W1:Y:S01]  /*1190*/  SHFL.IDX PT, R6, R21, 0x1, 0x181f ;  /* 0x00381f0015067f89 */ /* 0x000e6200000e0000 */
[----:B------:R-:W-:Y:S02]  /*11a0*/  ISETP.GE.AND P4, PT, R23, c[0x0][0x198], PT ;  /* 0x0000660017007a0c */ /* 0x000fe40003f86270 */
[----:B------:R-:W-:-:S02]  /*11b0*/  @!P0 LOP3.LUT R16, R16, 0xfffffff8, RZ, 0xc0, !PT ;  /* 0xfffffff810108812 */ /* 0x000fc400078ec0ff */
[----:B------:R-:W-:Y:S02]  /*11c0*/  @!P0 LOP3.LUT R12, R12, 0xfffffff8, RZ, 0xc0, !PT ;  /* 0xfffffff80c0c8812 */ /* 0x000fe400078ec0ff */
[----:B------:R-:W-:Y:S01]  /*11d0*/  @!P0 LOP3.LUT R18, R7, 0xfffffff8, RZ, 0xc0, !PT ;  /* 0xfffffff807128812 */ /* 0x000fe200078ec0ff */
[--C-:B------:R-:W-:Y:S01]  /*11e0*/  @!P0 IMAD.WIDE R16, R16, 0x2, R4.reuse ;  /* 0x0000000210108825 */ /* 0x100fe200078e0204 */
[----:B------:R-:W2:Y:S03]  /*11f0*/  SHFL.IDX PT, R7, R20, 0x1, 0x181f ;  /* 0x00381f0014077f89 */ /* 0x000ea600000e0000 */
[--C-:B------:R-:W-:Y:S01]  /*1200*/  @!P0 IMAD.WIDE R12, R12, 0x2, R4.reuse ;  /* 0x000000020c0c8825 */ /* 0x100fe200078e0204 */
[----:B------:R3:W-:Y:S03]  /*1210*/  @!P0 LDGSTS.E.BYPASS.LTC128B.128 [R76+0x4080], [R8.64], !P3 ;  /* 0x04080000084c8fae */ /* 0x0007e6000d901d58 */
[----:B------:R-:W-:Y:S01]  /*1220*/  @!P0 IMAD.WIDE R4, R18, 0x2, R4 ;  /* 0x0000000212048825 */ /* 0x000fe200078e0204 */
[----:B------:R4:W-:Y:S04]  /*1230*/  @!P0 LDGSTS.E.BYPASS.LTC128B.128 [R76+0x8080], [R16.64], !P6 ;  /* 0x08080000104c8fae */ /* 0x0009e8000f101d58 */
[----:B------:R5:W-:Y:S04]  /*1240*/  @!P0 LDGSTS.E.BYPASS.LTC128B.128 [R76+0xc080], [R12.64], !P5 ;  /* 0x0c0800000c4c8fae */ /* 0x000be8000e901d58 */
[----:B------:R2:W-:Y:S01]  /*1250*/  @!P0 LDGSTS.E.BYPASS.LTC128B.128 [R76+0x10080], [R4.64], !P4 ;  /* 0x10080000044c8fae */ /* 0x0005e2000e101d58 */
[----:B---3--:R-:W-:-:S04]  /*1260*/  @!P2 SHF.R.S32.HI R8, RZ, 0x1f, R0 ;  /* 0x0000001fff08a819 */ /* 0x008fc80000011400 */
[----:B------:R-:W-:-:S04]  /*1270*/  @!P2 LEA.HI R8, R8, R0, RZ, 0x3 ;  /* 0x000000000808a211 */ /* 0x000fc800078f18ff */
[----:B------:R-:W-:Y:S01]  /*1280*/  @!P2 LOP3.LUT R18, R8, 0xfffffff8, RZ, 0xc0, !PT ;  /* 0xfffffff80812a812 */ /* 0x000fe200078ec0ff */
[----:B-----5:R-:W-:Y:S01]  /*1290*/  SHFL.IDX PT, R13, R20, 0x3, 0x181f ;  /* 0x00781f00140d7f89 */ /* 0x020fe200000e0000 */
[----:B-1----:R-:W-:Y:S02]  /*12a0*/  @!P2 LEA R8, P0, R2, R6, 0x1 ;  /* 0x000000060208a211 */ /* 0x002fe400078008ff */
[----:B--2---:R-:W-:Y:S01]  /*12b0*/  @!P2 SHF.R.S32.HI R5, RZ, 0x1f, R14 ;  /* 0x0000001fff05a819 */ /* 0x004fe2000001140e */
[----:B------:R-:W-:Y:S01]  /*12c0*/  @!P2 IMAD.WIDE R18, R18, 0x2, R6 ;  /* 0x000000021212a825 */ /* 0x000fe200078e0206 */
[----:B------:R-:W-:Y:S02]  /*12d0*/  @!P2 SHF.R.S32.HI R4, RZ, 0x1f, R23 ;  /* 0x0000001fff04a819 */ /* 0x000fe40000011417 */
[----:B----4-:R-:W-:Y:S02]  /*12e0*/  @!P2 LEA.HI R16, R5, R14, RZ, 0x3 ;  /* 0x0000000e0510a211 */ /* 0x010fe400078f18ff */
[----:B------:R-:W-:-:S02]  /*12f0*/  @!P2 LEA.HI R5, R4, R23, RZ, 0x3 ;  /* 0x000000170405a211 */ /* 0x000fc400078f18ff */
[----:B------:R-:W-:Y:S01]  /*1300*/  SHFL.IDX PT, R4, R21, 0x2, 0x181f ;  /* 0x00581f0015047f89 */ /* 0x000fe200000e0000 */
[----:B------:R-:W-:Y:S02]  /*1310*/  @!P2 LOP3.LUT R16, R16, 0xfffffff8, RZ, 0xc0, !PT ;  /* 0xfffffff81010a812 */ /* 0x000fe400078ec0ff */
[----:B------:R-:W-:Y:S02]  /*1320*/  @!P2 LOP3.LUT R12, R5, 0xfffffff8, RZ, 0xc0, !PT ;  /* 0xfffffff8050ca812 */ /* 0x000fe400078ec0ff */
[----:B------:R-:W1:Y:S01]  /*1330*/  SHFL.IDX PT, R5, R20, 0x2, 0x181f ;  /* 0x00581f0014057f89 */ /* 0x000e6200000e0000 */
[----:B------:R-:W-:Y:S01]  /*1340*/  @!P2 LEA.HI.X R9, R2, R7, R3, 0x1, P0 ;  /* 0x000000070209a211 */ /* 0x000fe200000f0c03 */
[----:B------:R-:W-:Y:S01]  /*1350*/  @!P2 IMAD.WIDE R16, R16, 0x2, R6 ;  /* 0x000000021010a825 */ /* 0x000fe200078e0206 */
[----:B------:R-:W-:Y:S01]  /*1360*/  ISETP.GE.AND P0, PT, R15, UR4, PT ;  /* 0x000000040f007c0c */ /* 0x000fe2000bf06270 */
[----:B------:R-:W-:Y:S01]  /*1370*/  ULDC.64 UR4, c[0x0][0x208] ;  /* 0x0000820000047ab9 */ /* 0x000fe20000000a00 */
[----:B------:R-:W-:Y:S01]  /*1380*/  @!P1 SHF.R.S32.HI R15, RZ, 0x1f, R0 ;  /* 0x0000001fff0f9819 */ /* 0x000fe20000011400 */
[----:B------:R-:W-:Y:S01]  /*1390*/  @!P2 IMAD.WIDE R6, R12, 0x2, R6 ;  /* 0x000000020c06a825 */ /* 0x000fe200078e0206 */
[----:B------:R2:W-:Y:S01]  /*13a0*/  @!P2 LDGSTS.E.BYPASS.LTC128B.128 [R76+0x5080], [R8.64], !P3 ;  /* 0x05080000084cafae */ /* 0x0005e2000d901d58 */
[----:B------:R-:W-:Y:S01]  /*13b0*/  UIMAD.WIDE.U32 UR20, UR11, UR4, URZ ;  /* 0x000000040b1472a5 */ /* 0x000fe2000f8e003f */
[----:B------:R-:W-:-:S02]  /*13c0*/  @!P1 LEA.HI R15, R15, R0, RZ, 0x3 ;  /* 0x000000000f0f9211 */ /* 0x000fc400078f18ff */
[----:B------:R-:W3:Y:S04]  /*13d0*/  SHFL.IDX PT, R12, R21, 0x3, 0x181f ;  /* 0x00781f00150c7f89 */ /* 0x000ee800000e0000 */
[----:B------:R1:W-:Y:S04]  /*13e0*/  @!P2 LDGSTS.E.BYPASS.LTC128B.128 [R76+0x9080], [R18.64], !P6 ;  /* 0x09080000124cafae */ /* 0x0003e8000f101d58 */
[----:B------:R4:W-:Y:S04]  /*13f0*/  @!P2 LDGSTS.E.BYPASS.LTC128B.128 [R76+0xd080], [R16.64], !P5 ;  /* 0x0d080000104cafae */ /* 0x0009e8000e901d58 */
[----:B------:R5:W-:Y:S01]  /*1400*/  @!P2 LDGSTS.E.BYPASS.LTC128B.128 [R76+0x11080], [R6.64], !P4 ;  /* 0x11080000064cafae */ /* 0x000be2000e101d58 */
[----:B--2---:R-:W-:-:S02]  /*1410*/  @!P1 SHF.R.S32.HI R9, RZ, 0x1f, R14 ;  /* 0x0000001fff099819 */ /* 0x004fc4000001140e */
[----:B------:R-:W-:Y:S02]  /*1420*/  @!P1 SHF.R.S32.HI R8, RZ, 0x1f, R23 ;  /* 0x0000001fff089819 */ /* 0x000fe40000011417 */
[----:B------:R-:W-:-:S04]  /*1430*/  @!P1 LEA.HI R9, R9, R14, RZ, 0x3 ;  /* 0x0000000e09099211 */ /* 0x000fc800078f18ff */
[----:B------:R-:W-:Y:S02]  /*1440*/  @!P1 LOP3.LUT R9, R9, 0xfffffff8, RZ, 0xc0, !PT ;  /* 0xfffffff809099812 */ /* 0x000fe400078ec0ff */
[----:B----4-:R-:W-:-:S03]  /*1450*/  @!P1 LOP3.LUT R16, R15, 0xfffffff8, RZ, 0xc0, !PT ;  /* 0xfffffff80f109812 */ /* 0x010fc600078ec0ff */
[----:B-1----:R-:W-:Y:S01]  /*1460*/  @!P1 IMAD.WIDE R18, R9, 0x2, R4 ;  /* 0x0000000209129825 */ /* 0x002fe200078e0204 */
[----:B------:R-:W-:Y:S02]  /*1470*/  SHF.R.S32.HI R15, RZ, 0x1f, R77 ;  /* 0x0000001fff0f7819 */ /* 0x000fe4000001144d */
[----:B-----5:R-:W-:Y:S01]  /*1480*/  @!P1 LEA.HI R7, R8, R23, RZ, 0x3 ;  /* 0x0000001708079211 */ /* 0x020fe200078f18ff */
[----:B------:R-:W-:Y:S01]  /*1490*/  @!P1 IMAD.WIDE R16, R16, 0x2, R4 ;  /* 0x0000000210109825 */ /* 0x000fe200078e0204 */
[C---:B------:R-:W-:Y:S02]  /*14a0*/  @!P1 LEA R6, P2, R2.reuse, R4, 0x1 ;  /* 0x0000000402069211 */ /* 0x040fe400078408ff */
[----:B------:R-:W-:Y:S02]  /*14b0*/  @!P1 LOP3.LUT R8, R7, 0xfffffff8, RZ, 0xc0, !PT ;  /* 0xfffffff807089812 */ /* 0x000fe400078ec0ff */
[----:B------:R-:W-:-:S03]  /*14c0*/  @!P1 LEA.HI.X R7, R2, R5, R3, 0x1, P2 ;  /* 0x0000000502079211 */ /* 0x000fc600010f0c03 */
[----:B------:R-:W-:Y:S01]  /*14d0*/  @!P1 IMAD.WIDE R8, R8, 0x2, R4 ;  /* 0x0000000208089825 */ /* 0x000fe200078e0204 */
[C---:B---3--:R-:W-:Y:S01]  /*14e0*/  @!P0 LEA R4, P2, R2.reuse, R12, 0x1 ;  /* 0x0000000c02048211 */ /* 0x048fe200078408ff */
[----:B------:R1:W-:Y:S03]  /*14f0*/  @!P1 LDGSTS.E.BYPASS.LTC128B.128 [R76+0x6080], [R6.64], !P3 ;  /* 0x06080000064c9fae */ /* 0x0003e6000d901d58 */
[----:B------:R-:W-:Y:S01]  /*1500*/  @!P0 LEA.HI.X R5, R2, R13, R3, 0x1, P2 ;  /* 0x0000000d02058211 */ /* 0x000fe200010f0c03 */
[----:B------:R2:W-:Y:S01]  /*1510*/  @!P1 LDGSTS.E.BYPASS.LTC128B.128 [R76+0xa080], [R16.64], !P6 ;  /* 0x0a080000104c9fae */ /* 0x0005e2000f101d58 */
[C---:B------:R-:W-:Y:S02]  /*1520*/  ISETP.GE.AND P2, PT, R0.reuse, c[0x0][0x198], PT ;  /* 0x0000660000007a0c */ /* 0x040fe40003f46270 */
[----:B------:R-:W-:Y:S01]  /*1530*/  ISETP.GE.AND P6, PT, R0, c[0x0][0x1d4], PT ;  /* 0x0000750000007a0c */ /* 0x000fe20003fc6270 */
[----:B------:R3:W-:Y:S01]  /*1540*/  @!P1 LDGSTS.E.BYPASS.LTC128B.128 [R76+0xe080], [R18.64], !P5 ;  /* 0x0e080000124c9fae */ /* 0x0007e2000e901d58 */
[----:B------:R-:W-:-:S03]  /*1550*/  ISETP.GE.AND P5, PT, R14, c[0x0][0x1d4], PT ;  /* 0x000075000e007a0c */ /* 0x000fc60003fa6270 */
[----:B------:R4:W-:Y:S04]  /*1560*/  @!P1 LDGSTS.E.BYPASS.LTC128B.128 [R76+0x12080], [R8.64], !P4 ;  /* 0x12080000084c9fae */ /* 0x0009e8000e101d58 */
[----:B------:R5:W-:Y:S01]  /*1570*/  @!P0 LDGSTS.E.BYPASS.LTC128B.128 [R76+0x7080], [R4.64], !P3 ;  /* 0x07080000044c8fae */ /* 0x000be2000d901d58 */
[----:B------:R-:W-:Y:S02]  /*1580*/  ISETP.GE.AND P3, PT, R2, c[0x0][0x1d4], PT ;  /* 0x0000750002007a0c */ /* 0x000fe40003f66270 */
[----:B-1----:R-:W-:Y:S01]  /*1590*/  @!P0 SHF.R.S32.HI R6, RZ, 0x1f, R0 ;  /* 0x0000001fff068819 */ /* 0x002fe20000011400 */
[----:B------:R-:W-:-:S10]  /*15a0*/  IMAD R7, R15, c[0x0][0x1e0], RZ ;  /* 0x000078000f077a24 */ /* 0x000fd400078e02ff */
[----:B------:R-:W-:Y:S01]  /*15b0*/  @P3 LOP3.LUT R89, R89, 0x1, RZ, 0xfc, !PT ;  /* 0x0000000159593812 */ /* 0x000fe200078efcff */
[----:B--2---:R-:W-:Y:S02]  /*15c0*/  IMAD R16, R25, c[0x0][0x210], RZ ;  /* 0x0000840019107a24 */ /* 0x004fe400078e02ff */
[----:B------:R-:W-:Y:S02]  /*15d0*/  IMAD R7, R77, c[0x0][0x1e4], R7 ;  /* 0x000079004d077a24 */ /* 0x000fe400078e0207 */
[----:B------:R-:W-:Y:S01]  /*15e0*/  IMAD R16, R24, c[0x0][0x214], R16 ;  /* 0x0000850018107a24 */ /* 0x000fe200078e0210 */
[----:B------:R-:W-:Y:S01]  /*15f0*/  STL [R1+0x28], R89 ;  /* 0x0000285901007387 */ /* 0x000fe20000100800 */
[----:B----4-:R-:W-:Y:S01]  /*1600*/  @!P0 LEA.HI R9, R6, R0, RZ, 0x3 ;  /* 0x0000000006098211 */ /* 0x010fe200078f18ff */
[----:B------:R-:W-:Y:S01]  /*1610*/  IMAD R6, R15, c[0x0][0x208], RZ ;  /* 0x000082000f067a24 */ /* 0x000fe200078e02ff */
[----:B------:R-:W-:Y:S01]  /*1620*/  IADD3 R0, -R77, UR8, RZ ;  /* 0x000000084d007c10 */ /* 0x000fe2000fffe1ff */
[----:B------:R-:W-:Y:S01]  /*1630*/  IMAD R15, R25, c[0x0][0x1e8], RZ ;  /* 0x00007a00190f7a24 */ /* 0x000fe200078e02ff */
[----:B------:R-:W-:Y:S01]  /*1640*/  USHF.R.S32.HI UR8, URZ, 0x1f, UR11 ;  /* 0x0000001f3f087899 */ /* 0x000fe2000801140b */
[----:B-----5:R-:W-:Y:S01]  /*1650*/  IMAD.WIDE.U32 R4, R77, c[0x0][0x1e0], R2 ;  /* 0x000078004d047a25 */ /* 0x020fe200078e0002 */
[----:B------:R-:W-:-:S02]  /*1660*/  ISETP.GE.AND P1, PT, R0, 0x21, PT ;  /* 0x000000210000780c */ /* 0x000fc40003f26270 */
[----:B------:R-:W-:Y:S01]  /*1670*/  UIMAD UR19, UR8, UR22, UR19 ;  /* 0x00000016081372a4 */ /* 0x000fe2000f8e0213 */
[C---:B------:R-:W-:Y:S01]  /*1680*/  IMAD R8, R77.reuse, c[0x0][0x20c], R6 ;  /* 0x000083004d087a24 */ /* 0x040fe200078e0206 */
[----:B------:R-:W-:Y:S01]  /*1690*/  @!P0 SHF.R.S32.HI R6, RZ, 0x1f, R14 ;  /* 0x0000001fff068819 */ /* 0x000fe2000001140e */
[----:B------:R-:W-:Y:S01]  /*16a0*/  IMAD.WIDE.U32 R2, R77, c[0x0][0x208], R2 ;  /* 0x000082004d027a25 */ /* 0x000fe200078e0002 */
[----:B------:R-:W-:Y:S02]  /*16b0*/  UIMAD UR4, UR8, UR4, URZ ;  /* 0x00000004080472a4 */ /* 0x000fe4000f8e023f */
[----:B------:R-:W-:Y:S01]  /*16c0*/  @!P0 LEA.HI R6, R6, R14, RZ, 0x3 ;  /* 0x0000000e06068211 */ /* 0x000fe200078f18ff */
[----:B------:R-:W-:Y:S01]  /*16d0*/  IMAD.IADD R3, R3, 0x1, R8 ;  /* 0x0000000103037824 */ /* 0x000fe200078e0208 */
[----:B------:R-:W-:Y:S01]  /*16e0*/  @!P0 LOP3.LUT R8, R9, 0xfffffff8, RZ, 0xc0, !PT ;  /* 0xfffffff809088812 */ /* 0x000fe200078ec0ff */
[----:B------:R-:W-:Y:S01]  /*16f0*/  IMAD.IADD R5, R5, 0x1, R7 ;  /* 0x0000000105057824 */ /* 0x000fe200078e0207 */
[----:B------:R-:W-:Y:S01]  /*1700*/  @!P0 LOP3.LUT R6, R6, 0xfffffff8, RZ, 0xc0, !PT ;  /* 0xfffffff806068812 */ /* 0x000fe200078ec0ff */
[----:B------:R-:W-:Y:S01]  /*1710*/  IMAD R15, R24, c[0x0][0x1ec], R15 ;  /* 0x00007b00180f7a24 */ /* 0x000fe200078e020f */
[----:B------:R-:W-:Y:S01]  /*1720*/  USHF.L.U32 UR8, UR6, 0x5, URZ ;  /* 0x0000000506087899 */ /* 0x000fe2000800063f */
[----:B------:R-:W-:Y:S01]  /*1730*/  @!P0 IMAD.WIDE R8, R8, 0x2, R12 ;  /* 0x0000000208088825 */ /* 0x000fe200078e020c */
[----:B------:R-:W-:-:S03]  /*1740*/  UIMAD UR4, UR11, UR5, UR4 ;  /* 0x000000050b0472a4 */ /* 0x000fc6000f8e0204 */
[----:B------:R-:W-:Y:S01]  /*1750*/  @!P0 IMAD.WIDE R6, R6, 0x2, R12 ;  /* 0x0000000206068825 */ /* 0x000fe200078e020c */
[----:B------:R1:W-:Y:S01]  /*1760*/  @!P0 LDGSTS.E.BYPASS.LTC128B.128 [R76+0xb080], [R8.64], !P2 ;  /* 0x0b080000084c8fae */ /* 0x0003e2000d101d58 */
[----:B------:R-:W-:Y:S01]  /*1770*/  ISETP.GE.AND P2, PT, R14, c[0x0][0x198], PT ;  /* 0x000066000e007a0c */ /* 0x000fe20003f46270 */
[----:B------:R-:W-:Y:S01]  /*1780*/  UMOV UR5, 0x5 ;  /* 0x0000000500057882 */ /* 0x000fe20000000000 */
[C---:B------:R-:W-:Y:S01]  /*1790*/  IMAD.WIDE.U32 R4, R24.reuse, c[0x0][0x1e8], R4 ;  /* 0x00007a0018047a25 */ /* 0x040fe200078e0004 */
[----:B------:R-:W-:Y:S02]  /*17a0*/  USHF.L.U64.HI UR6, UR6, UR5, UR7 ;  /* 0x0000000506067299 */ /* 0x000fe40008010207 */
[----:B------:R-:W-:Y:S01]  /*17b0*/  UIADD3 UR4, UR21, UR4, URZ ;  /* 0x0000000415047290 */ /* 0x000fe2000fffe03f */
[----:B------:R-:W-:Y:S02]  /*17c0*/  IMAD.IADD R5, R5, 0x1, R15 ;  /* 0x0000000105057824 */ /* 0x000fe400078e020f */
[----:B------:R-:W-:Y:S01]  /*17d0*/  IMAD.WIDE.U32 R2, R24, c[0x0][0x210], R2 ;  /* 0x0000840018027a25 */ /* 0x000fe200078e0002 */
[----:B------:R-:W-:-:S03]  /*17e0*/  UIMAD UR4, UR4, 0x30, URZ ;  /* 0x00000030040478a4 */ /* 0x000fc6000f8e023f */
[----:B------:R-:W-:Y:S01]  /*17f0*/  IMAD.WIDE.U32 R80, R10, c[0x0][0x1f0], R4 ;  /* 0x00007c000a507a25 */ /* 0x000fe200078e0004 */
[----:B------:R2:W-:Y:S01]  /*1800*/  @!P0 LDGSTS.E.BYPASS.LTC128B.128 [R76+0xf080], [R6.64], !P2 ;  /* 0x0f080000064c8fae */ /* 0x0005e2000d101d58 */
[----:B------:R-:W-:Y:S02]  /*1810*/  ISETP.GE.AND P2, PT, R0, 0x1, PT ;  /* 0x000000010000780c */ /* 0x000fe40003f46270 */
[----:B------:R-:W-:Y:S01]  /*1820*/  IMAD.IADD R3, R3, 0x1, R16 ;  /* 0x0000000103037824 */ /* 0x000fe200078e0210 */
[----:B------:R-:W-:Y:S01]  /*1830*/  STL.64 [R1+0x38], R80 ;  /* 0x0000385001007387 */ /* 0x000fe20000100a00 */
[----:B------:R-:W-:Y:S02]  /*1840*/  IMAD.U32 R4, RZ, RZ, UR22 ;  /* 0x00000016ff047e24 */ /* 0x000fe4000f8e00ff */
[----:B------:R-:W-:Y:S02]  /*1850*/  IMAD.MOV.U32 R78, RZ, RZ, R80 ;  /* 0x000000ffff4e7224 */ /* 0x000fe400078e0050 */
[----:B------:R-:W-:-:S02]  /*1860*/  IMAD.U32 R5, RZ, RZ, UR23 ;  /* 0x00000017ff057e24 */ /* 0x000fc4000f8e00ff */
[----:B------:R-:W-:-:S04]  /*1870*/  IMAD.WIDE.U32 R28, R10, c[0x0][0x218], R2 ;  /* 0x000086000a1c7a25 */ /* 0x000fc800078e0002 */
[----:B------:R-:W-:Y:S01]  /*1880*/  IMAD.MOV.U32 R26, RZ, RZ, R28 ;  /* 0x000000ffff1a7224 */ /* 0x000fe200078e001c */
[----:B--2---:R-:W-:Y:S01]  /*1890*/  @!P0 SHF.R.S32.HI R6, RZ, 0x1f, R23 ;  /* 0x0000001fff068819 */ /* 0x004fe20000011417 */
[----:B------:R-:W-:-:S03]  /*18a0*/  IMAD.U32 R7, RZ, RZ, UR21 ;  /* 0x00000015ff077e24 */ /* 0x000fc6000f8e00ff */
[----:B------:R-:W-:Y:S01]  /*18b0*/  @!P0 LEA.HI R0, R6, R23, RZ, 0x3 ;  /* 0x0000001706008211 */ /* 0x000fe200078f18ff */
[----:B------:R-:W-:-:S03]  /*18c0*/  IMAD R6, R11, c[0x0][0x1f0], RZ ;  /* 0x00007c000b067a24 */ /* 0x000fc600078e02ff */
[----:B------:R-:W-:Y:S01]  /*18d0*/  @!P0 LOP3.LUT R0, R0, 0xfffffff8, RZ, 0xc0, !PT ;  /* 0xfffffff800008812 */ /* 0x000fe200078ec0ff */
[----:B------:R-:W-:-:S04]  /*18e0*/  IMAD R6, R10, c[0x0][0x1f4], R6 ;  /* 0x00007d000a067a24 */ /* 0x000fc800078e0206 */
[----:B------:R-:W-:-:S04]  /*18f0*/  @!P0 IMAD.WIDE R12, R0, 0x2, R12 ;  /* 0x00000002000c8825 */ /* 0x000fc800078e020c */
[----:B------:R-:W-:Y:S01]  /*1900*/  IMAD R0, R11, c[0x0][0x218], RZ ;  /* 0x000086000b007a24 */ /* 0x000fe200078e02ff */
[----:B------:R2:W-:Y:S01]  /*1910*/  @!P0 LDGSTS.E.BYPASS.LTC128B.128 [R76+0x13080], [R12.64], !P4 ;  /* 0x130800000c4c8fae */ /* 0x0005e2000e101d58 */
[----:B------:R-:W-:Y:S01]  /*1920*/  IMAD.IADD R79, R81, 0x1, R6 ;  /* 0x00000001514f7824 */ /* 0x000fe200078e0206 */
[----:B------:R-:W-:Y:S01]  /*1930*/  ISETP.GE.AND P4, PT, R23, c[0x0][0x1d4], PT ;  /* 0x0000750017007a0c */ /* 0x000fe20003f86270 */
[----:B------:R-:W-:Y:S01]  /*1940*/  IMAD R0, R10, c[0x0][0x21c], R0 ;  /* 0x000087000a007a24 */ /* 0x000fe200078e0200 */
[----:B------:R-:W0:Y:S01]  /*1950*/  LDGDEPBAR ;  /* 0x00000000000079af */ /* 0x000e220000000000 */
[----:B------:R-:W-:Y:S01]  /*1960*/  IMAD.WIDE.U32 R4, R4, UR11, R78 ;  /* 0x0000000b04047c25 */ /* 0x000fe2000f8e004e */
[----:B------:R-:W-:Y:S02]  /*1970*/  LEA.HI R10, R75, R85, RZ, 0x4 ;  /* 0x000000554b0a7211 */ /* 0x000fe400078f20ff */
[----:B------:R-:W-:Y:S01]  /*1980*/  STL.64 [R1+0x30], R78 ;  /* 0x0000304e01007387 */ /* 0x000fe20000100a00 */
[----:B------:R-:W-:Y:S01]  /*1990*/  IMAD.IADD R27, R29, 0x1, R0 ;  /* 0x000000011d1b7824 */ /* 0x000fe200078e0200 */
[----:B------:R-:W-:Y:S01]  /*19a0*/  IADD3 R0, R5, UR19, RZ ;  /* 0x0000001305007c10 */ /* 0x000fe2000fffe0ff */
[----:B------:R-:W-:Y:S01]  /*19b0*/  IMAD.U32 R6, RZ, RZ, UR20 ;  /* 0x00000014ff067e24 */ /* 0x000fe2000f8e00ff */
[----:B------:R-:W-:Y:S01]  /*19c0*/  @P2 LEA R2, P0, R4, c[0x0][0x1c8], 0x1 ;  /* 0x0000720004022a11 */ /* 0x000fe200078008ff */
[----:B------:R-:W-:Y:S02]  /*19d0*/  STL.64 [R1+0x48], R28 ;  /* 0x0000481c01007387 */ /* 0x000fe40000100a00 */
[----:B------:R-:W-:Y:S01]  /*19e0*/  IMAD.WIDE.U32 R6, R6, 0x30, R26 ;  /* 0x0000003006067825 */ /* 0x000fe200078e001a */
[C---:B------:R-:W-:Y:S01]  /*19f0*/  @P2 LEA.HI.X R3, R4.reuse, c[0x0][0x1cc], R0, 0x1, P0 ;  /* 0x0000730004032a11 */ /* 0x040fe200000f0c00 */
[----:B------:R-:W-:Y:S01]  /*1a00*/  STL.64 [R1+0x40], R26 ;  /* 0x0000401a01007387 */ /* 0x000fe20000100a00 */
[----:B------:R-:W-:-:S03]  /*1a10*/  @P1 IADD3 R4, P0, R4, UR8, RZ ;  /* 0x0000000804041c10 */ /* 0x000fc6000ff1e0ff */
[----:B------:R4:W-:Y:S01]  /*1a20*/  @P2 LDGSTS.E.BYPASS.LTC128B.128 [R76+0x14080], [R2.64], !P3 ;  /* 0x14080000024c2fae */ /* 0x0009e2000d901d58 */
[----:B------:R-:W-:Y:S02]  /*1a30*/  @P1 IADD3.X R0, R0, UR6, RZ, P0, !PT ;  /* 0x0000000600001c10 */ /* 0x000fe400087fe4ff */
[C---:B-1----:R-:W-:Y:S01]  /*1a40*/  @P1 LEA R8, P0, R4.reuse, c[0x0][0x1c8], 0x1 ;  /* 0x0000720004081a11 */ /* 0x042fe200078008ff */
[----:B------:R4:W-:Y:S01]  /*1a50*/  @P2 LDGSTS.E.BYPASS.LTC128B.128 [R76+0x15880], [R2.64+0x80], !P6 ;  /* 0x15880080024c2fae */ /* 0x0009e2000f101d58 */
[----:B------:R-:W-:Y:S02]  /*1a60*/  ISETP.GT.AND P3, PT, R85, 0x7f, PT ;  /* 0x0000007f5500780c */ /* 0x000fe40003f64270 */
[----:B------:R-:W-:Y:S01]  /*1a70*/  @P1 LEA.HI.X R9, R4, c[0x0][0x1cc], R0, 0x1, P0 ;  /* 0x0000730004091a11 */ /* 0x000fe200000f0c00 */
[----:B------:R4:W-:Y:S01]  /*1a80*/  @P2 LDGSTS.E.BYPASS.LTC128B.128 [R76+0x17080], [R2.64+0x100], !P5 ;  /* 0x17080100024c2fae */ /* 0x0009e2000e901d58 */
[----:B------:R-:W-:Y:S02]  /*1a90*/  IADD3 R0, R7, UR4, RZ ;  /* 0x0000000407007c10 */ /* 0x000fe4000fffe0ff */
[----:B--2---:R-:W-:Y:S01]  /*1aa0*/  LEA R12, P0, R6, c[0x0][0x1f8], 0x1 ;  /* 0x00007e00060c7a11 */ /* 0x004fe200078008ff */
[----:B------:R4:W-:Y:S01]  /*1ab0*/  @P2 LDGSTS.E.BYPASS.LTC128B.128 [R76+0x18880], [R2.64+0x180], !P4 ;  /* 0x18880180024c2fae */ /* 0x0009e2000e101d58 */
[----:B------:R-:W-:-:S02]  /*1ac0*/  LOP3.LUT P2, RZ, R89, 0x1, RZ, 0xc0, !PT ;  /* 0x0000000159ff7812 */ /* 0x000fc4000784c0ff */
[----:B------:R-:W-:Y:S01]  /*1ad0*/  LEA.HI.X R13, R6, c[0x0][0x1fc], R0, 0x1, P0 ;  /* 0x00007f00060d7a11 */ /* 0x000fe200000f0c00 */
[----:B------:R-:W-:Y:S01]  /*1ae0*/  IMAD.SHL.U32 R6, R77, 0x8, RZ ;  /* 0x000000084d067824 */ /* 0x000fe200078e00ff */
[----:B------:R-:W-:Y:S01]  /*1af0*/  P2R R16, PR, RZ, 0x8 ;  /* 0x00000008ff107803 */ /* 0x000fe20000000000 */
[----:B------:R-:W-:Y:S02]  /*1b00*/  @!P3 IMAD.MOV.U32 R7, RZ, RZ, c[0x0][0x208] ;  /* 0x00008200ff07b624 */ /* 0x000fe400078e00ff */
[----:B------:R-:W-:-:S03]  /*1b10*/  @!P3 IMAD.MOV.U32 R11, RZ, RZ, c[0x0][0x20c] ;  /* 0x00008300ff0bb624 */ /* 0x000fc600078e00ff */
[----:B------:R-:W-:-:S03]  /*1b20*/  @!P3 LEA R14, P0, R7, R12, 0x6 ;  /* 0x0000000c070eb211 */ /* 0x000fc600078030ff */
[----:B------:R1:W-:Y:S01]  /*1b30*/  @P1 LDGSTS.E.BYPASS.LTC128B.128 [R76+0x15080], [R8.64], !P2 ;  /* 0x15080000084c1fae */ /* 0x0003e2000d101d58 */
[----:B------:R-:W-:Y:S02]  /*1b40*/  @!P3 LEA.HI.X R15, R7, R13, R11, 0x6, P0 ;  /* 0x0000000d070fb211 */ /* 0x000fe400000f340b */
[----:B------:R-:W-:Y:S01]  /*1b50*/  LOP3.LUT P0, RZ, R22, 0x2, RZ, 0xc0, !PT ;  /* 0x0000000216ff7812 */ /* 0x000fe2000780c0ff */
[----:B------:R1:W-:Y:S01]  /*1b60*/  @P1 LDGSTS.E.BYPASS.LTC128B.128 [R76+0x16880], [R8.64+0x80], !P6 ;  /* 0x16880080084c1fae */ /* 0x0003e2000f101d58 */
[----:B------:R-:W-:-:S03]  /*1b70*/  SEL R7, RZ, 0x1, P2 ;  /* 0x00000001ff077807 */ /* 0x000fc60001000000 */
[----:B------:R1:W-:Y:S04]  /*1b80*/  @P1 LDGSTS.E.BYPASS.LTC128B.128 [R76+0x18080], [R8.64+0x100], !P5 ;  /* 0x18080100084c1fae */ /* 0x0003e8000e901d58 */
[----:B------:R1:W-:Y:S01]  /*1b90*/  @P1 LDGSTS.E.BYPASS.LTC128B.128 [R76+0x19880], [R8.64+0x180], !P4 ;  /* 0x19880180084c1fae */ /* 0x0003e2000e101d58 */
[C---:B----4-:R-:W-:Y:S02]  /*1ba0*/  LOP3.LUT R2, R10.reuse, 0xfffffff0, RZ, 0xc0, !PT ;  /* 0xfffffff00a027812 */ /* 0x050fe400078ec0ff */
[----:B------:R-:W-:Y:S01]  /*1bb0*/  SHF.R.S32.HI R3, RZ, 0x4, R10 ;  /* 0x00000004ff037819 */ /* 0x000fe2000001140a */
[----:B------:R-:W0:Y:S02]  /*1bc0*/  LDGDEPBAR ;  /* 0x00000000000079af */ /* 0x000e240000000000 */
[----:B------:R-:W-:Y:S01]  /*1bd0*/  IMAD.IADD R0, R85, 0x1, -R2 ;  /* 0x0000000155007824 */ /* 0x000fe200078e0a02 */
[----:B------:R-:W-:Y:S01]  /*1be0*/  LEA.HI R4, R10, R3, RZ, 0x1 ;  /* 0x000000030a047211 */ /* 0x000fe200078f08ff */
[----:B------:R-:W-:-:S03]  /*1bf0*/  IMAD.SHL.U32 R2, R22, 0x40, RZ ;  /* 0x0000004016027824 */ /* 0x000fc600078e00ff */
[----:B------:R-:W-:Y:S02]  /*1c00*/  SHF.R.S32.HI R5, RZ, 0x1f, R0 ;  /* 0x0000001fff057819 */ /* 0x000fe40000011400 */
[----:B------:R-:W-:Y:S02]  /*1c10*/  LOP3.LUT R2, R2, 0x1c0, RZ, 0xc0, !PT ;  /* 0x000001c002027812 */ /* 0x000fe400078ec0ff */
[----:B------:R-:W-:Y:S02]  /*1c20*/  LEA.HI R10, R5, R0, RZ, 0x3 ;  /* 0x00000000050a7211 */ /* 0x000fe400078f18ff */
[----:B------:R-:W-:Y:S02]  /*1c30*/  LOP3.LUT R4, R4, 0xfffffffe, RZ, 0xc0, !PT ;  /* 0xfffffffe04047812 */ /* 0x000fe400078ec0ff */
[----:B------:R-:W-:Y:S02]  /*1c40*/  LOP3.LUT R5, R10, 0xfffffff8, RZ, 0xc0, !PT ;  /* 0xfffffff80a057812 */ /* 0x000fe400078ec0ff */
[----:B------:R-:W-:Y:S01]  /*1c50*/  LOP3.LUT R6, R2, 0x8, R6, 0xf8, !PT ;  /* 0x0000000802067812 */ /* 0x000fe200078ef806 */
[----:B------:R-:W-:Y:S01]  /*1c60*/  IMAD.IADD R3, R3, 0x1, -R4 ;  /* 0x0000000103037824 */ /* 0x000fe200078e0a04 */
[----:B------:R-:W-:Y:S01]  /*1c70*/  SHF.R.U32.HI R2, RZ, 0x3, R2 ;  /* 0x00000003ff027819 */ /* 0x000fe20000011602 */
[----:B------:R-:W-:Y:S01]  /*1c80*/  IMAD.IADD R4, R0, 0x1, -R5 ;  /* 0x0000000100047824 */ /* 0x000fe200078e0a05 */
[----:B------:R-:W-:-:S02]  /*1c90*/  SEL R5, RZ, 0x4, P5 ;  /* 0x00000004ff057807 */ /* 0x000fc40002800000 */
[----:B------:R-:W-:Y:S01]  /*1ca0*/  LOP3.LUT R0, R6, R2, RZ, 0x3c, !PT ;  /* 0x0000000206007212 */ /* 0x000fe200078e3cff */
[----:B------:R-:W-:Y:S01]  /*1cb0*/  IMAD.SHL.U32 R2, R4, 0x40, RZ ;  /* 0x0000004004027824 */ /* 0x000fe200078e00ff */
[----:B------:R-:W-:Y:S01]  /*1cc0*/  SEL R6, RZ, 0x2, P6 ;  /* 0x00000002ff067807 */ /* 0x000fe20003000000 */
[----:B------:R-:W-:-:S04]  /*1cd0*/  DEPBAR.LE SB0, 0x1 ;  /* 0x000080400000791a */ /* 0x000fc80000000000 */
[C---:B------:R-:W-:Y:S01]  /*1ce0*/  IMAD R0, R3.reuse, 0x200, R0 ;  /* 0x0000020003007824 */ /* 0x040fe200078e0200 */
[----:B------:R-:W-:Y:S01]  /*1cf0*/  LOP3.LUT R2, R2, 0x1c0, RZ, 0xc0, !PT ;  /* 0x000001c002027812 */ /* 0x000fe200078ec0ff */
[----:B------:R-:W-:Y:S01]  /*1d00*/  IMAD.SHL.U32 R3, R3, 0x8, RZ ;  /* 0x0000000803037824 */ /* 0x000fe200078e00ff */
[----:B------:R-:W-:Y:S01]  /*1d10*/  IADD3 R5, R5, R6, R7 ;  /* 0x0000000605057210 */ /* 0x000fe20007ffe007 */
[----:B------:R-:W-:Y:S01]  /*1d20*/  IMAD.SHL.U32 R135, R0, 0x2, RZ ;  /* 0x0000000200877824 */ /* 0x000fe200078e00ff */
[----:B------:R-:W-:Y:S01]  /*1d30*/  BAR.SYNC.DEFER_BLOCKING 0x0 ;  /* 0x0000000000007b1d */ /* 0x000fe20000010000 */
[----:B------:R-:W-:Y:S02]  /*1d40*/  LOP3.LUT P1, RZ, R4, 0x4, RZ, 0xc0, !PT ;  /* 0x0000000404ff7812 */ /* 0x000fe4000782c0ff */
[----:B------:R-:W-:Y:S02]  /*1d50*/  LOP3.LUT R3, R2, 0x8, R3, 0xf8, !PT ;  /* 0x0000000802037812 */ /* 0x000fe400078ef803 */
[----:B------:R-:W-:-:S02]  /*1d60*/  SHF.R.U32.HI R2, RZ, 0x3, R2 ;  /* 0x00000003ff027819 */ /* 0x000fc40000011602 */
[----:B------:R-:W-:Y:S02]  /*1d70*/  IADD3 R0, R135, 0x14080, RZ ;  /* 0x0001408087007810 */ /* 0x000fe40007ffe0ff */
[----:B------:R-:W-:Y:S01]  /*1d80*/  LOP3.LUT R2, R3, R2, RZ, 0x3c, !PT ;  /* 0x0000000203027212 */ /* 0x000fe200078e3cff */
[----:B------:R-:W-:Y:S01]  /*1d90*/  IMAD.SHL.U32 R3, R10, 0x40, RZ ;  /* 0x000000400a037824 */ /* 0x000fe200078e00ff */
[----:B------:R-:W-:Y:S02]  /*1da0*/  IADD3 R242, R135, 0x140a0, RZ ;  /* 0x000140a087f27810 */ /* 0x000fe40007ffe0ff */
[----:B------:R-:W-:Y:S02]  /*1db0*/  @P0 IADD3 R242, R0, -0x20, RZ ;  /* 0xffffffe000f20810 */ /* 0x000fe40007ffe0ff */
[----:B------:R-:W-:Y:S01]  /*1dc0*/  LOP3.LUT R3, R2, 0xfffffe00, R3, 0xf8, !PT ;  /* 0xfffffe0002037812 */ /* 0x000fe200078ef803 */
[----:B------:R-:W-:Y:S01]  /*1dd0*/  IMAD.MOV.U32 R2, RZ, RZ, 0x40 ;  /* 0x00000040ff027424 */ /* 0x000fe200078e00ff */
[----:B------:R-:W-:-:S02]  /*1de0*/  SEL R0, RZ, 0x8, P4 ;  /* 0x00000008ff007807 */ /* 0x000fc40002000000 */
[----:B------:R-:W-:Y:S01]  /*1df0*/  LOP3.LUT P0, RZ, R4, 0x2, RZ, 0xc0, !PT ;  /* 0x0000000204ff7812 */ /* 0x000fe2000780c0ff */
[----:B------:R-:W-:Y:S01]  /*1e00*/  IMAD.MOV.U32 R4, RZ, RZ, 0x10 ;  /* 0x00000010ff047424 */ /* 0x000fe200078e00ff */
[----:B------:R-:W-:Y:S01]  /*1e10*/  P2R R7, PR, RZ, 0x40 ;  /* 0x00000040ff077803 */ /* 0x000fe20000000000 */
[----:B------:R-:W-:Y:S01]  /*1e20*/  IMAD R220, R73, 0x400, R3 ;  /* 0x0000040049dc7824 */ /* 0x000fe200078e0203 */
[----:B------:R-:W-:Y:S01]  /*1e30*/  IADD3 R252, R242, 0x1000, RZ ;  /* 0x00001000f2fc7810 */ /* 0x000fe20007ffe0ff */
[----:B------:R-:W-:Y:S01]  /*1e40*/  IMAD.IADD R6, R0, 0x1, R5 ;  /* 0x0000000100067824 */ /* 0x000fe200078e0205 */
[----:B------:R-:W-:Y:S01]  /*1e50*/  SEL R4, R4, 0xfffffff0, !P0 ;  /* 0xfffffff004047807 */ /* 0x000fe20004000000 */
[----:B------:R-:W-:Y:S01]  /*1e60*/  IMAD.MOV.U32 R0, RZ, RZ, 0x20 ;  /* 0x00000020ff007424 */ /* 0x000fe200078e00ff */
[C---:B------:R-:W-:Y:S01]  /*1e70*/  LEA R228, R220.reuse, 0x4080, 0x1 ;  /* 0x00004080dce47811 */ /* 0x040fe200078e08ff */
[----:B------:R-:W-:Y:S01]  /*1e80*/  IMAD.SHL.U32 R220, R220, 0x2, RZ ;  /* 0x00000002dcdc7824 */ /* 0x000fe200078e00ff */
[----:B------:R-:W-:-:S02]  /*1e90*/  IADD3 R5, R72, c[0x0][0x1d0], -R77 ;  /* 0x0000740048057a10 */ /* 0x000fc40007ffe84d */
[----:B------:R-:W-:Y:S01]  /*1ea0*/  SEL R0, R0, 0xffffffe0, !P1 ;  /* 0xffffffe000007807 */ /* 0x000fe20004800000 */
[--C-:B------:R-:W-:Y:S01]  /*1eb0*/  IMAD R224, R4, 0x2, R228.reuse ;  /* 0x0000000204e07824 */ /* 0x100fe200078e02e4 */
[----:B------:R-:W-:Y:S01]  /*1ec0*/  LDSM.16.M88.4 R160, [R220+0x4080] ;  /* 0x00408000dca0783b */ /* 0x000fe20000000200 */
[----:B------:R-:W-:Y:S02]  /*1ed0*/  LOP3.LUT P6, RZ, R6, 0x1, RZ, 0xc0, !PT ;  /* 0x0000000106ff7812 */ /* 0x000fe400078cc0ff */
[C---:B------:R-:W-:Y:S01]  /*1ee0*/  IMAD R228, R0.reuse, 0x2, R228 ;  /* 0x0000000200e47824 */ /* 0x040fe200078e02e4 */
[----:B------:R-:W-:Y:S01]  /*1ef0*/  LDSM.16.M88.4 R188, [R220+0x8080] ;  /* 0x00808000dcbc783b */ /* 0x000fe20000000200 */
[----:B------:R-:W-:Y:S01]  /*1f00*/  IMAD R232, R0, 0x2, R224 ;  /* 0x0000000200e87824 */ /* 0x000fe200078e02e0 */
[----:B------:R-:W-:Y:S02]  /*1f10*/  ISETP.LT.OR P0, PT, R5, 0x1, !P6 ;  /* 0x000000010500780c */ /* 0x000fe40007701670 */
[----:B------:R-:W-:Y:S01]  /*1f20*/  LDSM.16.M88.4 R204, [R220+0xc080] ;  /* 0x00c08000dccc783b */ /* 0x000fe20000000200 */
[----:B------:R-:W-:-:S02]  /*1f30*/  LOP3.LUT P2, RZ, R6, 0x2, RZ, 0xc0, !PT ;  /* 0x0000000206ff7812 */ /* 0x000fc4000784c0ff */
[----:B------:R-:W-:Y:S01]  /*1f40*/  LOP3.LUT P1, RZ, R6, 0x4, RZ, 0xc0, !PT ;  /* 0x0000000406ff7812 */ /* 0x000fe2000782c0ff */
[----:B------:R-:W-:Y:S01]  /*1f50*/  LDSM.16.M88.4 R164, [R224] ;  /* 0x00000000e0a4783b */ /* 0x000fe20000000200 */
[C---:B------:R-:W-:Y:S02]  /*1f60*/  IADD3 R251, R242.reuse, 0x1800, RZ ;  /* 0x00001800f2fb7810 */ /* 0x040fe40007ffe0ff */
[C---:B------:R-:W-:Y:S01]  /*1f70*/  IADD3 R250, R242.reuse, 0x2000, RZ ;  /* 0x00002000f2fa7810 */ /* 0x040fe20007ffe0ff */
[----:B------:R-:W-:Y:S01]  /*1f80*/  LDSM.16.M88.4 R192, [R224+0x4000] ;  /* 0x00400000e0c0783b */ /* 0x000fe20000000200 */
[C---:B------:R-:W-:Y:S02]  /*1f90*/  IADD3 R249, R242.reuse, 0x2800, RZ ;  /* 0x00002800f2f97810 */ /* 0x040fe40007ffe0ff */
[C---:B------:R-:W-:Y:S01]  /*1fa0*/  IADD3 R248, R242.reuse, 0x3000, RZ ;  /* 0x00003000f2f87810 */ /* 0x040fe20007ffe0ff */
[----:B------:R-:W-:Y:S01]  /*1fb0*/  LDSM.16.M88.4 R208, [R224+0x8000] ;  /* 0x00800000e0d0783b */ /* 0x000fe20000000200 */
[----:B------:R-:W-:-:S02]  /*1fc0*/  IADD3 R247, R242, 0x3800, RZ ;  /* 0x00003800f2f77810 */ /* 0x000fc40007ffe0ff */
[C---:B------:R-:W-:Y:S01]  /*1fd0*/  IADD3 R246, R242.reuse, 0x4000, RZ ;  /* 0x00004000f2f67810 */ /* 0x040fe20007ffe0ff */
[----:B------:R-:W-:Y:S01]  /*1fe0*/  LDSM.16.M88.4 R180, [R228] ;  /* 0x00000000e4b4783b */ /* 0x000fe20000000200 */
[C---:B------:R-:W-:Y:S02]  /*1ff0*/  IADD3 R245, R242.reuse, 0x4800, RZ ;  /* 0x00004800f2f57810 */ /* 0x040fe40007ffe0ff */
[C---:B------:R-:W-:Y:S01]  /*2000*/  IADD3 R244, R242.reuse, 0x5000, RZ ;  /* 0x00005000f2f47810 */ /* 0x040fe20007ffe0ff */
[----:B------:R-:W-:Y:S01]  /*2010*/  LDSM.16.M88.4 R196, [R228+0x4000] ;  /* 0x00400000e4c4783b */ /* 0x000fe20000000200 */
[----:B------:R-:W-:-:S03]  /*2020*/  IADD3 R243, R242, 0x5800, RZ ;  /* 0x00005800f2f37810 */ /* 0x000fc60007ffe0ff */
        /* <DEDUP_REMOVED lines=11> */
[----:B-1----:R-:W1:Y:S04]  /*20e0*/  LDSM.16.M88.4 R8, [R135+0x14080] ;  /* 0x014080008708783b */ /* 0x002e680000000200 */
[----:B------:R-:W2:Y:S04]  /*20f0*/  LDSM.16.M88.4 R24, [R135+0x14880] ;  /* 0x014880008718783b */ /* 0x000ea80000000200 */
[----:B------:R-:W4:Y:S04]  /*2100*/  LDSM.16.M88.4 R28, [R135+0x15080] ;  /* 0x01508000871c783b */ /* 0x000f280000000200 */
[----:B------:R-:W5:Y:S04]  /*2110*/  LDSM.16.M88.4 R44, [R242] ;  /* 0x00000000f22c783b */ /* 0x000f680000000200 */
[----:B------:R-:W3:Y:S04]  /*2120*/  LDSM.16.M88.4 R48, [R242+0x800] ;  /* 0x00080000f230783b */ /* 0x000ee80000000200 */
[----:B------:R-:W3:Y:S04]  /*2130*/  LDSM.16.M88.4 R56, [R242+0x1000] ;  /* 0x00100000f238783b */ /* 0x000ee80000000200 */
[----:B------:R-:W-:Y:S01]  /*2140*/  @!PT LDS RZ, [RZ] ;  /* 0x00000000fffff984 */ /* 0x000fe20000000800 */
[----:B------:R-:W-:Y:S01]  /*2150*/  @!PT LDS RZ, [RZ] ;  /* 0x00000000fffff984 */ /* 0x000fe20000000800 */
[----:B------:R-:W-:Y:S01]  /*2160*/  @!PT LDS RZ, [RZ] ;  /* 0x00000000fffff984 */ /* 0x000fe20000000800 */
[----:B------:R3:W-:Y:S01]  /*2170*/  LDGSTS.E.BYPASS.LTC128B.128 [R76+0x4080], [R12.64], !P0 ;  /* 0x040800000c4c7fae */ /* 0x0007e2000c101d58 */
[----:B------:R-:W-:-:S04]  /*2180*/  LOP3.LUT P0, RZ, R22, 0x4, RZ, 0xc0, !PT ;  /* 0x0000000416ff7812 */ /* 0x000fc8000780c0ff */
[----:B------:R-:W-:Y:S02]  /*2190*/  SEL R2, R2, 0xffffffc0, !P0 ;  /* 0xffffffc002027807 */ /* 0x000fe40004000000 */
[----:B------:R-:W-:-:S03]  /*21a0*/  ISETP.LT.OR P0, PT, R5, 0x1, !P2 ;  /* 0x000000010500780c */ /* 0x000fc60005701670 */
[--C-:B------:R-:W-:Y:S02]  /*21b0*/  IMAD.IADD R241, R135, 0x1, R2.reuse ;  /* 0x0000000187f17824 */ /* 0x100fe400078e0202 */
[----:B------:R-:W-:Y:S01]  /*21c0*/  IMAD.IADD R238, R242, 0x1, R2 ;  /* 0x00000001f2ee7824 */ /* 0x000fe200078e0202 */
[C---:B-1----:R-:W-:Y:S07]  /*21d0*/  HMMA.16816.F32.BF16 R20, R160.reuse, R10, RZ ;  /* 0x0000000aa014723c */ /* 0x042fee00000418ff */
[----:B------:R1:W-:Y:S01]  /*21e0*/  LDGSTS.E.BYPASS.LTC128B.128 [R76+0x5880], [R12.64+0x80], !P0 ;  /* 0x058800800c4c7fae */ /* 0x0003e2000c101d58 */
[----:B------:R-:W-:Y:S01]  /*21f0*/  ISETP.LT.OR P0, PT, R5, 0x1, !P1 ;  /* 0x000000010500780c */ /* 0x000fe20004f01670 */
[C---:B--2---:R-:W-:Y:S08]  /*2200*/  HMMA.16816.F32.BF16 R32, R160.reuse, R24, RZ ;  /* 0x00000018a020723c */ /* 0x044ff000000418ff */
[----:B------:R-:W-:Y:S04]  /*2210*/  HMMA.16816.F32.BF16 R36, R160, R26, RZ ;  /* 0x0000001aa024723c */ /* 0x000fe800000418ff */
[----:B------:R1:W-:Y:S01]  /*2220*/  LDGSTS.E.BYPASS.LTC128B.128 [R76+0x7080], [R12.64+0x100], !P0 ;  /* 0x070801000c4c7fae */ /* 0x0003e2000c101d58 */
[----:B------:R-:W-:-:S04]  /*2230*/  LOP3.LUT P0, RZ, R6, 0x8, RZ, 0xc0, !PT ;  /* 0x0000000806ff7812 */ /* 0x000fc8000780c0ff */
[----:B------:R-:W-:Y:S01]  /*2240*/  ISETP.LT.OR P3, PT, R5, 0x1, !P0 ;  /* 0x000000010500780c */ /* 0x000fe20004761670 */
[----:B----4-:R-:W-:Y:S08]  /*2250*/  HMMA.16816.F32.BF16 R40, R160, R28, RZ ;  /* 0x0000001ca028723c */ /* 0x010ff000000418ff */
[----:B-----5:R-:W-:Y:S04]  /*2260*/  HMMA.16816.F32.BF16 R20, R164, R46, R20 ;  /* 0x0000002ea414723c */ /* 0x020fe80000041814 */
[----:B------:R1:W-:Y:S01]  /*2270*/  LDGSTS.E.BYPASS.LTC128B.128 [R76+0x8880], [R12.64+0x180], !P3 ;  /* 0x088801800c4c7fae */ /* 0x0003e2000d901d58 */
[----:B------:R-:W-:-:S03]  /*2280*/  ISETP.NE.AND P3, PT, R16, RZ, PT ;  /* 0x000000ff1000720c */ /* 0x000fc60003f65270 */
[C---:B---3--:R-:W-:Y:S08]  /*2290*/  HMMA.16816.F32.BF16 R16, R160.reuse, R8, RZ ;  /* 0x00000008a010723c */ /* 0x048ff000000418ff */
[----:B------:R-:W-:Y:S02]  /*22a0*/  HMMA.16816.F32.BF16 R8, R160, R30, RZ ;  /* 0x0000001ea008723c */ /* 0x000fe400000418ff */
[----:B------:R-:W-:-:S02]  /*22b0*/  @!P3 ISETP.LT.OR P6, PT, R5, 0x21, !P6 ;  /* 0x000000210500b80c */ /* 0x000fc400077c1670 */
[C---:B------:R-:W-:Y:S02]  /*22c0*/  @!P3 ISETP.LT.OR P2, PT, R5.reuse, 0x21, !P2 ;  /* 0x000000210500b80c */ /* 0x040fe40005741670 */
[C---:B------:R-:W-:Y:S02]  /*22d0*/  @!P3 ISETP.LT.OR P1, PT, R5.reuse, 0x21, !P1 ;  /* 0x000000210500b80c */ /* 0x040fe40004f21670 */
[----:B------:R-:W-:Y:S01]  /*22e0*/  @!P3 ISETP.LT.OR P0, PT, R5, 0x21, !P0 ;  /* 0x000000210500b80c */ /* 0x000fe20004701670 */
[----:B------:R-:W-:Y:S01]  /*22f0*/  HMMA.16816.F32.BF16 R24, R164, R48, R32 ;  /* 0x00000030a418723c */ /* 0x000fe20000041820 */
[----:B------:R-:W-:-:S05]  /*2300*/  IADD3 R5, R242, 0x800, RZ ;  /* 0x00000800f2057810 */ /* 0x000fca0007ffe0ff */
[----:B------:R1:W-:Y:S01]  /*2310*/  @!P3 LDGSTS.E.BYPASS.LTC128B.128 [R76+0x5080], [R14.64], !P6 ;  /* 0x050800000e4cbfae */ /* 0x0003e2000f101d58 */
[----:B------:R-:W-:Y:S01]  /*2320*/  ISETP.NE.AND P6, PT, R7, RZ, PT ;  /* 0x000000ff0700720c */ /* 0x000fe20003fc5270 */
[C---:B------:R-:W-:Y:S02]  /*2330*/  HMMA.16816.F32.BF16 R16, R164.reuse, R44, R16 ;  /* 0x0000002ca410723c */ /* 0x040fe40000041810 */
[----:B------:R1:W-:Y:S04]  /*2340*/  @!P3 LDGSTS.E.BYPASS.LTC128B.128 [R76+0x6880], [R14.64+0x80], !P2 ;  /* 0x068800800e4cbfae */ /* 0x0003e8000d101d58 */
[----:B------:R1:W-:Y:S02]  /*2350*/  @!P3 LDGSTS.E.BYPASS.LTC128B.128 [R76+0x8080], [R14.64+0x100], !P1 ;  /* 0x080801000e4cbfae */ /* 0x0003e4000c901d58 */
[----:B------:R-:W-:Y:S02]  /*2360*/  HMMA.16816.F32.BF16 R28, R164, R50, R36 ;  /* 0x00000032a41c723c */ /* 0x000fe40000041824 */
[----:B------:R1:W-:Y:S01]  /*2370*/  @!P3 LDGSTS.E.BYPASS.LTC128B.128 [R76+0x9880], [R14.64+0x180], !P0 ;  /* 0x098801800e4cbfae */ /* 0x0003e2000c101d58 */
[----:B------:R-:W-:-:S03]  /*2380*/  PLOP3.LUT P0, PT, PT, PT, UP0, 0x40, 0x0 ;  /* 0x000000000000781c */ /* 0x000fc60003f0e808 */
[----:B------:R-:W2:Y:S02]  /*2390*/  LDSM.16.M88.4 R52, [R241+0x14080] ;  /* 0x01408000f134783b */ /* 0x000ea40000000200 */
[C---:B------:R-:W-:Y:S02]  /*23a0*/  HMMA.16816.F32.BF16 R32, R164.reuse, R56, R40 ;  /* 0x00000038a420723c */ /* 0x040fe40000041828 */
[----:B------:R-:W3:Y:S04]  /*23b0*/  LDSM.16.M88.4 R60, [R241+0x14880] ;  /* 0x01488000f13c783b */ /* 0x000ee80000000200 */
[----:B------:R-:W4:Y:S02]  /*23c0*/  LDSM.16.M88.4 R64, [R241+0x15080] ;  /* 0x01508000f140783b */ /* 0x000f240000000200 */
[----:B------:R-:W-:Y:S02]  /*23d0*/  HMMA.16816.F32.BF16 R8, R164, R58, R8 ;  /* 0x0000003aa408723c */ /* 0x000fe40000041808 */
[----:B------:R-:W-:Y:S04]  /*23e0*/  LDSM.16.M88.4 R40, [R238+0x800] ;  /* 0x00080000ee28783b */ /* 0x000fe80000000200 */
[----:B------:R-:W-:Y:S04]  /*23f0*/  LDSM.16.M88.4 R56, [R238+0x1000] ;  /* 0x00100000ee38783b */ /* 0x000fe80000000200 */
[----:B------:R-:W-:Y:S04]  /*2400*/  LDSM.16.M88.4 R36, [R135+0x15880] ;  /* 0x015880008724783b */ /* 0x000fe80000000200 */
[----:B-1----:R-:W1:Y:S04]  /*2410*/  LDSM.16.M88.4 R12, [R238] ;  /* 0x00000000ee0c783b */ /* 0x002e680000000200 */
[----:B------:R-:W5:Y:S04]  /*2420*/  LDSM.16.M88.4 R48, [R135+0x16080] ;  /* 0x016080008730783b */ /* 0x000f680000000200 */
[----:B------:R-:W-:Y:S04]  /*2430*/  LDSM.16.M88.4 R44, [R242+0x2000] ;  /* 0x00200000f22c783b */ /* 0x000fe80000000200 */
[----:B------:R-:W-:Y:S01]  /*2440*/  LDSM.16.M88.4 R68, [R241+0x18880] ;  /* 0x01888000f144783b */ /* 0x000fe20000000200 */
[C---:B--2---:R-:W-:Y:S03]  /*2450*/  HMMA.16816.F32.BF16 R16, R180.reuse, R52, R16 ;  /* 0x00000034b410723c */ /* 0x044fe60000041810 */
[----:B------:R-:W0:Y:S04]  /*2460*/  LDGDEPBAR ;  /* 0x00000000000079af */ /* 0x000e280000000000 */
[----:B------:R-:W-:Y:S01]  /*2470*/  STL [R1], R5 ;  /* 0x0000000501007387 */ /* 0x000fe20000100800 */
[C---:B------:R-:W-:Y:S03]  /*2480*/  HMMA.16816.F32.BF16 R20, R180.reuse, R54, R20 ;  /* 0x00000036b414723c */ /* 0x040fe60000041814 */
[----:B------:R-:W-:Y:S05]  /*2490*/  LDSM.16.M88.4 R52, [R242+0x2800] ;  /* 0x00280000f234783b */ /* 0x000fea0000000200 */
[C---:B---3--:R-:W-:Y:S08]  /*24a0*/  HMMA.16816.F32.BF16 R24, R180.reuse, R60, R24 ;  /* 0x0000003cb418723c */ /* 0x048ff00000041818 */
[C---:B------:R-:W-:Y:S01]  /*24b0*/  HMMA.16816.F32.BF16 R28, R180.reuse, R62, R28 ;  /* 0x0000003eb41c723c */ /* 0x040fe2000004181c */
[----:B------:R-:W2:Y:S07]  /*24c0*/  LDSM.16.M88.4 R60, [R135+0x16880] ;  /* 0x01688000873c783b */ /* 0x000eae0000000200 */
[C---:B----4-:R-:W-:Y:S08]  /*24d0*/  HMMA.16816.F32.BF16 R32, R180.reuse, R64, R32 ;  /* 0x00000040b420723c */ /* 0x050ff00000041820 */
[----:B------:R-:W-:Y:S01]  /*24e0*/  HMMA.16816.F32.BF16 R8, R180, R66, R8 ;  /* 0x00000042b408723c */ /* 0x000fe20000041808 */
[----:B------:R-:W-:Y:S07]  /*24f0*/  LDSM.16.M88.4 R64, [R135+0x18080] ;  /* 0x018080008740783b */ /* 0x000fee0000000200 */
[C---:B-1----:R-:W-:Y:S08]  /*2500*/  HMMA.16816.F32.BF16 R16, R184.reuse, R12, R16 ;  /* 0x0000000cb810723c */ /* 0x042ff00000041810 */
[C---:B------:R-:W-:Y:S01]  /*2510*/  HMMA.16816.F32.BF16 R20, R184.reuse, R14, R20 ;  /* 0x0000000eb814723c */ /* 0x040fe20000041814 */
[----:B------:R-:W1:Y:S07]  /*2520*/  LDSM.16.M88.4 R12, [R242+0x1800] ;  /* 0x00180000f20c783b */ /* 0x000e6e0000000200 */
[C---:B------:R-:W-:Y:S08]  /*2530*/  HMMA.16816.F32.BF16 R24, R184.reuse, R40, R24 ;  /* 0x00000028b818723c */ /* 0x040ff00000041818 */
[C---:B------:R-:W-:Y:S01]  /*2540*/  HMMA.16816.F32.BF16 R28, R184.reuse, R42, R28 ;  /* 0x0000002ab81c723c */ /* 0x040fe2000004181c */
[----:B------:R-:W3:Y:S07]  /*2550*/  LDSM.16.M88.4 R40, [R241+0x15880] ;  /* 0x01588000f128783b */ /* 0x000eee0000000200 */
[C---:B------:R-:W-:Y:S08]  /*2560*/  HMMA.16816.F32.BF16 R32, R184.reuse, R56, R32 ;  /* 0x00000038b820723c */ /* 0x040ff00000041820 */
[----:B------:R-:W-:Y:S01]  /*2570*/  HMMA.16816.F32.BF16 R8, R184, R58, R8 ;  /* 0x0000003ab808723c */ /* 0x000fe20000041808 */
[----:B------:R-:W-:Y:S07]  /*2580*/  LDSM.16.M88.4 R56, [R238+0x2800] ;  /* 0x00280000ee38783b */ /* 0x000fee0000000200 */
[C---:B------:R-:W-:Y:S08]  /*2590*/  HMMA.16816.F32.BF16 R16, R188.reuse, R36, R16 ;  /* 0x00000024bc10723c */ /* 0x040ff00000041810 */
[C---:B------:R-:W-:Y:S01]  /*25a0*/  HMMA.16816.F32.BF16 R20, R188.reuse, R38, R20 ;  /* 0x00000026bc14723c */ /* 0x040fe20000041814 */
[----:B------:R-:W-:Y:S07]  /*25b0*/  LDSM.16.M88.4 R36, [R238+0x1800] ;  /* 0x00180000ee24783b */ /* 0x000fee0000000200 */
[C---:B-----5:R-:W-:Y:S08]  /*25c0*/  HMMA.16816.F32.BF16 R24, R188.reuse, R48, R24 ;  /* 0x00000030bc18723c */ /* 0x060ff00000041818 */
[C---:B------:R-:W-:Y:S01]  /*25d0*/  HMMA.16816.F32.BF16 R28, R188.reuse, R50, R28 ;  /* 0x00000032bc1c723c */ /* 0x040fe2000004181c */
[----:B------:R-:W4:Y:S07]  /*25e0*/  LDSM.16.M88.4 R48, [R241+0x16080] ;  /* 0x01608000f130783b */ /* 0x000f2e0000000200 */
[C---:B--2---:R-:W-:Y:S08]  /*25f0*/  HMMA.16816.F32.BF16 R32, R188.reuse, R60, R32 ;  /* 0x0000003cbc20723c */ /* 0x044ff00000041820 */
[----:B------:R-:W-:Y:S01]  /*2600*/  HMMA.16816.F32.BF16 R8, R188, R62, R8 ;  /* 0x0000003ebc08723c */ /* 0x000fe20000041808 */
[----:B------:R-:W2:Y:S07]  /*2610*/  LDSM.16.M88.4 R60, [R241+0x16880] ;  /* 0x01688000f13c783b */ /* 0x000eae0000000200 */
[C---:B-1----:R-:W-:Y:S08]  /*2620*/  HMMA.16816.F32.BF16 R16, R192.reuse, R12, R16 ;  /* 0x0000000cc010723c */ /* 0x042ff00000041810 */
[C---:B------:R-:W-:Y:S08]  /*2630*/  HMMA.16816.F32.BF16 R20, R192.reuse, R14, R20 ;  /* 0x0000000ec014723c */ /* 0x040ff00000041814 */
[C---:B------:R-:W-:Y:S08]  /*2640*/  HMMA.16816.F32.BF16 R24, R192.reuse, R44, R24 ;  /* 0x0000002cc018723c */ /* 0x040ff00000041818 */
[C---:B------:R-:W-:Y:S01]  /*2650*/  HMMA.16816.F32.BF16 R28, R192.reuse, R46, R28 ;  /* 0x0000002ec01c723c */ /* 0x040fe2000004181c */
[----:B------:R-:W1:Y:S07]  /*2660*/  LDSM.16.M88.4 R44, [R238+0x2000] ;  /* 0x00200000ee2c783b */ /* 0x000e6e0000000200 */
[C---:B------:R-:W-:Y:S08]  /*2670*/  HMMA.16816.F32.BF16 R32, R192.reuse, R52, R32 ;  /* 0x00000034c020723c */ /* 0x040ff00000041820 */
[----:B------:R-:W-:Y:S01]  /*2680*/  HMMA.16816.F32.BF16 R12, R192, R54, R8 ;  /* 0x00000036c00c723c */ /* 0x000fe20000041808 */
[----:B------:R-:W-:Y:S07]  /*2690*/  LDSM.16.M88.4 R52, [R135+0x17880] ;  /* 0x017880008734783b */ /* 0x000fee0000000200 */
[C---:B---3--:R-:W-:Y:S08]  /*26a0*/  HMMA.16816.F32.BF16 R8, R196.reuse, R40, R16 ;  /* 0x00000028c408723c */ /* 0x048ff00000041810 */
[C---:B------:R-:W-:Y:S01]  /*26b0*/  HMMA.16816.F32.BF16 R20, R196.reuse, R42, R20 ;  /* 0x0000002ac414723c */ /* 0x040fe20000041814 */
[----:B------:R-:W3:Y:S07]  /*26c0*/  LDSM.16.M88.4 R40, [R135+0x17080] ;  /* 0x017080008728783b */ /* 0x000eee0000000200 */
[C---:B----4-:R-:W-:Y:S08]  /*26d0*/  HMMA.16816.F32.BF16 R24, R196.reuse, R48, R24 ;  /* 0x00000030c418723c */ /* 0x050ff00000041818 */
[C---:B------:R-:W-:Y:S01]  /*26e0*/  HMMA.16816.F32.BF16 R28, R196.reuse, R50, R28 ;  /* 0x00000032c41c723c */ /* 0x040fe2000004181c */
[----:B------:R-:W-:Y:S07]  /*26f0*/  LDSM.16.M88.4 R48, [R242+0x3800] ;  /* 0x00380000f230783b */ /* 0x000fee0000000200 */
[C---:B--2---:R-:W-:Y:S08]  /*2700*/  HMMA.16816.F32.BF16 R32, R196.reuse, R60, R32 ;  /* 0x0000003cc420723c */ /* 0x044ff00000041820 */
[----:B------:R-:W-:Y:S01]  /*2710*/  HMMA.16816.F32.BF16 R16, R196, R62, R12 ;  /* 0x0000003ec410723c */ /* 0x000fe2000004180c */
[----:B------:R-:W-:Y:S07]  /*2720*/  LDSM.16.M88.4 R60, [R242+0x4000] ;  /* 0x00400000f23c783b */ /* 0x000fee0000000200 */
[C---:B------:R-:W-:Y:S08]  /*2730*/  HMMA.16816.F32.BF16 R12, R200.reuse, R36, R8 ;  /* 0x00000024c80c723c */ /* 0x040ff00000041808 */
[C---:B------:R-:W-:Y:S01]  /*2740*/  HMMA.16816.F32.BF16 R8, R200.reuse, R38, R20 ;  /* 0x00000026c808723c */ /* 0x040fe20000041814 */
[----:B------:R-:W2:Y:S07]  /*2750*/  LDSM.16.M88.4 R36, [R242+0x3000] ;  /* 0x00300000f224783b */ /* 0x000eae0000000200 */
[C---:B-1----:R-:W-:Y:S08]  /*2760*/  HMMA.16816.F32.BF16 R24, R200.reuse, R44, R24 ;  /* 0x0000002cc818723c */ /* 0x042ff00000041818 */
[C---:B------:R-:W-:Y:S01]  /*2770*/  HMMA.16816.F32.BF16 R28, R200.reuse, R46, R28 ;  /* 0x0000002ec81c723c */ /* 0x040fe2000004181c */
[----:B------:R-:W1:Y:S07]  /*2780*/  LDSM.16.M88.4 R44, [R241+0x17080] ;  /* 0x01708000f12c783b */ /* 0x000e6e0000000200 */
[C---:B------:R-:W-:Y:S08]  /*2790*/  HMMA.16816.F32.BF16 R32, R200.reuse, R56, R32 ;  /* 0x00000038c820723c */ /* 0x040ff00000041820 */
[----:B------:R-:W-:Y:S01]  /*27a0*/  HMMA.16816.F32.BF16 R20, R200, R58, R16 ;  /* 0x0000003ac814723c */ /* 0x000fe20000041810 */
[----:B------:R-:W4:Y:S07]  /*27b0*/  LDSM.16.M88.4 R56, [R241+0x17880] ;  /* 0x01788000f138783b */ /* 0x000f2e0000000200 */
[C---:B---3--:R-:W-:Y:S08]  /*27c0*/  HMMA.16816.F32.BF16 R16, R204.reuse, R40, R12 ;  /* 0x00000028cc10723c */ /* 0x048ff0000004180c */
[C---:B------:R-:W-:Y:S01]  /*27d0*/  HMMA.16816.F32.BF16 R12, R204.reuse, R42, R8 ;  /* 0x0000002acc0c723c */ /* 0x040fe20000041808 */
[----:B------:R-:W-:Y:S07]  /*27e0*/  LDSM.16.M88.4 R40, [R238+0x3000] ;  /* 0x00300000ee28783b */ /* 0x000fee0000000200 */
[C---:B------:R-:W-:Y:S08]  /*27f0*/  HMMA.16816.F32.BF16 R8, R204.reuse, R52, R24 ;  /* 0x00000034cc08723c */ /* 0x040ff00000041818 */
[C---:B------:R-:W-:Y:S01]  /*2800*/  HMMA.16816.F32.BF16 R28, R204.reuse, R54, R28 ;  /* 0x00000036cc1c723c */ /* 0x040fe2000004181c */
[----:B------:R-:W-:Y:S07]  /*2810*/  LDSM.16.M88.4 R52, [R238+0x3800] ;  /* 0x00380000ee34783b */ /* 0x000fee0000000200 */
[C---:B------:R-:W-:Y:S08]  /*2820*/  HMMA.16816.F32.BF16 R32, R204.reuse, R64, R32 ;  /* 0x00000040cc20723c */ /* 0x040ff00000041820 */
[----:B------:R-:W-:Y:S01]  /*2830*/  HMMA.16816.F32.BF16 R24, R204, R66, R20 ;  /* 0x00000042cc18723c */ /* 0x000fe20000041814 */
[----:B------:R-:W-:Y:S07]  /*2840*/  LDSM.16.M88.4 R64, [R135+0x18880] ;  /* 0x018880008740783b */ /* 0x000fee0000000200 */
[C---:B--2---:R-:W-:Y:S08]  /*2850*/  HMMA.16816.F32.BF16 R20, R208.reuse, R36, R16 ;  /* 0x00000024d014723c */ /* 0x044ff00000041810 */
[C---:B------:R-:W-:Y:S01]  /*2860*/  HMMA.16816.F32.BF16 R16, R208.reuse, R38, R12 ;  /* 0x00000026d010723c */ /* 0x040fe2000004180c */
[----:B------:R-:W2:Y:S07]  /*2870*/  LDSM.16.M88.4 R36, [R241+0x18080] ;  /* 0x01808000f124783b */ /* 0x000eae0000000200 */
[C---:B------:R-:W-:Y:S08]  /*2880*/  HMMA.16816.F32.BF16 R12, R208.reuse, R48, R8 ;  /* 0x00000030d00c723c */ /* 0x040ff00000041808 */
[C---:B------:R-:W-:Y:S01]  /*2890*/  HMMA.16816.F32.BF16 R8, R208.reuse, R50, R28 ;  /* 0x00000032d008723c */ /* 0x040fe2000004181c */
[----:B------:R-:W-:Y:S07]  /*28a0*/  LDSM.16.M88.4 R48, [R242+0x4800] ;  /* 0x00480000f230783b */ /* 0x000fee0000000200 */
[----:B------:R-:W-:Y:S08]  /*28b0*/  HMMA.16816.F32.BF16 R32, R208, R60, R32 ;  /* 0x0000003cd020723c */ /* 0x000ff00000041820 */
[C---:B-1----:R-:W-:Y:S08]  /*28c0*/  HMMA.16816.F32.BF16 R28, R212.reuse, R44, R20 ;  /* 0x0000002cd41c723c */ /* 0x042ff00000041814 */
[----:B------:R-:W-:Y:S01]  /*28d0*/  HMMA.16816.F32.BF16 R20, R212, R46, R16 ;  /* 0x0000002ed414723c */ /* 0x000fe20000041810 */
[----:B------:R-:W-:Y:S07]  /*28e0*/  LDSM.16.M88.4 R44, [R135+0x19080] ;  /* 0x01908000872c783b */ /* 0x000fee0000000200 */
[----:B------:R-:W-:Y:S01]  /*28f0*/  HMMA.16816.F32.BF16 R24, R208, R62, R24 ;  /* 0x0000003ed018723c */ /* 0x000fe20000041818 */
[----:B------:R-:W1:Y:S07]  /*2900*/  LDSM.16.M88.4 R60, [R238+0x4000] ;  /* 0x00400000ee3c783b */ /* 0x000e6e0000000200 */
[C---:B----4-:R-:W-:Y:S08]  /*2910*/  HMMA.16816.F32.BF16 R16, R212.reuse, R56, R12 ;  /* 0x00000038d410723c */ /* 0x050ff0000004180c */
[C---:B------:R-:W-:Y:S01]  /*2920*/  HMMA.16816.F32.BF16 R12, R212.reuse, R58, R8 ;  /* 0x0000003ad40c723c */ /* 0x040fe20000041808 */
[----:B------:R-:W-:Y:S07]  /*2930*/  LDSM.16.M88.4 R56, [R242+0x5000] ;  /* 0x00500000f238783b */ /* 0x000fee0000000200 */
[----:B--2---:R-:W-:Y:S08]  /*2940*/  HMMA.16816.F32.BF16 R8, R212, R36, R32 ;  /* 0x00000024d408723c */ /* 0x004ff00000041820 */
[C---:B------:R-:W-:Y:S08]  /*2950*/  HMMA.16816.F32.BF16 R28, R216.reuse, R40, R28 ;  /* 0x00000028d81c723c */ /* 0x040ff0000004181c */
[----:B------:R-:W-:Y:S01]  /*2960*/  HMMA.16816.F32.BF16 R32, R216, R42, R20 ;  /* 0x0000002ad820723c */ /* 0x000fe20000041814 */
[----:B------:R-:W2:Y:S07]  /*2970*/  LDSM.16.M88.4 R40, [R135+0x19880] ;  /* 0x019880008728783b */ /* 0x000eae0000000200 */
[----:B------:R-:W-:Y:S08]  /*2980*/  HMMA.16816.F32.BF16 R36, R212, R38, R24 ;  /* 0x00000026d424723c */ /* 0x000ff00000041818 */
[C---:B------:R-:W-:Y:S08]  /*2990*/  HMMA.16816.F32.BF16 R24, R216.reuse, R52, R16 ;  /* 0x00000034d818723c */ /* 0x040ff00000041810 */
[----:B-1----:R-:W-:Y:S08]  /*29a0*/  HMMA.16816.F32.BF16 R16, R216, R60, R8 ;  /* 0x0000003cd810723c */ /* 0x002ff00000041808 */
[C---:B------:R-:W-:Y:S08]  /*29b0*/  HMMA.16816.F32.BF16 R8, R220.reuse, R64, R28 ;  /* 0x00000040dc08723c */ /* 0x040ff0000004181c */
[----:B------:R-:W-:Y:S01]  /*29c0*/  HMMA.16816.F32.BF16 R32, R220, R66, R32 ;  /* 0x00000042dc20723c */ /* 0x000fe20000041820 */
[----:B------:R-:W-:Y:S07]  /*29d0*/  LDSM.16.M88.4 R64, [R238+0x4800] ;  /* 0x00480000ee40783b */ /* 0x000fee0000000200 */
[C---:B------:R-:W-:Y:S01]  /*29e0*/  HMMA.16816.F32.BF16 R20, R216.reuse, R54, R12 ;  /* 0x00000036d814723c */ /* 0x040fe2000004180c */
[----:B------:R-:W-:Y:S07]  /*29f0*/  LDSM.16.M88.4 R52, [R241+0x19880] ;  /* 0x01988000f134783b */ /* 0x000fee0000000200 */
[----:B------:R-:W-:Y:S01]  /*2a00*/  HMMA.16816.F32.BF16 R12, R216, R62, R36 ;  /* 0x0000003ed80c723c */ /* 0x000fe20000041824 */
[----:B------:R-:W1:Y:S04]  /*2a10*/  LDSM.16.M88.4 R36, [R242+0x5800] ;  /* 0x00580000f224783b */ /* 0x000e680000000200 */
[----:B------:R-:W3:Y:S03]  /*2a20*/  LDSM.16.M88.4 R60, [R241+0x19080] ;  /* 0x01908000f13c783b */ /* 0x000ee60000000200 */
[----:B------:R-:W-:Y:S08]  /*2a30*/  HMMA.16816.F32.BF16 R8, R224, R48, R8 ;  /* 0x00000030e008723c */ /* 0x000ff00000041808 */
[C---:B------:R-:W-:Y:S08]  /*2a40*/  HMMA.16816.F32.BF16 R28, R220.reuse, R44, R24 ;  /* 0x0000002cdc1c723c */ /* 0x040ff00000041818 */
[----:B--2---:R-:W-:Y:S08]  /*2a50*/  HMMA.16816.F32.BF16 R24, R220, R40, R16 ;  /* 0x00000028dc18723c */ /* 0x004ff00000041810 */
[----:B------:R-:W-:Y:S01]  /*2a60*/  HMMA.16816.F32.BF16 R16, R224, R50, R32 ;  /* 0x00000032e010723c */ /* 0x000fe20000041820 */
[----:B------:R-:W2:Y:S07]  /*2a70*/  LDSM.16.M88.4 R48, [R238+0x5000] ;  /* 0x00500000ee30783b */ /* 0x000eae0000000200 */
[C---:B------:R-:W-:Y:S08]  /*2a80*/  HMMA.16816.F32.BF16 R44, R220.reuse, R46, R20 ;  /* 0x0000002edc2c723c */ /* 0x040ff00000041814 */
[----:B------:R-:W-:Y:S08]  /*2a90*/  HMMA.16816.F32.BF16 R20, R220, R42, R12 ;  /* 0x0000002adc14723c */ /* 0x000ff0000004180c */
[C---:B------:R-:W-:Y:S08]  /*2aa0*/  HMMA.16816.F32.BF16 R8, R228.reuse, R68, R8 ;  /* 0x00000044e408723c */ /* 0x040ff00000041808 */
[----:B------:R-:W-:Y:S08]  /*2ab0*/  HMMA.16816.F32.BF16 R32, R228, R70, R16 ;  /* 0x00000046e420723c */ /* 0x000ff00000041810 */
[----:B------:R-:W-:Y:S01]  /*2ac0*/  HMMA.16816.F32.BF16 R12, R224, R56, R28 ;  /* 0x00000038e00c723c */ /* 0x000fe2000004181c */
[----:B------:R-:W4:Y:S01]  /*2ad0*/  LDSM.16.M88.4 R28, [R238+0x5800] ;  /* 0x00580000ee1c783b */ /* 0x000f220000000200 */
[----:B------:R-:W-:-:S06]  /*2ae0*/  DEPBAR.LE SB0, 0x0 ;  /* 0x000080000000791a */ /* 0x000fcc0000000000 */
[C---:B------:R-:W-:Y:S08]  /*2af0*/  HMMA.16816.F32.BF16 R44, R224.reuse, R58, R44 ;  /* 0x0000003ae02c723c */ /* 0x040ff0000004182c */
[C---:B-1----:R-:W-:Y:S08]  /*2b00*/  HMMA.16816.F32.BF16 R40, R224.reuse, R36, R24 ;  /* 0x00000024e028723c */ /* 0x042ff00000041818 */
[----:B------:R-:W-:Y:S08]  /*2b10*/  HMMA.16816.F32.BF16 R36, R224, R38, R20 ;  /* 0x00000026e024723c */ /* 0x000ff00000041814 */
[C---:B------:R-:W-:Y:S08]  /*2b20*/  HMMA.16816.F32.BF16 R8, R232.reuse, R64, R8 ;  /* 0x00000040e808723c */ /* 0x040ff00000041808 */
[----:B------:R-:W-:Y:S08]  /*2b30*/  HMMA.16816.F32.BF16 R32, R232, R66, R32 ;  /* 0x00000042e820723c */ /* 0x000ff00000041820 */
[C---:B---3--:R-:W-:Y:S08]  /*2b40*/  HMMA.16816.F32.BF16 R24, R228.reuse, R60, R12 ;  /* 0x0000003ce418723c */ /* 0x048ff0000004180c */
[----:B------:R-:W-:Y:S01]  /*2b50*/  HMMA.16816.F32.BF16 R20, R228, R62, R44 ;  /* 0x0000003ee414723c */ /* 0x000fe2000004182c */
[----:B------:R-:W-:-:S02]  /*2b60*/  FMUL.FTZ R2, R10, c[0x0][0x320] ;  /* 0x0000c8000a027a20 */ /* 0x000fc40000410000 */
[----:B------:R-:W-:Y:S02]  /*2b70*/  FMUL.FTZ R8, R8, c[0x0][0x320] ;  /* 0x0000c80008087a20 */ /* 0x000fe40000410000 */
[----:B------:R1:W3:Y:S01]  /*2b80*/  MUFU.TANH R44, R2 ;  /* 0x00000002002c7308 */ /* 0x0002e20000002400 */
[----:B------:R-:W-:Y:S02]  /*2b90*/  FMUL.FTZ R9, R9, c[0x0][0x320] ;  /* 0x0000c80009097a20 */ /* 0x000fe40000410000 */
[----:B------:R-:W-:Y:S01]  /*2ba0*/  HMMA.16816.F32.BF16 R16, R228, R52, R40 ;  /* 0x00000034e410723c */ /* 0x000fe20000041828 */
[----:B------:R-:W-:-:S07]  /*2bb0*/  FMUL.FTZ R11, R11, c[0x0][0x320] ;  /* 0x0000c8000b0b7a20 */ /* 0x000fce0000410000 */
[----:B------:R-:W-:Y:S01]  /*2bc0*/  HMMA.16816.F32.BF16 R12, R228, R54, R36 ;  /* 0x00000036e40c723c */ /* 0x000fe20000041824 */
[----:B------:R-:W3:Y:S01]  /*2bd0*/  MUFU.TANH R38, R8 ;  /* 0x0000000800267308 */ /* 0x000ee20000002400 */
[----:B-1----:R-:W-:-:S06]  /*2be0*/  FMUL.FTZ R2, R32, c[0x0][0x320] ;  /* 0x0000c80020027a20 */ /* 0x002fcc0000410000 */
[C---:B--2---:R-:W-:Y:S01]  /*2bf0*/  HMMA.16816.F32.BF16 R40, R232.reuse, R48, R24 ;  /* 0x00000030e828723c */ /* 0x044fe20000041818 */
[----:B------:R-:W1:Y:S07]  /*2c00*/  MUFU.TANH R39, R11 ;  /* 0x0000000b00277308 */ /* 0x000e6e0000002400 */
[C---:B------:R-:W-:Y:S01]  /*2c10*/  HMMA.16816.F32.BF16 R48, R232.reuse, R50, R20 ;  /* 0x00000032e830723c */ /* 0x040fe20000041814 */
[----:B------:R2:W1:Y:S07]  /*2c20*/  MUFU.TANH R20, R2 ;  /* 0x0000000200147308 */ /* 0x00046e0000002400 */
[C---:B----4-:R-:W-:Y:S01]  /*2c30*/  HMMA.16816.F32.BF16 R16, R232.reuse, R28, R16 ;  /* 0x0000001ce810723c */ /* 0x050fe20000041810 */
[----:B------:R4:W1:Y:S07]  /*2c40*/  MUFU.TANH R23, R9 ;  /* 0x0000000900177308 */ /* 0x00086e0000002400 */
[----:B------:R-:W-:Y:S01]  /*2c50*/  HMMA.16816.F32.BF16 R28, R232, R30, R12 ;  /* 0x0000001ee81c723c */ /* 0x000fe2000004180c */
[----:B--2---:R-:W-:-:S04]  /*2c60*/  FMUL.FTZ R2, R33, c[0x0][0x320] ;  /* 0x0000c80021027a20 */ /* 0x004fc80000410000 */
[----:B------:R4:W2:Y:S01]  /*2c70*/  MUFU.TANH R37, R2 ;  /* 0x0000000200257308 */ /* 0x0008a20000002400 */
[----:B------:R-:W-:Y:S06]  /*2c80*/  BAR.SYNC.DEFER_BLOCKING 0x0 ;  /* 0x0000000000007b1d */ /* 0x000fec0000010000 */
[----:B------:R-:W-:Y:S05]  /*2c90*/  @P0 BRA `(.L_x_164) ;  /* 0x000001f000000947 */ /* 0x000fea0003800000 */
[----:B-1-34-:R-:W-:Y:S01]  /*2ca0*/  IADD3 R2, -R77, 0x30, RZ ;  /* 0x000000304d027810 */ /* 0x01afe20007ffe1ff */
[----:B------:R-:W-:Y:S01]  /*2cb0*/  UIADD3 UR5, UR13, -0x2, URZ ;  /* 0xfffffffe0d057890 */ /* 0x000fe2000fffe03f */
[----:B------:R-:W-:Y:S02]  /*2cc0*/  IMAD.U32 R5, RZ, RZ, UR8 ;  /* 0x00000008ff057e24 */ /* 0x000fe4000f8e00ff */
[----:B------:R-:W-:Y:S01]  /*2cd0*/  ISETP.GE.AND P0, PT, R2, 0x21, PT ;  /* 0x000000210200780c */ /* 0x000fe20003f06270 */
[----:B------:R-:W-:Y:S01]  /*2ce0*/  USHF.R.S32.HI UR4, URZ, 0x1f, UR5 ;  /* 0x0000001f3f047899 */ /* 0x000fe20008011405 */
[----:B------:R-:W-:Y:S01]  /*2cf0*/  IMAD.U32 R7, RZ, RZ, UR6 ;  /* 0x00000006ff077e24 */ /* 0x000fe2000f8e00ff */
[----:B------:R-:W-:-:S02]  /*2d00*/  UIMAD UR14, UR14, UR5, URZ ;  /* 0x000000050e0e72a4 */ /* 0x000fc4000f8e023f */
[----:B------:R-:W-:Y:S02]  /*2d10*/  UIMAD.WIDE.U32 UR20, UR22, UR5, URZ ;  /* 0x00000005161472a5 */ /* 0x000fe4000f8e003f */
[----:B------:R-:W-:-:S04]  /*2d20*/  UIMAD UR4, UR4, UR22, UR14 ;  /* 0x00000016040472a4 */ /* 0x000fc8000f8e020e */
[----:B------:R-:W-:Y:S02]  /*2d30*/  UIADD3 UR4, UR21, UR4, URZ ;  /* 0x0000000415047290 */ /* 0x000fe4000fffe03f */
[----:B------:R-:W-:-:S04]  /*2d40*/  @P0 IADD3 R5, P2, P1, R80, UR20, R5 ;  /* 0x0000001450050c10 */ /* 0x000fc8000f95e005 */
[----:B------:R-:W-:Y:S02]  /*2d50*/  @P0 IADD3.X R7, R79, UR4, R7, P2, P1 ;  /* 0x000000044f070c10 */ /* 0x000fe400097e2407 */
[----:B------:R-:W-:-:S13]  /*2d60*/  ISETP.GE.AND P1, PT, R2, 0x1, PT ;  /* 0x000000010200780c */ /* 0x000fda0003f26270 */
[----:B------:R-:W-:-:S04]  /*2d70*/  @P1 IADD3 R2, P2, R80, UR20, RZ ;  /* 0x0000001450021c10 */ /* 0x000fc8000ff5e0ff */
[----:B------:R-:W-:Y:S02]  /*2d80*/  @P1 IADD3.X R6, R79, UR4, RZ, P2, !PT ;  /* 0x000000044f061c10 */ /* 0x000fe400097fe4ff */
[----:B------:R-:W-:-:S04]  /*2d90*/  @P1 LEA R8, P2, R2, c[0x0][0x1c8], 0x1 ;  /* 0x0000720002081a11 */ /* 0x000fc800078408ff */
[----:B------:R-:W-:Y:S02]  /*2da0*/  @P1 LEA.HI.X R9, R2, c[0x0][0x1cc], R6, 0x1, P2 ;  /* 0x0000730002091a11 */ /* 0x000fe400010f0c06 */
[----:B------:R-:W-:-:S04]  /*2db0*/  @P0 LEA R6, P2, R5, c[0x0][0x1c8], 0x1 ;  /* 0x0000720005060a11 */ /* 0x000fc800078408ff */
[----:B------:R-:W-:Y:S02]  /*2dc0*/  @P0 LEA.HI.X R7, R5, c[0x0][0x1cc], R7, 0x1, P2 ;  /* 0x0000730005070a11 */ /* 0x000fe400010f0c07 */
[----:B------:R-:W-:-:S13]  /*2dd0*/  LOP3.LUT P2, RZ, R89, 0x1, RZ, 0xc0, !PT ;  /* 0x0000000159ff7812 */ /* 0x000fda000784c0ff */
[----:B------:R-:W-:Y:S01]  /*2de0*/  @!PT LDS RZ, [RZ] ;  /* 0x00000000fffff984 */ /* 0x000fe20000000800 */
[----:B------:R-:W-:Y:S01]  /*2df0*/  @!PT LDS RZ, [RZ] ;  /* 0x00000000fffff984 */ /* 0x000fe20000000800 */
[----:B------:R-:W-:Y:S01]  /*2e00*/  @!PT LDS RZ, [RZ] ;  /* 0x00000000fffff984 */ /* 0x000fe20000000800 */
[----:B------:R1:W-:Y:S04]  /*2e10*/  @P1 LDGSTS.E.BYPASS.LTC128B.128 [R76+0x14080], [R8.64], !P2 ;  /* 0x14080000084c1fae */ /* 0x0003e8000d101d58 */
[----:B------:R1:W-:Y:S04]  /*2e20*/  @P1 LDGSTS.E.BYPASS.LTC128B.128 [R76+0x15880], [R8.64+0x80], !P6 ;  /* 0x15880080084c1fae */ /* 0x0003e8000f101d58 */
[----:B------:R1:W-:Y:S04]  /*2e30*/  @P1 LDGSTS.E.BYPASS.LTC128B.128 [R76+0x17080], [R8.64+0x100], !P5 ;  /* 0x17080100084c1fae */ /* 0x0003e8000e901d58 */
[----:B------:R1:W-:Y:S04]  /*2e40*/  @P1 LDGSTS.E.BYPASS.LTC128B.128 [R76+0x18880], [R8.64+0x180], !P4 ;  /* 0x18880180084c1fae */ /* 0x0003e8000e101d58 */
[----:B------:R1:W-:Y:S04]  /*2e50*/  @P0 LDGSTS.E.BYPASS.LTC128B.128 [R76+0x15080], [R6.64], !P2 ;  /* 0x15080000064c0fae */ /* 0x0003e8000d101d58 */
[----:B------:R1:W-:Y:S04]  /*2e60*/  @P0 LDGSTS.E.BYPASS.LTC128B.128 [R76+0x16880], [R6.64+0x80], !P6 ;  /* 0x16880080064c0fae */ /* 0x0003e8000f101d58 */
[----:B------:R1:W-:Y:S04]  /*2e70*/  @P0 LDGSTS.E.BYPASS.LTC128B.128 [R76+0x18080], [R6.64+0x100], !P5 ;  /* 0x18080100064c0fae */ /* 0x0003e8000e901d58 */
[----:B------:R1:W-:Y:S02]  /*2e80*/  @P0 LDGSTS.E.BYPASS.LTC128B.128 [R76+0x19880], [R6.64+0x180], !P4 ;  /* 0x19880180064c0fae */ /* 0x0003e4000e101d58 */
.L_x_164:
[----:B-1-3--:R-:W-:Y:S01]  /*2e90*/  SHF.R.S32.HI R7, RZ, 0x1f, R73 ;  /* 0x0000001fff077819 */ /* 0x00afe20000011449 */
[----:B------:R-:W-:Y:S01]  /*2ea0*/  FMUL.FTZ R5, R41, c[0x0][0x320] ;  /* 0x0000c80029057a20 */ /* 0x000fe20000410000 */
[----:B----4-:R-:W-:Y:S01]  /*2eb0*/  LOP3.LUT R2, R74, 0xffffffe0, RZ, 0xc0, !PT ;  /* 0xffffffe04a027812 */ /* 0x010fe200078ec0ff */
[----:B------:R-:W-:Y:S01]  /*2ec0*/  UISETP.NE.AND UP1, UPT, UR18, URZ, UPT ;  /* 0x0000003f1200728c */ /* 0x000fe2000bf25270 */
[----:B------:R-:W-:Y:S01]  /*2ed0*/  LEA.HI R6, R75, R85, RZ, 0x2 ;  /* 0x000000554b067211 */ /* 0x000fe200078f10ff */
[----:B------:R1:W3:Y:S01]  /*2ee0*/  MUFU.TANH R36, R5 ;  /* 0x0000000500247308 */ /* 0x0002e20000002400 */
[----:B------:R-:W-:Y:S01]  /*2ef0*/  LEA.HI R7, R7, R73, RZ, 0x3 ;  /* 0x0000004907077211 */ /* 0x000fe200078f18ff */
[----:B------:R-:W-:Y:S01]  /*2f00*/  IMAD.IADD R2, R85, 0x1, -R2 ;  /* 0x0000000155027824 */ /* 0x000fe200078e0a02 */
[----:B------:R-:W-:Y:S01]  /*2f10*/  LOP3.LUT R6, R6, 0xfffffffc, RZ, 0xc0, !PT ;  /* 0xfffffffc06067812 */ /* 0x000fe200078ec0ff */
[----:B------:R-:W-:Y:S01]  /*2f20*/  UISETP.NE.AND UP0, UPT, UR17, URZ, UPT ;  /* 0x0000003f1100728c */ /* 0x000fe2000bf05270 */
[----:B------:R-:W-:Y:S01]  /*2f30*/  LOP3.LUT R8, R7, 0xffffff8, RZ, 0xc0, !PT ;  /* 0x0ffffff807087812 */ /* 0x000fe200078ec0ff */
[----:B------:R-:W-:Y:S01]  /*2f40*/  FMUL.FTZ R7, R48, c[0x0][0x320] ;  /* 0x0000c80030077a20 */ /* 0x000fe20000410000 */
[----:B------:R-:W-:Y:S01]  /*2f50*/  SHF.R.S32.HI R10, RZ, 0x1f, R2 ;  /* 0x0000001fff0a7819 */ /* 0x000fe20000011402 */
[----:B------:R-:W-:Y:S01]  /*2f60*/  ULDC UR7, c[0x0][0x324] ;  /* 0x0000c90000077ab9 */ /* 0x000fe20000000800 */
[----:B------:R-:W-:Y:S01]  /*2f70*/  PLOP3.LUT P1, PT, PT, PT, UP1, 0x80, 0x0 ;  /* 0x000000000000781c */ /* 0x000fe20003f2f018 */
[----:B------:R-:W-:Y:S01]  /*2f80*/  IMAD.IADD R9, R73, 0x1, -R8 ;  /* 0x0000000149097824 */ /* 0x000fe200078e0a08 */
[----:B------:R4:W2:Y:S01]  /*2f90*/  MUFU.TANH R22, R7 ;  /* 0x0000000700167308 */ /* 0x0008a20000002400 */
[----:B------:R-:W-:Y:S01]  /*2fa0*/  PLOP3.LUT P0, PT, PT, PT, UP1, 0x80, 0x0 ;  /* 0x000000000000781c */ /* 0x000fe20003f0f018 */
[----:B------:R-:W-:Y:S01]  /*2fb0*/  ULOP3.LUT UR7, URZ, UR7, URZ, 0x33, !UPT ;  /* 0x000000073f077292 */ /* 0x000fe2000f8e333f */
[----:B------:R-:W0:Y:S01]  /*2fc0*/  LDGDEPBAR ;  /* 0x00000000000079af */ /* 0x000e220000000000 */
[----:B-1----:R-:W-:Y:S01]  /*2fd0*/  IMAD.IADD R5, R85, 0x1, -R6 ;  /* 0x0000000155057824 */ /* 0x002fe200078e0a06 */
[----:B------:R-:W-:Y:S01]  /*2fe0*/  LEA.HI R6, R10, R2, RZ, 0x2 ;  /* 0x000000020a067211 */ /* 0x000fe200078f10ff */
[----:B------:R-:W-:-:S03]  /*2ff0*/  FMUL.FTZ R10, R49, c[0x0][0x320] ;  /* 0x0000c800310a7a20 */ /* 0x000fc60000410000 */
[----:B------:R-:W-:Y:S01]  /*3000*/  LEA.HI R8, R5, R5, RZ, 0x1 ;  /* 0x0000000505087211 */ /* 0x000fe200078f08ff */
[----:B------:R-:W1:Y:S03]  /*3010*/  MUFU.TANH R21, R10 ;  /* 0x0000000a00157308 */ /* 0x000e660000002400 */
[----:B------:R-:W-:Y:S02]  /*3020*/  LOP3.LUT R8, R8, 0x1ffffffe, RZ, 0xc0, !PT ;  /* 0x1ffffffe08087812 */ /* 0x000fe400078ec0ff */
[----:B----4-:R-:W-:-:S03]  /*3030*/  LEA.HI.SX32 R7, R6, UR16, 0x1e ;  /* 0x0000001006077c11 */ /* 0x010fc6000f8ff2ff */
[----:B------:R-:W-:Y:S02]  /*3040*/  IMAD.IADD R5, R5, 0x1, -R8 ;  /* 0x0000000105057824 */ /* 0x000fe400078e0a08 */
[----:B------:R-:W-:-:S04]  /*3050*/  IMAD R7, R9, 0x10, R7 ;  /* 0x0000001009077824 */ /* 0x000fc800078e0207 */
[----:B------:R-:W-:Y:S02]  /*3060*/  IMAD R11, R5, 0x8, R7 ;  /* 0x00000008050b7824 */ /* 0x000fe400078e0207 */
[----:B------:R-:W-:Y:S02]  /*3070*/  FMUL.FTZ R5, R17, c[0x0][0x320] ;  /* 0x0000c80011057a20 */ /* 0x000fe40000410000 */
[----:B------:R-:W-:Y:S01]  /*3080*/  @P1 IMAD.HI.U32 R8, R11, c[0x0][0x2c8], RZ ;  /* 0x0000b2000b081a27 */ /* 0x000fe200078e00ff */
[----:B------:R4:W-:Y:S01]  /*3090*/  STL [R1+0x84], R11 ;  /* 0x0000840b01007387 */ /* 0x0009e20000100800 */
[----:B------:R5:W1:Y:S02]  /*30a0*/  MUFU.TANH R27, R5 ;  /* 0x00000005001b7308 */ /* 0x000a640000002400 */
[----:B------:R-:W-:Y:S01]  /*30b0*/  IMAD.MOV.U32 R7, RZ, RZ, R11 ;  /* 0x000000ffff077224 */ /* 0x000fe200078e000b */
[----:B------:R-:W-:Y:S01]  /*30c0*/  @P0 SHF.R.U32.HI R7, RZ, c[0x0][0x2cc], R8 ;  /* 0x0000b300ff070a19 */ /* 0x000fe20000011608 */
[----:B------:R-:W-:Y:S01]  /*30d0*/  FMUL.FTZ R8, R29, c[0x0][0x320] ;  /* 0x0000c8001d087a20 */ /* 0x000fe20000410000 */
[----:B------:R-:W-:-:S03]  /*30e0*/  PLOP3.LUT P0, PT, PT, PT, UP0, 0x40, 0x0 ;  /* 0x000000000000781c */ /* 0x000fc60003f0e808 */
[----:B------:R-:W1:Y:S01]  /*30f0*/  MUFU.TANH R25, R8 ;  /* 0x0000000800197308 */ /* 0x000e620000002400 */
[----:B-----5:R-:W-:-:S07]  /*3100*/  FMUL.FTZ R5, R28, c[0x0][0x320] ;  /* 0x0000c8001c057a20 */ /* 0x020fce0000410000 */
[----:B------:R5:W1:Y:S02]  /*3110*/  MUFU.TANH R26, R5 ;  /* 0x00000005001a7308 */ /* 0x000a640000002400 */
[----:B-----5:R-:W-:Y:S02]  /*3120*/  LOP3.LUT R5, R6, 0x7ffffffc, RZ, 0xc0, !PT ;  /* 0x7ffffffc06057812 */ /* 0x020fe400078ec0ff */
[----:B------:R-:W5:Y:S03]  /*3130*/  SHFL.IDX PT, R6, R7, RZ, 0x1c1f ;  /* 0x001c1fff07067589 */ /* 0x000f6600000e0000 */
[----:B------:R-:W-:Y:S02]  /*3140*/  IMAD.IADD R8, R2, 0x1, -R5 ;  /* 0x0000000102087824 */ /* 0x000fe400078e0a05 */
[----:B------:R-:W-:Y:S02]  /*3150*/  IMAD.U32 R2, RZ, RZ, UR9 ;  /* 0x00000009ff027e24 */ /* 0x000fe4000f8e00ff */
[----:B----4-:R-:W-:-:S02]  /*3160*/  IMAD.SHL.U32 R11, R8, 0x2, RZ ;  /* 0x00000002080b7824 */ /* 0x010fc400078e00ff */
[----:B------:R-:W-:-:S03]  /*3170*/  FMUL.FTZ R5, R40, c[0x0][0x320] ;  /* 0x0000c80028057a20 */ /* 0x000fc60000410000 */
[C---:B------:R-:W-:Y:S01]  /*3180*/  IADD3 R2, -R11.reuse, 0x1, R2 ;  /* 0x000000010b027810 */ /* 0x040fe20007ffe102 */
[----:B------:R4:W1:Y:S01]  /*3190*/  MUFU.TANH R13, R5 ;  /* 0x00000005000d7308 */ /* 0x0008620000002400 */
[----:B------:R-:W-:Y:S01]  /*31a0*/  IADD3 R9, -R11, c[0x0][0x1d0], R72 ;  /* 0x000074000b097a10 */ /* 0x000fe20007ffe148 */
[----:B------:R1:W-:Y:S01]  /*31b0*/  STL [R1+0x7c], R11 ;  /* 0x00007c0b01007387 */ /* 0x0003e20000100800 */
[----:B------:R-:W-:-:S04]  /*31c0*/  IADD3 R2, R2, -c[0x0][0x168], RZ ;  /* 0x80005a0002027a10 */ /* 0x000fc80007ffe0ff */
[C---:B------:R-:W-:Y:S02]  /*31d0*/  IADD3 R8, R2.reuse, c[0x0][0x328], RZ ;  /* 0x0000ca0002087a10 */ /* 0x040fe40007ffe0ff */
[----:B------:R-:W-:-:S05]  /*31e0*/  IADD3 R10, R2, UR7, RZ ;  /* 0x00000007020a7c10 */ /* 0x000fca000fffe0ff */
[----:B-----5:R-:W-:Y:S02]  /*31f0*/  IMAD.IADD R2, R10, 0x1, R6 ;  /* 0x000000010a027824 */ /* 0x020fe400078e0206 */
[----:B----4-:R-:W-:-:S04]  /*3200*/  FMUL.FTZ R5, R16, c[0x0][0x320] ;  /* 0x0000c80010057a20 */ /* 0x010fc80000410000 */
[----:B------:R4:W2:Y:S01]  /*3210*/  MUFU.TANH R15, R5 ;  /* 0x00000005000f7308 */ /* 0x0008a20000002400 */
[----:B-1----:R-:W-:Y:S01]  /*3220*/  IADD3 R11, -R11, UR10, RZ ;  /* 0x0000000a0b0b7c10 */ /* 0x002fe2000fffe1ff */
[----:B----4-:R-:W-:-:S05]  /*3230*/  IMAD.IADD R5, R8, 0x1, R6 ;  /* 0x0000000108057824 */ /* 0x010fca00078e0206 */
[----:B------:R-:W-:Y:S01]  /*3240*/  IMNMX R5, R5, R9, PT ;  /* 0x0000000905057217 */ /* 0x000fe20003800200 */
[----:B------:R-:W-:Y:S05]  /*3250*/  @P0 BRA `(.L_x_165) ;  /* 0x0000015000000947 */ /* 0x000fea0003800000 */
[----:B--23--:R-:W-:Y:S01]  /*3260*/  IADD3 R6, R6, c[0x0][0x1d0], RZ ;  /* 0x0000740006067a10 */ /* 0x00cfe20007ffe0ff */
[----:B------:R-:W-:Y:S03]  /*3270*/  BSSY B0, `(.L_x_166) ;  /* 0x000000f000007945 */ /* 0x000fe60003800000 */
[----:B------:R-:W-:-:S04]  /*3280*/  IADD3 R6, R6, -c[0x0][0x168], RZ ;  /* 0x80005a0006067a10 */ /* 0x000fc80007ffe0ff */
[----:B------:R-:W-:-:S13]  /*3290*/  ISETP.GT.AND P0, PT, R6, -0x1, PT ;  /* 0xffffffff0600780c */ /* 0x000fda0003f04270 */
[----:B------:R-:W-:Y:S05]  /*32a0*/  @P0 BRA `(.L_x_167) ;  /* 0x0000007000000947 */ /* 0x000fea0003800000 */
[----:B------:R-:W-:Y:S01]  /*32b0*/  IMAD.MOV.U32 R12, RZ, RZ, c[0x0][0x32c] ;  /* 0x0000cb00ff0c7624 */ /* 0x000fe200078e00ff */
[----:B------:R-:W-:-:S04]  /*32c0*/  LOP3.LUT R6, RZ, R6, RZ, 0x33, !PT ;  /* 0x00000006ff067212 */ /* 0x000fc800078e33ff */
[----:B------:R-:W-:-:S13]  /*32d0*/  ISETP.NE.AND P0, PT, R12, 0x1, PT ;  /* 0x000000010c00780c */ /* 0x000fda0003f05270 */
[----:B------:R-:W-:-:S05]  /*32e0*/  @P0 IMAD.HI.U32 R12, R6, c[0x0][0x330], RZ ;  /* 0x0000cc00060c0a27 */ /* 0x000fca00078e00ff */
[----:B------:R-:W-:-:S04]  /*32f0*/  @P0 SHF.R.U32.HI R6, RZ, c[0x0][0x334], R12 ;  /* 0x0000cd00ff060a19 */ /* 0x000fc8000001160c */
[----:B------:R-:W-:Y:S01]  /*3300*/  LOP3.LUT R6, RZ, R6, RZ, 0x33, !PT ;  /* 0x00000006ff067212 */ /* 0x000fe200078e33ff */
[----:B------:R-:W-:Y:S05]  /*3310*/  BRA `(.L_x_168) ;  /* 0x0000004000007947 */ /* 0x000fea0003800000 */
.L_x_167:
[----:B------:R-:W-:-:S04]  /*3320*/  MOV R12, c[0x0][0x32c] ;  /* 0x0000cb00000c7a02 */ /* 0x000fc80000000f00 */
[----:B------:R-:W-:-:S13]  /*3330*/  ISETP.NE.AND P0, PT, R12, 0x1, PT ;  /* 0x000000010c00780c */ /* 0x000fda0003f05270 */
[----:B------:R-:W-:-:S05]  /*3340*/  @P0 IMAD.HI.U32 R12, R6, c[0x0][0x330], RZ ;  /* 0x0000cc00060c0a27 */ /* 0x000fca00078e00ff */
[----:B------:R-:W-:Y:S02]  /*3350*/  @P0 SHF.R.U32.HI R6, RZ, c[0x0][0x334], R12 ;  /* 0x0000cd00ff060a19 */ /* 0x000fe4000001160c */
.L_x_168:
[----:B------:R-:W-:Y:S05]  /*3360*/  BSYNC B0 ;  /* 0x0000000000007941 */ /* 0x000fea0003800000 */
.L_x_166:
[----:B------:R-:W-:-:S05]  /*3370*/  IMAD R6, R6, c[0x0][0x32c], R11 ;  /* 0x0000cb0006067a24 */ /* 0x000fca00078e020b */
[----:B------:R-:W-:Y:S02]  /*3380*/  IADD3 R12, R6, c[0x0][0x32c], RZ ;  /* 0x0000cb00060c7a10 */ /* 0x000fe40007ffe0ff */
[----:B------:R-:W-:Y:S02]  /*3390*/  IMNMX R2, R2, R6, !PT ;  /* 0x0000000602027217 */ /* 0x000fe40007800200 */
[----:B------:R-:W-:Y:S02]  /*33a0*/  IMNMX R5, R5, R12, PT ;  /* 0x0000000c05057217 */ /* 0x000fe40003800200 */
.L_x_165:
[----:B--23--:R-:W-:Y:S01]  /*33b0*/  UISETP.GE.AND UP1, UPT, UR10, 0x1, UPT ;  /* 0x000000010a00788c */ /* 0x00cfe2000bf26270 */
[----:B------:R-:W-:Y:S01]  /*33c0*/  FMUL.FTZ R6, R51, c[0x0][0x320] ;  /* 0x0000c80033067a20 */ /* 0x000fe20000410000 */
[----:B------:R-:W-:Y:S01]  /*33d0*/  UISETP.GE.AND UP0, UPT, UR10, 0x2, UPT ;  /* 0x000000020a00788c */ /* 0x000fe2000bf06270 */
[----:B------:R-:W-:Y:S01]  /*33e0*/  FMUL.FTZ R12, R35, c[0x0][0x320] ;  /* 0x0000c800230c7a20 */ /* 0x000fe20000410000 */
[----:B------:R-:W-:Y:S01]  /*33f0*/  UP2UR UR14, UPR, URZ, 0x2 ;  /* 0x000000023f0e7883 */ /* 0x000fe20008000000 */
[----:B------:R1:W2:Y:S01]  /*3400*/  MUFU.TANH R33, R6 ;  /* 0x0000000600217308 */ /* 0x0002a20000002400 */
[----:B------:R-:W-:Y:S01]  /*3410*/  PLOP3.LUT P1, PT, PT, PT, UP1, 0x40, 0x0 ;  /* 0x000000000000781c */ /* 0x000fe20003f2e818 */
[----:B------:R-:W-:Y:S01]  /*3420*/  UP2UR UR11, UPR, URZ, 0x1 ;  /* 0x000000013f0b7883 */ /* 0x000fe20008000000 */
[----:B------:R-:W-:Y:S01]  /*3430*/  PLOP3.LUT P0, PT, PT, PT, UP0, 0x40, 0x0 ;  /* 0x000000000000781c */ /* 0x000fe20003f0e808 */
[----:B------:R-:W-:Y:S01]  /*3440*/  UISETP.GE.AND UP1, UPT, UR10, 0x9, UPT ;  /* 0x000000090a00788c */ /* 0x000fe2000bf26270 */
[C---:B------:R-:W-:Y:S01]  /*3450*/  ISETP.GT.AND P1, PT, R2.reuse, RZ, P1 ;  /* 0x000000ff0200720c */ /* 0x040fe20000f24270 */
[----:B------:R-:W-:Y:S01]  /*3460*/  UISETP.GE.AND UP0, UPT, UR10, 0xa, UPT ;  /* 0x0000000a0a00788c */ /* 0x000fe2000bf06270 */
[----:B------:R-:W-:Y:S01]  /*3470*/  ISETP.GT.AND P0, PT, R2, 0x1, P0 ;  /* 0x000000010200780c */ /* 0x000fe20000704270 */
[----:B------:R-:W-:Y:S01]  /*3480*/  UISETP.GE.AND UP6, UPT, UR10, 0x12, UPT ;  /* 0x000000120a00788c */ /* 0x000fe2000bfc6270 */
[C---:B------:R-:W-:Y:S01]  /*3490*/  ISETP.LT.OR P1, PT, R5.reuse, 0x1, P1 ;  /* 0x000000010500780c */ /* 0x040fe20000f21670 */
[----:B------:R-:W-:Y:S01]  /*34a0*/  UP2UR UR5, UPR, URZ, 0x1 ;  /* 0x000000013f057883 */ /* 0x000fe20008000000 */
[----:B------:R-:W-:Y:S01]  /*34b0*/  ISETP.LT.OR P0, PT, R5, 0x2, P0 ;  /* 0x000000020500780c */ /* 0x000fe20000701670 */
[----:B------:R-:W-:Y:S01]  /*34c0*/  UISETP.GE.AND UP5, UPT, UR10, 0x19, UPT ;  /* 0x000000190a00788c */ /* 0x000fe2000bfa6270 */
[----:B------:R-:W-:Y:S01]  /*34d0*/  FSEL R14, R38, -INF , !P1 ;  /* 0xff800000260e7808 */ /* 0x000fe20004800000 */
[----:B------:R-:W-:Y:S01]  /*34e0*/  UISETP.GE.AND UP4, UPT, UR10, 0x1a, UPT ;  /* 0x0000001a0a00788c */ /* 0x000fe2000bf86270 */
[----:B------:R-:W-:Y:S01]  /*34f0*/  PLOP3.LUT P1, PT, PT, PT, UP1, 0x40, 0x0 ;  /* 0x000000000000781c */ /* 0x000fe20003f2e818 */
[----:B-1----:R-:W-:Y:S01]  /*3500*/  FMUL.FTZ R6, R34, c[0x0][0x320] ;  /* 0x0000c80022067a20 */ /* 0x002fe20000410000 */
[----:B------:R-:W-:Y:S01]  /*3510*/  FSEL R16, R23, -INF , !P0 ;  /* 0xff80000017107808 */ /* 0x000fe20004000000 */
[----:B------:R-:W-:Y:S01]  /*3520*/  UISETP.GE.AND UP3, UPT, UR10, 0x21, UPT ;  /* 0x000000210a00788c */ /* 0x000fe2000bf66270 */
[----:B------:R-:W-:Y:S01]  /*3530*/  PLOP3.LUT P0, PT, PT, PT, UP0, 0x40, 0x0 ;  /* 0x000000000000781c */ /* 0x000fe20003f0e808 */
[----:B------:R1:W3:Y:S01]  /*3540*/  MUFU.TANH R24, R6 ;  /* 0x0000000600187308 */ /* 0x0002e20000002400 */
[C---:B------:R-:W-:Y:S01]  /*3550*/  ISETP.GT.AND P1, PT, R2.reuse, 0x8, P1 ;  /* 0x000000080200780c */ /* 0x040fe20000f24270 */
[----:B------:R-:W-:Y:S01]  /*3560*/  UISETP.GE.AND UP0, UPT, UR10, 0x11, UPT ;  /* 0x000000110a00788c */ /* 0x000fe2000bf06270 */
[----:B------:R-:W-:Y:S01]  /*3570*/  ISETP.GT.AND P0, PT, R2, 0x9, P0 ;  /* 0x000000090200780c */ /* 0x000fe20000704270 */
[----:B------:R-:W-:Y:S01]  /*3580*/  UISETP.GE.AND UP2, UPT, UR10, 0x22, UPT ;  /* 0x000000220a00788c */ /* 0x000fe2000bf46270 */
[C---:B------:R-:W-:Y:S01]  /*3590*/  ISETP.LT.OR P1, PT, R5.reuse, 0x9, P1 ;  /* 0x000000090500780c */ /* 0x040fe20000f21670 */
[----:B------:R-:W-:Y:S01]  /*35a0*/  UP2UR UR9, UPR, URZ, 0x2 ;  /* 0x000000023f097883 */ /* 0x000fe20008000000 */
[----:B------:R-:W-:Y:S01]  /*35b0*/  ISETP.LT.OR P0, PT, R5, 0xa, P0 ;  /* 0x0000000a0500780c */ /* 0x000fe20000701670 */
[----:B------:R-:W-:Y:S01]  /*35c0*/  UP2UR UR4, UPR, URZ, 0x1 ;  /* 0x000000013f047883 */ /* 0x000fe20008000000 */
[----:B------:R-:W-:Y:S01]  /*35d0*/  FSEL R20, R20, -INF , !P1 ;  /* 0xff80000014147808 */ /* 0x000fe20004800000 */
[----:B------:R-:W-:Y:S01]  /*35e0*/  UISETP.GE.AND UP1, UPT, UR10, 0x29, UPT ;  /* 0x000000290a00788c */ /* 0x000fe2000bf26270 */
[----:B------:R-:W-:Y:S01]  /*35f0*/  PLOP3.LUT P1, PT, PT, PT, UP0, 0x40, 0x0 ;  /* 0x000000000000781c */ /* 0x000fe20003f2e808 */
[----:B------:R-:W-:Y:S01]  /*3600*/  UISETP.GE.AND UP0, UPT, UR10, 0x2a, UPT ;  /* 0x0000002a0a00788c */ /* 0x000fe2000bf06270 */
[----:B------:R-:W4:Y:S01]  /*3610*/  MUFU.TANH R12, R12 ;  /* 0x0000000c000c7308 */ /* 0x000f220000002400 */
[----:B------:R-:W-:Y:S01]  /*3620*/  UP2UR UR19, UPR, URZ, 0x40 ;  /* 0x000000403f137883 */ /* 0x000fe20008000000 */
[----:B------:R-:W-:Y:S01]  /*3630*/  ISETP.GT.AND P1, PT, R2, 0x10, P1 ;  /* 0x000000100200780c */ /* 0x000fe20000f24270 */
[----:B-1----:R-:W-:-:S03]  /*3640*/  FMUL.FTZ R6, R18, c[0x0][0x320] ;  /* 0x0000c80012067a20 */ /* 0x002fc60000410000 */
[----:B------:R-:W-:Y:S02]  /*3650*/  ISETP.LT.OR P1, PT, R5, 0x11, P1 ;  /* 0x000000110500780c */ /* 0x000fe40000f21670 */
[----:B------:R1:W1:Y:S02]  /*3660*/  MUFU.TANH R34, R6 ;  /* 0x0000000600227308 */ /* 0x0002640000002400 */
[----:B------:R-:W-:Y:S01]  /*3670*/  FSEL R18, R13, -INF , !P1 ;  /* 0xff8000000d127808 */ /* 0x000fe20004800000 */
[----:B------:R-:W-:Y:S01]  /*3680*/  FMUL.FTZ R13, R31, c[0x0][0x320] ;  /* 0x0000c8001f0d7a20 */ /* 0x000fe20000410000 */
[----:B------:R-:W-:-:S04]  /*3690*/  PLOP3.LUT P1, PT, PT, PT, UP5, 0x40, 0x0 ;  /* 0x000000000000781c */ /* 0x000fc80003f2e858 */
[----:B------:R-:W-:Y:S01]  /*36a0*/  ISETP.GT.AND P1, PT, R2, 0x18, P1 ;  /* 0x000000180200780c */ /* 0x000fe20000f24270 */
[----:B------:R-:W2:Y:S03]  /*36b0*/  MUFU.TANH R29, R13 ;  /* 0x0000000d001d7308 */ /* 0x000ea60000002400 */
[----:B------:R-:W-:Y:S01]  /*36c0*/  ISETP.LT.OR P1, PT, R5, 0x19, P1 ;  /* 0x000000190500780c */ /* 0x000fe20000f21670 */
[----:B-1----:R-:W-:Y:S01]  /*36d0*/  FMUL.FTZ R6, R19, c[0x0][0x320] ;  /* 0x0000c80013067a20 */ /* 0x002fe20000410000 */
[----:B------:R-:W-:Y:S02]  /*36e0*/  FSEL R19, R37, -INF , !P0 ;  /* 0xff80000025137808 */ /* 0x000fe40004000000 */
[----:B------:R-:W-:Y:S01]  /*36f0*/  PLOP3.LUT P0, PT, PT, PT, UP6, 0x40, 0x0 ;  /* 0x000000000000781c */ /* 0x000fe20003f0e868 */
[----:B------:R1:W1:Y:S01]  /*3700*/  MUFU.TANH R32, R6 ;  /* 0x0000000600207308 */ /* 0x0002620000002400 */
[----:B------:R-:W-:Y:S01]  /*3710*/  FSEL R22, R22, -INF , !P1 ;  /* 0xff80000016167808 */ /* 0x000fe20004800000 */
[----:B------:R-:W-:Y:S01]  /*3720*/  UISETP.NE.AND UP6, UPT, UR17, URZ, UPT ;  /* 0x0000003f1100728c */ /* 0x000fe2000bfc5270 */
[----:B------:R-:W-:-:S02]  /*3730*/  ISETP.GT.AND P0, PT, R2, 0x11, P0 ;  /* 0x000000110200780c */ /* 0x000fc40000704270 */
[----:B------:R-:W-:Y:S02]  /*3740*/  PLOP3.LUT P1, PT, PT, PT, UP3, 0x40, 0x0 ;  /* 0x000000000000781c */ /* 0x000fe40003f2e838 */
[C---:B------:R-:W-:Y:S02]  /*3750*/  ISETP.LT.OR P0, PT, R5.reuse, 0x12, P0 ;  /* 0x000000120500780c */ /* 0x040fe40000701670 */
[----:B------:R-:W-:Y:S02]  /*3760*/  ISETP.GT.AND P1, PT, R2, 0x20, P1 ;  /* 0x000000200200780c */ /* 0x000fe40000f24270 */
[----:B------:R-:W-:Y:S02]  /*3770*/  FSEL R17, R36, -INF , !P0 ;  /* 0xff80000024117808 */ /* 0x000fe40004000000 */
[----:B------:R-:W-:Y:S02]  /*3780*/  PLOP3.LUT P0, PT, PT, PT, UP4, 0x40, 0x0 ;  /* 0x000000000000781c */ /* 0x000fe40003f0e848 */
[----:B------:R-:W-:Y:S01]  /*3790*/  ISETP.LT.OR P1, PT, R5, 0x21, P1 ;  /* 0x000000210500780c */ /* 0x000fe20000f21670 */
[----:B-1----:R-:W-:Y:S01]  /*37a0*/  FMUL.FTZ R6, R42, c[0x0][0x320] ;  /* 0x0000c8002a067a20 */ /* 0x002fe20000410000 */
[----:B------:R-:W-:-:S02]  /*37b0*/  ISETP.GT.AND P0, PT, R2, 0x19, P0 ;  /* 0x000000190200780c */ /* 0x000fc40000704270 */
[----:B------:R-:W-:Y:S01]  /*37c0*/  FSEL R96, R15, -INF , !P1 ;  /* 0xff8000000f607808 */ /* 0x000fe20004800000 */
[----:B------:R1:W1:Y:S01]  /*37d0*/  MUFU.TANH R23, R6 ;  /* 0x0000000600177308 */ /* 0x0002620000002400 */
[----:B------:R-:W-:Y:S02]  /*37e0*/  ISETP.LT.OR P0, PT, R5, 0x1a, P0 ;  /* 0x0000001a0500780c */ /* 0x000fe40000701670 */
[----:B------:R-:W-:Y:S02]  /*37f0*/  PLOP3.LUT P1, PT, PT, PT, UP1, 0x40, 0x0 ;  /* 0x000000000000781c */ /* 0x000fe40003f2e818 */
[----:B------:R-:W-:Y:S02]  /*3800*/  FSEL R21, R21, -INF , !P0 ;  /* 0xff80000015157808 */ /* 0x000fe40004000000 */
[----:B------:R-:W-:Y:S02]  /*3810*/  PLOP3.LUT P0, PT, PT, PT, UP2, 0x40, 0x0 ;  /* 0x000000000000781c */ /* 0x000fe40003f0e828 */
[----:B------:R-:W-:-:S02]  /*3820*/  ISETP.GT.AND P1, PT, R2, 0x28, P1 ;  /* 0x000000280200780c */ /* 0x000fc40000f24270 */
[----:B------:R-:W-:Y:S02]  /*3830*/  ISETP.GT.AND P0, PT, R2, 0x21, P0 ;  /* 0x000000210200780c */ /* 0x000fe40000704270 */
[C---:B------:R-:W-:Y:S02]  /*3840*/  ISETP.LT.OR P2, PT, R5.reuse, 0x29, P1 ;  /* 0x000000290500780c */ /* 0x040fe40000f41670 */
[----:B------:R-:W-:Y:S01]  /*3850*/  ISETP.LT.OR P0, PT, R5, 0x22, P0 ;  /* 0x000000220500780c */ /* 0x000fe20000701670 */
[----:B-1----:R-:W-:Y:S01]  /*3860*/  FMUL.FTZ R6, R43, c[0x0][0x320] ;  /* 0x0000c8002b067a20 */ /* 0x002fe20000410000 */
[----:B------:R-:W-:Y:S02]  /*3870*/  FSEL R94, R26, -INF , !P2 ;  /* 0xff8000001a5e7808 */ /* 0x000fe40005000000 */
[----:B------:R-:W-:Y:S01]  /*3880*/  FSEL R95, R27, -INF , !P0 ;  /* 0xff8000001b5f7808 */ /* 0x000fe20004000000 */
[----:B------:R1:W1:Y:S01]  /*3890*/  MUFU.TANH R28, R6 ;  /* 0x00000006001c7308 */ /* 0x0002620000002400 */
[----:B------:R-:W-:-:S04]  /*38a0*/  PLOP3.LUT P0, PT, PT, PT, UP0, 0x40, 0x0 ;  /* 0x000000000000781c */ /* 0x000fc80003f0e808 */
[----:B------:R-:W-:Y:S01]  /*38b0*/  ISETP.GT.AND P0, PT, R2, 0x29, P0 ;  /* 0x000000290200780c */ /* 0x000fe20000704270 */
[----:B------:R-:W-:-:S03]  /*38c0*/  FMUL.FTZ R2, R50, c[0x0][0x320] ;  /* 0x0000c80032027a20 */ /* 0x000fc60000410000 */
[----:B------:R-:W-:Y:S01]  /*38d0*/  ISETP.LT.OR P1, PT, R5, 0x2a, P0 ;  /* 0x0000002a0500780c */ /* 0x000fe20000721670 */
[----:B------:R-:W2:Y:S01]  /*38e0*/  MUFU.TANH R13, R2 ;  /* 0x00000002000d7308 */ /* 0x000ea20000002400 */
[----:B------:R-:W-:Y:S01]  /*38f0*/  PLOP3.LUT P0, PT, PT, PT, UP6, 0x40, 0x0 ;  /* 0x000000000000781c */ /* 0x000fe20003f0e868 */
[----:B------:R-:W-:Y:S01]  /*3900*/  UISETP.NE.AND UP6, UPT, UR19, URZ, UPT ;  /* 0x0000003f1300728c */ /* 0x000fe2000bfc5270 */
[----:B------:R-:W-:Y:S01]  /*3910*/  FSEL R93, R25, -INF , !P1 ;  /* 0xff800000195d7808 */ /* 0x000fe20004800000 */
[----:B-1----:R-:W-:-:S04]  /*3920*/  FMUL.FTZ R6, R30, c[0x0][0x320] ;  /* 0x0000c8001e067a20 */ /* 0x002fc80000410000 */
[----:B------:R1:W1:Y:S02]  /*3930*/  MUFU.TANH R30, R6 ;  /* 0x00000006001e7308 */ /* 0x0002640000002400 */
[----:B-1----:R-:W1:Y:S02]  /*3940*/  SHFL.IDX PT, R6, R7, 0x1, 0x1c1f ;  /* 0x003c1f0007067f89 */ /* 0x002e6400000e0000 */
[--C-:B-1----:R-:W-:Y:S02]  /*3950*/  IMAD.IADD R5, R8, 0x1, R6.reuse ;  /* 0x0000000108057824 */ /* 0x102fe400078e0206 */
[----:B------:R-:W-:-:S03]  /*3960*/  IMAD.IADD R2, R10, 0x1, R6 ;  /* 0x000000010a027824 */ /* 0x000fc600078e0206 */
[----:B------:R-:W-:Y:S01]  /*3970*/  IMNMX R5, R5, R9, PT ;  /* 0x0000000905057217 */ /* 0x000fe20003800200 */
[----:B------:R-:W-:Y:S05]  /*3980*/  @P0 BRA `(.L_x_169) ;  /* 0x0000015000000947 */ /* 0x000fea0003800000 */
[----:B--234-:R-:W-:Y:S01]  /*3990*/  IADD3 R6, R6, c[0x0][0x1d0], RZ ;  /* 0x0000740006067a10 */ /* 0x01cfe20007ffe0ff */
        /* <DEDUP_REMOVED lines=11> */
.L_x_171:
[----:B------:R-:W-:-:S04]  /*3a50*/  MOV R7, c[0x0][0x32c] ;  /* 0x0000cb0000077a02 */ /* 0x000fc80000000f00 */
[----:B------:R-:W-:-:S13]  /*3a60*/  ISETP.NE.AND P0, PT, R7, 0x1, PT ;  /* 0x000000010700780c */ /* 0x000fda0003f05270 */
[----:B------:R-:W-:-:S05]  /*3a70*/  @P0 IMAD.HI.U32 R7, R6, c[0x0][0x330], RZ ;  /* 0x0000cc0006070a27 */ /* 0x000fca00078e00ff */
[----:B------:R-:W-:Y:S02]  /*3a80*/  @P0 SHF.R.U32.HI R6, RZ, c[0x0][0x334], R7 ;  /* 0x0000cd00ff060a19 */ /* 0x000fe40000011607 */
.L_x_172:
[----:B------:R-:W-:Y:S05]  /*3a90*/  BSYNC B0 ;  /* 0x0000000000007941 */ /* 0x000fea0003800000 */
.L_x_170:
[----:B------:R-:W-:-:S05]  /*3aa0*/  IMAD R6, R6, c[0x0][0x32c], R11 ;  /* 0x0000cb0006067a24 */ /* 0x000fca00078e020b */
[----:B------:R-:W-:Y:S02]  /*3ab0*/  IADD3 R7, R6, c[0x0][0x32c], RZ ;  /* 0x0000cb0006077a10 */ /* 0x000fe40007ffe0ff */
[----:B------:R-:W-:Y:S02]  /*3ac0*/  IMNMX R2, R2, R6, !PT ;  /* 0x0000000602027217 */ /* 0x000fe40007800200 */
[----:B------:R-:W-:Y:S02]  /*3ad0*/  IMNMX R5, R5, R7, PT ;  /* 0x0000000705057217 */ /* 0x000fe40003800200 */
.L_x_169:
[----:B--234-:R-:W-:Y:S01]  /*3ae0*/  UP2UR UR10, UPR, URZ, 0x10 ;  /* 0x000000103f0a7883 */ /* 0x01cfe20008000000 */
[----:B------:R-:W-:Y:S01]  /*3af0*/  FMNMX.FTZ R133, R14, R16, !PT ;  /* 0x000000100e857209 */ /* 0x000fe20007810000 */
[----:B------:R-:W-:Y:S01]  /*3b00*/  UISETP.NE.AND UP4, UPT, UR14, URZ, UPT ;  /* 0x0000003f0e00728c */ /* 0x000fe2000bf85270 */
[----:B------:R-:W-:Y:S01]  /*3b10*/  IMAD.SHL.U32 R236, R3, 0x2, RZ ;  /* 0x0000000203ec7824 */ /* 0x000fe200078e00ff */
[----:B------:R-:W-:Y:S01]  /*3b20*/  UP2UR UR14, UPR, URZ, 0x8 ;  /* 0x000000083f0e7883 */ /* 0x000fe20008000000 */
[----:B------:R-:W-:Y:S01]  /*3b30*/  FMNMX.FTZ R133, R20, R133, !PT ;  /* 0x0000008514857209 */ /* 0x000fe20007810000 */
[----:B------:R-:W-:Y:S01]  /*3b40*/  UISETP.NE.AND UP3, UPT, UR11, URZ, UPT ;  /* 0x0000003f0b00728c */ /* 0x000fe2000bf65270 */
[--C-:B------:R-:W-:Y:S01]  /*3b50*/  IMAD R237, R4, 0x2, R236.reuse ;  /* 0x0000000204ed7824 */ /* 0x100fe200078e02ec */
[----:B------:R-:W-:Y:S01]  /*3b60*/  PLOP3.LUT P0, PT, PT, PT, UP4, 0x40, 0x0 ;  /* 0x000000000000781c */ /* 0x000fe20003f0e848 */
[----:B------:R-:W-:Y:S01]  /*3b70*/  UP2UR UR11, UPR, URZ, 0x4 ;  /* 0x000000043f0b7883 */ /* 0x000fe20008000000 */
[----:B------:R-:W-:Y:S01]  /*3b80*/  FMNMX.FTZ R133, R19, R133, !PT ;  /* 0x0000008513857209 */ /* 0x000fe20007810000 */
[----:B------:R-:W-:Y:S01]  /*3b90*/  UISETP.NE.AND UP2, UPT, UR9, URZ, UPT ;  /* 0x0000003f0900728c */ /* 0x000fe2000bf45270 */
[----:B------:R-:W-:Y:S01]  /*3ba0*/  ISETP.GT.AND P0, PT, R2, RZ, P0 ;  /* 0x000000ff0200720c */ /* 0x000fe20000704270 */
[----:B------:R-:W-:Y:S01]  /*3bb0*/  UP2UR UR9, UPR, URZ, 0x2 ;  /* 0x000000023f097883 */ /* 0x000fe20008000000 */
[----:B------:R-:W-:Y:S01]  /*3bc0*/  PLOP3.LUT P2, PT, PT, PT, UP3, 0x40, 0x0 ;  /* 0x000000000000781c */ /* 0x000fe20003f4e838 */
[----:B------:R-:W-:Y:S01]  /*3bd0*/  UISETP.NE.AND UP1, UPT, UR5, URZ, UPT ;  /* 0x0000003f0500728c */ /* 0x000fe2000bf25270 */
[C---:B------:R-:W-:Y:S01]  /*3be0*/  ISETP.LT.OR P0, PT, R5.reuse, 0x1, P0 ;  /* 0x000000010500780c */ /* 0x040fe20000701670 */
[----:B------:R-:W-:Y:S01]  /*3bf0*/  UP2UR UR5, UPR, URZ, 0x1 ;  /* 0x000000013f057883 */ /* 0x000fe20008000000 */
[----:B------:R-:W-:Y:S01]  /*3c00*/  PLOP3.LUT P1, PT, PT, PT, UP2, 0x40, 0x0 ;  /* 0x000000000000781c */ /* 0x000fe20003f2e828 */
[----:B------:R-:W-:Y:S01]  /*3c10*/  UISETP.NE.AND UP0, UPT, UR4, URZ, UPT ;  /* 0x0000003f0400728c */ /* 0x000fe2000bf05270 */
[----:B------:R-:W-:Y:S01]  /*3c20*/  FSEL R6, R44, -INF , !P0 ;  /* 0xff8000002c067808 */ /* 0x000fe20004000000 */
[----:B------:R-:W-:Y:S01]  /*3c30*/  UISETP.NE.AND UP4, UPT, UR10, URZ, UPT ;  /* 0x0000003f0a00728c */ /* 0x000fe2000bf85270 */
[----:B------:R-:W-:Y:S01]  /*3c40*/  ISETP.GT.AND P0, PT, R2, 0x1, P2 ;  /* 0x000000010200780c */ /* 0x000fe20001704270 */
[----:B------:R-:W-:Y:S01]  /*3c50*/  UISETP.NE.AND UP3, UPT, UR14, URZ, UPT ;  /* 0x0000003f0e00728c */ /* 0x000fe2000bf65270 */
[----:B------:R-:W-:Y:S01]  /*3c60*/  PLOP3.LUT P2, PT, PT, PT, UP1, 0x40, 0x0 ;  /* 0x000000000000781c */ /* 0x000fe20003f4e818 */
[----:B------:R-:W-:Y:S01]  /*3c70*/  UISETP.NE.AND UP2, UPT, UR11, URZ, UPT ;  /* 0x0000003f0b00728c */ /* 0x000fe2000bf45270 */
[----:B------:R-:W-:Y:S01]  /*3c80*/  ISETP.LT.OR P0, PT, R5, 0x2, P0 ;  /* 0x000000020500780c */ /* 0x000fe20000701670 */
[----:B------:R-:W-:Y:S01]  /*3c90*/  UISETP.NE.AND UP1, UPT, UR9, URZ, UPT ;  /* 0x0000003f0900728c */ /* 0x000fe2000bf25270 */
[----:B------:R-:W-:Y:S01]  /*3ca0*/  FMNMX.FTZ R133, R18, R133, !PT ;  /* 0x0000008512857209 */ /* 0x000fe20007810000 */
[----:B------:R-:W-:Y:S01]  /*3cb0*/  IMAD R240, R0, 0x2, R236 ;  /* 0x0000000200f07824 */ /* 0x000fe200078e02ec */
[----:B------:R-:W-:Y:S01]  /*3cc0*/  FSEL R11, R39, -INF , !P0 ;  /* 0xff800000270b7808 */ /* 0x000fe20004000000 */
[----:B------:R-:W-:Y:S01]  /*3cd0*/  LDSM.16.MT88.4 R48, [R237+0x4880] ;  /* 0x00488000ed30783b */ /* 0x000fe20000004200 */
[----:B------:R-:W-:-:S02]  /*3ce0*/  ISETP.GT.AND P0, PT, R2, 0x8, P1 ;  /* 0x000000080200780c */ /* 0x000fc40000f04270 */
[----:B------:R-:W-:Y:S01]  /*3cf0*/  PLOP3.LUT P1, PT, PT, PT, UP0, 0x40, 0x0 ;  /* 0x000000000000781c */ /* 0x000fe20003f2e808 */
[----:B------:R-:W-:Y:S01]  /*3d00*/  UISETP.NE.AND UP0, UPT, UR5, URZ, UPT ;  /* 0x0000003f0500728c */ /* 0x000fe2000bf05270 */
[C---:B------:R-:W-:Y:S01]  /*3d10*/  ISETP.LT.OR P0, PT, R5.reuse, 0x9, P0 ;  /* 0x000000090500780c */ /* 0x040fe20000701670 */
[----:B------:R-:W-:Y:S01]  /*3d20*/  LDSM.16.MT88.4 R44, [R240+0x4080] ;  /* 0x00408000f02c783b */ /* 0x000fe20000004200 */
[----:B------:R-:W-:Y:S01]  /*3d30*/  FMNMX.FTZ R132, R6, R11, !PT ;  /* 0x0000000b06847209 */ /* 0x000fe20007810000 */
[----:B------:R-:W-:Y:S01]  /*3d40*/  ULDC.64 UR4, c[0x0][0x2c8] ;  /* 0x0000b20000047ab9 */ /* 0x000fe20000000a00 */
[----:B------:R-:W-:Y:S01]  /*3d50*/  FSEL R10, R24, -INF , !P0 ;  /* 0xff800000180a7808 */ /* 0x000fe20004000000 */
[----:B------:R-:W-:Y:S01]  /*3d60*/  LDSM.16.MT88.4 R40, [R240+0x4880] ;  /* 0x00488000f028783b */ /* 0x000fe20000004200 */
[----:B------:R-:W-:Y:S02]  /*3d70*/  ISETP.GT.AND P0, PT, R2, 0x9, P2 ;  /* 0x000000090200780c */ /* 0x000fe40001704270 */
[----:B------:R-:W-:Y:S01]  /*3d80*/  PLOP3.LUT P2, PT, PT, PT, UP6, 0x40, 0x0 ;  /* 0x000000000000781c */ /* 0x000fe20003f4e868 */
[----:B------:R-:W-:Y:S01]  /*3d90*/  LDSM.16.MT88.4 R24, [R236+0x4880] ;  /* 0x00488000ec18783b */ /* 0x000fe20000004200 */
[----:B------:R-:W-:Y:S01]  /*3da0*/  ISETP.LT.OR P0, PT, R5, 0xa, P0 ;  /* 0x0000000a0500780c */ /* 0x000fe20000701670 */
[----:B------:R-:W-:Y:S01]  /*3db0*/  UISETP.NE.AND UP6, UPT, UR17, URZ, UPT ;  /* 0x0000003f1100728c */ /* 0x000fe2000bfc5270 */
[----:B------:R-:W-:Y:S01]  /*3dc0*/  FMNMX.FTZ R132, R10, R132, !PT ;  /* 0x000000840a847209 */ /* 0x000fe20007810000 */
[----:B------:R-:W-:Y:S01]  /*3dd0*/  LDSM.16.MT88.4 R68, [R240+0x5880] ;  /* 0x00588000f044783b */ /* 0x000fe20000004200 */
[----:B------:R-:W-:-:S02]  /*3de0*/  FSEL R9, R12, -INF , !P0 ;  /* 0xff8000000c097808 */ /* 0x000fc40004000000 */
[C---:B------:R-:W-:Y:S01]  /*3df0*/  ISETP.GT.AND P0, PT, R2.reuse, 0x10, P1 ;  /* 0x000000100200780c */ /* 0x040fe20000f04270 */
[----:B------:R-:W-:Y:S01]  /*3e00*/  LDSM.16.MT88.4 R60, [R236+0x6080] ;  /* 0x00608000ec3c783b */ /* 0x000fe20000004200 */
[----:B------:R-:W-:Y:S01]  /*3e10*/  PLOP3.LUT P1, PT, PT, PT, UP5, 0x40, 0x0 ;  /* 0x000000000000781c */ /* 0x000fe20003f2e858 */
[----:B------:R-:W-:Y:S01]  /*3e20*/  UISETP.NE.AND UP5, UPT, UR18, URZ, UPT ;  /* 0x0000003f1200728c */ /* 0x000fe2000bfa5270 */
[----:B------:R-:W-:Y:S01]  /*3e30*/  ISETP.LT.OR P0, PT, R5, 0x11, P0 ;  /* 0x000000110500780c */ /* 0x000fe20000701670 */
[----:B------:R-:W-:Y:S01]  /*3e40*/  LDSM.16.MT88.4 R64, [R237+0x5880] ;  /* 0x00588000ed40783b */ /* 0x000fe20000004200 */
[C---:B------:R-:W-:Y:S02]  /*3e50*/  ISETP.GT.AND P1, PT, R2.reuse, 0x18, P1 ;  /* 0x000000180200780c */ /* 0x040fe40000f24270 */
[----:B------:R-:W-:Y:S01]  /*3e60*/  FSEL R8, R23, -INF , !P0 ;  /* 0xff80000017087808 */ /* 0x000fe20004000000 */
[----:B------:R-:W-:Y:S01]  /*3e70*/  LDSM.16.MT88.4 R56, [R237+0x6080] ;  /* 0x00608000ed38783b */ /* 0x000fe20000004200 */
[----:B------:R-:W-:-:S02]  /*3e80*/  ISETP.GT.AND P0, PT, R2, 0x11, P2 ;  /* 0x000000110200780c */ /* 0x000fc40001704270 */
[C---:B------:R-:W-:Y:S01]  /*3e90*/  ISETP.LT.OR P1, PT, R5.reuse, 0x19, P1 ;  /* 0x000000190500780c */ /* 0x040fe20000f21670 */
[----:B------:R-:W-:Y:S01]  /*3ea0*/  STL [R1+0x98], R163 ;  /* 0x000098a301007387 */ /* 0x000fe20000100800 */
[----:B------:R-:W-:Y:S02]  /*3eb0*/  ISETP.LT.OR P0, PT, R5, 0x12, P0 ;  /* 0x000000120500780c */ /* 0x000fe40000701670 */
[----:B------:R-:W-:Y:S01]  /*3ec0*/  FMNMX.FTZ R133, R17, R133, !PT ;  /* 0x0000008511857209 */ /* 0x000fe20007810000 */
[----:B------:R-:W-:Y:S01]  /*3ed0*/  STL [R1+0x94], R162 ;  /* 0x000094a201007387 */ /* 0x000fe20000100800 */
[----:B------:R-:W-:Y:S02]  /*3ee0*/  FSEL R7, R28, -INF , !P0 ;  /* 0xff8000001c077808 */ /* 0x000fe40004000000 */
[----:B------:R-:W-:Y:S01]  /*3ef0*/  PLOP3.LUT P0, PT, PT, PT, UP4, 0x40, 0x0 ;  /* 0x000000000000781c */ /* 0x000fe20003f0e848 */
[----:B------:R-:W-:Y:S01]  /*3f00*/  STL [R1+0x90], R161 ;  /* 0x000090a101007387 */ /* 0x000fe20000100800 */
[----:B------:R-:W-:-:S02]  /*3f10*/  FSEL R13, R13, -INF , !P1 ;  /* 0xff8000000d0d7808 */ /* 0x000fc40004800000 */
[----:B------:R-:W-:Y:S01]  /*3f20*/  ISETP.GT.AND P0, PT, R2, 0x19, P0 ;  /* 0x000000190200780c */ /* 0x000fe20000704270 */
[----:B------:R-:W-:Y:S01]  /*3f30*/  STL [R1+0x8c], R160 ;  /* 0x00008ca001007387 */ /* 0x000fe20000100800 */
[----:B------:R-:W-:Y:S02]  /*3f40*/  PLOP3.LUT P1, PT, PT, PT, UP3, 0x40, 0x0 ;  /* 0x000000000000781c */ /* 0x000fe40003f2e838 */
[----:B------:R-:W-:Y:S01]  /*3f50*/  ISETP.LT.OR P0, PT, R5, 0x1a, P0 ;  /* 0x0000001a0500780c */ /* 0x000fe20000701670 */
[----:B------:R-:W-:Y:S01]  /*3f60*/  STL [R1+0x88], R135 ;  /* 0x0000888701007387 */ /* 0x000fe20000100800 */
[----:B------:R-:W-:Y:S02]  /*3f70*/  FMNMX.FTZ R132, R9, R132, !PT ;  /* 0x0000008409847209 */ /* 0x000fe40007810000 */
[----:B------:R-:W-:Y:S02]  /*3f80*/  FMNMX.FTZ R133, R22, R133, !PT ;  /* 0x0000008516857209 */ /* 0x000fe40007810000 */
[----:B------:R-:W-:-:S02]  /*3f90*/  FSEL R15, R33, -INF , !P0 ;  /* 0xff800000210f7808 */ /* 0x000fc40004000000 */
[----:B------:R-:W-:Y:S02]  /*3fa0*/  PLOP3.LUT P0, PT, PT, PT, UP2, 0x40, 0x0 ;  /* 0x000000000000781c */ /* 0x000fe40003f0e828 */
[----:B------:R-:W-:Y:S02]  /*3fb0*/  ISETP.GT.AND P1, PT, R2, 0x20, P1 ;  /* 0x000000200200780c */ /* 0x000fe40000f24270 */
[----:B------:R-:W-:Y:S02]  /*3fc0*/  FMNMX.FTZ R132, R8, R132, !PT ;  /* 0x0000008408847209 */ /* 0x000fe40007810000 */
[----:B------:R-:W-:Y:S02]  /*3fd0*/  FMNMX.FTZ R133, R21, R133, !PT ;  /* 0x0000008515857209 */ /* 0x000fe40007810000 */
[----:B------:R-:W-:Y:S02]  /*3fe0*/  ISETP.GT.AND P0, PT, R2, 0x21, P0 ;  /* 0x000000210200780c */ /* 0x000fe40000704270 */
[----:B------:R-:W-:-:S02]  /*3ff0*/  ISETP.LT.OR P1, PT, R5, 0x21, P1 ;  /* 0x000000210500780c */ /* 0x000fc40000f21670 */
[----:B------:R-:W-:Y:S02]  /*4000*/  FMNMX.FTZ R132, R7, R132, !PT ;  /* 0x0000008407847209 */ /* 0x000fe40007810000 */
[----:B------:R-:W-:Y:S02]  /*4010*/  FMNMX.FTZ R133, R96, R133, !PT ;  /* 0x0000008560857209 */ /* 0x000fe40007810000 */
[----:B------:R-:W-:Y:S02]  /*4020*/  ISETP.LT.OR P0, PT, R5, 0x22, P0 ;  /* 0x000000220500780c */ /* 0x000fe40000701670 */
[----:B------:R-:W-:Y:S02]  /*4030*/  FSEL R92, R34, -INF , !P1 ;  /* 0xff800000225c7808 */ /* 0x000fe40004800000 */
[----:B------:R-:W-:Y:S02]  /*4040*/  PLOP3.LUT P1, PT, PT, PT, UP1, 0x40, 0x0 ;  /* 0x000000000000781c */ /* 0x000fe40003f2e818 */
[----:B------:R-:W-:-:S02]  /*4050*/  FMNMX.FTZ R132, R13, R132, !PT ;  /* 0x000000840d847209 */ /* 0x000fc40007810000 */
[----:B------:R-:W-:Y:S02]  /*4060*/  FMNMX.FTZ R133, R95, R133, !PT ;  /* 0x000000855f857209 */ /* 0x000fe40007810000 */
[----:B------:R-:W-:Y:S02]  /*4070*/  FSEL R91, R32, -INF , !P0 ;  /* 0xff800000205b7808 */ /* 0x000fe40004000000 */
[----:B------:R-:W-:Y:S02]  /*4080*/  PLOP3.LUT P0, PT, PT, PT, UP0, 0x40, 0x0 ;  /* 0x000000000000781c */ /* 0x000fe40003f0e808 */
[----:B------:R-:W-:Y:S02]  /*4090*/  ISETP.GT.AND P1, PT, R2, 0x28, P1 ;  /* 0x000000280200780c */ /* 0x000fe40000f24270 */
[----:B------:R-:W-:Y:S02]  /*40a0*/  FMNMX.FTZ R132, R15, R132, !PT ;  /* 0x000000840f847209 */ /* 0x000fe40007810000 */
[----:B------:R-:W-:-:S02]  /*40b0*/  FMNMX.FTZ R133, R94, R133, !PT ;  /* 0x000000855e857209 */ /* 0x000fc40007810000 */
[----:B------:R-:W-:Y:S02]  /*40c0*/  ISETP.GT.AND P0, PT, R2, 0x29, P0 ;  /* 0x000000290200780c */ /* 0x000fe40000704270 */
[----:B------:R-:W-:Y:S02]  /*40d0*/  ISETP.LT.OR P1, PT, R5, 0x29, P1 ;  /* 0x000000290500780c */ /* 0x000fe40000f21670 */
[----:B------:R-:W-:Y:S02]  /*40e0*/  FMNMX.FTZ R132, R92, R132, !PT ;  /* 0x000000845c847209 */ /* 0x000fe40007810000 */
[----:B------:R-:W-:Y:S02]  /*40f0*/  FMNMX.FTZ R133, R93, R133, !PT ;  /* 0x000000855d857209 */ /* 0x000fe40007810000 */
[----:B------:R-:W-:Y:S02]  /*4100*/  ISETP.LT.OR P0, PT, R5, 0x2a, P0 ;  /* 0x0000002a0500780c */ /* 0x000fe40000701670 */
[----:B------:R-:W-:Y:S01]  /*4110*/  FSEL R90, R30, -INF , !P1 ;  /* 0xff8000001e5a7808 */ /* 0x000fe20004800000 */
[----:B------:R-:W1:Y:S01]  /*4120*/  SHFL.BFLY PT, R12, R133, 0x2, 0x1f ;  /* 0x0c401f00850c7f89 */ /* 0x000e6200000e0000 */
[----:B------:R-:W-:-:S02]  /*4130*/  FMNMX.FTZ R132, R91, R132, !PT ;  /* 0x000000845b847209 */ /* 0x000fc40007810000 */
[----:B------:R-:W-:Y:S02]  /*4140*/  FSEL R89, R29, -INF , !P0 ;  /* 0xff8000001d597808 */ /* 0x000fe40004000000 */
[----:B------:R-:W-:Y:S01]  /*4150*/  FMNMX.FTZ R132, R90, R132, !PT ;  /* 0x000000845a847209 */ /* 0x000fe20007810000 */
[----:B------:R-:W-:Y:S01]  /*4160*/  LDSM.16.MT88.4 R28, [R237+0x4080] ;  /* 0x00408000ed1c783b */ /* 0x000fe20000004200 */
[----:B------:R-:W-:Y:S02]  /*4170*/  LEA R239, R0, R237, 0x1 ;  /* 0x000000ed00ef7211 */ /* 0x000fe400078e08ff */
[----:B------:R-:W-:-:S03]  /*4180*/  FMNMX.FTZ R132, R89, R132, !PT ;  /* 0x0000008459847209 */ /* 0x000fc60007810000 */
[----:B------:R-:W-:Y:S04]  /*4190*/  LDSM.16.MT88.4 R32, [R239+0x4080] ;  /* 0x00408000ef20783b */ /* 0x000fe80000004200 */
[----:B------:R-:W2:Y:S04]  /*41a0*/  SHFL.BFLY PT, R2, R132, 0x2, 0x1f ;  /* 0x0c401f0084027f89 */ /* 0x000ea800000e0000 */
[----:B------:R-:W-:Y:S01]  /*41b0*/  LDSM.16.MT88.4 R72, [R239+0x4880] ;  /* 0x00488000ef48783b */ /* 0x000fe20000004200 */
[----:B-1----:R-:W-:-:S03]  /*41c0*/  FMNMX.FTZ R133, R133, R12, !PT ;  /* 0x0000000c85857209 */ /* 0x002fc60007810000 */
[----:B------:R-:W-:Y:S04]  /*41d0*/  LDSM.16.MT88.4 R76, [R239+0x5880] ;  /* 0x00588000ef4c783b */ /* 0x000fe80000004200 */
[----:B------:R-:W1:Y:S04]  /*41e0*/  SHFL.BFLY PT, R12, R133, 0x1, 0x1f ;  /* 0x0c201f00850c7f89 */ /* 0x000e6800000e0000 */
[----:B------:R-:W-:Y:S01]  /*41f0*/  LDSM.16.MT88.4 R80, [R239+0x6080] ;  /* 0x00608000ef50783b */ /* 0x000fe20000004200 */
[----:B--2---:R-:W-:-:S05]  /*4200*/  FMNMX.FTZ R132, R132, R2, !PT ;  /* 0x0000000284847209 */ /* 0x004fca0007810000 */
[----:B------:R-:W2:Y:S01]  /*4210*/  SHFL.BFLY PT, R2, R132, 0x1, 0x1f ;  /* 0x0c201f0084027f89 */ /* 0x000ea200000e0000 */
[----:B-1----:R-:W-:-:S04]  /*4220*/  FMNMX.FTZ R133, R133, R12, !PT ;  /* 0x0000000c85857209 */ /* 0x002fc80007810000 */
[C---:B------:R-:W-:Y:S01]  /*4230*/  FSETP.NEU.FTZ.AND P0, PT, R133.reuse, -INF , PT ;  /* 0xff8000008500780b */ /* 0x040fe20003f1d000 */
[----:B------:R-:W-:-:S05]  /*4240*/  FMUL.FTZ R12, R133, c[0x0][0x2d0] ;  /* 0x0000b400850c7a20 */ /* 0x000fca0000410000 */
[----:B------:R-:W-:-:S05]  /*4250*/  FSEL R12, R12, RZ, P0 ;  /* 0x000000ff0c0c7208 */ /* 0x000fca0000000000 */
[--C-:B------:R-:W-:Y:S01]  /*4260*/  FFMA.FTZ R14, R14, c[0x0][0x2d0], -R12.reuse ;  /* 0x0000b4000e0e7a23 */ /* 0x100fe2000001080c */
[----:B--2---:R-:W-:Y:S01]  /*4270*/  FMNMX.FTZ R132, R132, R2, !PT ;  /* 0x0000000284847209 */ /* 0x004fe20007810000 */
[--C-:B------:R-:W-:Y:S02]  /*4280*/  FFMA.FTZ R16, R16, c[0x0][0x2d0], -R12.reuse ;  /* 0x0000b40010107a23 */ /* 0x100fe4000001080c */
[--C-:B------:R-:W-:Y:S01]  /*4290*/  FFMA.FTZ R19, R19, c[0x0][0x2d0], -R12.reuse ;  /* 0x0000b40013137a23 */ /* 0x100fe2000001080c */
[C---:B------:R-:W-:Y:S01]  /*42a0*/  FSETP.NEU.FTZ.AND P0, PT, R132.reuse, -INF , PT ;  /* 0xff8000008400780b */ /* 0x040fe20003f1d000 */
[----:B------:R-:W-:Y:S01]  /*42b0*/  FMUL.FTZ R2, R132, c[0x0][0x2d0] ;  /* 0x0000b40084027a20 */ /* 0x000fe20000410000 */
[----:B------:R-:W-:Y:S01]  /*42c0*/  MUFU.EX2 R97, R14 ;  /* 0x0000000e00617308 */ /* 0x000fe20000000800 */
[--C-:B------:R-:W-:Y:S02]  /*42d0*/  FFMA.FTZ R18, R18, c[0x0][0x2d0], -R12.reuse ;  /* 0x0000b40012127a23 */ /* 0x100fe4000001080c */
[--C-:B------:R-:W-:Y:S01]  /*42e0*/  FFMA.FTZ R17, R17, c[0x0][0x2d0], -R12.reuse ;  /* 0x0000b40011117a23 */ /* 0x100fe2000001080c */
[----:B------:R-:W-:Y:S01]  /*42f0*/  FSEL R2, R2, RZ, P0 ;  /* 0x000000ff02027208 */ /* 0x000fe20000000000 */
[----:B------:R-:W-:-:S02]  /*4300*/  FFMA.FTZ R20, R20, c[0x0][0x2d0], -R12 ;  /* 0x0000b40014147a23 */ /* 0x000fc4000001080c */
[----:B------:R-:W-:Y:S01]  /*4310*/  FFMA.FTZ R22, R22, c[0x0][0x2d0], -R12 ;  /* 0x0000b40016167a23 */ /* 0x000fe2000001080c */
[----:B------:R-:W-:Y:S01]  /*4320*/  MUFU.EX2 R14, R16 ;  /* 0x00000010000e7308 */ /* 0x000fe20000000800 */
[--C-:B------:R-:W-:Y:S02]  /*4330*/  FFMA.FTZ R3, R11, c[0x0][0x2d0], -R2.reuse ;  /* 0x0000b4000b037a23 */ /* 0x100fe40000010802 */
[----:B------:R-:W-:Y:S02]  /*4340*/  FFMA.FTZ R6, R6, c[0x0][0x2d0], -R2 ;  /* 0x0000b40006067a23 */ /* 0x000fe40000010802 */
[----:B------:R-:W-:-:S03]  /*4350*/  FFMA.FTZ R21, R21, c[0x0][0x2d0], -R12 ;  /* 0x0000b40015157a23 */ /* 0x000fc6000001080c */
[----:B------:R-:W-:Y:S08]  /*4360*/  MUFU.EX2 R99, R19 ;  /* 0x0000001300637308 */ /* 0x000ff00000000800 */
[----:B------:R-:W-:Y:S08]  /*4370*/  MUFU.EX2 R128, R18 ;  /* 0x0000001200807308 */ /* 0x000ff00000000800 */
[----:B------:R1:W2:Y:S08]  /*4380*/  MUFU.EX2 R130, R17 ;  /* 0x0000001100827308 */ /* 0x0002b00000000800 */
[----:B------:R3:W-:Y:S01]  /*4390*/  MUFU.EX2 R84, R3 ;  /* 0x0000000300547308 */ /* 0x0007e20000000800 */
[----:B-1----:R-:W1:Y:S07]  /*43a0*/  LDSM.16.MT88.4 R16, [R236+0x4080] ;  /* 0x00408000ec10783b */ /* 0x002e6e0000004200 */
[----:B------:R-:W4:Y:S01]  /*43b0*/  MUFU.EX2 R98, R20 ;  /* 0x0000001400627308 */ /* 0x000f220000000800 */
[----:B--2---:R-:W-:Y:S01]  /*43c0*/  F2FP.BF16.PACK_AB R4, R130, R128 ;  /* 0x000000808204723e */ /* 0x004fe200000010ff */
[----:B---3--:R-:W-:-:S06]  /*43d0*/  FFMA.FTZ R3, R10, c[0x0][0x2d0], -R2 ;  /* 0x0000b4000a037a23 */ /* 0x008fcc0000010802 */
[----:B------:R-:W2:Y:S08]  /*43e0*/  MUFU.EX2 R86, R6 ;  /* 0x0000000600567308 */ /* 0x000eb00000000800 */
[----:B------:R3:W-:Y:S01]  /*43f0*/  MUFU.EX2 R85, R3 ;  /* 0x0000000300557308 */ /* 0x0007e20000000800 */
[----:B----4-:R-:W-:-:S07]  /*4400*/  F2FP.BF16.PACK_AB R10, R99, R98 ;  /* 0x00000062630a723e */ /* 0x010fce00000010ff */
[----:B------:R-:W-:Y:S01]  /*4410*/  MUFU.EX2 R129, R22 ;  /* 0x0000001600817308 */ /* 0x000fe20000000800 */
[----:B---3--:R-:W-:Y:S01]  /*4420*/  FFMA.FTZ R3, R9, c[0x0][0x2d0], -R2 ;  /* 0x0000b40009037a23 */ /* 0x008fe20000010802 */
[----:B--2---:R-:W-:-:S06]  /*4430*/  F2FP.BF16.PACK_AB R9, R84, R86 ;  /* 0x000000565409723e */ /* 0x004fcc00000010ff */
[----:B------:R-:W2:Y:S08]  /*4440*/  MUFU.EX2 R120, R21 ;  /* 0x0000001500787308 */ /* 0x000eb00000000800 */
[----:B------:R3:W4:Y:S01]  /*4450*/  MUFU.EX2 R88, R3 ;  /* 0x0000000300587308 */ /* 0x0007220000000800 */
[----:B--2---:R-:W-:Y:S01]  /*4460*/  F2FP.BF16.PACK_AB R6, R120, R129 ;  /* 0x000000817806723e */ /* 0x004fe200000010ff */
[----:B---3--:R-:W-:Y:S01]  /*4470*/  FFMA.FTZ R3, R8, c[0x0][0x2d0], -R2 ;  /* 0x0000b40008037a23 */ /* 0x008fe20000010802 */
[----:B------:R-:W-:-:S02]  /*4480*/  F2FP.BF16.PACK_AB R8, R14, R97 ;  /* 0x000000610e08723e */ /* 0x000fc400000010ff */
[----:B----4-:R-:W-:-:S03]  /*4490*/  F2FP.BF16.PACK_AB R11, R88, R85 ;  /* 0x00000055580b723e */ /* 0x010fc600000010ff */
[----:B------:R2:W-:Y:S04]  /*44a0*/  MUFU.EX2 R87, R3 ;  /* 0x0000000300577308 */ /* 0x0005e80000000800 */
[C---:B-1----:R-:W-:Y:S08]  /*44b0*/  HMMA.16816.F32.BF16 R20, R8.reuse, R16, RZ ;  /* 0x000000100814723c */ /* 0x042ff000000418ff */
[----:B------:R-:W-:Y:S01]  /*44c0*/  HMMA.16816.F32.BF16 R16, R8, R18, RZ ;  /* 0x000000120810723c */ /* 0x000fe200000418ff */
[----:B--2---:R-:W-:-:S04]  /*44d0*/  FFMA.FTZ R3, R7, c[0x0][0x2d0], -R2 ;  /* 0x0000b40007037a23 */ /* 0x004fc80000010802 */
[----:B------:R1:W2:Y:S03]  /*44e0*/  MUFU.EX2 R103, R3 ;  /* 0x0000000300677308 */ /* 0x0002a60000000800 */
[----:B------:R-:W-:Y:S01]  /*44f0*/  HMMA.16816.F32.BF16 R36, R8, R28, RZ ;  /* 0x0000001c0824723c */ /* 0x000fe200000418ff */
[----:B-1----:R-:W-:Y:S01]  /*4500*/  FFMA.FTZ R3, R13, c[0x0][0x2d0], -R2 ;  /* 0x0000b4000d037a23 */ /* 0x002fe20000010802 */
[----:B--2---:R-:W-:-:S03]  /*4510*/  F2FP.BF16.PACK_AB R5, R103, R87 ;  /* 0x000000576705723e */ /* 0x004fc600000010ff */
[----:B------:R1:W-:Y:S02]  /*4520*/  MUFU.EX2 R105, R3 ;  /* 0x0000000300697308 */ /* 0x0003e40000000800 */
[----:B-1----:R-:W-:-:S06]  /*4530*/  FFMA.FTZ R3, R15, c[0x0][0x2d0], -R2 ;  /* 0x0000b4000f037a23 */ /* 0x002fcc0000010802 */
[----:B------:R-:W1:Y:S02]  /*4540*/  MUFU.EX2 R134, R3 ;  /* 0x0000000300867308 */ /* 0x000e640000000800 */
[----:B-1----:R-:W-:-:S07]  /*4550*/  F2FP.BF16.PACK_AB R7, R134, R105 ;  /* 0x000000698607723e */ /* 0x002fce00000010ff */
[C---:B------:R-:W-:Y:S08]  /*4560*/  HMMA.16816.F32.BF16 R156, R4.reuse, R24, R20 ;  /* 0x00000018049c723c */ /* 0x040ff00000041814 */
[----:B------:R-:W-:Y:S08]  /*4570*/  HMMA.16816.F32.BF16 R52, R4, R26, R16 ;  /* 0x0000001a0434723c */ /* 0x000ff00000041810 */
[C---:B------:R-:W-:Y:S01]  /*4580*/  HMMA.16816.F32.BF16 R24, R8.reuse, R30, RZ ;  /* 0x0000001e0818723c */ /* 0x040fe200000418ff */
[----:B------:R-:W1:Y:S07]  /*4590*/  LDSM.16.MT88.4 R28, [R236+0x5880] ;  /* 0x00588000ec1c783b */ /* 0x000e6e0000004200 */
[C---:B------:R-:W-:Y:S08]  /*45a0*/  HMMA.16816.F32.BF16 R20, R8.reuse, R44, RZ ;  /* 0x0000002c0814723c */ /* 0x040ff000000418ff */
[----:B------:R-:W-:Y:S01]  /*45b0*/  HMMA.16816.F32.BF16 R16, R8, R46, RZ ;  /* 0x0000002e0810723c */ /* 0x000fe200000418ff */
[----:B------:R-:W-:Y:S01]  /*45c0*/  IMAD.MOV.U32 R104, RZ, RZ, R52 ;  /* 0x000000ffff687224 */ /* 0x000fe200078e0034 */
[----:B------:R-:W-:Y:S01]  /*45d0*/  MOV R169, R53 ;  /* 0x0000003500a97202 */ /* 0x000fe20000000f00 */
[----:B------:R-:W-:-:S02]  /*45e0*/  IMAD.MOV.U32 R100, RZ, RZ, R55 ;  /* 0x000000ffff647224 */ /* 0x000fc400078e0037 */
[----:B------:R-:W-:Y:S02]  /*45f0*/  IMAD.MOV.U32 R168, RZ, RZ, R54 ;  /* 0x000000ffffa87224 */ /* 0x000fe400078e0036 */
[----:B------:R-:W2:Y:S01]  /*4600*/  LDSM.16.MT88.4 R52, [R240+0x6080] ;  /* 0x00608000f034783b */ /* 0x000ea20000004200 */
[C---:B------:R-:W-:Y:S08]  /*4610*/  HMMA.16816.F32.BF16 R148, R4.reuse, R48, R36 ;  /* 0x000000300494723c */ /* 0x040ff00000041824 */
[C---:B------:R-:W-:Y:S08]  /*4620*/  HMMA.16816.F32.BF16 R140, R4.reuse, R40, R20 ;  /* 0x00000028048c723c */ /* 0x040ff00000041814 */
[C---:B------:R-:W-:Y:S08]  /*4630*/  HMMA.16816.F32.BF16 R108, R4.reuse, R42, R16 ;  /* 0x0000002a046c723c */ /* 0x040ff00000041810 */
[----:B------:R-:W-:Y:S08]  /*4640*/  HMMA.16816.F32.BF16 R136, R4, R50, R24 ;  /* 0x000000320488723c */ /* 0x000ff00000041818 */
[C---:B-1----:R-:W-:Y:S08]  /*4650*/  HMMA.16816.F32.BF16 R40, R8.reuse, R28, RZ ;  /* 0x0000001c0828723c */ /* 0x042ff000000418ff */
[----:B------:R-:W-:Y:S01]  /*4660*/  HMMA.16816.F32.BF16 R48, R8, R32, RZ ;  /* 0x000000200830723c */ /* 0x000fe200000418ff */
[----:B------:R-:W-:Y:S01]  /*4670*/  IMAD.MOV.U32 R154, RZ, RZ, R108 ;  /* 0x000000ffff9a7224 */ /* 0x000fe200078e006c */
[----:B------:R-:W-:Y:S01]  /*4680*/  MOV R153, R109 ;  /* 0x0000006d00997202 */ /* 0x000fe20000000f00 */
[----:B------:R-:W-:-:S02]  /*4690*/  IMAD.MOV.U32 R152, RZ, RZ, R110 ;  /* 0x000000ffff987224 */ /* 0x000fc400078e006e */
[----:B------:R-:W-:-:S03]  /*46a0*/  IMAD.MOV.U32 R147, RZ, RZ, R111 ;  /* 0x000000ffff937224 */ /* 0x000fc600078e006f */
[C---:B------:R-:W-:Y:S08]  /*46b0*/  HMMA.16816.F32.BF16 R24, R8.reuse, R68, RZ ;  /* 0x000000440818723c */ /* 0x040ff000000418ff */
[----:B------:R-:W-:Y:S08]  /*46c0*/  HMMA.16816.F32.BF16 R44, R8, R34, RZ ;  /* 0x00000022082c723c */ /* 0x000ff000000418ff */
[----:B------:R-:W-:Y:S08]  /*46d0*/  HMMA.16816.F32.BF16 R40, R4, R60, R40 ;  /* 0x0000003c0428723c */ /* 0x000ff00000041828 */
[----:B------:R-:W-:Y:S08]  /*46e0*/  HMMA.16816.F32.BF16 R36, R8, R30, RZ ;  /* 0x0000001e0824723c */ /* 0x000ff000000418ff */
[----:B------:R-:W-:Y:S08]  /*46f0*/  HMMA.16816.F32.BF16 R48, R4, R72, R48 ;  /* 0x000000480430723c */ /* 0x000ff00000041830 */
[----:B------:R-:W-:Y:S01]  /*4700*/  HMMA.16816.F32.BF16 R16, R8, R76, RZ ;  /* 0x0000004c0810723c */ /* 0x000fe200000418ff */
[----:B------:R-:W-:Y:S01]  /*4710*/  IMAD.MOV.U32 R146, RZ, RZ, R40 ;  /* 0x000000ffff927224 */ /* 0x000fe200078e0028 */
[----:B------:R-:W-:Y:S01]  /*4720*/  MOV R145, R41 ;  /* 0x0000002900917202 */ /* 0x000fe20000000f00 */
[----:B------:R-:W-:-:S02]  /*4730*/  IMAD.MOV.U32 R144, RZ, RZ, R42 ;  /* 0x000000ffff907224 */ /* 0x000fc400078e002a */
[----:B------:R-:W-:-:S03]  /*4740*/  IMAD.MOV.U32 R131, RZ, RZ, R43 ;  /* 0x000000ffff837224 */ /* 0x000fc600078e002b */
[C---:B------:R-:W-:Y:S08]  /*4750*/  HMMA.16816.F32.BF16 R32, R8.reuse, R64, RZ ;  /* 0x000000400820723c */ /* 0x040ff000000418ff */
[----:B------:R-:W-:Y:S01]  /*4760*/  HMMA.16816.F32.BF16 R28, R8, R66, RZ ;  /* 0x00000042081c723c */ /* 0x000fe200000418ff */
[----:B------:R-:W1:Y:S01]  /*4770*/  LDSM.16.MT88.4 R64, [R236+0x7080] ;  /* 0x00708000ec40783b */ /* 0x000e620000004200 */
[----:B------:R-:W-:Y:S01]  /*4780*/  MOV R161, R48 ;  /* 0x0000003000a17202 */ /* 0x000fe20000000f00 */
[----:B------:R-:W-:Y:S01]  /*4790*/  IMAD.MOV.U32 R160, RZ, RZ, R49 ;  /* 0x000000ffffa07224 */ /* 0x000fe200078e0031 */
[----:B------:R-:W-:Y:S01]  /*47a0*/  MOV R155, R51 ;  /* 0x00000033009b7202 */ /* 0x000fe20000000f00 */
[----:B------:R-:W-:-:S02]  /*47b0*/  IMAD.MOV.U32 R135, RZ, RZ, R50 ;  /* 0x000000ffff877224 */ /* 0x000fc400078e0032 */
[----:B------:R-:W3:Y:S01]  /*47c0*/  LDSM.16.MT88.4 R48, [R237+0x7080] ;  /* 0x00708000ed30783b */ /* 0x000ee20000004200 */
[C---:B--2---:R-:W-:Y:S08]  /*47d0*/  HMMA.16816.F32.BF16 R24, R4.reuse, R52, R24 ;  /* 0x000000340418723c */ /* 0x044ff00000041818 */
[C---:B------:R-:W-:Y:S08]  /*47e0*/  HMMA.16816.F32.BF16 R44, R4.reuse, R74, R44 ;  /* 0x0000004a042c723c */ /* 0x040ff0000004182c */
[----:B------:R-:W-:Y:S01]  /*47f0*/  HMMA.16816.F32.BF16 R40, R4, R62, R36 ;  /* 0x0000003e0428723c */ /* 0x000fe20000041824 */
[----:B------:R-:W-:Y:S07]  /*4800*/  LDSM.16.MT88.4 R60, [R236+0x8880] ;  /* 0x00888000ec3c783b */ /* 0x000fee0000004200 */
[----:B------:R-:W-:Y:S01]  /*4810*/  HMMA.16816.F32.BF16 R20, R8, R70, RZ ;  /* 0x000000460814723c */ /* 0x000fe200000418ff */
[----:B------:R-:W-:Y:S01]  /*4820*/  IMAD.MOV.U32 R119, RZ, RZ, R25 ;  /* 0x000000ffff777224 */ /* 0x000fe200078e0019 */
[----:B------:R-:W-:Y:S01]  /*4830*/  MOV R118, R26 ;  /* 0x0000001a00767202 */ /* 0x000fe20000000f00 */
[----:B------:R-:W-:-:S02]  /*4840*/  IMAD.MOV.U32 R117, RZ, RZ, R27 ;  /* 0x000000ffff757224 */ /* 0x000fc400078e001b */
[----:B------:R-:W-:Y:S02]  /*4850*/  IMAD.MOV.U32 R116, RZ, RZ, R24 ;  /* 0x000000ffff747224 */ /* 0x000fe400078e0018 */
[----:B------:R-:W2:Y:S01]  /*4860*/  LDSM.16.MT88.4 R24, [R236+0x7880] ;  /* 0x00788000ec18783b */ /* 0x000ea20000004200 */
[C---:B------:R-:W-:Y:S01]  /*4870*/  HMMA.16816.F32.BF16 R16, R4.reuse, R80, R16 ;  /* 0x000000500410723c */ /* 0x040fe20000041810 */
[----:B------:R-:W-:Y:S01]  /*4880*/  IMAD.MOV.U32 R102, RZ, RZ, R45 ;  /* 0x000000ffff667224 */ /* 0x000fe200078e002d */
[----:B------:R-:W-:Y:S01]  /*4890*/  MOV R163, R46 ;  /* 0x0000002e00a37202 */ /* 0x000fe20000000f00 */
[----:B------:R-:W-:Y:S02]  /*48a0*/  IMAD.MOV.U32 R101, RZ, RZ, R44 ;  /* 0x000000ffff657224 */ /* 0x000fe400078e002c */
[----:B------:R-:W-:Y:S02]  /*48b0*/  IMAD.MOV.U32 R162, RZ, RZ, R47 ;  /* 0x000000ffffa27224 */ /* 0x000fe400078e002f */
[----:B------:R-:W4:Y:S01]  /*48c0*/  LDSM.16.MT88.4 R44, [R240+0x7080] ;  /* 0x00708000f02c783b */ /* 0x000f220000004200 */
[----:B------:R-:W-:Y:S01]  /*48d0*/  HMMA.16816.F32.BF16 R32, R4, R56, R32 ;  /* 0x000000380420723c */ /* 0x000fe20000041820 */
[----:B------:R-:W-:Y:S01]  /*48e0*/  MOV R36, R41 ;  /* 0x0000002900247202 */ /* 0x000fe20000000f00 */
[----:B------:R-:W-:Y:S01]  /*48f0*/  IMAD.MOV.U32 R127, RZ, RZ, R42 ;  /* 0x000000ffff7f7224 */ /* 0x000fe200078e002a */
[----:B------:R-:W-:Y:S01]  /*4900*/  MOV R125, R40 ;  /* 0x00000028007d7202 */ /* 0x000fe20000000f00 */
[----:B------:R-:W-:-:S02]  /*4910*/  IMAD.MOV.U32 R126, RZ, RZ, R43 ;  /* 0x000000ffff7e7224 */ /* 0x000fc400078e002b */
[----:B------:R-:W2:Y:S02]  /*4920*/  LDSM.16.MT88.4 R40, [R237+0x7880] ;  /* 0x00788000ed28783b */ /* 0x000ea40000004200 */
[C---:B------:R-:W-:Y:S02]  /*4930*/  HMMA.16816.F32.BF16 R20, R4.reuse, R54, R20 ;  /* 0x000000360414723c */ /* 0x040fe40000041814 */
[----:B------:R-:W2:Y:S06]  /*4940*/  LDSM.16.MT88.4 R52, [R239+0x7080] ;  /* 0x00708000ef34783b */ /* 0x000eac0000004200 */
[----:B------:R-:W-:Y:S01]  /*4950*/  IMAD.MOV.U32 R15, RZ, RZ, R17 ;  /* 0x000000ffff0f7224 */ /* 0x000fe200078e0011 */
[----:B------:R-:W-:Y:S01]  /*4960*/  MOV R3, R19 ;  /* 0x0000001300037202 */ /* 0x000fe20000000f00 */
[----:B------:R-:W-:Y:S01]  /*4970*/  IMAD.MOV.U32 R13, RZ, RZ, R18 ;  /* 0x000000ffff0d7224 */ /* 0x000fe200078e0012 */
[----:B------:R-:W-:Y:S01]  /*4980*/  HMMA.16816.F32.BF16 R72, R4, R58, R28 ;  /* 0x0000003a0448723c */ /* 0x000fe2000004181c */
[----:B------:R-:W-:Y:S01]  /*4990*/  IMAD.MOV.U32 R0, RZ, RZ, R16 ;  /* 0x000000ffff007224 */ /* 0x000fe200078e0010 */
[----:B------:R-:W4:Y:S03]  /*49a0*/  LDSM.16.MT88.4 R56, [R240+0x7880] ;  /* 0x00788000f038783b */ /* 0x000f260000004200 */
[----:B------:R-:W-:Y:S01]  /*49b0*/  IMAD.MOV.U32 R124, RZ, RZ, R33 ;  /* 0x000000ffff7c7224 */ /* 0x000fe200078e0021 */
[----:B------:R-:W-:Y:S01]  /*49c0*/  MOV R122, R35 ;  /* 0x00000023007a7202 */ /* 0x000fe20000000f00 */
[----:B------:R-:W-:Y:S01]  /*49d0*/  IMAD.MOV.U32 R123, RZ, RZ, R34 ;  /* 0x000000ffff7b7224 */ /* 0x000fe200078e0022 */
[----:B-1----:R-:W-:Y:S01]  /*49e0*/  HMMA.16816.F32.BF16 R16, R8, R64, RZ ;  /* 0x000000400810723c */ /* 0x002fe200000418ff */
[----:B------:R-:W-:-:S04]  /*49f0*/  IMAD.MOV.U32 R121, RZ, RZ, R32 ;  /* 0x000000ffff797224 */ /* 0x000fc800078e0020 */
[----:B------:R-:W-:Y:S01]  /*4a00*/  MOV R111, R23 ;  /* 0x00000017006f7202 */ /* 0x000fe20000000f00 */
[----:B------:R-:W-:Y:S01]  /*4a10*/  IMAD.MOV.U32 R110, RZ, RZ, R21 ;  /* 0x000000ffff6e7224 */ /* 0x000fe200078e0015 */
[----:B------:R-:W-:Y:S01]  /*4a20*/  MOV R108, R20 ;  /* 0x00000014006c7202 */ /* 0x000fe20000000f00 */
[----:B---3--:R-:W-:Y:S01]  /*4a30*/  HMMA.16816.F32.BF16 R32, R8, R48, RZ ;  /* 0x000000300820723c */ /* 0x008fe200000418ff */
[----:B------:R-:W-:Y:S02]  /*4a40*/  IMAD.MOV.U32 R65, RZ, RZ, R36 ;  /* 0x000000ffff417224 */ /* 0x000fe400078e0024 */
[----:B------:R-:W-:-:S05]  /*4a50*/  IMAD.MOV.U32 R109, RZ, RZ, R22 ;  /* 0x000000ffff6d7224 */ /* 0x000fca00078e0016 */
[C---:B------:R-:W-:Y:S01]  /*4a60*/  HMMA.16816.F32.BF16 R28, R8.reuse, R50, RZ ;  /* 0x00000032081c723c */ /* 0x040fe200000418ff */
[----:B------:R-:W1:Y:S07]  /*4a70*/  LDSM.16.MT88.4 R48, [R239+0x7880] ;  /* 0x00788000ef30783b */ /* 0x000e6e0000004200 */
[----:B------:R-:W-:Y:S08]  /*4a80*/  HMMA.16816.F32.BF16 R36, R8, R66, RZ ;  /* 0x000000420824723c */ /* 0x000ff000000418ff */
[----:B--2---:R-:W-:Y:S08]  /*4a90*/  HMMA.16816.F32.BF16 R68, R4, R24, R16 ;  /* 0x000000180444723c */ /* 0x004ff00000041810 */
[C---:B----4-:R-:W-:Y:S07]  /*4aa0*/  HMMA.16816.F32.BF16 R16, R8.reuse, R44, RZ ;  /* 0x0000002c0810723c */ /* 0x050fee00000418ff */
[----:B------:R-:W-:Y:S01]  /*4ab0*/  MOV R45, R105 ;  /* 0x00000069002d7202 */ /* 0x000fe20000000f00 */
[----:B------:R-:W-:Y:S08]  /*4ac0*/  HMMA.16816.F32.BF16 R20, R8, R78, RZ ;  /* 0x0000004e0814723c */ /* 0x000ff000000418ff */
[C---:B------:R-:W-:Y:S08]  /*4ad0*/  HMMA.16816.F32.BF16 R76, R4.reuse, R40, R32 ;  /* 0x00000028044c723c */ /* 0x040ff00000041820 */
[----:B------:R-:W-:Y:S01]  /*4ae0*/  HMMA.16816.F32.BF16 R172, R4, R42, R28 ;  /* 0x0000002a04ac723c */ /* 0x000fe2000004181c */
[----:B------:R-:W-:Y:S07]  /*4af0*/  LDSM.16.MT88.4 R40, [R237+0x8880] ;  /* 0x00888000ed28783b */ /* 0x000fee0000004200 */
[C---:B------:R-:W-:Y:S07]  /*4b00*/  HMMA.16816.F32.BF16 R32, R8.reuse, R46, RZ ;  /* 0x0000002e0820723c */ /* 0x040fee00000418ff */
[----:B------:R-:W-:Y:S01]  /*4b10*/  MOV R46, R123 ;  /* 0x0000007b002e7202 */ /* 0x000fe20000000f00 */
[----:B------:R-:W-:Y:S01]  /*4b20*/  HMMA.16816.F32.BF16 R28, R8, R52, RZ ;  /* 0x00000034081c723c */ /* 0x000fe200000418ff */
[----:B------:R-:W-:-:S06]  /*4b30*/  IMAD.MOV.U32 R47, RZ, RZ, R122 ;  /* 0x000000ffff2f7224 */ /* 0x000fcc00078e007a */
[----:B------:R-:W-:Y:S01]  /*4b40*/  IMAD.MOV.U32 R53, RZ, RZ, R119 ;  /* 0x000000ffff357224 */ /* 0x000fe200078e0077 */
[----:B------:R-:W-:Y:S01]  /*4b50*/  HMMA.16816.F32.BF16 R176, R4, R26, R36 ;  /* 0x0000001a04b0723c */ /* 0x000fe20000041824 */
[----:B------:R-:W2:Y:S01]  /*4b60*/  LDSM.16.MT88.4 R36, [R236+0x9080] ;  /* 0x00908000ec24783b */ /* 0x000ea20000004200 */
[----:B------:R-:W-:-:S06]  /*4b70*/  IMAD.MOV.U32 R52, RZ, RZ, R116 ;  /* 0x000000ffff347224 */ /* 0x000fcc00078e0074 */
[----:B------:R-:W-:Y:S07]  /*4b80*/  HMMA.16816.F32.BF16 R24, R8, R54, RZ ;  /* 0x000000360818723c */ /* 0x000fee00000418ff */
[----:B------:R-:W-:Y:S01]  /*4b90*/  IMAD.MOV.U32 R54, RZ, RZ, R118 ;  /* 0x000000ffff367224 */ /* 0x000fe200078e0076 */
[----:B------:R-:W-:Y:S01]  /*4ba0*/  HMMA.16816.F32.BF16 R16, R4, R56, R16 ;  /* 0x000000380410723c */ /* 0x000fe20000041810 */
[----:B------:R-:W-:-:S06]  /*4bb0*/  MOV R55, R117 ;  /* 0x0000007500377202 */ /* 0x000fcc0000000f00 */
[----:B------:R-:W-:Y:S01]  /*4bc0*/  IMAD.MOV.U32 R56, RZ, RZ, R104 ;  /* 0x000000ffff387224 */ /* 0x000fe200078e0068 */
[----:B------:R-:W-:Y:S01]  /*4bd0*/  HMMA.16816.F32.BF16 R80, R4, R82, R20 ;  /* 0x000000520450723c */ /* 0x000fe20000041814 */
[----:B------:R-:W-:-:S07]  /*4be0*/  MOV R57, R103 ;  /* 0x0000006700397202 */ /* 0x000fce0000000f00 */
[----:B------:R-:W-:Y:S07]  /*4bf0*/  HMMA.16816.F32.BF16 R20, R8, R60, RZ ;  /* 0x0000003c0814723c */ /* 0x000fee00000418ff */
[----:B------:R-:W-:Y:S01]  /*4c00*/  MOV R60, R0 ;  /* 0x00000000003c7202 */ /* 0x000fe20000000f00 */
[----:B------:R-:W-:Y:S01]  /*4c10*/  HMMA.16816.F32.BF16 R112, R4, R58, R32 ;  /* 0x0000003a0470723c */ /* 0x000fe20000041820 */
[----:B------:R-:W-:Y:S01]  /*4c20*/  IMAD.MOV.U32 R44, RZ, RZ, R16 ;  /* 0x000000ffff2c7224 */ /* 0x000fe200078e0010 */
[----:B------:R-:W-:Y:S01]  /*4c30*/  MOV R66, R18 ;  /* 0x0000001200427202 */ /* 0x000fe20000000f00 */
[----:B------:R-:W-:Y:S01]  /*4c40*/  IMAD.MOV.U32 R67, RZ, RZ, R17 ;  /* 0x000000ffff437224 */ /* 0x000fe200078e0011 */
[----:B------:R-:W-:Y:S01]  /*4c50*/  MOV R61, R15 ;  /* 0x0000000f003d7202 */ /* 0x000fe20000000f00 */
[----:B------:R-:W-:-:S02]  /*4c60*/  IMAD.MOV.U32 R64, RZ, RZ, R19 ;  /* 0x000000ffff407224 */ /* 0x000fc400078e0013 */
[----:B------:R-:W-:Y:S01]  /*4c70*/  IMAD.MOV.U32 R32, RZ, RZ, R102 ;  /* 0x000000ffff207224 */ /* 0x000fe200078e0066 */
[----:B-1----:R-:W-:Y:S01]  /*4c80*/  HMMA.16816.F32.BF16 R104, R4, R48, R28 ;  /* 0x000000300468723c */ /* 0x002fe2000004181c */
[----:B------:R-:W-:Y:S01]  /*4c90*/  LDSM.16.MT88.4 R28, [R240+0x8880] ;  /* 0x00888000f01c783b */ /* 0x000fe20000004200 */
[----:B------:R-:W-:Y:S01]  /*4ca0*/  IMAD.MOV.U32 R33, RZ, RZ, R57 ;  /* 0x000000ffff217224 */ /* 0x000fe200078e0039 */
[----:B------:R-:W-:Y:S01]  /*4cb0*/  MOV R35, R44 ;  /* 0x0000002c00237202 */ /* 0x000fe20000000f00 */
[----:B------:R-:W-:Y:S01]  /*4cc0*/  IMAD.MOV.U32 R57, RZ, RZ, R65 ;  /* 0x000000ffff397224 */ /* 0x000fe200078e0041 */
[----:B------:R-:W-:Y:S01]  /*4cd0*/  MOV R65, R120 ;  /* 0x0000007800417202 */ /* 0x000fe20000000f00 */
[----:B------:R-:W-:Y:S01]  /*4ce0*/  IMAD.MOV.U32 R44, RZ, RZ, R121 ;  /* 0x000000ffff2c7224 */ /* 0x000fe200078e0079 */
[----:B------:R-:W-:Y:S01]  /*4cf0*/  MOV R48, R100 ;  /* 0x0000006400307202 */ /* 0x000fe20000000f00 */
[----:B------:R-:W-:Y:S01]  /*4d00*/  IMAD.MOV.U32 R49, RZ, RZ, R101 ;  /* 0x000000ffff317224 */ /* 0x000fe200078e0065 */
[----:B------:R-:W-:Y:S01]  /*4d10*/  HMMA.16816.F32.BF16 R16, R8, R62, RZ ;  /* 0x0000003e0810723c */ /* 0x000fe200000418ff */
[----:B------:R-:W-:Y:S01]  /*4d20*/  IMAD.MOV.U32 R34, RZ, RZ, R45 ;  /* 0x000000ffff227224 */ /* 0x000fe200078e002d */
[----:B------:R-:W-:Y:S01]  /*4d30*/  MOV R59, R126 ;  /* 0x0000007e003b7202 */ /* 0x000fe20000000f00 */
[----:B------:R-:W-:-:S02]  /*4d40*/  IMAD.MOV.U32 R58, RZ, RZ, R127 ;  /* 0x000000ffff3a7224 */ /* 0x000fc400078e007f */
[----:B------:R-:W-:Y:S02]  /*4d50*/  IMAD.MOV.U32 R45, RZ, RZ, R124 ;  /* 0x000000ffff2d7224 */ /* 0x000fe400078e007c */
[----:B------:R-:W-:Y:S01]  /*4d60*/  FADD.FTZ R0, R97, R14 ;  /* 0x0000000e61007221 */ /* 0x000fe20000010000 */
[----:B------:R-:W-:Y:S01]  /*4d70*/  HMMA.16816.F32.BF16 R100, R4, R50, R24 ;  /* 0x000000320464723c */ /* 0x000fe20000041818 */
[----:B------:R-:W1:Y:S01]  /*4d80*/  LDSM.16.MT88.4 R24, [R237+0x9080] ;  /* 0x00908000ed18783b */ /* 0x000e620000004200 */
[----:B------:R-:W-:Y:S02]  /*4d90*/  IMAD.MOV.U32 R62, RZ, RZ, R13 ;  /* 0x000000ffff3e7224 */ /* 0x000fe400078e000d */
[----:B------:R-:W-:Y:S02]  /*4da0*/  FADD.FTZ R13, R98, R0 ;  /* 0x00000000620d7221 */ /* 0x000fe40000010000 */
[----:B------:R-:W-:Y:S02]  /*4db0*/  IMAD.MOV.U32 R63, RZ, RZ, R3 ;  /* 0x000000ffff3f7224 */ /* 0x000fe400078e0003 */
[----:B------:R-:W-:-:S02]  /*4dc0*/  IMAD.MOV.U32 R50, RZ, RZ, R169 ;  /* 0x000000ffff327224 */ /* 0x000fc400078e00a9 */
[----:B------:R-:W-:Y:S02]  /*4dd0*/  IMAD.MOV.U32 R51, RZ, RZ, R168 ;  /* 0x000000ffff337224 */ /* 0x000fe400078e00a8 */
[----:B--2---:R-:W-:Y:S01]  /*4de0*/  HMMA.16816.F32.BF16 R168, R4, R36, R20 ;  /* 0x0000002404a8723c */ /* 0x004fe20000041814 */
[--C-:B------:R-:W-:Y:S02]  /*4df0*/  FFMA.FTZ R3, R94, c[0x0][0x2d0], -R12.reuse ;  /* 0x0000b4005e037a23 */ /* 0x100fe4000001080c */
[----:B------:R-:W-:Y:S02]  /*4e00*/  FFMA.FTZ R0, R93, c[0x0][0x2d0], -R12 ;  /* 0x0000b4005d007a23 */ /* 0x000fe4000001080c */
[----:B------:R-:W-:Y:S01]  /*4e10*/  IMAD.MOV.U32 R97, RZ, RZ, R50 ;  /* 0x000000ffff617224 */ /* 0x000fe200078e0032 */
[----:B------:R-:W-:Y:S01]  /*4e20*/  MOV R50, R163 ;  /* 0x000000a300327202 */ /* 0x000fe20000000f00 */
[----:B------:R-:W-:Y:S01]  /*4e30*/  IMAD.MOV.U32 R36, RZ, RZ, R111 ;  /* 0x000000ffff247224 */ /* 0x000fe200078e006f */
[----:B------:R-:W-:Y:S01]  /*4e40*/  HMMA.16816.F32.BF16 R20, R8, R40, RZ ;  /* 0x000000280814723c */ /* 0x000fe200000418ff */
[----:B------:R-:W-:Y:S01]  /*4e50*/  MOV R37, R56 ;  /* 0x0000003800257202 */ /* 0x000fe20000000f00 */
[----:B------:R-:W-:Y:S01]  /*4e60*/  IMAD.MOV.U32 R56, RZ, RZ, R125 ;  /* 0x000000ffff387224 */ /* 0x000fe200078e007d */
[----:B------:R2:W3:Y:S01]  /*4e70*/  MUFU.EX2 R40, R0 ;  /* 0x0000000000287308 */ /* 0x0004e20000000800 */
[----:B------:R-:W-:Y:S01]  /*4e80*/  IMAD.MOV.U32 R98, RZ, RZ, R51 ;  /* 0x000000ffff627224 */ /* 0x000fe200078e0033 */
[----:B------:R4:W5:Y:S02]  /*4e90*/  LDL.LU R163, [R1+0x98] ;  /* 0x0000980001a37983 */ /* 0x0009640000300800 */
[----:B------:R-:W-:Y:S01]  /*4ea0*/  IMAD.MOV.U32 R41, RZ, RZ, R108 ;  /* 0x000000ffff297224 */ /* 0x000fe200078e006c */
[----:B------:R-:W-:Y:S07]  /*4eb0*/  HMMA.16816.F32.BF16 R120, R4, R38, R16 ;  /* 0x000000260478723c */ /* 0x000fee0000041810 */
[----:B------:R-:W-:Y:S01]  /*4ec0*/  MOV R38, R110 ;  /* 0x0000006e00267202 */ /* 0x000fe20000000f00 */
[----:B------:R-:W-:Y:S01]  /*4ed0*/  HMMA.16816.F32.BF16 R16, R8, R42, RZ ;  /* 0x0000002a0810723c */ /* 0x000fe200000418ff */
[----:B------:R-:W-:-:S02]  /*4ee0*/  IMAD.MOV.U32 R39, RZ, RZ, R109 ;  /* 0x000000ffff277224 */ /* 0x000fc400078e006d */
[----:B------:R-:W-:Y:S01]  /*4ef0*/  MOV R93, R38 ;  /* 0x00000026005d7202 */ /* 0x000fe20000000f00 */
[----:B--2---:R-:W-:-:S04]  /*4f00*/  FFMA.FTZ R0, R92, c[0x0][0x2d0], -R2 ;  /* 0x0000b4005c007a23 */ /* 0x004fc80000010802 */
[C---:B-1----:R-:W-:Y:S01]  /*4f10*/  HMMA.16816.F32.BF16 R108, R4.reuse, R24, R20 ;  /* 0x00000018046c723c */ /* 0x042fe20000041814 */
[----:B------:R-:W1:Y:S11]  /*4f20*/  LDSM.16.MT88.4 R20, [R240+0x9080] ;  /* 0x00908000f014783b */ /* 0x000e760000004200 */
[----:B------:R-:W-:Y:S04]  /*4f30*/  @!UPT UIADD3 URZ, URZ, URZ, URZ ;  /* 0x0000003f3f3ff290 */ /* 0x000fe8000fffe03f */
[----:B------:R-:W-:Y:S01]  /*4f40*/  HMMA.16816.F32.BF16 R116, R4, R26, R16 ;  /* 0x0000001a0474723c */ /* 0x000fe20000041810 */
[----:B------:R-:W-:Y:S01]  /*4f50*/  MOV R38, R144 ;  /* 0x0000009000267202 */ /* 0x000fe20000000f00 */
[----:B------:R-:W-:Y:S02]  /*4f60*/  IMAD.MOV.U32 R43, RZ, RZ, R155 ;  /* 0x000000ffff2b7224 */ /* 0x000fe400078e009b */
[----:B------:R-:W-:Y:S02]  /*4f70*/  IMAD.MOV.U32 R94, RZ, RZ, R39 ;  /* 0x000000ffff5e7224 */ /* 0x000fe400078e0027 */
[----:B------:R-:W-:Y:S02]  /*4f80*/  IMAD.MOV.U32 R92, RZ, RZ, R41 ;  /* 0x000000ffff5c7224 */ /* 0x000fe400078e0029 */
[----:B------:R-:W-:Y:S11]  /*4f90*/  HMMA.16816.F32.BF16 R16, R8, R28, RZ ;  /* 0x0000001c0810723c */ /* 0x000ff600000418ff */
[----:B------:R-:W-:Y:S11]  /*4fa0*/  @!UPT UIADD3 URZ, URZ, URZ, URZ ;  /* 0x0000003f3f3ff290 */ /* 0x000ff6000fffe03f */
[----:B------:R-:W-:Y:S02]  /*4fb0*/  @!UPT UIADD3 URZ, URZ, URZ, URZ ;  /* 0x0000003f3f3ff290 */ /* 0x000fe4000fffe03f */
[----:B-1----:R-:W-:Y:S07]  /*4fc0*/  HMMA.16816.F32.BF16 R124, R4, R20, R16 ;  /* 0x00000014047c723c */ /* 0x002fee0000041810 */
[--C-:B------:R-:W-:Y:S01]  /*4fd0*/  FFMA.FTZ R21, R96, c[0x0][0x2d0], -R12.reuse ;  /* 0x0000b40060157a23 */ /* 0x100fe2000001080c */
[----:B------:R-:W-:Y:S01]  /*4fe0*/  HMMA.16816.F32.BF16 R16, R8, R30, RZ ;  /* 0x0000001e0810723c */ /* 0x000fe200000418ff */
[----:B------:R-:W-:Y:S01]  /*4ff0*/  FFMA.FTZ R20, R95, c[0x0][0x2d0], -R12 ;  /* 0x0000b4005f147a23 */ /* 0x000fe2000001080c */
[----:B------:R-:W-:Y:S01]  /*5000*/  MOV R96, R37 ;  /* 0x0000002500607202 */ /* 0x000fe20000000f00 */
[----:B------:R-:W-:Y:S01]  /*5010*/  IMAD.MOV.U32 R95, RZ, RZ, R36 ;  /* 0x000000ffff5f7224 */ /* 0x000fe200078e0024 */
[----:B------:R-:W-:Y:S01]  /*5020*/  MOV R28, R154 ;  /* 0x0000009a001c7202 */ /* 0x000fe20000000f00 */
[----:B------:R-:W-:Y:S01]  /*5030*/  IMAD.MOV.U32 R29, RZ, RZ, R153 ;  /* 0x000000ffff1d7224 */ /* 0x000fe200078e0099 */
[----:B------:R-:W-:Y:S11]  /*5040*/  MUFU.EX2 R21, R21 ;  /* 0x0000001500157308 */ /* 0x000ff60000000800 */
[----:B------:R-:W-:Y:S07]  /*5050*/  @!UPT UIADD3 URZ, URZ, URZ, URZ ;  /* 0x0000003f3f3ff290 */ /* 0x000fee000fffe03f */
[----:B------:R-:W-:Y:S01]  /*5060*/  HMMA.16816.F32.BF16 R24, R4, R22, R16 ;  /* 0x000000160418723c */ /* 0x000fe20000041810 */
[----:B------:R-:W-:Y:S01]  /*5070*/  MOV R31, R147 ;  /* 0x00000093001f7202 */ /* 0x000fe20000000f00 */
[----:B------:R-:W-:Y:S01]  /*5080*/  IMAD.MOV.U32 R36, RZ, RZ, R146 ;  /* 0x000000ffff247224 */ /* 0x000fe200078e0092 */
[----:B------:R1:W-:Y:S04]  /*5090*/  MUFU.EX2 R23, R3 ;  /* 0x0000000300177308 */ /* 0x0003e80000000800 */
[----:B------:R-:W-:Y:S01]  /*50a0*/  FADD.FTZ R22, R99, R13 ;  /* 0x0000000d63167221 */ /* 0x000fe20000010000 */
[----:B------:R-:W-:Y:S01]  /*50b0*/  MOV R99, R48 ;  /* 0x0000003000637202 */ /* 0x000fe20000000f00 */
[----:B------:R-:W2:Y:S01]  /*50c0*/  LDSM.16.MT88.4 R12, [R239+0x8880] ;  /* 0x00888000ef0c783b */ /* 0x000ea20000004200 */
[----:B------:R-:W-:Y:S01]  /*50d0*/  IMAD.MOV.U32 R37, RZ, RZ, R145 ;  /* 0x000000ffff257224 */ /* 0x000fe200078e0091 */
[----:B------:R-:W2:Y:S01]  /*50e0*/  MUFU.EX2 R20, R20 ;  /* 0x0000001400147308 */ /* 0x000ea20000000800 */
[----:B------:R-:W-:Y:S01]  /*50f0*/  IMAD.MOV.U32 R30, RZ, RZ, R152 ;  /* 0x000000ffff1e7224 */ /* 0x000fe200078e0098 */
[----:B------:R-:W-:Y:S01]  /*5100*/  LDSM.16.MT88.4 R144, [R237+0x5080] ;  /* 0x00508000ed90783b */ /* 0x000fe20000004200 */
[----:B------:R-:W-:-:S02]  /*5110*/  IMAD.MOV.U32 R39, RZ, RZ, R131 ;  /* 0x000000ffff277224 */ /* 0x000fc400078e0083 */
[----:B------:R-:W-:Y:S01]  /*5120*/  IMAD.MOV.U32 R48, RZ, RZ, R49 ;  /* 0x000000ffff307224 */ /* 0x000fe200078e0031 */
[----:B------:R-:W-:Y:S01]  /*5130*/  LDSM.16.MT88.4 R152, [R236+0x5080] ;  /* 0x00508000ec98783b */ /* 0x000fe20000004200 */
[----:B------:R-:W-:Y:S02]  /*5140*/  IMAD.MOV.U32 R49, RZ, RZ, R32 ;  /* 0x000000ffff317224 */ /* 0x000fe400078e0020 */
[----:B-1----:R-:W-:Y:S01]  /*5150*/  FFMA.FTZ R3, R90, c[0x0][0x2d0], -R2 ;  /* 0x0000b4005a037a23 */ /* 0x002fe20000010802 */
[C---:B--2---:R-:W-:Y:S08]  /*5160*/  HMMA.16816.F32.BF16 R16, R8.reuse, R12, RZ ;  /* 0x0000000c0810723c */ /* 0x044ff000000418ff */
[----:B------:R-:W-:Y:S01]  /*5170*/  HMMA.16816.F32.BF16 R8, R8, R14, RZ ;  /* 0x0000000e0808723c */ /* 0x000fe200000418ff */
[----:B------:R-:W1:Y:S11]  /*5180*/  LDSM.16.MT88.4 R12, [R239+0x9080] ;  /* 0x00908000ef0c783b */ /* 0x000e760000004200 */
[----:B------:R-:W-:Y:S04]  /*5190*/  @!UPT UIADD3 URZ, URZ, URZ, URZ ;  /* 0x0000003f3f3ff290 */ /* 0x000fe8000fffe03f */
[C---:B-1----:R-:W-:Y:S08]  /*51a0*/  HMMA.16816.F32.BF16 R16, R4.reuse, R12, R16 ;  /* 0x0000000c0410723c */ /* 0x042ff00000041810 */
[----:B------:R-:W-:Y:S01]  /*51b0*/  HMMA.16816.F32.BF16 R12, R4, R14, R8 ;  /* 0x0000000e040c723c */ /* 0x000fe20000041808 */
[----:B------:R1:W-:Y:S06]  /*51c0*/  MUFU.EX2 R7, R0 ;  /* 0x0000000000077308 */ /* 0x0003ec0000000800 */
[----:B------:R-:W-:-:S02]  /*51d0*/  FADD.FTZ R4, R128, R22 ;  /* 0x0000001680047221 */ /* 0x000fc40000010000 */
[----:B------:R-:W-:Y:S01]  /*51e0*/  MUFU.EX2 R5, R3 ;  /* 0x0000000300057308 */ /* 0x000fe20000000800 */
[----:B---3--:R-:W-:Y:S02]  /*51f0*/  IMAD.MOV.U32 R22, RZ, RZ, R40 ;  /* 0x000000ffff167224 */ /* 0x008fe400078e0028 */
[--C-:B-1----:R-:W-:Y:S02]  /*5200*/  FFMA.FTZ R0, R91, c[0x0][0x2d0], -R2.reuse ;  /* 0x0000b4005b007a23 */ /* 0x102fe40000010802 */
[----:B------:R-:W-:-:S03]  /*5210*/  FFMA.FTZ R2, R89, c[0x0][0x2d0], -R2 ;  /* 0x0000b40059027a23 */ /* 0x000fc60000010802 */
[----:B------:R1:W-:Y:S08]  /*5220*/  MUFU.EX2 R6, R0 ;  /* 0x0000000000067308 */ /* 0x0003f00000000800 */
[----:B------:R2:W3:Y:S01]  /*5230*/  MUFU.EX2 R3, R2 ;  /* 0x0000000200037308 */ /* 0x0004e20000000800 */
[----:B------:R-:W-:Y:S01]  /*5240*/  F2FP.BF16.PACK_AB R128, R20, R21 ;  /* 0x000000151480723e */ /* 0x000fe200000010ff */
[----:B------:R-:W-:Y:S01]  /*5250*/  IMAD.MOV.U32 R8, RZ, RZ, R35 ;  /* 0x000000ffff087224 */ /* 0x000fe200078e0023 */
[----:B------:R-:W-:Y:S01]  /*5260*/  MOV R41, R160 ;  /* 0x000000a000297202 */ /* 0x000fe20000000f00 */
[----:B------:R-:W-:-:S02]  /*5270*/  IMAD.MOV.U32 R40, RZ, RZ, R161 ;  /* 0x000000ffff287224 */ /* 0x000fc400078e00a1 */
[----:B------:R-:W-:Y:S02]  /*5280*/  IMAD.MOV.U32 R42, RZ, RZ, R135 ;  /* 0x000000ffff2a7224 */ /* 0x000fe400078e0087 */
[----:B------:R-:W-:Y:S02]  /*5290*/  IMAD.MOV.U32 R51, RZ, RZ, R162 ;  /* 0x000000ffff337224 */ /* 0x000fe400078e00a2 */
[----:B-1----:R-:W-:Y:S01]  /*52a0*/  FADD.FTZ R0, R86, R84 ;  /* 0x0000005456007221 */ /* 0x002fe20000010000 */
[----:B------:R-:W-:Y:S01]  /*52b0*/  MOV R10, R66 ;  /* 0x00000042000a7202 */ /* 0x000fe20000000f00 */
[----:B------:R-:W-:Y:S01]  /*52c0*/  IMAD.MOV.U32 R9, RZ, RZ, R67 ;  /* 0x000000ffff097224 */ /* 0x000fe200078e0043 */
[----:B------:R4:W5:Y:S01]  /*52d0*/  LDL.LU R162, [R1+0x94] ;  /* 0x0000940001a27983 */ /* 0x0009620000300800 */
[----:B--2---:R-:W-:Y:S01]  /*52e0*/  FADD.FTZ R2, R130, R4 ;  /* 0x0000000482027221 */ /* 0x004fe20000010000 */
[----:B------:R-:W-:Y:S02]  /*52f0*/  F2FP.BF16.PACK_AB R130, R22, R23 ;  /* 0x000000171682723e */ /* 0x000fe400000010ff */
[----:B---3--:R-:W-:Y:S01]  /*5300*/  F2FP.BF16.PACK_AB R131, R3, R5 ;  /* 0x000000050383723e */ /* 0x008fe200000010ff */
[----:B------:R-:W-:Y:S01]  /*5310*/  FADD.FTZ R4, R129, R2 ;  /* 0x0000000281047221 */ /* 0x000fe20000010000 */
[----:B------:R-:W-:Y:S01]  /*5320*/  F2FP.BF16.PACK_AB R129, R6, R7 ;  /* 0x000000070681723e */ /* 0x000fe200000010ff */
[----:B------:R-:W-:Y:S01]  /*5330*/  FADD.FTZ R0, R85, R0 ;  /* 0x0000000055007221 */ /* 0x000fe20000010000 */
[----:B------:R4:W5:Y:S05]  /*5340*/  LDL.LU R161, [R1+0x90] ;  /* 0x0000900001a17983 */ /* 0x00096a0000300800 */
[C---:B------:R-:W-:Y:S08]  /*5350*/  HMMA.16816.F32.BF16 R148, R128.reuse, R144, R148 ;  /* 0x000000908094723c */ /* 0x040ff00000041894 */
[C---:B------:R-:W-:Y:S01]  /*5360*/  HMMA.16816.F32.BF16 R156, R128.reuse, R152, R156 ;  /* 0x00000098809c723c */ /* 0x040fe2000004189c */
[----:B------:R-:W-:Y:S01]  /*5370*/  FADD.FTZ R0, R88, R0 ;  /* 0x0000000058007221 */ /* 0x000fe20000010000 */
[----:B------:R4:W5:Y:S06]  /*5380*/  LDL.LU R160, [R1+0x8c] ;  /* 0x00008c0001a07983 */ /* 0x00096c0000300800 */
[C---:B------:R-:W-:Y:S01]  /*5390*/  HMMA.16816.F32.BF16 R144, R128.reuse, R146, R136 ;  /* 0x000000928090723c */ /* 0x040fe20000041888 */
[----:B------:R-:W1:Y:S07]  /*53a0*/  LDSM.16.MT88.4 R136, [R240+0x5080] ;  /* 0x00508000f088783b */ /* 0x000e6e0000004200 */
[----:B------:R-:W-:Y:S01]  /*53b0*/  HMMA.16816.F32.BF16 R152, R128, R154, R96 ;  /* 0x0000009a8098723c */ /* 0x000fe20000041860 */
[----:B------:R-:W-:Y:S01]  /*53c0*/  FADD.FTZ R2, R87, R0 ;  /* 0x0000000057027221 */ /* 0x000fe20000010000 */
[----:B------:R-:W-:Y:S01]  /*53d0*/  LDSM.16.MT88.4 R88, [R240+0x8080] ;  /* 0x00808000f058783b */ /* 0x000fe20000004200 */
[----:B------:R-:W-:Y:S01]  /*53e0*/  IMAD.MOV.U32 R11, RZ, RZ, R64 ;  /* 0x000000ffff0b7224 */ /* 0x000fe200078e0040 */
[----:B------:R-:W-:-:S02]  /*53f0*/  UIMAD.WIDE.U32 UR10, UR16, UR4, URZ ;  /* 0x00000004100a72a5 */ /* 0x000fc4000f8e003f */
[----:B------:R4:W5:Y:S01]  /*5400*/  LDL.LU R135, [R1+0x88] ;  /* 0x0000880001877983 */ /* 0x0009620000300800 */
[----:B------:R-:W-:Y:S01]  /*5410*/  IMAD.MOV.U32 R98, RZ, RZ, R33 ;  /* 0x000000ffff627224 */ /* 0x000fe200078e0021 */
[----:B------:R-:W-:Y:S02]  /*5420*/  MOV R97, R34 ;  /* 0x0000002200617202 */ /* 0x000fe40000000f00 */
[----:B------:R-:W2:Y:S01]  /*5430*/  LDSM.16.MT88.4 R32, [R239+0x5080] ;  /* 0x00508000ef20783b */ /* 0x000ea20000004200 */
[C---:B-1----:R-:W-:Y:S08]  /*5440*/  HMMA.16816.F32.BF16 R140, R128.reuse, R136, R140 ;  /* 0x00000088808c723c */ /* 0x042ff0000004188c */
[C---:B------:R-:W-:Y:S08]  /*5450*/  HMMA.16816.F32.BF16 R136, R128.reuse, R138, R28 ;  /* 0x0000008a8088723c */ /* 0x040ff0000004181c */
[C---:B--2---:R-:W-:Y:S01]  /*5460*/  HMMA.16816.F32.BF16 R28, R128.reuse, R32, R40 ;  /* 0x00000020801c723c */ /* 0x044fe20000041828 */
[----:B------:R-:W-:Y:S07]  /*5470*/  LDSM.16.MT88.4 R40, [R236+0x6880] ;  /* 0x00688000ec28783b */ /* 0x000fee0000004200 */
[C---:B------:R-:W-:Y:S01]  /*5480*/  HMMA.16816.F32.BF16 R32, R128.reuse, R34, R48 ;  /* 0x000000228020723c */ /* 0x040fe20000041830 */
[----:B------:R-:W1:Y:S07]  /*5490*/  LDSM.16.MT88.4 R48, [R237+0x6880] ;  /* 0x00688000ed30783b */ /* 0x000e6e0000004200 */
[C---:B-1----:R-:W-:Y:S08]  /*54a0*/  HMMA.16816.F32.BF16 R44, R128.reuse, R48, R44 ;  /* 0x00000030802c723c */ /* 0x042ff0000004182c */
[C---:B------:R-:W-:Y:S01]  /*54b0*/  HMMA.16816.F32.BF16 R48, R128.reuse, R50, R72 ;  /* 0x000000328030723c */ /* 0x040fe20000041848 */
[----:B------:R-:W1:Y:S07]  /*54c0*/  LDSM.16.MT88.4 R72, [R236+0x8080] ;  /* 0x00808000ec48783b */ /* 0x000e6e0000004200 */
[C---:B------:R-:W-:Y:S08]  /*54d0*/  HMMA.16816.F32.BF16 R36, R128.reuse, R40, R36 ;  /* 0x000000288024723c */ /* 0x040ff00000041824 */
[C---:B------:R-:W-:Y:S01]  /*54e0*/  HMMA.16816.F32.BF16 R40, R128.reuse, R42, R56 ;  /* 0x0000002a8028723c */ /* 0x040fe20000041838 */
[----:B------:R-:W2:Y:S07]  /*54f0*/  LDSM.16.MT88.4 R56, [R240+0x6880] ;  /* 0x00688000f038783b */ /* 0x000eae0000004200 */
[C---:B-1----:R-:W-:Y:S08]  /*5500*/  HMMA.16816.F32.BF16 R68, R128.reuse, R72, R68 ;  /* 0x000000488044723c */ /* 0x042ff00000041844 */
[----:B------:R-:W-:Y:S07]  /*5510*/  HMMA.16816.F32.BF16 R72, R128, R74, R176 ;  /* 0x0000004a8048723c */ /* 0x000fee00000418b0 */
[----:B------:R-:W-:Y:S01]  /*5520*/  MOV R178, R98 ;  /* 0x0000006200b27202 */ /* 0x000fe20000000f00 */
[----:B------:R-:W-:-:S02]  /*5530*/  IMAD.MOV.U32 R179, RZ, RZ, R97 ;  /* 0x000000ffffb37224 */ /* 0x000fc400078e0061 */
[----:B------:R-:W1:Y:S01]  /*5540*/  LDSM.16.MT88.4 R96, [R239+0x8080] ;  /* 0x00808000ef60783b */ /* 0x000e620000004200 */
[C---:B--2---:R-:W-:Y:S01]  /*5550*/  HMMA.16816.F32.BF16 R52, R128.reuse, R56, R52 ;  /* 0x000000388034723c */ /* 0x044fe20000041834 */
[----:B------:R-:W-:Y:S02]  /*5560*/  IMAD.MOV.U32 R0, RZ, RZ, R65 ;  /* 0x000000ffff007224 */ /* 0x000fe400078e0041 */
[----:B------:R-:W2:Y:S05]  /*5570*/  LDSM.16.MT88.4 R64, [R239+0x6880] ;  /* 0x00688000ef40783b */ /* 0x000eaa0000004200 */
[C---:B------:R-:W-:Y:S08]  /*5580*/  HMMA.16816.F32.BF16 R56, R128.reuse, R58, R92 ;  /* 0x0000003a8038723c */ /* 0x040ff0000004185c */
[----:B-1----:R-:W-:Y:S01]  /*5590*/  HMMA.16816.F32.BF16 R92, R128, R96, R104 ;  /* 0x00000060805c723c */ /* 0x002fe20000041868 */
[----:B------:R-:W1:Y:S01]  /*55a0*/  LDSM.16.MT88.4 R104, [R236+0x9880] ;  /* 0x00988000ec68783b */ /* 0x000e620000004200 */
[----:B------:R-:W-:-:S02]  /*55b0*/  FADD.FTZ R0, R0, R4 ;  /* 0x0000000400007221 */ /* 0x000fc40000010000 */
[----:B------:R-:W-:Y:S02]  /*55c0*/  FADD.FTZ R2, R178, R2 ;  /* 0x00000002b2027221 */ /* 0x000fe40000010000 */
[----:B------:R-:W-:Y:S02]  /*55d0*/  FADD.FTZ R4, R21, R0 ;  /* 0x0000000015047221 */ /* 0x000fe40000010000 */
[C---:B------:R-:W-:Y:S01]  /*55e0*/  HMMA.16816.F32.BF16 R84, R128.reuse, R88, R8 ;  /* 0x000000588054723c */ /* 0x040fe20000041808 */
[----:B------:R-:W-:Y:S01]  /*55f0*/  FADD.FTZ R0, R179, R2 ;  /* 0x00000002b3007221 */ /* 0x000fe20000010000 */
[----:B------:R-:W-:Y:S06]  /*5600*/  LDSM.16.MT88.4 R8, [R239+0x9880] ;  /* 0x00988000ef08783b */ /* 0x000fec0000004200 */
[----:B------:R-:W-:Y:S01]  /*5610*/  HMMA.16816.F32.BF16 R88, R128, R90, R112 ;  /* 0x0000005a8058723c */ /* 0x000fe20000041870 */
[----:B------:R-:W3:Y:S01]  /*5620*/  LDSM.16.MT88.4 R112, [R237+0x9880] ;  /* 0x00988000ed70783b */ /* 0x000ee20000004200 */
[----:B------:R-:W-:-:S06]  /*5630*/  FADD.FTZ R0, R134, R0 ;  /* 0x0000000086007221 */ /* 0x000fcc0000010000 */
[C---:B------:R-:W-:Y:S08]  /*5640*/  HMMA.16816.F32.BF16 R96, R128.reuse, R98, R100 ;  /* 0x000000628060723c */ /* 0x040ff00000041864 */
[C---:B--2---:R-:W-:Y:S08]  /*5650*/  HMMA.16816.F32.BF16 R60, R128.reuse, R64, R60 ;  /* 0x00000040803c723c */ /* 0x044ff0000004183c */
[C---:B------:R-:W-:Y:S01]  /*5660*/  HMMA.16816.F32.BF16 R64, R128.reuse, R66, R80 ;  /* 0x000000428040723c */ /* 0x040fe20000041850 */
[----:B------:R-:W2:Y:S07]  /*5670*/  LDSM.16.MT88.4 R80, [R237+0x8080] ;  /* 0x00808000ed50783b */ /* 0x000eae0000004200 */
[C---:B-1----:R-:W-:Y:S08]  /*5680*/  HMMA.16816.F32.BF16 R100, R128.reuse, R104, R168 ;  /* 0x000000688064723c */ /* 0x042ff000000418a8 */
[----:B------:R-:W-:Y:S01]  /*5690*/  HMMA.16816.F32.BF16 R104, R128, R106, R120 ;  /* 0x0000006a8068723c */ /* 0x000fe20000041878 */
[----:B------:R-:W1:Y:S01]  /*56a0*/  LDSM.16.MT88.4 R120, [R240+0x9880] ;  /* 0x00988000f078783b */ /* 0x000e620000004200 */
[----:B------:R-:W-:-:S02]  /*56b0*/  FADD.FTZ R7, R7, R0 ;  /* 0x0000000007077221 */ /* 0x000fc40000010000 */
[----:B------:R-:W-:Y:S02]  /*56c0*/  FADD.FTZ R2, R20, R4 ;  /* 0x0000000414027221 */ /* 0x000fe40000010000 */
[----:B------:R-:W-:Y:S02]  /*56d0*/  FADD.FTZ R6, R6, R7 ;  /* 0x0000000706067221 */ /* 0x000fe40000010000 */
[----:B------:R-:W-:Y:S02]  /*56e0*/  FADD.FTZ R0, R23, R2 ;  /* 0x0000000217007221 */ /* 0x000fe40000010000 */
[----:B------:R-:W-:Y:S02]  /*56f0*/  FADD.FTZ R5, R5, R6 ;  /* 0x0000000605057221 */ /* 0x000fe40000010000 */
[----:B------:R-:W-:Y:S02]  /*5700*/  FADD.FTZ R2, R22, R0 ;  /* 0x0000000016027221 */ /* 0x000fe40000010000 */
[----:B------:R-:W-:-:S05]  /*5710*/  FADD.FTZ R0, R3, R5 ;  /* 0x0000000503007221 */ /* 0x000fca0000010000 */
[----:B------:R4:W-:Y:S04]  /*5720*/  STL [R1+0x24], R0 ;  /* 0x0000240001007387 */ /* 0x0009e80000100800 */
[----:B------:R4:W-:Y:S01]  /*5730*/  STL [R1+0x20], R2 ;  /* 0x0000200201007387 */ /* 0x0009e20000100800 */
[----:B------:R-:W-:Y:S01]  /*5740*/  PLOP3.LUT P0, PT, PT, PT, UP6, 0x40, 0x0 ;  /* 0x000000000000781c */ /* 0x000fe20003f0e868 */
[----:B------:R-:W-:Y:S02]  /*5750*/  @UP5 UMOV UR9, UR11 ;  /* 0x0000000b00095c82 */ /* 0x000fe40008000000 */
[----:B------:R-:W-:Y:S01]  /*5760*/  @UP5 USHF.R.U32.HI UR16, URZ, UR5, UR9 ;  /* 0x000000053f105299 */ /* 0x000fe20008011609 */
[----:B---3--:R-:W-:Y:S01]  /*5770*/  HMMA.16816.F32.BF16 R108, R128, R112, R108 ;  /* 0x00000070806c723c */ /* 0x008fe2000004186c */
[----:B------:R-:W-:-:S02]  /*5780*/  ULDC UR10, c[0x0][0x328] ;  /* 0x0000ca00000a7ab9 */ /* 0x000fc40000000800 */
[----:B------:R-:W-:Y:S02]  /*5790*/  UIADD3 UR15, UR15, UR16, URZ ;  /* 0x000000100f0f7290 */ /* 0x000fe4000fffe03f */
[----:B------:R-:W-:-:S03]  /*57a0*/  UIADD3 UR13, UR13, -0x2, URZ ;  /* 0xfffffffe0d0d7890 */ /* 0x000fc6000fffe03f */
[----:B------:R-:W-:Y:S01]  /*57b0*/  HMMA.16816.F32.BF16 R112, R128, R114, R116 ;  /* 0x000000728070723c */ /* 0x000fe20000041874 */
[----:B------:R-:W-:-:S07]  /*57c0*/  UIADD3 UR10, UR15, UR10, URZ ;  /* 0x0000000a0f0a7290 */ /* 0x000fce000fffe03f */
[C---:B--2---:R-:W-:Y:S08]  /*57d0*/  HMMA.16816.F32.BF16 R76, R128.reuse, R80, R76 ;  /* 0x00000050804c723c */ /* 0x044ff0000004184c */
[C---:B-1----:R-:W-:Y:S08]  /*57e0*/  HMMA.16816.F32.BF16 R116, R128.reuse, R120, R124 ;  /* 0x000000788074723c */ /* 0x042ff0000004187c */
[C---:B------:R-:W-:Y:S08]  /*57f0*/  HMMA.16816.F32.BF16 R80, R128.reuse, R82, R172 ;  /* 0x000000528050723c */ /* 0x040ff000000418ac */
[C---:B------:R-:W-:Y:S08]  /*5800*/  HMMA.16816.F32.BF16 R120, R128.reuse, R122, R24 ;  /* 0x0000007a8078723c */ /* 0x040ff00000041818 */
[C---:B------:R-:W-:Y:S08]  /*5810*/  HMMA.16816.F32.BF16 R124, R128.reuse, R8, R16 ;  /* 0x00000008807c723c */ /* 0x040ff00000041810 */
[----:B------:R-:W-:Y:S01]  /*5820*/  HMMA.16816.F32.BF16 R128, R128, R10, R12 ;  /* 0x0000000a8080723c */ /* 0x000fe2000004180c */
[----:B------:R-:W-:Y:S07]  /*5830*/  @P0 BRA `(.L_x_173) ;  /* 0x0000013000000947 */ /* 0x000fee0003800000 */
[----:B----4-:R-:W-:Y:S01]  /*5840*/  ISETP.LT.AND P0, PT, RZ, UR15, PT ;  /* 0x0000000fff007c0c */ /* 0x010fe2000bf01270 */
[----:B------:R-:W-:-:S02]  /*5850*/  UIADD3 UR11, UR15, -0x1, URZ ;  /* 0xffffffff0f0b7890 */ /* 0x000fc4000fffe03f */
[----:B------:R-:W-:-:S10]  /*5860*/  ULDC UR9, c[0x0][0x32c] ;  /* 0x0000cb0000097ab9 */ /* 0x000fd40000000800 */
[----:B------:R-:W-:Y:S05]  /*5870*/  @P0 BRA `(.L_x_174) ;  /* 0x0000007000000947 */ /* 0x000fea0003800000 */
[----:B------:R-:W-:Y:S02]  /*5880*/  UISETP.NE.AND UP0, UPT, UR9, 0x1, UPT ;  /* 0x000000010900788c */ /* 0x000fe4000bf05270 */
[----:B------:R-:W-:Y:S02]  /*5890*/  UIADD3 UR11, -UR15, URZ, URZ ;  /* 0x0000003f0f0b7290 */ /* 0x000fe4000fffe13f */
[----:B------:R-:W-:Y:S02]  /*58a0*/  ULDC.64 UR4, c[0x0][0x330] ;  /* 0x0000cc0000047ab9 */ /* 0x000fe40000000a00 */
[----:B------:R-:W-:-:S05]  /*58b0*/  UIMAD.WIDE.U32 UR14, UR11, UR4, URZ ;  /* 0x000000040b0e72a5 */ /* 0x000fca000f8e003f */
[----:B------:R-:W-:-:S04]  /*58c0*/  @UP0 USHF.R.U32.HI UR11, URZ, UR5, UR15 ;  /* 0x000000053f0b0299 */ /* 0x000fc8000801160f */
[----:B------:R-:W-:Y:S01]  /*58d0*/  ULOP3.LUT UR11, URZ, UR11, URZ, 0x33, !UPT ;  /* 0x0000000b3f0b7292 */ /* 0x000fe2000f8e333f */
[----:B------:R-:W-:Y:S05]  /*58e0*/  BRA `(.L_x_175) ;  /* 0x0000004000007947 */ /* 0x000fea0003800000 */
.L_x_174:
[----:B------:R-:W-:Y:S02]  /*58f0*/  UISETP.NE.AND UP0, UPT, UR9, 0x1, UPT ;  /* 0x000000010900788c */ /* 0x000fe4000bf05270 */
[----:B------:R-:W-:Y:S02]  /*5900*/  ULDC.64 UR4, c[0x0][0x330] ;  /* 0x0000cc0000047ab9 */ /* 0x000fe40000000a00 */
[----:B------:R-:W-:-:S07]  /*5910*/  UIMAD.WIDE.U32 UR14, UR11, UR4, URZ ;  /* 0x000000040b0e72a5 */ /* 0x000fce000f8e003f */
[----:B------:R-:W-:Y:S02]  /*5920*/  @UP0 USHF.R.U32.HI UR11, URZ, UR5, UR15 ;  /* 0x000000053f0b0299 */ /* 0x000fe4000801160f */
.L_x_175:
[----:B------:R-:W-:Y:S02]  /*5930*/  ULDC UR4, c[0x0][0x32c] ;  /* 0x0000cb0000047ab9 */ /* 0x000fe40000000800 */
[----:B------:R-:W-:-:S04]  /*5940*/  UIMAD UR4, UR11, UR9, UR4 ;  /* 0x000000090b0472a4 */ /* 0x000fc8000f8e0204 */
[----:B------:R-:W-:-:S04]  /*5950*/  UISETP.LT.AND UP0, UPT, UR10, UR4, UPT ;  /* 0x000000040a00728c */ /* 0x000fc8000bf01270 */
[----:B------:R-:W-:-:S04]  /*5960*/  USEL UR10, UR10, UR4, UP0 ;  /* 0x000000040a0a7287 */ /* 0x000fc80008000000 */
.L_x_173:
[----:B----4-:R-:W-:-:S04]  /*5970*/  UIMAD.WIDE UR4, UR10, 0x2aaaaaab, URZ ;  /* 0x2aaaaaab0a0478a5 */ /* 0x010fc8000f8e023f */
[----:B------:R-:W-:-:S04]  /*5980*/  USHF.R.U32.HI UR4, URZ, 0x1f, UR5 ;  /* 0x0000001f3f047899 */ /* 0x000fc80008011605 */
[----:B------:R-:W-:-:S04]  /*5990*/  ULEA.HI.SX32 UR4, UR5, UR4, 0x1d ;  /* 0x0000000405047291 */ /* 0x000fc8000f8fea3f */
[----:B------:R-:W-:-:S04]  /*59a0*/  UISETP.LT.AND UP0, UPT, UR12, UR4, UPT ;  /* 0x000000040c00728c */ /* 0x000fc8000bf01270 */
[----:B------:R-:W-:-:S04]  /*59b0*/  USEL UR9, UR12, UR4, !UP0 ;  /* 0x000000040c097287 */ /* 0x000fc8000c000000 */
[----:B------:R-:W-:-:S06]  /*59c0*/  UISETP.GE.AND UP0, UPT, UR13, UR9, UPT ;  /* 0x000000090d00728c */ /* 0x000fcc000bf06270 */
[----:B------:R-:W-:-:S13]  /*59d0*/  PLOP3.LUT P0, PT, PT, PT, UP0, 0x40, 0x0 ;  /* 0x000000000000781c */ /* 0x000fda0003f0e808 */
[----:B------:R-:W-:Y:S05]  /*59e0*/  @P0 BRA `(.L_x_176) ;  /* 0x00003f9000000947 */ /* 0x000fea0003800000 */
[----:B------:R-:W2:Y:S04]  /*59f0*/  LDL.64 R8, [R1+0x48] ;  /* 0x0000480001087983 */ /* 0x000ea80000100a00 */
[----:B------:R-:W3:Y:S04]  /*5a00*/  LDL.64 R6, [R1+0x40] ;  /* 0x0000400001067983 */ /* 0x000ee80000100a00 */
[----:B------:R-:W4:Y:S04]  /*5a10*/  LDL.64 R2, [R1+0x38] ;  /* 0x0000380001027983 */ /* 0x000f280000100a00 */
[----:B------:R-:W4:Y:S01]  /*5a20*/  LDL.64 R4, [R1+0x30] ;  /* 0x0000300001047983 */ /* 0x000f220000100a00 */
[----:B------:R-:W-:-:S02]  /*5a30*/  MOV R134, R132 ;  /* 0x0000008400867202 */ /* 0x000fc40000000f00 */
[C---:B--2---:R-:W-:Y:S02]  /*5a40*/  IADD3 R0, P0, R8.reuse, 0x40, RZ ;  /* 0x0000004008007810 */ /* 0x044fe40007f1e0ff */
[----:B------:R-:W-:-:S03]  /*5a50*/  IADD3 R11, P1, R8, 0x80, RZ ;  /* 0x00000080080b7810 */ /* 0x000fc60007f3e0ff */
[--C-:B---3--:R-:W-:Y:S01]  /*5a60*/  IMAD.X R10, RZ, RZ, R7.reuse, P0 ;  /* 0x000000ffff0a7224 */ /* 0x108fe200000e0607 */
[----:B------:R1:W-:Y:S01]  /*5a70*/  STL [R1+0x68], R0 ;  /* 0x0000680001007387 */ /* 0x0003e20000100800 */
[----:B------:R-:W-:-:S03]  /*5a80*/  IMAD.X R9, RZ, RZ, R7, P1 ;  /* 0x000000ffff097224 */ /* 0x000fc600008e0607 */
[----:B------:R-:W-:Y:S04]  /*5a90*/  STL [R1+0x60], R11 ;  /* 0x0000600b01007387 */ /* 0x000fe80000100800 */
[----:B------:R-:W-:Y:S01]  /*5aa0*/  STL [R1+0x64], R10 ;  /* 0x0000640a01007387 */ /* 0x000fe20000100800 */
[----:B-1----:R-:W-:Y:S02]  /*5ab0*/  IADD3 R0, P0, R8, 0xc0, RZ ;  /* 0x000000c008007810 */ /* 0x002fe40007f1e0ff */
[----:B----4-:R-:W-:-:S03]  /*5ac0*/  IADD3 R8, P2, R2, 0x40, RZ ;  /* 0x0000004002087810 */ /* 0x010fc60007f5e0ff */
[----:B------:R1:W-:Y:S02]  /*5ad0*/  STL [R1+0x58], R0 ;  /* 0x0000580001007387 */ /* 0x0003e40000100800 */
[----:B------:R-:W-:Y:S02]  /*5ae0*/  IMAD.X R6, RZ, RZ, R5, P2 ;  /* 0x000000ffff067224 */ /* 0x000fe400010e0605 */
[----:B------:R-:W-:Y:S04]  /*5af0*/  STL [R1+0x5c], R9 ;  /* 0x00005c0901007387 */ /* 0x000fe80000100800 */
[----:B------:R-:W-:Y:S01]  /*5b00*/  STL [R1+0x50], R8 ;  /* 0x0000500801007387 */ /* 0x000fe20000100800 */
[----:B-1----:R-:W-:Y:S01]  /*5b10*/  IMAD.X R0, RZ, RZ, R7, P0 ;  /* 0x000000ffff007224 */ /* 0x002fe200000e0607 */
[----:B------:R-:W-:-:S04]  /*5b20*/  IADD3 R7, P1, R2, 0x80, RZ ;  /* 0x0000008002077810 */ /* 0x000fc80007f3e0ff */
[----:B------:R1:W-:Y:S01]  /*5b30*/  STL [R1+0x54], R0 ;  /* 0x0000540001007387 */ /* 0x0003e20000100800 */
[----:B------:R-:W-:-:S03]  /*5b40*/  IMAD.X R3, RZ, RZ, R5, P1 ;  /* 0x000000ffff037224 */ /* 0x000fc600008e0605 */
[----:B------:R-:W-:Y:S04]  /*5b50*/  STL [R1+0x1c], R7 ;  /* 0x00001c0701007387 */ /* 0x000fe80000100800 */
[----:B------:R-:W-:Y:S01]  /*5b60*/  STL [R1+0x2c], R6 ;  /* 0x00002c0601007387 */ /* 0x000fe20000100800 */
[----:B-1----:R-:W-:-:S05]  /*5b70*/  IADD3 R0, P0, R2, 0xc0, RZ ;  /* 0x000000c002007810 */ /* 0x002fca0007f1e0ff */
[----:B------:R1:W-:Y:S04]  /*5b80*/  STL [R1+0x14], R0 ;  /* 0x0000140001007387 */ /* 0x0003e80000100800 */
[----:B------:R2:W-:Y:S01]  /*5b90*/  STL [R1+0x18], R3 ;  /* 0x0000180301007387 */ /* 0x0005e20000100800 */
[----:B-1----:R-:W-:-:S05]  /*5ba0*/  IADD3.X R0, RZ, R5, RZ, P0, !PT ;  /* 0x00000005ff007210 */ /* 0x002fca00007fe4ff */
[----:B------:R2:W-:Y:S01]  /*5bb0*/  STL [R1+0x10], R0 ;  /* 0x0000100001007387 */ /* 0x0005e20000100800 */
[----:B------:R-:W-:-:S03]  /*5bc0*/  IMAD.MOV.U32 R2, RZ, RZ, R133 ;  /* 0x000000ffff027224 */ /* 0x000fc600078e0085 */
.L_x_187:
[----:B-12---:R-:W2:Y:S01]  /*5bd0*/  LDL R0, [R1] ;  /* 0x0000000001007983 */ /* 0x006ea20000100800 */
[----:B------:R-:W-:Y:S04]  /*5be0*/  DEPBAR.LE SB0, 0x0 ;  /* 0x000080000000791a */ /* 0x000fe80000000000 */
[----:B------:R-:W-:Y:S01]  /*5bf0*/  BAR.SYNC.DEFER_BLOCKING 0x0 ;  /* 0x0000000000007b1d */ /* 0x000fe20000010000 */
[----:B------:R-:W-:Y:S06]  /*5c00*/  UISETP.GT.AND UP0, UPT, UR12, UR13, UPT ;  /* 0x0000000d0c00728c */ /* 0x000fec000bf04270 */
[----:B------:R-:W-:Y:S01]  /*5c10*/  PLOP3.LUT P0, PT, PT, PT, UP0, 0x80, 0x0 ;  /* 0x000000000000781c */ /* 0x000fe20003f0f008 */
[----:B-----5:R1:W3:Y:S04]  /*5c20*/  LDSM.16.M88.4 R8, [R135+0x14080] ;  /* 0x014080008708783b */ /* 0x0202e80000000200 */
[----:B------:R1:W4:Y:S04]  /*5c30*/  LDSM.16.M88.4 R16, [R135+0x14880] ;  /* 0x014880008710783b */ /* 0x0003280000000200 */
[----:B------:R1:W1:Y:S04]  /*5c40*/  LDSM.16.M88.4 R24, [R135+0x15080] ;  /* 0x015080008718783b */ /* 0x0002680000000200 */
[----:B------:R1:W1:Y:S04]  /*5c50*/  LDSM.16.M88.4 R168, [R242] ;  /* 0x00000000f2a8783b */ /* 0x0002680000000200 */
[----:B------:R1:W1:Y:S04]  /*5c60*/  LDSM.16.M88.4 R176, [R252] ;  /* 0x00000000fcb0783b */ /* 0x0002680000000200 */
[----:B--2---:R2:W1:Y:S01]  /*5c70*/  LDSM.16.M88.4 R172, [R0] ;  /* 0x0000000000ac783b */ /* 0x0044620000000200 */
[----:B------:R-:W-:-:S05]  /*5c80*/  @P0 BRA `(.L_x_177) ;  /* 0x0000043000000947 */ /* 0x000fca0003800000 */
[----:B--234-:R-:W2:Y:S01]  /*5c90*/  LDL R0, [R1+0x28] ;  /* 0x0000280001007983 */ /* 0x01cea20000100800 */
[----:B------:R-:W-:Y:S02]  /*5ca0*/  ULDC.64 UR4, c[0x0][0x208] ;  /* 0x0000820000047ab9 */ /* 0x000fe40000000a00 */
[----:B------:R-:W-:Y:S01]  /*5cb0*/  UIMAD.WIDE.U32 UR14, UR13, UR4, URZ ;  /* 0x000000040d0e72a5 */ /* 0x000fe2000f8e003f */
[----:B------:R-:W3:Y:S01]  /*5cc0*/  LDL.64 R6, [R1+0x48] ;  /* 0x0000480001067983 */ /* 0x000ee20000100a00 */
[----:B------:R-:W-:Y:S03]  /*5cd0*/  USHF.R.S32.HI UR10, URZ, 0x1f, UR13 ;  /* 0x0000001f3f0a7899 */ /* 0x000fe6000801140d */
[----:B------:R-:W4:Y:S01]  /*5ce0*/  LDL.64 R132, [R1+0x40] ;  /* 0x0000400001847983 */ /* 0x000f220000100a00 */
[----:B------:R-:W-:Y:S03]  /*5cf0*/  UIMAD UR10, UR10, UR4, URZ ;  /* 0x000000040a0a72a4 */ /* 0x000fe6000f8e023f */
[----:B------:R-:W5:Y:S01]  /*5d00*/  LDL R12, [R1+0x4] ;  /* 0x00000400010c7983 */ /* 0x000f620000100800 */
[----:B------:R-:W-:Y:S03]  /*5d10*/  UIMAD UR10, UR13, UR5, UR10 ;  /* 0x000000050d0a72a4 */ /* 0x000fe6000f8e020a */
[----:B------:R-:W5:Y:S01]  /*5d20*/  LDL R22, [R1+0x68] ;  /* 0x0000680001167983 */ /* 0x000f620000100800 */
[----:B------:R-:W-:Y:S02]  /*5d30*/  UIADD3 UR4, UR15, UR10, URZ ;  /* 0x0000000a0f047290 */ /* 0x000fe4000fffe03f */
[----:B------:R-:W-:Y:S01]  /*5d40*/  UIMAD.WIDE.U32 UR10, UR14, 0x30, URZ ;  /* 0x000000300e0a78a5 */ /* 0x000fe2000f8e003f */
[----:B------:R-:W5:Y:S01]  /*5d50*/  LDL R21, [R1+0x64] ;  /* 0x0000640001157983 */ /* 0x000f620000100800 */
[----:B------:R-:W-:Y:S03]  /*5d60*/  UIMAD UR4, UR4, 0x30, URZ ;  /* 0x00000030040478a4 */ /* 0x000fe6000f8e023f */
[----:B------:R-:W5:Y:S01]  /*5d70*/  LDL R20, [R1+0x60] ;  /* 0x0000600001147983 */ /* 0x000f620000100800 */
[----:B------:R-:W-:Y:S03]  /*5d80*/  UIADD3 UR4, UR11, UR4, URZ ;  /* 0x000000040b047290 */ /* 0x000fe6000fffe03f */
[----:B------:R-:W5:Y:S04]  /*5d90*/  LDL R15, [R1+0x5c] ;  /* 0x00005c00010f7983 */ /* 0x000f680000100800 */
[----:B------:R-:W5:Y:S04]  /*5da0*/  LDL R14, [R1+0x58] ;  /* 0x00005800010e7983 */ /* 0x000f680000100800 */
[----:B------:R-:W5:Y:S01]  /*5db0*/  LDL R13, [R1+0x54] ;  /* 0x00005400010d7983 */ /* 0x000f620000100800 */
[----:B--2---:R-:W-:Y:S02]  /*5dc0*/  LOP3.LUT P2, RZ, R0, 0x1, RZ, 0xc0, !PT ;  /* 0x0000000100ff7812 */ /* 0x004fe4000784c0ff */
[----:B---3--:R-:W-:Y:S04]  /*5dd0*/  IADD3 R0, P1, R6, UR10, RZ ;  /* 0x0000000a06007c10 */ /* 0x008fe8000ff3e0ff */
[C---:B------:R-:W-:Y:S02]  /*5de0*/  LEA R4, P0, R0.reuse, c[0x0][0x1f8], 0x1 ;  /* 0x00007e0000047a11 */ /* 0x040fe400078008ff */
[----:B----4-:R-:W-:Y:S04]  /*5df0*/  IADD3.X R3, R133, UR4, RZ, P1, !PT ;  /* 0x0000000485037c10 */ /* 0x010fe80008ffe4ff */
[----:B------:R-:W-:Y:S02]  /*5e00*/  LEA.HI.X R5, R0, c[0x0][0x1fc], R3, 0x1, P0 ;  /* 0x00007f0000057a11 */ /* 0x000fe400000f0c03 */
[----:B-----5:R-:W-:Y:S03]  /*5e10*/  IADD3 R0, P1, R22, UR10, RZ ;  /* 0x0000000a16007c10 */ /* 0x020fe6000ff3e0ff */
[----:B------:R-:W-:Y:S01]  /*5e20*/  @!PT LDS RZ, [RZ] ;  /* 0x00000000fffff984 */ /* 0x000fe20000000800 */
[----:B------:R-:W-:Y:S01]  /*5e30*/  @!PT LDS RZ, [RZ] ;  /* 0x00000000fffff984 */ /* 0x000fe20000000800 */
[----:B------:R-:W-:Y:S01]  /*5e40*/  @!PT LDS RZ, [RZ] ;  /* 0x00000000fffff984 */ /* 0x000fe20000000800 */
[----:B------:R2:W-:Y:S01]  /*5e50*/  LDGSTS.E.BYPASS.LTC128B.128 [R12+0x4080], [R4.64], !P2 ;  /* 0x04080000040c7fae */ /* 0x0005e2000d101d58 */
[----:B------:R-:W-:Y:S02]  /*5e60*/  IADD3.X R3, R21, UR4, RZ, P1, !PT ;  /* 0x0000000415037c10 */ /* 0x000fe40008ffe4ff */
[C---:B--2---:R-:W-:Y:S04]  /*5e70*/  LEA R4, P0, R0.reuse, c[0x0][0x1f8], 0x1 ;  /* 0x00007e0000047a11 */ /* 0x044fe800078008ff */
[----:B------:R-:W-:Y:S02]  /*5e80*/  LEA.HI.X R5, R0, c[0x0][0x1fc], R3, 0x1, P0 ;  /* 0x00007f0000057a11 */ /* 0x000fe400000f0c03 */
[----:B------:R-:W-:Y:S03]  /*5e90*/  IADD3 R0, P1, R20, UR10, RZ ;  /* 0x0000000a14007c10 */ /* 0x000fe6000ff3e0ff */
        /* <DEDUP_REMOVED lines=8> */
[----:B------:R-:W-:Y:S01]  /*5f20*/  LEA.HI.X R5, R0, c[0x0][0x1fc], R3, 0x1, P0 ;  /* 0x00007f0000057a11 */ /* 0x000fe200000f0c03 */
[----:B------:R-:W-:Y:S04]  /*5f30*/  @!P3 IMAD.MOV.U32 R0, RZ, RZ, c[0x0][0x208] ;  /* 0x00008200ff00b624 */ /* 0x000fe800078e00ff */
[----:B------:R2:W-:Y:S01]  /*5f40*/  LDGSTS.E.BYPASS.LTC128B.128 [R12+0x8880], [R4.64], !P4 ;  /* 0x08880000040c7fae */ /* 0x0005e2000e101d58 */
[C---:B------:R-:W-:Y:S01]  /*5f50*/  @!P3 LEA R3, P0, R0.reuse, UR10, 0x5 ;  /* 0x0000000a0003bc11 */ /* 0x040fe2000f8028ff */
[----:B--2---:R-:W-:Y:S05]  /*5f60*/  @!P3 IMAD.MOV.U32 R4, RZ, RZ, c[0x0][0x20c] ;  /* 0x00008300ff04b624 */ /* 0x004fea00078e00ff */
[----:B------:R-:W-:Y:S02]  /*5f70*/  @!P3 LEA.HI.X R0, R0, UR4, R4, 0x5, P0 ;  /* 0x000000040000bc11 */ /* 0x000fe400080f2c04 */
[C---:B------:R-:W-:Y:S04]  /*5f80*/  @!P3 IADD3 R4, P1, R3.reuse, R6, RZ ;  /* 0x000000060304b210 */ /* 0x040fe80007f3e0ff */
[----:B------:R-:W-:Y:S01]  /*5f90*/  @!P3 LEA R6, P0, R4, c[0x0][0x1f8], 0x1 ;  /* 0x00007e000406ba11 */ /* 0x000fe200078008ff */
[----:B------:R-:W-:Y:S05]  /*5fa0*/  @!P3 IMAD.X R5, R0, 0x1, R133, P1 ;  /* 0x000000010005b824 */ /* 0x000fea00008e0685 */
[----:B------:R-:W-:Y:S02]  /*5fb0*/  @!P3 LEA.HI.X R7, R4, c[0x0][0x1fc], R5, 0x1, P0 ;  /* 0x00007f000407ba11 */ /* 0x000fe400000f0c05 */
[----:B------:R-:W-:Y:S03]  /*5fc0*/  @!P3 IADD3 R5, P1, R3, R22, RZ ;  /* 0x000000160305b210 */ /* 0x000fe60007f3e0ff */
[----:B------:R2:W-:Y:S01]  /*5fd0*/  @!P3 LDGSTS.E.BYPASS.LTC128B.128 [R12+0x5080], [R6.64], !P2 ;  /* 0x05080000060cbfae */ /* 0x0005e2000d101d58 */
[C---:B------:R-:W-:Y:S01]  /*5fe0*/  @!P3 LEA R4, P0, R5.reuse, c[0x0][0x1f8], 0x1 ;  /* 0x00007e000504ba11 */ /* 0x040fe200078008ff */
[C---:B--2---:R-:W-:Y:S05]  /*5ff0*/  @!P3 IMAD.X R6, R0.reuse, 0x1, R21, P1 ;  /* 0x000000010006b824 */ /* 0x044fea00008e0615 */
[----:B------:R-:W-:Y:S05]  /*6000*/  @!P3 LEA.HI.X R5, R5, c[0x0][0x1fc], R6, 0x1, P0 ;  /* 0x00007f000505ba11 */ /* 0x000fea00000f0c06 */
[----:B------:R2:W-:Y:S02]  /*6010*/  @!P3 LDGSTS.E.BYPASS.LTC128B.128 [R12+0x6880], [R4.64], !P6 ;  /* 0x06880000040cbfae */ /* 0x0005e4000f101d58 */
[----:B--2---:R-:W-:Y:S04]  /*6020*/  @!P3 IADD3 R5, P1, R3, R20, RZ ;  /* 0x000000140305b210 */ /* 0x004fe80007f3e0ff */
[----:B------:R-:W-:Y:S01]  /*6030*/  @!P3 LEA R4, P0, R5, c[0x0][0x1f8], 0x1 ;  /* 0x00007e000504ba11 */ /* 0x000fe200078008ff */
[C---:B------:R-:W-:Y:S01]  /*6040*/  @!P3 IMAD.X R6, R0.reuse, 0x1, R15, P1 ;  /* 0x000000010006b824 */ /* 0x040fe200008e060f */
[----:B------:R-:W-:Y:S04]  /*6050*/  @!P3 IADD3 R3, P1, R3, R14, RZ ;  /* 0x0000000e0303b210 */ /* 0x000fe80007f3e0ff */
[----:B------:R-:W-:Y:S01]  /*6060*/  @!P3 LEA.HI.X R5, R5, c[0x0][0x1fc], R6, 0x1, P0 ;  /* 0x00007f000505ba11 */ /* 0x000fe200000f0c06 */
[----:B------:R-:W-:Y:S04]  /*6070*/  @!P3 IMAD.X R0, R0, 0x1, R13, P1 ;  /* 0x000000010000b824 */ /* 0x000fe800008e060d */
[----:B------:R2:W-:Y:S02]  /*6080*/  @!P3 LDGSTS.E.BYPASS.LTC128B.128 [R12+0x8080], [R4.64], !P5 ;  /* 0x08080000040cbfae */ /* 0x0005e4000e901d58 */
[C---:B--2---:R-:W-:Y:S04]  /*6090*/  @!P3 LEA R4, P0, R3.reuse, c[0x0][0x1f8], 0x1 ;  /* 0x00007e000304ba11 */ /* 0x044fe800078008ff */
[----:B------:R-:W-:Y:S05]  /*60a0*/  @!P3 LEA.HI.X R5, R3, c[0x0][0x1fc], R0, 0x1, P0 ;  /* 0x00007f000305ba11 */ /* 0x000fea00000f0c00 */
[----:B------:R2:W-:Y:S04]  /*60b0*/  @!P3 LDGSTS.E.BYPASS.LTC128B.128 [R12+0x9880], [R4.64], !P4 ;  /* 0x09880000040cbfae */ /* 0x0005e8000e101d58 */
.L_x_177:
[C---:B--234-:R-:W-:Y:S01]  /*60c0*/  HMMA.16816.F32.BF16 R4, R160.reuse, R8, RZ ;  /* 0x00000008a004723c */ /* 0x05cfe200000418ff */
[----:B------:R-:W0:Y:S01]  /*60d0*/  LDGDEPBAR ;  /* 0x00000000000079af */ /* 0x000e220000000000 */
[----:B------:R-:W-:Y:S06]  /*60e0*/  UISETP.GT.AND UP0, UPT, UR13, UR12, UPT ;  /* 0x0000000c0d00728c */ /* 0x000fec000bf04270 */
[C---:B------:R-:W-:Y:S01]  /*60f0*/  HMMA.16816.F32.BF16 R8, R160.reuse, R10, RZ ;  /* 0x0000000aa008723c */ /* 0x040fe200000418ff */
[----:B------:R-:W-:Y:S07]  /*6100*/  PLOP3.LUT P0, PT, PT, PT, UP0, 0x40, 0x0 ;  /* 0x000000000000781c */ /* 0x000fee0003f0e808 */
[C---:B------:R-:W-:Y:S08]  /*6110*/  HMMA.16816.F32.BF16 R12, R160.reuse, R16, RZ ;  /* 0x00000010a00c723c */ /* 0x040ff000000418ff */
[C---:B------:R-:W-:Y:S08]  /*6120*/  HMMA.16816.F32.BF16 R16, R160.reuse, R18, RZ ;  /* 0x00000012a010723c */ /* 0x040ff000000418ff */
[C---:B-1----:R-:W-:Y:S08]  /*6130*/  HMMA.16816.F32.BF16 R20, R160.reuse, R24, RZ ;  /* 0x00000018a014723c */ /* 0x042ff000000418ff */
[----:B------:R-:W-:Y:S08]  /*6140*/  HMMA.16816.F32.BF16 R24, R160, R26, RZ ;  /* 0x0000001aa018723c */ /* 0x000ff000000418ff */
[C---:B------:R-:W-:Y:S08]  /*6150*/  HMMA.16816.F32.BF16 R4, R164.reuse, R168, R4 ;  /* 0x000000a8a404723c */ /* 0x040ff00000041804 */
[C---:B------:R-:W-:Y:S01]  /*6160*/  HMMA.16816.F32.BF16 R8, R164.reuse, R170, R8 ;  /* 0x000000aaa408723c */ /* 0x040fe20000041808 */
[----:B------:R-:W1:Y:S07]  /*6170*/  LDSM.16.M88.4 R168, [R241+0x14080] ;  /* 0x01408000f1a8783b */ /* 0x000e6e0000000200 */
[C---:B------:R-:W-:Y:S08]  /*6180*/  HMMA.16816.F32.BF16 R12, R164.reuse, R172, R12 ;  /* 0x000000aca40c723c */ /* 0x040ff0000004180c */
[C---:B------:R-:W-:Y:S01]  /*6190*/  HMMA.16816.F32.BF16 R16, R164.reuse, R174, R16 ;  /* 0x000000aea410723c */ /* 0x040fe20000041810 */
[----:B------:R-:W2:Y:S07]  /*61a0*/  LDSM.16.M88.4 R172, [R241+0x14880] ;  /* 0x01488000f1ac783b */ /* 0x000eae0000000200 */
[C---:B------:R-:W-:Y:S08]  /*61b0*/  HMMA.16816.F32.BF16 R20, R164.reuse, R176, R20 ;  /* 0x000000b0a414723c */ /* 0x040ff00000041814 */
[----:B------:R-:W-:Y:S08]  /*61c0*/  HMMA.16816.F32.BF16 R24, R164, R178, R24 ;  /* 0x000000b2a418723c */ /* 0x000ff00000041818 */
[C---:B-1----:R-:W-:Y:S08]  /*61d0*/  HMMA.16816.F32.BF16 R4, R180.reuse, R168, R4 ;  /* 0x000000a8b404723c */ /* 0x042ff00000041804 */
[C---:B------:R-:W-:Y:S01]  /*61e0*/  HMMA.16816.F32.BF16 R8, R180.reuse, R170, R8 ;  /* 0x000000aab408723c */ /* 0x040fe20000041808 */
[----:B------:R-:W1:Y:S07]  /*61f0*/  LDSM.16.M88.4 R168, [R241+0x15080] ;  /* 0x01508000f1a8783b */ /* 0x000e6e0000000200 */
[C---:B--2---:R-:W-:Y:S08]  /*6200*/  HMMA.16816.F32.BF16 R12, R180.reuse, R172, R12 ;  /* 0x000000acb40c723c */ /* 0x044ff0000004180c */
[C---:B------:R-:W-:Y:S01]  /*6210*/  HMMA.16816.F32.BF16 R16, R180.reuse, R174, R16 ;  /* 0x000000aeb410723c */ /* 0x040fe20000041810 */
[----:B------:R-:W2:Y:S07]  /*6220*/  LDSM.16.M88.4 R172, [R238] ;  /* 0x00000000eeac783b */ /* 0x000eae0000000200 */
[C---:B-1----:R-:W-:Y:S08]  /*6230*/  HMMA.16816.F32.BF16 R20, R180.reuse, R168, R20 ;  /* 0x000000a8b414723c */ /* 0x042ff00000041814 */
[----:B------:R-:W-:Y:S01]  /*6240*/  HMMA.16816.F32.BF16 R24, R180, R170, R24 ;  /* 0x000000aab418723c */ /* 0x000fe20000041818 */
[----:B------:R-:W1:Y:S07]  /*6250*/  LDSM.16.M88.4 R168, [R238+0x800] ;  /* 0x00080000eea8783b */ /* 0x000e6e0000000200 */
[C---:B--2---:R-:W-:Y:S08]  /*6260*/  HMMA.16816.F32.BF16 R4, R184.reuse, R172, R4 ;  /* 0x000000acb804723c */ /* 0x044ff00000041804 */
[C---:B------:R-:W-:Y:S01]  /*6270*/  HMMA.16816.F32.BF16 R8, R184.reuse, R174, R8 ;  /* 0x000000aeb808723c */ /* 0x040fe20000041808 */
[----:B------:R-:W2:Y:S07]  /*6280*/  LDSM.16.M88.4 R172, [R238+0x1000] ;  /* 0x00100000eeac783b */ /* 0x000eae0000000200 */
[C---:B-1----:R-:W-:Y:S08]  /*6290*/  HMMA.16816.F32.BF16 R12, R184.reuse, R168, R12 ;  /* 0x000000a8b80c723c */ /* 0x042ff0000004180c */
[C---:B------:R-:W-:Y:S01]  /*62a0*/  HMMA.16816.F32.BF16 R16, R184.reuse, R170, R16 ;  /* 0x000000aab810723c */ /* 0x040fe20000041810 */
[----:B------:R-:W1:Y:S07]  /*62b0*/  LDSM.16.M88.4 R168, [R135+0x15880] ;  /* 0x0158800087a8783b */ /* 0x000e6e0000000200 */
[C---:B--2---:R-:W-:Y:S08]  /*62c0*/  HMMA.16816.F32.BF16 R20, R184.reuse, R172, R20 ;  /* 0x000000acb814723c */ /* 0x044ff00000041814 */
[----:B------:R-:W-:Y:S01]  /*62d0*/  HMMA.16816.F32.BF16 R24, R184, R174, R24 ;  /* 0x000000aeb818723c */ /* 0x000fe20000041818 */
[----:B------:R-:W2:Y:S07]  /*62e0*/  LDSM.16.M88.4 R172, [R135+0x16080] ;  /* 0x0160800087ac783b */ /* 0x000eae0000000200 */
        /* <DEDUP_REMOVED lines=8> */
[----:B------:R-:W1:Y:S07]  /*6370*/  LDSM.16.M88.4 R168, [R250] ;  /* 0x00000000faa8783b */ /* 0x000e6e0000000200 */
[C---:B--2---:R-:W-:Y:S08]  /*6380*/  HMMA.16816.F32.BF16 R4, R192.reuse, R172, R4 ;  /* 0x000000acc004723c */ /* 0x044ff00000041804 */
[C---:B------:R-:W-:Y:S01]  /*6390*/  HMMA.16816.F32.BF16 R8, R192.reuse, R174, R8 ;  /* 0x000000aec008723c */ /* 0x040fe20000041808 */
[----:B------:R-:W2:Y:S07]  /*63a0*/  LDSM.16.M88.4 R172, [R249] ;  /* 0x00000000f9ac783b */ /* 0x000eae0000000200 */
        /* <DEDUP_REMOVED lines=11> */
[----:B------:R-:W2:Y:S07]  /*6460*/  LDSM.16.M88.4 R172, [R238+0x1800] ;  /* 0x00180000eeac783b */ /* 0x000eae0000000200 */
        /* <DEDUP_REMOVED lines=76> */
[C---:B------:R-:W-:Y:S11]  /*6930*/  HMMA.16816.F32.BF16 R8, R232.reuse, R174, R8 ;  /* 0x000000aee808723c */ /* 0x040ff60000041808 */
[----:B------:R-:W-:Y:S05]  /*6940*/  @!UPT UIADD3 URZ, URZ, URZ, URZ ;  /* 0x0000003f3f3ff290 */ /* 0x000fea000fffe03f */
[----:B------:R-:W-:Y:S02]  /*6950*/  FMUL.FTZ R4, R4, c[0x0][0x320] ;  /* 0x0000c80004047a20 */ /* 0x000fe40000410000 */
[----:B------:R-:W-:Y:S02]  /*6960*/  FMUL.FTZ R5, R5, c[0x0][0x320] ;  /* 0x0000c80005057a20 */ /* 0x000fe40000410000 */
[----:B------:R-:W-:Y:S01]  /*6970*/  MUFU.TANH R174, R4 ;  /* 0x0000000400ae7308 */ /* 0x000fe20000002400 */
[----:B------:R-:W-:Y:S02]  /*6980*/  FMUL.FTZ R6, R6, c[0x0][0x320] ;  /* 0x0000c80006067a20 */ /* 0x000fe40000410000 */
[----:B------:R-:W-:Y:S01]  /*6990*/  FMUL.FTZ R7, R7, c[0x0][0x320] ;  /* 0x0000c80007077a20 */ /* 0x000fe20000410000 */
[C---:B-1----:R-:W-:Y:S03]  /*69a0*/  HMMA.16816.F32.BF16 R12, R232.reuse, R168, R12 ;  /* 0x000000a8e80c723c */ /* 0x042fe6000004180c */
[----:B------:R-:W-:Y:S03]  /*69b0*/  FMUL.FTZ R9, R9, c[0x0][0x320] ;  /* 0x0000c80009097a20 */ /* 0x000fe60000410000 */
[----:B------:R-:W-:Y:S01]  /*69c0*/  MUFU.TANH R173, R5 ;  /* 0x0000000500ad7308 */ /* 0x000fe20000002400 */
[----:B------:R-:W-:Y:S01]  /*69d0*/  FMUL.FTZ R10, R10, c[0x0][0x320] ;  /* 0x0000c8000a0a7a20 */ /* 0x000fe20000410000 */
[C---:B------:R-:W-:Y:S04]  /*69e0*/  HMMA.16816.F32.BF16 R16, R232.reuse, R170, R16 ;  /* 0x000000aae810723c */ /* 0x040fe80000041810 */
[----:B------:R-:W-:Y:S02]  /*69f0*/  FMUL.FTZ R11, R11, c[0x0][0x320] ;  /* 0x0000c8000b0b7a20 */ /* 0x000fe40000410000 */
[----:B------:R-:W-:Y:S02]  /*6a00*/  FMUL.FTZ R8, R8, c[0x0][0x320] ;  /* 0x0000c80008087a20 */ /* 0x000fe40000410000 */
[----:B------:R-:W1:Y:S08]  /*6a10*/  MUFU.TANH R0, R6 ;  /* 0x0000000600007308 */ /* 0x000e700000002400 */
[----:B------:R-:W-:Y:S02]  /*6a20*/  FMUL.FTZ R12, R12, c[0x0][0x320] ;  /* 0x0000c8000c0c7a20 */ /* 0x000fe40000410000 */
[----:B------:R2:W3:Y:S01]  /*6a30*/  MUFU.TANH R179, R7 ;  /* 0x0000000700b37308 */ /* 0x0004e20000002400 */
[----:B------:R-:W-:Y:S02]  /*6a40*/  FMUL.FTZ R13, R13, c[0x0][0x320] ;  /* 0x0000c8000d0d7a20 */ /* 0x000fe40000410000 */
[----:B------:R-:W-:Y:S02]  /*6a50*/  FMUL.FTZ R14, R14, c[0x0][0x320] ;  /* 0x0000c8000e0e7a20 */ /* 0x000fe40000410000 */
[----:B------:R-:W-:Y:S02]  /*6a60*/  FMUL.FTZ R15, R15, c[0x0][0x320] ;  /* 0x0000c8000f0f7a20 */ /* 0x000fe40000410000 */
[----:B------:R-:W-:Y:S02]  /*6a70*/  FMUL.FTZ R19, R19, c[0x0][0x320] ;  /* 0x0000c80013137a20 */ /* 0x000fe40000410000 */
[----:B------:R-:W-:Y:S01]  /*6a80*/  FMUL.FTZ R18, R18, c[0x0][0x320] ;  /* 0x0000c80012127a20 */ /* 0x000fe20000410000 */
[----:B------:R-:W4:Y:S01]  /*6a90*/  MUFU.TANH R168, R9 ;  /* 0x0000000900a87308 */ /* 0x000f220000002400 */
[----:B-1----:R-:W-:Y:S09]  /*6aa0*/  STL [R1+0x8], R0 ;  /* 0x0000080001007387 */ /* 0x002ff20000100800 */
[----:B------:R-:W1:Y:S01]  /*6ab0*/  MUFU.TANH R178, R10 ;  /* 0x0000000a00b27308 */ /* 0x000e620000002400 */
[----:B--2---:R-:W2:Y:S01]  /*6ac0*/  LDSM.16.M88.4 R4, [R238+0x5800] ;  /* 0x00580000ee04783b */ /* 0x004ea20000000200 */
[----:B------:R-:W-:Y:S08]  /*6ad0*/  DEPBAR.LE SB0, 0x0 ;  /* 0x000080000000791a */ /* 0x000ff00000000000 */
[----:B------:R-:W1:Y:S01]  /*6ae0*/  MUFU.TANH R177, R11 ;  /* 0x0000000b00b17308 */ /* 0x000e620000002400 */
[----:B------:R-:W-:Y:S09]  /*6af0*/  BAR.SYNC.DEFER_BLOCKING 0x0 ;  /* 0x0000000000007b1d */ /* 0x000ff20000010000 */
[----:B------:R5:W1:Y:S10]  /*6b00*/  MUFU.TANH R133, R12 ;  /* 0x0000000c00857308 */ /* 0x000a740000002400 */
[----:B------:R1:W1:Y:S10]  /*6b10*/  MUFU.TANH R132, R13 ;  /* 0x0000000d00847308 */ /* 0x0002740000002400 */
[----:B------:R3:W3:Y:S01]  /*6b20*/  MUFU.TANH R169, R19 ;  /* 0x0000001300a97308 */ /* 0x0006e20000002400 */
[C---:B--2---:R-:W-:Y:S05]  /*6b30*/  HMMA.16816.F32.BF16 R20, R232.reuse, R4, R20 ;  /* 0x00000004e814723c */ /* 0x044fea0000041814 */
[----:B-----5:R-:W-:Y:S04]  /*6b40*/  FMUL.FTZ R12, R17, c[0x0][0x320] ;  /* 0x0000c800110c7a20 */ /* 0x020fe80000410000 */
[----:B------:R2:W2:Y:S01]  /*6b50*/  MUFU.TANH R172, R8 ;  /* 0x0000000800ac7308 */ /* 0x0004a20000002400 */
[----:B------:R-:W-:Y:S03]  /*6b60*/  HMMA.16816.F32.BF16 R24, R232, R6, R24 ;  /* 0x00000006e818723c */ /* 0x000fe60000041818 */
[----:B-1----:R-:W-:Y:S06]  /*6b70*/  FMUL.FTZ R13, R16, c[0x0][0x320] ;  /* 0x0000c800100d7a20 */ /* 0x002fec0000410000 */
[----:B------:R1:W1:Y:S05]  /*6b80*/  MUFU.TANH R176, R14 ;  /* 0x0000000e00b07308 */ /* 0x00026a0000002400 */
[----:B------:R-:W-:Y:S05]  /*6b90*/  FMUL.FTZ R11, R20, c[0x0][0x320] ;  /* 0x0000c800140b7a20 */ /* 0x000fea0000410000 */
[----:B------:R1:W1:Y:S01]  /*6ba0*/  MUFU.TANH R175, R15 ;  /* 0x0000000f00af7308 */ /* 0x0002620000002400 */
[----:B------:R-:W-:Y:S02]  /*6bb0*/  FMUL.FTZ R10, R21, c[0x0][0x320] ;  /* 0x0000c800150a7a20 */ /* 0x000fe40000410000 */
[----:B------:R-:W-:Y:S02]  /*6bc0*/  FMUL.FTZ R21, R22, c[0x0][0x320] ;  /* 0x0000c80016157a20 */ /* 0x000fe40000410000 */
[----:B------:R-:W-:Y:S02]  /*6bd0*/  FMUL.FTZ R20, R23, c[0x0][0x320] ;  /* 0x0000c80017147a20 */ /* 0x000fe40000410000 */
[----:B------:R-:W-:Y:S02]  /*6be0*/  FMUL.FTZ R9, R24, c[0x0][0x320] ;  /* 0x0000c80018097a20 */ /* 0x000fe40000410000 */
[----:B---3--:R-:W-:Y:S01]  /*6bf0*/  FMUL.FTZ R19, R25, c[0x0][0x320] ;  /* 0x0000c80019137a20 */ /* 0x008fe20000410000 */
[----:B------:R-:W3:Y:S01]  /*6c00*/  MUFU.TANH R13, R13 ;  /* 0x0000000d000d7308 */ /* 0x000ee20000002400 */
[----:B------:R-:W-:Y:S02]  /*6c10*/  FMUL.FTZ R23, R26, c[0x0][0x320] ;  /* 0x0000c8001a177a20 */ /* 0x000fe40000410000 */
[----:B------:R-:W-:Y:S07]  /*6c20*/  FMUL.FTZ R22, R27, c[0x0][0x320] ;  /* 0x0000c8001b167a20 */ /* 0x000fee0000410000 */
[----:B------:R-:W1:Y:S10]  /*6c30*/  MUFU.TANH R12, R12 ;  /* 0x0000000c000c7308 */ /* 0x000e740000002400 */
[----:B------:R1:W1:Y:S10]  /*6c40*/  MUFU.TANH R170, R18 ;  /* 0x0000001200aa7308 */ /* 0x0002740000002400 */
[----:B------:R-:W1:Y:S10]  /*6c50*/  MUFU.TANH R11, R11 ;  /* 0x0000000b000b7308 */ /* 0x000e740000002400 */
[----:B------:R-:W1:Y:S10]  /*6c60*/  MUFU.TANH R10, R10 ;  /* 0x0000000a000a7308 */ /* 0x000e740000002400 */
[----:B------:R-:W1:Y:S10]  /*6c70*/  MUFU.TANH R21, R21 ;  /* 0x0000001500157308 */ /* 0x000e740000002400 */
[----:B------:R-:W1:Y:S10]  /*6c80*/  MUFU.TANH R20, R20 ;  /* 0x0000001400147308 */ /* 0x000e740000002400 */
[----:B------:R-:W1:Y:S10]  /*6c90*/  MUFU.TANH R9, R9 ;  /* 0x0000000900097308 */ /* 0x000e740000002400 */
[----:B------:R-:W1:Y:S10]  /*6ca0*/  MUFU.TANH R19, R19 ;  /* 0x0000001300137308 */ /* 0x000e740000002400 */
[----:B------:R-:W1:Y:S10]  /*6cb0*/  MUFU.TANH R23, R23 ;  /* 0x0000001700177308 */ /* 0x000e740000002400 */
[----:B------:R-:W1:Y:S01]  /*6cc0*/  MUFU.TANH R22, R22 ;  /* 0x0000001600167308 */ /* 0x000e620000002400 */
[----:B------:R-:W-:-:S05]  /*6cd0*/  @P0 BRA `(.L_x_178) ;  /* 0x000004e000000947 */ /* 0x000fca0003800000 */
[----:B--234-:R-:W2:Y:S01]  /*6ce0*/  LDL.64 R24, [R1+0x38] ;  /* 0x0000380001187983 */ /* 0x01cea20000100a00 */
[----:B------:R-:W-:Y:S02]  /*6cf0*/  UIADD3 UR11, UR13, -0x1, URZ ;  /* 0xffffffff0d0b7890 */ /* 0x000fe4000fffe03f */
[----:B------:R-:W-:Y:S01]  /*6d00*/  ULDC.64 UR4, c[0x0][0x1e0] ;  /* 0x0000780000047ab9 */ /* 0x000fe20000000a00 */
[----:B------:R-:W3:Y:S01]  /*6d10*/  LDL.64 R6, [R1+0x30] ;  /* 0x0000300001067983 */ /* 0x000ee20000100a00 */
[----:B------:R-:W-:Y:S02]  /*6d20*/  USHF.R.S32.HI UR10, URZ, 0x1f, UR11 ;  /* 0x0000001f3f0a7899 */ /* 0x000fe4000801140b */
[----:B------:R-:W-:Y:S01]  /*6d30*/  UIMAD.WIDE.U32 UR14, UR11, UR4, URZ ;  /* 0x000000040b0e72a5 */ /* 0x000fe2000f8e003f */
[----:B------:R-:W4:Y:S01]  /*6d40*/  LDL R26, [R1+0x28] ;  /* 0x00002800011a7983 */ /* 0x000f220000100800 */
[----:B------:R-:W-:Y:S03]  /*6d50*/  UIMAD UR10, UR10, UR4, URZ ;  /* 0x000000040a0a72a4 */ /* 0x000fe6000f8e023f */
[----:B------:R-:W5:Y:S01]  /*6d60*/  LDL R8, [R1+0x4] ;  /* 0x0000040001087983 */ /* 0x000f620000100800 */
[----:B------:R-:W-:Y:S03]  /*6d70*/  UIMAD UR10, UR11, UR5, UR10 ;  /* 0x000000050b0a72a4 */ /* 0x000fe6000f8e020a */
[----:B-1----:R-:W5:Y:S01]  /*6d80*/  LDL R18, [R1+0x50] ;  /* 0x0000500001127983 */ /* 0x002f620000100800 */
        /* <DEDUP_REMOVED lines=8> */
[----:B------:R-:W5:Y:S04]  /*6e10*/  LDL R171, [R1+0x10] ;  /* 0x0000100001ab7983 */ /* 0x000f680000100800 */
[----:B------:R-:W1:Y:S04]  /*6e20*/  S2R R0, SR_TID.X ;  /* 0x0000000000007919 */ /* 0x000e680000002100 */
[----:B------:R-:W1:Y:S02]  /*6e30*/  S2R R3, SR_TID.X ;  /* 0x0000000000037919 */ /* 0x000e640000002100 */
[----:B-1----:R-:W-:Y:S04]  /*6e40*/  SHF.R.S32.HI R0, RZ, 0x1f, R0 ;  /* 0x0000001fff007819 */ /* 0x002fe80000011400 */
[----:B------:R-:W-:Y:S04]  /*6e50*/  LEA.HI R0, R0, R3, RZ, 0x3 ;  /* 0x0000000300007211 */ /* 0x000fe800078f18ff */
[----:B------:R-:W-:Y:S04]  /*6e60*/  SHF.R.S32.HI R0, RZ, 0x3, R0 ;  /* 0x00000003ff007819 */ /* 0x000fe80000011400 */
[----:B------:R-:W-:Y:S04]  /*6e70*/  IADD3 R0, -R0, 0x30, RZ ;  /* 0x0000003000007810 */ /* 0x000fe80007ffe1ff */
[C---:B------:R-:W-:Y:S02]  /*6e80*/  ISETP.GE.AND P1, PT, R0.reuse, 0x1, PT ;  /* 0x000000010000780c */ /* 0x040fe40003f26270 */
[----:B------:R-:W-:Y:S11]  /*6e90*/  ISETP.GE.AND P0, PT, R0, 0x21, PT ;  /* 0x000000210000780c */ /* 0x000ff60003f06270 */
[----:B------:R-:W-:Y:S02]  /*6ea0*/  @!UPT UIADD3 URZ, URZ, URZ, URZ ;  /* 0x0000003f3f3ff290 */ /* 0x000fe4000fffe03f */
[----:B------:R-:W-:Y:S01]  /*6eb0*/  VOTEU.ANY UP0, P0 ;  /* 0x00000000003f7886 */ /* 0x000fe20000000100 */
[----:B--2---:R-:W-:Y:S04]  /*6ec0*/  @P1 IADD3 R0, P2, R24, UR14, RZ ;  /* 0x0000000e18001c10 */ /* 0x004fe8000ff5e0ff */
[----:B---3--:R-:W-:Y:S02]  /*6ed0*/  @P1 IADD3.X R3, R7, UR4, RZ, P2, !PT ;  /* 0x0000000407031c10 */ /* 0x008fe400097fe4ff */
[C---:B------:R-:W-:Y:S04]  /*6ee0*/  @P1 LEA R4, P2, R0.reuse, c[0x0][0x1c8], 0x1 ;  /* 0x0000720000041a11 */ /* 0x040fe800078408ff */
[----:B------:R-:W-:Y:S02]  /*6ef0*/  @P1 LEA.HI.X R5, R0, c[0x0][0x1cc], R3, 0x1, P2 ;  /* 0x0000730000051a11 */ /* 0x000fe400010f0c03 */
[----:B----4-:R-:W-:Y:S11]  /*6f00*/  LOP3.LUT P2, RZ, R26, 0x1, RZ, 0xc0, !PT ;  /* 0x000000011aff7812 */ /* 0x010ff6000784c0ff */
[----:B------:R-:W-:Y:S02]  /*6f10*/  @!UPT UIADD3 URZ, URZ, URZ, URZ ;  /* 0x0000003f3f3ff290 */ /* 0x000fe4000fffe03f */
[----:B------:R-:W-:Y:S01]  /*6f20*/  @!PT LDS RZ, [RZ] ;  /* 0x00000000fffff984 */ /* 0x000fe20000000800 */
[----:B------:R-:W-:Y:S01]  /*6f30*/  @!PT LDS RZ, [RZ] ;  /* 0x00000000fffff984 */ /* 0x000fe20000000800 */
[----:B------:R-:W-:Y:S01]  /*6f40*/  @!PT LDS RZ, [RZ] ;  /* 0x00000000fffff984 */ /* 0x000fe20000000800 */
[----:B-----5:R1:W-:Y:S01]  /*6f50*/  @P1 LDGSTS.E.BYPASS.LTC128B.128 [R8+0x14080], [R4.64], !P2 ;  /* 0x1408000004081fae */ /* 0x0203e2000d101d58 */
[----:B------:R-:W-:Y:S04]  /*6f60*/  @P1 IADD3 R0, P2, R18, UR14, RZ ;  /* 0x0000000e12001c10 */ /* 0x000fe8000ff5e0ff */
[----:B------:R-:W-:Y:S02]  /*6f70*/  @P1 IADD3.X R3, R17, UR4, RZ, P2, !PT ;  /* 0x0000000411031c10 */ /* 0x000fe400097fe4ff */
[C---:B-1----:R-:W-:Y:S04]  /*6f80*/  @P1 LEA R4, P2, R0.reuse, c[0x0][0x1c8], 0x1 ;  /* 0x0000720000041a11 */ /* 0x042fe800078408ff */
[----:B------:R-:W-:Y:S02]  /*6f90*/  @P1 LEA.HI.X R5, R0, c[0x0][0x1cc], R3, 0x1, P2 ;  /* 0x0000730000051a11 */ /* 0x000fe400010f0c03 */
[----:B------:R-:W-:Y:S03]  /*6fa0*/  @P1 IADD3 R0, P2, R16, UR14, RZ ;  /* 0x0000000e10001c10 */ /* 0x000fe6000ff5e0ff */
[----:B------:R1:W-:Y:S01]  /*6fb0*/  @P1 LDGSTS.E.BYPASS.LTC128B.128 [R8+0x15880], [R4.64], !P6 ;  /* 0x1588000004081fae */ /* 0x0003e2000f101d58 */
[----:B------:R-:W-:Y:S02]  /*6fc0*/  @P1 IADD3.X R3, R15, UR4, RZ, P2, !PT ;  /* 0x000000040f031c10 */ /* 0x000fe400097fe4ff */
[C---:B-1----:R-:W-:Y:S04]  /*6fd0*/  @P1 LEA R4, P2, R0.reuse, c[0x0][0x1c8], 0x1 ;  /* 0x0000720000041a11 */ /* 0x042fe800078408ff */
[----:B------:R-:W-:Y:S02]  /*6fe0*/  @P1 LEA.HI.X R5, R0, c[0x0][0x1cc], R3, 0x1, P2 ;  /* 0x0000730000051a11 */ /* 0x000fe400010f0c03 */
[----:B------:R-:W-:Y:S01]  /*6ff0*/  @P1 IADD3 R0, P2, R14, UR14, RZ ;  /* 0x0000000e0e001c10 */ /* 0x000fe2000ff5e0ff */
[----:B------:R-:W-:Y:S02]  /*7000*/  @UP0 UIADD3 UR14, UP1, UR8, UR14, URZ ;  /* 0x0000000e080e0290 */ /* 0x000fe4000ff3e03f */
[----:B------:R1:W-:Y:S01]  /*7010*/  @P1 LDGSTS.E.BYPASS.LTC128B.128 [R8+0x17080], [R4.64], !P5 ;  /* 0x1708000004081fae */ /* 0x0003e2000e901d58 */
[----:B------:R-:W-:Y:S01]  /*7020*/  @P1 IADD3.X R3, R171, UR4, RZ, P2, !PT ;  /* 0x00000004ab031c10 */ /* 0x000fe200097fe4ff */
[----:B------:R-:W-:Y:S01]  /*7030*/  @UP0 UIADD3.X UR4, UR6, UR4, URZ, UP1, !UPT ;  /* 0x0000000406040290 */ /* 0x000fe20008ffe43f */
[C---:B-1----:R-:W-:Y:S04]  /*7040*/  @P1 LEA R4, P2, R0.reuse, c[0x0][0x1c8], 0x1 ;  /* 0x0000720000041a11 */ /* 0x042fe800078408ff */
[----:B------:R-:W-:Y:S02]  /*7050*/  @P1 LEA.HI.X R5, R0, c[0x0][0x1cc], R3, 0x1, P2 ;  /* 0x0000730000051a11 */ /* 0x000fe400010f0c03 */
[----:B------:R-:W-:Y:S03]  /*7060*/  LOP3.LUT P2, RZ, R26, 0x1, RZ, 0xc0, !PT ;  /* 0x000000011aff7812 */ /* 0x000fe6000784c0ff */
[----:B------:R1:W-:Y:S01]  /*7070*/  @P1 LDGSTS.E.BYPASS.LTC128B.128 [R8+0x18880], [R4.64], !P4 ;  /* 0x1888000004081fae */ /* 0x0003e2000e101d58 */
        /* <DEDUP_REMOVED lines=18> */
[----:B------:R-:W-:Y:S05]  /*71a0*/  @P0 LEA.HI.X R5, R0, c[0x0][0x1cc], R3, 0x1, P1 ;  /* 0x0000730000050a11 */ /* 0x000fea00008f0c03 */
[----:B------:R1:W-:Y:S04]  /*71b0*/  @P0 LDGSTS.E.BYPASS.LTC128B.128 [R8+0x19880], [R4.64], !P4 ;  /* 0x1988000004080fae */ /* 0x0003e8000e101d58 */
.L_x_178:
[----:B--234-:R-:W2:Y:S01]  /*71c0*/  LDL R3, [R1+0x84] ;  /* 0x0000840001037983 */ /* 0x01cea20000100800 */
[----:B------:R-:W-:Y:S02]  /*71d0*/  UISETP.NE.AND UP1, UPT, UR18, URZ, UPT ;  /* 0x0000003f1200728c */ /* 0x000fe4000bf25270 */
[----:B------:R-:W-:Y:S01]  /*71e0*/  UIMAD UR4, UR13, -0x30, URZ ;  /* 0xffffffd00d0478a4 */ /* 0x000fe2000f8e023f */
[----:B------:R-:W3:Y:S01]  /*71f0*/  LDL R24, [R1+0x7c] ;  /* 0x00007c0001187983 */ /* 0x000ee20000100800 */
[----:B------:R-:W-:Y:S02]  /*7200*/  UISETP.NE.AND UP0, UPT, UR17, URZ, UPT ;  /* 0x0000003f1100728c */ /* 0x000fe4000bf05270 */
[----:B------:R-:W-:Y:S01]  /*7210*/  PLOP3.LUT P1, PT, PT, PT, UP1, 0x80, 0x0 ;  /* 0x000000000000781c */ /* 0x000fe20003f2f018 */
[----:B------:R-:W0:Y:S01]  /*7220*/  LDGDEPBAR ;  /* 0x00000000000079af */ /* 0x000e220000000000 */
[----:B------:R-:W-:Y:S11]  /*7230*/  PLOP3.LUT P0, PT, PT, PT, UP1, 0x80, 0x0 ;  /* 0x000000000000781c */ /* 0x000ff60003f0f018 */
[----:B--2---:R-:W-:Y:S04]  /*7240*/  @P1 IMAD.HI.U32 R0, R3, c[0x0][0x2c8], RZ ;  /* 0x0000b20003001a27 */ /* 0x004fe800078e00ff */
[----:B-1----:R-:W-:Y:S01]  /*7250*/  IMAD.MOV.U32 R5, RZ, RZ, R3 ;  /* 0x000000ffff057224 */ /* 0x002fe200078e0003 */
[----:B------:R-:W-:Y:S01]  /*7260*/  @P0 SHF.R.U32.HI R5, RZ, c[0x0][0x2cc], R0 ;  /* 0x0000b300ff050a19 */ /* 0x000fe20000011600 */
[----:B------:R-:W-:Y:S01]  /*7270*/  IMAD.U32 R0, RZ, RZ, UR4 ;  /* 0x00000004ff007e24 */ /* 0x000fe2000f8e00ff */
[----:B------:R-:W-:Y:S03]  /*7280*/  PLOP3.LUT P0, PT, PT, PT, UP0, 0x40, 0x0 ;  /* 0x000000000000781c */ /* 0x000fe60003f0e808 */
[----:B------:R-:W1:Y:S01]  /*7290*/  SHFL.IDX PT, R4, R5, RZ, 0x1c1f ;  /* 0x001c1fff05047589 */ /* 0x000e6200000e0000 */
[----:B---3--:R-:W-:Y:S04]  /*72a0*/  IADD3 R0, -R24, 0x1, R0 ;  /* 0x0000000118007810 */ /* 0x008fe80007ffe100 */
[----:B------:R-:W-:Y:S04]  /*72b0*/  IADD3 R0, R0, c[0x0][0x1d0], RZ ;  /* 0x0000740000007a10 */ /* 0x000fe80007ffe0ff */
[----:B------:R-:W-:Y:S04]  /*72c0*/  IADD3 R0, R0, -c[0x0][0x168], RZ ;  /* 0x80005a0000007a10 */ /* 0x000fe80007ffe0ff */
[C---:B------:R-:W-:Y:S02]  /*72d0*/  IADD3 R7, R0.reuse, c[0x0][0x328], RZ ;  /* 0x0000ca0000077a10 */ /* 0x040fe40007ffe0ff */
[----:B------:R-:W-:Y:S03]  /*72e0*/  IADD3 R6, R0, UR7, RZ ;  /* 0x0000000700067c10 */ /* 0x000fe6000fffe0ff */
[----:B-1----:R-:W-:Y:S02]  /*72f0*/  IMAD.IADD R3, R7, 0x1, R4 ;  /* 0x0000000107037824 */ /* 0x002fe400078e0204 */
[----:B------:R-:W-:Y:S01]  /*7300*/  IMAD.IADD R0, R4, 0x1, R6 ;  /* 0x0000000104007824 */ /* 0x000fe200078e0206 */
[----:B------:R-:W-:-:S05]  /*7310*/  @P0 BRA `(.L_x_179) ;  /* 0x0000019000000947 */ /* 0x000fca0003800000 */
[----:B------:R-:W-:Y:S01]  /*7320*/  IADD3 R4, R4, c[0x0][0x1d0], RZ ;  /* 0x0000740004047a10 */ /* 0x000fe20007ffe0ff */
[----:B------:R-:W-:Y:S03]  /*7330*/  BSSY B0, `(.L_x_180) ;  /* 0x0000012000007945 */ /* 0x000fe60003800000 */
[----:B------:R-:W-:Y:S04]  /*7340*/  IADD3 R4, R4, -c[0x0][0x168], RZ ;  /* 0x80005a0004047a10 */ /* 0x000fe80007ffe0ff */
[----:B------:R-:W-:Y:S11]  /*7350*/  ISETP.GT.AND P0, PT, R4, -0x1, PT ;  /* 0xffffffff0400780c */ /* 0x000ff60003f04270 */
[----:B------:R-:W-:Y:S02]  /*7360*/  @!UPT UIADD3 URZ, URZ, URZ, URZ ;  /* 0x0000003f3f3ff290 */ /* 0x000fe4000fffe03f */
[----:B------:R-:W-:-:S05]  /*7370*/  @P0 BRA `(.L_x_181) ;  /* 0x0000008000000947 */ /* 0x000fca0003800000 */
[----:B------:R-:W-:Y:S01]  /*7380*/  LOP3.LUT R4, RZ, R4, RZ, 0x33, !PT ;  /* 0x00000004ff047212 */ /* 0x000fe200078e33ff */
[----:B------:R-:W-:Y:S05]  /*7390*/  IMAD.MOV.U32 R8, RZ, RZ, c[0x0][0x32c] ;  /* 0x0000cb00ff087624 */ /* 0x000fea00078e00ff */
[----:B------:R-:W-:Y:S11]  /*73a0*/  ISETP.NE.AND P0, PT, R8, 0x1, PT ;  /* 0x000000010800780c */ /* 0x000ff60003f05270 */
[----:B------:R-:W-:Y:S02]  /*73b0*/  @!UPT UIADD3 URZ, URZ, URZ, URZ ;  /* 0x0000003f3f3ff290 */ /* 0x000fe4000fffe03f */
[----:B------:R-:W-:Y:S05]  /*73c0*/  @P0 IMAD.HI.U32 R8, R4, c[0x0][0x330], RZ ;  /* 0x0000cc0004080a27 */ /* 0x000fea00078e00ff */
[----:B------:R-:W-:Y:S04]  /*73d0*/  @P0 SHF.R.U32.HI R4, RZ, c[0x0][0x334], R8 ;  /* 0x0000cd00ff040a19 */ /* 0x000fe80000011608 */
[----:B------:R-:W-:Y:S01]  /*73e0*/  LOP3.LUT R4, RZ, R4, RZ, 0x33, !PT ;  /* 0x00000004ff047212 */ /* 0x000fe200078e33ff */
[----:B------:R-:W-:-:S05]  /*73f0*/  BRA `(.L_x_182) ;  /* 0x0000005000007947 */ /* 0x000fca0003800000 */
.L_x_181:
[----:B------:R-:W-:Y:S04]  /*7400*/  MOV R8, c[0x0][0x32c] ;  /* 0x0000cb0000087a02 */ /* 0x000fe80000000f00 */
[----:B------:R-:W-:Y:S11]  /*7410*/  ISETP.NE.AND P0, PT, R8, 0x1, PT ;  /* 0x000000010800780c */ /* 0x000ff60003f05270 */
[----:B------:R-:W-:Y:S02]  /*7420*/  @!UPT UIADD3 URZ, URZ, URZ, URZ ;  /* 0x0000003f3f3ff290 */ /* 0x000fe4000fffe03f */
[----:B------:R-:W-:Y:S05]  /*7430*/  @P0 IMAD.HI.U32 R8, R4, c[0x0][0x330], RZ ;  /* 0x0000cc0004080a27 */ /* 0x000fea00078e00ff */
[----:B------:R-:W-:Y:S02]  /*7440*/  @P0 SHF.R.U32.HI R4, RZ, c[0x0][0x334], R8 ;  /* 0x0000cd00ff040a19 */ /* 0x000fe40000011608 */
.L_x_182:
[----:B------:R-:W-:Y:S05]  /*7450*/  BSYNC B0 ;  /* 0x0000000000007941 */ /* 0x000fea0003800000 */
.L_x_180:
[----:B------:R-:W-:Y:S05]  /*7460*/  IADD3 R8, -R24, UR4, RZ ;  /* 0x0000000418087c10 */ /* 0x000fea000fffe1ff */
[----:B------:R-:W-:Y:S05]  /*7470*/  IMAD R4, R4, c[0x0][0x32c], R8 ;  /* 0x0000cb0004047a24 */ /* 0x000fea00078e0208 */
[----:B------:R-:W-:Y:S02]  /*7480*/  IMNMX R0, R0, R4, !PT ;  /* 0x0000000400007217 */ /* 0x000fe40007800200 */
[----:B------:R-:W-:Y:S04]  /*7490*/  IADD3 R4, R4, c[0x0][0x32c], RZ ;  /* 0x0000cb0004047a10 */ /* 0x000fe80007ffe0ff */
[----:B------:R-:W-:Y:S02]  /*74a0*/  IMNMX R3, R3, R4, PT ;  /* 0x0000000403037217 */ /* 0x000fe40003800200 */
.L_x_179:
[----:B------:R-:W-:Y:S01]  /*74b0*/  UISETP.GE.AND UP1, UPT, UR4, 0x1, UPT ;  /* 0x000000010400788c */ /* 0x000fe2000bf26270 */
[----:B------:R-:W1:Y:S01]  /*74c0*/  SHFL.IDX PT, R5, R5, 0x1, 0x1c1f ;  /* 0x003c1f0005057f89 */ /* 0x000e6200000e0000 */
[----:B------:R-:W-:Y:S02]  /*74d0*/  UISETP.GE.AND UP0, UPT, UR4, 0x2, UPT ;  /* 0x000000020400788c */ /* 0x000fe4000bf06270 */
[----:B------:R-:W-:Y:S02]  /*74e0*/  UP2UR UR15, UPR, URZ, 0x2 ;  /* 0x000000023f0f7883 */ /* 0x000fe40008000000 */
        /* <DEDUP_REMOVED lines=15> */
[----:B------:R-:W-:Y:S01]  /*75e0*/  UISETP.GE.AND UP3, UPT, UR4, 0x21, UPT ;  /* 0x000000210400788c */ /* 0x000fe2000bf66270 */
[----:B------:R-:W-:Y:S01]  /*75f0*/  FSEL R18, R173, -INF , !P0 ;  /* 0xff800000ad127808 */ /* 0x000fe20004000000 */
[----:B------:R-:W-:Y:S01]  /*7600*/  UISETP.GE.AND UP2, UPT, UR4, 0x22, UPT ;  /* 0x000000220400788c */ /* 0x000fe2000bf46270 */
[----:B------:R-:W-:Y:S01]  /*7610*/  PLOP3.LUT P0, PT, PT, PT, UP0, 0x40, 0x0 ;  /* 0x000000000000781c */ /* 0x000fe20003f0e808 */
[----:B------:R-:W-:Y:S01]  /*7620*/  UISETP.GE.AND UP0, UPT, UR4, 0x11, UPT ;  /* 0x000000110400788c */ /* 0x000fe2000bf06270 */
[C---:B------:R-:W-:Y:S01]  /*7630*/  ISETP.GT.AND P1, PT, R0.reuse, 0x8, P1 ;  /* 0x000000080000780c */ /* 0x040fe20000f24270 */
[----:B------:R-:W-:Y:S01]  /*7640*/  UP2UR UR11, UPR, URZ, 0x2 ;  /* 0x000000023f0b7883 */ /* 0x000fe20008000000 */
[----:B------:R-:W-:Y:S01]  /*7650*/  ISETP.GT.AND P0, PT, R0, 0x9, P0 ;  /* 0x000000090000780c */ /* 0x000fe20000704270 */
[----:B------:R-:W-:Y:S01]  /*7660*/  UP2UR UR5, UPR, URZ, 0x1 ;  /* 0x000000013f057883 */ /* 0x000fe20008000000 */
[C---:B------:R-:W-:Y:S01]  /*7670*/  ISETP.LT.OR P1, PT, R3.reuse, 0x9, P1 ;  /* 0x000000090300780c */ /* 0x040fe20000f21670 */
[----:B------:R-:W-:Y:S01]  /*7680*/  UISETP.GE.AND UP1, UPT, UR4, 0x29, UPT ;  /* 0x000000290400788c */ /* 0x000fe2000bf26270 */
[----:B------:R-:W-:Y:S01]  /*7690*/  ISETP.LT.OR P0, PT, R3, 0xa, P0 ;  /* 0x0000000a0300780c */ /* 0x000fe20000701670 */
[----:B------:R-:W-:Y:S01]  /*76a0*/  UP2UR UR16, UPR, URZ, 0x40 ;  /* 0x000000403f107883 */ /* 0x000fe20008000000 */
[----:B------:R-:W-:Y:S01]  /*76b0*/  FSEL R17, R172, -INF , !P1 ;  /* 0xff800000ac117808 */ /* 0x000fe20004800000 */
[--C-:B-1----:R-:W-:Y:S01]  /*76c0*/  IMAD.IADD R4, R7, 0x1, R5.reuse ;  /* 0x0000000107047824 */ /* 0x102fe200078e0205 */
[----:B------:R-:W-:Y:S01]  /*76d0*/  PLOP3.LUT P1, PT, PT, PT, UP0, 0x40, 0x0 ;  /* 0x000000000000781c */ /* 0x000fe20003f2e808 */
[----:B------:R-:W-:Y:S01]  /*76e0*/  UISETP.GE.AND UP0, UPT, UR4, 0x2a, UPT ;  /* 0x0000002a0400788c */ /* 0x000fe2000bf06270 */
[----:B------:R-:W-:Y:S02]  /*76f0*/  FSEL R16, R168, -INF , !P0 ;  /* 0xff800000a8107808 */ /* 0x000fe40004000000 */
[----:B------:R-:W-:Y:S01]  /*7700*/  PLOP3.LUT P0, PT, PT, PT, UP6, 0x40, 0x0 ;  /* 0x000000000000781c */ /* 0x000fe20003f0e868 */
[----:B------:R-:W-:Y:S01]  /*7710*/  UISETP.NE.AND UP6, UPT, UR17, URZ, UPT ;  /* 0x0000003f1100728c */ /* 0x000fe2000bfc5270 */
[C---:B------:R-:W-:Y:S02]  /*7720*/  ISETP.GT.AND P1, PT, R0.reuse, 0x10, P1 ;  /* 0x000000100000780c */ /* 0x040fe40000f24270 */
[----:B------:R-:W-:Y:S02]  /*7730*/  ISETP.GT.AND P0, PT, R0, 0x11, P0 ;  /* 0x000000110000780c */ /* 0x000fe40000704270 */
[C---:B------:R-:W-:Y:S02]  /*7740*/  ISETP.LT.OR P1, PT, R3.reuse, 0x11, P1 ;  /* 0x000000110300780c */ /* 0x040fe40000f21670 */
[----:B------:R-:W-:Y:S02]  /*7750*/  ISETP.LT.OR P0, PT, R3, 0x12, P0 ;  /* 0x000000120300780c */ /* 0x000fe40000701670 */
[----:B------:R-:W-:Y:S02]  /*7760*/  FSEL R15, R133, -INF , !P1 ;  /* 0xff800000850f7808 */ /* 0x000fe40004800000 */
[----:B------:R-:W-:Y:S02]  /*7770*/  PLOP3.LUT P1, PT, PT, PT, UP5, 0x40, 0x0 ;  /* 0x000000000000781c */ /* 0x000fe40003f2e858 */
[----:B------:R-:W-:Y:S02]  /*7780*/  FSEL R14, R132, -INF , !P0 ;  /* 0xff800000840e7808 */ /* 0x000fe40004000000 */
[----:B------:R-:W-:Y:S02]  /*7790*/  PLOP3.LUT P0, PT, PT, PT, UP4, 0x40, 0x0 ;  /* 0x000000000000781c */ /* 0x000fe40003f0e848 */
        /* <DEDUP_REMOVED lines=19> */
[----:B------:R-:W-:Y:S01]  /*78d0*/  ISETP.LT.OR P1, PT, R3, 0x2a, P0 ;  /* 0x0000002a0300780c */ /* 0x000fe20000721670 */
[----:B------:R-:W-:Y:S01]  /*78e0*/  IMAD.IADD R3, R6, 0x1, R5 ;  /* 0x0000000106037824 */ /* 0x000fe200078e0205 */
[----:B------:R-:W-:Y:S01]  /*78f0*/  PLOP3.LUT P0, PT, PT, PT, UP6, 0x40, 0x0 ;  /* 0x000000000000781c */ /* 0x000fe20003f0e868 */
[----:B------:R-:W-:Y:S01]  /*7900*/  UISETP.NE.AND UP6, UPT, UR16, URZ, UPT ;  /* 0x0000003f1000728c */ /* 0x000fe2000bfc5270 */
[----:B------:R-:W-:Y:S02]  /*7910*/  FSEL R9, R9, -INF , !P2 ;  /* 0xff80000009097808 */ /* 0x000fe40005000000 */
[----:B------:R-:W-:Y:S09]  /*7920*/  FSEL R6, R19, -INF , !P1 ;  /* 0xff80000013067808 */ /* 0x000ff20004800000 */
        /* <DEDUP_REMOVED lines=15> */
.L_x_185:
[----:B------:R-:W-:Y:S04]  /*7a20*/  MOV R5, c[0x0][0x32c] ;  /* 0x0000cb0000057a02 */ /* 0x000fe80000000f00 */
[----:B------:R-:W-:Y:S11]  /*7a30*/  ISETP.NE.AND P0, PT, R5, 0x1, PT ;  /* 0x000000010500780c */ /* 0x000ff60003f05270 */
[----:B------:R-:W-:Y:S02]  /*7a40*/  @!UPT UIADD3 URZ, URZ, URZ, URZ ;  /* 0x0000003f3f3ff290 */ /* 0x000fe4000fffe03f */
[----:B------:R-:W-:Y:S05]  /*7a50*/  @P0 IMAD.HI.U32 R5, R0, c[0x0][0x330], RZ ;  /* 0x0000cc0000050a27 */ /* 0x000fea00078e00ff */
[----:B------:R-:W-:Y:S02]  /*7a60*/  @P0 SHF.R.U32.HI R0, RZ, c[0x0][0x334], R5 ;  /* 0x0000cd00ff000a19 */ /* 0x000fe40000011605 */
.L_x_186:
[----:B------:R-:W-:Y:S05]  /*7a70*/  BSYNC B0 ;  /* 0x0000000000007941 */ /* 0x000fea0003800000 */
.L_x_184:
[----:B------:R-:W-:Y:S05]  /*7a80*/  IADD3 R5, -R24, UR4, RZ ;  /* 0x0000000418057c10 */ /* 0x000fea000fffe1ff */
[----:B------:R-:W-:Y:S05]  /*7a90*/  IMAD R0, R0, c[0x0][0x32c], R5 ;  /* 0x0000cb0000007a24 */ /* 0x000fea00078e0205 */
[----:B------:R-:W-:Y:S02]  /*7aa0*/  IMNMX R3, R3, R0, !PT ;  /* 0x0000000003037217 */ /* 0x000fe40007800200 */
[----:B------:R-:W-:Y:S04]  /*7ab0*/  IADD3 R0, R0, c[0x0][0x32c], RZ ;  /* 0x0000cb0000007a10 */ /* 0x000fe80007ffe0ff */
[----:B------:R-:W-:Y:S02]  /*7ac0*/  IMNMX R4, R4, R0, PT ;  /* 0x0000000004047217 */ /* 0x000fe40003800200 */
.L_x_183:
[----:B------:R-:W2:Y:S01]  /*7ad0*/  LDL.LU R5, [R1+0x8] ;  /* 0x0000080001057983 */ /* 0x000ea20000300800 */
[----:B------:R-:W-:Y:S01]  /*7ae0*/  FMNMX.FTZ R133, R8, R2, !PT ;  /* 0x0000000208857209 */ /* 0x000fe20007810000 */
[----:B------:R-:W-:Y:S02]  /*7af0*/  UP2UR UR4, UPR, URZ, 0x10 ;  /* 0x000000103f047883 */ /* 0x000fe40008000000 */
[----:B------:R-:W-:Y:S01]  /*7b00*/  UISETP.NE.AND UP4, UPT, UR15, URZ, UPT ;  /* 0x0000003f0f00728c */ /* 0x000fe2000bf85270 */
[----:B------:R-:W-:Y:S01]  /*7b10*/  FMNMX.FTZ R133, R18, R133, !PT ;  /* 0x0000008512857209 */ /* 0x000fe20007810000 */
[----:B------:R-:W-:Y:S02]  /*7b20*/  UP2UR UR15, UPR, URZ, 0x8 ;  /* 0x000000083f0f7883 */ /* 0x000fe40008000000 */
[----:B------:R-:W-:Y:S01]  /*7b30*/  UISETP.NE.AND UP3, UPT, UR14, URZ, UPT ;  /* 0x0000003f0e00728c */ /* 0x000fe2000bf65270 */
[----:B------:R-:W-:Y:S01]  /*7b40*/  FMNMX.FTZ R133, R17, R133, !PT ;  /* 0x0000008511857209 */ /* 0x000fe20007810000 */
[----:B------:R-:W-:Y:S02]  /*7b50*/  UP2UR UR14, UPR, URZ, 0x4 ;  /* 0x000000043f0e7883 */ /* 0x000fe40008000000 */
[----:B------:R-:W-:Y:S01]  /*7b60*/  UISETP.NE.AND UP2, UPT, UR11, URZ, UPT ;  /* 0x0000003f0b00728c */ /* 0x000fe2000bf45270 */
[----:B------:R-:W-:Y:S01]  /*7b70*/  FMNMX.FTZ R133, R16, R133, !PT ;  /* 0x0000008510857209 */ /* 0x000fe20007810000 */
[----:B------:R-:W-:Y:S01]  /*7b80*/  UP2UR UR11, UPR, URZ, 0x2 ;  /* 0x000000023f0b7883 */ /* 0x000fe20008000000 */
[----:B------:R-:W-:Y:S01]  /*7b90*/  PLOP3.LUT P2, PT, PT, PT, UP3, 0x40, 0x0 ;  /* 0x000000000000781c */ /* 0x000fe20003f4e838 */
[----:B------:R-:W-:Y:S01]  /*7ba0*/  UISETP.NE.AND UP1, UPT, UR10, URZ, UPT ;  /* 0x0000003f0a00728c */ /* 0x000fe2000bf25270 */
[----:B------:R-:W-:Y:S01]  /*7bb0*/  FMNMX.FTZ R133, R15, R133, !PT ;  /* 0x000000850f857209 */ /* 0x000fe20007810000 */
[----:B------:R-:W-:Y:S01]  /*7bc0*/  UP2UR UR10, UPR, URZ, 0x1 ;  /* 0x000000013f0a7883 */ /* 0x000fe20008000000 */
[----:B------:R-:W-:Y:S01]  /*7bd0*/  PLOP3.LUT P1, PT, PT, PT, UP2, 0x40, 0x0 ;  /* 0x000000000000781c */ /* 0x000fe20003f2e828 */
[----:B------:R-:W-:Y:S01]  /*7be0*/  UISETP.NE.AND UP0, UPT, UR5, URZ, UPT ;  /* 0x0000003f0500728c */ /* 0x000fe2000bf05270 */
[----:B------:R-:W-:Y:S01]  /*7bf0*/  FMNMX.FTZ R133, R14, R133, !PT ;  /* 0x000000850e857209 */ /* 0x000fe20007810000 */
[----:B------:R-:W-:Y:S02]  /*7c00*/  UISETP.NE.AND UP3, UPT, UR15, URZ, UPT ;  /* 0x0000003f0f00728c */ /* 0x000fe4000bf65270 */
[----:B------:R-:W-:Y:S01]  /*7c10*/  UISETP.NE.AND UP2, UPT, UR14, URZ, UPT ;  /* 0x0000003f0e00728c */ /* 0x000fe2000bf45270 */
[----:B------:R-:W-:Y:S04]  /*7c20*/  FMNMX.FTZ R133, R13, R133, !PT ;  /* 0x000000850d857209 */ /* 0x000fe80007810000 */
[----:B------:R-:W-:Y:S04]  /*7c30*/  FMNMX.FTZ R133, R12, R133, !PT ;  /* 0x000000850c857209 */ /* 0x000fe80007810000 */
[----:B------:R-:W-:Y:S04]  /*7c40*/  FMNMX.FTZ R133, R11, R133, !PT ;  /* 0x000000850b857209 */ /* 0x000fe80007810000 */
[----:B------:R-:W-:Y:S04]  /*7c50*/  FMNMX.FTZ R133, R10, R133, !PT ;  /* 0x000000850a857209 */ /* 0x000fe80007810000 */
[----:B------:R-:W-:Y:S04]  /*7c60*/  FMNMX.FTZ R133, R9, R133, !PT ;  /* 0x0000008509857209 */ /* 0x000fe80007810000 */
[----:B------:R-:W-:Y:S05]  /*7c70*/  FMNMX.FTZ R133, R6, R133, !PT ;  /* 0x0000008506857209 */ /* 0x000fea0007810000 */
[----:B------:R-:W1:Y:S02]  /*7c80*/  SHFL.BFLY PT, R0, R133, 0x2, 0x1f ;  /* 0x0c401f0085007f89 */ /* 0x000e6400000e0000 */
[----:B-1----:R-:W-:Y:S06]  /*7c90*/  FMNMX.FTZ R133, R133, R0, !PT ;  /* 0x0000000085857209 */ /* 0x002fec0007810000 */
[----:B------:R-:W1:Y:S02]  /*7ca0*/  SHFL.BFLY PT, R0, R133, 0x1, 0x1f ;  /* 0x0c201f0085007f89 */ /* 0x000e6400000e0000 */
[----:B-1----:R-:W-:Y:S04]  /*7cb0*/  FMNMX.FTZ R133, R133, R0, !PT ;  /* 0x0000000085857209 */ /* 0x002fe80007810000 */
[C---:B------:R-:W-:Y:S04]  /*7cc0*/  FSETP.NEU.FTZ.AND P0, PT, R133.reuse, -INF , PT ;  /* 0xff8000008500780b */ /* 0x040fe80003f1d000 */
[C---:B------:R-:W-:Y:S05]  /*7cd0*/  FSEL R0, R133.reuse, RZ, P0 ;  /* 0x000000ff85007208 */ /* 0x040fea0000000000 */
[----:B------:R-:W-:Y:S02]  /*7ce0*/  FADD.FTZ R0, -R0, R2 ;  /* 0x0000000200007221 */ /* 0x000fe40000010100 */
[----:B------:R-:W-:Y:S02]  /*7cf0*/  FMUL.FTZ R2, R133, c[0x0][0x2d0] ;  /* 0x0000b40085027a20 */ /* 0x000fe40000410000 */
[----:B------:R-:W-:Y:S03]  /*7d00*/  FMUL.FTZ R0, R0, c[0x0][0x2d0] ;  /* 0x0000b40000007a20 */ /* 0x000fe60000410000 */
[----:B------:R-:W-:Y:S02]  /*7d10*/  FSEL R2, R2, RZ, P0 ;  /* 0x000000ff02027208 */ /* 0x000fe40000000000 */
[----:B------:R-:W-:Y:S01]  /*7d20*/  PLOP3.LUT P0, PT, PT, PT, UP4, 0x40, 0x0 ;  /* 0x000000000000781c */ /* 0x000fe20003f0e848 */
[----:B------:R-:W-:Y:S02]  /*7d30*/  UISETP.NE.AND UP4, UPT, UR4, URZ, UPT ;  /* 0x0000003f0400728c */ /* 0x000fe4000bf85270 */
[--C-:B------:R-:W-:Y:S01]  /*7d40*/  FFMA.FTZ R26, R6, c[0x0][0x2d0], -R2.reuse ;  /* 0x0000b400061a7a23 */ /* 0x100fe20000010802 */
[----:B------:R-:W-:Y:S01]  /*7d50*/  ISETP.GT.AND P0, PT, R3, RZ, P0 ;  /* 0x000000ff0300720c */ /* 0x000fe20000704270 */
[--C-:B------:R-:W-:Y:S02]  /*7d60*/  FFMA.FTZ R24, R10, c[0x0][0x2d0], -R2.reuse ;  /* 0x0000b4000a187a23 */ /* 0x100fe40000010802 */
[--C-:B------:R-:W-:Y:S01]  /*7d70*/  FFMA.FTZ R27, R13, c[0x0][0x2d0], -R2.reuse ;  /* 0x0000b4000d1b7a23 */ /* 0x100fe20000010802 */
[----:B------:R-:W-:Y:S01]  /*7d80*/  ISETP.LT.OR P0, PT, R4, 0x1, P0 ;  /* 0x000000010400780c */ /* 0x000fe20000701670 */
[--C-:B------:R-:W-:Y:S02]  /*7d90*/  FFMA.FTZ R19, R11, c[0x0][0x2d0], -R2.reuse ;  /* 0x0000b4000b137a23 */ /* 0x100fe40000010802 */
[--C-:B------:R-:W-:Y:S02]  /*7da0*/  FFMA.FTZ R25, R9, c[0x0][0x2d0], -R2.reuse ;  /* 0x0000b40009197a23 */ /* 0x100fe40000010802 */
[--C-:B------:R-:W-:Y:S02]  /*7db0*/  FFMA.FTZ R8, R8, c[0x0][0x2d0], -R2.reuse ;  /* 0x0000b40008087a23 */ /* 0x100fe40000010802 */
[--C-:B------:R-:W-:Y:S02]  /*7dc0*/  FFMA.FTZ R18, R18, c[0x0][0x2d0], -R2.reuse ;  /* 0x0000b40012127a23 */ /* 0x100fe40000010802 */
[--C-:B------:R-:W-:Y:S02]  /*7dd0*/  FFMA.FTZ R17, R17, c[0x0][0x2d0], -R2.reuse ;  /* 0x0000b40011117a23 */ /* 0x100fe40000010802 */
[--C-:B------:R-:W-:Y:S01]  /*7de0*/  FFMA.FTZ R16, R16, c[0x0][0x2d0], -R2.reuse ;  /* 0x0000b40010107a23 */ /* 0x100fe20000010802 */
[----:B------:R-:W-:Y:S01]  /*7df0*/  MUFU.EX2 R8, R8 ;  /* 0x0000000800087308 */ /* 0x000fe20000000800 */
[--C-:B------:R-:W-:Y:S02]  /*7e00*/  FFMA.FTZ R15, R15, c[0x0][0x2d0], -R2.reuse ;  /* 0x0000b4000f0f7a23 */ /* 0x100fe40000010802 */
[--C-:B------:R-:W-:Y:S02]  /*7e10*/  FFMA.FTZ R14, R14, c[0x0][0x2d0], -R2.reuse ;  /* 0x0000b4000e0e7a23 */ /* 0x100fe40000010802 */
[----:B------:R-:W-:Y:S05]  /*7e20*/  FFMA.FTZ R174, R12, c[0x0][0x2d0], -R2 ;  /* 0x0000b4000cae7a23 */ /* 0x000fea0000010802 */
[----:B------:R-:W1:Y:S10]  /*7e30*/  MUFU.EX2 R2, R0 ;  /* 0x0000000000027308 */ /* 0x000e740000000800 */
[----:B------:R-:W3:Y:S10]  /*7e40*/  MUFU.EX2 R18, R18 ;  /* 0x0000001200127308 */ /* 0x000ef40000000800 */
[----:B------:R-:W-:Y:S01]  /*7e50*/  MUFU.EX2 R17, R17 ;  /* 0x0000001100117308 */ /* 0x000fe20000000800 */
[C---:B-1----:R-:W-:Y:S01]  /*7e60*/  FMUL.FTZ R9, R2.reuse, R153 ;  /* 0x0000009902097220 */ /* 0x042fe20000410000 */
[----:B------:R-:W-:Y:S01]  /*7e70*/  MOV R153, R25 ;  /* 0x0000001900997202 */ /* 0x000fe20000000f00 */
[C---:B------:R-:W-:Y:S02]  /*7e80*/  FMUL.FTZ R25, R2.reuse, R137 ;  /* 0x0000008902197220 */ /* 0x040fe40000410000 */
[C---:B------:R-:W-:Y:S01]  /*7e90*/  FMUL.FTZ R12, R2.reuse, R148 ;  /* 0x00000094020c7220 */ /* 0x040fe20000410000 */
[----:B------:R-:W-:Y:S04]  /*7ea0*/  MOV R148, R15 ;  /* 0x0000000f00947202 */ /* 0x000fe80000000f00 */
[----:B------:R-:W1:Y:S01]  /*7eb0*/  MUFU.EX2 R16, R16 ;  /* 0x0000001000107308 */ /* 0x000e620000000800 */
[C---:B------:R-:W-:Y:S02]  /*7ec0*/  FMUL.FTZ R13, R2.reuse, R149 ;  /* 0x00000095020d7220 */ /* 0x040fe40000410000 */
[----:B------:R-:W-:Y:S01]  /*7ed0*/  FMUL.FTZ R28, R2, R28 ;  /* 0x0000001c021c7220 */ /* 0x000fe20000410000 */
[----:B---3--:R-:W-:Y:S01]  /*7ee0*/  F2FP.BF16.PACK_AB R168, R18, R8 ;  /* 0x0000000812a8723e */ /* 0x008fe200000010ff */
[C---:B------:R-:W-:Y:S02]  /*7ef0*/  FMUL.FTZ R29, R2.reuse, R29 ;  /* 0x0000001d021d7220 */ /* 0x040fe40000410000 */
[C---:B------:R-:W-:Y:S02]  /*7f00*/  FMUL.FTZ R32, R2.reuse, R32 ;  /* 0x0000002002207220 */ /* 0x040fe40000410000 */
[C---:B------:R-:W-:Y:S01]  /*7f10*/  FMUL.FTZ R33, R2.reuse, R33 ;  /* 0x0000002102217220 */ /* 0x040fe20000410000 */
[----:B------:R-:W-:Y:S01]  /*7f20*/  MUFU.EX2 R153, R153 ;  /* 0x0000009900997308 */ /* 0x000fe20000000800 */
        /* <DEDUP_REMOVED lines=47> */
[----:B------:R-:W-:Y:S01]  /*8220*/  FMUL.FTZ R129, R2, R129 ;  /* 0x0000008102817220 */ /* 0x000fe20000410000 */
[----:B--2---:R-:W-:Y:S02]  /*8230*/  FSEL R6, R5, -INF , !P0 ;  /* 0xff80000005067808 */ /* 0x004fe40004000000 */
[----:B------:R-:W2:Y:S01]  /*8240*/  LDL.LU R5, [R1+0x20] ;  /* 0x0000200001057983 */ /* 0x000ea20000300800 */
[----:B------:R-:W-:Y:S02]  /*8250*/  ISETP.GT.AND P0, PT, R3, 0x1, P2 ;  /* 0x000000010300780c */ /* 0x000fe40001704270 */
[----:B------:R-:W-:Y:S01]  /*8260*/  PLOP3.LUT P2, PT, PT, PT, UP1, 0x40, 0x0 ;  /* 0x000000000000781c */ /* 0x000fe20003f4e818 */
[----:B------:R-:W-:Y:S01]  /*8270*/  UISETP.NE.AND UP1, UPT, UR11, URZ, UPT ;  /* 0x0000003f0b00728c */ /* 0x000fe2000bf25270 */
[C---:B------:R-:W-:Y:S04]  /*8280*/  ISETP.LT.OR P0, PT, R4.reuse, 0x2, P0 ;  /* 0x000000020400780c */ /* 0x040fe80000701670 */
[----:B------:R-:W-:Y:S02]  /*8290*/  FSEL R7, R179, -INF , !P0 ;  /* 0xff800000b3077808 */ /* 0x000fe40004000000 */
[C---:B------:R-:W-:Y:S02]  /*82a0*/  ISETP.GT.AND P0, PT, R3.reuse, 0x8, P1 ;  /* 0x000000080300780c */ /* 0x040fe40000f04270 */
[----:B------:R-:W-:Y:S01]  /*82b0*/  PLOP3.LUT P1, PT, PT, PT, UP0, 0x40, 0x0 ;  /* 0x000000000000781c */ /* 0x000fe20003f2e808 */
[----:B------:R-:W-:Y:S01]  /*82c0*/  UISETP.NE.AND UP0, UPT, UR10, URZ, UPT ;  /* 0x0000003f0a00728c */ /* 0x000fe2000bf05270 */
[----:B------:R-:W-:Y:S04]  /*82d0*/  ISETP.LT.OR P0, PT, R4, 0x9, P0 ;  /* 0x000000090400780c */ /* 0x000fe80000701670 */
[----:B------:R-:W-:Y:S02]  /*82e0*/  FSEL R10, R178, -INF , !P0 ;  /* 0xff800000b20a7808 */ /* 0x000fe40004000000 */
[----:B------:R-:W-:Y:S02]  /*82f0*/  ISETP.GT.AND P0, PT, R3, 0x9, P2 ;  /* 0x000000090300780c */ /* 0x000fe40001704270 */
[----:B------:R-:W-:Y:S02]  /*8300*/  PLOP3.LUT P2, PT, PT, PT, UP6, 0x40, 0x0 ;  /* 0x000000000000781c */ /* 0x000fe40003f4e868 */
[C---:B------:R-:W-:Y:S04]  /*8310*/  ISETP.LT.OR P0, PT, R4.reuse, 0xa, P0 ;  /* 0x0000000a0400780c */ /* 0x040fe80000701670 */
[----:B------:R-:W-:Y:S02]  /*8320*/  FSEL R171, R177, -INF , !P0 ;  /* 0xff800000b1ab7808 */ /* 0x000fe40004000000 */
[C---:B------:R-:W-:Y:S02]  /*8330*/  ISETP.GT.AND P0, PT, R3.reuse, 0x10, P1 ;  /* 0x000000100300780c */ /* 0x040fe40000f04270 */
[----:B------:R-:W-:Y:S02]  /*8340*/  PLOP3.LUT P1, PT, PT, PT, UP5, 0x40, 0x0 ;  /* 0x000000000000781c */ /* 0x000fe40003f2e858 */
[----:B------:R-:W-:Y:S02]  /*8350*/  ISETP.LT.OR P0, PT, R4, 0x11, P0 ;  /* 0x000000110400780c */ /* 0x000fe40000701670 */
[C---:B------:R-:W-:Y:S02]  /*8360*/  ISETP.GT.AND P1, PT, R3.reuse, 0x18, P1 ;  /* 0x000000180300780c */ /* 0x040fe40000f24270 */
[----:B------:R-:W-:Y:S02]  /*8370*/  FSEL R176, R176, -INF , !P0 ;  /* 0xff800000b0b07808 */ /* 0x000fe40004000000 */
[----:B------:R-:W-:Y:S02]  /*8380*/  ISETP.LT.OR P1, PT, R4, 0x19, P1 ;  /* 0x000000190400780c */ /* 0x000fe40000f21670 */
[C---:B------:R-:W-:Y:S02]  /*8390*/  ISETP.GT.AND P0, PT, R3.reuse, 0x11, P2 ;  /* 0x000000110300780c */ /* 0x040fe40001704270 */
[----:B------:R-:W-:Y:S02]  /*83a0*/  FSEL R172, R170, -INF , !P1 ;  /* 0xff800000aaac7808 */ /* 0x000fe40004800000 */
[----:B------:R-:W-:Y:S02]  /*83b0*/  PLOP3.LUT P1, PT, PT, PT, UP3, 0x40, 0x0 ;  /* 0x000000000000781c */ /* 0x000fe40003f2e838 */
[C---:B------:R-:W-:Y:S02]  /*83c0*/  ISETP.LT.OR P0, PT, R4.reuse, 0x12, P0 ;  /* 0x000000120400780c */ /* 0x040fe40000701670 */
[----:B------:R-:W-:Y:S02]  /*83d0*/  ISETP.GT.AND P1, PT, R3, 0x20, P1 ;  /* 0x000000200300780c */ /* 0x000fe40000f24270 */
[----:B------:R-:W-:Y:S02]  /*83e0*/  FSEL R175, R175, -INF , !P0 ;  /* 0xff800000afaf7808 */ /* 0x000fe40004000000 */
[----:B------:R-:W-:Y:S02]  /*83f0*/  ISETP.LT.OR P1, PT, R4, 0x21, P1 ;  /* 0x000000210400780c */ /* 0x000fe40000f21670 */
[----:B------:R-:W-:Y:S02]  /*8400*/  PLOP3.LUT P0, PT, PT, PT, UP4, 0x40, 0x0 ;  /* 0x000000000000781c */ /* 0x000fe40003f0e848 */
[----:B------:R-:W-:Y:S01]  /*8410*/  FSEL R178, R21, -INF , !P1 ;  /* 0xff80000015b27808 */ /* 0x000fe20004800000 */
[----:B------:R-:W-:Y:S01]  /*8420*/  FMUL.FTZ R21, R2, R141 ;  /* 0x0000008d02157220 */ /* 0x000fe20000410000 */
[C---:B------:R-:W-:Y:S01]  /*8430*/  ISETP.GT.AND P0, PT, R3.reuse, 0x19, P0 ;  /* 0x000000190300780c */ /* 0x040fe20000704270 */
[----:B------:R-:W3:Y:S01]  /*8440*/  LDL.LU R141, [R1+0x24] ;  /* 0x00002400018d7983 */ /* 0x000ee20000300800 */
[----:B------:R-:W-:Y:S02]  /*8450*/  PLOP3.LUT P1, PT, PT, PT, UP1, 0x40, 0x0 ;  /* 0x000000000000781c */ /* 0x000fe40003f2e818 */
[C---:B------:R-:W-:Y:S02]  /*8460*/  ISETP.LT.OR P0, PT, R4.reuse, 0x1a, P0 ;  /* 0x0000001a0400780c */ /* 0x040fe40000701670 */
[----:B------:R-:W-:Y:S02]  /*8470*/  ISETP.GT.AND P1, PT, R3, 0x28, P1 ;  /* 0x000000280300780c */ /* 0x000fe40000f24270 */
[----:B------:R-:W-:Y:S02]  /*8480*/  FSEL R173, R169, -INF , !P0 ;  /* 0xff800000a9ad7808 */ /* 0x000fe40004000000 */
[----:B------:R-:W-:Y:S02]  /*8490*/  PLOP3.LUT P0, PT, PT, PT, UP2, 0x40, 0x0 ;  /* 0x000000000000781c */ /* 0x000fe40003f0e828 */
[C---:B------:R-:W-:Y:S02]  /*84a0*/  ISETP.LT.OR P1, PT, R4.reuse, 0x29, P1 ;  /* 0x000000290400780c */ /* 0x040fe40000f21670 */
[----:B------:R-:W-:Y:S02]  /*84b0*/  ISETP.GT.AND P0, PT, R3, 0x21, P0 ;  /* 0x000000210300780c */ /* 0x000fe40000704270 */
[----:B------:R-:W-:Y:S02]  /*84c0*/  FSEL R177, R23, -INF , !P1 ;  /* 0xff80000017b17808 */ /* 0x000fe40004800000 */
[----:B------:R-:W-:Y:S02]  /*84d0*/  ISETP.LT.OR P0, PT, R4, 0x22, P0 ;  /* 0x000000220400780c */ /* 0x000fe40000701670 */
[----:B-1----:R-:W-:Y:S02]  /*84e0*/  F2FP.BF16.PACK_AB R170, R16, R17 ;  /* 0x0000001110aa723e */ /* 0x002fe400000010ff */
[----:B------:R-:W-:Y:S01]  /*84f0*/  FSEL R179, R20, -INF , !P0 ;  /* 0xff80000014b37808 */ /* 0x000fe20004000000 */
[----:B------:R-:W-:Y:S01]  /*8500*/  FMUL.FTZ R20, R2, R140 ;  /* 0x0000008c02147220 */ /* 0x000fe20000410000 */
[----:B------:R-:W-:Y:S01]  /*8510*/  PLOP3.LUT P0, PT, PT, PT, UP0, 0x40, 0x0 ;  /* 0x000000000000781c */ /* 0x000fe20003f0e808 */
[----:B------:R-:W-:Y:S01]  /*8520*/  UISETP.GT.AND UP0, UPT, UR13, UR9, UPT ;  /* 0x000000090d00728c */ /* 0x000fe2000bf04270 */
[----:B------:R-:W-:Y:S01]  /*8530*/  MOV R140, R19 ;  /* 0x00000013008c7202 */ /* 0x000fe20000000f00 */
[----:B------:R-:W-:Y:S01]  /*8540*/  UIADD3 UR13, UR13, -0x1, URZ ;  /* 0xffffffff0d0d7890 */ /* 0x000fe2000fffe03f */
[----:B------:R-:W-:Y:S04]  /*8550*/  ISETP.GT.AND P0, PT, R3, 0x29, P0 ;  /* 0x000000290300780c */ /* 0x000fe80000704270 */
[----:B------:R-:W-:Y:S04]  /*8560*/  ISETP.LT.OR P0, PT, R4, 0x2a, P0 ;  /* 0x0000002a0400780c */ /* 0x000fe80000701670 */
[----:B------:R-:W-:Y:S01]  /*8570*/  FSEL R132, R22, -INF , !P0 ;  /* 0xff80000016847808 */ /* 0x000fe20004000000 */
[C---:B--2---:R-:W-:Y:S02]  /*8580*/  FFMA.FTZ R0, R2.reuse, R5, R8 ;  /* 0x0000000502007223 */ /* 0x044fe40000010008 */
[----:B------:R-:W-:Y:S01]  /*8590*/  FMUL.FTZ R8, R2, R152 ;  /* 0x0000009802087220 */ /* 0x000fe20000410000 */
[----:B------:R-:W-:Y:S01]  /*85a0*/  MOV R152, R24 ;  /* 0x0000001800987202 */ /* 0x000fe20000000f00 */
[----:B------:R-:W-:Y:S01]  /*85b0*/  FADD.FTZ R4, R18, R0 ;  /* 0x0000000012047221 */ /* 0x000fe20000010000 */
[----:B------:R-:W-:Y:S01]  /*85c0*/  FMNMX.FTZ R0, R6, R134, !PT ;  /* 0x0000008606007209 */ /* 0x000fe20007810000 */
[C---:B------:R-:W-:Y:S02]  /*85d0*/  FMUL.FTZ R24, R2.reuse, R136 ;  /* 0x0000008802187220 */ /* 0x040fe40000410000 */
[----:B------:R-:W-:Y:S01]  /*85e0*/  FMUL.FTZ R5, R2, R157 ;  /* 0x0000009d02057220 */ /* 0x000fe20000410000 */
[----:B------:R-:W-:Y:S01]  /*85f0*/  FMNMX.FTZ R0, R7, R0, !PT ;  /* 0x0000000007007209 */ /* 0x000fe20007810000 */
[----:B------:R-:W-:Y:S01]  /*8600*/  MUFU.EX2 R152, R152 ;  /* 0x0000009800987308 */ /* 0x000fe20000000800 */
[----:B------:R-:W-:Y:S02]  /*8610*/  MOV R157, R14 ;  /* 0x0000000e009d7202 */ /* 0x000fe40000000f00 */
[----:B------:R-:W-:Y:S04]  /*8620*/  FMNMX.FTZ R0, R10, R0, !PT ;  /* 0x000000000a007209 */ /* 0x000fe80007810000 */
        /* <DEDUP_REMOVED lines=12> */
[----:B-1----:R-:W-:Y:S01]  /*86f0*/  FMNMX.FTZ R3, R0, R3, !PT ;  /* 0x0000000300037209 */ /* 0x002fe20007810000 */
[----:B------:R-:W-:Y:S02]  /*8700*/  FADD.FTZ R0, R17, R4 ;  /* 0x0000000411007221 */ /* 0x000fe40000010000 */
[----:B------:R-:W-:Y:S01]  /*8710*/  FMUL.FTZ R4, R2, R156 ;  /* 0x0000009c02047220 */ /* 0x000fe20000410000 */
[C---:B------:R-:W-:Y:S01]  /*8720*/  FSETP.NEU.FTZ.AND P0, PT, R3.reuse, -INF , PT ;  /* 0xff8000000300780b */ /* 0x040fe20003f1d000 */
[----:B------:R-:W-:Y:S01]  /*8730*/  FADD.FTZ R11, R16, R0 ;  /* 0x00000000100b7221 */ /* 0x000fe20000010000 */
[----:B------:R-:W-:Y:S01]  /*8740*/  MOV R156, R27 ;  /* 0x0000001b009c7202 */ /* 0x000fe20000000f00 */
[C---:B------:R-:W-:Y:S01]  /*8750*/  FMUL.FTZ R16, R2.reuse, R144 ;  /* 0x0000009002107220 */ /* 0x040fe20000410000 */
[C---:B------:R-:W-:Y:S01]  /*8760*/  FSEL R0, R3.reuse, RZ, P0 ;  /* 0x000000ff03007208 */ /* 0x040fe20000000000 */
[----:B------:R-:W-:Y:S01]  /*8770*/  FMUL.FTZ R17, R2, R145 ;  /* 0x0000009102117220 */ /* 0x000fe20000410000 */
[----:B------:R-:W-:Y:S02]  /*8780*/  MOV R145, R26 ;  /* 0x0000001a00917202 */ /* 0x000fe40000000f00 */
[----:B------:R-:W-:Y:S01]  /*8790*/  MOV R149, R11 ;  /* 0x0000000b00957202 */ /* 0x000fe20000000f00 */
[----:B------:R-:W-:Y:S01]  /*87a0*/  FADD.FTZ R0, -R0, R134 ;  /* 0x0000008600007221 */ /* 0x000fe20000010100 */
[----:B------:R-:W-:Y:S01]  /*87b0*/  MUFU.EX2 R156, R156 ;  /* 0x0000009c009c7308 */ /* 0x000fe20000000800 */
[----:B------:R-:W-:Y:S02]  /*87c0*/  FMUL.FTZ R134, R3, c[0x0][0x2d0] ;  /* 0x0000b40003867a20 */ /* 0x000fe40000410000 */
[----:B------:R-:W-:Y:S03]  /*87d0*/  FMUL.FTZ R0, R0, c[0x0][0x2d0] ;  /* 0x0000b40000007a20 */ /* 0x000fe60000410000 */
[----:B------:R-:W-:Y:S02]  /*87e0*/  FSEL R134, R134, RZ, P0 ;  /* 0x000000ff86867208 */ /* 0x000fe40000000000 */
[----:B------:R-:W-:Y:S02]  /*87f0*/  PLOP3.LUT P0, PT, PT, PT, UP0, 0x80, 0x0 ;  /* 0x000000000000781c */ /* 0x000fe40003f0f008 */
[----:B------:R-:W1:Y:S01]  /*8800*/  MUFU.EX2 R0, R0 ;  /* 0x0000000000007308 */ /* 0x000e620000000800 */
[--C-:B------:R-:W-:Y:S02]  /*8810*/  FFMA.FTZ R169, R6, c[0x0][0x2d0], -R134.reuse ;  /* 0x0000b40006a97a23 */ /* 0x100fe40000010886 */
[--C-:B------:R-:W-:Y:S02]  /*8820*/  FFMA.FTZ R7, R7, c[0x0][0x2d0], -R134.reuse ;  /* 0x0000b40007077a23 */ /* 0x100fe40000010886 */
[--C-:B------:R-:W-:Y:S05]  /*8830*/  FFMA.FTZ R2, R10, c[0x0][0x2d0], -R134.reuse ;  /* 0x0000b4000a027a23 */ /* 0x100fea0000010886 */
[----:B------:R-:W3:Y:S10]  /*8840*/  MUFU.EX2 R169, R169 ;  /* 0x000000a900a97308 */ /* 0x000ef40000000800 */
[----:B------:R-:W2:Y:S01]  /*8850*/  MUFU.EX2 R144, R7 ;  /* 0x0000000700907308 */ /* 0x000ea20000000800 */
[C---:B-1----:R-:W-:Y:S02]  /*8860*/  FMUL.FTZ R26, R0.reuse, R138 ;  /* 0x0000008a001a7220 */ /* 0x042fe40000410000 */
[C---:B------:R-:W-:Y:S02]  /*8870*/  FMUL.FTZ R27, R0.reuse, R139 ;  /* 0x0000008b001b7220 */ /* 0x040fe40000410000 */
[----:B------:R-:W1:Y:S01]  /*8880*/  LDSM.16.MT88.4 R136, [R236+0x4080] ;  /* 0x00408000ec88783b */ /* 0x000e620000004200 */
[C---:B------:R-:W-:Y:S02]  /*8890*/  FMUL.FTZ R11, R0.reuse, R155 ;  /* 0x0000009b000b7220 */ /* 0x040fe40000410000 */
[C---:B------:R-:W-:Y:S02]  /*88a0*/  FMUL.FTZ R22, R0.reuse, R142 ;  /* 0x0000008e00167220 */ /* 0x040fe40000410000 */
[C---:B------:R-:W-:Y:S02]  /*88b0*/  FMUL.FTZ R23, R0.reuse, R143 ;  /* 0x0000008f00177220 */ /* 0x040fe40000410000 */
[C---:B------:R-:W-:Y:S01]  /*88c0*/  FMUL.FTZ R6, R0.reuse, R158 ;  /* 0x0000009e00067220 */ /* 0x040fe20000410000 */
[----:B------:R-:W-:Y:S01]  /*88d0*/  MOV R158, R145 ;  /* 0x00000091009e7202 */ /* 0x000fe20000000f00 */
[C---:B------:R-:W-:Y:S01]  /*88e0*/  FMUL.FTZ R10, R0.reuse, R154 ;  /* 0x0000009a000a7220 */ /* 0x040fe20000410000 */
[----:B------:R-:W-:Y:S01]  /*88f0*/  MOV R154, R149 ;  /* 0x00000095009a7202 */ /* 0x000fe20000000f00 */
[C---:B------:R-:W-:Y:S01]  /*8900*/  FMUL.FTZ R14, R0.reuse, R150 ;  /* 0x00000096000e7220 */ /* 0x040fe20000410000 */
[----:B------:R-:W-:Y:S01]  /*8910*/  MUFU.EX2 R145, R157 ;  /* 0x0000009d00917308 */ /* 0x000fe20000000800 */
[C---:B------:R-:W-:Y:S02]  /*8920*/  FMUL.FTZ R15, R0.reuse, R151 ;  /* 0x00000097000f7220 */ /* 0x040fe40000410000 */
[----:B---3--:R-:W-:Y:S01]  /*8930*/  FFMA.FTZ R151, R0, R141, R169 ;  /* 0x0000008d00977223 */ /* 0x008fe200000100a9 */
[----:B--2---:R-:W-:Y:S01]  /*8940*/  F2FP.BF16.PACK_AB R169, R144, R169 ;  /* 0x000000a990a9723e */ /* 0x004fe200000010ff */
[C---:B------:R-:W-:Y:S01]  /*8950*/  FMUL.FTZ R7, R0.reuse, R159 ;  /* 0x0000009f00077220 */ /* 0x040fe20000410000 */
[----:B------:R-:W-:Y:S01]  /*8960*/  MOV R159, R140 ;  /* 0x0000008c009f7202 */ /* 0x000fe20000000f00 */
[C---:B------:R-:W-:Y:S01]  /*8970*/  FMUL.FTZ R18, R0.reuse, R146 ;  /* 0x0000009200127220 */ /* 0x040fe20000410000 */
[----:B------:R-:W-:Y:S01]  /*8980*/  LDSM.16.MT88.4 R140, [R236+0x4880] ;  /* 0x00488000ec8c783b */ /* 0x000fe20000004200 */
[C---:B------:R-:W-:Y:S01]  /*8990*/  FMUL.FTZ R19, R0.reuse, R147 ;  /* 0x0000009300137220 */ /* 0x040fe20000410000 */
[----:B------:R-:W-:Y:S01]  /*89a0*/  MUFU.EX2 R157, R174 ;  /* 0x000000ae009d7308 */ /* 0x000fe20000000800 */
[C---:B------:R-:W-:Y:S02]  /*89b0*/  FMUL.FTZ R30, R0.reuse, R30 ;  /* 0x0000001e001e7220 */ /* 0x040fe40000410000 */
[C---:B------:R-:W-:Y:S02]  /*89c0*/  FMUL.FTZ R31, R0.reuse, R31 ;  /* 0x0000001f001f7220 */ /* 0x040fe40000410000 */
        /* <DEDUP_REMOVED lines=52> */
[--C-:B------:R-:W-:Y:S02]  /*8d10*/  FFMA.FTZ R0, R171, c[0x0][0x2d0], -R134.reuse ;  /* 0x0000b400ab007a23 */ /* 0x100fe40000010886 */
[----:B------:R-:W-:Y:S02]  /*8d20*/  FADD.FTZ R144, R144, R151 ;  /* 0x0000009790907221 */ /* 0x000fe40000010000 */
[----:B------:R-:W2:Y:S02]  /*8d30*/  MUFU.EX2 R146, R0 ;  /* 0x0000000000927308 */ /* 0x000ea40000000800 */
[----:B--2---:R-:W-:Y:S01]  /*8d40*/  F2FP.BF16.PACK_AB R171, R146, R147 ;  /* 0x0000009392ab723e */ /* 0x004fe200000010ff */
[--C-:B------:R-:W-:Y:S07]  /*8d50*/  FFMA.FTZ R0, R176, c[0x0][0x2d0], -R134.reuse ;  /* 0x0000b400b0007a23 */ /* 0x100fee0000010886 */
[----:B------:R-:W-:Y:S01]  /*8d60*/  MUFU.EX2 R176, R159 ;  /* 0x0000009f00b07308 */ /* 0x000fe20000000800 */
[C---:B-1----:R-:W-:Y:S09]  /*8d70*/  HMMA.16816.F32.BF16 R4, R168.reuse, R136, R4 ;  /* 0x00000088a804723c */ /* 0x042ff20000041804 */
[----:B------:R1:W-:Y:S01]  /*8d80*/  MUFU.EX2 R149, R0 ;  /* 0x0000000000957308 */ /* 0x0003e20000000800 */
[C---:B------:R-:W-:Y:S01]  /*8d90*/  HMMA.16816.F32.BF16 R8, R168.reuse, R138, R8 ;  /* 0x0000008aa808723c */ /* 0x040fe20000041808 */
[----:B------:R-:W2:Y:S02]  /*8da0*/  LDSM.16.MT88.4 R136, [R237+0x4080] ;  /* 0x00408000ed88783b */ /* 0x000ea40000004200 */
[--C-:B-1----:R-:W-:Y:S06]  /*8db0*/  FFMA.FTZ R0, R175, c[0x0][0x2d0], -R134.reuse ;  /* 0x0000b400af007a23 */ /* 0x102fec0000010886 */
[----:B------:R1:W3:Y:S01]  /*8dc0*/  MUFU.EX2 R150, R0 ;  /* 0x0000000000967308 */ /* 0x0002e20000000800 */
[C---:B--2---:R-:W-:Y:S08]  /*8dd0*/  HMMA.16816.F32.BF16 R12, R168.reuse, R136, R12 ;  /* 0x00000088a80c723c */ /* 0x044ff0000004180c */
[C---:B------:R-:W-:Y:S01]  /*8de0*/  HMMA.16816.F32.BF16 R16, R168.reuse, R138, R16 ;  /* 0x0000008aa810723c */ /* 0x040fe20000041810 */
[----:B------:R-:W2:Y:S03]  /*8df0*/  LDSM.16.MT88.4 R136, [R240+0x4080] ;  /* 0x00408000f088783b */ /* 0x000ea60000004200 */
[--C-:B-1----:R-:W-:Y:S04]  /*8e00*/  FFMA.FTZ R0, R172, c[0x0][0x2d0], -R134.reuse ;  /* 0x0000b400ac007a23 */ /* 0x102fe80000010886 */
[----:B------:R1:W-:Y:S04]  /*8e10*/  MUFU.EX2 R148, R0 ;  /* 0x0000000000947308 */ /* 0x0003e80000000800 */
[----:B-1----:R-:W-:Y:S06]  /*8e20*/  FFMA.FTZ R0, R173, c[0x0][0x2d0], -R134 ;  /* 0x0000b400ad007a23 */ /* 0x002fec0000010886 */
[----:B------:R1:W4:Y:S01]  /*8e30*/  MUFU.EX2 R174, R0 ;  /* 0x0000000000ae7308 */ /* 0x0003220000000800 */
[C---:B--2---:R-:W-:Y:S08]  /*8e40*/  HMMA.16816.F32.BF16 R20, R168.reuse, R136, R20 ;  /* 0x00000088a814723c */ /* 0x044ff00000041814 */
[C---:B------:R-:W-:Y:S01]  /*8e50*/  HMMA.16816.F32.BF16 R24, R168.reuse, R138, R24 ;  /* 0x0000008aa818723c */ /* 0x040fe20000041818 */
[----:B------:R-:W2:Y:S03]  /*8e60*/  LDSM.16.MT88.4 R136, [R239+0x4080] ;  /* 0x00408000ef88783b */ /* 0x000ea60000004200 */
[----:B-1----:R-:W-:Y:S02]  /*8e70*/  FADD.FTZ R0, R2, R154 ;  /* 0x0000009a02007221 */ /* 0x002fe40000010000 */
[----:B------:R-:W1:Y:S02]  /*8e80*/  MUFU.EX2 R154, R158 ;  /* 0x0000009e009a7308 */ /* 0x000e640000000800 */
[----:B------:R-:W-:Y:S04]  /*8e90*/  FADD.FTZ R151, R145, R0 ;  /* 0x0000000091977221 */ /* 0x000fe80000010000 */
[----:B------:R-:W-:Y:S01]  /*8ea0*/  FADD.FTZ R0, R147, R144 ;  /* 0x0000009093007221 */ /* 0x000fe20000010000 */
[C---:B--2---:R-:W-:Y:S08]  /*8eb0*/  HMMA.16816.F32.BF16 R28, R168.reuse, R136, R28 ;  /* 0x00000088a81c723c */ /* 0x044ff0000004181c */
[C---:B------:R-:W-:Y:S01]  /*8ec0*/  HMMA.16816.F32.BF16 R32, R168.reuse, R138, R32 ;  /* 0x0000008aa820723c */ /* 0x040fe20000041820 */
[----:B------:R-:W2:Y:S07]  /*8ed0*/  LDSM.16.MT88.4 R136, [R236+0x5880] ;  /* 0x00588000ec88783b */ /* 0x000eae0000004200 */
        /* <DEDUP_REMOVED lines=33> */
[C---:B--2---:R-:W-:Y:S07]  /*90f0*/  HMMA.16816.F32.BF16 R124, R168.reuse, R136, R124 ;  /* 0x00000088a87c723c */ /* 0x044fee000004187c */
[----:B------:R-:W-:Y:S01]  /*9100*/  F2FP.BF16.PACK_AB R136, R145, R2 ;  /* 0x000000029188723e */ /* 0x000fe200000010ff */
[----:B------:R-:W-:Y:S04]  /*9110*/  HMMA.16816.F32.BF16 R128, R168, R138, R128 ;  /* 0x0000008aa880723c */ /* 0x000fe80000041880 */
[----:B---3--:R-:W-:Y:S01]  /*9120*/  F2FP.BF16.PACK_AB R137, R150, R149 ;  /* 0x000000959689723e */ /* 0x008fe200000010ff */
[----:B------:R-:W-:Y:S02]  /*9130*/  FADD.FTZ R2, R146, R0 ;  /* 0x0000000092027221 */ /* 0x000fe40000010000 */
[----:B------:R-:W-:Y:S01]  /*9140*/  F2FP.BF16.PACK_AB R138, R157, R156 ;  /* 0x0000009c9d8a723e */ /* 0x000fe200000010ff */
[----:B------:R-:W-:Y:S01]  /*9150*/  LDSM.16.MT88.4 R144, [R239+0x9080] ;  /* 0x00908000ef90783b */ /* 0x000fe20000004200 */
[----:B----4-:R-:W-:Y:S03]  /*9160*/  F2FP.BF16.PACK_AB R139, R174, R148 ;  /* 0x00000094ae8b723e */ /* 0x010fe600000010ff */
[----:B------:R-:W-:Y:S01]  /*9170*/  FFMA.FTZ R0, R178, c[0x0][0x2d0], -R134 ;  /* 0x0000b400b2007a23 */ /* 0x000fe20000010886 */
[----:B-1----:R-:W-:Y:S01]  /*9180*/  MOV R178, R154 ;  /* 0x0000009a00b27202 */ /* 0x002fe20000000f00 */
[----:B------:R-:W-:Y:S02]  /*9190*/  FADD.FTZ R2, R149, R2 ;  /* 0x0000000295027221 */ /* 0x000fe40000010000 */
[C---:B------:R-:W-:Y:S01]  /*91a0*/  HMMA.16816.F32.BF16 R4, R136.reuse, R140, R4 ;  /* 0x0000008c8804723c */ /* 0x040fe20000041804 */
[----:B------:R1:W-:Y:S04]  /*91b0*/  MUFU.EX2 R172, R0 ;  /* 0x0000000000ac7308 */ /* 0x0003e80000000800 */
[----:B------:R-:W-:Y:S03]  /*91c0*/  FADD.FTZ R2, R150, R2 ;  /* 0x0000000296027221 */ /* 0x000fe60000010000 */
[C---:B------:R-:W-:Y:S01]  /*91d0*/  HMMA.16816.F32.BF16 R8, R136.reuse, R142, R8 ;  /* 0x0000008e8808723c */ /* 0x040fe20000041808 */
[----:B------:R-:W2:Y:S03]  /*91e0*/  LDSM.16.MT88.4 R140, [R237+0x4880] ;  /* 0x00488000ed8c783b */ /* 0x000ea60000004200 */
[--C-:B-1----:R-:W-:Y:S01]  /*91f0*/  FFMA.FTZ R0, R179, c[0x0][0x2d0], -R134.reuse ;  /* 0x0000b400b3007a23 */ /* 0x102fe20000010886 */
[----:B------:R-:W-:Y:S03]  /*9200*/  MOV R179, R153 ;  /* 0x0000009900b37202 */ /* 0x000fe60000000f00 */
[----:B------:R1:W3:Y:S01]  /*9210*/  MUFU.EX2 R173, R0 ;  /* 0x0000000000ad7308 */ /* 0x0002e20000000800 */
[----:B------:R-:W-:Y:S01]  /*9220*/  F2FP.BF16.PACK_AB R170, R178, R179 ;  /* 0x000000b3b2aa723e */ /* 0x000fe200000010ff */
[C---:B--2---:R-:W-:Y:S03]  /*9230*/  HMMA.16816.F32.BF16 R12, R136.reuse, R140, R12 ;  /* 0x0000008c880c723c */ /* 0x044fe6000004180c */
[--C-:B-1----:R-:W-:Y:S01]  /*9240*/  FFMA.FTZ R0, R177, c[0x0][0x2d0], -R134.reuse ;  /* 0x0000b400b1007a23 */ /* 0x102fe20000010886 */
[----:B------:R-:W-:Y:S01]  /*9250*/  MOV R177, R152 ;  /* 0x0000009800b17202 */ /* 0x000fe20000000f00 */
[----:B------:R-:W-:Y:S01]  /*9260*/  FFMA.FTZ R134, R132, c[0x0][0x2d0], -R134 ;  /* 0x0000b40084867a23 */ /* 0x000fe20000010886 */
[----:B------:R-:W-:Y:S02]  /*9270*/  LDSM.16.MT88.4 R152, [R236+0x5080] ;  /* 0x00508000ec98783b */ /* 0x000fe40000004200 */
[C---:B------:R-:W-:Y:S01]  /*9280*/  HMMA.16816.F32.BF16 R16, R136.reuse, R142, R16 ;  /* 0x0000008e8810723c */ /* 0x040fe20000041810 */
[----:B------:R1:W-:Y:S03]  /*9290*/  MUFU.EX2 R132, R0 ;  /* 0x0000000000847308 */ /* 0x0003e60000000800 */
[----:B------:R-:W-:Y:S02]  /*92a0*/  F2FP.BF16.PACK_AB R168, R177, R176 ;  /* 0x000000b0b1a8723e */ /* 0x000fe400000010ff */
[----:B---3--:R-:W-:Y:S01]  /*92b0*/  F2FP.BF16.PACK_AB R169, R173, R172 ;  /* 0x000000acada9723e */ /* 0x008fe200000010ff */
[----:B------:R-:W2:Y:S04]  /*92c0*/  LDSM.16.MT88.4 R140, [R240+0x4880] ;  /* 0x00488000f08c783b */ /* 0x000ea80000004200 */
[----:B------:R-:W3:Y:S01]  /*92d0*/  MUFU.EX2 R134, R134 ;  /* 0x0000008600867308 */ /* 0x000ee20000000800 */
[----:B-1----:R-:W-:Y:S04]  /*92e0*/  FADD.FTZ R0, R156, R151 ;  /* 0x000000979c007221 */ /* 0x002fe80000010000 */
[----:B------:R-:W-:Y:S02]  /*92f0*/  FADD.FTZ R175, R157, R0 ;  /* 0x000000009daf7221 */ /* 0x000fe40000010000 */
[----:B------:R-:W-:Y:S02]  /*9300*/  FADD.FTZ R0, R148, R2 ;  /* 0x0000000294007221 */ /* 0x000fe40000010000 */
[----:B------:R-:W-:Y:S01]  /*9310*/  FADD.FTZ R2, R176, R175 ;  /* 0x000000afb0027221 */ /* 0x000fe20000010000 */
[----:B---3--:R-:W-:Y:S01]  /*9320*/  F2FP.BF16.PACK_AB R171, R134, R132 ;  /* 0x0000008486ab723e */ /* 0x008fe200000010ff */
[----:B------:R-:W-:Y:S02]  /*9330*/  FADD.FTZ R0, R174, R0 ;  /* 0x00000000ae007221 */ /* 0x000fe40000010000 */
[----:B------:R-:W-:Y:S02]  /*9340*/  FADD.FTZ R2, R177, R2 ;  /* 0x00000002b1027221 */ /* 0x000fe40000010000 */
[----:B------:R-:W-:Y:S02]  /*9350*/  FADD.FTZ R0, R172, R0 ;  /* 0x00000000ac007221 */ /* 0x000fe40000010000 */
[----:B------:R-:W-:Y:S02]  /*9360*/  FADD.FTZ R2, R179, R2 ;  /* 0x00000002b3027221 */ /* 0x000fe40000010000 */
[----:B------:R-:W-:Y:S01]  /*9370*/  FADD.FTZ R0, R173, R0 ;  /* 0x00000000ad007221 */ /* 0x000fe20000010000 */
[C---:B--2---:R-:W-:Y:S03]  /*9380*/  HMMA.16816.F32.BF16 R20, R136.reuse, R140, R20 ;  /* 0x0000008c8814723c */ /* 0x044fe60000041814 */
[----:B------:R-:W-:Y:S01]  /*9390*/  FADD.FTZ R0, R132, R0 ;  /* 0x0000000084007221 */ /* 0x000fe20000010000 */
[-C--:B------:R-:W-:Y:S03]  /*93a0*/  MOV R132, R3.reuse ;  /* 0x0000000300847202 */ /* 0x080fe60000000f00 */
[----:B------:R-:W-:Y:S01]  /*93b0*/  FADD.FTZ R0, R134, R0 ;  /* 0x0000000086007221 */ /* 0x000fe20000010000 */
[C---:B------:R-:W-:Y:S01]  /*93c0*/  HMMA.16816.F32.BF16 R24, R136.reuse, R142, R24 ;  /* 0x0000008e8818723c */ /* 0x040fe20000041818 */
[----:B------:R-:W1:Y:S03]  /*93d0*/  LDSM.16.MT88.4 R140, [R239+0x4880] ;  /* 0x00488000ef8c783b */ /* 0x000e660000004200 */
[----:B------:R-:W-:Y:S04]  /*93e0*/  MOV R134, R3 ;  /* 0x0000000300867202 */ /* 0x000fe80000000f00 */
        /* <DEDUP_REMOVED lines=34> */
[C---:B------:R-:W-:Y:S08]  /*9610*/  HMMA.16816.F32.BF16 R120, R136.reuse, R142, R120 ;  /* 0x0000008e8878723c */ /* 0x040ff00000041878 */
[C---:B------:R-:W-:Y:S08]  /*9620*/  HMMA.16816.F32.BF16 R124, R136.reuse, R144, R124 ;  /* 0x00000090887c723c */ /* 0x040ff0000004187c */
[----:B------:R-:W-:Y:S01]  /*9630*/  HMMA.16816.F32.BF16 R128, R136, R146, R128 ;  /* 0x000000928880723c */ /* 0x000fe20000041880 */
[----:B------:R-:W1:Y:S07]  /*9640*/  LDSM.16.MT88.4 R144, [R237+0x5080] ;  /* 0x00508000ed90783b */ /* 0x000e6e0000004200 */
[C---:B------:R-:W-:Y:S01]  /*9650*/  HMMA.16816.F32.BF16 R156, R168.reuse, R152, R4 ;  /* 0x00000098a89c723c */ /* 0x040fe20000041804 */
[----:B------:R-:W2:Y:S07]  /*9660*/  LDSM.16.MT88.4 R136, [R240+0x5080] ;  /* 0x00508000f088783b */ /* 0x000eae0000004200 */
[C---:B------:R-:W-:Y:S01]  /*9670*/  HMMA.16816.F32.BF16 R152, R168.reuse, R154, R8 ;  /* 0x0000009aa898723c */ /* 0x040fe20000041808 */
[----:B------:R-:W3:Y:S08]  /*9680*/  LDSM.16.MT88.4 R4, [R239+0x5080] ;  /* 0x00508000ef04783b */ /* 0x000ef00000004200 */
[----:B------:R-:W4:Y:S01]  /*9690*/  LDSM.16.MT88.4 R8, [R236+0x6880] ;  /* 0x00688000ec08783b */ /* 0x000f220000004200 */
[C---:B-1----:R-:W-:Y:S07]  /*96a0*/  HMMA.16816.F32.BF16 R148, R168.reuse, R144, R12 ;  /* 0x00000090a894723c */ /* 0x042fee000004180c */
[----:B------:R-:W1:Y:S01]  /*96b0*/  LDSM.16.MT88.4 R12, [R237+0x6880] ;  /* 0x00688000ed0c783b */ /* 0x000e620000004200 */
[C---:B------:R-:W-:Y:S08]  /*96c0*/  HMMA.16816.F32.BF16 R144, R168.reuse, R146, R16 ;  /* 0x00000092a890723c */ /* 0x040ff00000041810 */
[C---:B--2---:R-:W-:Y:S08]  /*96d0*/  HMMA.16816.F32.BF16 R140, R168.reuse, R136, R20 ;  /* 0x00000088a88c723c */ /* 0x044ff00000041814 */
[C---:B------:R-:W-:Y:S08]  /*96e0*/  HMMA.16816.F32.BF16 R136, R168.reuse, R138, R24 ;  /* 0x0000008aa888723c */ /* 0x040ff00000041818 */
[C---:B---3--:R-:W-:Y:S08]  /*96f0*/  HMMA.16816.F32.BF16 R28, R168.reuse, R4, R28 ;  /* 0x00000004a81c723c */ /* 0x048ff0000004181c */
[C---:B------:R-:W-:Y:S01]  /*9700*/  HMMA.16816.F32.BF16 R32, R168.reuse, R6, R32 ;  /* 0x00000006a820723c */ /* 0x040fe20000041820 */
[----:B------:R-:W2:Y:S07]  /*9710*/  LDSM.16.MT88.4 R4, [R240+0x6880] ;  /* 0x00688000f004783b */ /* 0x000eae0000004200 */
[C---:B----4-:R-:W-:Y:S08]  /*9720*/  HMMA.16816.F32.BF16 R36, R168.reuse, R8, R36 ;  /* 0x00000008a824723c */ /* 0x050ff00000041824 */
[C---:B------:R-:W-:Y:S01]  /*9730*/  HMMA.16816.F32.BF16 R40, R168.reuse, R10, R40 ;  /* 0x0000000aa828723c */ /* 0x040fe20000041828 */
[----:B------:R-:W3:Y:S07]  /*9740*/  LDSM.16.MT88.4 R8, [R239+0x6880] ;  /* 0x00688000ef08783b */ /* 0x000eee0000004200 */
        /* <DEDUP_REMOVED lines=25> */
[C---:B------:R-:W-:Y:S08]  /*98e0*/  HMMA.16816.F32.BF16 R112, R168.reuse, R10, R112 ;  /* 0x0000000aa870723c */ /* 0x040ff00000041870 */
[C---:B-1----:R-:W-:Y:S08]  /*98f0*/  HMMA.16816.F32.BF16 R116, R168.reuse, R12, R116 ;  /* 0x0000000ca874723c */ /* 0x042ff00000041874 */
[C---:B------:R-:W-:Y:S08]  /*9900*/  HMMA.16816.F32.BF16 R120, R168.reuse, R14, R120 ;  /* 0x0000000ea878723c */ /* 0x040ff00000041878 */
[C---:B--2---:R-:W-:Y:S07]  /*9910*/  HMMA.16816.F32.BF16 R124, R168.reuse, R4, R124 ;  /* 0x00000004a87c723c */ /* 0x044fee000004187c */
[----:B------:R-:W-:Y:S01]  /*9920*/  FADD.FTZ R4, R178, R2 ;  /* 0x00000002b2047221 */ /* 0x000fe20000010000 */
[----:B------:R-:W-:Y:S04]  /*9930*/  HMMA.16816.F32.BF16 R128, R168, R6, R128 ;  /* 0x00000006a880723c */ /* 0x000fe80000041880 */
[----:B------:R1:W-:Y:S01]  /*9940*/  STL [R1+0x20], R4 ;  /* 0x0000200401007387 */ /* 0x0003e20000100800 */
[----:B------:R-:W-:Y:S03]  /*9950*/  MOV R2, R133 ;  /* 0x0000008500027202 */ /* 0x000fe60000000f00 */
[----:B------:R1:W-:Y:S01]  /*9960*/  STL [R1+0x24], R0 ;  /* 0x0000240001007387 */ /* 0x0003e20000100800 */
[----:B------:R-:W-:-:S05]  /*9970*/  @P0 BRA `(.L_x_187) ;  /* 0xffffc25000000947 */ /* 0x000fca000383ffff */
.L_x_176:
[----:B------:R-:W2:Y:S01]  /*9980*/  S2UR UR9, SR_CTAID.X ;  /* 0x00000000000979c3 */ /* 0x000ea20000002500 */
[----:B------:R-:W-:-:S02]  /*9990*/  UISETP.NE.AND UP1, UPT, UR18, URZ, UPT ;  /* 0x0000003f1200728c */ /* 0x000fc4000bf25270 */
[----:B------:R-:W-:Y:S02]  /*99a0*/  UISETP.NE.AND UP0, UPT, UR17, URZ, UPT ;  /* 0x0000003f1100728c */ /* 0x000fe4000bf05270 */
[----:B------:R-:W-:-:S04]  /*99b0*/  ULDC.64 UR4, c[0x0][0x2c8] ;  /* 0x0000b20000047ab9 */ /* 0x000fc80000000a00 */
[----:B------:R-:W-:Y:S01]  /*99c0*/  PLOP3.LUT P0, PT, PT, PT, UP0, 0x40, 0x0 ;  /* 0x000000000000781c */ /* 0x000fe20003f0e808 */
[----:B--2---:R-:W-:-:S04]  /*99d0*/  ULEA UR9, UR9, 0x7f, 0x7 ;  /* 0x0000007f09097891 */ /* 0x004fc8000f8e383f */
[----:B------:R-:W-:-:S03]  /*99e0*/  UIMAD.WIDE.U32 UR10, UR9, UR4, URZ ;  /* 0x00000004090a72a5 */ /* 0x000fc6000f8e003f */
[----:B------:R-:W-:Y:S02]  /*99f0*/  ULDC UR4, c[0x0][0x168] ;  /* 0x00005a0000047ab9 */ /* 0x000fe40000000800 */
[----:B------:R-:W-:Y:S02]  /*9a00*/  @UP1 USHF.R.U32.HI UR9, URZ, UR5, UR11 ;  /* 0x000000053f091299 */ /* 0x000fe4000801160b */
[----:B------:R-:W-:Y:S02]  /*9a10*/  UIADD3 UR4, -UR4, 0x1, URZ ;  /* 0x0000000104047890 */ /* 0x000fe4000fffe13f */
[----:B------:R-:W-:Y:S02]  /*9a20*/  ULDC UR5, c[0x0][0x1d0] ;  /* 0x0000740000057ab9 */ /* 0x000fe40000000800 */
[----:B------:R-:W-:-:S03]  /*9a30*/  UIADD3 UR10, UR9, UR5, UR4 ;  /* 0x00000005090a7290 */ /* 0x000fc6000fffe004 */
[----:B------:R-:W-:Y:S02]  /*9a40*/  ULDC UR9, c[0x0][0x324] ;  /* 0x0000c90000097ab9 */ /* 0x000fe40000000800 */
[----:B------:R-:W-:Y:S01]  /*9a50*/  UIADD3 UR9, UR10, -UR9, URZ ;  /* 0x800000090a097290 */ /* 0x000fe2000fffe03f */
[----:B------:R-:W-:Y:S05]  /*9a60*/  @P0 BRA `(.L_x_188) ;  /* 0x0000016000000947 */ /* 0x000fea0003800000 */
[----:B------:R-:W-:-:S06]  /*9a70*/  UISETP.GT.AND UP0, UPT, UR10, -0x1, UPT ;  /* 0xffffffff0a00788c */ /* 0x000fcc000bf04270 */
[----:B------:R-:W-:-:S13]  /*9a80*/  PLOP3.LUT P0, PT, PT, PT, UP0, 0x80, 0x0 ;  /* 0x000000000000781c */ /* 0x000fda0003f0f008 */
[----:B------:R-:W-:Y:S05]  /*9a90*/  @P0 BRA `(.L_x_189) ;  /* 0x0000009000000947 */ /* 0x000fea0003800000 */
[----:B------:R-:W-:Y:S02]  /*9aa0*/  ULDC UR4, c[0x0][0x32c] ;  /* 0x0000cb0000047ab9 */ /* 0x000fe40000000800 */
[----:B------:R-:W-:Y:S02]  /*9ab0*/  UISETP.NE.AND UP0, UPT, UR4, 0x1, UPT ;  /* 0x000000010400788c */ /* 0x000fe4000bf05270 */
[----:B------:R-:W-:Y:S02]  /*9ac0*/  ULOP3.LUT UR10, URZ, UR10, URZ, 0x33, !UPT ;  /* 0x0000000a3f0a7292 */ /* 0x000fe4000f8e333f */
[----:B------:R-:W-:Y:S02]  /*9ad0*/  ULDC.64 UR4, c[0x0][0x330] ;  /* 0x0000cc0000047ab9 */ /* 0x000fe40000000a00 */
[----:B------:R-:W-:-:S07]  /*9ae0*/  UIMAD.WIDE.U32 UR14, UR10, UR4, URZ ;  /* 0x000000040a0e72a5 */ /* 0x000fce000f8e003f */
[----:B------:R-:W-:Y:S02]  /*9af0*/  @UP0 UMOV UR11, UR15 ;  /* 0x0000000f000b0c82 */ /* 0x000fe40008000000 */
[----:B------:R-:W-:-:S04]  /*9b00*/  @UP0 USHF.R.U32.HI UR10, URZ, UR5, UR11 ;  /* 0x000000053f0a0299 */ /* 0x000fc8000801160b */
[----:B------:R-:W-:Y:S01]  /*9b10*/  ULOP3.LUT UR10, URZ, UR10, URZ, 0x33, !UPT ;  /* 0x0000000a3f0a7292 */ /* 0x000fe2000f8e333f */
[----:B------:R-:W-:Y:S05]  /*9b20*/  BRA `(.L_x_190) ;  /* 0x0000006000007947 */ /* 0x000fea0003800000 */
.L_x_189:
[----:B------:R-:W-:Y:S02]  /*9b30*/  ULDC UR4, c[0x0][0x32c] ;  /* 0x0000cb0000047ab9 */ /* 0x000fe40000000800 */
[----:B------:R-:W-:-:S03]  /*9b40*/  UISETP.NE.AND UP0, UPT, UR4, 0x1, UPT ;  /* 0x000000010400788c */ /* 0x000fc6000bf05270 */
[----:B------:R-:W-:Y:S02]  /*9b50*/  ULDC.64 UR4, c[0x0][0x330] ;  /* 0x0000cc0000047ab9 */ /* 0x000fe40000000a00 */
[----:B------:R-:W-:-:S07]  /*9b60*/  UIMAD.WIDE.U32 UR14, UR10, UR4, URZ ;  /* 0x000000040a0e72a5 */ /* 0x000fce000f8e003f */
[----:B------:R-:W-:Y:S02]  /*9b70*/  @UP0 UMOV UR11, UR15 ;  /* 0x0000000f000b0c82 */ /* 0x000fe40008000000 */
[----:B------:R-:W-:Y:S02]  /*9b80*/  @UP0 USHF.R.U32.HI UR10, URZ, UR5, UR11 ;  /* 0x000000053f0a0299 */ /* 0x000fe4000801160b */
.L_x_190:
[----:B------:R-:W-:Y:S02]  /*9b90*/  ULDC UR4, c[0x0][0x32c] ;  /* 0x0000cb0000047ab9 */ /* 0x000fe40000000800 */
[----:B------:R-:W-:-:S04]  /*9ba0*/  UIMAD UR4, UR10, UR4, URZ ;  /* 0x000000040a0472a4 */ /* 0x000fc8000f8e023f */
[----:B------:R-:W-:-:S04]  /*9bb0*/  UISETP.LT.AND UP0, UPT, UR9, UR4, UPT ;  /* 0x000000040900728c */ /* 0x000fc8000bf01270 */
[----:B------:R-:W-:-:S04]  /*9bc0*/  USEL UR9, UR9, UR4, !UP0 ;  /* 0x0000000409097287 */ /* 0x000fc8000c000000 */
.L_x_188:
[----:B------:R-:W-:-:S04]  /*9bd0*/  UIADD3 UR9, UR9, 0x2f, URZ ;  /* 0x0000002f09097890 */ /* 0x000fc8000fffe03f */
[----:B------:R-:W-:-:S04]  /*9be0*/  UIMAD.WIDE UR4, UR9, 0x2aaaaaab, URZ ;  /* 0x2aaaaaab090478a5 */ /* 0x000fc8000f8e023f */
        /* <DEDUP_REMOVED lines=9> */
[----:B-1----:R-:W4:Y:S04]  /*9c80*/  LDL.64 R4, [R1+0x38] ;  /* 0x0000380001047983 */ /* 0x002f280000100a00 */
[----:B------:R-:W4:Y:S01]  /*9c90*/  LDL.64 R2, [R1+0x30] ;  /* 0x0000300001027983 */ /* 0x000f220000100a00 */
[----:B--2---:R-:W-:-:S02]  /*9ca0*/  IADD3 R11, P0, R8, 0x40, RZ ;  /* 0x00000040080b7810 */ /* 0x004fc40007f1e0ff */
[----:B------:R-:W-:-:S03]  /*9cb0*/  IADD3 R10, P1, R8, 0x80, RZ ;  /* 0x00000080080a7810 */ /* 0x000fc60007f3e0ff */
[--C-:B---3--:R-:W-:Y:S01]  /*9cc0*/  IMAD.X R0, RZ, RZ, R7.reuse, P0 ;  /* 0x000000ffff007224 */ /* 0x108fe200000e0607 */
[----:B------:R-:W-:Y:S01]  /*9cd0*/  STL [R1+0x78], R11 ;  /* 0x0000780b01007387 */ /* 0x000fe20000100800 */
[----:B------:R-:W-:Y:S01]  /*9ce0*/  IADD3 R9, P0, R8, 0xc0, RZ ;  /* 0x000000c008097810 */ /* 0x000fe20007f1e0ff */
[--C-:B------:R-:W-:Y:S01]  /*9cf0*/  IMAD.X R8, RZ, RZ, R7.reuse, P1 ;  /* 0x000000ffff087224 */ /* 0x100fe200008e0607 */
[C---:B----4-:R-:W-:Y:S01]  /*9d00*/  IADD3 R6, P1, R4.reuse, 0x80, RZ ;  /* 0x0000008004067810 */ /* 0x050fe20007f3e0ff */
[----:B------:R-:W-:Y:S02]  /*9d10*/  STL [R1+0x70], R10 ;  /* 0x0000700a01007387 */ /* 0x000fe40000100800 */
[----:B------:R-:W-:Y:S01]  /*9d20*/  IMAD.X R7, RZ, RZ, R7, P0 ;  /* 0x000000ffff077224 */ /* 0x000fe200000e0607 */
[C---:B------:R-:W-:Y:S01]  /*9d30*/  IADD3 R5, P0, R4.reuse, 0xc0, RZ ;  /* 0x000000c004057810 */ /* 0x040fe20007f1e0ff */
[----:B------:R1:W-:Y:S04]  /*9d40*/  STL [R1+0x74], R0 ;  /* 0x0000740001007387 */ /* 0x0003e80000100800 */
[----:B------:R-:W-:Y:S04]  /*9d50*/  STL [R1+0x68], R9 ;  /* 0x0000680901007387 */ /* 0x000fe80000100800 */
[----:B------:R-:W-:Y:S01]  /*9d60*/  STL [R1+0x6c], R8 ;  /* 0x00006c0801007387 */ /* 0x000fe20000100800 */
[----:B-1----:R-:W-:Y:S01]  /*9d70*/  IADD3 R0, P2, R4, 0x40, RZ ;  /* 0x0000004004007810 */ /* 0x002fe20007f5e0ff */
[----:B------:R-:W-:-:S04]  /*9d80*/  IMAD.X R4, RZ, RZ, R3, P1 ;  /* 0x000000ffff047224 */ /* 0x000fc800008e0603 */
[----:B------:R1:W-:Y:S04]  /*9d90*/  STL [R1+0x60], R0 ;  /* 0x0000600001007387 */ /* 0x0003e80000100800 */
[----:B------:R-:W-:Y:S04]  /*9da0*/  STL [R1+0x64], R7 ;  /* 0x0000640701007387 */ /* 0x000fe80000100800 */
[----:B------:R-:W-:Y:S01]  /*9db0*/  STL [R1+0x58], R6 ;  /* 0x0000580601007387 */ /* 0x000fe20000100800 */
[----:B-1----:R-:W-:-:S05]  /*9dc0*/  IMAD.X R0, RZ, RZ, R3, P2 ;  /* 0x000000ffff007224 */ /* 0x002fca00010e0603 */
[----:B------:R1:W-:Y:S04]  /*9dd0*/  STL [R1+0x5c], R0 ;  /* 0x00005c0001007387 */ /* 0x0003e80000100800 */
[----:B------:R2:W-:Y:S01]  /*9de0*/  STL [R1+0x50], R5 ;  /* 0x0000500501007387 */ /* 0x0005e20000100800 */
[----:B-1----:R-:W-:-:S05]  /*9df0*/  IMAD.X R0, RZ, RZ, R3, P0 ;  /* 0x000000ffff007224 */ /* 0x002fca00000e0603 */
[----:B------:R2:W-:Y:S04]  /*9e00*/  STL [R1+0x2c], R0 ;  /* 0x00002c0001007387 */ /* 0x0005e80000100800 */
[----:B------:R2:W-:Y:S02]  /*9e10*/  STL [R1+0x54], R4 ;  /* 0x0000540401007387 */ /* 0x0005e40000100800 */
.L_x_194:
[----:B--2---:R-:W2:Y:S01]  /*9e20*/  LDL R0, [R1] ;  /* 0x0000000001007983 */ /* 0x004ea20000100800 */
[----:B------:R-:W-:Y:S04]  /*9e30*/  DEPBAR.LE SB0, 0x0 ;  /* 0x000080000000791a */ /* 0x000fe80000000000 */
[----:B------:R-:W-:Y:S01]  /*9e40*/  BAR.SYNC.DEFER_BLOCKING 0x0 ;  /* 0x0000000000007b1d */ /* 0x000fe20000010000 */
[----:B------:R-:W-:Y:S01]  /*9e50*/  UISETP.GT.AND UP0, UPT, UR12, UR13, UPT ;  /* 0x0000000d0c00728c */ /* 0x000fe2000bf04270 */
[----:B------:R-:W-:Y:S05]  /*9e60*/  MOV R2, R133 ;  /* 0x0000008500027202 */ /* 0x000fea0000000f00 */
        /* <DEDUP_REMOVED lines=13> */
[----:B------:R4:W-:Y:S01]  /*9f40*/  STL.64 [R1+0x88], R8 ;  /* 0x0000880801007387 */ /* 0x0009e20000100a00 */
[----:B------:R-:W-:Y:S03]  /*9f50*/  UIMAD UR10, UR10, UR4, URZ ;  /* 0x000000040a0a72a4 */ /* 0x000fe6000f8e023f */
[----:B------:R-:W3:Y:S01]  /*9f60*/  LDL R12, [R1+0x4] ;  /* 0x00000400010c7983 */ /* 0x000ee20000100800 */
[----:B------:R-:W-:Y:S03]  /*9f70*/  UIMAD UR10, UR13, UR5, UR10 ;  /* 0x000000050d0a72a4 */ /* 0x000fe6000f8e020a */
[----:B------:R-:W3:Y:S01]  /*9f80*/  LDL R22, [R1+0x78] ;  /* 0x0000780001167983 */ /* 0x000ee20000100800 */
[----:B------:R-:W-:Y:S02]  /*9f90*/  UIADD3 UR4, UR15, UR10, URZ ;  /* 0x0000000a0f047290 */ /* 0x000fe4000fffe03f */
[----:B------:R-:W-:Y:S01]  /*9fa0*/  UIMAD.WIDE.U32 UR10, UR14, 0x30, URZ ;  /* 0x000000300e0a78a5 */ /* 0x000fe2000f8e003f */
[----:B------:R-:W3:Y:S01]  /*9fb0*/  LDL R21, [R1+0x74] ;  /* 0x0000740001157983 */ /* 0x000ee20000100800 */
[----:B------:R-:W-:Y:S03]  /*9fc0*/  UIMAD UR4, UR4, 0x30, URZ ;  /* 0x00000030040478a4 */ /* 0x000fe6000f8e023f */
[----:B------:R-:W3:Y:S01]  /*9fd0*/  LDL R20, [R1+0x70] ;  /* 0x0000700001147983 */ /* 0x000ee20000100800 */
[----:B------:R-:W-:Y:S03]  /*9fe0*/  UIADD3 UR4, UR11, UR4, URZ ;  /* 0x000000040b047290 */ /* 0x000fe6000fffe03f */
[----:B------:R-:W3:Y:S04]  /*9ff0*/  LDL R15, [R1+0x6c] ;  /* 0x00006c00010f7983 */ /* 0x000ee80000100800 */
[----:B------:R-:W3:Y:S04]  /*a000*/  LDL R14, [R1+0x68] ;  /* 0x00006800010e7983 */ /* 0x000ee80000100800 */
[----:B----4-:R-:W4:Y:S04]  /*a010*/  LDL.64 R8, [R1+0x40] ;  /* 0x0000400001087983 */ /* 0x010f280000100a00 */
[----:B------:R-:W4:Y:S01]  /*a020*/  LDL R13, [R1+0x64] ;  /* 0x00006400010d7983 */ /* 0x000f220000100800 */
[----:B--2---:R-:W-:Y:S02]  /*a030*/  LOP3.LUT P2, RZ, R0, 0x1, RZ, 0xc0, !PT ;  /* 0x0000000100ff7812 */ /* 0x004fe4000784c0ff */
[----:B---3--:R-:W-:Y:S04]  /*a040*/  IADD3 R0, P1, R6, UR10, RZ ;  /* 0x0000000a06007c10 */ /* 0x008fe8000ff3e0ff */
[C---:B------:R-:W-:Y:S02]  /*a050*/  LEA R4, P0, R0.reuse, c[0x0][0x1f8], 0x1 ;  /* 0x00007e0000047a11 */ /* 0x040fe400078008ff */
[----:B----4-:R-:W-:Y:S04]  /*a060*/  IADD3.X R3, R9, UR4, RZ, P1, !PT ;  /* 0x0000000409037c10 */ /* 0x010fe80008ffe4ff */
[----:B------:R-:W-:Y:S02]  /*a070*/  LEA.HI.X R5, R0, c[0x0][0x1fc], R3, 0x1, P0 ;  /* 0x00007f0000057a11 */ /* 0x000fe400000f0c03 */
[----:B------:R-:W-:Y:S03]  /*a080*/  IADD3 R0, P1, R22, UR10, RZ ;  /* 0x0000000a16007c10 */ /* 0x000fe6000ff3e0ff */
        /* <DEDUP_REMOVED lines=24> */
[----:B------:R-:W-:Y:S02]  /*a210*/  @!P3 IMAD.X R5, R0, 0x1, R9, P1 ;  /* 0x000000010005b824 */ /* 0x000fe400008e0609 */
[----:B------:R2:W5:Y:S03]  /*a220*/  LDL.LU.64 R8, [R1+0x88] ;  /* 0x0000880001087983 */ /* 0x0005660000300a00 */
[----:B------:R-:W-:Y:S02]  /*a230*/  @!P3 LEA.HI.X R7, R4, c[0x0][0x1fc], R5, 0x1, P0 ;  /* 0x00007f000407ba11 */ /* 0x000fe400000f0c05 */
[----:B------:R-:W-:Y:S03]  /*a240*/  @!P3 IADD3 R5, P1, R3, R22, RZ ;  /* 0x000000160305b210 */ /* 0x000fe60007f3e0ff */
[----:B------:R3:W-:Y:S01]  /*a250*/  @!P3 LDGSTS.E.BYPASS.LTC128B.128 [R12+0x5080], [R6.64], !P2 ;  /* 0x05080000060cbfae */ /* 0x0007e2000d101d58 */
[C---:B------:R-:W-:Y:S01]  /*a260*/  @!P3 LEA R4, P0, R5.reuse, c[0x0][0x1f8], 0x1 ;  /* 0x00007e000504ba11 */ /* 0x040fe200078008ff */
[C---:B---3--:R-:W-:Y:S05]  /*a270*/  @!P3 IMAD.X R6, R0.reuse, 0x1, R21, P1 ;  /* 0x000000010006b824 */ /* 0x048fea00008e0615 */
[----:B------:R-:W-:Y:S05]  /*a280*/  @!P3 LEA.HI.X R5, R5, c[0x0][0x1fc], R6, 0x1, P0 ;  /* 0x00007f000505ba11 */ /* 0x000fea00000f0c06 */
[----:B------:R3:W-:Y:S02]  /*a290*/  @!P3 LDGSTS.E.BYPASS.LTC128B.128 [R12+0x6880], [R4.64], !P6 ;  /* 0x06880000040cbfae */ /* 0x0007e4000f101d58 */
[----:B---3--:R-:W-:Y:S04]  /*a2a0*/  @!P3 IADD3 R5, P1, R3, R20, RZ ;  /* 0x000000140305b210 */ /* 0x008fe80007f3e0ff */
[----:B------:R-:W-:Y:S01]  /*a2b0*/  @!P3 LEA R4, P0, R5, c[0x0][0x1f8], 0x1 ;  /* 0x00007e000504ba11 */ /* 0x000fe200078008ff */
[C---:B------:R-:W-:Y:S01]  /*a2c0*/  @!P3 IMAD.X R6, R0.reuse, 0x1, R15, P1 ;  /* 0x000000010006b824 */ /* 0x040fe200008e060f */
[----:B------:R-:W-:Y:S04]  /*a2d0*/  @!P3 IADD3 R3, P1, R3, R14, RZ ;  /* 0x0000000e0303b210 */ /* 0x000fe80007f3e0ff */
[----:B------:R-:W-:Y:S01]  /*a2e0*/  @!P3 LEA.HI.X R5, R5, c[0x0][0x1fc], R6, 0x1, P0 ;  /* 0x00007f000505ba11 */ /* 0x000fe200000f0c06 */
[----:B------:R-:W-:Y:S04]  /*a2f0*/  @!P3 IMAD.X R0, R0, 0x1, R13, P1 ;  /* 0x000000010000b824 */ /* 0x000fe800008e060d */
[----:B------:R3:W-:Y:S02]  /*a300*/  @!P3 LDGSTS.E.BYPASS.LTC128B.128 [R12+0x8080], [R4.64], !P5 ;  /* 0x08080000040cbfae */ /* 0x0007e4000e901d58 */
[C---:B---3--:R-:W-:Y:S04]  /*a310*/  @!P3 LEA R4, P0, R3.reuse, c[0x0][0x1f8], 0x1 ;  /* 0x00007e000304ba11 */ /* 0x048fe800078008ff */
[----:B------:R-:W-:Y:S05]  /*a320*/  @!P3 LEA.HI.X R5, R3, c[0x0][0x1fc], R0, 0x1, P0 ;  /* 0x00007f000305ba11 */ /* 0x000fea00000f0c00 */
[----:B------:R2:W-:Y:S04]  /*a330*/  @!P3 LDGSTS.E.BYPASS.LTC128B.128 [R12+0x9880], [R4.64], !P4 ;  /* 0x09880000040cbfae */ /* 0x0005e8000e101d58 */
.L_x_192:
[C---:B--2345:R-:W-:Y:S01]  /*a340*/  HMMA.16816.F32.BF16 R4, R160.reuse, R8, RZ ;  /* 0x00000008a004723c */ /* 0x07cfe200000418ff */
        /* <DEDUP_REMOVED lines=138> */
[----:B------:R-:W2:Y:S01]  /*abf0*/  MUFU.TANH R175, R4 ;  /* 0x0000000400af7308 */ /* 0x000ea20000002400 */
[----:B------:R-:W-:Y:S02]  /*ac00*/  FMUL.FTZ R6, R6, c[0x0][0x320] ;  /* 0x0000c80006067a20 */ /* 0x000fe40000410000 */
[----:B------:R-:W-:Y:S01]  /*ac10*/  FMUL.FTZ R7, R7, c[0x0][0x320] ;  /* 0x0000c80007077a20 */ /* 0x000fe20000410000 */
[C---:B-1----:R-:W-:Y:S03]  /*ac20*/  HMMA.16816.F32.BF16 R12, R232.reuse, R168, R12 ;  /* 0x000000a8e80c723c */ /* 0x042fe6000004180c */
[----:B------:R-:W-:Y:S03]  /*ac30*/  FMUL.FTZ R8, R8, c[0x0][0x320] ;  /* 0x0000c80008087a20 */ /* 0x000fe60000410000 */
[----:B------:R-:W1:Y:S01]  /*ac40*/  MUFU.TANH R174, R5 ;  /* 0x0000000500ae7308 */ /* 0x000e620000002400 */
[----:B------:R-:W-:Y:S01]  /*ac50*/  FMUL.FTZ R9, R9, c[0x0][0x320] ;  /* 0x0000c80009097a20 */ /* 0x000fe20000410000 */
[C---:B------:R-:W-:Y:S04]  /*ac60*/  HMMA.16816.F32.BF16 R16, R232.reuse, R170, R16 ;  /* 0x000000aae810723c */ /* 0x040fe80000041810 */
[----:B------:R-:W-:Y:S02]  /*ac70*/  FMUL.FTZ R10, R10, c[0x0][0x320] ;  /* 0x0000c8000a0a7a20 */ /* 0x000fe40000410000 */
[----:B------:R-:W-:Y:S02]  /*ac80*/  FMUL.FTZ R11, R11, c[0x0][0x320] ;  /* 0x0000c8000b0b7a20 */ /* 0x000fe40000410000 */
[----:B------:R-:W3:Y:S08]  /*ac90*/  MUFU.TANH R178, R6 ;  /* 0x0000000600b27308 */ /* 0x000ef00000002400 */
[----:B------:R-:W-:Y:S02]  /*aca0*/  FMUL.FTZ R12, R12, c[0x0][0x320] ;  /* 0x0000c8000c0c7a20 */ /* 0x000fe40000410000 */
[----:B------:R4:W1:Y:S01]  /*acb0*/  MUFU.TANH R179, R7 ;  /* 0x0000000700b37308 */ /* 0x0008620000002400 */
[----:B------:R-:W-:Y:S02]  /*acc0*/  FMUL.FTZ R13, R13, c[0x0][0x320] ;  /* 0x0000c8000d0d7a20 */ /* 0x000fe40000410000 */
[----:B------:R-:W-:Y:S02]  /*acd0*/  FMUL.FTZ R14, R14, c[0x0][0x320] ;  /* 0x0000c8000e0e7a20 */ /* 0x000fe40000410000 */
[----:B------:R-:W-:Y:S05]  /*ace0*/  FMUL.FTZ R15, R15, c[0x0][0x320] ;  /* 0x0000c8000f0f7a20 */ /* 0x000fea0000410000 */
[----:B------:R-:W1:Y:S10]  /*acf0*/  MUFU.TANH R173, R8 ;  /* 0x0000000800ad7308 */ /* 0x000e740000002400 */
[----:B------:R-:W1:Y:S01]  /*ad00*/  MUFU.TANH R169, R9 ;  /* 0x0000000900a97308 */ /* 0x000e620000002400 */
[----:B----4-:R-:W4:Y:S01]  /*ad10*/  LDSM.16.M88.4 R4, [R238+0x5800] ;  /* 0x00580000ee04783b */ /* 0x010f220000000200 */
[----:B------:R-:W-:Y:S08]  /*ad20*/  DEPBAR.LE SB0, 0x0 ;  /* 0x000080000000791a */ /* 0x000ff00000000000 */
[----:B------:R-:W1:Y:S01]  /*ad30*/  MUFU.TANH R177, R10 ;  /* 0x0000000a00b17308 */ /* 0x000e620000002400 */
[----:B------:R-:W-:Y:S09]  /*ad40*/  BAR.SYNC.DEFER_BLOCKING 0x0 ;  /* 0x0000000000007b1d */ /* 0x000ff20000010000 */
[----:B------:R1:W1:Y:S10]  /*ad50*/  MUFU.TANH R176, R11 ;  /* 0x0000000b00b07308 */ /* 0x0002740000002400 */
[----:B------:R-:W2:Y:S10]  /*ad60*/  MUFU.TANH R168, R12 ;  /* 0x0000000c00a87308 */ /* 0x000eb40000002400 */
[----:B------:R2:W2:Y:S01]  /*ad70*/  MUFU.TANH R134, R13 ;  /* 0x0000000d00867308 */ /* 0x0004a20000002400 */
[C---:B----4-:R-:W-:Y:S05]  /*ad80*/  HMMA.16816.F32.BF16 R20, R232.reuse, R4, R20 ;  /* 0x00000004e814723c */ /* 0x050fea0000041814 */
[----:B-1----:R-:W-:Y:S04]  /*ad90*/  FMUL.FTZ R11, R17, c[0x0][0x320] ;  /* 0x0000c800110b7a20 */ /* 0x002fe80000410000 */
[----:B------:R1:W4:Y:S01]  /*ada0*/  MUFU.TANH R172, R14 ;  /* 0x0000000e00ac7308 */ /* 0x0003220000002400 */
[----:B------:R-:W-:Y:S09]  /*adb0*/  HMMA.16816.F32.BF16 R24, R232, R6, R24 ;  /* 0x00000006e818723c */ /* 0x000ff20000041818 */
[----:B------:R3:W3:Y:S03]  /*adc0*/  MUFU.TANH R171, R15 ;  /* 0x0000000f00ab7308 */ /* 0x0006e60000002400 */
[----:B--2---:R-:W-:Y:S02]  /*add0*/  FMUL.FTZ R13, R16, c[0x0][0x320] ;  /* 0x0000c800100d7a20 */ /* 0x004fe40000410000 */
[----:B------:R-:W-:Y:S02]  /*ade0*/  FMUL.FTZ R16, R18, c[0x0][0x320] ;  /* 0x0000c80012107a20 */ /* 0x000fe40000410000 */
[----:B------:R-:W-:Y:S03]  /*adf0*/  FMUL.FTZ R10, R20, c[0x0][0x320] ;  /* 0x0000c800140a7a20 */ /* 0x000fe60000410000 */
[----:B------:R-:W2:Y:S01]  /*ae00*/  MUFU.TANH R13, R13 ;  /* 0x0000000d000d7308 */ /* 0x000ea20000002400 */
[----:B------:R-:W-:Y:S02]  /*ae10*/  FMUL.FTZ R9, R21, c[0x0][0x320] ;  /* 0x0000c80015097a20 */ /* 0x000fe40000410000 */
[----:B------:R-:W-:Y:S02]  /*ae20*/  FMUL.FTZ R12, R23, c[0x0][0x320] ;  /* 0x0000c800170c7a20 */ /* 0x000fe40000410000 */
[----:B-1----:R-:W-:Y:S02]  /*ae30*/  FMUL.FTZ R14, R22, c[0x0][0x320] ;  /* 0x0000c800160e7a20 */ /* 0x002fe40000410000 */
[----:B------:R-:W-:Y:S02]  /*ae40*/  FMUL.FTZ R8, R24, c[0x0][0x320] ;  /* 0x0000c80018087a20 */ /* 0x000fe40000410000 */
[----:B------:R-:W-:Y:S01]  /*ae50*/  FMUL.FTZ R5, R25, c[0x0][0x320] ;  /* 0x0000c80019057a20 */ /* 0x000fe20000410000 */
[----:B------:R-:W1:Y:S01]  /*ae60*/  MUFU.TANH R11, R11 ;  /* 0x0000000b000b7308 */ /* 0x000e620000002400 */
[----:B------:R-:W-:Y:S02]  /*ae70*/  FMUL.FTZ R4, R26, c[0x0][0x320] ;  /* 0x0000c8001a047a20 */ /* 0x000fe40000410000 */
[----:B------:R-:W-:Y:S02]  /*ae80*/  FMUL.FTZ R0, R27, c[0x0][0x320] ;  /* 0x0000c8001b007a20 */ /* 0x000fe40000410000 */
[----:B---3--:R-:W-:Y:S05]  /*ae90*/  FMUL.FTZ R15, R19, c[0x0][0x320] ;  /* 0x0000c800130f7a20 */ /* 0x008fea0000410000 */
[----:B------:R-:W3:Y:S10]  /*aea0*/  MUFU.TANH R16, R16 ;  /* 0x0000001000107308 */ /* 0x000ef40000002400 */
[----:B------:R-:W1:Y:S10]  /*aeb0*/  MUFU.TANH R15, R15 ;  /* 0x0000000f000f7308 */ /* 0x000e740000002400 */
[----:B------:R-:W1:Y:S10]  /*aec0*/  MUFU.TANH R10, R10 ;  /* 0x0000000a000a7308 */ /* 0x000e740000002400 */
[----:B------:R-:W1:Y:S10]  /*aed0*/  MUFU.TANH R9, R9 ;  /* 0x0000000900097308 */ /* 0x000e740000002400 */
[----:B------:R-:W1:Y:S10]  /*aee0*/  MUFU.TANH R14, R14 ;  /* 0x0000000e000e7308 */ /* 0x000e740000002400 */
[----:B------:R-:W1:Y:S10]  /*aef0*/  MUFU.TANH R12, R12 ;  /* 0x0000000c000c7308 */ /* 0x000e740000002400 */
[----:B------:R-:W1:Y:S10]  /*af00*/  MUFU.TANH R8, R8 ;  /* 0x0000000800087308 */ /* 0x000e740000002400 */
[----:B------:R-:W1:Y:S10]  /*af10*/  MUFU.TANH R5, R5 ;  /* 0x0000000500057308 */ /* 0x000e740000002400 */
[----:B------:R-:W1:Y:S10]  /*af20*/  MUFU.TANH R4, R4 ;  /* 0x0000000400047308 */ /* 0x000e740000002400 */
[----:B------:R1:W1:Y:S01]  /*af30*/  MUFU.TANH R3, R0 ;  /* 0x0000000000037308 */ /* 0x0002620000002400 */
[----:B------:R-:W-:-:S05]  /*af40*/  @!P0 BRA `(.L_x_193) ;  /* 0x0000049000008947 */ /* 0x000fca0003800000 */
[----:B--234-:R-:W2:Y:S01]  /*af50*/  LDL R17, [R1+0x80] ;  /* 0x0000800001117983 */ /* 0x01cea20000100800 */
[----:B------:R-:W-:Y:S02]  /*af60*/  ULDC.64 UR4, c[0x0][0x1e0] ;  /* 0x0000780000047ab9 */ /* 0x000fe40000000a00 */
[----:B------:R-:W-:Y:S01]  /*af70*/  UIADD3 UR11, UR13, -0x1, URZ ;  /* 0xffffffff0d0b7890 */ /* 0x000fe2000fffe03f */
[----:B------:R-:W3:Y:S03]  /*af80*/  LDL.64 R26, [R1+0x38] ;  /* 0x00003800011a7983 */ /* 0x000ee60000100a00 */
[----:B------:R-:W-:Y:S01]  /*af90*/  UIMAD.WIDE.U32 UR14, UR11, UR4, URZ ;  /* 0x000000040b0e72a5 */ /* 0x000fe2000f8e003f */
[----:B------:R-:W4:Y:S01]  /*afa0*/  LDL.64 R24, [R1+0x30] ;  /* 0x0000300001187983 */ /* 0x000f220000100a00 */
[----:B------:R-:W-:Y:S03]  /*afb0*/  USHF.R.S32.HI UR10, URZ, 0x1f, UR11 ;  /* 0x0000001f3f0a7899 */ /* 0x000fe6000801140b */
[----:B------:R-:W5:Y:S01]  /*afc0*/  LDL R23, [R1+0x28] ;  /* 0x0000280001177983 */ /* 0x000f620000100800 */
[----:B------:R-:W-:Y:S03]  /*afd0*/  UIMAD UR10, UR10, UR4, URZ ;  /* 0x000000040a0a72a4 */ /* 0x000fe6000f8e023f */
[----:B------:R-:W3:Y:S01]  /*afe0*/  LDL R170, [R1+0x4] ;  /* 0x0000040001aa7983 */ /* 0x000ee20000100800 */
[----:B------:R-:W-:Y:S03]  /*aff0*/  UIMAD UR10, UR11, UR5, UR10 ;  /* 0x000000050b0a72a4 */ /* 0x000fe6000f8e020a */
[----:B------:R-:W4:Y:S01]  /*b000*/  LDL R22, [R1+0x60] ;  /* 0x0000600001167983 */ /* 0x000f220000100800 */
[----:B------:R-:W-:Y:S02]  /*b010*/  UIADD3 UR10, UR15, UR10, URZ ;  /* 0x0000000a0f0a7290 */ /* 0x000fe4000fffe03f */
[----:B------:R-:W-:Y:S01]  /*b020*/  UIMAD.WIDE.U32 UR14, UR14, 0x30, URZ ;  /* 0x000000300e0e78a5 */ /* 0x000fe2000f8e003f */
[----:B------:R-:W5:Y:S01]  /*b030*/  LDL R21, [R1+0x5c] ;  /* 0x00005c0001157983 */ /* 0x000f620000100800 */
[----:B------:R-:W-:Y:S03]  /*b040*/  UIMAD UR4, UR10, 0x30, URZ ;  /* 0x000000300a0478a4 */ /* 0x000fe6000f8e023f */
[----:B------:R-:W5:Y:S01]  /*b050*/  LDL R20, [R1+0x58] ;  /* 0x0000580001147983 */ /* 0x000f620000100800 */
[----:B------:R-:W-:Y:S03]  /*b060*/  UIADD3 UR4, UR15, UR4, URZ ;  /* 0x000000040f047290 */ /* 0x000fe6000fffe03f */
[----:B------:R-:W5:Y:S04]  /*b070*/  LDL R19, [R1+0x54] ;  /* 0x0000540001137983 */ /* 0x000f680000100800 */
[----:B------:R-:W5:Y:S01]  /*b080*/  LDL R18, [R1+0x50] ;  /* 0x0000500001127983 */ /* 0x000f620000100800 */
[----:B-12---:R-:W-:Y:S03]  /*b090*/  IADD3 R0, -R17, 0x30, RZ ;  /* 0x0000003011007810 */ /* 0x006fe60007ffe1ff */
[----:B------:R-:W2:Y:S01]  /*b0a0*/  LDL R17, [R1+0x2c] ;  /* 0x00002c0001117983 */ /* 0x000ea20000100800 */
[C---:B------:R-:W-:Y:S02]  /*b0b0*/  ISETP.GE.AND P1, PT, R0.reuse, 0x1, PT ;  /* 0x000000010000780c */ /* 0x040fe40003f26270 */
[----:B------:R-:W-:Y:S11]  /*b0c0*/  ISETP.GE.AND P0, PT, R0, 0x21, PT ;  /* 0x000000210000780c */ /* 0x000ff60003f06270 */
[----:B---3--:R-:W-:Y:S02]  /*b0d0*/  @P1 IADD3 R0, P2, R26, UR14, RZ ;  /* 0x0000000e1a001c10 */ /* 0x008fe4000ff5e0ff */
[----:B------:R-:W-:Y:S02]  /*b0e0*/  VOTEU.ANY UP0, P0 ;  /* 0x00000000003f7886 */ /* 0x000fe40000000100 */
[----:B----4-:R-:W-:Y:S02]  /*b0f0*/  @P1 IADD3.X R7, R25, UR4, RZ, P2, !PT ;  /* 0x0000000419071c10 */ /* 0x010fe400097fe4ff */
[C---:B------:R-:W-:Y:S04]  /*b100*/  @P1 LEA R6, P2, R0.reuse, c[0x0][0x1c8], 0x1 ;  /* 0x0000720000061a11 */ /* 0x040fe800078408ff */
[----:B------:R-:W-:Y:S02]  /*b110*/  @P1 LEA.HI.X R7, R0, c[0x0][0x1cc], R7, 0x1, P2 ;  /* 0x0000730000071a11 */ /* 0x000fe400010f0c07 */
[----:B-----5:R-:W-:Y:S11]  /*b120*/  LOP3.LUT P2, RZ, R23, 0x1, RZ, 0xc0, !PT ;  /* 0x0000000117ff7812 */ /* 0x020ff6000784c0ff */
[----:B------:R-:W-:Y:S02]  /*b130*/  @!UPT UIADD3 URZ, URZ, URZ, URZ ;  /* 0x0000003f3f3ff290 */ /* 0x000fe4000fffe03f */
[----:B------:R-:W-:Y:S01]  /*b140*/  @!PT LDS RZ, [RZ] ;  /* 0x00000000fffff984 */ /* 0x000fe20000000800 */
[----:B------:R-:W-:Y:S01]  /*b150*/  @!PT LDS RZ, [RZ] ;  /* 0x00000000fffff984 */ /* 0x000fe20000000800 */
[----:B------:R-:W-:Y:S01]  /*b160*/  @!PT LDS RZ, [RZ] ;  /* 0x00000000fffff984 */ /* 0x000fe20000000800 */
[----:B------:R1:W-:Y:S01]  /*b170*/  @P1 LDGSTS.E.BYPASS.LTC128B.128 [R170+0x14080], [R6.64], !P2 ;  /* 0x1408000006aa1fae */ /* 0x0003e2000d101d58 */
[----:B------:R-:W-:Y:S04]  /*b180*/  @P1 IADD3 R0, P2, R22, UR14, RZ ;  /* 0x0000000e16001c10 */ /* 0x000fe8000ff5e0ff */
[----:B-1----:R-:W-:Y:S02]  /*b190*/  @P1 IADD3.X R7, R21, UR4, RZ, P2, !PT ;  /* 0x0000000415071c10 */ /* 0x002fe400097fe4ff */
[C---:B------:R-:W-:Y:S04]  /*b1a0*/  @P1 LEA R6, P2, R0.reuse, c[0x0][0x1c8], 0x1 ;  /* 0x0000720000061a11 */ /* 0x040fe800078408ff */
[----:B------:R-:W-:Y:S02]  /*b1b0*/  @P1 LEA.HI.X R7, R0, c[0x0][0x1cc], R7, 0x1, P2 ;  /* 0x0000730000071a11 */ /* 0x000fe400010f0c07 */
[----:B------:R-:W-:Y:S03]  /*b1c0*/  @P1 IADD3 R0, P2, R20, UR14, RZ ;  /* 0x0000000e14001c10 */ /* 0x000fe6000ff5e0ff */
[----:B------:R1:W-:Y:S02]  /*b1d0*/  @P1 LDGSTS.E.BYPASS.LTC128B.128 [R170+0x15880], [R6.64], !P6 ;  /* 0x1588000006aa1fae */ /* 0x0003e4000f101d58 */
[----:B-1----:R-:W-:Y:S02]  /*b1e0*/  @P1 IADD3.X R7, R19, UR4, RZ, P2, !PT ;  /* 0x0000000413071c10 */ /* 0x002fe400097fe4ff */
[C---:B------:R-:W-:Y:S04]  /*b1f0*/  @P1 LEA R6, P2, R0.reuse, c[0x0][0x1c8], 0x1 ;  /* 0x0000720000061a11 */ /* 0x040fe800078408ff */
[----:B------:R-:W-:Y:S02]  /*b200*/  @P1 LEA.HI.X R7, R0, c[0x0][0x1cc], R7, 0x1, P2 ;  /* 0x0000730000071a11 */ /* 0x000fe400010f0c07 */
[----:B------:R-:W-:Y:S01]  /*b210*/  @P1 IADD3 R0, P2, R18, UR14, RZ ;  /* 0x0000000e12001c10 */ /* 0x000fe2000ff5e0ff */
[----:B------:R-:W-:Y:S02]  /*b220*/  @UP0 UIADD3 UR14, UP1, UR8, UR14, URZ ;  /* 0x0000000e080e0290 */ /* 0x000fe4000ff3e03f */
[----:B------:R2:W-:Y:S02]  /*b230*/  @P1 LDGSTS.E.BYPASS.LTC128B.128 [R170+0x17080], [R6.64], !P5 ;  /* 0x1708000006aa1fae */ /* 0x0005e4000e901d58 */
[----:B--2---:R-:W-:Y:S01]  /*b240*/  @P1 IADD3.X R7, R17, UR4, RZ, P2, !PT ;  /* 0x0000000411071c10 */ /* 0x004fe200097fe4ff */
[----:B------:R-:W-:Y:S01]  /*b250*/  @UP0 UIADD3.X UR4, UR6, UR4, URZ, UP1, !UPT ;  /* 0x0000000406040290 */ /* 0x000fe20008ffe43f */
[C---:B------:R-:W-:Y:S04]  /*b260*/  @P1 LEA R6, P2, R0.reuse, c[0x0][0x1c8], 0x1 ;  /* 0x0000720000061a11 */ /* 0x040fe800078408ff */
[----:B------:R-:W-:Y:S02]  /*b270*/  @P1 LEA.HI.X R7, R0, c[0x0][0x1cc], R7, 0x1, P2 ;  /* 0x0000730000071a11 */ /* 0x000fe400010f0c07 */
[----:B------:R-:W-:Y:S03]  /*b280*/  LOP3.LUT P2, RZ, R23, 0x1, RZ, 0xc0, !PT ;  /* 0x0000000117ff7812 */ /* 0x000fe6000784c0ff */
        /* <DEDUP_REMOVED lines=19> */
[----:B------:R-:W-:Y:S05]  /*b3c0*/  @P0 LEA.HI.X R7, R0, c[0x0][0x1cc], R7, 0x1, P1 ;  /* 0x0000730000070a11 */ /* 0x000fea00008f0c07 */
[----:B------:R1:W-:Y:S04]  /*b3d0*/  @P0 LDGSTS.E.BYPASS.LTC128B.128 [R170+0x19880], [R6.64], !P4 ;  /* 0x1988000006aa0fae */ /* 0x0003e8000e101d58 */
.L_x_193:
[----:B--234-:R-:W2:Y:S01]  /*b3e0*/  LDL.LU R17, [R1+0x20] ;  /* 0x0000200001117983 */ /* 0x01cea20000300800 */
[----:B------:R-:W-:Y:S01]  /*b3f0*/  FMNMX.FTZ R133, R175, R133, !PT ;  /* 0x00000085af857209 */ /* 0x000fe20007810000 */
[----:B------:R-:W-:Y:S02]  /*b400*/  UISETP.GT.AND UP0, UPT, UR13, UR9, UPT ;  /* 0x000000090d00728c */ /* 0x000fe4000bf04270 */
[----:B------:R-:W0:Y:S01]  /*b410*/  LDGDEPBAR ;  /* 0x00000000000079af */ /* 0x000e220000000000 */
[----:B------:R-:W-:Y:S01]  /*b420*/  FMNMX.FTZ R133, R174, R133, !PT ;  /* 0x00000085ae857209 */ /* 0x000fe20007810000 */
[----:B------:R-:W-:Y:S02]  /*b430*/  UIADD3 UR13, UR13, -0x1, URZ ;  /* 0xffffffff0d0d7890 */ /* 0x000fe4000fffe03f */
[----:B------:R-:W-:Y:S02]  /*b440*/  PLOP3.LUT P0, PT, PT, PT, UP0, 0x80, 0x0 ;  /* 0x000000000000781c */ /* 0x000fe40003f0f008 */
[----:B------:R-:W-:Y:S04]  /*b450*/  FMNMX.FTZ R133, R173, R133, !PT ;  /* 0x00000085ad857209 */ /* 0x000fe80007810000 */
[----:B------:R-:W-:Y:S04]  /*b460*/  FMNMX.FTZ R133, R169, R133, !PT ;  /* 0x00000085a9857209 */ /* 0x000fe80007810000 */
[----:B------:R-:W-:Y:S04]  /*b470*/  FMNMX.FTZ R133, R168, R133, !PT ;  /* 0x00000085a8857209 */ /* 0x000fe80007810000 */
[----:B------:R-:W-:Y:S04]  /*b480*/  FMNMX.FTZ R133, R134, R133, !PT ;  /* 0x0000008586857209 */ /* 0x000fe80007810000 */
[----:B------:R-:W-:Y:S04]  /*b490*/  FMNMX.FTZ R133, R13, R133, !PT ;  /* 0x000000850d857209 */ /* 0x000fe80007810000 */
[----:B-1----:R-:W-:Y:S04]  /*b4a0*/  FMNMX.FTZ R133, R11, R133, !PT ;  /* 0x000000850b857209 */ /* 0x002fe80007810000 */
[----:B------:R-:W-:Y:S04]  /*b4b0*/  FMNMX.FTZ R133, R10, R133, !PT ;  /* 0x000000850a857209 */ /* 0x000fe80007810000 */
[----:B------:R-:W-:Y:S04]  /*b4c0*/  FMNMX.FTZ R133, R9, R133, !PT ;  /* 0x0000008509857209 */ /* 0x000fe80007810000 */
[----:B------:R-:W-:Y:S04]  /*b4d0*/  FMNMX.FTZ R133, R8, R133, !PT ;  /* 0x0000008508857209 */ /* 0x000fe80007810000 */
[----:B------:R-:W-:Y:S05]  /*b4e0*/  FMNMX.FTZ R133, R5, R133, !PT ;  /* 0x0000008505857209 */ /* 0x000fea0007810000 */
[----:B------:R-:W1:Y:S02]  /*b4f0*/  SHFL.BFLY PT, R0, R133, 0x2, 0x1f ;  /* 0x0c401f0085007f89 */ /* 0x000e6400000e0000 */
[----:B-1----:R-:W-:Y:S06]  /*b500*/  FMNMX.FTZ R133, R133, R0, !PT ;  /* 0x0000000085857209 */ /* 0x002fec0007810000 */
[----:B------:R-:W1:Y:S02]  /*b510*/  SHFL.BFLY PT, R0, R133, 0x1, 0x1f ;  /* 0x0c201f0085007f89 */ /* 0x000e6400000e0000 */
[----:B-1----:R-:W-:Y:S05]  /*b520*/  FMNMX.FTZ R133, R133, R0, !PT ;  /* 0x0000000085857209 */ /* 0x002fea0007810000 */
[C---:B------:R-:W-:Y:S02]  /*b530*/  FADD.FTZ R0, -R133.reuse, R2 ;  /* 0x0000000285007221 */ /* 0x040fe40000010100 */
[----:B------:R-:W-:Y:S02]  /*b540*/  FMUL.FTZ R2, R133, c[0x0][0x2d0] ;  /* 0x0000b40085027a20 */ /* 0x000fe40000410000 */
[----:B------:R-:W-:Y:S02]  /*b550*/  FMUL.FTZ R0, R0, c[0x0][0x2d0] ;  /* 0x0000b40000007a20 */ /* 0x000fe40000410000 */
[--C-:B------:R-:W-:Y:S02]  /*b560*/  FFMA.FTZ R20, R8, c[0x0][0x2d0], -R2.reuse ;  /* 0x0000b40008147a23 */ /* 0x100fe40000010802 */
[----:B------:R-:W3:Y:S01]  /*b570*/  LDL.LU R8, [R1+0x24] ;  /* 0x0000240001087983 */ /* 0x000ee20000300800 */
[--C-:B------:R-:W-:Y:S01]  /*b580*/  FFMA.FTZ R175, R175, c[0x0][0x2d0], -R2.reuse ;  /* 0x0000b400afaf7a23 */ /* 0x100fe20000010802 */
[----:B------:R-:W1:Y:S01]  /*b590*/  MUFU.EX2 R6, R0 ;  /* 0x0000000000067308 */ /* 0x000e620000000800 */
[--C-:B------:R-:W-:Y:S02]  /*b5a0*/  FFMA.FTZ R174, R174, c[0x0][0x2d0], -R2.reuse ;  /* 0x0000b400aeae7a23 */ /* 0x100fe40000010802 */
[--C-:B------:R-:W-:Y:S02]  /*b5b0*/  FFMA.FTZ R18, R168, c[0x0][0x2d0], -R2.reuse ;  /* 0x0000b400a8127a23 */ /* 0x100fe40000010802 */
[--C-:B------:R-:W-:Y:S02]  /*b5c0*/  FFMA.FTZ R173, R173, c[0x0][0x2d0], -R2.reuse ;  /* 0x0000b400adad7a23 */ /* 0x100fe40000010802 */
[--C-:B------:R-:W-:Y:S02]  /*b5d0*/  FFMA.FTZ R169, R169, c[0x0][0x2d0], -R2.reuse ;  /* 0x0000b400a9a97a23 */ /* 0x100fe40000010802 */
[--C-:B------:R-:W-:Y:S01]  /*b5e0*/  FFMA.FTZ R19, R134, c[0x0][0x2d0], -R2.reuse ;  /* 0x0000b40086137a23 */ /* 0x100fe20000010802 */
[----:B------:R-:W2:Y:S01]  /*b5f0*/  MUFU.EX2 R175, R175 ;  /* 0x000000af00af7308 */ /* 0x000ea20000000800 */
[--C-:B------:R-:W-:Y:S02]  /*b600*/  FFMA.FTZ R134, R11, c[0x0][0x2d0], -R2.reuse ;  /* 0x0000b4000b867a23 */ /* 0x100fe40000010802 */
[--C-:B------:R-:W-:Y:S02]  /*b610*/  FFMA.FTZ R22, R13, c[0x0][0x2d0], -R2.reuse ;  /* 0x0000b4000d167a23 */ /* 0x100fe40000010802 */
[--C-:B------:R-:W-:Y:S02]  /*b620*/  FFMA.FTZ R24, R10, c[0x0][0x2d0], -R2.reuse ;  /* 0x0000b4000a187a23 */ /* 0x100fe40000010802 */
[--C-:B------:R-:W-:Y:S02]  /*b630*/  FFMA.FTZ R21, R5, c[0x0][0x2d0], -R2.reuse ;  /* 0x0000b40005157a23 */ /* 0x100fe40000010802 */
[----:B------:R-:W-:Y:S01]  /*b640*/  FFMA.FTZ R7, R9, c[0x0][0x2d0], -R2 ;  /* 0x0000b40009077a23 */ /* 0x000fe20000010802 */
[----:B------:R-:W4:Y:S01]  /*b650*/  MUFU.EX2 R168, R174 ;  /* 0x000000ae00a87308 */ /* 0x000f220000000800 */
[C---:B-1----:R-:W-:Y:S02]  /*b660*/  FMUL.FTZ R25, R6.reuse, R137 ;  /* 0x0000008906197220 */ /* 0x042fe40000410000 */
[C---:B------:R-:W-:Y:S02]  /*b670*/  FMUL.FTZ R9, R6.reuse, R153 ;  /* 0x0000009906097220 */ /* 0x040fe40000410000 */
[C---:B------:R-:W-:Y:S01]  /*b680*/  FMUL.FTZ R13, R6.reuse, R149 ;  /* 0x00000095060d7220 */ /* 0x040fe20000410000 */
[----:B------:R-:W-:Y:S04]  /*b690*/  MOV R149, R19 ;  /* 0x0000001300957202 */ /* 0x000fe80000000f00 */
[----:B------:R-:W1:Y:S01]  /*b6a0*/  MUFU.EX2 R170, R173 ;  /* 0x000000ad00aa7308 */ /* 0x000e620000000800 */
[C---:B------:R-:W-:Y:S02]  /*b6b0*/  FMUL.FTZ R28, R6.reuse, R28 ;  /* 0x0000001c061c7220 */ /* 0x040fe40000410000 */
[C---:B------:R-:W-:Y:S02]  /*b6c0*/  FMUL.FTZ R29, R6.reuse, R29 ;  /* 0x0000001d061d7220 */ /* 0x040fe40000410000 */
[C---:B------:R-:W-:Y:S02]  /*b6d0*/  FMUL.FTZ R32, R6.reuse, R32 ;  /* 0x0000002006207220 */ /* 0x040fe40000410000 */
[C---:B------:R-:W-:Y:S02]  /*b6e0*/  FMUL.FTZ R33, R6.reuse, R33 ;  /* 0x0000002106217220 */ /* 0x040fe40000410000 */
[C---:B------:R-:W-:Y:S01]  /*b6f0*/  FMUL.FTZ R36, R6.reuse, R36 ;  /* 0x0000002406247220 */ /* 0x040fe20000410000 */
[----:B------:R-:W5:Y:S01]  /*b700*/  MUFU.EX2 R169, R169 ;  /* 0x000000a900a97308 */ /* 0x000f620000000800 */
        /* <DEDUP_REMOVED lines=48> */
[C---:B--2---:R-:W-:Y:S02]  /*ba10*/  FFMA.FTZ R0, R6.reuse, R17, R175 ;  /* 0x0000001106007223 */ /* 0x044fe400000100af */
[----:B------:R-:W-:Y:S01]  /*ba20*/  FMUL.FTZ R17, R6, R145 ;  /* 0x0000009106117220 */ /* 0x000fe20000410000 */
[----:B------:R-:W-:Y:S01]  /*ba30*/  MOV R145, R24 ;  /* 0x0000001800917202 */ /* 0x000fe20000000f00 */
[C---:B----4-:R-:W-:Y:S01]  /*ba40*/  FADD.FTZ R0, R168.reuse, R0 ;  /* 0x00000000a8007221 */ /* 0x050fe20000010000 */
[----:B------:R-:W-:Y:S01]  /*ba50*/  F2FP.BF16.PACK_AB R168, R168, R175 ;  /* 0x000000afa8a8723e */ /* 0x000fe200000010ff */
[----:B------:R-:W-:Y:S02]  /*ba60*/  FMUL.FTZ R24, R6, R136 ;  /* 0x0000008806187220 */ /* 0x000fe40000410000 */
[----:B-1----:R-:W-:Y:S01]  /*ba70*/  FADD.FTZ R0, R170, R0 ;  /* 0x00000000aa007221 */ /* 0x002fe20000010000 */
[C---:B-----5:R-:W-:Y:S03]  /*ba80*/  F2FP.BF16.PACK_AB R170, R169.reuse, R170 ;  /* 0x000000aaa9aa723e */ /* 0x060fe600000010ff */
[----:B------:R-:W-:Y:S01]  /*ba90*/  FADD.FTZ R11, R169, R0 ;  /* 0x00000000a90b7221 */ /* 0x000fe20000010000 */
        /* <DEDUP_REMOVED lines=16> */
[C---:B------:R-:W-:Y:S01]  /*bba0*/  FADD.FTZ R0, -R2.reuse, R132 ;  /* 0x0000008402007221 */ /* 0x040fe20000010100 */
[----:B------:R-:W-:Y:S01]  /*bbb0*/  MOV R132, R21 ;  /* 0x0000001500847202 */ /* 0x000fe20000000f00 */
[----:B------:R-:W-:Y:S02]  /*bbc0*/  FMUL.FTZ R5, R2, c[0x0][0x2d0] ;  /* 0x0000b40002057a20 */ /* 0x000fe40000410000 */
[----:B------:R-:W-:Y:S01]  /*bbd0*/  FMUL.FTZ R0, R0, c[0x0][0x2d0] ;  /* 0x0000b40000007a20 */ /* 0x000fe20000410000 */
[----:B------:R-:W-:Y:S01]  /*bbe0*/  MOV R153, R132 ;  /* 0x0000008400997202 */ /* 0x000fe20000000f00 */
[--C-:B------:R-:W-:Y:S01]  /*bbf0*/  FFMA.FTZ R178, R178, c[0x0][0x2d0], -R5.reuse ;  /* 0x0000b400b2b27a23 */ /* 0x100fe20000010805 */
[----:B------:R-:W-:Y:S01]  /*bc00*/  MOV R132, R18 ;  /* 0x0000001200847202 */ /* 0x000fe20000000f00 */
[--C-:B------:R-:W-:Y:S02]  /*bc10*/  FFMA.FTZ R27, R14, c[0x0][0x2d0], -R5.reuse ;  /* 0x0000b4000e1b7a23 */ /* 0x100fe40000010805 */
[----:B------:R-:W1:Y:S01]  /*bc20*/  MUFU.EX2 R0, R0 ;  /* 0x0000000000007308 */ /* 0x000e620000000800 */
[--C-:B------:R-:W-:Y:S02]  /*bc30*/  FFMA.FTZ R26, R12, c[0x0][0x2d0], -R5.reuse ;  /* 0x0000b4000c1a7a23 */ /* 0x100fe40000010805 */
[--C-:B------:R-:W-:Y:S02]  /*bc40*/  FFMA.FTZ R174, R16, c[0x0][0x2d0], -R5.reuse ;  /* 0x0000b40010ae7a23 */ /* 0x100fe40000010805 */
[--C-:B------:R-:W-:Y:S02]  /*bc50*/  FFMA.FTZ R23, R4, c[0x0][0x2d0], -R5.reuse ;  /* 0x0000b40004177a23 */ /* 0x100fe40000010805 */
[--C-:B------:R-:W-:Y:S02]  /*bc60*/  FFMA.FTZ R179, R179, c[0x0][0x2d0], -R5.reuse ;  /* 0x0000b400b3b37a23 */ /* 0x100fe40000010805 */
[--C-:B------:R-:W-:Y:S01]  /*bc70*/  FFMA.FTZ R177, R177, c[0x0][0x2d0], -R5.reuse ;  /* 0x0000b400b1b17a23 */ /* 0x100fe20000010805 */
[----:B------:R-:W3:Y:S01]  /*bc80*/  MUFU.EX2 R178, R178 ;  /* 0x000000b200b27308 */ /* 0x000ee20000000800 */
[--C-:B------:R-:W-:Y:S02]  /*bc90*/  FFMA.FTZ R176, R176, c[0x0][0x2d0], -R5.reuse ;  /* 0x0000b400b0b07a23 */ /* 0x100fe40000010805 */
[--C-:B------:R-:W-:Y:S02]  /*bca0*/  FFMA.FTZ R173, R172, c[0x0][0x2d0], -R5.reuse ;  /* 0x0000b400acad7a23 */ /* 0x100fe40000010805 */
[--C-:B------:R-:W-:Y:S01]  /*bcb0*/  FFMA.FTZ R172, R171, c[0x0][0x2d0], -R5.reuse ;  /* 0x0000b400abac7a23 */ /* 0x100fe20000010805 */
[----:B------:R-:W-:Y:S01]  /*bcc0*/  MOV R171, R20 ;  /* 0x0000001400ab7202 */ /* 0x000fe20000000f00 */
[--C-:B------:R-:W-:Y:S01]  /*bcd0*/  FFMA.FTZ R175, R15, c[0x0][0x2d0], -R5.reuse ;  /* 0x0000b4000faf7a23 */ /* 0x100fe20000010805 */
[----:B------:R-:W-:Y:S01]  /*bce0*/  MOV R15, R7 ;  /* 0x00000007000f7202 */ /* 0x000fe20000000f00 */
[----:B------:R-:W-:Y:S01]  /*bcf0*/  FFMA.FTZ R10, R3, c[0x0][0x2d0], -R5 ;  /* 0x0000b400030a7a23 */ /* 0x000fe20000010805 */
[----:B------:R-:W2:Y:S01]  /*bd00*/  MUFU.EX2 R169, R179 ;  /* 0x000000b300a97308 */ /* 0x000ea20000000800 */
[C---:B------:R-:W-:Y:S01]  /*bd10*/  FMUL.FTZ R5, R6.reuse, R157 ;  /* 0x0000009d06057220 */ /* 0x040fe20000410000 */
[----:B------:R-:W-:Y:S01]  /*bd20*/  MOV R157, R26 ;  /* 0x0000001a009d7202 */ /* 0x000fe20000000f00 */
[----:B------:R-:W-:Y:S02]  /*bd30*/  FMUL.FTZ R20, R6, R140 ;  /* 0x0000008c06147220 */ /* 0x000fe40000410000 */
[----:B-1----:R-:W-:Y:S02]  /*bd40*/  FMUL.FTZ R26, R0, R138 ;  /* 0x0000008a001a7220 */ /* 0x002fe40000410000 */
[C---:B------:R-:W-:Y:S02]  /*bd50*/  FMUL.FTZ R21, R6.reuse, R141 ;  /* 0x0000008d06157220 */ /* 0x040fe40000410000 */
[C---:B------:R-:W-:Y:S01]  /*bd60*/  FMUL.FTZ R4, R6.reuse, R156 ;  /* 0x0000009c06047220 */ /* 0x040fe20000410000 */
[----:B------:R-:W-:Y:S01]  /*bd70*/  MOV R156, R23 ;  /* 0x00000017009c7202 */ /* 0x000fe20000000f00 */
[C---:B------:R-:W-:Y:S01]  /*bd80*/  FMUL.FTZ R12, R6.reuse, R148 ;  /* 0x00000094060c7220 */ /* 0x040fe20000410000 */
[----:B------:R-:W-:Y:S01]  /*bd90*/  MUFU.EX2 R132, R132 ;  /* 0x0000008400847308 */ /* 0x000fe20000000800 */
[----:B------:R-:W-:Y:S02]  /*bda0*/  FMUL.FTZ R16, R6, R144 ;  /* 0x0000009006107220 */ /* 0x000fe40000410000 */
[----:B---3--:R-:W-:Y:S02]  /*bdb0*/  FFMA.FTZ R3, R0, R8, R178 ;  /* 0x0000000800037223 */ /* 0x008fe400000100b2 */
[----:B------:R-:W-:Y:S01]  /*bdc0*/  FMUL.FTZ R8, R6, R152 ;  /* 0x0000009806087220 */ /* 0x000fe20000410000 */
[----:B------:R-:W-:Y:S01]  /*bdd0*/  MOV R152, R27 ;  /* 0x0000001b00987202 */ /* 0x000fe20000000f00 */
[C---:B------:R-:W-:Y:S02]  /*bde0*/  FMUL.FTZ R27, R0.reuse, R139 ;  /* 0x0000008b001b7220 */ /* 0x040fe40000410000 */
[----:B------:R-:W1:Y:S01]  /*bdf0*/  LDSM.16.MT88.4 R136, [R236+0x4080] ;  /* 0x00408000ec88783b */ /* 0x000e620000004200 */
[C---:B------:R-:W-:Y:S01]  /*be00*/  FMUL.FTZ R6, R0.reuse, R158 ;  /* 0x0000009e00067220 */ /* 0x040fe20000410000 */
[----:B------:R-:W-:Y:S01]  /*be10*/  MOV R158, R171 ;  /* 0x000000ab009e7202 */ /* 0x000fe20000000f00 */
[C---:B------:R-:W-:Y:S01]  /*be20*/  FMUL.FTZ R14, R0.reuse, R150 ;  /* 0x00000096000e7220 */ /* 0x040fe20000410000 */
[----:B------:R-:W3:Y:S01]  /*be30*/  MUFU.EX2 R171, R177 ;  /* 0x000000b100ab7308 */ /* 0x000ee20000000800 */
[C---:B--2---:R-:W-:Y:S01]  /*be40*/  FADD.FTZ R3, R169.reuse, R3 ;  /* 0x00000003a9037221 */ /* 0x044fe20000010000 */
[----:B------:R-:W-:Y:S01]  /*be50*/  F2FP.BF16.PACK_AB R169, R169, R178 ;  /* 0x000000b2a9a9723e */ /* 0x000fe200000010ff */
[C---:B------:R-:W-:Y:S01]  /*be60*/  FMUL.FTZ R7, R0.reuse, R159 ;  /* 0x0000009f00077220 */ /* 0x040fe20000410000 */
[----:B------:R-:W-:Y:S01]  /*be70*/  MOV R179, R10 ;  /* 0x0000000a00b37202 */ /* 0x000fe20000000f00 */
[C---:B------:R-:W-:Y:S01]  /*be80*/  FMUL.FTZ R10, R0.reuse, R154 ;  /* 0x0000009a000a7220 */ /* 0x040fe20000410000 */
[----:B------:R-:W-:Y:S01]  /*be90*/  MOV R154, R11 ;  /* 0x0000000b009a7202 */ /* 0x000fe20000000f00 */
[C---:B------:R-:W-:Y:S01]  /*bea0*/  FMUL.FTZ R11, R0.reuse, R155 ;  /* 0x0000009b000b7220 */ /* 0x040fe20000410000 */
[----:B------:R-:W-:Y:S01]  /*beb0*/  MOV R159, R15 ;  /* 0x0000000f009f7202 */ /* 0x000fe20000000f00 */
[C---:B------:R-:W-:Y:S01]  /*bec0*/  FMUL.FTZ R15, R0.reuse, R151 ;  /* 0x00000097000f7220 */ /* 0x040fe20000410000 */
[----:B------:R-:W2:Y:S01]  /*bed0*/  MUFU.EX2 R150, R176 ;  /* 0x000000b000967308 */ /* 0x000ea20000000800 */
[C---:B------:R-:W-:Y:S01]  /*bee0*/  FMUL.FTZ R18, R0.reuse, R146 ;  /* 0x0000009200127220 */ /* 0x040fe20000410000 */
[----:B------:R-:W-:Y:S01]  /*bef0*/  MOV R178, R22 ;  /* 0x0000001600b27202 */ /* 0x000fe20000000f00 */
[C---:B------:R-:W-:Y:S02]  /*bf00*/  FMUL.FTZ R19, R0.reuse, R147 ;  /* 0x0000009300137220 */ /* 0x040fe40000410000 */
[C---:B------:R-:W-:Y:S02]  /*bf10*/  FMUL.FTZ R22, R0.reuse, R142 ;  /* 0x0000008e00167220 */ /* 0x040fe40000410000 */
[C---:B------:R-:W-:Y:S02]  /*bf20*/  FMUL.FTZ R23, R0.reuse, R143 ;  /* 0x0000008f00177220 */ /* 0x040fe40000410000 */
[C---:B------:R-:W-:Y:S01]  /*bf30*/  FMUL.FTZ R30, R0.reuse, R30 ;  /* 0x0000001e001e7220 */ /* 0x040fe20000410000 */
[----:B------:R-:W-:Y:S01]  /*bf40*/  LDSM.16.MT88.4 R140, [R236+0x4880] ;  /* 0x00488000ec8c783b */ /* 0x000fe20000004200 */
[C---:B------:R-:W-:Y:S01]  /*bf50*/  FMUL.FTZ R31, R0.reuse, R31 ;  /* 0x0000001f001f7220 */ /* 0x040fe20000410000 */
[----:B------:R-:W-:Y:S01]  /*bf60*/  MUFU.EX2 R144, R178 ;  /* 0x000000b200907308 */ /* 0x000fe20000000800 */
[C---:B------:R-:W-:Y:S02]  /*bf70*/  FMUL.FTZ R34, R0.reuse, R34 ;  /* 0x0000002200227220 */ /* 0x040fe40000410000 */
[----:B---3--:R-:W-:Y:S02]  /*bf80*/  FADD.FTZ R148, R171, R3 ;  /* 0x00000003ab947221 */ /* 0x008fe40000010000 */
[C---:B------:R-:W-:Y:S02]  /*bf90*/  FMUL.FTZ R35, R0.reuse, R35 ;  /* 0x0000002300237220 */ /* 0x040fe40000410000 */
[C---:B------:R-:W-:Y:S02]  /*bfa0*/  FMUL.FTZ R38, R0.reuse, R38 ;  /* 0x0000002600267220 */ /* 0x040fe40000410000 */
[C---:B------:R-:W-:Y:S01]  /*bfb0*/  FMUL.FTZ R39, R0.reuse, R39 ;  /* 0x0000002700277220 */ /* 0x040fe20000410000 */
[----:B------:R-:W3:Y:S01]  /*bfc0*/  MUFU.EX2 R3, R149 ;  /* 0x0000009500037308 */ /* 0x000ee20000000800 */
[----:B------:R-:W-:Y:S01]  /*bfd0*/  FMUL.FTZ R42, R0, R42 ;  /* 0x0000002a002a7220 */ /* 0x000fe20000410000 */
[----:B--2---:R-:W-:Y:S01]  /*bfe0*/  F2FP.BF16.PACK_AB R171, R150, R171 ;  /* 0x000000ab96ab723e */ /* 0x004fe200000010ff */
[C---:B------:R-:W-:Y:S02]  /*bff0*/  FMUL.FTZ R43, R0.reuse, R43 ;  /* 0x0000002b002b7220 */ /* 0x040fe40000410000 */
[C---:B------:R-:W-:Y:S02]  /*c000*/  FMUL.FTZ R46, R0.reuse, R46 ;  /* 0x0000002e002e7220 */ /* 0x040fe40000410000 */
[C---:B------:R-:W-:Y:S02]  /*c010*/  FMUL.FTZ R47, R0.reuse, R47 ;  /* 0x0000002f002f7220 */ /* 0x040fe40000410000 */
[C---:B-1----:R-:W-:Y:S01]  /*c020*/  HMMA.16816.F32.BF16 R4, R168.reuse, R136, R4 ;  /* 0x00000088a804723c */ /* 0x042fe20000041804 */
[----:B------:R-:W-:Y:S04]  /*c030*/  MUFU.EX2 R149, R173 ;  /* 0x000000ad00957308 */ /* 0x000fe80000000800 */
[C---:B------:R-:W-:Y:S02]  /*c040*/  FMUL.FTZ R50, R0.reuse, R50 ;  /* 0x0000003200327220 */ /* 0x040fe40000410000 */
[C---:B------:R-:W-:Y:S01]  /*c050*/  FMUL.FTZ R51, R0.reuse, R51 ;  /* 0x0000003300337220 */ /* 0x040fe20000410000 */
[C---:B------:R-:W-:Y:S01]  /*c060*/  HMMA.16816.F32.BF16 R8, R168.reuse, R138, R8 ;  /* 0x0000008aa808723c */ /* 0x040fe20000041808 */
[----:B------:R-:W1:Y:S02]  /*c070*/  LDSM.16.MT88.4 R136, [R237+0x4080] ;  /* 0x00408000ed88783b */ /* 0x000e640000004200 */
[----:B------:R-:W2:Y:S01]  /*c080*/  MUFU.EX2 R178, R172 ;  /* 0x000000ac00b27308 */ /* 0x000ea20000000800 */
[C---:B------:R-:W-:Y:S02]  /*c090*/  FMUL.FTZ R54, R0.reuse, R54 ;  /* 0x0000003600367220 */ /* 0x040fe40000410000 */
[C---:B------:R-:W-:Y:S02]  /*c0a0*/  FMUL.FTZ R55, R0.reuse, R55 ;  /* 0x0000003700377220 */ /* 0x040fe40000410000 */
[C---:B------:R-:W-:Y:S04]  /*c0b0*/  FMUL.FTZ R58, R0.reuse, R58 ;  /* 0x0000003a003a7220 */ /* 0x040fe80000410000 */
        /* <DEDUP_REMOVED lines=13> */
[----:B------:R-:W4:Y:S01]  /*c190*/  MUFU.EX2 R176, R175 ;  /* 0x000000af00b07308 */ /* 0x000f220000000800 */
[C---:B------:R-:W-:Y:S02]  /*c1a0*/  FMUL.FTZ R82, R0.reuse, R82 ;  /* 0x0000005200527220 */ /* 0x040fe40000410000 */
[C---:B------:R-:W-:Y:S02]  /*c1b0*/  FMUL.FTZ R83, R0.reuse, R83 ;  /* 0x0000005300537220 */ /* 0x040fe40000410000 */
[C---:B------:R-:W-:Y:S02]  /*c1c0*/  FMUL.FTZ R86, R0.reuse, R86 ;  /* 0x0000005600567220 */ /* 0x040fe40000410000 */
[C---:B------:R-:W-:Y:S01]  /*c1d0*/  FMUL.FTZ R87, R0.reuse, R87 ;  /* 0x0000005700577220 */ /* 0x040fe20000410000 */
[C---:B-1----:R-:W-:Y:S02]  /*c1e0*/  HMMA.16816.F32.BF16 R12, R168.reuse, R136, R12 ;  /* 0x00000088a80c723c */ /* 0x042fe4000004180c */
[----:B------:R-:W1:Y:S01]  /*c1f0*/  MUFU.EX2 R175, R157 ;  /* 0x0000009d00af7308 */ /* 0x000e620000000800 */
[C---:B------:R-:W-:Y:S02]  /*c200*/  FMUL.FTZ R90, R0.reuse, R90 ;  /* 0x0000005a005a7220 */ /* 0x040fe40000410000 */
[C---:B------:R-:W-:Y:S02]  /*c210*/  FMUL.FTZ R91, R0.reuse, R91 ;  /* 0x0000005b005b7220 */ /* 0x040fe40000410000 */
[C---:B------:R-:W-:Y:S01]  /*c220*/  FMUL.FTZ R94, R0.reuse, R94 ;  /* 0x0000005e005e7220 */ /* 0x040fe20000410000 */
[C---:B------:R-:W-:Y:S01]  /*c230*/  HMMA.16816.F32.BF16 R16, R168.reuse, R138, R16 ;  /* 0x0000008aa810723c */ /* 0x040fe20000041810 */
[----:B------:R-:W5:Y:S03]  /*c240*/  LDSM.16.MT88.4 R136, [R240+0x4080] ;  /* 0x00408000f088783b */ /* 0x000f660000004200 */
[C---:B------:R-:W-:Y:S01]  /*c250*/  FMUL.FTZ R95, R0.reuse, R95 ;  /* 0x0000005f005f7220 */ /* 0x040fe20000410000 */
[----:B------:R-:W-:Y:S01]  /*c260*/  MUFU.EX2 R172, R156 ;  /* 0x0000009c00ac7308 */ /* 0x000fe20000000800 */
[C---:B------:R-:W-:Y:S02]  /*c270*/  FMUL.FTZ R98, R0.reuse, R98 ;  /* 0x0000006200627220 */ /* 0x040fe40000410000 */
[C---:B------:R-:W-:Y:S04]  /*c280*/  FMUL.FTZ R99, R0.reuse, R99 ;  /* 0x0000006300637220 */ /* 0x040fe80000410000 */
[C---:B------:R-:W-:Y:S02]  /*c290*/  FMUL.FTZ R102, R0.reuse, R102 ;  /* 0x0000006600667220 */ /* 0x040fe40000410000 */
[C---:B------:R-:W-:Y:S01]  /*c2a0*/  FMUL.FTZ R103, R0.reuse, R103 ;  /* 0x0000006700677220 */ /* 0x040fe20000410000 */
        /* <DEDUP_REMOVED lines=13> */
[C---:B------:R-:W-:Y:S01]  /*c380*/  FMUL.FTZ R130, R0.reuse, R130 ;  /* 0x0000008200827220 */ /* 0x040fe20000410000 */
[C---:B-----5:R-:W-:Y:S03]  /*c390*/  HMMA.16816.F32.BF16 R20, R168.reuse, R136, R20 ;  /* 0x00000088a814723c */ /* 0x060fe60000041814 */
[----:B------:R-:W-:Y:S02]  /*c3a0*/  FMUL.FTZ R131, R0, R131 ;  /* 0x0000008300837220 */ /* 0x000fe40000410000 */
[----:B------:R-:W-:Y:S01]  /*c3b0*/  FADD.FTZ R0, R132, R154 ;  /* 0x0000009a84007221 */ /* 0x000fe20000010000 */
[----:B------:R-:W-:Y:S02]  /*c3c0*/  MOV R154, R145 ;  /* 0x00000091009a7202 */ /* 0x000fe40000000f00 */
[C---:B------:R-:W-:Y:S01]  /*c3d0*/  HMMA.16816.F32.BF16 R24, R168.reuse, R138, R24 ;  /* 0x0000008aa818723c */ /* 0x040fe20000041818 */
[----:B------:R-:W5:Y:S03]  /*c3e0*/  LDSM.16.MT88.4 R136, [R239+0x4080] ;  /* 0x00408000ef88783b */ /* 0x000f660000004200 */
[C---:B---3--:R-:W-:Y:S04]  /*c3f0*/  FADD.FTZ R0, R3.reuse, R0 ;  /* 0x0000000003007221 */ /* 0x048fe80000010000 */
[----:B------:R-:W-:Y:S04]  /*c400*/  FADD.FTZ R0, R144, R0 ;  /* 0x0000000090007221 */ /* 0x000fe80000010000 */
[----:B------:R-:W-:Y:S01]  /*c410*/  FADD.FTZ R0, R134, R0 ;  /* 0x0000000086007221 */ /* 0x000fe20000010000 */
[C---:B-----5:R-:W-:Y:S08]  /*c420*/  HMMA.16816.F32.BF16 R28, R168.reuse, R136, R28 ;  /* 0x00000088a81c723c */ /* 0x060ff0000004181c */
[C---:B------:R-:W-:Y:S01]  /*c430*/  HMMA.16816.F32.BF16 R32, R168.reuse, R138, R32 ;  /* 0x0000008aa820723c */ /* 0x040fe20000041820 */
[----:B------:R-:W3:Y:S07]  /*c440*/  LDSM.16.MT88.4 R136, [R236+0x5880] ;  /* 0x00588000ec88783b */ /* 0x000eee0000004200 */
[C---:B---3--:R-:W-:Y:S08]  /*c450*/  HMMA.16816.F32.BF16 R36, R168.reuse, R136, R36 ;  /* 0x00000088a824723c */ /* 0x048ff00000041824 */
        /* <DEDUP_REMOVED lines=32> */
[C---:B---3--:R-:W-:Y:S07]  /*c660*/  HMMA.16816.F32.BF16 R124, R168.reuse, R136, R124 ;  /* 0x00000088a87c723c */ /* 0x048fee000004187c */
[----:B------:R-:W-:Y:S01]  /*c670*/  F2FP.BF16.PACK_AB R136, R3, R132 ;  /* 0x000000840388723e */ /* 0x000fe200000010ff */
[----:B------:R-:W-:Y:S01]  /*c680*/  HMMA.16816.F32.BF16 R128, R168, R138, R128 ;  /* 0x0000008aa880723c */ /* 0x000fe20000041880 */
[----:B------:R-:W3:Y:S03]  /*c690*/  MUFU.EX2 R132, R154 ;  /* 0x0000009a00847308 */ /* 0x000ee60000000800 */
[----:B--2---:R-:W-:Y:S01]  /*c6a0*/  F2FP.BF16.PACK_AB R137, R178, R149 ;  /* 0x00000095b289723e */ /* 0x004fe200000010ff */
[----:B------:R-:W-:Y:S02]  /*c6b0*/  FADD.FTZ R3, R150, R148 ;  /* 0x0000009496037221 */ /* 0x000fe40000010000 */
[----:B------:R-:W-:Y:S02]  /*c6c0*/  F2FP.BF16.PACK_AB R138, R134, R144 ;  /* 0x00000090868a723e */ /* 0x000fe400000010ff */
[----:B------:R-:W2:Y:S02]  /*c6d0*/  LDSM.16.MT88.4 R144, [R237+0x4880] ;  /* 0x00488000ed90783b */ /* 0x000ea40000004200 */
[----:B------:R5:W-:Y:S01]  /*c6e0*/  MUFU.EX2 R170, R153 ;  /* 0x0000009900aa7308 */ /* 0x000be20000000800 */
[----:B----4-:R-:W-:Y:S02]  /*c6f0*/  F2FP.BF16.PACK_AB R139, R176, R177 ;  /* 0x000000b1b08b723e */ /* 0x010fe400000010ff */
[----:B-1----:R-:W-:Y:S02]  /*c700*/  F2FP.BF16.PACK_AB R169, R175, R174 ;  /* 0x000000aeafa9723e */ /* 0x002fe400000010ff */
[----:B------:R-:W-:Y:S03]  /*c710*/  F2FP.BF16.PACK_AB R171, R173, R172 ;  /* 0x000000acadab723e */ /* 0x000fe600000010ff */
[C---:B------:R-:W-:Y:S02]  /*c720*/  HMMA.16816.F32.BF16 R4, R136.reuse, R140, R4 ;  /* 0x0000008c8804723c */ /* 0x040fe40000041804 */
[----:B------:R-:W1:Y:S03]  /*c730*/  MUFU.EX2 R168, R159 ;  /* 0x0000009f00a87308 */ /* 0x000e660000000800 */
[----:B---3--:R-:W-:Y:S03]  /*c740*/  FADD.FTZ R0, R132, R0 ;  /* 0x0000000084007221 */ /* 0x008fe60000010000 */
[C---:B------:R-:W-:Y:S01]  /*c750*/  HMMA.16816.F32.BF16 R8, R136.reuse, R142, R8 ;  /* 0x0000008e8808723c */ /* 0x040fe20000041808 */
[----:B------:R-:W3:Y:S03]  /*c760*/  LDSM.16.MT88.4 R140, [R240+0x4880] ;  /* 0x00488000f08c783b */ /* 0x000ee60000004200 */
[----:B------:R-:W4:Y:S05]  /*c770*/  MUFU.EX2 R134, R158 ;  /* 0x0000009e00867308 */ /* 0x000f2a0000000800 */
[----:B-----5:R-:W-:Y:S03]  /*c780*/  LDSM.16.MT88.4 R152, [R236+0x5080] ;  /* 0x00508000ec98783b */ /* 0x020fe60000004200 */
[C---:B-1----:R-:W-:Y:S01]  /*c790*/  FADD.FTZ R0, R168.reuse, R0 ;  /* 0x00000000a8007221 */ /* 0x042fe20000010000 */
[----:B------:R-:W-:Y:S01]  /*c7a0*/  F2FP.BF16.PACK_AB R168, R168, R132 ;  /* 0x00000084a8a8723e */ /* 0x000fe200000010ff */
[C---:B--2---:R-:W-:Y:S03]  /*c7b0*/  HMMA.16816.F32.BF16 R12, R136.reuse, R144, R12 ;  /* 0x00000090880c723c */ /* 0x044fe6000004180c */
[----:B----4-:R-:W-:Y:S05]  /*c7c0*/  FADD.FTZ R0, R134, R0 ;  /* 0x0000000086007221 */ /* 0x010fea0000010000 */
[C---:B------:R-:W-:Y:S01]  /*c7d0*/  HMMA.16816.F32.BF16 R16, R136.reuse, R146, R16 ;  /* 0x000000928810723c */ /* 0x040fe20000041810 */
[----:B------:R-:W1:Y:S03]  /*c7e0*/  LDSM.16.MT88.4 R144, [R239+0x4880] ;  /* 0x00488000ef90783b */ /* 0x000e660000004200 */
[C---:B------:R-:W-:Y:S01]  /*c7f0*/  FADD.FTZ R132, R170.reuse, R0 ;  /* 0x00000000aa847221 */ /* 0x040fe20000010000 */
[----:B------:R-:W-:Y:S01]  /*c800*/  F2FP.BF16.PACK_AB R170, R170, R134 ;  /* 0x00000086aaaa723e */ /* 0x000fe200000010ff */
[----:B------:R-:W-:Y:S03]  /*c810*/  FADD.FTZ R0, R149, R3 ;  /* 0x0000000395007221 */ /* 0x000fe60000010000 */
[----:B------:R2:W-:Y:S01]  /*c820*/  STL [R1+0x20], R132 ;  /* 0x0000208401007387 */ /* 0x0005e20000100800 */
[C---:B---3--:R-:W-:Y:S03]  /*c830*/  HMMA.16816.F32.BF16 R20, R136.reuse, R140, R20 ;  /* 0x0000008c8814723c */ /* 0x048fe60000041814 */
[----:B------:R-:W-:Y:S04]  /*c840*/  FADD.FTZ R0, R178, R0 ;  /* 0x00000000b2007221 */ /* 0x000fe80000010000 */
[----:B------:R-:W-:Y:S01]  /*c850*/  FADD.FTZ R0, R177, R0 ;  /* 0x00000000b1007221 */ /* 0x000fe20000010000 */
[C---:B------:R-:W-:Y:S01]  /*c860*/  HMMA.16816.F32.BF16 R24, R136.reuse, R142, R24 ;  /* 0x0000008e8818723c */ /* 0x040fe20000041818 */
[----:B------:R-:W3:Y:S03]  /*c870*/  LDSM.16.MT88.4 R140, [R236+0x6080] ;  /* 0x00608000ec8c783b */ /* 0x000ee60000004200 */
[----:B------:R-:W-:Y:S04]  /*c880*/  FADD.FTZ R0, R176, R0 ;  /* 0x00000000b0007221 */ /* 0x000fe80000010000 */
[----:B------:R-:W-:Y:S04]  /*c890*/  FADD.FTZ R0, R174, R0 ;  /* 0x00000000ae007221 */ /* 0x000fe80000010000 */
[----:B------:R-:W-:Y:S01]  /*c8a0*/  FADD.FTZ R0, R175, R0 ;  /* 0x00000000af007221 */ /* 0x000fe20000010000 */
[----:B--2---:R-:W-:Y:S03]  /*c8b0*/  MOV R132, R2 ;  /* 0x0000000200847202 */ /* 0x004fe60000000f00 */
[----:B------:R-:W-:Y:S04]  /*c8c0*/  FADD.FTZ R0, R172, R0 ;  /* 0x00000000ac007221 */ /* 0x000fe80000010000 */
[----:B------:R-:W-:Y:S01]  /*c8d0*/  FADD.FTZ R0, R173, R0 ;  /* 0x00000000ad007221 */ /* 0x000fe20000010000 */
[C---:B-1----:R-:W-:Y:S04]  /*c8e0*/  HMMA.16816.F32.BF16 R28, R136.reuse, R144, R28 ;  /* 0x00000090881c723c */ /* 0x042fe8000004181c */
[----:B------:R-:W-:Y:S04]  /*c8f0*/  STL [R1+0x24], R0 ;  /* 0x0000240001007387 */ /* 0x000fe80000100800 */
[C---:B------:R-:W-:Y:S01]  /*c900*/  HMMA.16816.F32.BF16 R32, R136.reuse, R146, R32 ;  /* 0x000000928820723c */ /* 0x040fe20000041820 */
[----:B------:R-:W1:Y:S07]  /*c910*/  LDSM.16.MT88.4 R144, [R237+0x6080] ;  /* 0x00608000ed90783b */ /* 0x000e6e0000004200 */
[C---:B---3--:R-:W-:Y:S08]  /*c920*/  HMMA.16816.F32.BF16 R36, R136.reuse, R140, R36 ;  /* 0x0000008c8824723c */ /* 0x048ff00000041824 */
        /* <DEDUP_REMOVED lines=30> */
[C---:B------:R-:W-:Y:S08]  /*cb10*/  HMMA.16816.F32.BF16 R120, R136.reuse, R142, R120 ;  /* 0x0000008e8878723c */ /* 0x040ff00000041878 */
[C---:B-1----:R-:W-:Y:S08]  /*cb20*/  HMMA.16816.F32.BF16 R124, R136.reuse, R144, R124 ;  /* 0x00000090887c723c */ /* 0x042ff0000004187c */
        /* <DEDUP_REMOVED lines=46> */
[C---:B--2---:R-:W-:Y:S08]  /*ce10*/  HMMA.16816.F32.BF16 R124, R168.reuse, R4, R124 ;  /* 0x00000004a87c723c */ /* 0x044ff0000004187c */
[----:B------:R-:W-:Y:S01]  /*ce20*/  HMMA.16816.F32.BF16 R128, R168, R6, R128 ;  /* 0x00000006a880723c */ /* 0x000fe20000041880 */
[----:B------:R-:W-:-:S07]  /*ce30*/  @P0 BRA `(.L_x_194) ;  /* 0xffffcfe000000947 */ /* 0x000fce000383ffff */
.L_x_191:
[----:B------:R-:W-:-:S06]  /*ce40*/  UISETP.GE.AND UP0, UPT, UR13, UR12, UPT ;  /* 0x0000000c0d00728c */ /* 0x000fcc000bf06270 */
[----:B------:R-:W-:-:S13]  /*ce50*/  PLOP3.LUT P0, PT, PT, PT, UP0, 0x40, 0x0 ;  /* 0x000000000000781c */ /* 0x000fda0003f0e808 */
[----:B------:R-:W-:Y:S05]  /*ce60*/  @P0 BRA `(.L_x_195) ;  /* 0x00003f6000000947 */ /* 0x000fea0003800000 */
[----:B------:R-:W2:Y:S01]  /*ce70*/  LDL.64 R8, [R1+0x48] ;  /* 0x0000480001087983 */ /* 0x000ea20000100a00 */
[----:B------:R-:W-:-:S03]  /*ce80*/  ULDC.64 UR4, c[0x0][0x208] ;  /* 0x0000820000047ab9 */ /* 0x000fc60000000a00 */
[----:B------:R-:W3:Y:S04]  /*ce90*/  LDL.64 R2, [R1+0x40] ;  /* 0x0000400001027983 */ /* 0x000ee80000100a00 */
[----:B------:R-:W4:Y:S04]  /*cea0*/  LDL.64 R6, [R1+0x38] ;  /* 0x0000380001067983 */ /* 0x000f280000100a00 */
[----:B-1----:R-:W4:Y:S01]  /*ceb0*/  LDL.64 R4, [R1+0x30] ;  /* 0x0000300001047983 */ /* 0x002f220000100a00 */
[----:B------:R-:W-:Y:S01]  /*cec0*/  UIMAD.WIDE.U32 UR10, UR4, 0x30, URZ ;  /* 0x00000030040a78a5 */ /* 0x000fe2000f8e003f */
[----:B------:R-:W-:Y:S01]  /*ced0*/  IMAD.MOV.U32 R134, RZ, RZ, R132 ;  /* 0x000000ffff867224 */ /* 0x000fe200078e0084 */
[----:B------:R-:W-:-:S04]  /*cee0*/  UIMAD UR5, UR5, 0x30, URZ ;  /* 0x00000030050578a4 */ /* 0x000fc8000f8e023f */
[----:B------:R-:W-:Y:S01]  /*cef0*/  UIADD3 UR9, UR11, UR5, URZ ;  /* 0x000000050b097290 */ /* 0x000fe2000fffe03f */
[C---:B--2---:R-:W-:Y:S02]  /*cf00*/  IADD3 R10, P0, R8.reuse, 0x40, RZ ;  /* 0x00000040080a7810 */ /* 0x044fe40007f1e0ff */
[C---:B------:R-:W-:Y:S01]  /*cf10*/  IADD3 R0, P1, R8.reuse, 0x80, RZ ;  /* 0x0000008008007810 */ /* 0x040fe20007f3e0ff */
[----:B---3--:R-:W1:Y:S04]  /*cf20*/  S2R R2, SR_TID.X ;  /* 0x0000000000027919 */ /* 0x008e680000002100 */
[--C-:B------:R-:W-:Y:S01]  /*cf30*/  IMAD.X R9, RZ, RZ, R3.reuse, P1 ;  /* 0x000000ffff097224 */ /* 0x100fe200008e0603 */
[----:B------:R2:W-:Y:S04]  /*cf40*/  STL [R1+0x6c], R10 ;  /* 0x00006c0a01007387 */ /* 0x0005e80000100800 */
[----:B------:R3:W-:Y:S01]  /*cf50*/  STL [R1+0x64], R0 ;  /* 0x0000640001007387 */ /* 0x0007e20000100800 */
[----:B--2---:R-:W-:Y:S01]  /*cf60*/  IMAD.X R10, RZ, RZ, R3, P0 ;  /* 0x000000ffff0a7224 */ /* 0x004fe200000e0603 */
[----:B---3--:R-:W-:-:S04]  /*cf70*/  IADD3 R0, P0, R8, 0xc0, RZ ;  /* 0x000000c008007810 */ /* 0x008fc80007f1e0ff */
[----:B------:R-:W-:Y:S01]  /*cf80*/  STL [R1+0x68], R10 ;  /* 0x0000680a01007387 */ /* 0x000fe20000100800 */
[----:B----4-:R-:W-:-:S03]  /*cf90*/  IADD3 R8, P2, R6, 0x40, RZ ;  /* 0x0000004006087810 */ /* 0x010fc60007f5e0ff */
[----:B------:R2:W-:Y:S04]  /*cfa0*/  STL [R1+0x5c], R0 ;  /* 0x00005c0001007387 */ /* 0x0005e80000100800 */
[----:B------:R-:W-:Y:S04]  /*cfb0*/  STL [R1+0x60], R9 ;  /* 0x0000600901007387 */ /* 0x000fe80000100800 */
[----:B------:R-:W-:Y:S01]  /*cfc0*/  STL [R1+0x54], R8 ;  /* 0x0000540801007387 */ /* 0x000fe20000100800 */
[----:B--2---:R-:W-:Y:S01]  /*cfd0*/  IMAD.X R0, RZ, RZ, R3, P0 ;  /* 0x000000ffff007224 */ /* 0x004fe200000e0603 */
[----:B------:R-:W-:-:S04]  /*cfe0*/  IADD3 R3, P1, R6, 0x80, RZ ;  /* 0x0000008006037810 */ /* 0x000fc80007f3e0ff */
[----:B------:R2:W-:Y:S04]  /*cff0*/  STL [R1+0x58], R0 ;  /* 0x0000580001007387 */ /* 0x0005e80000100800 */
[----:B------:R3:W-:Y:S04]  /*d000*/  STL [R1+0x2c], R3 ;  /* 0x00002c0301007387 */ /* 0x0007e80000100800 */
[----:B--2---:R-:W2:Y:S01]  /*d010*/  S2R R0, SR_TID.X ;  /* 0x0000000000007919 */ /* 0x004ea20000002100 */
[----:B---3--:R-:W-:-:S05]  /*d020*/  IMAD.X R3, RZ, RZ, R5, P2 ;  /* 0x000000ffff037224 */ /* 0x008fca00010e0605 */
[----:B------:R3:W-:Y:S01]  /*d030*/  STL [R1+0x50], R3 ;  /* 0x0000500301007387 */ /* 0x0007e20000100800 */
[----:B--2---:R-:W-:-:S04]  /*d040*/  SHF.R.S32.HI R0, RZ, 0x1f, R0 ;  /* 0x0000001fff007819 */ /* 0x004fc80000011400 */
[----:B-1----:R-:W-:Y:S02]  /*d050*/  LEA.HI R0, R0, R2, RZ, 0x3 ;  /* 0x0000000200007211 */ /* 0x002fe400078f18ff */
[----:B------:R-:W-:Y:S02]  /*d060*/  IADD3 R2, P0, R6, 0xc0, RZ ;  /* 0x000000c006027810 */ /* 0x000fe40007f1e0ff */
[----:B------:R-:W-:Y:S01]  /*d070*/  SHF.R.S32.HI R0, RZ, 0x3, R0 ;  /* 0x00000003ff007819 */ /* 0x000fe20000011400 */
[----:B---3--:R-:W-:Y:S02]  /*d080*/  IMAD.X R3, RZ, RZ, R5, P1 ;  /* 0x000000ffff037224 */ /* 0x008fe400008e0605 */
[----:B------:R1:W-:Y:S01]  /*d090*/  STL [R1+0x18], R2 ;  /* 0x0000180201007387 */ /* 0x0003e20000100800 */
[----:B------:R-:W-:-:S05]  /*d0a0*/  IADD3 R0, -R0, 0x30, RZ ;  /* 0x0000003000007810 */ /* 0x000fca0007ffe1ff */
[----:B------:R2:W-:Y:S01]  /*d0b0*/  STL [R1+0xc], R0 ;  /* 0x00000c0001007387 */ /* 0x0005e20000100800 */
[----:B-1----:R-:W-:Y:S02]  /*d0c0*/  IMAD.MOV.U32 R2, RZ, RZ, R133 ;  /* 0x000000ffff027224 */ /* 0x002fe400078e0085 */
[----:B--2---:R-:W-:-:S05]  /*d0d0*/  IMAD.X R0, RZ, RZ, R5, P0 ;  /* 0x000000ffff007224 */ /* 0x004fca00000e0605 */
[----:B------:R1:W-:Y:S04]  /*d0e0*/  STL [R1+0x14], R0 ;  /* 0x0000140001007387 */ /* 0x0003e80000100800 */
[----:B------:R1:W-:Y:S02]  /*d0f0*/  STL [R1+0x1c], R3 ;  /* 0x00001c0301007387 */ /* 0x0003e40000100800 */
.L_x_205:
[----:B------:R-:W2:Y:S01]  /*d100*/  LDL.64 R132, [R1+0x48] ;  /* 0x0000480001847983 */ /* 0x000ea20000100a00 */
[----:B------:R-:W-:Y:S01]  /*d110*/  USHF.R.S32.HI UR5, URZ, 0x1f, UR13 ;  /* 0x0000001f3f057899 */ /* 0x000fe2000801140d */
[----:B------:R-:W-:Y:S01]  /*d120*/  IMAD.MOV.U32 R24, RZ, RZ, c[0x0][0x208] ;  /* 0x00008200ff187624 */ /* 0x000fe200078e00ff */
[----:B------:R-:W-:Y:S01]  /*d130*/  UIMAD UR4, UR9, UR13, URZ ;  /* 0x0000000d090472a4 */ /* 0x000fe2000f8e023f */
[----:B------:R-:W-:Y:S01]  /*d140*/  IMAD.MOV.U32 R27, RZ, RZ, c[0x0][0x20c] ;  /* 0x00008300ff1b7624 */ /* 0x000fe200078e00ff */
[----:B------:R-:W-:Y:S01]  /*d150*/  UIMAD.WIDE.U32 UR14, UR10, UR13, URZ ;  /* 0x0000000d0a0e72a5 */ /* 0x000fe2000f8e003f */
[----:B------:R-:W3:Y:S01]  /*d160*/  LDL.64 R18, [R1+0x40] ;  /* 0x0000400001127983 */ /* 0x000ee20000100a00 */
[----:B------:R-:W-:Y:S01]  /*d170*/  UIMAD UR4, UR5, UR10, UR4 ;  /* 0x0000000a050472a4 */ /* 0x000fe2000f8e0204 */
[----:B------:R-:W-:Y:S04]  /*d180*/  DEPBAR.LE SB0, 0x0 ;  /* 0x000080000000791a */ /* 0x000fe80000000000 */
[----:B------:R-:W4:Y:S01]  /*d190*/  LDL R22, [R1+0x6c] ;  /* 0x00006c0001167983 */ /* 0x000f220000100800 */
[----:B------:R-:W-:Y:S02]  /*d1a0*/  UIADD3 UR4, UR15, UR4, URZ ;  /* 0x000000040f047290 */ /* 0x000fe4000fffe03f */
[----:B------:R-:W-:Y:S03]  /*d1b0*/  UISETP.GT.AND UP0, UPT, UR13, UR12, UPT ;  /* 0x0000000c0d00728c */ /* 0x000fe6000bf04270 */
[----:B------:R-:W4:Y:S06]  /*d1c0*/  LDL R17, [R1+0x68] ;  /* 0x0000680001117983 */ /* 0x000f2c0000100800 */
[----:B------:R-:W4:Y:S06]  /*d1d0*/  LDL R26, [R1+0x64] ;  /* 0x00006400011a7983 */ /* 0x000f2c0000100800 */
[----:B------:R-:W4:Y:S06]  /*d1e0*/  LDL R25, [R1+0x5c] ;  /* 0x00005c0001197983 */ /* 0x000f2c0000100800 */
[----:B------:R-:W4:Y:S06]  /*d1f0*/  LDL R174, [R1+0x60] ;  /* 0x0000600001ae7983 */ /* 0x000f2c0000100800 */
[----:B------:R-:W4:Y:S06]  /*d200*/  LDL R173, [R1+0x58] ;  /* 0x0000580001ad7983 */ /* 0x000f2c0000100800 */
[----:B------:R-:W4:Y:S06]  /*d210*/  LDL R23, [R1+0x28] ;  /* 0x0000280001177983 */ /* 0x000f2c0000100800 */
[----:B-1----:R1:W-:Y:S06]  /*d220*/  STL.64 [R1+0x90], R30 ;  /* 0x0000901e01007387 */ /* 0x0023ec0000100a00 */
[----:B------:R1:W-:Y:S06]  /*d230*/  STL.64 [R1+0x88], R28 ;  /* 0x0000881c01007387 */ /* 0x0003ec0000100a00 */
[----:B------:R-:W4:Y:S06]  /*d240*/  LDL R172, [R1] ;  /* 0x0000000001ac7983 */ /* 0x000f2c0000100800 */
[----:B------:R-:W-:Y:S06]  /*d250*/  BAR.SYNC.DEFER_BLOCKING 0x0 ;  /* 0x0000000000007b1d */ /* 0x000fec0000010000 */
[----:B-----5:R-:W1:Y:S06]  /*d260*/  LDSM.16.M88.4 R8, [R135+0x14080] ;  /* 0x014080008708783b */ /* 0x020e6c0000000200 */
[----:B------:R-:W-:Y:S06]  /*d270*/  LDSM.16.M88.4 R168, [R242] ;  /* 0x00000000f2a8783b */ /* 0x000fec0000000200 */
[----:B------:R-:W-:Y:S01]  /*d280*/  LDSM.16.M88.4 R176, [R252] ;  /* 0x00000000fcb0783b */ /* 0x000fe20000000200 */
[----:B-12---:R-:W-:Y:S04]  /*d290*/  IADD3 R0, P1, R132, UR14, RZ ;  /* 0x0000000e84007c10 */ /* 0x006fe8000ff3e0ff */
[----:B---3--:R-:W-:Y:S02]  /*d2a0*/  IADD3.X R4, R19, UR4, RZ, P1, !PT ;  /* 0x0000000413047c10 */ /* 0x008fe40008ffe4ff */
[----:B------:R-:W-:Y:S02]  /*d2b0*/  LEA R14, P1, R0, c[0x0][0x1f8], 0x1 ;  /* 0x00007e00000e7a11 */ /* 0x000fe400078208ff */
[----:B----4-:R-:W-:Y:S02]  /*d2c0*/  IADD3 R3, P0, R22, UR14, RZ ;  /* 0x0000000e16037c10 */ /* 0x010fe4000ff1e0ff */
[----:B------:R-:W-:Y:S02]  /*d2d0*/  LEA.HI.X R15, R0, c[0x0][0x1fc], R4, 0x1, P1 ;  /* 0x00007f00000f7a11 */ /* 0x000fe400008f0c04 */
[----:B------:R-:W-:Y:S02]  /*d2e0*/  IADD3.X R5, R17, UR4, RZ, P0, !PT ;  /* 0x0000000411057c10 */ /* 0x000fe400087fe4ff */
[C---:B------:R-:W-:Y:S02]  /*d2f0*/  LEA R12, P0, R3.reuse, c[0x0][0x1f8], 0x1 ;  /* 0x00007e00030c7a11 */ /* 0x040fe400078008ff */
[----:B------:R-:W-:Y:S02]  /*d300*/  IADD3 R0, P1, R26, UR14, RZ ;  /* 0x0000000e1a007c10 */ /* 0x000fe4000ff3e0ff */
[----:B------:R-:W-:Y:S02]  /*d310*/  LEA.HI.X R13, R3, c[0x0][0x1fc], R5, 0x1, P0 ;  /* 0x00007f00030d7a11 */ /* 0x000fe400000f0c05 */
[----:B------:R-:W-:Y:S02]  /*d320*/  LEA R6, P0, R0, c[0x0][0x1f8], 0x1 ;  /* 0x00007e0000067a11 */ /* 0x000fe400078008ff */
[----:B------:R-:W-:Y:S02]  /*d330*/  IADD3.X R3, R174, UR4, RZ, P1, !PT ;  /* 0x00000004ae037c10 */ /* 0x000fe40008ffe4ff */
[----:B------:R-:W-:Y:S02]  /*d340*/  IADD3 R4, P1, R25, UR14, RZ ;  /* 0x0000000e19047c10 */ /* 0x000fe4000ff3e0ff */
[----:B------:R-:W-:Y:S02]  /*d350*/  LEA.HI.X R7, R0, c[0x0][0x1fc], R3, 0x1, P0 ;  /* 0x00007f0000077a11 */ /* 0x000fe400000f0c03 */
[----:B------:R-:W-:Y:S02]  /*d360*/  IADD3.X R16, R173, UR4, RZ, P1, !PT ;  /* 0x00000004ad107c10 */ /* 0x000fe40008ffe4ff */
[----:B------:R-:W-:Y:S02]  /*d370*/  LEA R20, P2, R4, c[0x0][0x1f8], 0x1 ;  /* 0x00007e0004147a11 */ /* 0x000fe400078408ff */
[----:B------:R-:W-:Y:S02]  /*d380*/  @!P3 LEA R0, P0, R24, UR14, 0x5 ;  /* 0x0000000e1800bc11 */ /* 0x000fe4000f8028ff */
[----:B------:R-:W-:Y:S02]  /*d390*/  LEA.HI.X R21, R4, c[0x0][0x1fc], R16, 0x1, P2 ;  /* 0x00007f0004157a11 */ /* 0x000fe400010f0c10 */
[----:B------:R-:W-:Y:S02]  /*d3a0*/  @!P3 LEA.HI.X R3, R24, UR4, R27, 0x5, P0 ;  /* 0x000000041803bc11 */ /* 0x000fe400080f2c1b */
[C---:B------:R-:W-:Y:S02]  /*d3b0*/  @!P3 IADD3 R5, P1, R0.reuse, R132, RZ ;  /* 0x000000840005b210 */ /* 0x040fe40007f3e0ff */
[----:B------:R-:W-:Y:S02]  /*d3c0*/  @!P3 IADD3 R4, P0, R0, R22, RZ ;  /* 0x000000160004b210 */ /* 0x000fe40007f1e0ff */
[----:B------:R-:W-:Y:S01]  /*d3d0*/  LOP3.LUT P2, RZ, R23, 0x1, RZ, 0xc0, !PT ;  /* 0x0000000117ff7812 */ /* 0x000fe2000784c0ff */
[----:B------:R-:W-:Y:S01]  /*d3e0*/  @!P3 IMAD.X R23, R3, 0x1, R19, P1 ;  /* 0x000000010317b824 */ /* 0x000fe200008e0613 */
[----:B------:R-:W-:Y:S01]  /*d3f0*/  @!P3 LEA R22, P1, R5, c[0x0][0x1f8], 0x1 ;  /* 0x00007e000516ba11 */ /* 0x000fe200078208ff */
[----:B------:R-:W-:Y:S01]  /*d400*/  @!P3 IMAD.X R24, R3, 0x1, R17, P0 ;  /* 0x000000010318b824 */ /* 0x000fe200000e0611 */
[C---:B------:R-:W-:Y:S01]  /*d410*/  @!P3 LEA R132, P0, R4.reuse, c[0x0][0x1f8], 0x1 ;  /* 0x00007e000484ba11 */ /* 0x040fe200078008ff */
[----:B------:R-:W1:Y:S01]  /*d420*/  LDSM.16.M88.4 R16, [R135+0x14880] ;  /* 0x014880008710783b */ /* 0x000e620000000200 */
[----:B------:R-:W-:Y:S02]  /*d430*/  @!P3 LEA.HI.X R23, R5, c[0x0][0x1fc], R23, 0x1, P1 ;  /* 0x00007f000517ba11 */ /* 0x000fe400008f0c17 */
[----:B------:R-:W-:Y:S02]  /*d440*/  @!P3 LEA.HI.X R133, R4, c[0x0][0x1fc], R24, 0x1, P0 ;  /* 0x00007f000485ba11 */ /* 0x000fe400000f0c18 */
[C---:B------:R-:W-:Y:S02]  /*d450*/  @!P3 IADD3 R4, P1, R0.reuse, R26, RZ ;  /* 0x0000001a0004b210 */ /* 0x040fe40007f3e0ff */
[----:B------:R-:W-:Y:S02]  /*d460*/  @!P3 IADD3 R0, P0, R0, R25, RZ ;  /* 0x000000190000b210 */ /* 0x000fe40007f1e0ff */
[----:B------:R-:W2:Y:S01]  /*d470*/  LDSM.16.M88.4 R24, [R135+0x15080] ;  /* 0x015080008718783b */ /* 0x000ea20000000200 */
[C---:B------:R-:W-:Y:S01]  /*d480*/  @!P3 IMAD.X R5, R3.reuse, 0x1, R174, P1 ;  /* 0x000000010305b824 */ /* 0x040fe200008e06ae */
[----:B------:R-:W-:Y:S01]  /*d490*/  @!P3 LEA R30, P1, R4, c[0x0][0x1f8], 0x1 ;  /* 0x00007e00041eba11 */ /* 0x000fe200078208ff */
[----:B------:R-:W-:Y:S01]  /*d4a0*/  @!P3 IMAD.X R3, R3, 0x1, R173, P0 ;  /* 0x000000010303b824 */ /* 0x000fe200000e06ad */
[----:B------:R-:W-:Y:S02]  /*d4b0*/  @!P3 LEA R28, P0, R0, c[0x0][0x1f8], 0x1 ;  /* 0x00007e00001cba11 */ /* 0x000fe400078008ff */
[----:B------:R-:W3:Y:S01]  /*d4c0*/  LDSM.16.M88.4 R172, [R172] ;  /* 0x00000000acac783b */ /* 0x000ee20000000200 */
[----:B------:R-:W-:Y:S02]  /*d4d0*/  @!P3 LEA.HI.X R31, R4, c[0x0][0x1fc], R5, 0x1, P1 ;  /* 0x00007f00041fba11 */ /* 0x000fe400008f0c05 */
[----:B------:R-:W-:Y:S02]  /*d4e0*/  @!P3 LEA.HI.X R29, R0, c[0x0][0x1fc], R3, 0x1, P0 ;  /* 0x00007f00001dba11 */ /* 0x000fe400000f0c03 */
[----:B------:R-:W-:Y:S01]  /*d4f0*/  PLOP3.LUT P0, PT, PT, PT, UP0, 0x40, 0x0 ;  /* 0x000000000000781c */ /* 0x000fe20003f0e808 */
[----:B------:R-:W4:Y:S06]  /*d500*/  LDL R3, [R1+0x4] ;  /* 0x0000040001037983 */ /* 0x000f2c0000100800 */
[----:B------:R-:W-:Y:S01]  /*d510*/  @!PT LDS RZ, [RZ] ;  /* 0x00000000fffff984 */ /* 0x000fe20000000800 */
[----:B------:R-:W-:Y:S01]  /*d520*/  @!PT LDS RZ, [RZ] ;  /* 0x00000000fffff984 */ /* 0x000fe20000000800 */
[----:B------:R-:W-:Y:S01]  /*d530*/  @!PT LDS RZ, [RZ] ;  /* 0x00000000fffff984 */ /* 0x000fe20000000800 */
[----:B----4-:R1:W-:Y:S06]  /*d540*/  LDGSTS.E.BYPASS.LTC128B.128 [R3+0x4080], [R14.64], !P2 ;  /* 0x040800000e037fae */ /* 0x0103ec000d101d58 */
[----:B------:R1:W-:Y:S06]  /*d550*/  LDGSTS.E.BYPASS.LTC128B.128 [R3+0x5880], [R12.64], !P6 ;  /* 0x058800000c037fae */ /* 0x0003ec000f101d58 */
[----:B------:R4:W-:Y:S06]  /*d560*/  LDGSTS.E.BYPASS.LTC128B.128 [R3+0x7080], [R6.64], !P5 ;  /* 0x0708000006037fae */ /* 0x0009ec000e901d58 */
[----:B------:R2:W-:Y:S06]  /*d570*/  LDGSTS.E.BYPASS.LTC128B.128 [R3+0x8880], [R20.64], !P4 ;  /* 0x0888000014037fae */ /* 0x0005ec000e101d58 */
[----:B------:R2:W-:Y:S06]  /*d580*/  @!P3 LDGSTS.E.BYPASS.LTC128B.128 [R3+0x5080], [R22.64], !P2 ;  /* 0x050800001603bfae */ /* 0x0005ec000d101d58 */
[----:B------:R2:W-:Y:S06]  /*d590*/  @!P3 LDGSTS.E.BYPASS.LTC128B.128 [R3+0x6880], [R132.64], !P6 ;  /* 0x068800008403bfae */ /* 0x0005ec000f101d58 */
[----:B------:R2:W-:Y:S01]  /*d5a0*/  @!P3 LDGSTS.E.BYPASS.LTC128B.128 [R3+0x8080], [R30.64], !P5 ;  /* 0x080800001e03bfae */ /* 0x0005e2000e901d58 */
[C---:B----4-:R-:W-:Y:S05]  /*d5b0*/  HMMA.16816.F32.BF16 R4, R160.reuse, R8, RZ ;  /* 0x00000008a004723c */ /* 0x050fea00000418ff */
[----:B------:R4:W-:Y:S03]  /*d5c0*/  @!P3 LDGSTS.E.BYPASS.LTC128B.128 [R3+0x9880], [R28.64], !P4 ;  /* 0x098800001c03bfae */ /* 0x0009e6000e101d58 */
[C---:B------:R-:W-:Y:S03]  /*d5d0*/  HMMA.16816.F32.BF16 R8, R160.reuse, R10, RZ ;  /* 0x0000000aa008723c */ /* 0x040fe600000418ff */
[----:B------:R-:W0:Y:S05]  /*d5e0*/  LDGDEPBAR ;  /* 0x00000000000079af */ /* 0x000e2a0000000000 */
[C---:B-1----:R-:W-:Y:S08]  /*d5f0*/  HMMA.16816.F32.BF16 R12, R160.reuse, R16, RZ ;  /* 0x00000010a00c723c */ /* 0x042ff000000418ff */
[C---:B------:R-:W-:Y:S01]  /*d600*/  HMMA.16816.F32.BF16 R16, R160.reuse, R18, RZ ;  /* 0x00000012a010723c */ /* 0x040fe200000418ff */
[----:B--2---:R1:W5:Y:S06]  /*d610*/  LDL.LU.64 R30, [R1+0x90] ;  /* 0x00009000011e7983 */ /* 0x00436c0000300a00 */
[----:B----4-:R1:W5:Y:S01]  /*d620*/  LDL.LU.64 R28, [R1+0x88] ;  /* 0x00008800011c7983 */ /* 0x0103620000300a00 */
[C---:B------:R-:W-:Y:S08]  /*d630*/  HMMA.16816.F32.BF16 R20, R160.reuse, R24, RZ ;  /* 0x00000018a014723c */ /* 0x040ff000000418ff */
[----:B------:R-:W-:Y:S08]  /*d640*/  HMMA.16816.F32.BF16 R24, R160, R26, RZ ;  /* 0x0000001aa018723c */ /* 0x000ff000000418ff */
[C---:B------:R-:W-:Y:S08]  /*d650*/  HMMA.16816.F32.BF16 R4, R164.reuse, R168, R4 ;  /* 0x000000a8a404723c */ /* 0x040ff00000041804 */
[C---:B------:R-:W-:Y:S01]  /*d660*/  HMMA.16816.F32.BF16 R8, R164.reuse, R170, R8 ;  /* 0x000000aaa408723c */ /* 0x040fe20000041808 */
[----:B------:R-:W2:Y:S07]  /*d670*/  LDSM.16.M88.4 R168, [R241+0x14080] ;  /* 0x01408000f1a8783b */ /* 0x000eae0000000200 */
[C---:B---3--:R-:W-:Y:S08]  /*d680*/  HMMA.16816.F32.BF16 R12, R164.reuse, R172, R12 ;  /* 0x000000aca40c723c */ /* 0x048ff0000004180c */
[C---:B------:R-:W-:Y:S01]  /*d690*/  HMMA.16816.F32.BF16 R16, R164.reuse, R174, R16 ;  /* 0x000000aea410723c */ /* 0x040fe20000041810 */
[----:B------:R-:W3:Y:S07]  /*d6a0*/  LDSM.16.M88.4 R172, [R241+0x14880] ;  /* 0x01488000f1ac783b */ /* 0x000eee0000000200 */
[C---:B------:R-:W-:Y:S08]  /*d6b0*/  HMMA.16816.F32.BF16 R20, R164.reuse, R176, R20 ;  /* 0x000000b0a414723c */ /* 0x040ff00000041814 */
[----:B------:R-:W-:Y:S01]  /*d6c0*/  HMMA.16816.F32.BF16 R24, R164, R178, R24 ;  /* 0x000000b2a418723c */ /* 0x000fe20000041818 */
[----:B------:R-:W4:Y:S07]  /*d6d0*/  LDSM.16.M88.4 R176, [R241+0x15080] ;  /* 0x01508000f1b0783b */ /* 0x000f2e0000000200 */
[C---:B--2---:R-:W-:Y:S08]  /*d6e0*/  HMMA.16816.F32.BF16 R4, R180.reuse, R168, R4 ;  /* 0x000000a8b404723c */ /* 0x044ff00000041804 */
[C---:B------:R-:W-:Y:S01]  /*d6f0*/  HMMA.16816.F32.BF16 R8, R180.reuse, R170, R8 ;  /* 0x000000aab408723c */ /* 0x040fe20000041808 */
[----:B------:R-:W2:Y:S07]  /*d700*/  LDSM.16.M88.4 R168, [R238] ;  /* 0x00000000eea8783b */ /* 0x000eae0000000200 */
[C---:B---3--:R-:W-:Y:S08]  /*d710*/  HMMA.16816.F32.BF16 R12, R180.reuse, R172, R12 ;  /* 0x000000acb40c723c */ /* 0x048ff0000004180c */
[C---:B------:R-:W-:Y:S01]  /*d720*/  HMMA.16816.F32.BF16 R16, R180.reuse, R174, R16 ;  /* 0x000000aeb410723c */ /* 0x040fe20000041810 */
[----:B------:R-:W3:Y:S07]  /*d730*/  LDSM.16.M88.4 R172, [R238+0x800] ;  /* 0x00080000eeac783b */ /* 0x000eee0000000200 */
[C---:B----4-:R-:W-:Y:S08]  /*d740*/  HMMA.16816.F32.BF16 R20, R180.reuse, R176, R20 ;  /* 0x000000b0b414723c */ /* 0x050ff00000041814 */
[----:B------:R-:W-:Y:S01]  /*d750*/  HMMA.16816.F32.BF16 R24, R180, R178, R24 ;  /* 0x000000b2b418723c */ /* 0x000fe20000041818 */
[----:B------:R-:W4:Y:S07]  /*d760*/  LDSM.16.M88.4 R176, [R238+0x1000] ;  /* 0x00100000eeb0783b */ /* 0x000f2e0000000200 */
[C---:B--2---:R-:W-:Y:S08]  /*d770*/  HMMA.16816.F32.BF16 R4, R184.reuse, R168, R4 ;  /* 0x000000a8b804723c */ /* 0x044ff00000041804 */
[C---:B------:R-:W-:Y:S01]  /*d780*/  HMMA.16816.F32.BF16 R8, R184.reuse, R170, R8 ;  /* 0x000000aab808723c */ /* 0x040fe20000041808 */
[----:B------:R-:W2:Y:S07]  /*d790*/  LDSM.16.M88.4 R168, [R135+0x15880] ;  /* 0x0158800087a8783b */ /* 0x000eae0000000200 */
        /* <DEDUP_REMOVED lines=8> */
[----:B------:R-:W2:Y:S07]  /*d820*/  LDSM.16.M88.4 R168, [R251] ;  /* 0x00000000fba8783b */ /* 0x000eae0000000200 */
[C---:B---3--:R-:W-:Y:S08]  /*d830*/  HMMA.16816.F32.BF16 R12, R188.reuse, R172, R12 ;  /* 0x000000acbc0c723c */ /* 0x048ff0000004180c */
[C---:B------:R-:W-:Y:S01]  /*d840*/  HMMA.16816.F32.BF16 R16, R188.reuse, R174, R16 ;  /* 0x000000aebc10723c */ /* 0x040fe20000041810 */
[----:B------:R-:W3:Y:S07]  /*d850*/  LDSM.16.M88.4 R172, [R250] ;  /* 0x00000000faac783b */ /* 0x000eee0000000200 */
[C---:B----4-:R-:W-:Y:S08]  /*d860*/  HMMA.16816.F32.BF16 R20, R188.reuse, R176, R20 ;  /* 0x000000b0bc14723c */ /* 0x050ff00000041814 */
[----:B------:R-:W-:Y:S01]  /*d870*/  HMMA.16816.F32.BF16 R24, R188, R178, R24 ;  /* 0x000000b2bc18723c */ /* 0x000fe20000041818 */
[----:B------:R-:W4:Y:S07]  /*d880*/  LDSM.16.M88.4 R176, [R249] ;  /* 0x00000000f9b0783b */ /* 0x000f2e0000000200 */
        /* <DEDUP_REMOVED lines=88> */
[----:B------:R-:W-:Y:S08]  /*de10*/  HMMA.16816.F32.BF16 R24, R228, R178, R24 ;  /* 0x000000b2e418723c */ /* 0x000ff00000041818 */
[C---:B--2---:R-:W-:Y:S08]  /*de20*/  HMMA.16816.F32.BF16 R4, R232.reuse, R168, R4 ;  /* 0x000000a8e804723c */ /* 0x044ff00000041804 */
[C---:B------:R-:W-:Y:S08]  /*de30*/  HMMA.16816.F32.BF16 R8, R232.reuse, R170, R8 ;  /* 0x000000aae808723c */ /* 0x040ff00000041808 */
[C---:B---3--:R-:W-:Y:S08]  /*de40*/  HMMA.16816.F32.BF16 R12, R232.reuse, R172, R12 ;  /* 0x000000ace80c723c */ /* 0x048ff0000004180c */
[----:B------:R-:W-:Y:S01]  /*de50*/  FMUL.FTZ R4, R4, c[0x0][0x320] ;  /* 0x0000c80004047a20 */ /* 0x000fe20000410000 */
[C---:B------:R-:W-:Y:S03]  /*de60*/  HMMA.16816.F32.BF16 R16, R232.reuse, R174, R16 ;  /* 0x000000aee810723c */ /* 0x040fe60000041810 */
[----:B------:R-:W2:Y:S01]  /*de70*/  MUFU.TANH R171, R4 ;  /* 0x0000000400ab7308 */ /* 0x000ea20000002400 */
[----:B------:R-:W-:Y:S02]  /*de80*/  FMUL.FTZ R5, R5, c[0x0][0x320] ;  /* 0x0000c80005057a20 */ /* 0x000fe40000410000 */
[----:B------:R-:W-:Y:S02]  /*de90*/  FMUL.FTZ R6, R6, c[0x0][0x320] ;  /* 0x0000c80006067a20 */ /* 0x000fe40000410000 */
[----:B------:R-:W-:Y:S04]  /*dea0*/  FMUL.FTZ R7, R7, c[0x0][0x320] ;  /* 0x0000c80007077a20 */ /* 0x000fe80000410000 */
[----:B------:R-:W-:Y:S01]  /*deb0*/  FMUL.FTZ R9, R9, c[0x0][0x320] ;  /* 0x0000c80009097a20 */ /* 0x000fe20000410000 */
[----:B------:R-:W3:Y:S01]  /*dec0*/  MUFU.TANH R170, R5 ;  /* 0x0000000500aa7308 */ /* 0x000ee20000002400 */
[----:B------:R-:W-:Y:S02]  /*ded0*/  FMUL.FTZ R11, R11, c[0x0][0x320] ;  /* 0x0000c8000b0b7a20 */ /* 0x000fe40000410000 */
[----:B------:R-:W-:Y:S02]  /*dee0*/  FMUL.FTZ R12, R12, c[0x0][0x320] ;  /* 0x0000c8000c0c7a20 */ /* 0x000fe40000410000 */
[----:B------:R-:W-:Y:S02]  /*def0*/  FMUL.FTZ R13, R13, c[0x0][0x320] ;  /* 0x0000c8000d0d7a20 */ /* 0x000fe40000410000 */
[----:B------:R-:W-:Y:S02]  /*df00*/  FMUL.FTZ R14, R14, c[0x0][0x320] ;  /* 0x0000c8000e0e7a20 */ /* 0x000fe40000410000 */
[----:B------:R-:W-:Y:S01]  /*df10*/  FMUL.FTZ R8, R8, c[0x0][0x320] ;  /* 0x0000c80008087a20 */ /* 0x000fe20000410000 */
[----:B------:R-:W4:Y:S01]  /*df20*/  MUFU.TANH R179, R6 ;  /* 0x0000000600b37308 */ /* 0x000f220000002400 */
[----:B------:R-:W-:Y:S02]  /*df30*/  FMUL.FTZ R10, R10, c[0x0][0x320] ;  /* 0x0000c8000a0a7a20 */ /* 0x000fe40000410000 */
[----:B------:R-:W-:Y:S02]  /*df40*/  FMUL.FTZ R15, R15, c[0x0][0x320] ;  /* 0x0000c8000f0f7a20 */ /* 0x000fe40000410000 */
[----:B------:R-:W-:Y:S02]  /*df50*/  FMUL.FTZ R18, R18, c[0x0][0x320] ;  /* 0x0000c80012127a20 */ /* 0x000fe40000410000 */
[----:B------:R-:W-:Y:S03]  /*df60*/  FMUL.FTZ R19, R19, c[0x0][0x320] ;  /* 0x0000c80013137a20 */ /* 0x000fe60000410000 */
[----:B------:R1:W1:Y:S10]  /*df70*/  MUFU.TANH R178, R7 ;  /* 0x0000000700b27308 */ /* 0x0002740000002400 */
[----:B------:R-:W2:Y:S10]  /*df80*/  MUFU.TANH R168, R9 ;  /* 0x0000000900a87308 */ /* 0x000eb40000002400 */
[----:B------:R-:W2:Y:S01]  /*df90*/  MUFU.TANH R176, R11 ;  /* 0x0000000b00b07308 */ /* 0x000ea20000002400 */
[----:B-1----:R-:W1:Y:S01]  /*dfa0*/  LDSM.16.M88.4 R4, [R238+0x5800] ;  /* 0x00580000ee04783b */ /* 0x002e620000000200 */
[----:B------:R-:W-:Y:S08]  /*dfb0*/  DEPBAR.LE SB0, 0x0 ;  /* 0x000080000000791a */ /* 0x000ff00000000000 */
[----:B------:R-:W1:Y:S01]  /*dfc0*/  MUFU.TANH R133, R12 ;  /* 0x0000000c00857308 */ /* 0x000e620000002400 */
[----:B------:R-:W-:Y:S09]  /*dfd0*/  BAR.SYNC.DEFER_BLOCKING 0x0 ;  /* 0x0000000000007b1d */ /* 0x000ff20000010000 */
[----:B------:R1:W1:Y:S10]  /*dfe0*/  MUFU.TANH R132, R13 ;  /* 0x0000000d00847308 */ /* 0x0002740000002400 */
[----:B------:R2:W2:Y:S10]  /*dff0*/  MUFU.TANH R175, R14 ;  /* 0x0000000e00af7308 */ /* 0x0004b40000002400 */
[----:B------:R3:W3:Y:S01]  /*e000*/  MUFU.TANH R169, R8 ;  /* 0x0000000800a97308 */ /* 0x0006e20000002400 */
[C---:B-1----:R-:W-:Y:S05]  /*e010*/  HMMA.16816.F32.BF16 R20, R232.reuse, R4, R20 ;  /* 0x00000004e814723c */ /* 0x042fea0000041814 */
[----:B------:R-:W-:Y:S04]  /*e020*/  FMUL.FTZ R13, R17, c[0x0][0x320] ;  /* 0x0000c800110d7a20 */ /* 0x000fe80000410000 */
[----:B------:R1:W1:Y:S01]  /*e030*/  MUFU.TANH R177, R10 ;  /* 0x0000000a00b17308 */ /* 0x0002620000002400 */
[----:B------:R-:W-:Y:S03]  /*e040*/  HMMA.16816.F32.BF16 R24, R232, R6, R24 ;  /* 0x00000006e818723c */ /* 0x000fe60000041818 */
[----:B--2---:R-:W-:Y:S06]  /*e050*/  FMUL.FTZ R14, R16, c[0x0][0x320] ;  /* 0x0000c800100e7a20 */ /* 0x004fec0000410000 */
[----:B------:R2:W1:Y:S05]  /*e060*/  MUFU.TANH R174, R15 ;  /* 0x0000000f00ae7308 */ /* 0x00046a0000002400 */
[----:B------:R-:W-:Y:S05]  /*e070*/  FMUL.FTZ R12, R20, c[0x0][0x320] ;  /* 0x0000c800140c7a20 */ /* 0x000fea0000410000 */
[----:B------:R-:W1:Y:S01]  /*e080*/  MUFU.TANH R14, R14 ;  /* 0x0000000e000e7308 */ /* 0x000e620000002400 */
[----:B------:R-:W-:Y:S02]  /*e090*/  FMUL.FTZ R11, R21, c[0x0][0x320] ;  /* 0x0000c800150b7a20 */ /* 0x000fe40000410000 */
[----:B------:R-:W-:Y:S02]  /*e0a0*/  FMUL.FTZ R22, R22, c[0x0][0x320] ;  /* 0x0000c80016167a20 */ /* 0x000fe40000410000 */
[----:B------:R-:W-:Y:S02]  /*e0b0*/  FMUL.FTZ R21, R23, c[0x0][0x320] ;  /* 0x0000c80017157a20 */ /* 0x000fe40000410000 */
[----:B------:R-:W-:Y:S02]  /*e0c0*/  FMUL.FTZ R9, R24, c[0x0][0x320] ;  /* 0x0000c80018097a20 */ /* 0x000fe40000410000 */
[----:B------:R-:W-:Y:S01]  /*e0d0*/  FMUL.FTZ R20, R25, c[0x0][0x320] ;  /* 0x0000c80019147a20 */ /* 0x000fe20000410000 */
[----:B------:R-:W1:Y:S01]  /*e0e0*/  MUFU.TANH R13, R13 ;  /* 0x0000000d000d7308 */ /* 0x000e620000002400 */
[----:B------:R-:W-:Y:S02]  /*e0f0*/  FMUL.FTZ R24, R26, c[0x0][0x320] ;  /* 0x0000c8001a187a20 */ /* 0x000fe40000410000 */
[----:B------:R-:W-:Y:S07]  /*e100*/  FMUL.FTZ R23, R27, c[0x0][0x320] ;  /* 0x0000c8001b177a20 */ /* 0x000fee0000410000 */
[----:B------:R2:W1:Y:S10]  /*e110*/  MUFU.TANH R173, R18 ;  /* 0x0000001200ad7308 */ /* 0x0004740000002400 */
        /* <DEDUP_REMOVED lines=10> */
[----:B--234-:R-:W2:Y:S01]  /*e1c0*/  LDL R25, [R1+0xc] ;  /* 0x00000c0001197983 */ /* 0x01cea20000100800 */
[----:B------:R-:W-:Y:S02]  /*e1d0*/  ULDC.64 UR4, c[0x0][0x1e0] ;  /* 0x0000780000047ab9 */ /* 0x000fe40000000a00 */
[----:B------:R-:W-:Y:S01]  /*e1e0*/  UIADD3 UR15, UR13, -0x1, URZ ;  /* 0xffffffff0d0f7890 */ /* 0x000fe2000fffe03f */
[----:B------:R-:W3:Y:S03]  /*e1f0*/  LDL.64 R26, [R1+0x38] ;  /* 0x00003800011a7983 */ /* 0x000ee60000100a00 */
[----:B------:R-:W-:Y:S01]  /*e200*/  USHF.R.S32.HI UR14, URZ, 0x1f, UR15 ;  /* 0x0000001f3f0e7899 */ /* 0x000fe2000801140f */
[----:B------:R-:W4:Y:S01]  /*e210*/  LDL.64 R6, [R1+0x30] ;  /* 0x0000300001067983 */ /* 0x000f220000100a00 */
[----:B------:R-:W-:Y:S02]  /*e220*/  UIMAD.WIDE.U32 UR20, UR15, UR4, URZ ;  /* 0x000000040f1472a5 */ /* 0x000fe4000f8e003f */
[----:B------:R-:W-:Y:S01]  /*e230*/  UIMAD UR14, UR14, UR4, URZ ;  /* 0x000000040e0e72a4 */ /* 0x000fe2000f8e023f */
[----:B------:R-:W3:Y:S03]  /*e240*/  LDL R8, [R1+0x4] ;  /* 0x0000040001087983 */ /* 0x000ee60000100800 */
[----:B------:R-:W-:Y:S01]  /*e250*/  UIMAD UR14, UR15, UR5, UR14 ;  /* 0x000000050f0e72a4 */ /* 0x000fe2000f8e020e */
[----:B------:R-:W4:Y:S03]  /*e260*/  LDL R19, [R1+0x54] ;  /* 0x0000540001137983 */ /* 0x000f260000100800 */
[----:B------:R-:W-:Y:S01]  /*e270*/  UIADD3 UR14, UR21, UR14, URZ ;  /* 0x0000000e150e7290 */ /* 0x000fe2000fffe03f */
[----:B------:R-:W4:Y:S01]  /*e280*/  LDL R18, [R1+0x50] ;  /* 0x0000500001127983 */ /* 0x000f220000100800 */
[----:B------:R-:W-:Y:S02]  /*e290*/  UIMAD.WIDE.U32 UR20, UR20, 0x30, URZ ;  /* 0x00000030141478a5 */ /* 0x000fe4000f8e003f */
[----:B------:R-:W-:Y:S01]  /*e2a0*/  UIMAD UR4, UR14, 0x30, URZ ;  /* 0x000000300e0478a4 */ /* 0x000fe2000f8e023f */
[----:B------:R-:W4:Y:S03]  /*e2b0*/  LDL R17, [R1+0x2c] ;  /* 0x00002c0001117983 */ /* 0x000f260000100800 */
[----:B------:R-:W-:Y:S01]  /*e2c0*/  UIADD3 UR4, UR21, UR4, URZ ;  /* 0x0000000415047290 */ /* 0x000fe2000fffe03f */
[----:B------:R-:W4:Y:S04]  /*e2d0*/  LDL R16, [R1+0x1c] ;  /* 0x00001c0001107983 */ /* 0x000f280000100800 */
[----:B------:R-:W4:Y:S04]  /*e2e0*/  LDL R15, [R1+0x18] ;  /* 0x00001800010f7983 */ /* 0x000f280000100800 */
[----:B-1----:R-:W4:Y:S01]  /*e2f0*/  LDL R10, [R1+0x14] ;  /* 0x00001400010a7983 */ /* 0x002f220000100800 */
[----:B--2---:R-:W-:Y:S11]  /*e300*/  ISETP.GE.AND P0, PT, R25, 0x1, PT ;  /* 0x000000011900780c */ /* 0x004ff60003f06270 */
[----:B------:R-:W-:Y:S02]  /*e310*/  @!UPT UIADD3 URZ, URZ, URZ, URZ ;  /* 0x0000003f3f3ff290 */ /* 0x000fe4000fffe03f */
[----:B---3--:R-:W-:Y:S04]  /*e320*/  @P0 IADD3 R0, P1, R26, UR20, RZ ;  /* 0x000000141a000c10 */ /* 0x008fe8000ff3e0ff */
[----:B----4-:R-:W-:Y:S02]  /*e330*/  @P0 IADD3.X R3, R7, UR4, RZ, P1, !PT ;  /* 0x0000000407030c10 */ /* 0x010fe40008ffe4ff */
[C---:B------:R-:W-:Y:S04]  /*e340*/  @P0 LEA R4, P1, R0.reuse, c[0x0][0x1c8], 0x1 ;  /* 0x0000720000040a11 */ /* 0x040fe800078208ff */
[----:B------:R-:W-:Y:S02]  /*e350*/  @P0 LEA.HI.X R5, R0, c[0x0][0x1cc], R3, 0x1, P1 ;  /* 0x0000730000050a11 */ /* 0x000fe400008f0c03 */
[----:B------:R-:W-:Y:S03]  /*e360*/  @P0 IADD3 R0, P1, R19, UR20, RZ ;  /* 0x0000001413000c10 */ /* 0x000fe6000ff3e0ff */
[----:B------:R-:W-:Y:S01]  /*e370*/  @!PT LDS RZ, [RZ] ;  /* 0x00000000fffff984 */ /* 0x000fe20000000800 */
[----:B------:R-:W-:Y:S01]  /*e380*/  @!PT LDS RZ, [RZ] ;  /* 0x00000000fffff984 */ /* 0x000fe20000000800 */
[----:B------:R-:W-:Y:S01]  /*e390*/  @!PT LDS RZ, [RZ] ;  /* 0x00000000fffff984 */ /* 0x000fe20000000800 */
        /* <DEDUP_REMOVED lines=14> */
[----:B------:R1:W-:Y:S01]  /*e480*/  @P0 LDGSTS.E.BYPASS.LTC128B.128 [R8+0x18880], [R4.64], !P4 ;  /* 0x1888000004080fae */ /* 0x0003e2000e101d58 */
[----:B------:R-:W-:Y:S11]  /*e490*/  ISETP.GE.AND P0, PT, R25, 0x21, PT ;  /* 0x000000211900780c */ /* 0x000ff60003f06270 */
[----:B------:R-:W-:Y:S02]  /*e4a0*/  @!UPT UIADD3 URZ, URZ, URZ, URZ ;  /* 0x0000003f3f3ff290 */ /* 0x000fe4000fffe03f */
[----:B------:R-:W-:Y:S05]  /*e4b0*/  VOTEU.ANY UP0, P0 ;  /* 0x00000000003f7886 */ /* 0x000fea0000000100 */
[----:B------:R-:W-:Y:S04]  /*e4c0*/  @UP0 UIADD3 UR20, UP1, UR8, UR20, URZ ;  /* 0x0000001408140290 */ /* 0x000fe8000ff3e03f */
[----:B------:R-:W-:Y:S02]  /*e4d0*/  @UP0 UIADD3.X UR4, UR6, UR4, URZ, UP1, !UPT ;  /* 0x0000000406040290 */ /* 0x000fe40008ffe43f */
        /* <DEDUP_REMOVED lines=20> */
.L_x_196:
[----:B-1234-:R-:W2:Y:S01]  /*e620*/  LDL R4, [R1+0x84] ;  /* 0x0000840001047983 */ /* 0x01eea20000100800 */
[----:B------:R-:W-:Y:S02]  /*e630*/  UISETP.NE.AND UP1, UPT, UR18, URZ, UPT ;  /* 0x0000003f1200728c */ /* 0x000fe4000bf25270 */
[----:B------:R-:W-:Y:S01]  /*e640*/  UIMAD UR4, UR13, -0x30, URZ ;  /* 0xffffffd00d0478a4 */ /* 0x000fe2000f8e023f */
[----:B------:R-:W3:Y:S01]  /*e650*/  LDL R3, [R1+0x7c] ;  /* 0x00007c0001037983 */ /* 0x000ee20000100800 */
[----:B------:R-:W-:Y:S02]  /*e660*/  UISETP.NE.AND UP0, UPT, UR17, URZ, UPT ;  /* 0x0000003f1100728c */ /* 0x000fe4000bf05270 */
[----:B------:R-:W-:Y:S01]  /*e670*/  PLOP3.LUT P1, PT, PT, PT, UP1, 0x80, 0x0 ;  /* 0x000000000000781c */ /* 0x000fe20003f2f018 */
[----:B------:R-:W0:Y:S01]  /*e680*/  LDGDEPBAR ;  /* 0x00000000000079af */ /* 0x000e220000000000 */
[----:B------:R-:W-:Y:S02]  /*e690*/  PLOP3.LUT P0, PT, PT, PT, UP1, 0x80, 0x0 ;  /* 0x000000000000781c */ /* 0x000fe40003f0f018 */
[C---:B---3--:R-:W-:Y:S09]  /*e6a0*/  IADD3 R10, -R3.reuse, UR4, RZ ;  /* 0x00000004030a7c10 */ /* 0x048ff2000fffe1ff */
[----:B--2---:R-:W-:Y:S04]  /*e6b0*/  @P1 IMAD.HI.U32 R0, R4, c[0x0][0x2c8], RZ ;  /* 0x0000b20004001a27 */ /* 0x004fe800078e00ff */
[----:B------:R-:W-:Y:S01]  /*e6c0*/  IMAD.MOV.U32 R5, RZ, RZ, R4 ;  /* 0x000000ffff057224 */ /* 0x000fe200078e0004 */
[----:B------:R-:W-:Y:S01]  /*e6d0*/  @P0 SHF.R.U32.HI R5, RZ, c[0x0][0x2cc], R0 ;  /* 0x0000b300ff050a19 */ /* 0x000fe20000011600 */
[----:B------:R-:W-:Y:S01]  /*e6e0*/  IMAD.U32 R0, RZ, RZ, UR4 ;  /* 0x00000004ff007e24 */ /* 0x000fe2000f8e00ff */
[----:B------:R-:W-:Y:S03]  /*e6f0*/  PLOP3.LUT P0, PT, PT, PT, UP0, 0x40, 0x0 ;  /* 0x000000000000781c */ /* 0x000fe60003f0e808 */
[----:B------:R-:W1:Y:S01]  /*e700*/  SHFL.IDX PT, R4, R5, RZ, 0x1c1f ;  /* 0x001c1fff05047589 */ /* 0x000e6200000e0000 */
[----:B------:R-:W-:Y:S04]  /*e710*/  IADD3 R0, -R3, 0x1, R0 ;  /* 0x0000000103007810 */ /* 0x000fe80007ffe100 */
[----:B------:R-:W-:Y:S04]  /*e720*/  IADD3 R0, R0, c[0x0][0x1d0], RZ ;  /* 0x0000740000007a10 */ /* 0x000fe80007ffe0ff */
[----:B------:R-:W-:Y:S04]  /*e730*/  IADD3 R0, R0, -c[0x0][0x168], RZ ;  /* 0x80005a0000007a10 */ /* 0x000fe80007ffe0ff */
[C---:B------:R-:W-:Y:S02]  /*e740*/  IADD3 R7, R0.reuse, c[0x0][0x328], RZ ;  /* 0x0000ca0000077a10 */ /* 0x040fe40007ffe0ff */
[----:B------:R-:W-:Y:S03]  /*e750*/  IADD3 R6, R0, UR7, RZ ;  /* 0x0000000700067c10 */ /* 0x000fe6000fffe0ff */
[--C-:B-1----:R-:W-:Y:S02]  /*e760*/  IMAD.IADD R3, R7, 0x1, R4.reuse ;  /* 0x0000000107037824 */ /* 0x102fe400078e0204 */
        /* <DEDUP_REMOVED lines=16> */
.L_x_199:
[----:B------:R-:W-:Y:S04]  /*e870*/  MOV R8, c[0x0][0x32c] ;  /* 0x0000cb0000087a02 */ /* 0x000fe80000000f00 */
[----:B------:R-:W-:Y:S11]  /*e880*/  ISETP.NE.AND P0, PT, R8, 0x1, PT ;  /* 0x000000010800780c */ /* 0x000ff60003f05270 */
[----:B------:R-:W-:Y:S02]  /*e890*/  @!UPT UIADD3 URZ, URZ, URZ, URZ ;  /* 0x0000003f3f3ff290 */ /* 0x000fe4000fffe03f */
[----:B------:R-:W-:Y:S05]  /*e8a0*/  @P0 IMAD.HI.U32 R8, R4, c[0x0][0x330], RZ ;  /* 0x0000cc0004080a27 */ /* 0x000fea00078e00ff */
[----:B------:R-:W-:Y:S02]  /*e8b0*/  @P0 SHF.R.U32.HI R4, RZ, c[0x0][0x334], R8 ;  /* 0x0000cd00ff040a19 */ /* 0x000fe40000011608 */
.L_x_200:
[----:B------:R-:W-:Y:S05]  /*e8c0*/  BSYNC B0 ;  /* 0x0000000000007941 */ /* 0x000fea0003800000 */
.L_x_198:
[----:B------:R-:W-:Y:S05]  /*e8d0*/  IMAD R4, R4, c[0x0][0x32c], R10 ;  /* 0x0000cb0004047a24 */ /* 0x000fea00078e020a */
[----:B------:R-:W-:Y:S02]  /*e8e0*/  IMNMX R0, R0, R4, !PT ;  /* 0x0000000400007217 */ /* 0x000fe40007800200 */
[----:B------:R-:W-:Y:S04]  /*e8f0*/  IADD3 R4, R4, c[0x0][0x32c], RZ ;  /* 0x0000cb0004047a10 */ /* 0x000fe80007ffe0ff */
[----:B------:R-:W-:Y:S02]  /*e900*/  IMNMX R3, R3, R4, PT ;  /* 0x0000000403037217 */ /* 0x000fe40003800200 */
.L_x_197:
        /* <DEDUP_REMOVED lines=87> */
.L_x_203:
[----:B------:R-:W-:Y:S04]  /*ee80*/  MOV R5, c[0x0][0x32c] ;  /* 0x0000cb0000057a02 */ /* 0x000fe80000000f00 */
[----:B------:R-:W-:Y:S11]  /*ee90*/  ISETP.NE.AND P0, PT, R5, 0x1, PT ;  /* 0x000000010500780c */ /* 0x000ff60003f05270 */
[----:B------:R-:W-:Y:S02]  /*eea0*/  @!UPT UIADD3 URZ, URZ, URZ, URZ ;  /* 0x0000003f3f3ff290 */ /* 0x000fe4000fffe03f */
[----:B------:R-:W-:Y:S05]  /*eeb0*/  @P0 IMAD.HI.U32 R5, R0, c[0x0][0x330], RZ ;  /* 0x0000cc0000050a27 */ /* 0x000fea00078e00ff */
[----:B------:R-:W-:Y:S02]  /*eec0*/  @P0 SHF.R.U32.HI R0, RZ, c[0x0][0x334], R5 ;  /* 0x0000cd00ff000a19 */ /* 0x000fe40000011605 */
.L_x_204:
[----:B------:R-:W-:Y:S05]  /*eed0*/  BSYNC B0 ;  /* 0x0000000000007941 */ /* 0x000fea0003800000 */
.L_x_202:
[----:B------:R-:W-:Y:S05]  /*eee0*/  IMAD R0, R0, c[0x0][0x32c], R10 ;  /* 0x0000cb0000007a24 */ /* 0x000fea00078e020a */
[----:B------:R-:W-:Y:S02]  /*eef0*/  IMNMX R3, R3, R0, !PT ;  /* 0x0000000003037217 */ /* 0x000fe40007800200 */
[----:B------:R-:W-:Y:S04]  /*ef00*/  IADD3 R0, R0, c[0x0][0x32c], RZ ;  /* 0x0000cb0000007a10 */ /* 0x000fe80007ffe0ff */
[----:B------:R-:W-:Y:S02]  /*ef10*/  IMNMX R4, R4, R0, PT ;  /* 0x0000000004047217 */ /* 0x000fe40003800200 */
.L_x_201:
[----:B------:R-:W-:Y:S01]  /*ef20*/  FMNMX.FTZ R133, R8, R2, !PT ;  /* 0x0000000208857209 */ /* 0x000fe20007810000 */
[----:B------:R-:W2:Y:S01]  /*ef30*/  LDL.LU R132, [R1+0x20] ;  /* 0x0000200001847983 */ /* 0x000ea20000300800 */
[----:B------:R-:W-:Y:S02]  /*ef40*/  UP2UR UR4, UPR, URZ, 0x10 ;  /* 0x000000103f047883 */ /* 0x000fe40008000000 */
[----:B------:R-:W-:Y:S01]  /*ef50*/  FMNMX.FTZ R133, R19, R133, !PT ;  /* 0x0000008513857209 */ /* 0x000fe20007810000 */
[----:B------:R-:W-:Y:S02]  /*ef60*/  UISETP.NE.AND UP4, UPT, UR19, URZ, UPT ;  /* 0x0000003f1300728c */ /* 0x000fe4000bf85270 */
[----:B------:R-:W-:Y:S01]  /*ef70*/  UP2UR UR19, UPR, URZ, 0x8 ;  /* 0x000000083f137883 */ /* 0x000fe20008000000 */
[----:B------:R-:W-:Y:S01]  /*ef80*/  FMNMX.FTZ R133, R18, R133, !PT ;  /* 0x0000008512857209 */ /* 0x000fe20007810000 */
[----:B------:R-:W-:Y:S02]  /*ef90*/  UISETP.NE.AND UP3, UPT, UR16, URZ, UPT ;  /* 0x0000003f1000728c */ /* 0x000fe4000bf65270 */
[----:B------:R-:W-:Y:S01]  /*efa0*/  UP2UR UR16, UPR, URZ, 0x4 ;  /* 0x000000043f107883 */ /* 0x000fe20008000000 */
[----:B------:R-:W-:Y:S01]  /*efb0*/  FMNMX.FTZ R133, R17, R133, !PT ;  /* 0x0000008511857209 */ /* 0x000fe20007810000 */
[----:B------:R-:W-:Y:S02]  /*efc0*/  UISETP.NE.AND UP2, UPT, UR15, URZ, UPT ;  /* 0x0000003f0f00728c */ /* 0x000fe4000bf45270 */
[----:B------:R-:W-:Y:S01]  /*efd0*/  PLOP3.LUT P2, PT, PT, PT, UP3, 0x40, 0x0 ;  /* 0x000000000000781c */ /* 0x000fe20003f4e838 */
[----:B------:R-:W-:Y:S01]  /*efe0*/  UP2UR UR15, UPR, URZ, 0x2 ;  /* 0x000000023f0f7883 */ /* 0x000fe20008000000 */
[----:B------:R-:W-:Y:S01]  /*eff0*/  FMNMX.FTZ R133, R16, R133, !PT ;  /* 0x0000008510857209 */ /* 0x000fe20007810000 */
[----:B------:R-:W-:Y:S01]  /*f000*/  UISETP.NE.AND UP1, UPT, UR14, URZ, UPT ;  /* 0x0000003f0e00728c */ /* 0x000fe2000bf25270 */
[----:B------:R-:W-:Y:S01]  /*f010*/  PLOP3.LUT P1, PT, PT, PT, UP2, 0x40, 0x0 ;  /* 0x000000000000781c */ /* 0x000fe20003f2e828 */
[----:B------:R-:W-:Y:S01]  /*f020*/  UP2UR UR14, UPR, URZ, 0x1 ;  /* 0x000000013f0e7883 */ /* 0x000fe20008000000 */
[----:B------:R-:W-:Y:S01]  /*f030*/  FMNMX.FTZ R133, R15, R133, !PT ;  /* 0x000000850f857209 */ /* 0x000fe20007810000 */
[----:B------:R-:W-:Y:S02]  /*f040*/  UISETP.NE.AND UP0, UPT, UR5, URZ, UPT ;  /* 0x0000003f0500728c */ /* 0x000fe4000bf05270 */
[----:B------:R-:W-:Y:S01]  /*f050*/  UISETP.NE.AND UP2, UPT, UR16, URZ, UPT ;  /* 0x0000003f1000728c */ /* 0x000fe2000bf45270 */
[----:B------:R-:W-:Y:S01]  /*f060*/  FMNMX.FTZ R133, R14, R133, !PT ;  /* 0x000000850e857209 */ /* 0x000fe20007810000 */
[----:B------:R-:W-:Y:S03]  /*f070*/  UISETP.NE.AND UP3, UPT, UR19, URZ, UPT ;  /* 0x0000003f1300728c */ /* 0x000fe6000bf65270 */
        /* <DEDUP_REMOVED lines=23> */
[--C-:B------:R-:W-:Y:S01]  /*f1f0*/  FFMA.FTZ R8, R8, c[0x0][0x2d0], -R2.reuse ;  /* 0x0000b40008087a23 */ /* 0x100fe20000010802 */
[----:B------:R-:W-:Y:S01]  /*f200*/  FSEL R6, R179, -INF , !P0 ;  /* 0xff800000b3067808 */ /* 0x000fe20004000000 */
[--C-:B------:R-:W-:Y:S01]  /*f210*/  FFMA.FTZ R19, R19, c[0x0][0x2d0], -R2.reuse ;  /* 0x0000b40013137a23 */ /* 0x100fe20000010802 */
[----:B------:R-:W-:Y:S01]  /*f220*/  ISETP.GT.AND P0, PT, R3, 0x1, P2 ;  /* 0x000000010300780c */ /* 0x000fe20001704270 */
[--C-:B------:R-:W-:Y:S01]  /*f230*/  FFMA.FTZ R18, R18, c[0x0][0x2d0], -R2.reuse ;  /* 0x0000b40012127a23 */ /* 0x100fe20000010802 */
[----:B------:R-:W-:Y:S01]  /*f240*/  PLOP3.LUT P2, PT, PT, PT, UP1, 0x40, 0x0 ;  /* 0x000000000000781c */ /* 0x000fe20003f4e818 */
[--C-:B------:R-:W-:Y:S01]  /*f250*/  FFMA.FTZ R17, R17, c[0x0][0x2d0], -R2.reuse ;  /* 0x0000b40011117a23 */ /* 0x100fe20000010802 */
[----:B------:R-:W-:Y:S01]  /*f260*/  ISETP.LT.OR P0, PT, R4, 0x2, P0 ;  /* 0x000000020400780c */ /* 0x000fe20000701670 */
[--C-:B------:R-:W-:Y:S01]  /*f270*/  FFMA.FTZ R5, R16, c[0x0][0x2d0], -R2.reuse ;  /* 0x0000b40010057a23 */ /* 0x100fe20000010802 */
[----:B------:R-:W-:Y:S01]  /*f280*/  MUFU.EX2 R8, R8 ;  /* 0x0000000800087308 */ /* 0x000fe20000000800 */
[--C-:B------:R-:W-:Y:S01]  /*f290*/  FFMA.FTZ R20, R15, c[0x0][0x2d0], -R2.reuse ;  /* 0x0000b4000f147a23 */ /* 0x100fe20000010802 */
[----:B------:R-:W-:Y:S01]  /*f2a0*/  FSEL R7, R178, -INF , !P0 ;  /* 0xff800000b2077808 */ /* 0x000fe20004000000 */
[--C-:B------:R-:W-:Y:S01]  /*f2b0*/  FFMA.FTZ R14, R14, c[0x0][0x2d0], -R2.reuse ;  /* 0x0000b4000e0e7a23 */ /* 0x100fe20000010802 */
[----:B------:R-:W-:Y:S01]  /*f2c0*/  ISETP.GT.AND P0, PT, R3, 0x8, P1 ;  /* 0x000000080300780c */ /* 0x000fe20000f04270 */
[----:B------:R-:W-:Y:S01]  /*f2d0*/  FFMA.FTZ R15, R13, c[0x0][0x2d0], -R2 ;  /* 0x0000b4000d0f7a23 */ /* 0x000fe20000010802 */
[----:B------:R-:W-:Y:S01]  /*f2e0*/  PLOP3.LUT P1, PT, PT, PT, UP0, 0x40, 0x0 ;  /* 0x000000000000781c */ /* 0x000fe20003f2e808 */
[----:B------:R-:W-:Y:S01]  /*f2f0*/  UISETP.NE.AND UP1, UPT, UR15, URZ, UPT ;  /* 0x0000003f0f00728c */ /* 0x000fe2000bf25270 */
[C---:B------:R-:W-:Y:S01]  /*f300*/  ISETP.LT.OR P0, PT, R4.reuse, 0x9, P0 ;  /* 0x000000090400780c */ /* 0x040fe20000701670 */
[----:B------:R-:W-:Y:S01]  /*f310*/  UISETP.NE.AND UP0, UPT, UR14, URZ, UPT ;  /* 0x0000003f0e00728c */ /* 0x000fe2000bf05270 */
[----:B------:R-:W1:Y:S01]  /*f320*/  MUFU.EX2 R2, R0 ;  /* 0x0000000000027308 */ /* 0x000e620000000800 */
[----:B------:R-:W-:Y:S02]  /*f330*/  MOV R11, R20 ;  /* 0x00000014000b7202 */ /* 0x000fe40000000f00 */
[----:B------:R-:W-:Y:S02]  /*f340*/  FSEL R10, R177, -INF , !P0 ;  /* 0xff800000b10a7808 */ /* 0x000fe40004000000 */
[C---:B------:R-:W-:Y:S02]  /*f350*/  ISETP.GT.AND P0, PT, R3.reuse, 0x9, P2 ;  /* 0x000000090300780c */ /* 0x040fe40001704270 */
[----:B------:R-:W-:Y:S02]  /*f360*/  PLOP3.LUT P2, PT, PT, PT, UP6, 0x40, 0x0 ;  /* 0x000000000000781c */ /* 0x000fe40003f4e868 */
[----:B------:R-:W-:Y:S01]  /*f370*/  ISETP.LT.OR P0, PT, R4, 0xa, P0 ;  /* 0x0000000a0400780c */ /* 0x000fe20000701670 */
[----:B------:R-:W3:Y:S03]  /*f380*/  MUFU.EX2 R19, R19 ;  /* 0x0000001300137308 */ /* 0x000ee60000000800 */
[----:B------:R-:W-:Y:S02]  /*f390*/  FSEL R171, R176, -INF , !P0 ;  /* 0xff800000b0ab7808 */ /* 0x000fe40004000000 */
[C---:B------:R-:W-:Y:S02]  /*f3a0*/  ISETP.GT.AND P0, PT, R3.reuse, 0x10, P1 ;  /* 0x000000100300780c */ /* 0x040fe40000f04270 */
[----:B------:R-:W-:Y:S02]  /*f3b0*/  PLOP3.LUT P1, PT, PT, PT, UP5, 0x40, 0x0 ;  /* 0x000000000000781c */ /* 0x000fe40003f2e858 */
[----:B------:R-:W-:Y:S01]  /*f3c0*/  ISETP.LT.OR P0, PT, R4, 0x11, P0 ;  /* 0x000000110400780c */ /* 0x000fe20000701670 */
[----:B------:R-:W-:Y:S01]  /*f3d0*/  MUFU.EX2 R18, R18 ;  /* 0x0000001200127308 */ /* 0x000fe20000000800 */
[----:B------:R-:W-:Y:S02]  /*f3e0*/  ISETP.GT.AND P1, PT, R3, 0x18, P1 ;  /* 0x000000180300780c */ /* 0x000fe40000f24270 */
[----:B------:R-:W-:Y:S01]  /*f3f0*/  FSEL R175, R175, -INF , !P0 ;  /* 0xff800000afaf7808 */ /* 0x000fe20004000000 */
[C---:B-1----:R-:W-:Y:S01]  /*f400*/  FMUL.FTZ R13, R2.reuse, R149 ;  /* 0x00000095020d7220 */ /* 0x042fe20000410000 */
[----:B------:R-:W-:Y:S01]  /*f410*/  ISETP.GT.AND P0, PT, R3, 0x11, P2 ;  /* 0x000000110300780c */ /* 0x000fe20001704270 */
[----:B------:R-:W-:Y:S01]  /*f420*/  FMUL.FTZ R16, R2, R144 ;  /* 0x0000009002107220 */ /* 0x000fe20000410000 */
[----:B------:R-:W-:Y:S01]  /*f430*/  ISETP.LT.OR P1, PT, R4, 0x19, P1 ;  /* 0x000000190400780c */ /* 0x000fe20000f21670 */
[----:B------:R-:W-:Y:S01]  /*f440*/  FMUL.FTZ R9, R2, R153 ;  /* 0x0000009902097220 */ /* 0x000fe20000410000 */
[----:B------:R-:W-:Y:S01]  /*f450*/  ISETP.LT.OR P0, PT, R4, 0x12, P0 ;  /* 0x000000120400780c */ /* 0x000fe20000701670 */
[----:B------:R-:W1:Y:S01]  /*f460*/  MUFU.EX2 R17, R17 ;  /* 0x0000001100117308 */ /* 0x000e620000000800 */
[----:B------:R-:W-:Y:S01]  /*f470*/  FSEL R173, R173, -INF , !P1 ;  /* 0xff800000adad7808 */ /* 0x000fe20004800000 */
[----:B------:R-:W-:Y:S01]  /*f480*/  FMUL.FTZ R12, R2, R148 ;  /* 0x00000094020c7220 */ /* 0x000fe20000410000 */
[----:B------:R-:W-:Y:S01]  /*f490*/  FSEL R174, R174, -INF , !P0 ;  /* 0xff800000aeae7808 */ /* 0x000fe20004000000 */
[C---:B------:R-:W-:Y:S01]  /*f4a0*/  FMUL.FTZ R20, R2.reuse, R140 ;  /* 0x0000008c02147220 */ /* 0x040fe20000410000 */
[----:B------:R-:W-:Y:S01]  /*f4b0*/  PLOP3.LUT P0, PT, PT, PT, UP4, 0x40, 0x0 ;  /* 0x000000000000781c */ /* 0x000fe20003f0e848 */
[C---:B-----5:R-:W-:Y:S01]  /*f4c0*/  FMUL.FTZ R28, R2.reuse, R28 ;  /* 0x0000001c021c7220 */ /* 0x060fe20000410000 */
[----:B------:R-:W-:Y:S01]  /*f4d0*/  PLOP3.LUT P1, PT, PT, PT, UP3, 0x40, 0x0 ;  /* 0x000000000000781c */ /* 0x000fe20003f2e838 */
[C---:B------:R-:W-:Y:S01]  /*f4e0*/  FMUL.FTZ R29, R2.reuse, R29 ;  /* 0x0000001d021d7220 */ /* 0x040fe20000410000 */
[C---:B------:R-:W-:Y:S01]  /*f4f0*/  ISETP.GT.AND P0, PT, R3.reuse, 0x19, P0 ;  /* 0x000000190300780c */ /* 0x040fe20000704270 */
[C---:B------:R-:W-:Y:S01]  /*f500*/  FMUL.FTZ R32, R2.reuse, R32 ;  /* 0x0000002002207220 */ /* 0x040fe20000410000 */
[C---:B------:R-:W-:Y:S01]  /*f510*/  ISETP.GT.AND P1, PT, R3.reuse, 0x20, P1 ;  /* 0x000000200300780c */ /* 0x040fe20000f24270 */
[----:B------:R-:W-:Y:S01]  /*f520*/  FMUL.FTZ R33, R2, R33 ;  /* 0x0000002102217220 */ /* 0x000fe20000410000 */
[----:B------:R-:W-:Y:S01]  /*f530*/  ISETP.LT.OR P0, PT, R4, 0x1a, P0 ;  /* 0x0000001a0400780c */ /* 0x000fe20000701670 */
[----:B------:R-:W-:Y:S01]  /*f540*/  FMUL.FTZ R36, R2, R36 ;  /* 0x0000002402247220 */ /* 0x000fe20000410000 */
[----:B------:R-:W-:Y:S01]  /*f550*/  ISETP.LT.OR P1, PT, R4, 0x21, P1 ;  /* 0x000000210400780c */ /* 0x000fe20000f21670 */
[----:B------:R-:W-:Y:S01]  /*f560*/  FMUL.FTZ R37, R2, R37 ;  /* 0x0000002502257220 */ /* 0x000fe20000410000 */
[----:B------:R-:W-:Y:S01]  /*f570*/  FSEL R172, R172, -INF , !P0 ;  /* 0xff800000acac7808 */ /* 0x000fe20004000000 */
[C---:B------:R-:W-:Y:S01]  /*f580*/  FMUL.FTZ R40, R2.reuse, R40 ;  /* 0x0000002802287220 */ /* 0x040fe20000410000 */
[----:B------:R-:W-:Y:S01]  /*f590*/  PLOP3.LUT P0, PT, PT, PT, UP2, 0x40, 0x0 ;  /* 0x000000000000781c */ /* 0x000fe20003f0e828 */
[----:B------:R-:W-:Y:S01]  /*f5a0*/  FMUL.FTZ R41, R2, R41 ;  /* 0x0000002902297220 */ /* 0x000fe20000410000 */
[----:B------:R-:W-:Y:S01]  /*f5b0*/  FSEL R177, R22, -INF , !P1 ;  /* 0xff80000016b17808 */ /* 0x000fe20004800000 */
[C---:B------:R-:W-:Y:S01]  /*f5c0*/  FMUL.FTZ R44, R2.reuse, R44 ;  /* 0x0000002c022c7220 */ /* 0x040fe20000410000 */
[C---:B------:R-:W-:Y:S01]  /*f5d0*/  ISETP.GT.AND P0, PT, R3.reuse, 0x21, P0 ;  /* 0x000000210300780c */ /* 0x040fe20000704270 */
[C---:B------:R-:W-:Y:S01]  /*f5e0*/  FMUL.FTZ R45, R2.reuse, R45 ;  /* 0x0000002d022d7220 */ /* 0x040fe20000410000 */
[----:B------:R-:W-:Y:S01]  /*f5f0*/  PLOP3.LUT P1, PT, PT, PT, UP1, 0x40, 0x0 ;  /* 0x000000000000781c */ /* 0x000fe20003f2e818 */
[----:B------:R-:W-:Y:S01]  /*f600*/  FMUL.FTZ R48, R2, R48 ;  /* 0x0000003002307220 */ /* 0x000fe20000410000 */
[----:B------:R-:W-:Y:S01]  /*f610*/  ISETP.LT.OR P0, PT, R4, 0x22, P0 ;  /* 0x000000220400780c */ /* 0x000fe20000701670 */
[C---:B------:R-:W-:Y:S01]  /*f620*/  FMUL.FTZ R49, R2.reuse, R49 ;  /* 0x0000003102317220 */ /* 0x040fe20000410000 */
[----:B------:R-:W-:Y:S01]  /*f630*/  ISETP.GT.AND P1, PT, R3, 0x28, P1 ;  /* 0x000000280300780c */ /* 0x000fe20000f24270 */
[C---:B------:R-:W-:Y:S01]  /*f640*/  FMUL.FTZ R52, R2.reuse, R52 ;  /* 0x0000003402347220 */ /* 0x040fe20000410000 */
[----:B------:R-:W-:Y:S01]  /*f650*/  FSEL R178, R21, -INF , !P0 ;  /* 0xff80000015b27808 */ /* 0x000fe20004000000 */
[----:B------:R-:W-:Y:S01]  /*f660*/  FMUL.FTZ R21, R2, R141 ;  /* 0x0000008d02157220 */ /* 0x000fe20000410000 */
[----:B------:R-:W-:Y:S01]  /*f670*/  PLOP3.LUT P0, PT, PT, PT, UP0, 0x40, 0x0 ;  /* 0x000000000000781c */ /* 0x000fe20003f0e808 */
[----:B------:R-:W4:Y:S01]  /*f680*/  LDL.LU R141, [R1+0x24] ;  /* 0x00002400018d7983 */ /* 0x000f220000300800 */
[----:B------:R-:W-:Y:S01]  /*f690*/  ISETP.LT.OR P1, PT, R4, 0x29, P1 ;  /* 0x000000290400780c */ /* 0x000fe20000f21670 */
[C---:B------:R-:W-:Y:S01]  /*f6a0*/  FMUL.FTZ R53, R2.reuse, R53 ;  /* 0x0000003502357220 */ /* 0x040fe20000410000 */
[----:B------:R-:W-:Y:S01]  /*f6b0*/  ISETP.GT.AND P0, PT, R3, 0x29, P0 ;  /* 0x000000290300780c */ /* 0x000fe20000704270 */
[----:B------:R-:W-:Y:S01]  /*f6c0*/  FMUL.FTZ R56, R2, R56 ;  /* 0x0000003802387220 */ /* 0x000fe20000410000 */
[----:B------:R-:W-:Y:S01]  /*f6d0*/  FSEL R176, R24, -INF , !P1 ;  /* 0xff80000018b07808 */ /* 0x000fe20004800000 */
[----:B------:R-:W-:Y:S01]  /*f6e0*/  FMUL.FTZ R24, R2, R136 ;  /* 0x0000008802187220 */ /* 0x000fe20000410000 */
[----:B------:R-:W-:Y:S01]  /*f6f0*/  ISETP.LT.OR P0, PT, R4, 0x2a, P0 ;  /* 0x0000002a0400780c */ /* 0x000fe20000701670 */
[C---:B------:R-:W-:Y:S01]  /*f700*/  FMUL.FTZ R57, R2.reuse, R57 ;  /* 0x0000003902397220 */ /* 0x040fe20000410000 */
[----:B------:R-:W-:Y:S01]  /*f710*/  MOV R149, R169 ;  /* 0x000000a900957202 */ /* 0x000fe20000000f00 */
[C---:B------:R-:W-:Y:S01]  /*f720*/  FMUL.FTZ R60, R2.reuse, R60 ;  /* 0x0000003c023c7220 */ /* 0x040fe20000410000 */
[----:B---3--:R-:W-:Y:S01]  /*f730*/  F2FP.BF16.PACK_AB R168, R19, R8 ;  /* 0x0000000813a8723e */ /* 0x008fe200000010ff */
[C---:B------:R-:W-:Y:S01]  /*f740*/  FMUL.FTZ R61, R2.reuse, R61 ;  /* 0x0000003d023d7220 */ /* 0x040fe20000410000 */
[----:B------:R-:W-:Y:S01]  /*f750*/  MOV R153, R27 ;  /* 0x0000001b00997202 */ /* 0x000fe20000000f00 */
[C---:B------:R-:W-:Y:S01]  /*f760*/  FMUL.FTZ R64, R2.reuse, R64 ;  /* 0x0000004002407220 */ /* 0x040fe20000410000 */
[----:B------:R-:W-:Y:S01]  /*f770*/  MOV R148, R25 ;  /* 0x0000001900947202 */ /* 0x000fe20000000f00 */
[C---:B------:R-:W-:Y:S01]  /*f780*/  FMUL.FTZ R25, R2.reuse, R137 ;  /* 0x0000008902197220 */ /* 0x040fe20000410000 */
[----:B------:R-:W-:Y:S01]  /*f790*/  MOV R22, R5 ;  /* 0x0000000500167202 */ /* 0x000fe20000000f00 */
[C---:B------:R-:W-:Y:S01]  /*f7a0*/  FMUL.FTZ R5, R2.reuse, R157 ;  /* 0x0000009d02057220 */ /* 0x040fe20000410000 */
[----:B-1----:R-:W-:Y:S01]  /*f7b0*/  F2FP.BF16.PACK_AB R170, R17, R18 ;  /* 0x0000001211aa723e */ /* 0x002fe200000010ff */
[C---:B------:R-:W-:Y:S01]  /*f7c0*/  FMUL.FTZ R65, R2.reuse, R65 ;  /* 0x0000004102417220 */ /* 0x040fe20000410000 */
[----:B------:R-:W-:Y:S01]  /*f7d0*/  MOV R140, R22 ;  /* 0x00000016008c7202 */ /* 0x000fe20000000f00 */
[C---:B------:R-:W-:Y:S01]  /*f7e0*/  FMUL.FTZ R68, R2.reuse, R68 ;  /* 0x0000004402447220 */ /* 0x040fe20000410000 */
[----:B------:R-:W-:Y:S01]  /*f7f0*/  MOV R157, R15 ;  /* 0x0000000f009d7202 */ /* 0x000fe20000000f00 */
[C---:B------:R-:W-:Y:S01]  /*f800*/  FMUL.FTZ R69, R2.reuse, R69 ;  /* 0x0000004502457220 */ /* 0x040fe20000410000 */
[----:B------:R-:W-:Y:S01]  /*f810*/  MUFU.EX2 R153, R153 ;  /* 0x0000009900997308 */ /* 0x000fe20000000800 */
[C---:B------:R-:W-:Y:S01]  /*f820*/  FMUL.FTZ R72, R2.reuse, R72 ;  /* 0x0000004802487220 */ /* 0x040fe20000410000 */
[----:B------:R-:W-:Y:S01]  /*f830*/  UISETP.GT.AND UP0, UPT, UR13, UR12, UPT ;  /* 0x0000000c0d00728c */ /* 0x000fe2000bf04270 */
[C---:B------:R-:W-:Y:S01]  /*f840*/  FMUL.FTZ R73, R2.reuse, R73 ;  /* 0x0000004902497220 */ /* 0x040fe20000410000 */
[----:B------:R-:W-:Y:S01]  /*f850*/  UIADD3 UR13, UR13, -0x1, URZ ;  /* 0xffffffff0d0d7890 */ /* 0x000fe2000fffe03f */
        /* <DEDUP_REMOVED lines=27> */
[C---:B--2---:R-:W-:Y:S01]  /*fa10*/  FFMA.FTZ R0, R2.reuse, R132, R8 ;  /* 0x0000008402007223 */ /* 0x044fe20000010008 */
[----:B------:R-:W-:Y:S01]  /*fa20*/  FSEL R132, R23, -INF , !P0 ;  /* 0xff80000017847808 */ /* 0x000fe20004000000 */
[----:B------:R-:W-:Y:S01]  /*fa30*/  FMUL.FTZ R8, R2, R152 ;  /* 0x0000009802087220 */ /* 0x000fe20000410000 */
[----:B------:R-:W-:Y:S01]  /*fa40*/  MOV R152, R26 ;  /* 0x0000001a00987202 */ /* 0x000fe20000000f00 */
[----:B------:R-:W-:Y:S01]  /*fa50*/  FADD.FTZ R4, R19, R0 ;  /* 0x0000000013047221 */ /* 0x000fe20000010000 */
[----:B------:R-:W-:Y:S01]  /*fa60*/  FMNMX.FTZ R0, R6, R134, !PT ;  /* 0x0000008606007209 */ /* 0x000fe20007810000 */
[C---:B------:R-:W-:Y:S02]  /*fa70*/  FMUL.FTZ R128, R2.reuse, R128 ;  /* 0x0000008002807220 */ /* 0x040fe40000410000 */
[----:B------:R-:W-:Y:S01]  /*fa80*/  FMUL.FTZ R129, R2, R129 ;  /* 0x0000008102817220 */ /* 0x000fe20000410000 */
[----:B------:R-:W-:Y:S01]  /*fa90*/  FMNMX.FTZ R0, R7, R0, !PT ;  /* 0x0000000007007209 */ /* 0x000fe20007810000 */
[----:B------:R-:W-:Y:S03]  /*faa0*/  MUFU.EX2 R152, R152 ;  /* 0x0000009800987308 */ /* 0x000fe60000000800 */
        /* <DEDUP_REMOVED lines=15> */
[C---:B------:R-:W-:Y:S01]  /*fba0*/  FMUL.FTZ R4, R2.reuse, R156 ;  /* 0x0000009c02047220 */ /* 0x040fe20000410000 */
[----:B------:R-:W-:Y:S01]  /*fbb0*/  FSETP.NEU.FTZ.AND P0, PT, R3, -INF , PT ;  /* 0xff8000000300780b */ /* 0x000fe20003f1d000 */
[----:B------:R-:W-:Y:S01]  /*fbc0*/  FADD.FTZ R179, R17, R0 ;  /* 0x0000000011b37221 */ /* 0x000fe20000010000 */
[----:B------:R-:W-:Y:S01]  /*fbd0*/  MOV R156, R14 ;  /* 0x0000000e009c7202 */ /* 0x000fe20000000f00 */
[----:B------:R-:W-:Y:S01]  /*fbe0*/  FMUL.FTZ R17, R2, R145 ;  /* 0x0000009102117220 */ /* 0x000fe20000410000 */
[C---:B------:R-:W-:Y:S02]  /*fbf0*/  FSEL R0, R3.reuse, RZ, P0 ;  /* 0x000000ff03007208 */ /* 0x040fe40000000000 */
[----:B------:R-:W-:Y:S02]  /*fc00*/  MOV R145, R11 ;  /* 0x0000000b00917202 */ /* 0x000fe40000000f00 */
[----:B------:R-:W-:Y:S01]  /*fc10*/  MUFU.EX2 R156, R156 ;  /* 0x0000009c009c7308 */ /* 0x000fe20000000800 */
[----:B------:R-:W-:Y:S02]  /*fc20*/  FADD.FTZ R0, -R0, R134 ;  /* 0x0000008600007221 */ /* 0x000fe40000010100 */
[----:B------:R-:W-:Y:S02]  /*fc30*/  FMUL.FTZ R134, R3, c[0x0][0x2d0] ;  /* 0x0000b40003867a20 */ /* 0x000fe40000410000 */
[----:B------:R-:W-:Y:S03]  /*fc40*/  FMUL.FTZ R0, R0, c[0x0][0x2d0] ;  /* 0x0000b40000007a20 */ /* 0x000fe60000410000 */
[----:B------:R-:W-:Y:S02]  /*fc50*/  FSEL R134, R134, RZ, P0 ;  /* 0x000000ff86867208 */ /* 0x000fe40000000000 */
[----:B------:R-:W-:Y:S01]  /*fc60*/  MUFU.EX2 R145, R145 ;  /* 0x0000009100917308 */ /* 0x000fe20000000800 */
[----:B------:R-:W-:Y:S02]  /*fc70*/  PLOP3.LUT P0, PT, PT, PT, UP0, 0x80, 0x0 ;  /* 0x000000000000781c */ /* 0x000fe40003f0f008 */
[--C-:B------:R-:W-:Y:S02]  /*fc80*/  FFMA.FTZ R169, R6, c[0x0][0x2d0], -R134.reuse ;  /* 0x0000b40006a97a23 */ /* 0x100fe40000010886 */
[--C-:B------:R-:W-:Y:S02]  /*fc90*/  FFMA.FTZ R7, R7, c[0x0][0x2d0], -R134.reuse ;  /* 0x0000b40007077a23 */ /* 0x100fe40000010886 */
[--C-:B------:R-:W-:Y:S03]  /*fca0*/  FFMA.FTZ R2, R10, c[0x0][0x2d0], -R134.reuse ;  /* 0x0000b4000a027a23 */ /* 0x100fe60000010886 */
[----:B------:R-:W1:Y:S10]  /*fcb0*/  MUFU.EX2 R0, R0 ;  /* 0x0000000000007308 */ /* 0x000e740000000800 */
[----:B------:R-:W4:Y:S10]  /*fcc0*/  MUFU.EX2 R169, R169 ;  /* 0x000000a900a97308 */ /* 0x000f340000000800 */
[----:B------:R2:W3:Y:S01]  /*fcd0*/  MUFU.EX2 R144, R7 ;  /* 0x0000000700907308 */ /* 0x0004e20000000800 */
        /* <DEDUP_REMOVED lines=8> */
[C---:B------:R-:W-:Y:S02]  /*fd60*/  FMUL.FTZ R10, R0.reuse, R154 ;  /* 0x0000009a000a7220 */ /* 0x040fe40000410000 */
[C---:B------:R-:W-:Y:S01]  /*fd70*/  FMUL.FTZ R14, R0.reuse, R150 ;  /* 0x00000096000e7220 */ /* 0x040fe20000410000 */
[----:B------:R-:W-:Y:S01]  /*fd80*/  MUFU.EX2 R154, R158 ;  /* 0x0000009e009a7308 */ /* 0x000fe20000000800 */
[C---:B------:R-:W-:Y:S02]  /*fd90*/  FMUL.FTZ R15, R0.reuse, R151 ;  /* 0x00000097000f7220 */ /* 0x040fe40000410000 */
[C---:B------:R-:W-:Y:S02]  /*fda0*/  FMUL.FTZ R18, R0.reuse, R146 ;  /* 0x0000009200127220 */ /* 0x040fe40000410000 */
[C---:B--2---:R-:W-:Y:S01]  /*fdb0*/  FMUL.FTZ R7, R0.reuse, R159 ;  /* 0x0000009f00077220 */ /* 0x044fe20000410000 */
[----:B------:R-:W-:Y:S01]  /*fdc0*/  MOV R159, R148 ;  /* 0x00000094009f7202 */ /* 0x000fe20000000f00 */
        /* <DEDUP_REMOVED lines=8> */
[----:B------:R2:W-:Y:S01]  /*fe50*/  MUFU.EX2 R2, R140 ;  /* 0x0000008c00027308 */ /* 0x0005e20000000800 */
        /* <DEDUP_REMOVED lines=9> */
[----:B----4-:R-:W-:Y:S01]  /*fef0*/  FFMA.FTZ R151, R0, R141, R169 ;  /* 0x0000008d00977223 */ /* 0x010fe200000100a9 */
[----:B---3--:R-:W-:Y:S01]  /*ff00*/  F2FP.BF16.PACK_AB R169, R144, R169 ;  /* 0x000000a990a9723e */ /* 0x008fe200000010ff */
[C---:B------:R-:W-:Y:S02]  /*ff10*/  FMUL.FTZ R59, R0.reuse, R59 ;  /* 0x0000003b003b7220 */ /* 0x040fe40000410000 */
[C---:B------:R-:W-:Y:S01]  /*ff20*/  FMUL.FTZ R62, R0.reuse, R62 ;  /* 0x0000003e003e7220 */ /* 0x040fe20000410000 */
[----:B--2---:R-:W-:Y:S01]  /*ff30*/  LDSM.16.MT88.4 R140, [R236+0x4880] ;  /* 0x00488000ec8c783b */ /* 0x004fe20000004200 */
        /* <DEDUP_REMOVED lines=40> */
[----:B------:R2:W-:Y:S01]  /*101c0*/  MUFU.EX2 R149, R0 ;  /* 0x0000000000957308 */ /* 0x0005e20000000800 */
[C---:B-1----:R-:W-:Y:S08]  /*101d0*/  HMMA.16816.F32.BF16 R4, R168.reuse, R136, R4 ;  /* 0x00000088a804723c */ /* 0x042ff00000041804 */
[C---:B------:R-:W-:Y:S01]  /*101e0*/  HMMA.16816.F32.BF16 R8, R168.reuse, R138, R8 ;  /* 0x0000008aa808723c */ /* 0x040fe20000041808 */
[----:B------:R-:W1:Y:S03]  /*101f0*/  LDSM.16.MT88.4 R136, [R237+0x4080] ;  /* 0x00408000ed88783b */ /* 0x000e660000004200 */
[--C-:B--2---:R-:W-:Y:S04]  /*10200*/  FFMA.FTZ R0, R174, c[0x0][0x2d0], -R134.reuse ;  /* 0x0000b400ae007a23 */ /* 0x104fe80000010886 */
[----:B------:R2:W3:Y:S01]  /*10210*/  MUFU.EX2 R150, R0 ;  /* 0x0000000000967308 */ /* 0x0004e20000000800 */
[C---:B-1----:R-:W-:Y:S03]  /*10220*/  HMMA.16816.F32.BF16 R12, R168.reuse, R136, R12 ;  /* 0x00000088a80c723c */ /* 0x042fe6000004180c */
[--C-:B--2---:R-:W-:Y:S06]  /*10230*/  FFMA.FTZ R0, R173, c[0x0][0x2d0], -R134.reuse ;  /* 0x0000b400ad007a23 */ /* 0x104fec0000010886 */
[----:B------:R1:W-:Y:S01]  /*10240*/  MUFU.EX2 R148, R0 ;  /* 0x0000000000947308 */ /* 0x0003e20000000800 */
[C---:B------:R-:W-:Y:S01]  /*10250*/  HMMA.16816.F32.BF16 R16, R168.reuse, R138, R16 ;  /* 0x0000008aa810723c */ /* 0x040fe20000041810 */
[----:B------:R-:W2:Y:S02]  /*10260*/  LDSM.16.MT88.4 R136, [R240+0x4080] ;  /* 0x00408000f088783b */ /* 0x000ea40000004200 */
        /* <DEDUP_REMOVED lines=54> */
[----:B------:R-:W-:Y:S01]  /*105d0*/  MOV R177, R154 ;  /* 0x0000009a00b17202 */ /* 0x000fe20000000f00 */
[----:B------:R-:W-:Y:S02]  /*105e0*/  FADD.FTZ R2, R149, R2 ;  /* 0x0000000295027221 */ /* 0x000fe40000010000 */
[C---:B------:R-:W-:Y:S01]  /*105f0*/  HMMA.16816.F32.BF16 R4, R136.reuse, R140, R4 ;  /* 0x0000008c8804723c */ /* 0x040fe20000041804 */
[----:B------:R2:W-:Y:S04]  /*10600*/  MUFU.EX2 R172, R0 ;  /* 0x0000000000ac7308 */ /* 0x0005e80000000800 */
[----:B------:R-:W-:Y:S03]  /*10610*/  FADD.FTZ R2, R150, R2 ;  /* 0x0000000296027221 */ /* 0x000fe60000010000 */
[C---:B------:R-:W-:Y:S01]  /*10620*/  HMMA.16816.F32.BF16 R8, R136.reuse, R142, R8 ;  /* 0x0000008e8808723c */ /* 0x040fe20000041808 */
[----:B------:R-:W3:Y:S03]  /*10630*/  LDSM.16.MT88.4 R140, [R237+0x4880] ;  /* 0x00488000ed8c783b */ /* 0x000ee60000004200 */
[--C-:B--2---:R-:W-:Y:S01]  /*10640*/  FFMA.FTZ R0, R178, c[0x0][0x2d0], -R134.reuse ;  /* 0x0000b400b2007a23 */ /* 0x104fe20000010886 */
[----:B------:R-:W-:Y:S03]  /*10650*/  MOV R178, R153 ;  /* 0x0000009900b27202 */ /* 0x000fe60000000f00 */
[----:B------:R2:W4:Y:S01]  /*10660*/  MUFU.EX2 R173, R0 ;  /* 0x0000000000ad7308 */ /* 0x0005220000000800 */
[----:B------:R-:W-:Y:S01]  /*10670*/  F2FP.BF16.PACK_AB R170, R177, R178 ;  /* 0x000000b2b1aa723e */ /* 0x000fe200000010ff */
[C---:B---3--:R-:W-:Y:S03]  /*10680*/  HMMA.16816.F32.BF16 R12, R136.reuse, R140, R12 ;  /* 0x0000008c880c723c */ /* 0x048fe6000004180c */
[--C-:B--2---:R-:W-:Y:S01]  /*10690*/  FFMA.FTZ R0, R176, c[0x0][0x2d0], -R134.reuse ;  /* 0x0000b400b0007a23 */ /* 0x104fe20000010886 */
[----:B------:R-:W-:Y:S01]  /*106a0*/  MOV R176, R152 ;  /* 0x0000009800b07202 */ /* 0x000fe20000000f00 */
[----:B------:R-:W-:Y:S01]  /*106b0*/  FFMA.FTZ R134, R132, c[0x0][0x2d0], -R134 ;  /* 0x0000b40084867a23 */ /* 0x000fe20000010886 */
[----:B------:R-:W-:Y:S02]  /*106c0*/  LDSM.16.MT88.4 R152, [R236+0x5080] ;  /* 0x00508000ec98783b */ /* 0x000fe40000004200 */
[C---:B------:R-:W-:Y:S01]  /*106d0*/  HMMA.16816.F32.BF16 R16, R136.reuse, R142, R16 ;  /* 0x0000008e8810723c */ /* 0x040fe20000041810 */
[----:B------:R2:W-:Y:S03]  /*106e0*/  MUFU.EX2 R132, R0 ;  /* 0x0000000000847308 */ /* 0x0005e60000000800 */
[----:B-1----:R-:W-:Y:S02]  /*106f0*/  F2FP.BF16.PACK_AB R168, R176, R179 ;  /* 0x000000b3b0a8723e */ /* 0x002fe400000010ff */
[----:B----4-:R-:W-:Y:S01]  /*10700*/  F2FP.BF16.PACK_AB R169, R173, R172 ;  /* 0x000000acada9723e */ /* 0x010fe200000010ff */
[----:B------:R-:W1:Y:S04]  /*10710*/  LDSM.16.MT88.4 R140, [R240+0x4880] ;  /* 0x00488000f08c783b */ /* 0x000e680000004200 */
[----:B------:R-:W3:Y:S01]  /*10720*/  MUFU.EX2 R134, R134 ;  /* 0x0000008600867308 */ /* 0x000ee20000000800 */
[----:B--2---:R-:W-:Y:S04]  /*10730*/  FADD.FTZ R0, R156, R151 ;  /* 0x000000979c007221 */ /* 0x004fe80000010000 */
        /* <DEDUP_REMOVED lines=9> */
[C---:B-1----:R-:W-:Y:S03]  /*107d0*/  HMMA.16816.F32.BF16 R20, R136.reuse, R140, R20 ;  /* 0x0000008c8814723c */ /* 0x042fe60000041814 */
        /* <DEDUP_REMOVED lines=95> */
.L_x_195:
[----:B-1----:R-:W2:Y:S04]  /*10dd0*/  LDL.LU R0, [R1+0x20] ;  /* 0x0000200001007983 */ /* 0x002ea80000300800 */
[----:B------:R-:W3:Y:S01]  /*10de0*/  LDL.LU R3, [R1+0x24] ;  /* 0x0000240001037983 */ /* 0x000ee20000300800 */
[----:B------:R-:W-:-:S03]  /*10df0*/  PLOP3.LUT P2, PT, PT, PT, PT, 0x8, 0x0 ;  /* 0x000000000000781c */ /* 0x000fc60003f4e170 */
[----:B--2---:R-:W1:Y:S04]  /*10e00*/  SHFL.BFLY PT, R5, R0, 0x2, 0x1f ;  /* 0x0c401f0000057f89 */ /* 0x004e6800000e0000 */
[----:B---3--:R-:W2:Y:S01]  /*10e10*/  SHFL.BFLY PT, R2, R3, 0x2, 0x1f ;  /* 0x0c401f0003027f89 */ /* 0x008ea200000e0000 */
[----:B-1----:R-:W-:Y:S02]  /*10e20*/  FADD.FTZ R5, R5, R0 ;  /* 0x0000000005057221 */ /* 0x002fe40000010000 */
[----:B--2---:R-:W-:-:S03]  /*10e30*/  FADD.FTZ R2, R2, R3 ;  /* 0x0000000302027221 */ /* 0x004fc60000010000 */
[----:B------:R-:W1:Y:S04]  /*10e40*/  SHFL.BFLY PT, R0, R5, 0x1, 0x1f ;  /* 0x0c201f0005007f89 */ /* 0x000e6800000e0000 */
[----:B------:R-:W2:Y:S01]  /*10e50*/  SHFL.BFLY PT, R6, R2, 0x1, 0x1f ;  /* 0x0c201f0002067f89 */ /* 0x000ea200000e0000 */
[----:B-1----:R-:W-:Y:S01]  /*10e60*/  FADD.FTZ R5, R5, R0 ;  /* 0x0000000005057221 */ /* 0x002fe20000010000 */
[----:B------:R-:W-:Y:S01]  /*10e70*/  MOV R0, RZ ;  /* 0x000000ff00007202 */ /* 0x000fe20000000f00 */
[----:B--2---:R-:W-:-:S03]  /*10e80*/  FADD.FTZ R6, R2, R6 ;  /* 0x0000000602067221 */ /* 0x004fc60000010000 */
[----:B------:R-:W-:Y:S02]  /*10e90*/  FSETP.NE.FTZ.AND P1, PT, R5, RZ, PT ;  /* 0x000000ff0500720b */ /* 0x000fe40003f35000 */
[----:B------:R-:W-:Y:S02]  /*10ea0*/  MOV R2, RZ ;  /* 0x000000ff00027202 */ /* 0x000fe40000000f00 */
[----:B------:R-:W-:-:S09]  /*10eb0*/  FSETP.NE.FTZ.AND P0, PT, R6, RZ, PT ;  /* 0x000000ff0600720b */ /* 0x000fd20003f15000 */
[----:B------:R-:W1:Y:S01]  /*10ec0*/  @P1 MUFU.RCP R0, R5 ;  /* 0x0000000500001308 */ /* 0x000e620000001000 */
[----:B------:R-:W-:-:S05]  /*10ed0*/  @P1 MOV R3, 0x3f317218 ;  /* 0x3f31721800031802 */ /* 0x000fca0000000f00 */
[----:B------:R-:W-:Y:S02]  /*10ee0*/  @P1 FMUL.FTZ R4, R3, c[0x0][0x2d0] ;  /* 0x0000b40003041a20 */ /* 0x000fe40000410000 */
[----:B------:R-:W-:Y:S08]  /*10ef0*/  @P0 MUFU.RCP R2, R6 ;  /* 0x0000000600020308 */ /* 0x000ff00000001000 */
[----:B------:R-:W2:Y:S01]  /*10f00*/  @P1 MUFU.LG2 R5, R5 ;  /* 0x0000000500051308 */ /* 0x000ea20000000c00 */
[----:B-1----:R-:W-:-:S02]  /*10f10*/  FMUL.FTZ R14, R0, R28 ;  /* 0x0000001c000e7220 */ /* 0x002fc40000410000 */
[C---:B------:R-:W-:Y:S02]  /*10f20*/  FMUL.FTZ R13, R0.reuse, R29 ;  /* 0x0000001d000d7220 */ /* 0x040fe40000410000 */
[C---:B------:R-:W-:Y:S02]  /*10f30*/  FMUL.FTZ R12, R0.reuse, R32 ;  /* 0x00000020000c7220 */ /* 0x040fe40000410000 */
[C---:B------:R-:W-:Y:S01]  /*10f40*/  FMUL.FTZ R11, R0.reuse, R33 ;  /* 0x00000021000b7220 */ /* 0x040fe20000410000 */
[----:B------:R-:W1:Y:S01]  /*10f50*/  @P0 MUFU.LG2 R6, R6 ;  /* 0x0000000600060308 */ /* 0x000e620000000c00 */
        /* <DEDUP_REMOVED lines=14> */
[----:B------:R-:W-:Y:S01]  /*11040*/  MOV R36, 0xff800000 ;  /* 0xff80000000247802 */ /* 0x000fe20000000f00 */
[C---:B------:R-:W-:Y:S01]  /*11050*/  FMUL.FTZ R9, R0.reuse, R37 ;  /* 0x0000002500097220 */ /* 0x040fe20000410000 */
[----:B------:R-:W-:Y:S01]  /*11060*/  MOV R37, 0xff800000 ;  /* 0xff80000000257802 */ /* 0x000fe20000000f00 */
        /* <DEDUP_REMOVED lines=44> */
[----:B------:R-:W-:Y:S01]  /*11330*/  FMUL.FTZ R22, R0, R129 ;  /* 0x0000008100167220 */ /* 0x000fe20000410000 */
[----:B------:R-:W-:Y:S01]  /*11340*/  @P0 MOV R0, 0x3f317218 ;  /* 0x3f31721800000802 */ /* 0x000fe20000000f00 */
[----:B--2---:R-:W-:Y:S02]  /*11350*/  @P1 FMUL.FTZ R5, R5, 0.69314718246459960938 ;  /* 0x3f31721805051820 */ /* 0x004fe40000410000 */
[----:B-1----:R-:W-:Y:S02]  /*11360*/  @P0 FMUL.FTZ R3, R6, 0.69314718246459960938 ;  /* 0x3f31721806030820 */ /* 0x002fe40000410000 */
[----:B------:R-:W-:Y:S02]  /*11370*/  @P0 FMUL.FTZ R0, R0, c[0x0][0x2d0] ;  /* 0x0000b40000000a20 */ /* 0x000fe40000410000 */
        /* <DEDUP_REMOVED lines=63> */
[----:B------:R-:W-:Y:S02]  /*11770*/  FMUL.FTZ R131, R2, R131 ;  /* 0x0000008302837220 */ /* 0x000fe40000410000 */
[----:B------:R-:W-:Y:S02]  /*11780*/  @P1 FFMA.FTZ R36, R4, R133, R5 ;  /* 0x0000008504241223 */ /* 0x000fe40000010005 */
[----:B------:R-:W-:Y:S02]  /*11790*/  @P0 FFMA.FTZ R37, R0, R132, R3 ;  /* 0x0000008400250223 */ /* 0x000fe40000010003 */
.L_x_163:
[----:B------:R-:W-:Y:S05]  /*117a0*/  @P2 BRA `(.L_x_206) ;  /* 0x0000194000002947 */ /* 0x000fea0003800000 */
[----:B------:R-:W1:Y:S01]  /*117b0*/  S2R R16, SR_CTAID.Y ;  /* 0x0000000000107919 */ /* 0x000e620000002600 */
[----:B------:R-:W-:Y:S01]  /*117c0*/  F2FP.BF16.PACK_AB R109, R11, R12 ;  /* 0x0000000c0b6d723e */ /* 0x000fe200000010ff */
[----:B------:R-:W-:Y:S01]  /*117d0*/  BSSY B0, `(.L_x_207) ;  /* 0x0000134000007945 */ /* 0x000fe20003800000 */
[----:B------:R-:W-:Y:S01]  /*117e0*/  F2FP.BF16.PACK_AB R117, R13, R14 ;  /* 0x0000000e0d75723e */ /* 0x000fe200000010ff */
[----:B------:R-:W2:Y:S01]  /*117f0*/  S2R R12, SR_TID.X ;  /* 0x00000000000c7919 */ /* 0x000ea20000002100 */
[----:B------:R-:W-:-:S02]  /*11800*/  F2FP.BF16.PACK_AB R65, R7, R8 ;  /* 0x000000080741723e */ /* 0x000fc400000010ff */
[----:B------:R-:W-:Y:S01]  /*11810*/  F2FP.BF16.PACK_AB R101, R9, R10 ;  /* 0x0000000a0965723e */ /* 0x000fe200000010ff */
[----:B------:R-:W3:Y:S01]  /*11820*/  S2R R13, SR_CTAID.Z ;  /* 0x00000000000d7919 */ /* 0x000ee20000002700 */
[----:B------:R-:W-:Y:S02]  /*11830*/  F2FP.BF16.PACK_AB R105, R35, R34 ;  /* 0x000000222369723e */ /* 0x000fe400000010ff */
[----:B------:R-:W-:Y:S01]  /*11840*/  F2FP.BF16.PACK_AB R34, R81, R80 ;  /* 0x000000505122723e */ /* 0x000fe200000010ff */
[----:B------:R-:W-:Y:S01]  /*11850*/  IMAD.MOV.U32 R80, RZ, RZ, c[0x0][0x4e8] ;  /* 0x00013a00ff507624 */ /* 0x000fe200078e00ff */
[----:B------:R-:W4:Y:S01]  /*11860*/  S2R R81, SR_CTAID.X ;  /* 0x0000000000517919 */ /* 0x000f220000002500 */
[----:B------:R-:W-:Y:S02]  /*11870*/  F2FP.BF16.PACK_AB R41, R157, R156 ;  /* 0x0000009c9d29723e */ /* 0x000fe400000010ff */
[----:B------:R-:W-:Y:S01]  /*11880*/  F2FP.BF16.PACK_AB R158, R159, R158 ;  /* 0x0000009e9f9e723e */ /* 0x000fe200000010ff */
[----:B------:R-:W-:Y:S01]  /*11890*/  BAR.SYNC.DEFER_BLOCKING 0x1, 0x100 ;  /* 0x0044000000007b1d */ /* 0x000fe20000010000 */
[C---:B------:R-:W-:Y:S01]  /*118a0*/  ISETP.NE.AND P3, PT, R80.reuse, 0x1, PT ;  /* 0x000000015000780c */ /* 0x040fe20003f65270 */
[----:B------:R-:W-:Y:S01]  /*118b0*/  IMAD R80, R80, c[0x0][0x388], RZ ;  /* 0x0000e20050507a24 */ /* 0x000fe200078e02ff */
[----:B------:R-:W-:-:S02]  /*118c0*/  F2FP.BF16.PACK_AB R85, R153, R152 ;  /* 0x000000989955723e */ /* 0x000fc400000010ff */
[----:B------:R-:W-:Y:S02]  /*118d0*/  F2FP.BF16.PACK_AB R154, R155, R154 ;  /* 0x0000009a9b9a723e */ /* 0x000fe400000010ff */
[----:B-1----:R-:W-:Y:S01]  /*118e0*/  SHF.R.S32.HI R0, RZ, 0x1f, R16 ;  /* 0x0000001fff007819 */ /* 0x002fe20000011410 */
[----:B------:R-:W-:Y:S01]  /*118f0*/  IMAD.WIDE.U32 R14, R16, c[0x0][0x490], RZ ;  /* 0x00012400100e7a25 */ /* 0x000fe200078e00ff */
[----:B------:R-:W-:Y:S02]  /*11900*/  F2FP.BF16.PACK_AB R148, R149, R148 ;  /* 0x000000949594723e */ /* 0x000fe400000010ff */
[----:B--2---:R-:W-:Y:S01]  /*11910*/  SHF.R.S32.HI R20, RZ, 0x1f, R12 ;  /* 0x0000001fff147819 */ /* 0x004fe2000001140c */
[C---:B------:R-:W-:Y:S01]  /*11920*/  IMAD R4, R0.reuse, c[0x0][0x490], RZ ;  /* 0x0001240000047a24 */ /* 0x040fe200078e02ff */
[----:B------:R-:W-:Y:S01]  /*11930*/  F2FP.BF16.PACK_AB R150, R151, R150 ;  /* 0x000000969796723e */ /* 0x000fe200000010ff */
[----:B------:R-:W-:Y:S01]  /*11940*/  IMAD R3, R0, c[0x0][0x3e8], RZ ;  /* 0x0000fa0000037a24 */ /* 0x000fe200078e02ff */
[-C--:B------:R-:W-:Y:S01]  /*11950*/  LEA.HI R0, R20, R12.reuse, RZ, 0x2 ;  /* 0x0000000c14007211 */ /* 0x080fe200078f10ff */
[----:B------:R-:W-:Y:S01]  /*11960*/  IMAD R4, R16, c[0x0][0x494], R4 ;  /* 0x0001250010047a24 */ /* 0x000fe200078e0204 */
[----:B------:R-:W-:Y:S01]  /*11970*/  LEA.HI R6, R20, R12, RZ, 0x5 ;  /* 0x0000000c14067211 */ /* 0x000fe200078f28ff */
[C---:B------:R-:W-:Y:S01]  /*11980*/  IMAD R3, R16.reuse, c[0x0][0x3ec], R3 ;  /* 0x0000fb0010037a24 */ /* 0x040fe200078e0203 */
[----:B------:R-:W-:Y:S01]  /*11990*/  SHF.R.S32.HI R8, RZ, 0x2, R0 ;  /* 0x00000002ff087819 */ /* 0x000fe20000011400 */
[----:B------:R-:W-:Y:S01]  /*119a0*/  IMAD.IADD R5, R15, 0x1, R4 ;  /* 0x000000010f057824 */ /* 0x000fe200078e0204 */
[----:B------:R-:W-:Y:S01]  /*119b0*/  SHF.R.S32.HI R2, RZ, 0x1f, R0 ;  /* 0x0000001fff027819 */ /* 0x000fe20000011400 */
[----:B------:R-:W-:Y:S01]  /*119c0*/  IMAD.WIDE.U32 R16, R16, c[0x0][0x3e8], RZ ;  /* 0x0000fa0010107a25 */ /* 0x000fe200078e00ff */
[----:B------:R-:W-:-:S02]  /*119d0*/  LOP3.LUT R0, R0, 0xfffffffc, RZ, 0xc0, !PT ;  /* 0xfffffffc00007812 */ /* 0x000fc400078ec0ff */
[----:B------:R-:W-:Y:S01]  /*119e0*/  LOP3.LUT R7, R6, 0xffffffe0, RZ, 0xc0, !PT ;  /* 0xffffffe006077812 */ /* 0x000fe200078ec0ff */
[----:B------:R-:W-:Y:S01]  /*119f0*/  IMAD.MOV.U32 R4, RZ, RZ, R14 ;  /* 0x000000ffff047224 */ /* 0x000fe200078e000e */
[----:B------:R-:W-:Y:S01]  /*11a00*/  LEA.HI R2, R2, R8, RZ, 0x3 ;  /* 0x0000000802027211 */ /* 0x000fe200078f18ff */
[----:B------:R-:W-:Y:S01]  /*11a10*/  IMAD.IADD R10, R12, 0x1, -R0 ;  /* 0x000000010c0a7824 */ /* 0x000fe200078e0a00 */
[-C--:B------:R-:W-:Y:S01]  /*11a20*/  LEA.HI R11, R20, R12.reuse, RZ, 0x3 ;  /* 0x0000000c140b7211 */ /* 0x080fe200078f18ff */
[----:B------:R-:W-:Y:S01]  /*11a30*/  IMAD.IADD R0, R12, 0x1, -R7 ;  /* 0x000000010c007824 */ /* 0x000fe200078e0a07 */
[----:B------:R-:W-:Y:S01]  /*11a40*/  LOP3.LUT R7, R2, 0xfffffff8, RZ, 0xc0, !PT ;  /* 0xfffffff802077812 */ /* 0x000fe200078ec0ff */
[----:B------:R-:W-:Y:S01]  /*11a50*/  IMAD.IADD R3, R17, 0x1, R3 ;  /* 0x0000000111037824 */ /* 0x000fe200078e0203 */
[----:B------:R-:W-:Y:S01]  /*11a60*/  LOP3.LUT R9, R11, 0xfffffff8, RZ, 0xc0, !PT ;  /* 0xfffffff80b097812 */ /* 0x000fe200078ec0ff */
[----:B------:R-:W-:Y:S01]  /*11a70*/  IMAD.MOV.U32 R2, RZ, RZ, R16 ;  /* 0x000000ffff027224 */ /* 0x000fe200078e0010 */
[----:B------:R-:W-:Y:S01]  /*11a80*/  LEA.HI R20, R20, R12, RZ, 0x6 ;  /* 0x0000000c14147211 */ /* 0x000fe200078f30ff */
[----:B------:R-:W-:Y:S01]  /*11a90*/  IMAD.IADD R8, R8, 0x1, -R7 ;  /* 0x0000000108087824 */ /* 0x000fe200078e0a07 */
[----:B---3--:R-:W-:Y:S01]  /*11aa0*/  SHF.R.S32.HI R7, RZ, 0x1f, R13 ;  /* 0x0000001fff077819 */ /* 0x008fe2000001140d */
[----:B------:R-:W-:Y:S01]  /*11ab0*/  IMAD.IADD R9, R12, 0x1, -R9 ;  /* 0x000000010c097824 */ /* 0x000fe200078e0a09 */
[----:B------:R-:W-:Y:S01]  /*11ac0*/  SHF.R.S32.HI R12, RZ, 0x1f, R0 ;  /* 0x0000001fff0c7819 */ /* 0x000fe20000011400 */
[----:B------:R-:W-:Y:S01]  /*11ad0*/  IMAD.WIDE.U32 R16, R13, c[0x0][0x498], R4 ;  /* 0x000126000d107a25 */ /* 0x000fe200078e0004 */
[----:B------:R-:W-:-:S02]  /*11ae0*/  LOP3.LUT P0, RZ, R0, 0x3, RZ, 0xc0, !PT ;  /* 0x0000000300ff7812 */ /* 0x000fc4000780c0ff */
[----:B------:R-:W-:Y:S01]  /*11af0*/  LEA.HI R15, R12, R0, RZ, 0x2 ;  /* 0x000000000c0f7211 */ /* 0x000fe200078f10ff */
[C---:B------:R-:W-:Y:S01]  /*11b00*/  IMAD R21, R7.reuse, c[0x0][0x498], RZ ;  /* 0x0001260007157a24 */ /* 0x040fe200078e02ff */
[--C-:B------:R-:W-:Y:S01]  /*11b10*/  SHF.R.S32.HI R0, RZ, 0x1f, R6.reuse ;  /* 0x0000001fff007819 */ /* 0x100fe20000011406 */
[----:B------:R-:W-:Y:S01]  /*11b20*/  IMAD R18, R7, c[0x0][0x3f0], RZ ;  /* 0x0000fc0007127a24 */ /* 0x000fe200078e02ff */
[----:B------:R-:W-:Y:S01]  /*11b30*/  SHF.R.S32.HI R7, RZ, 0x5, R6 ;  /* 0x00000005ff077819 */ /* 0x000fe20000011406 */
[C---:B------:R-:W-:Y:S01]  /*11b40*/  IMAD R21, R13.reuse, c[0x0][0x49c], R21 ;  /* 0x000127000d157a24 */ /* 0x040fe200078e0215 */
[----:B------:R-:W-:Y:S01]  /*11b50*/  SHF.R.S32.HI R19, RZ, 0x3, R11 ;  /* 0x00000003ff137819 */ /* 0x000fe2000001140b */
[C---:B------:R-:W-:Y:S01]  /*11b60*/  IMAD R18, R13.reuse, c[0x0][0x3f4], R18 ;  /* 0x0000fd000d127a24 */ /* 0x040fe200078e0212 */
[----:B------:R-:W-:Y:S01]  /*11b70*/  LEA.HI R0, R0, R7, RZ, 0x3 ;  /* 0x0000000700007211 */ /* 0x000fe200078f18ff */
[----:B------:R-:W-:Y:S01]  /*11b80*/  IMAD.WIDE.U32 R12, R13, c[0x0][0x3f0], R2 ;  /* 0x0000fc000d0c7a25 */ /* 0x000fe200078e0002 */
[----:B------:R-:W-:-:S02]  /*11b90*/  LEA.HI R2, R10, R10, RZ, 0x1 ;  /* 0x0000000a0a027211 */ /* 0x000fc400078f08ff */
[----:B------:R-:W-:Y:S01]  /*11ba0*/  LOP3.LUT R3, R0, 0xffffff8, RZ, 0xc0, !PT ;  /* 0x0ffffff800037812 */ /* 0x000fe200078ec0ff */
[----:B------:R-:W-:Y:S01]  /*11bb0*/  IMAD.SHL.U32 R6, R19, 0x40, RZ ;  /* 0x0000004013067824 */ /* 0x000fe200078e00ff */
[----:B------:R-:W-:Y:S01]  /*11bc0*/  R2P PR, R8, 0x6 ;  /* 0x0000000608007804 */ /* 0x000fe20000000000 */
[----:B------:R-:W-:Y:S01]  /*11bd0*/  IMAD.SHL.U32 R4, R9, 0x8, RZ ;  /* 0x0000000809047824 */ /* 0x000fe200078e00ff */
[----:B------:R-:W-:Y:S01]  /*11be0*/  F2FP.BF16.PACK_AB R144, R145, R144 ;  /* 0x000000909190723e */ /* 0x000fe200000010ff */
[----:B------:R-:W-:Y:S01]  /*11bf0*/  IMAD R5, R9, 0x20, R19 ;  /* 0x0000002009057824 */ /* 0x000fe200078e0213 */
[----:B------:R-:W-:Y:S01]  /*11c00*/  LOP3.LUT R0, R6, 0x1c0, RZ, 0xc0, !PT ;  /* 0x000001c006007812 */ /* 0x000fe200078ec0ff */
[C---:B------:R-:W-:Y:S01]  /*11c10*/  IMAD.IADD R9, R7.reuse, 0x1, -R3 ;  /* 0x0000000107097824 */ /* 0x040fe200078e0a03 */
[----:B------:R-:W-:Y:S01]  /*11c20*/  LOP3.LUT R3, R2, 0x1ffffffe, RZ, 0xc0, !PT ;  /* 0x1ffffffe02037812 */ /* 0x000fe200078ec0ff */
[----:B------:R-:W-:Y:S01]  /*11c30*/  IMAD R14, R7, 0x200, R10 ;  /* 0x00000200070e7824 */ /* 0x000fe200078e020a */
[----:B------:R-:W-:Y:S01]  /*11c40*/  SHF.R.U32.HI R2, RZ, 0x3, R0 ;  /* 0x00000003ff027819 */ /* 0x000fe20000011600 */
[----:B----4-:R-:W-:Y:S01]  /*11c50*/  IMAD R7, R81, 0x80, R5 ;  /* 0x0000008051077824 */ /* 0x010fe200078e0205 */
[----:B------:R-:W-:Y:S01]  /*11c60*/  LOP3.LUT R0, R0, 0x38, R4, 0xf8, !PT ;  /* 0x0000003800007812 */ /* 0x000fe200078ef804 */
[----:B------:R-:W-:Y:S01]  /*11c70*/  IMAD.IADD R11, R10, 0x1, -R3 ;  /* 0x000000010a0b7824 */ /* 0x000fe200078e0a03 */
[----:B------:R-:W-:Y:S01]  /*11c80*/  SHF.R.S32.HI R6, RZ, 0x2, R15 ;  /* 0x00000002ff067819 */ /* 0x000fe2000001140f */
[----:B------:R-:W-:Y:S01]  /*11c90*/  IMAD.SHL.U32 R5, R8, 0x40, RZ ;  /* 0x0000004008057824 */ /* 0x000fe200078e00ff */
[----:B------:R-:W-:Y:S01]  /*11ca0*/  LOP3.LUT R10, R0, R2, RZ, 0x3c, !PT ;  /* 0x00000002000a7212 */ /* 0x000fe200078e3cff */
[----:B------:R-:W-:Y:S01]  /*11cb0*/  @P3 IMAD.HI.U32 R2, R7, c[0x0][0x4ec], RZ ;  /* 0x00013b0007023a27 */ /* 0x000fe200078e00ff */
[----:B------:R-:W-:-:S02]  /*11cc0*/  LOP3.LUT R3, R8, 0x1, RZ, 0xc0, !PT ;  /* 0x0000000108037812 */ /* 0x000fc400078ec0ff */
[----:B------:R-:W-:Y:S01]  /*11cd0*/  F2FP.BF16.PACK_AB R146, R147, R146 ;  /* 0x000000929392723e */ /* 0x000fe200000010ff */
[--C-:B------:R-:W-:Y:S01]  /*11ce0*/  IMAD.MOV.U32 R0, RZ, RZ, R7.reuse ;  /* 0x000000ffff007224 */ /* 0x100fe200078e0007 */
[----:B------:R-:W-:Y:S02]  /*11cf0*/  @P3 SHF.R.U32.HI R0, RZ, c[0x0][0x4f0], R2 ;  /* 0x00013c00ff003a19 */ /* 0x000fe40000011602 */
[----:B------:R-:W-:Y:S01]  /*11d00*/  LOP3.LUT R2, R5, 0x1c0, RZ, 0xc0, !PT ;  /* 0x000001c005027812 */ /* 0x000fe200078ec0ff */
[----:B------:R-:W-:Y:S01]  /*11d10*/  IMAD R5, R9, 0x10, R6 ;  /* 0x0000001009057824 */ /* 0x000fe200078e0206 */
[----:B------:R-:W-:Y:S01]  /*11d20*/  ISETP.NE.U32.AND P4, PT, R3, 0x1, PT ;  /* 0x000000010300780c */ /* 0x000fe20003f85070 */
[----:B------:R-:W-:Y:S01]  /*11d30*/  IMAD.SHL.U32 R6, R20, 0x8, RZ ;  /* 0x0000000814067824 */ /* 0x000fe200078e00ff */
[----:B------:R-:W-:Y:S01]  /*11d40*/  LEA.HI R9, R2, R2, RZ, 0x1d ;  /* 0x0000000202097211 */ /* 0x000fe200078fe8ff */
[----:B------:R-:W-:Y:S01]  /*11d50*/  IMAD.MOV R8, RZ, RZ, -R0 ;  /* 0x000000ffff087224 */ /* 0x000fe200078e0a00 */
[----:B------:R-:W-:Y:S01]  /*11d60*/  F2FP.BF16.PACK_AB R140, R141, R140 ;  /* 0x0000008c8d8c723e */ /* 0x000fe200000010ff */
[----:B------:R-:W-:Y:S01]  /*11d70*/  IMAD.MOV.U32 R2, RZ, RZ, R12 ;  /* 0x000000ffff027224 */ /* 0x000fe200078e000c */
[----:B------:R-:W-:Y:S01]  /*11d80*/  F2FP.BF16.PACK_AB R142, R143, R142 ;  /* 0x0000008e8f8e723e */ /* 0x000fe200000010ff */
[----:B------:R-:W-:Y:S01]  /*11d90*/  IMAD.IADD R3, R13, 0x1, R18 ;  /* 0x000000010d037824 */ /* 0x000fe200078e0212 */
[----:B------:R-:W-:Y:S01]  /*11da0*/  LOP3.LUT R18, R10, 0x7ffffe00, R6, 0xf8, !PT ;  /* 0x7ffffe000a127812 */ /* 0x000fe200078ef806 */
[----:B------:R-:W-:Y:S01]  /*11db0*/  IMAD R12, R8, c[0x0][0x4e8], R7 ;  /* 0x00013a00080c7a24 */ /* 0x000fe200078e0207 */
[----:B------:R-:W-:Y:S01]  /*11dc0*/  SHF.R.S32.HI R6, RZ, 0x1f, R0 ;  /* 0x0000001fff067819 */ /* 0x000fe20000011400 */
[----:B------:R-:W-:Y:S01]  /*11dd0*/  IMAD R8, R11, 0x8, R5 ;  /* 0x000000080b087824 */ /* 0x000fe200078e0205 */
[----:B------:R-:W-:Y:S01]  /*11de0*/  F2FP.BF16.PACK_AB R136, R137, R136 ;  /* 0x000000888988723e */ /* 0x000fe200000010ff */
[----:B------:R-:W-:Y:S01]  /*11df0*/  IMAD.U32 R10, R14, 0x2, R9 ;  /* 0x000000020e0a7824 */ /* 0x000fe200078e0009 */
[----:B------:R-:W-:Y:S01]  /*11e00*/  F2FP.BF16.PACK_AB R138, R139, R138 ;  /* 0x0000008a8b8a723e */ /* 0x000fe200000010ff */
[----:B------:R-:W-:Y:S01]  /*11e10*/  IMAD R8, R81, 0x80, R8 ;  /* 0x0000008051087824 */ /* 0x000fe200078e0208 */
[----:B------:R-:W-:Y:S01]  /*11e20*/  F2FP.BF16.PACK_AB R113, R31, R30 ;  /* 0x0000001e1f71723e */ /* 0x000fe200000010ff */
[----:B------:R-:W-:Y:S01]  /*11e30*/  IMAD R9, R6, c[0x0][0x3e0], RZ ;  /* 0x0000f80006097a24 */ /* 0x000fe200078e02ff */
[----:B------:R-:W-:Y:S01]  /*11e40*/  F2FP.BF16.PACK_AB R89, R39, R38 ;  /* 0x000000262759723e */ /* 0x000fe200000010ff */
[----:B------:R-:W-:Y:S01]  /*11e50*/  IMAD R5, R81, 0x80, R5 ;  /* 0x0000008051057824 */ /* 0x000fe200078e0205 */
[----:B------:R-:W-:Y:S01]  /*11e60*/  F2FP.BF16.PACK_AB R43, R43, R42 ;  /* 0x0000002a2b2b723e */ /* 0x000fe200000010ff */
[----:B------:R-:W-:Y:S01]  /*11e70*/  IMAD.WIDE.U32 R6, R0, c[0x0][0x3e0], R2 ;  /* 0x0000f80000067a25 */ /* 0x000fe200078e0002 */
[----:B------:R-:W-:-:S02]  /*11e80*/  F2FP.BF16.PACK_AB R44, R45, R44 ;  /* 0x0000002c2d2c723e */ /* 0x000fc400000010ff */
[C---:B------:R-:W-:Y:S01]  /*11e90*/  ISETP.GE.OR P6, PT, R5.reuse, R80, P0 ;  /* 0x000000500500720c */ /* 0x040fe200007c6670 */
[----:B------:R-:W-:Y:S01]  /*11ea0*/  @P3 IMAD.HI.U32 R2, R8, c[0x0][0x4ec], RZ ;  /* 0x00013b0008023a27 */ /* 0x000fe200078e00ff */
[----:B------:R-:W-:Y:S02]  /*11eb0*/  IADD3 R5, R5, 0x8, RZ ;  /* 0x0000000805057810 */ /* 0x000fe40007ffe0ff */
[----:B------:R-:W-:Y:S01]  /*11ec0*/  F2FP.BF16.PACK_AB R46, R47, R46 ;  /* 0x0000002e2f2e723e */ /* 0x000fe200000010ff */
[----:B------:R-:W-:Y:S01]  /*11ed0*/  IMAD.MOV.U32 R3, RZ, RZ, R8 ;  /* 0x000000ffff037224 */ /* 0x000fe200078e0008 */
[----:B------:R-:W-:Y:S01]  /*11ee0*/  @P3 SHF.R.U32.HI R3, RZ, c[0x0][0x4f0], R2 ;  /* 0x00013c00ff033a19 */ /* 0x000fe20000011602 */
[----:B------:R-:W-:Y:S01]  /*11ef0*/  IMAD R9, R0, c[0x0][0x3e4], R9 ;  /* 0x0000f90000097a24 */ /* 0x000fe200078e0209 */
[----:B------:R-:W-:Y:S01]  /*11f00*/  ISETP.GE.OR P5, PT, R5, R80, P0 ;  /* 0x000000500500720c */ /* 0x000fe200007a6670 */
[----:B------:R-:W-:Y:S01]  /*11f10*/  IMAD.SHL.U32 R0, R10, 0x2, RZ ;  /* 0x000000020a007824 */ /* 0x000fe200078e00ff */
[----:B------:R-:W-:Y:S01]  /*11f20*/  SHF.R.S32.HI R5, RZ, 0x1f, R3 ;  /* 0x0000001fff057819 */ /* 0x000fe20000011403 */
[----:B------:R-:W-:Y:S01]  /*11f30*/  IMAD.IADD R7, R7, 0x1, R9 ;  /* 0x0000000107077824 */ /* 0x000fe200078e0209 */
[----:B------:R-:W-:-:S02]  /*11f40*/  IADD3 R16, P0, R3, R16, RZ ;  /* 0x0000001003107210 */ /* 0x000fc40007f1e0ff */
[----:B------:R-:W-:Y:S01]  /*11f50*/  SHF.R.S32.HI R10, RZ, 0x1f, R12 ;  /* 0x0000001fff0a7819 */ /* 0x000fe2000001140c */
[----:B------:R-:W-:Y:S01]  /*11f60*/  STS [R0+0x80], R41 ;  /* 0x0000802900007388 */ /* 0x000fe20000000800 */
[----:B------:R-:W-:Y:S01]  /*11f70*/  IADD3.X R17, R5, R17, R21, P0, !PT ;  /* 0x0000001105117210 */ /* 0x000fe200007fe415 */
[----:B------:R-:W-:Y:S01]  /*11f80*/  IMAD.MOV R5, RZ, RZ, -R3 ;  /* 0x000000ffff057224 */ /* 0x000fe200078e0a03 */
[----:B------:R-:W-:Y:S01]  /*11f90*/  IADD3 R9, R0, 0x80, RZ ;  /* 0x0000008000097810 */ /* 0x000fe20007ffe0ff */
[----:B------:R-:W-:Y:S01]  /*11fa0*/  IMAD R10, R10, c[0x0][0x3d8], RZ ;  /* 0x0000f6000a0a7a24 */ /* 0x000fe200078e02ff */
[----:B------:R-:W-:Y:S01]  /*11fb0*/  IADD3 R2, R0, 0x70, RZ ;  /* 0x0000007000027810 */ /* 0x000fe20007ffe0ff */
[----:B------:R-:W-:Y:S01]  /*11fc0*/  IMAD R5, R5, c[0x0][0x4e8], R8 ;  /* 0x00013a0005057a24 */ /* 0x000fe200078e0208 */
[----:B------:R-:W-:Y:S01]  /*11fd0*/  @P4 IADD3 R2, R9, 0x10, RZ ;  /* 0x0000001009024810 */ /* 0x000fe20007ffe0ff */
[----:B------:R-:W-:Y:S01]  /*11fe0*/  IMAD.MOV.U32 R8, RZ, RZ, 0x40 ;  /* 0x00000040ff087424 */ /* 0x000fe200078e00ff */
[----:B------:R-:W-:Y:S01]  /*11ff0*/  STS [R0+0x480], R158 ;  /* 0x0004809e00007388 */ /* 0x000fe20000000800 */
[----:B------:R-:W-:Y:S01]  /*12000*/  IMAD.MOV.U32 R9, RZ, RZ, 0x20 ;  /* 0x00000020ff097424 */ /* 0x000fe200078e00ff */
[----:B------:R-:W-:Y:S01]  /*12010*/  F2FP.BF16.PACK_AB R48, R49, R48 ;  /* 0x000000303130723e */ /* 0x000fe200000010ff */
[C---:B------:R-:W-:Y:S01]  /*12020*/  IMAD R20, R12.reuse, c[0x0][0x3dc], R10 ;  /* 0x0000f7000c147a24 */ /* 0x040fe200078e020a */
[----:B------:R-:W-:Y:S01]  /*12030*/  STS [R2], R85 ;  /* 0x0000005502007388 */ /* 0x000fe20000000800 */
[----:B------:R-:W-:Y:S01]  /*12040*/  IMAD.WIDE.U32 R12, R12, c[0x0][0x3d8], R6 ;  /* 0x0000f6000c0c7a25 */ /* 0x000fe200078e0006 */
[----:B------:R-:W-:-:S02]  /*12050*/  SEL R7, R8, 0xffffffc0, !P2 ;  /* 0xffffffc008077807 */ /* 0x000fc40005000000 */
[----:B------:R-:W-:Y:S01]  /*12060*/  SHF.R.S32.HI R8, RZ, 0x1f, R5 ;  /* 0x0000001fff087819 */ /* 0x000fe20000011405 */
[----:B------:R-:W-:Y:S01]  /*12070*/  STS [R2+0x400], R154 ;  /* 0x0004009a02007388 */ /* 0x000fe20000000800 */
[----:B------:R-:W-:Y:S01]  /*12080*/  SEL R9, R9, 0xffffffe0, !P1 ;  /* 0xffffffe009097807 */ /* 0x000fe20004800000 */
[----:B------:R-:W-:Y:S01]  /*12090*/  IMAD.IADD R6, R0, 0x1, R7 ;  /* 0x0000000100067824 */ /* 0x000fe200078e0207 */
[----:B------:R-:W-:Y:S01]  /*120a0*/  F2FP.BF16.PACK_AB R50, R51, R50 ;  /* 0x000000323332723e */ /* 0x000fe200000010ff */
[----:B------:R-:W-:Y:S01]  /*120b0*/  IMAD R10, R8, c[0x0][0x488], RZ ;  /* 0x00012200080a7a24 */ /* 0x000fe200078e02ff */
[----:B------:R-:W-:Y:S01]  /*120c0*/  F2FP.BF16.PACK_AB R52, R53, R52 ;  /* 0x000000343534723e */ /* 0x000fe200000010ff */
[----:B------:R-:W-:Y:S01]  /*120d0*/  IMAD.IADD R3, R0, 0x1, R9 ;  /* 0x0000000100037824 */ /* 0x000fe200078e0209 */
[----:B------:R-:W-:Y:S01]  /*120e0*/  F2FP.BF16.PACK_AB R54, R55, R54 ;  /* 0x000000363736723e */ /* 0x000fe200000010ff */
[----:B------:R-:W-:Y:S01]  /*120f0*/  IMAD.IADD R15, R9, 0x1, R2 ;  /* 0x00000001090f7824 */ /* 0x000fe200078e0202 */
[----:B------:R-:W-:Y:S01]  /*12100*/  F2FP.BF16.PACK_AB R57, R57, R56 ;  /* 0x000000383939723e */ /* 0x000fe200000010ff */
[----:B------:R-:W-:Y:S01]  /*12110*/  IMAD.WIDE.U32 R8, R5, c[0x0][0x488], R16 ;  /* 0x0001220005087a25 */ /* 0x000fe200078e0010 */
[----:B------:R-:W-:Y:S01]  /*12120*/  STS [R3+0x80], R148 ;  /* 0x0000809403007388 */ /* 0x000fe20000000800 */
[----:B------:R-:W-:-:S02]  /*12130*/  F2FP.BF16.PACK_AB R58, R59, R58 ;  /* 0x0000003a3b3a723e */ /* 0x000fc400000010ff */
[----:B------:R-:W-:Y:S01]  /*12140*/  IMAD R10, R5, c[0x0][0x48c], R10 ;  /* 0x00012300050a7a24 */ /* 0x000fe200078e020a */
[----:B------:R-:W-:Y:S01]  /*12150*/  STS [R3+0x480], R150 ;  /* 0x0004809603007388 */ /* 0x000fe20000000800 */
[----:B------:R-:W-:Y:S01]  /*12160*/  IMAD.IADD R14, R7, 0x1, R2 ;  /* 0x00000001070e7824 */ /* 0x000fe200078e0202 */
[----:B------:R-:W-:Y:S01]  /*12170*/  F2FP.BF16.PACK_AB R42, R61, R60 ;  /* 0x0000003c3d2a723e */ /* 0x000fe200000010ff */
[----:B------:R-:W-:Y:S01]  /*12180*/  IMAD.IADD R5, R7, 0x1, R3 ;  /* 0x0000000107057824 */ /* 0x000fe200078e0203 */
[----:B------:R-:W-:Y:S01]  /*12190*/  STS [R15], R144 ;  /* 0x000000900f007388 */ /* 0x000fe20000000800 */
[----:B------:R-:W-:Y:S01]  /*121a0*/  IMAD.IADD R7, R15, 0x1, R7 ;  /* 0x000000010f077824 */ /* 0x000fe200078e0207 */
[----:B------:R-:W-:Y:S01]  /*121b0*/  F2FP.BF16.PACK_AB R62, R63, R62 ;  /* 0x0000003e3f3e723e */ /* 0x000fe200000010ff */
[----:B------:R-:W-:Y:S01]  /*121c0*/  IMAD.IADD R9, R9, 0x1, R10 ;  /* 0x0000000109097824 */ /* 0x000fe200078e020a */
        /* <DEDUP_REMOVED lines=41> */
[----:B------:R-:W-:Y:S01]  /*12460*/  LEA R16, P0, R8, c[0x0][0x450], 0x2 ;  /* 0x0001140008107a11 */ /* 0x000fe200078010ff */
        /* <DEDUP_REMOVED lines=10> */
[----:B------:R-:W-:-:S03]  /*12510*/  LEA.HI.X R9, R8, c[0x0][0x454], R9, 0x2, P0 ;  /* 0x0001150008097a11 */ /* 0x000fc600000f1409 */
        /* <DEDUP_REMOVED lines=24> */
[----:B------:R2:W-:Y:S04]  /*126a0*/  STS [R0+0xc480], R102 ;  /* 0x00c4806600007388 */ /* 0x0005e80000000800 */
[----:B------:R3:W-:Y:S04]  /*126b0*/  STS [R2+0xc000], R28 ;  /* 0x00c0001c02007388 */ /* 0x0007e80000000800 */
[----:B------:R4:W-:Y:S04]  /*126c0*/  STS [R2+0xc400], R106 ;  /* 0x00c4006a02007388 */ /* 0x0009e80000000800 */
[----:B------:R-:W-:Y:S01]  /*126d0*/  STS [R3+0xc080], R27 ;  /* 0x00c0801b03007388 */ /* 0x000fe20000000800 */
[----:B-1----:R-:W-:-:S03]  /*126e0*/  LEA R30, P0, R12, c[0x0][0x380], 0x1 ;  /* 0x0000e0000c1e7a11 */ /* 0x002fc600078008ff */
[----:B------:R-:W-:Y:S04]  /*126f0*/  STS [R3+0xc480], R110 ;  /* 0x00c4806e03007388 */ /* 0x000fe80000000800 */
[----:B------:R-:W-:Y:S04]  /*12700*/  STS [R15+0xc000], R26 ;  /* 0x00c0001a0f007388 */ /* 0x000fe80000000800 */
[----:B------:R-:W-:Y:S01]  /*12710*/  STS [R15+0xc400], R114 ;  /* 0x00c400720f007388 */ /* 0x000fe20000000800 */
[----:B--2---:R-:W-:-:S03]  /*12720*/  IMAD.SHL.U32 R0, R18, 0x2, RZ ;  /* 0x0000000212007824 */ /* 0x004fc600078e00ff */
[----:B------:R-:W-:Y:S01]  /*12730*/  STS [R6+0xc080], R25 ;  /* 0x00c0801906007388 */ /* 0x000fe20000000800 */
[----:B---3--:R-:W-:-:S03]  /*12740*/  IMAD R28, R81, 0x80, R19 ;  /* 0x00000080511c7824 */ /* 0x008fc600078e0213 */
[----:B------:R-:W-:Y:S01]  /*12750*/  STS [R6+0xc480], R118 ;  /* 0x00c4807606007388 */ /* 0x000fe20000000800 */
[----:B----4-:R-:W-:-:S03]  /*12760*/  IMAD.IADD R2, R13, 0x1, R20 ;  /* 0x000000010d027824 */ /* 0x010fc600078e0214 */
[----:B------:R-:W-:Y:S02]  /*12770*/  STS [R14+0xc000], R24 ;  /* 0x00c000180e007388 */ /* 0x000fe40000000800 */
[----:B------:R-:W-:Y:S02]  /*12780*/  LEA.HI.X R29, R12, c[0x0][0x384], R2, 0x1, P0 ;  /* 0x0000e1000c1d7a11 */ /* 0x000fe400000f0c02 */
[----:B------:R-:W-:Y:S01]  /*12790*/  STS [R14+0xc400], R122 ;  /* 0x00c4007a0e007388 */ /* 0x000fe20000000800 */
[----:B------:R-:W-:-:S03]  /*127a0*/  ISETP.GE.AND P0, PT, R28, R80, PT ;  /* 0x000000501c00720c */ /* 0x000fc60003f06270 */
[----:B------:R-:W-:Y:S04]  /*127b0*/  STS [R5+0xc080], R23 ;  /* 0x00c0801705007388 */ /* 0x000fe80000000800 */
[----:B------:R-:W-:Y:S04]  /*127c0*/  STS [R5+0xc480], R126 ;  /* 0x00c4807e05007388 */ /* 0x000fe80000000800 */
[----:B------:R-:W-:Y:S04]  /*127d0*/  STS [R7+0xc000], R22 ;  /* 0x00c0001607007388 */ /* 0x000fe80000000800 */
[----:B------:R-:W-:Y:S04]  /*127e0*/  STS [R7+0xc400], R130 ;  /* 0x00c4008207007388 */ /* 0x000fe80000000800 */
[----:B------:R-:W-:Y:S04]  /*127f0*/  SHFL.IDX PT, R10, R16, RZ, 0x1c1f ;  /* 0x001c1fff100a7589 */ /* 0x000fe800000e0000 */
[----:B------:R-:W1:Y:S04]  /*12800*/  SHFL.IDX PT, R11, R9, RZ, 0x1c1f ;  /* 0x001c1fff090b7589 */ /* 0x000e6800000e0000 */
[----:B------:R-:W-:Y:S06]  /*12810*/  BAR.SYNC.DEFER_BLOCKING 0x1, 0x100 ;  /* 0x0044000000007b1d */ /* 0x000fec0000010000 */
[----:B------:R-:W-:Y:S04]  /*12820*/  SHFL.IDX PT, R8, R16, 0x1, 0x1c1f ;  /* 0x003c1f0010087f89 */ /* 0x000fe800000e0000 */
[----:B------:R-:W2:Y:S04]  /*12830*/  SHFL.IDX PT, R9, R9, 0x1, 0x1c1f ;  /* 0x003c1f0009097f89 */ /* 0x000ea800000e0000 */
[----:B------:R3:W4:Y:S04]  /*12840*/  SHFL.IDX PT, R2, R30, RZ, 0x181f ;  /* 0x00181fff1e027589 */ /* 0x00072800000e0000 */
[----:B------:R3:W3:Y:S04]  /*12850*/  SHFL.IDX PT, R3, R29, RZ, 0x181f ;  /* 0x00181fff1d037589 */ /* 0x0006e800000e0000 */
[----:B-1----:R1:W-:Y:S04]  /*12860*/  @!P6 ST.E [R10.64], R36 ;  /* 0x000000240a00e985 */ /* 0x0023e8000c101918 */
[----:B--2---:R1:W-:Y:S04]  /*12870*/  @!P5 ST.E [R8.64], R37 ;  /* 0x000000250800d985 */ /* 0x0043e8000c101918 */
[----:B------:R1:W2:Y:S04]  /*12880*/  LDS.128 R44, [R0+0x1080] ;  /* 0x00108000002c7984 */ /* 0x0002a80000000c00 */
        /* <DEDUP_REMOVED lines=10> */
[----:B------:R1:W1:Y:S01]  /*12930*/  LDS.128 R76, [R0+0xf080] ;  /* 0x00f08000004c7984 */ /* 0x0002620000000c00 */
[----:B------:R-:W-:Y:S05]  /*12940*/  @P0 BRA `(.L_x_208) ;  /* 0x000001c000000947 */ /* 0x000fea0003800000 */
[----:B--234-:R-:W2:Y:S01]  /*12950*/  LDS.128 R24, [R0+0x80] ;  /* 0x0000800000187984 */ /* 0x01cea20000000c00 */
[----:B------:R-:W-:-:S02]  /*12960*/  IADD3 R7, R4, 0x40, RZ ;  /* 0x0000004004077810 */ /* 0x000fc40007ffe0ff */
[C---:B-1----:R-:W-:Y:S01]  /*12970*/  IADD3 R8, R4.reuse, 0x80, RZ ;  /* 0x0000008004087810 */ /* 0x042fe20007ffe0ff */
[----:B------:R-:W1:Y:S01]  /*12980*/  LDS.128 R20, [R0+0x4080] ;  /* 0x0040800000147984 */ /* 0x000e620000000c00 */
[----:B------:R-:W-:Y:S02]  /*12990*/  IADD3 R9, R4, 0xc0, RZ ;  /* 0x000000c004097810 */ /* 0x000fe40007ffe0ff */
[----:B------:R-:W-:Y:S01]  /*129a0*/  ISETP.GE.AND P2, PT, R7, c[0x0][0x3c8], PT ;  /* 0x0000f20007007a0c */ /* 0x000fe20003f46270 */
[----:B------:R-:W3:Y:S01]  /*129b0*/  LDS.128 R16, [R0+0x8080] ;  /* 0x0080800000107984 */ /* 0x000ee20000000c00 */
[----:B------:R-:W-:Y:S02]  /*129c0*/  ISETP.GE.AND P1, PT, R8, c[0x0][0x3c8], PT ;  /* 0x0000f20008007a0c */ /* 0x000fe40003f26270 */
[----:B------:R-:W-:Y:S01]  /*129d0*/  ISETP.GE.AND P0, PT, R9, c[0x0][0x3c8], PT ;  /* 0x0000f20009007a0c */ /* 0x000fe20003f06270 */
[----:B------:R4:W1:Y:S01]  /*129e0*/  LDS.128 R12, [R0+0xc080] ;  /* 0x00c08000000c7984 */ /* 0x0008620000000c00 */
[----:B------:R-:W-:-:S07]  /*129f0*/  ISETP.GE.AND P3, PT, R4, c[0x0][0x3c8], PT ;  /* 0x0000f20004007a0c */ /* 0x000fce0003f66270 */
[----:B------:R-:W-:-:S04]  /*12a00*/  @!P2 SHF.R.S32.HI R5, RZ, 0x1f, R7 ;  /* 0x0000001fff05a819 */ /* 0x000fc80000011407 */
[----:B------:R-:W-:Y:S02]  /*12a10*/  @!P0 SHF.R.S32.HI R6, RZ, 0x1f, R9 ;  /* 0x0000001fff068819 */ /* 0x000fe40000011409 */
[----:B------:R-:W-:Y:S01]  /*12a20*/  @!P2 LEA.HI R7, R5, R7, RZ, 0x3 ;  /* 0x000000070507a211 */ /* 0x000fe200078f18ff */
[----:B------:R-:W-:Y:S01]  /*12a30*/  @!P3 IMAD.WIDE R10, R4, 0x2, R2 ;  /* 0x00000002040ab825 */ /* 0x000fe200078e0202 */
[----:B----4-:R-:W-:-:S04]  /*12a40*/  @!P1 SHF.R.S32.HI R0, RZ, 0x1f, R8 ;  /* 0x0000001fff009819 */ /* 0x010fc80000011408 */
        /* <DEDUP_REMOVED lines=8> */
[----:B-1----:R2:W-:Y:S03]  /*12ad0*/  @!P2 ST.E.128 [R8.64], R20 ;  /* 0x000000140800a985 */ /* 0x0025e6000c101d18 */
[----:B------:R-:W-:Y:S01]  /*12ae0*/  @!P0 IMAD.WIDE R2, R0, 0x2, R2 ;  /* 0x0000000200028825 */ /* 0x000fe200078e0202 */
[----:B---3--:R2:W-:Y:S04]  /*12af0*/  @!P1 ST.E.128 [R6.64], R16 ;  /* 0x0000001006009985 */ /* 0x0085e8000c101d18 */
[----:B------:R2:W-:Y:S02]  /*12b00*/  @!P0 ST.E.128 [R2.64], R12 ;  /* 0x0000000c02008985 */ /* 0x0005e4000c101d18 */
.L_x_208:
[----:B--234-:R-:W-:Y:S05]  /*12b10*/  BSYNC B0 ;  /* 0x0000000000007941 */ /* 0x01cfea0003800000 */
.L_x_207:
        /* <DEDUP_REMOVED lines=30> */
.L_x_210:
[----:B------:R-:W-:Y:S05]  /*12d00*/  BSYNC B0 ;  /* 0x0000000000007941 */ /* 0x000fea0003800000 */
.L_x_209:
        /* <DEDUP_REMOVED lines=30> */
.L_x_212:
[----:B------:R-:W-:Y:S05]  /*12ef0*/  BSYNC B0 ;  /* 0x0000000000007941 */ /* 0x000fea0003800000 */
.L_x_211:
        /* <DEDUP_REMOVED lines=31> */
.L_x_206:
[----:B------:R-:W1:Y:S01]  /*130f0*/  S2R R9, SR_TID.X ;  /* 0x0000000000097919 */ /* 0x000e620000002100 */
[----:B------:R-:W-:Y:S03]  /*13100*/  BSSY B0, `(.L_x_213) ;  /* 0x0000027000007945 */ /* 0x000fe60003800000 */
[----:B------:R-:W2:Y:S01]  /*13110*/  S2R R10, SR_CTAID.Z ;  /* 0x00000000000a7919 */ /* 0x000ea20000002700 */
[----:B-1----:R-:W-:Y:S02]  /*13120*/  ISETP.GT.AND P0, PT, R9, 0x7f, PT ;  /* 0x0000007f0900780c */ /* 0x002fe40003f04270 */
[----:B--2---:R-:W-:-:S11]  /*13130*/  SHF.R.S32.HI R11, RZ, 0x1f, R10 ;  /* 0x0000001fff0b7819 */ /* 0x004fd6000001140a */
[----:B------:R-:W-:Y:S05]  /*13140*/  @P0 BRA `(.L_x_214) ;  /* 0x0000022000000947 */ /* 0x000fea0003800000 */
[----:B------:R-:W1:Y:S01]  /*13150*/  S2R R5, SR_CTAID.X ;  /* 0x0000000000057919 */ /* 0x000e620000002500 */
[----:B------:R-:W-:-:S05]  /*13160*/  MOV R2, c[0x0][0x4e8] ;  /* 0x00013a0000027a02 */ /* 0x000fca0000000f00 */
[----:B------:R-:W-:Y:S01]  /*13170*/  IMAD R0, R2, c[0x0][0x388], RZ ;  /* 0x0000e20002007a24 */ /* 0x000fe200078e02ff */
[----:B-1----:R-:W-:-:S04]  /*13180*/  LEA R5, R5, R9, 0x7 ;  /* 0x0000000905057211 */ /* 0x002fc800078e38ff */
[----:B------:R-:W-:-:S13]  /*13190*/  ISETP.GE.AND P0, PT, R5, R0, PT ;  /* 0x000000000500720c */ /* 0x000fda0003f06270 */
[----:B------:R-:W-:Y:S05]  /*131a0*/  @P0 BRA `(.L_x_214) ;  /* 0x000001c000000947 */ /* 0x000fea0003800000 */
[----:B------:R-:W1:Y:S01]  /*131b0*/  S2R R4, SR_CTAID.Y ;  /* 0x0000000000047919 */ /* 0x000e620000002600 */
[----:B------:R-:W-:Y:S02]  /*131c0*/  ISETP.NE.AND P0, PT, R2, 0x1, PT ;  /* 0x000000010200780c */ /* 0x000fe40003f05270 */
[----:B------:R-:W-:-:S11]  /*131d0*/  MOV R0, R5 ;  /* 0x0000000500007202 */ /* 0x000fd60000000f00 */
[----:B------:R-:W-:-:S05]  /*131e0*/  @P0 IMAD.HI.U32 R2, R5, c[0x0][0x4ec], RZ ;  /* 0x00013b0005020a27 */ /* 0x000fca00078e00ff */
[----:B------:R-:W-:Y:S02]  /*131f0*/  @P0 SHF.R.U32.HI R0, RZ, c[0x0][0x4f0], R2 ;  /* 0x00013c00ff000a19 */ /* 0x000fe40000011602 */
[----:B-1----:R-:W-:Y:S01]  /*13200*/  SHF.R.S32.HI R3, RZ, 0x1f, R4 ;  /* 0x0000001fff037819 */ /* 0x002fe20000011404 */
[----:B------:R-:W-:-:S04]  /*13210*/  IMAD.WIDE.U32 R6, R4, c[0x0][0x490], RZ ;  /* 0x0001240004067a25 */ /* 0x000fc800078e00ff */
[----:B------:R-:W-:-:S04]  /*13220*/  IMAD R3, R3, c[0x0][0x490], RZ ;  /* 0x0001240003037a24 */ /* 0x000fc800078e02ff */
[----:B------:R-:W-:Y:S01]  /*13230*/  IMAD R2, R4, c[0x0][0x494], R3 ;  /* 0x0001250004027a24 */ /* 0x000fe200078e0203 */
[----:B------:R-:W-:-:S04]  /*13240*/  IADD3 R4, -R0, RZ, RZ ;  /* 0x000000ff00047210 */ /* 0x000fc80007ffe1ff */
[----:B------:R-:W-:Y:S01]  /*13250*/  IADD3 R3, R7, R2, RZ ;  /* 0x0000000207037210 */ /* 0x000fe20007ffe0ff */
[----:B------:R-:W-:Y:S02]  /*13260*/  IMAD.MOV.U32 R2, RZ, RZ, R6 ;  /* 0x000000ffff027224 */ /* 0x000fe400078e0006 */
[----:B------:R-:W-:Y:S02]  /*13270*/  IMAD R7, R11, c[0x0][0x498], RZ ;  /* 0x000126000b077a24 */ /* 0x000fe400078e02ff */
[----:B------:R-:W-:Y:S02]  /*13280*/  IMAD R4, R4, c[0x0][0x4e8], R5 ;  /* 0x00013a0004047a24 */ /* 0x000fe400078e0205 */
[----:B------:R-:W-:-:S03]  /*13290*/  IMAD.WIDE.U32 R2, R10, c[0x0][0x498], R2 ;  /* 0x000126000a027a25 */ /* 0x000fc600078e0002 */
[----:B------:R-:W-:Y:S01]  /*132a0*/  SHF.R.S32.HI R5, RZ, 0x1f, R4 ;  /* 0x0000001fff057819 */ /* 0x000fe20000011404 */
[----:B------:R-:W-:Y:S01]  /*132b0*/  IMAD R6, R10, c[0x0][0x49c], R7 ;  /* 0x000127000a067a24 */ /* 0x000fe200078e0207 */
[----:B------:R-:W-:Y:S02]  /*132c0*/  SHF.R.S32.HI R7, RZ, 0x1f, R0 ;  /* 0x0000001fff077819 */ /* 0x000fe40000011400 */
[----:B------:R-:W-:Y:S01]  /*132d0*/  IADD3 R2, P0, R0, R2, RZ ;  /* 0x0000000200027210 */ /* 0x000fe20007f1e0ff */
[----:B------:R-:W-:-:S03]  /*132e0*/  IMAD R0, R5, c[0x0][0x488], RZ ;  /* 0x0001220005007a24 */ /* 0x000fc600078e02ff */
[----:B------:R-:W-:Y:S01]  /*132f0*/  IADD3.X R3, R7, R3, R6, P0, !PT ;  /* 0x0000000307037210 */ /* 0x000fe200007fe406 */
[----:B------:R-:W-:-:S04]  /*13300*/  IMAD R0, R4, c[0x0][0x48c], R0 ;  /* 0x0001230004007a24 */ /* 0x000fc800078e0200 */
[----:B------:R-:W-:-:S05]  /*13310*/  IMAD.WIDE.U32 R2, R4, c[0x0][0x488], R2 ;  /* 0x0001220004027a25 */ /* 0x000fca00078e0002 */
[----:B------:R-:W-:Y:S02]  /*13320*/  IADD3 R0, R3, R0, RZ ;  /* 0x0000000003007210 */ /* 0x000fe40007ffe0ff */
[----:B------:R-:W-:-:S04]  /*13330*/  LEA R4, P0, R2, c[0x0][0x450], 0x2 ;  /* 0x0001140002047a11 */ /* 0x000fc800078010ff */
[----:B------:R-:W-:Y:S01]  /*13340*/  LEA.HI.X R5, R2, c[0x0][0x454], R0, 0x2, P0 ;  /* 0x0001150002057a11 */ /* 0x000fe200000f1400 */
[----:B------:R-:W-:-:S05]  /*13350*/  IMAD.MOV.U32 R0, RZ, RZ, -0x800000 ;  /* 0xff800000ff007424 */ /* 0x000fca00078e00ff */
[----:B------:R1:W-:Y:S03]  /*13360*/  STG.E [R4.64], R0 ;  /* 0x0000000004007986 */ /* 0x0003e6000c101918 */
.L_x_214:
[----:B------:R-:W-:Y:S05]  /*13370*/  BSYNC B0 ;  /* 0x0000000000007941 */ /* 0x000fea0003800000 */
.L_x_213:
[----:B------:R-:W2:Y:S01]  /*13380*/  S2R R6, SR_CTAID.Y ;  /* 0x0000000000067919 */ /* 0x000ea20000002600 */
[----:B-1----:R-:W-:Y:S01]  /*13390*/  SHF.R.S32.HI R0, RZ, 0x1f, R9 ;  /* 0x0000001fff007819 */ /* 0x002fe20000011409 */
[----:B------:R-:W-:Y:S01]  /*133a0*/  BSSY B0, `(.L_x_215) ;  /* 0x0000044000007945 */ /* 0x000fe20003800000 */
[----:B------:R-:W-:Y:S01]  /*133b0*/  MOV R17, c[0x0][0x4e8] ;  /* 0x00013a0000117a02 */ /* 0x000fe20000000f00 */
[----:B------:R-:W1:Y:S01]  /*133c0*/  S2R R14, SR_CTAID.X ;  /* 0x00000000000e7919 */ /* 0x000e620000002500 */
[----:B------:R-:W-:Y:S02]  /*133d0*/  LEA.HI R0, R0, R9, RZ, 0x3 ;  /* 0x0000000900007211 */ /* 0x000fe400078f18ff */
[C---:B------:R-:W-:Y:S01]  /*133e0*/  ISETP.NE.AND P0, PT, R17.reuse, 0x1, PT ;  /* 0x000000011100780c */ /* 0x040fe20003f05270 */
[----:B------:R-:W-:Y:S01]  /*133f0*/  IMAD R17, R17, c[0x0][0x388], RZ ;  /* 0x0000e20011117a24 */ /* 0x000fe200078e02ff */
[----:B------:R-:W-:Y:S02]  /*13400*/  LOP3.LUT R2, R0, 0xfffffff8, RZ, 0xc0, !PT ;  /* 0xfffffff800027812 */ /* 0x000fe400078ec0ff */
[----:B------:R-:W-:-:S02]  /*13410*/  SHF.R.S32.HI R8, RZ, 0x3, R0 ;  /* 0x00000003ff087819 */ /* 0x000fc40000011400 */
[----:B------:R-:W-:-:S05]  /*13420*/  IADD3 R9, -R2, R9, RZ ;  /* 0x0000000902097210 */ /* 0x000fca0007ffe1ff */
[----:B------:R-:W-:Y:S01]  /*13430*/  IMAD R0, R9, 0x20, R8 ;  /* 0x0000002009007824 */ /* 0x000fe200078e0208 */
[----:B--2---:R-:W-:-:S04]  /*13440*/  SHF.R.S32.HI R3, RZ, 0x1f, R6 ;  /* 0x0000001fff037819 */ /* 0x004fc80000011406 */
[C---:B-1----:R-:W-:Y:S01]  /*13450*/  LEA R5, R14.reuse, R0, 0x7 ;  /* 0x000000000e057211 */ /* 0x042fe200078e38ff */
[----:B------:R-:W-:Y:S01]  /*13460*/  IMAD R2, R3, c[0x0][0x3e8], RZ ;  /* 0x0000fa0003027a24 */ /* 0x000fe200078e02ff */
[----:B------:R-:W-:Y:S02]  /*13470*/  LEA R14, R14, R8, 0x7 ;  /* 0x000000080e0e7211 */ /* 0x000fe400078e38ff */
[----:B------:R-:W-:Y:S01]  /*13480*/  MOV R0, R5 ;  /* 0x0000000500007202 */ /* 0x000fe20000000f00 */
[C---:B------:R-:W-:Y:S02]  /*13490*/  IMAD R2, R6.reuse, c[0x0][0x3ec], R2 ;  /* 0x0000fb0006027a24 */ /* 0x040fe400078e0202 */
[----:B------:R-:W-:-:S04]  /*134a0*/  IMAD.WIDE.U32 R6, R6, c[0x0][0x3e8], RZ ;  /* 0x0000fa0006067a25 */ /* 0x000fc800078e00ff */
[----:B------:R-:W-:-:S04]  /*134b0*/  @P0 IMAD.HI.U32 R4, R5, c[0x0][0x4ec], RZ ;  /* 0x00013b0005040a27 */ /* 0x000fc800078e00ff */
[----:B------:R-:W-:Y:S01]  /*134c0*/  IMAD.IADD R3, R7, 0x1, R2 ;  /* 0x0000000107037824 */ /* 0x000fe200078e0202 */
[----:B------:R-:W-:Y:S01]  /*134d0*/  @P0 SHF.R.U32.HI R0, RZ, c[0x0][0x4f0], R4 ;  /* 0x00013c00ff000a19 */ /* 0x000fe20000011604 */
[----:B------:R-:W-:Y:S02]  /*134e0*/  IMAD R7, R11, c[0x0][0x3f0], RZ ;  /* 0x0000fc000b077a24 */ /* 0x000fe400078e02ff */
[----:B------:R-:W-:Y:S01]  /*134f0*/  IMAD.MOV.U32 R2, RZ, RZ, R6 ;  /* 0x000000ffff027224 */ /* 0x000fe200078e0006 */
[----:B------:R-:W-:Y:S01]  /*13500*/  SHF.R.S32.HI R6, RZ, 0x1f, R0 ;  /* 0x0000001fff067819 */ /* 0x000fe20000011400 */
[----:B------:R-:W-:Y:S01]  /*13510*/  IMAD R7, R10, c[0x0][0x3f4], R7 ;  /* 0x0000fd000a077a24 */ /* 0x000fe200078e0207 */
[----:B------:R-:W-:Y:S01]  /*13520*/  IADD3 R4, -R0, RZ, RZ ;  /* 0x000000ff00047210 */ /* 0x000fe20007ffe1ff */
[----:B------:R-:W-:-:S04]  /*13530*/  IMAD.WIDE.U32 R2, R10, c[0x0][0x3f0], R2 ;  /* 0x0000fc000a027a25 */ /* 0x000fc800078e0002 */
[----:B------:R-:W-:Y:S02]  /*13540*/  IMAD.IADD R3, R3, 0x1, R7 ;  /* 0x0000000103037824 */ /* 0x000fe400078e0207 */
        /* <DEDUP_REMOVED lines=11> */
[----:B------:R-:W-:Y:S01]  /*13600*/  LEA.HI.X R15, R2, c[0x0][0x384], R0, 0x1, P0 ;  /* 0x0000e100020f7a11 */ /* 0x000fe200000f0c00 */
[----:B------:R-:W-:Y:S01]  /*13610*/  IMAD.SHL.U32 R0, R9, 0x8, RZ ;  /* 0x0000000809007824 */ /* 0x000fe200078e00ff */
[----:B------:R-:W-:Y:S01]  /*13620*/  ISETP.GE.AND P0, PT, R14, R17, PT ;  /* 0x000000110e00720c */ /* 0x000fe20003f06270 */
[----:B------:R1:W2:Y:S03]  /*13630*/  SHFL.IDX PT, R2, R16, RZ, 0x181f ;  /* 0x00181fff10027589 */ /* 0x0002a600000e0000 */
[C---:B------:R-:W-:Y:S01]  /*13640*/  IADD3 R11, R0.reuse, 0x40, RZ ;  /* 0x00000040000b7810 */ /* 0x040fe20007ffe0ff */
[----:B------:R1:W3:Y:S01]  /*13650*/  SHFL.IDX PT, R3, R15, RZ, 0x181f ;  /* 0x00181fff0f037589 */ /* 0x0002e200000e0000 */
[C---:B------:R-:W-:Y:S02]  /*13660*/  IADD3 R12, R0.reuse, 0x80, RZ ;  /* 0x00000080000c7810 */ /* 0x040fe40007ffe0ff */
[----:B------:R-:W-:-:S05]  /*13670*/  IADD3 R13, R0, 0xc0, RZ ;  /* 0x000000c0000d7810 */ /* 0x000fca0007ffe0ff */
        /* <DEDUP_REMOVED lines=22> */
.L_x_216:
[----:B------:R-:W-:Y:S05]  /*137e0*/  BSYNC B0 ;  /* 0x0000000000007941 */ /* 0x000fea0003800000 */
.L_x_215:
        /* <DEDUP_REMOVED lines=27> */
.L_x_218:
[----:B------:R-:W-:Y:S05]  /*139a0*/  BSYNC B0 ;  /* 0x0000000000007941 */ /* 0x000fea0003800000 */
.L_x_217:
        /* <DEDUP_REMOVED lines=27> */
.L_x_220:
[----:B------:R-:W-:Y:S05]  /*13b60*/  BSYNC B0 ;  /* 0x0000000000007941 */ /* 0x000fea0003800000 */
.L_x_219:
        /* <DEDUP_REMOVED lines=28> */
.L_x_221:
        /* <DEDUP_REMOVED lines=13> */
.L_x_1531:


//--------------------- .text._ZN7cutlass13device_kernelIN5flash19enable_sm80_to_sm89INS1_16FlashAttnFwdSm80INS1_25CollectiveMainloopFwdSm80ILi8ELi1ELb1EN4cute5tupleIJNS5_1CILi128EEENS7_ILi48EEENS7_ILi256EEEEEELi256ENS_10bfloat16_tEfNS_4arch4Sm80ELb0ELb1ELb1ELb1ELb0ELb0ELb1ELb0EEENS1_21CollectiveEpilogueFwdINS6_IJS8_SA_S9_EEENS6_IJNS7_ILi1EEESI_SI_EEESC_SE_Li256ELb1ELb1ELb0ELb0EEENS1_19SingleTileSchedulerILb1ELb0ELb1ELi128EEEEEEEEEvNT_6ParamsE --------------------------
	.section	.text._ZN7cutlass13device_kernelIN5flash19enable_sm80_to_sm89INS1_16FlashAttnFwdSm80INS1_25CollectiveMainloopFwdSm80ILi8ELi1ELb1EN4cute5tupleIJNS5_1CILi128EEENS7_ILi48EEENS7_ILi256EEEEEELi256ENS_10bfloat16_tEfNS_4arch4Sm80ELb0ELb1ELb1ELb1ELb0ELb0ELb1ELb0EEENS1_21CollectiveEpilogueFwdINS6_IJS8_SA_S9_EEENS6_IJNS7_ILi1EEESI_SI_EEESC_SE_Li256ELb1ELb1ELb0ELb0EEENS1_19SingleTileSchedulerILb1ELb0ELb1ELi128EEEEEEEEEvNT_6ParamsE,"ax",@progbits
	.sectioninfo	@"SHI_REGISTERS=255"
	.align	128
.text._ZN7cutlass13device_kernelIN5flash19enable_sm80_to_sm89INS1_16FlashAttnFwdSm80INS1_25CollectiveMainloopFwdSm80ILi8ELi1ELb1EN4cute5tupleIJNS5_1CILi128EEENS7_ILi48EEENS7_ILi256EEEEEELi256ENS_10bfloat16_tEfNS_4arch4Sm80ELb0ELb1ELb1ELb1ELb0ELb0ELb1ELb0EEENS1_21CollectiveEpilogueFwdINS6_IJS8_SA_S9_EEENS6_IJNS7_ILi1EEESI_SI_EEESC_SE_Li256ELb1ELb1ELb0ELb0EEENS1_19SingleTileSchedulerILb1ELb0ELb1ELi128EEEEEEEEEvNT_6ParamsE:
        .type           _ZN7cutlass13device_kernelIN5flash19enable_sm80_to_sm89INS1_16FlashAttnFwdSm80INS1_25CollectiveMainloopFwdSm80ILi8ELi1ELb1EN4cute5tupleIJNS5_1CILi128EEENS7_ILi48EEENS7_ILi256EEEEEELi256ENS_10bfloat16_tEfNS_4arch4Sm80ELb0ELb1ELb1ELb1ELb0ELb0ELb1ELb0EEENS1_21CollectiveEpilogueFwdINS6_IJS8_SA_S9_EEENS6_IJNS7_ILi1EEESI_SI_EEESC_SE_Li256ELb1ELb1ELb0ELb0EEENS1_19SingleTileSchedulerILb1ELb0ELb1ELi128EEEEEEEEEvNT_6ParamsE,@function
        .size           _ZN7cutlass13device_kernelIN5flash19enable_sm80_to_sm89INS1_16FlashAttnFwdSm80INS1_25CollectiveMainloopFwdSm80ILi8ELi1ELb1EN4cute5tupleIJNS5_1CILi128EEENS7_ILi48EEENS7_ILi256EEEEEELi256ENS_10bfloat16_tEfNS_4arch4Sm80ELb0ELb1ELb1ELb1ELb0ELb0ELb1ELb0EEENS1_21CollectiveEpilogueFwdINS6_IJS8_SA_S9_EEENS6_IJNS7_ILi1EEESI_SI_EEESC_SE_Li256ELb1ELb1ELb0ELb0EEENS1_19SingleTileSchedulerILb1ELb0ELb1ELi128EEEEEEEEEvNT_6ParamsE,(.L_x_1532 - _ZN7cutlass13device_kernelIN5flash19enable_sm80_to_sm89INS1_16FlashAttnFwdSm80INS1_25CollectiveMainloopFwdSm80ILi8ELi1ELb1EN4cute5tupleIJNS5_1CILi128EEENS7_ILi48EEENS7_ILi256EEEEEELi256ENS_10bfloat16_tEfNS_4arch4Sm80ELb0ELb1ELb1ELb1ELb0ELb0ELb1ELb0EEENS1_21CollectiveEpilogueFwdINS6_IJS8_SA_S9_EEENS6_IJNS7_ILi1EEESI_SI_EEESC_SE_Li256ELb1ELb1ELb0ELb0EEENS1_19SingleTileSchedulerILb1ELb0ELb1ELi128EEEEEEEEEvNT_6ParamsE)
        .other          _ZN7cutlass13device_kernelIN5flash19enable_sm80_to_sm89INS1_16FlashAttnFwdSm80INS1_25CollectiveMainloopFwdSm80ILi8ELi1ELb1EN4cute5tupleIJNS5_1CILi128EEENS7_ILi48EEENS7_ILi256EEEEEELi256ENS_10bfloat16_tEfNS_4arch4Sm80ELb0ELb1ELb1ELb1ELb0ELb0ELb1ELb0EEENS1_21CollectiveEpilogueFwdINS6_IJS8_SA_S9_EEENS6_IJNS7_ILi1EEESI_SI_EEESC_SE_Li256ELb1ELb1ELb0ELb0EEENS1_19SingleTileSchedulerILb1ELb0ELb1ELi128EEEEEEEEEvNT_6ParamsE,@"STO_CUDA_ENTRY STV_DEFAULT"
_ZN7cutlass13device_kernelIN5flash19enable_sm80_to_sm89INS1_16FlashAttnFwdSm80INS1_25CollectiveMainloopFwdSm80ILi8ELi1ELb1EN4cute5tupleIJNS5_1CILi128EEENS7_ILi48EEENS7_ILi256EEEEEELi256ENS_10bfloat16_tEfNS_4arch4Sm80ELb0ELb1ELb1ELb1ELb0ELb0ELb1ELb0EEENS1_21CollectiveEpilogueFwdINS6_IJS8_SA_S9_EEENS6_IJNS7_ILi1EEESI_SI_EEESC_SE_Li256ELb1ELb1ELb0ELb0EEENS1_19SingleTileSchedulerILb1ELb0ELb1ELi128EEEEEEEEEvNT_6ParamsE:
[----:B------:R-:W-:Y:S02]  /*0000*/  MOV R1, c[0x0][0x28] ;  /* 0x00000a0000017a02 */ /* 0x000fe40000000f00 */
[----:B------:R-:W1:Y:S01]  /*0010*/  S2R R81, SR_TID.X ;  /* 0x0000000000517919 */ /* 0x000e620000002100 */
[----:B------:R-:W2:Y:S01]  /*0020*/  S2UR UR13, SR_CTAID.Z ;  /* 0x00000000000d79c3 */ /* 0x000ea20000002700 */
[----:B------:R-:W-:Y:S01]  /*0030*/  UMOV UR7, 0x4 ;  /* 0x0000000400077882 */ /* 0x000fe20000000000 */
[----:B------:R-:W-:Y:S01]  /*0040*/  IADD3 R1, R1, -0xa0, RZ ;  /* 0xffffff6001017810 */ /* 0x000fe20007ffe0ff */
[----:B------:R-:W-:Y:S02]  /*0050*/  ULDC.64 UR4, c[0x0][0x568] ;  /* 0x00015a0000047ab9 */ /* 0x000fe40000000a00 */
[----:B------:R-:W-:-:S03]  /*0060*/  ULDC.64 UR18, c[0x0][0x118] ;  /* 0x0000460000127ab9 */ /* 0x000fc60000000a00 */
[----:B------:R-:W3:Y:S01]  /*0070*/  S2UR UR11, SR_CTAID.X ;  /* 0x00000000000b79c3 */ /* 0x000ee20000002500 */
[----:B-1----:R-:W-:Y:S01]  /*0080*/  SHF.R.U32.HI R0, RZ, 0x5, R81 ;  /* 0x00000005ff007819 */ /* 0x002fe20000011651 */
[----:B--2---:R-:W-:-:S05]  /*0090*/  UIMAD.WIDE UR4, UR13, UR7, UR4 ;  /* 0x000000070d0472a5 */ /* 0x004fca000f8e0204 */
[----:B------:R-:W1:Y:S02]  /*00a0*/  SHFL.IDX PT, R0, R0, RZ, 0x1f ;  /* 0x00001fff00007589 */ /* 0x000e6400000e0000 */
[----:B-1----:R-:W-:-:S13]  /*00b0*/  ISETP.NE.AND P0, PT, R0, RZ, PT ;  /* 0x000000ff0000720c */ /* 0x002fda0003f05270 */
[----:B---3--:R-:W-:Y:S05]  /*00c0*/  @!P0 BRA `(.L_x_222) ;  /* 0x000001c000008947 */ /* 0x008fea0003800000 */
[----:B------:R-:W-:-:S04]  /*00d0*/  ISETP.NE.U32.AND P0, PT, RZ, c[0x0][0x568], PT ;  /* 0x00015a00ff007a0c */ /* 0x000fc80003f05070 */
[----:B------:R-:W-:-:S13]  /*00e0*/  ISETP.NE.AND.EX P0, PT, RZ, c[0x0][0x56c], PT, P0 ;  /* 0x00015b00ff007a0c */ /* 0x000fda0003f05300 */
[----:B------:R-:W-:Y:S05]  /*00f0*/  @!P0 BRA `(.L_x_223) ;  /* 0x0000005000008947 */ /* 0x000fea0003800000 */
[----:B------:R-:W-:Y:S02]  /*0100*/  MOV R2, UR4 ;  /* 0x0000000400027c02 */ /* 0x000fe40008000f00 */
[----:B------:R-:W-:-:S05]  /*0110*/  MOV R3, UR5 ;  /* 0x0000000500037c02 */ /* 0x000fca0008000f00 */
[----:B------:R-:W2:Y:S02]  /*0120*/  LDG.E R0, [R2.64] ;  /* 0x0000001202007981 */ /* 0x000ea4000c1e1900 */
[----:B--2---:R1:W2:Y:S02]  /*0130*/  R2UR UR5, R0 ;  /* 0x00000000000573c2 */ /* 0x0042a400000e0000 */
[----:B-12---:R-:W-:Y:S05]  /*0140*/  BRA `(.L_x_224) ;  /* 0x000000e000007947 */ /* 0x006fea0003800000 */
.L_x_223:
[----:B------:R-:W-:-:S04]  /*0150*/  ISETP.NE.U32.AND P0, PT, RZ, c[0x0][0x560], PT ;  /* 0x00015800ff007a0c */ /* 0x000fc80003f05070 */
[----:B------:R-:W-:-:S13]  /*0160*/  ISETP.NE.AND.EX P0, PT, RZ, c[0x0][0x564], PT, P0 ;  /* 0x00015900ff007a0c */ /* 0x000fda0003f05300 */
[----:B------:R-:W-:Y:S05]  /*0170*/  @!P0 BRA `(.L_x_225) ;  /* 0x000000a000008947 */ /* 0x000fea0003800000 */
[----:B------:R-:W-:Y:S02]  /*0180*/  ULDC.64 UR4, c[0x0][0x560] ;  /* 0x0001580000047ab9 */ /* 0x000fe40000000a00 */
[----:B------:R-:W-:-:S06]  /*0190*/  UIMAD.WIDE UR4, UR13, UR7, UR4 ;  /* 0x000000070d0472a5 */ /* 0x000fcc000f8e0204 */
[----:B------:R-:W-:Y:S02]  /*01a0*/  MOV R2, UR4 ;  /* 0x0000000400027c02 */ /* 0x000fe40008000f00 */
[----:B------:R-:W-:-:S05]  /*01b0*/  MOV R3, UR5 ;  /* 0x0000000500037c02 */ /* 0x000fca0008000f00 */
[----:B------:R1:W2:Y:S04]  /*01c0*/  LDG.E R0, [R2.64] ;  /* 0x0000001202007981 */ /* 0x0002a8000c1e1900 */
[----:B-1----:R-:W3:Y:S01]  /*01d0*/  LDG.E R2, [R2.64+0x4] ;  /* 0x0000041202027981 */ /* 0x002ee2000c1e1900 */
[----:B--2---:R-:W1:Y:S08]  /*01e0*/  R2UR UR4, R0 ;  /* 0x00000000000473c2 */ /* 0x004e7000000e0000 */
[----:B---3--:R-:W1:Y:S02]  /*01f0*/  R2UR UR5, R2 ;  /* 0x00000000020573c2 */ /* 0x008e6400000e0000 */
[----:B-1----:R-:W-:Y:S01]  /*0200*/  UIADD3 UR5, -UR4, UR5, URZ ;  /* 0x0000000504057290 */ /* 0x002fe2000fffe13f */
[----:B------:R-:W-:Y:S05]  /*0210*/  BRA `(.L_x_224) ;  /* 0x0000001000007947 */ /* 0x000fea0003800000 */
.L_x_225:
[----:B------:R-:W-:Y:S02]  /*0220*/  ULDC UR5, c[0x0][0x54c] ;  /* 0x0001530000057ab9 */ /* 0x000fe40000000800 */
.L_x_224:
[----:B------:R-:W-:Y:S02]  /*0230*/  ULDC UR4, c[0x0][0x548] ;  /* 0x0001520000047ab9 */ /* 0x000fe40000000800 */
[----:B------:R-:W-:-:S02]  /*0240*/  USHF.L.U32 UR11, UR11, 0x7, URZ ;  /* 0x000000070b0b7899 */ /* 0x000fc4000800063f */
[----:B------:R-:W-:-:S04]  /*0250*/  UIMAD UR4, UR5, UR4, URZ ;  /* 0x00000004050472a4 */ /* 0x000fc8000f8e023f */
[----:B------:R-:W-:-:S04]  /*0260*/  UISETP.GE.AND UP0, UPT, UR11, UR4, UPT ;  /* 0x000000040b00728c */ /* 0x000fc8000bf06270 */
[----:B------:R-:W-:Y:S01]  /*0270*/  USEL UR13, UR13, 0xffffffff, !UP0 ;  /* 0xffffffff0d0d7887 */ /* 0x000fe2000c000000 */
[----:B------:R-:W-:Y:S05]  /*0280*/  BRA `(.L_x_226) ;  /* 0x000001b000007947 */ /* 0x000fea0003800000 */
.L_x_222:
        /* <DEDUP_REMOVED lines=8> */
.L_x_227:
        /* <DEDUP_REMOVED lines=13> */
.L_x_229:
[----:B------:R-:W-:Y:S02]  /*03e0*/  ULDC UR5, c[0x0][0x54c] ;  /* 0x0001530000057ab9 */ /* 0x000fe40000000800 */
.L_x_228:
[----:B------:R-:W-:Y:S02]  /*03f0*/  ULDC UR4, c[0x0][0x548] ;  /* 0x0001520000047ab9 */ /* 0x000fe40000000800 */
[----:B------:R-:W-:-:S02]  /*0400*/  USHF.L.U32 UR11, UR11, 0x7, URZ ;  /* 0x000000070b0b7899 */ /* 0x000fc4000800063f */
[----:B------:R-:W-:-:S04]  /*0410*/  UIMAD UR4, UR5, UR4, URZ ;  /* 0x00000004050472a4 */ /* 0x000fc8000f8e023f */
[----:B------:R-:W-:-:S04]  /*0420*/  UISETP.GE.AND UP0, UPT, UR11, UR4, UPT ;  /* 0x000000040b00728c */ /* 0x000fc8000bf06270 */
[----:B------:R-:W-:-:S06]  /*0430*/  USEL UR13, UR13, 0xffffffff, !UP0 ;  /* 0xffffffff0d0d7887 */ /* 0x000fcc000c000000 */
.L_x_226:
[----:B------:R-:W-:-:S13]  /*0440*/  ISETP.LE.AND P0, PT, RZ, UR13, PT ;  /* 0x0000000dff007c0c */ /* 0x000fda000bf03270 */
[----:B------:R-:W-:Y:S05]  /*0450*/  @!P0 EXIT ;  /* 0x000000000000894d */ /* 0x000fea0003800000 */
[----:B------:R-:W-:Y:S02]  /*0460*/  ULDC.64 UR14, c[0x0][0x370] ;  /* 0x0000dc00000e7ab9 */ /* 0x000fe40000000a00 */
[----:B------:R-:W-:Y:S02]  /*0470*/  ULDC.64 UR4, c[0x0][0x360] ;  /* 0x0000d80000047ab9 */ /* 0x000fe40000000a00 */
[----:B------:R-:W-:Y:S02]  /*0480*/  UISETP.NE.U32.AND UP0, UPT, URZ, UR14, UPT ;  /* 0x0000000e3f00728c */ /* 0x000fe4000bf05070 */
[----:B------:R-:W-:Y:S02]  /*0490*/  UISETP.NE.U32.AND UP2, UPT, URZ, UR4, UPT ;  /* 0x000000043f00728c */ /* 0x000fe4000bf45070 */
[----:B------:R-:W-:Y:S02]  /*04a0*/  UISETP.NE.AND.EX UP1, UPT, URZ, UR15, UPT, UP0 ;  /* 0x0000000f3f00728c */ /* 0x000fe4000bf25300 */
[----:B------:R-:W-:-:S02]  /*04b0*/  UISETP.NE.AND.EX UP0, UPT, URZ, UR5, UPT, UP2 ;  /* 0x000000053f00728c */ /* 0x000fc4000bf05320 */
[----:B------:R-:W-:Y:S02]  /*04c0*/  ULDC.64 UR8, c[0x0][0x348] ;  /* 0x0000d20000087ab9 */ /* 0x000fe40000000a00 */
[----:B------:R-:W-:Y:S01]  /*04d0*/  ULDC.64 UR4, c[0x0][0x360] ;  /* 0x0000d80000047ab9 */ /* 0x000fe20000000a00 */
[----:B------:R-:W-:Y:S01]  /*04e0*/  PLOP3.LUT P2, PT, PT, PT, UP1, 0x80, 0x0 ;  /* 0x000000000000781c */ /* 0x000fe20003f4f018 */
[----:B------:R-:W-:Y:S01]  /*04f0*/  UISETP.NE.U32.AND UP3, UPT, URZ, UR8, UPT ;  /* 0x000000083f00728c */ /* 0x000fe2000bf65070 */
[----:B------:R-:W-:Y:S01]  /*0500*/  PLOP3.LUT P1, PT, PT, PT, UP0, 0x80, 0x0 ;  /* 0x000000000000781c */ /* 0x000fe20003f2f008 */
[----:B------:R-:W-:Y:S02]  /*0510*/  ULDC.64 UR14, c[0x0][0x370] ;  /* 0x0000dc00000e7ab9 */ /* 0x000fe40000000a00 */
[----:B------:R-:W-:Y:S02]  /*0520*/  UISETP.NE.AND.EX UP3, UPT, URZ, UR9, UPT, UP3 ;  /* 0x000000093f00728c */ /* 0x000fe4000bf65330 */
[----:B------:R-:W-:-:S02]  /*0530*/  @UP0 UIMAD.WIDE UR4, UR13, UR7, UR4 ;  /* 0x000000070d0402a5 */ /* 0x000fc4000f8e0204 */
[----:B------:R-:W-:Y:S02]  /*0540*/  ULDC.64 UR8, c[0x0][0x348] ;  /* 0x0000d20000087ab9 */ /* 0x000fe40000000a00 */
[----:B------:R-:W-:Y:S01]  /*0550*/  @UP1 UIMAD.WIDE UR14, UR13, UR7, UR14 ;  /* 0x000000070d0e12a5 */ /* 0x000fe2000f8e020e */
[----:B------:R-:W-:Y:S01]  /*0560*/  PLOP3.LUT P0, PT, PT, PT, UP3, 0x80, 0x0 ;  /* 0x000000000000781c */ /* 0x000fe20003f0f038 */
[----:B------:R-:W-:Y:S01]  /*0570*/  IMAD.U32 R2, RZ, RZ, UR4 ;  /* 0x00000004ff027e24 */ /* 0x000fe2000f8e00ff */
[----:B------:R-:W-:Y:S01]  /*0580*/  MOV R3, UR5 ;  /* 0x0000000500037c02 */ /* 0x000fe20008000f00 */
[----:B------:R-:W-:Y:S02]  /*0590*/  ULDC.64 UR4, c[0x0][0x350] ;  /* 0x0000d40000047ab9 */ /* 0x000fe40000000a00 */
[----:B------:R-:W-:Y:S01]  /*05a0*/  UISETP.NE.U32.AND UP0, UPT, URZ, UR4, UPT ;  /* 0x000000043f00728c */ /* 0x000fe2000bf05070 */
[----:B------:R-:W-:Y:S01]  /*05b0*/  IMAD.U32 R5, RZ, RZ, UR15 ;  /* 0x0000000fff057e24 */ /* 0x000fe2000f8e00ff */
[----:B------:R-:W-:Y:S01]  /*05c0*/  UIMAD.WIDE UR8, UR13, UR7, UR8 ;  /* 0x000000070d0872a5 */ /* 0x000fe2000f8e0208 */
[----:B------:R-:W-:Y:S01]  /*05d0*/  IMAD.U32 R4, RZ, RZ, UR14 ;  /* 0x0000000eff047e24 */ /* 0x000fe2000f8e00ff */
[----:B------:R-:W-:Y:S01]  /*05e0*/  UISETP.NE.AND.EX UP2, UPT, URZ, UR5, UPT, UP0 ;  /* 0x000000053f00728c */ /* 0x000fe2000bf45300 */
[----:B------:R1:W2:Y:S02]  /*05f0*/  @P1 LDG.E R0, [R2.64] ;  /* 0x0000001202001981 */ /* 0x0002a4000c1e1900 */
[----:B------:R-:W-:Y:S01]  /*0600*/  ULDC.64 UR4, c[0x0][0x350] ;  /* 0x0000d40000047ab9 */ /* 0x000fe20000000a00 */
[----:B------:R-:W-:Y:S01]  /*0610*/  IMAD.U32 R8, RZ, RZ, UR8 ;  /* 0x00000008ff087e24 */ /* 0x000fe2000f8e00ff */
[----:B------:R3:W4:Y:S01]  /*0620*/  @P2 LDG.E R5, [R4.64] ;  /* 0x0000001204052981 */ /* 0x000722000c1e1900 */
[----:B------:R-:W-:Y:S01]  /*0630*/  PLOP3.LUT P3, PT, PT, PT, UP2, 0x80, 0x0 ;  /* 0x000000000000781c */ /* 0x000fe20003f6f028 */
[----:B------:R-:W-:Y:S01]  /*0640*/  IMAD.U32 R9, RZ, RZ, UR9 ;  /* 0x00000009ff097e24 */ /* 0x000fe2000f8e00ff */
[----:B------:R-:W-:Y:S01]  /*0650*/  UIMAD.WIDE UR4, UR13, UR7, UR4 ;  /* 0x000000070d0472a5 */ /* 0x000fe2000f8e0204 */
[----:B------:R-:W-:-:S05]  /*0660*/  MOV R6, RZ ;  /* 0x000000ff00067202 */ /* 0x000fca0000000f00 */
[----:B-1----:R-:W-:Y:S01]  /*0670*/  IMAD.U32 R2, RZ, RZ, UR4 ;  /* 0x00000004ff027e24 */ /* 0x002fe2000f8e00ff */
[----:B------:R-:W-:Y:S01]  /*0680*/  MOV R3, UR5 ;  /* 0x0000000500037c02 */ /* 0x000fe20008000f00 */
[----:B---3--:R-:W3:Y:S04]  /*0690*/  @P0 LDG.E R4, [R8.64] ;  /* 0x0000001208040981 */ /* 0x008ee8000c1e1900 */
[----:B------:R1:W5:Y:S01]  /*06a0*/  @P3 LDG.E R6, [R2.64] ;  /* 0x0000001202063981 */ /* 0x000362000c1e1900 */
[----:B------:R-:W-:Y:S01]  /*06b0*/  PLOP3.LUT P0, PT, PT, PT, UP3, 0x80, 0x0 ;  /* 0x000000000000781c */ /* 0x000fe20003f0f038 */
[----:B------:R-:W-:Y:S02]  /*06c0*/  UMOV UR16, URZ ;  /* 0x0000003f00107c82 */ /* 0x000fe40008000000 */
[----:B------:R-:W-:-:S02]  /*06d0*/  ULDC UR12, c[0x0][0x168] ;  /* 0x00005a00000c7ab9 */ /* 0x000fc40000000800 */
[----:B------:R-:W-:Y:S02]  /*06e0*/  UMOV UR6, URZ ;  /* 0x0000003f00067c82 */ /* 0x000fe40008000000 */
[----:B------:R-:W-:Y:S01]  /*06f0*/  ULDC UR10, c[0x0][0x1d0] ;  /* 0x00007400000a7ab9 */ /* 0x000fe20000000800 */
[----:B--2---:R1:W2:Y:S08]  /*0700*/  @P1 R2UR UR12, R0 ;  /* 0x00000000000c13c2 */ /* 0x0042b000000e0000 */
[----:B----4-:R1:W4:Y:S08]  /*0710*/  @P2 R2UR UR16, R5 ;  /* 0x00000000051023c2 */ /* 0x01033000000e0000 */
[----:B---3--:R1:W3:Y:S02]  /*0720*/  @P0 R2UR UR6, R4 ;  /* 0x00000000040603c2 */ /* 0x0082e400000e0000 */
[----:B-1-34-:R-:W-:Y:S05]  /*0730*/  @P1 BRA `(.L_x_230) ;  /* 0x0000007000001947 */ /* 0x01afea0003800000 */
[----:B--2---:R-:W-:-:S13]  /*0740*/  PLOP3.LUT P0, PT, PT, PT, UP3, 0x40, 0x0 ;  /* 0x000000000000781c */ /* 0x004fda0003f0e838 */
[----:B------:R-:W-:Y:S05]  /*0750*/  @P0 BRA `(.L_x_230) ;  /* 0x0000005000000947 */ /* 0x000fea0003800000 */
[----:B------:R-:W2:Y:S04]  /*0760*/  LDG.E R4, [R8.64] ;  /* 0x0000001208047981 */ /* 0x000ea8000c1e1900 */
[----:B------:R-:W3:Y:S01]  /*0770*/  LDG.E R0, [R8.64+0x4] ;  /* 0x0000041208007981 */ /* 0x000ee2000c1e1900 */
[----:B--2---:R-:W1:Y:S08]  /*0780*/  R2UR UR12, R4 ;  /* 0x00000000040c73c2 */ /* 0x004e7000000e0000 */
[----:B---3--:R-:W1:Y:S02]  /*0790*/  R2UR UR4, R0 ;  /* 0x00000000000473c2 */ /* 0x008e6400000e0000 */
[----:B-1----:R-:W-:-:S06]  /*07a0*/  UIADD3 UR12, -UR12, UR4, URZ ;  /* 0x000000040c0c7290 */ /* 0x002fcc000fffe13f */
.L_x_230:
[----:B--2---:R-:W-:-:S04]  /*07b0*/  ISETP.NE.U32.AND P0, PT, RZ, c[0x0][0x368], PT ;  /* 0x0000da00ff007a0c */ /* 0x004fc80003f05070 */
[----:B------:R-:W-:-:S13]  /*07c0*/  ISETP.NE.AND.EX P0, PT, RZ, c[0x0][0x36c], PT, P0 ;  /* 0x0000db00ff007a0c */ /* 0x000fda0003f05300 */
[----:B------:R-:W-:Y:S05]  /*07d0*/  @!P0 BRA `(.L_x_231) ;  /* 0x0000007000008947 */ /* 0x000fea0003800000 */
[----:B------:R-:W-:Y:S02]  /*07e0*/  ULDC.64 UR4, c[0x0][0x368] ;  /* 0x0000da0000047ab9 */ /* 0x000fe40000000a00 */
[----:B------:R-:W-:-:S06]  /*07f0*/  UIMAD.WIDE UR4, UR13, UR7, UR4 ;  /* 0x000000070d0472a5 */ /* 0x000fcc000f8e0204 */
[----:B------:R-:W-:Y:S02]  /*0800*/  MOV R2, UR4 ;  /* 0x0000000400027c02 */ /* 0x000fe40008000f00 */
[----:B------:R-:W-:-:S05]  /*0810*/  MOV R3, UR5 ;  /* 0x0000000500037c02 */ /* 0x000fca0008000f00 */
[----:B------:R-:W2:Y:S02]  /*0820*/  LDG.E R0, [R2.64] ;  /* 0x0000001202007981 */ /* 0x000ea4000c1e1900 */
[----:B--2---:R1:W2:Y:S02]  /*0830*/  R2UR UR10, R0 ;  /* 0x00000000000a73c2 */ /* 0x0042a400000e0000 */
[----:B-12---:R-:W-:Y:S05]  /*0840*/  BRA `(.L_x_232) ;  /* 0x0000006000007947 */ /* 0x006fea0003800000 */
.L_x_231:
[----:B------:R-:W-:Y:S05]  /*0850*/  @!P3 BRA `(.L_x_232) ;  /* 0x000000500000b947 */ /* 0x000fea0003800000 */
[----:B------:R1:W2:Y:S04]  /*0860*/  LDG.E R0, [R2.64] ;  /* 0x0000001202007981 */ /* 0x0002a8000c1e1900 */
[----:B-1----:R-:W3:Y:S01]  /*0870*/  LDG.E R2, [R2.64+0x4] ;  /* 0x0000041202027981 */ /* 0x002ee2000c1e1900 */
[----:B--2---:R-:W1:Y:S08]  /*0880*/  R2UR UR10, R0 ;  /* 0x00000000000a73c2 */ /* 0x004e7000000e0000 */
[----:B---3--:R-:W1:Y:S02]  /*0890*/  R2UR UR4, R2 ;  /* 0x00000000020473c2 */ /* 0x008e6400000e0000 */
[----:B-1----:R-:W-:-:S06]  /*08a0*/  UIADD3 UR10, -UR10, UR4, URZ ;  /* 0x000000040a0a7290 */ /* 0x002fcc000fffe13f */
.L_x_232:
[----:B------:R-:W-:Y:S01]  /*08b0*/  ULDC UR4, c[0x0][0x2c4] ;  /* 0x0000b10000047ab9 */ /* 0x000fe20000000800 */
[----:B-----5:R-:W-:Y:S01]  /*08c0*/  IADD3 R9, R6, UR16, RZ ;  /* 0x0000001006097c10 */ /* 0x020fe2000fffe0ff */
[----:B------:R-:W-:-:S02]  /*08d0*/  UISETP.NE.AND UP0, UPT, UR4, 0x1, UPT ;  /* 0x000000010400788c */ /* 0x000fc4000bf05270 */
[----:B------:R-:W-:Y:S02]  /*08e0*/  UIADD3 UR14, UR11, 0x7f, URZ ;  /* 0x0000007f0b0e7890 */ /* 0x000fe4000fffe03f */
[----:B------:R-:W-:Y:S02]  /*08f0*/  ULDC.64 UR4, c[0x0][0x2c8] ;  /* 0x0000b20000047ab9 */ /* 0x000fe40000000a00 */
[----:B------:R-:W-:Y:S02]  /*0900*/  ULDC.64 UR8, c[0x0][0x328] ;  /* 0x0000ca0000087ab9 */ /* 0x000fe40000000a00 */
[----:B------:R-:W-:Y:S02]  /*0910*/  UP2UR UR15, UPR, URZ, 0x1 ;  /* 0x000000013f0f7883 */ /* 0x000fe40008000000 */
[----:B------:R-:W-:Y:S02]  /*0920*/  UIADD3 UR10, -UR16, UR10, URZ ;  /* 0x0000000a100a7290 */ /* 0x000fe4000fffe13f */
[----:B------:R-:W-:-:S04]  /*0930*/  @UP0 UIADD3 UR20, UR11, 0x7f, URZ ;  /* 0x0000007f0b140890 */ /* 0x000fc8000fffe03f */
[----:B------:R-:W-:Y:S02]  /*0940*/  UIMAD.WIDE.U32 UR20, UR20, UR4, URZ ;  /* 0x00000004141472a5 */ /* 0x000fe4000f8e003f */
[----:B------:R-:W-:-:S05]  /*0950*/  UIADD3 UR4, UR10, 0x1, -UR12 ;  /* 0x000000010a047890 */ /* 0x000fca000fffe80c */
[----:B------:R-:W-:Y:S02]  /*0960*/  @UP0 UMOV UR17, UR21 ;  /* 0x0000001500110c82 */ /* 0x000fe40008000000 */
[----:B------:R-:W-:Y:S02]  /*0970*/  @UP0 USHF.R.U32.HI UR14, URZ, UR5, UR17 ;  /* 0x000000053f0e0299 */ /* 0x000fe40008011611 */
[----:B------:R-:W-:Y:S02]  /*0980*/  UISETP.GE.AND UP0, UPT, UR9, 0x1, UPT ;  /* 0x000000010900788c */ /* 0x000fe4000bf06270 */
[----:B------:R-:W-:Y:S02]  /*0990*/  UIADD3 UR4, UR4, UR14, URZ ;  /* 0x0000000e04047290 */ /* 0x000fe4000fffe03f */
[----:B------:R-:W-:Y:S02]  /*09a0*/  UP2UR UR14, UPR, URZ, 0x1 ;  /* 0x000000013f0e7883 */ /* 0x000fe40008000000 */
[----:B------:R-:W-:Y:S01]  /*09b0*/  PLOP3.LUT P0, PT, PT, PT, UP0, 0x40, 0x0 ;  /* 0x000000000000781c */ /* 0x000fe20003f0e808 */
[----:B------:R-:W-:-:S12]  /*09c0*/  UIADD3 UR8, UR4, UR8, URZ ;  /* 0x0000000804087290 */ /* 0x000fd8000fffe03f */
[----:B------:R-:W-:Y:S05]  /*09d0*/  @P0 BRA `(.L_x_233) ;  /* 0x0000014000000947 */ /* 0x000fea0003800000 */
[----:B------:R-:W-:Y:S01]  /*09e0*/  ISETP.LT.AND P0, PT, RZ, UR4, PT ;  /* 0x00000004ff007c0c */ /* 0x000fe2000bf01270 */
[----:B------:R-:W-:-:S12]  /*09f0*/  UIADD3 UR16, UR4, -0x1, URZ ;  /* 0xffffffff04107890 */ /* 0x000fd8000fffe03f */
[----:B------:R-:W-:Y:S05]  /*0a00*/  @P0 BRA `(.L_x_234) ;  /* 0x0000008000000947 */ /* 0x000fea0003800000 */
[----:B------:R-:W-:Y:S02]  /*0a10*/  UISETP.NE.AND UP0, UPT, UR9, 0x1, UPT ;  /* 0x000000010900788c */ /* 0x000fe4000bf05270 */
[----:B------:R-:W-:-:S03]  /*0a20*/  UIADD3 UR16, -UR4, URZ, URZ ;  /* 0x0000003f04107290 */ /* 0x000fc6000fffe13f */
[----:B------:R-:W-:Y:S02]  /*0a30*/  ULDC.64 UR4, c[0x0][0x330] ;  /* 0x0000cc0000047ab9 */ /* 0x000fe40000000a00 */
[----:B------:R-:W-:-:S07]  /*0a40*/  UIMAD.WIDE.U32 UR20, UR16, UR4, URZ ;  /* 0x00000004101472a5 */ /* 0x000fce000f8e003f */
[----:B------:R-:W-:Y:S02]  /*0a50*/  @UP0 UMOV UR17, UR21 ;  /* 0x0000001500110c82 */ /* 0x000fe40008000000 */
[----:B------:R-:W-:-:S04]  /*0a60*/  @UP0 USHF.R.U32.HI UR16, URZ, UR5, UR17 ;  /* 0x000000053f100299 */ /* 0x000fc80008011611 */
[----:B------:R-:W-:Y:S01]  /*0a70*/  ULOP3.LUT UR16, URZ, UR16, URZ, 0x33, !UPT ;  /* 0x000000103f107292 */ /* 0x000fe2000f8e333f */
[----:B------:R-:W-:Y:S05]  /*0a80*/  BRA `(.L_x_235) ;  /* 0x0000005000007947 */ /* 0x000fea0003800000 */
.L_x_234:
[----:B------:R-:W-:Y:S02]  /*0a90*/  UISETP.NE.AND UP0, UPT, UR9, 0x1, UPT ;  /* 0x000000010900788c */ /* 0x000fe4000bf05270 */
[----:B------:R-:W-:Y:S02]  /*0aa0*/  ULDC.64 UR4, c[0x0][0x330] ;  /* 0x0000cc0000047ab9 */ /* 0x000fe40000000a00 */
[----:B------:R-:W-:-:S07]  /*0ab0*/  UIMAD.WIDE.U32 UR20, UR16, UR4, URZ ;  /* 0x00000004101472a5 */ /* 0x000fce000f8e003f */
[----:B------:R-:W-:Y:S02]  /*0ac0*/  @UP0 UMOV UR17, UR21 ;  /* 0x0000001500110c82 */ /* 0x000fe40008000000 */
[----:B------:R-:W-:Y:S02]  /*0ad0*/  @UP0 USHF.R.U32.HI UR16, URZ, UR5, UR17 ;  /* 0x000000053f100299 */ /* 0x000fe40008011611 */
.L_x_235:
[----:B------:R-:W-:Y:S02]  /*0ae0*/  ULDC UR4, c[0x0][0x32c] ;  /* 0x0000cb0000047ab9 */ /* 0x000fe40000000800 */
[----:B------:R-:W-:-:S04]  /*0af0*/  UIMAD UR4, UR16, UR9, UR4 ;  /* 0x00000009100472a4 */ /* 0x000fc8000f8e0204 */
[----:B------:R-:W-:-:S04]  /*0b00*/  UISETP.LT.AND UP0, UPT, UR8, UR4, UPT ;  /* 0x000000040800728c */ /* 0x000fc8000bf01270 */
[----:B------:R-:W-:Y:S02]  /*0b10*/  USEL UR8, UR8, UR4, UP0 ;  /* 0x0000000408087287 */ /* 0x000fe40008000000 */
.L_x_233:
[----:B------:R-:W-:Y:S02]  /*0b20*/  UISETP.NE.AND UP0, UPT, UR15, URZ, UPT ;  /* 0x0000003f0f00728c */ /* 0x000fe4000bf05270 */
[----:B------:R-:W-:Y:S02]  /*0b30*/  UIADD3 UR22, UR10, 0x2f, URZ ;  /* 0x0000002f0a167890 */ /* 0x000fe4000fffe03f */
[----:B------:R-:W-:Y:S02]  /*0b40*/  UIADD3 UR20, UR8, 0x2f, URZ ;  /* 0x0000002f08147890 */ /* 0x000fe4000fffe03f */
[----:B------:R-:W-:Y:S02]  /*0b50*/  ULDC.64 UR4, c[0x0][0x2c8] ;  /* 0x0000b20000047ab9 */ /* 0x000fe40000000a00 */
[----:B------:R-:W-:Y:S02]  /*0b60*/  UISETP.GE.AND UP1, UPT, UR9, 0x1, UPT ;  /* 0x000000010900788c */ /* 0x000fe4000bf26270 */
[----:B------:R-:W-:-:S02]  /*0b70*/  UIMAD.WIDE.U32 UR16, UR11, UR4, URZ ;  /* 0x000000040b1072a5 */ /* 0x000fc4000f8e003f */
[----:B------:R-:W-:Y:S02]  /*0b80*/  UIMAD.WIDE UR22, UR22, 0x2aaaaaab, URZ ;  /* 0x2aaaaaab161678a5 */ /* 0x000fe4000f8e023f */
[----:B------:R-:W-:Y:S01]  /*0b90*/  UIMAD.WIDE UR20, UR20, 0x2aaaaaab, URZ ;  /* 0x2aaaaaab141478a5 */ /* 0x000fe2000f8e023f */
[----:B------:R-:W-:Y:S01]  /*0ba0*/  PLOP3.LUT P0, PT, PT, PT, UP1, 0x40, 0x0 ;  /* 0x000000000000781c */ /* 0x000fe20003f0e818 */
[----:B------:R-:W-:Y:S02]  /*0bb0*/  UMOV UR4, UR11 ;  /* 0x0000000b00047c82 */ /* 0x000fe40008000000 */
[----:B------:R-:W-:Y:S02]  /*0bc0*/  @UP0 USHF.R.U32.HI UR4, URZ, UR5, UR17 ;  /* 0x000000053f040299 */ /* 0x000fe40008011611 */
[----:B------:R-:W-:Y:S02]  /*0bd0*/  USHF.R.U32.HI UR5, URZ, 0x1f, UR23 ;  /* 0x0000001f3f057899 */ /* 0x000fe40008011617 */
[----:B------:R-:W-:-:S02]  /*0be0*/  USHF.R.U32.HI UR17, URZ, 0x1f, UR21 ;  /* 0x0000001f3f117899 */ /* 0x000fc40008011615 */
[----:B------:R-:W-:Y:S02]  /*0bf0*/  UIADD3 UR16, UR10, -UR12, URZ ;  /* 0x8000000c0a107290 */ /* 0x000fe4000fffe03f */
[----:B------:R-:W-:Y:S02]  /*0c00*/  ULEA.HI.SX32 UR5, UR23, UR5, 0x1d ;  /* 0x0000000517057291 */ /* 0x000fe4000f8fea3f */
[----:B------:R-:W-:Y:S02]  /*0c10*/  ULEA.HI.SX32 UR17, UR21, UR17, 0x1d ;  /* 0x0000001115117291 */ /* 0x000fe4000f8fea3f */
[----:B------:R-:W-:Y:S02]  /*0c20*/  UIADD3 UR4, UR16, UR4, URZ ;  /* 0x0000000410047290 */ /* 0x000fe4000fffe03f */
[----:B------:R-:W-:Y:S02]  /*0c30*/  UISETP.LT.AND UP0, UPT, UR5, UR17, UPT ;  /* 0x000000110500728c */ /* 0x000fe4000bf01270 */
[----:B------:R-:W-:-:S02]  /*0c40*/  ULDC UR8, c[0x0][0x324] ;  /* 0x0000c90000087ab9 */ /* 0x000fc40000000800 */
[----:B------:R-:W-:Y:S02]  /*0c50*/  UIADD3 UR8, UR4, -UR8, URZ ;  /* 0x8000000804087290 */ /* 0x000fe4000fffe03f */
[----:B------:R-:W-:Y:S01]  /*0c60*/  USEL UR17, UR5, UR17, UP0 ;  /* 0x0000001105117287 */ /* 0x000fe20008000000 */
[----:B------:R-:W-:Y:S05]  /*0c70*/  @P0 BRA `(.L_x_236) ;  /* 0x0000015000000947 */ /* 0x000fea0003800000 */
[----:B------:R-:W-:Y:S02]  /*0c80*/  UMOV UR20, UR4 ;  /* 0x0000000400147c82 */ /* 0x000fe40008000000 */
[----:B------:R-:W-:-:S06]  /*0c90*/  UISETP.GT.AND UP0, UPT, UR20, -0x1, UPT ;  /* 0xffffffff1400788c */ /* 0x000fcc000bf04270 */
[----:B------:R-:W-:-:S13]  /*0ca0*/  PLOP3.LUT P0, PT, PT, PT, UP0, 0x80, 0x0 ;  /* 0x000000000000781c */ /* 0x000fda0003f0f008 */
[----:B------:R-:W-:Y:S05]  /*0cb0*/  @P0 BRA `(.L_x_237) ;  /* 0x0000008000000947 */ /* 0x000fea0003800000 */
        /* <DEDUP_REMOVED lines=8> */
.L_x_237:
[----:B------:R-:W-:Y:S02]  /*0d40*/  UISETP.NE.AND UP0, UPT, UR9, 0x1, UPT ;  /* 0x000000010900788c */ /* 0x000fe4000bf05270 */
[----:B------:R-:W-:Y:S02]  /*0d50*/  ULDC.64 UR4, c[0x0][0x330] ;  /* 0x0000cc0000047ab9 */ /* 0x000fe40000000a00 */
[----:B------:R-:W-:-:S07]  /*0d60*/  UIMAD.WIDE.U32 UR22, UR20, UR4, URZ ;  /* 0x00000004141672a5 */ /* 0x000fce000f8e003f */
[----:B------:R-:W-:Y:S02]  /*0d70*/  @UP0 UMOV UR21, UR23 ;  /* 0x0000001700150c82 */ /* 0x000fe40008000000 */
[----:B------:R-:W-:Y:S02]  /*0d80*/  @UP0 USHF.R.U32.HI UR20, URZ, UR5, UR21 ;  /* 0x000000053f140299 */ /* 0x000fe40008011615 */
.L_x_238:
[----:B------:R-:W-:Y:S02]  /*0d90*/  ULDC UR4, c[0x0][0x32c] ;  /* 0x0000cb0000047ab9 */ /* 0x000fe40000000800 */
[----:B------:R-:W-:-:S04]  /*0da0*/  UIMAD UR4, UR20, UR4, URZ ;  /* 0x00000004140472a4 */ /* 0x000fc8000f8e023f */
[----:B------:R-:W-:-:S04]  /*0db0*/  UISETP.LT.AND UP0, UPT, UR8, UR4, UPT ;  /* 0x000000040800728c */ /* 0x000fc8000bf01270 */
[----:B------:R-:W-:-:S04]  /*0dc0*/  USEL UR8, UR8, UR4, !UP0 ;  /* 0x0000000408087287 */ /* 0x000fc8000c000000 */
.L_x_236:
[----:B------:R-:W-:Y:S01]  /*0dd0*/  UIMAD.WIDE UR4, UR8, 0x2aaaaaab, URZ ;  /* 0x2aaaaaab080478a5 */ /* 0x000fe2000f8e023f */
[----:B------:R-:W-:Y:S01]  /*0de0*/  PLOP3.LUT P2, PT, PT, PT, PT, 0x80, 0x0 ;  /* 0x000000000000781c */ /* 0x000fe20003f4f070 */
[----:B------:R-:W-:Y:S01]  /*0df0*/  CS2R R10, SRZ ;  /* 0x00000000000a7805 */ /* 0x000fe2000001ff00 */
[----:B------:R-:W-:Y:S01]  /*0e00*/  IMAD.MOV.U32 R130, RZ, RZ, RZ ;  /* 0x000000ffff827224 */ /* 0x000fe200078e00ff */
[----:B------:R-:W-:Y:S01]  /*0e10*/  USHF.R.U32.HI UR4, URZ, 0x1f, UR5 ;  /* 0x0000001f3f047899 */ /* 0x000fe20008011605 */
[----:B------:R-:W-:Y:S01]  /*0e20*/  CS2R R128, SRZ ;  /* 0x0000000000807805 */ /* 0x000fe2000001ff00 */
[----:B------:R-:W-:Y:S01]  /*0e30*/  CS2R R14, SRZ ;  /* 0x00000000000e7805 */ /* 0x000fe2000001ff00 */
[----:B------:R-:W-:Y:S01]  /*0e40*/  IMAD.MOV.U32 R126, RZ, RZ, RZ ;  /* 0x000000ffff7e7224 */ /* 0x000fe200078e00ff */
[----:B------:R-:W-:Y:S01]  /*0e50*/  ULEA.HI.SX32 UR4, UR5, UR4, 0x1d ;  /* 0x0000000405047291 */ /* 0x000fe2000f8fea3f */
[----:B------:R-:W-:Y:S01]  /*0e60*/  CS2R R124, SRZ ;  /* 0x00000000007c7805 */ /* 0x000fe2000001ff00 */
[----:B------:R-:W-:Y:S01]  /*0e70*/  MOV R122, RZ ;  /* 0x000000ff007a7202 */ /* 0x000fe20000000f00 */
[----:B------:R-:W-:Y:S01]  /*0e80*/  CS2R R120, SRZ ;  /* 0x0000000000787805 */ /* 0x000fe2000001ff00 */
[----:B------:R-:W-:Y:S01]  /*0e90*/  UISETP.LT.AND UP0, UPT, URZ, UR4, UPT ;  /* 0x000000043f00728c */ /* 0x000fe2000bf01270 */
[----:B------:R-:W-:Y:S01]  /*0ea0*/  CS2R R12, SRZ ;  /* 0x00000000000c7805 */ /* 0x000fe2000001ff00 */
[----:B------:R-:W-:Y:S01]  /*0eb0*/  IMAD.MOV.U32 R118, RZ, RZ, RZ ;  /* 0x000000ffff767224 */ /* 0x000fe200078e00ff */
[----:B------:R-:W-:Y:S01]  /*0ec0*/  CS2R R116, SRZ ;  /* 0x0000000000747805 */ /* 0x000fe2000001ff00 */
[----:B------:R-:W-:Y:S01]  /*0ed0*/  USEL UR8, URZ, UR4, !UP0 ;  /* 0x000000043f087287 */ /* 0x000fe2000c000000 */
[----:B------:R-:W-:Y:S01]  /*0ee0*/  CS2R R16, SRZ ;  /* 0x0000000000107805 */ /* 0x000fe2000001ff00 */
[----:B------:R-:W-:Y:S01]  /*0ef0*/  MOV R114, RZ ;  /* 0x000000ff00727202 */ /* 0x000fe20000000f00 */
[----:B------:R-:W-:Y:S01]  /*0f00*/  CS2R R112, SRZ ;  /* 0x0000000000707805 */ /* 0x000fe2000001ff00 */
[----:B------:R-:W-:Y:S01]  /*0f10*/  UISETP.GT.AND UP0, UPT, UR17, UR8, UPT ;  /* 0x000000081100728c */ /* 0x000fe2000bf04270 */
[----:B------:R-:W-:Y:S01]  /*0f20*/  CS2R R18, SRZ ;  /* 0x0000000000127805 */ /* 0x000fe2000001ff00 */
[----:B------:R-:W-:Y:S01]  /*0f30*/  IMAD.MOV.U32 R110, RZ, RZ, RZ ;  /* 0x000000ffff6e7224 */ /* 0x000fe200078e00ff */
[----:B------:R-:W-:Y:S01]  /*0f40*/  CS2R R108, SRZ ;  /* 0x00000000006c7805 */ /* 0x000fe2000001ff00 */
[----:B------:R-:W-:Y:S01]  /*0f50*/  CS2R R106, SRZ ;  /* 0x00000000006a7805 */ /* 0x000fe2000001ff00 */
[----:B------:R-:W-:Y:S01]  /*0f60*/  CS2R R104, SRZ ;  /* 0x0000000000687805 */ /* 0x000fe2000001ff00 */
[----:B------:R-:W-:Y:S01]  /*0f70*/  PLOP3.LUT P0, PT, PT, PT, UP0, 0x80, 0x0 ;  /* 0x000000000000781c */ /* 0x000fe20003f0f008 */
        /* <DEDUP_REMOVED lines=49> */
[----:B------:R-:W-:Y:S01]  /*1290*/  CS2R R158, SRZ ;  /* 0x00000000009e7805 */ /* 0x000fe2000001ff00 */
[----:B------:R-:W-:Y:S01]  /*12a0*/  IMAD.MOV.U32 R8, RZ, RZ, RZ ;  /* 0x000000ffff087224 */ /* 0x000fe200078e00ff */
[----:B------:R-:W-:Y:S01]  /*12b0*/  MOV R156, RZ ;  /* 0x000000ff009c7202 */ /* 0x000fe20000000f00 */
[----:B------:R-:W-:Y:S01]  /*12c0*/  IMAD.MOV.U32 R53, RZ, RZ, RZ ;  /* 0x000000ffff357224 */ /* 0x000fe200078e00ff */
[----:B------:R-:W-:Y:S05]  /*12d0*/  @!P0 BRA `(.L_x_239) ;  /* 0x00010ee000008947 */ /* 0x000fea0003800000 */
[----:B------:R-:W-:Y:S01]  /*12e0*/  ULDC.64 UR4, c[0x0][0x340] ;  /* 0x0000d00000047ab9 */ /* 0x000fe20000000a00 */
[----:B------:R-:W2:Y:S01]  /*12f0*/  LDL.LU R85, [R1+0x28] ;  /* 0x0000280001557983 */ /* 0x000ea20000300800 */
[----:B------:R-:W-:-:S02]  /*1300*/  UISETP.NE.U32.AND UP0, UPT, URZ, UR4, UPT ;  /* 0x000000043f00728c */ /* 0x000fc4000bf05070 */
[----:B------:R-:W-:Y:S02]  /*1310*/  UISETP.NE.AND UP1, UPT, UR15, URZ, UPT ;  /* 0x0000003f0f00728c */ /* 0x000fe4000bf25270 */
[----:B------:R-:W-:-:S03]  /*1320*/  UISETP.NE.AND.EX UP0, UPT, URZ, UR5, UPT, UP0 ;  /* 0x000000053f00728c */ /* 0x000fc6000bf05300 */
[----:B------:R-:W-:-:S03]  /*1330*/  ULDC.64 UR4, c[0x0][0x340] ;  /* 0x0000d00000047ab9 */ /* 0x000fc60000000a00 */
[----:B------:R-:W-:-:S05]  /*1340*/  PLOP3.LUT P4, PT, PT, PT, UP0, 0x80, 0x0 ;  /* 0x000000000000781c */ /* 0x000fca0003f8f008 */
[----:B------:R-:W-:-:S06]  /*1350*/  @UP0 UIMAD.WIDE UR4, UR13, UR7, UR4 ;  /* 0x000000070d0402a5 */ /* 0x000fcc000f8e0204 */
[----:B------:R-:W-:Y:S02]  /*1360*/  IMAD.U32 R2, RZ, RZ, UR4 ;  /* 0x00000004ff027e24 */ /* 0x000fe4000f8e00ff */
[----:B------:R-:W-:Y:S01]  /*1370*/  IMAD.U32 R3, RZ, RZ, UR5 ;  /* 0x00000005ff037e24 */ /* 0x000fe2000f8e00ff */
[----:B------:R-:W1:Y:S01]  /*1380*/  S2UR UR24, SR_CTAID.Y ;  /* 0x00000000001879c3 */ /* 0x000e620000002600 */
[----:B------:R-:W-:Y:S01]  /*1390*/  SHF.R.S32.HI R75, RZ, 0x1f, R81 ;  /* 0x0000001fff4b7819 */ /* 0x000fe20000011451 */
[----:B------:R-:W-:Y:S02]  /*13a0*/  USHF.R.S32.HI UR7, URZ, 0x1f, UR6 ;  /* 0x0000001f3f077899 */ /* 0x000fe40008011406 */
[----:B------:R3:W4:Y:S01]  /*13b0*/  @P4 LDG.E R8, [R2.64] ;  /* 0x0000001202084981 */ /* 0x000722000c1e1900 */
[----:B------:R-:W-:Y:S01]  /*13c0*/  ULDC.64 UR4, c[0x0][0x178] ;  /* 0x00005e0000047ab9 */ /* 0x000fe20000000a00 */
[----:B------:R-:W-:Y:S01]  /*13d0*/  PLOP3.LUT P1, PT, PT, PT, UP1, 0x80, 0x0 ;  /* 0x000000000000781c */ /* 0x000fe20003f2f018 */
[----:B------:R-:W-:Y:S01]  /*13e0*/  UIMAD UR7, UR7, UR4, URZ ;  /* 0x00000004070772a4 */ /* 0x000fe2000f8e023f */
[----:B------:R-:W-:Y:S01]  /*13f0*/  BAR.SYNC.DEFER_BLOCKING 0x0 ;  /* 0x0000000000007b1d */ /* 0x000fe20000010000 */
[----:B------:R-:W-:Y:S01]  /*1400*/  UIMAD.WIDE.U32 UR22, UR6, UR4, URZ ;  /* 0x00000004061672a5 */ /* 0x000fe2000f8e003f */
[----:B------:R-:W-:Y:S01]  /*1410*/  PLOP3.LUT P0, PT, PT, PT, UP1, 0x80, 0x0 ;  /* 0x000000000000781c */ /* 0x000fe20003f0f018 */
[----:B------:R-:W-:Y:S01]  /*1420*/  UIMAD UR6, UR6, UR5, UR7 ;  /* 0x00000005060672a4 */ /* 0x000fe2000f8e0207 */
[----:B------:R-:W-:Y:S01]  /*1430*/  LEA.HI R74, R75, R81, RZ, 0x5 ;  /* 0x000000514b4a7211 */ /* 0x000fe200078f28ff */
[----:B------:R-:W-:-:S02]  /*1440*/  USHF.R.S32.HI UR20, URZ, 0x1f, UR13 ;  /* 0x0000001f3f147899 */ /* 0x000fc4000801140d */
[----:B------:R-:W-:Y:S01]  /*1450*/  ULDC.64 UR4, c[0x0][0x1b8] ;  /* 0x00006e0000047ab9 */ /* 0x000fe20000000a00 */
[----:B------:R-:W-:Y:S01]  /*1460*/  SHF.R.S32.HI R73, RZ, 0x5, R74 ;  /* 0x00000005ff497819 */ /* 0x000fe2000001144a */
[----:B------:R-:W-:Y:S02]  /*1470*/  UIADD3 UR23, UR23, UR6, URZ ;  /* 0x0000000617177290 */ /* 0x000fe4000fffe03f */
[----:B------:R-:W-:Y:S02]  /*1480*/  USEL UR7, UR20, URZ, !UP3 ;  /* 0x0000003f14077287 */ /* 0x000fe4000d800000 */
[----:B-1----:R-:W-:Y:S02]  /*1490*/  USHF.R.S32.HI UR21, URZ, 0x1f, UR24 ;  /* 0x0000001f3f157899 */ /* 0x002fe40008011418 */
[----:B------:R-:W-:Y:S02]  /*14a0*/  UIMAD.WIDE.U32 UR26, UR24, UR4, UR22 ;  /* 0x00000004181a72a5 */ /* 0x000fe4000f8e0016 */
[----:B------:R-:W-:Y:S01]  /*14b0*/  UIMAD UR6, UR21, UR4, URZ ;  /* 0x00000004150672a4 */ /* 0x000fe2000f8e023f */
[----:B---3--:R-:W-:Y:S01]  /*14c0*/  LEA.HI R2, R75, R81, RZ, 0x3 ;  /* 0x000000514b027211 */ /* 0x008fe200078f18ff */
[----:B------:R-:W-:-:S02]  /*14d0*/  USEL UR22, UR13, URZ, !UP3 ;  /* 0x0000003f0d167287 */ /* 0x000fc4000d800000 */
[----:B------:R-:W-:Y:S01]  /*14e0*/  UIMAD UR6, UR24, UR5, UR6 ;  /* 0x00000005180672a4 */ /* 0x000fe2000f8e0206 */
[----:B------:R-:W-:Y:S02]  /*14f0*/  LOP3.LUT R0, R2, 0xfffffff8, RZ, 0xc0, !PT ;  /* 0xfffffff802007812 */ /* 0x000fe400078ec0ff */
[----:B------:R-:W-:Y:S01]  /*1500*/  SHF.R.S32.HI R77, RZ, 0x3, R2 ;  /* 0x00000003ff4d7819 */ /* 0x000fe20000011402 */
[----:B------:R-:W-:Y:S02]  /*1510*/  ULDC.64 UR4, c[0x0][0x1c0] ;  /* 0x0000700000047ab9 */ /* 0x000fe40000000a00 */
[----:B------:R-:W-:Y:S01]  /*1520*/  IMAD.IADD R26, R81, 0x1, -R0 ;  /* 0x00000001511a7824 */ /* 0x000fe200078e0a00 */
[----:B------:R-:W-:Y:S01]  /*1530*/  UIMAD UR7, UR7, UR4, URZ ;  /* 0x00000004070772a4 */ /* 0x000fe2000f8e023f */
[----:B------:R-:W-:Y:S01]  /*1540*/  IADD3 R17, R77, UR11, RZ ;  /* 0x0000000b4d117c10 */ /* 0x000fe2000fffe0ff */
[----:B------:R-:W-:Y:S01]  /*1550*/  UIADD3 UR27, UR27, UR6, URZ ;  /* 0x000000061b1b7290 */ /* 0x000fe2000fffe03f */
[----:B------:R-:W-:Y:S01]  /*1560*/  IMAD R0, R26, 0x20, R77 ;  /* 0x000000201a007824 */ /* 0x000fe200078e024d */
[----:B------:R-:W-:Y:S01]  /*1570*/  UIMAD UR5, UR22, UR5, UR7 ;  /* 0x00000005160572a4 */ /* 0x000fe2000f8e0207 */
[----:B------:R-:W-:Y:S01]  /*1580*/  STL [R1+0x80], R77 ;  /* 0x0000804d01007387 */ /* 0x000fe20000100800 */
[----:B------:R-:W-:-:S02]  /*1590*/  UIMAD.WIDE.U32 UR22, UR22, UR4, UR26 ;  /* 0x00000004161672a5 */ /* 0x000fc4000f8e001a */
[----:B------:R-:W-:Y:S01]  /*15a0*/  IADD3 R4, R0, UR11, RZ ;  /* 0x0000000b00047c10 */ /* 0x000fe2000fffe0ff */
[----:B------:R-:W-:Y:S02]  /*15b0*/  ULDC UR4, c[0x0][0x2c4] ;  /* 0x0000b10000047ab9 */ /* 0x000fe40000000800 */
[----:B------:R-:W-:Y:S01]  /*15c0*/  UIADD3 UR5, UR23, UR5, URZ ;  /* 0x0000000517057290 */ /* 0x000fe2000fffe03f */
[----:B------:R-:W-:Y:S01]  /*15d0*/  IMAD.U32 R3, RZ, RZ, UR23 ;  /* 0x00000017ff037e24 */ /* 0x000fe2000f8e00ff */
[----:B------:R-:W-:Y:S01]  /*15e0*/  UIMAD UR4, UR12, UR4, URZ ;  /* 0x000000040c0472a4 */ /* 0x000fe2000f8e023f */
[----:B------:R-:W-:Y:S01]  /*15f0*/  @P1 IMAD.HI.U32 R2, R4, c[0x0][0x2c8], RZ ;  /* 0x0000b20004021a27 */ /* 0x000fe200078e00ff */
[----:B------:R-:W-:Y:S02]  /*1600*/  UMOV UR23, 0x30 ;  /* 0x0000003000177882 */ /* 0x000fe40000000000 */
[----:B------:R-:W-:Y:S01]  /*1610*/  ULDC.64 UR6, c[0x0][0x1e8] ;  /* 0x00007a0000067ab9 */ /* 0x000fe20000000a00 */
[----:B------:R-:W-:Y:S01]  /*1620*/  IMAD.MOV.U32 R0, RZ, RZ, R4 ;  /* 0x000000ffff007224 */ /* 0x000fe200078e0004 */
[----:B------:R-:W-:Y:S01]  /*1630*/  @P0 SHF.R.U32.HI R0, RZ, c[0x0][0x2cc], R2 ;  /* 0x0000b300ff000a19 */ /* 0x000fe20000011602 */
[----:B------:R-:W-:Y:S01]  /*1640*/  IMAD.U32 R2, RZ, RZ, UR22 ;  /* 0x00000016ff027e24 */ /* 0x000fe2000f8e00ff */
[----:B------:R-:W-:Y:S01]  /*1650*/  UIMAD UR22, UR17, -0x30, UR23 ;  /* 0xffffffd0111678a4 */ /* 0x000fe2000f8e0217 */
[----:B------:R-:W-:Y:S01]  /*1660*/  IMAD.U32 R3, RZ, RZ, UR5 ;  /* 0x00000005ff037e24 */ /* 0x000fe2000f8e00ff */
[--C-:B------:R-:W-:Y:S01]  /*1670*/  SHF.R.S32.HI R6, RZ, 0x1f, R0.reuse ;  /* 0x0000001fff067819 */ /* 0x100fe20000011400 */
[----:B------:R-:W-:Y:S01]  /*1680*/  IMAD.MOV R5, RZ, RZ, -R0 ;  /* 0x000000ffff057224 */ /* 0x000fe200078e0a00 */
[----:B------:R-:W-:Y:S01]  /*1690*/  UIMAD UR6, UR21, UR6, URZ ;  /* 0x00000006150672a4 */ /* 0x000fe2000f8e023f */
[----:B------:R-:W-:-:S03]  /*16a0*/  IMAD.WIDE.U32 R2, R0, c[0x0][0x1b0], R2 ;  /* 0x00006c0000027a25 */ /* 0x000fc600078e0002 */
[----:B------:R-:W-:Y:S01]  /*16b0*/  UIMAD UR25, UR24, UR7, UR6 ;  /* 0x00000007181972a4 */ /* 0x000fe2000f8e0206 */
[----:B------:R-:W-:Y:S02]  /*16c0*/  IMAD R4, R5, c[0x0][0x2c4], R4 ;  /* 0x0000b10005047a24 */ /* 0x000fe400078e0204 */
[----:B------:R-:W-:Y:S01]  /*16d0*/  IMAD R5, R6, c[0x0][0x1b0], RZ ;  /* 0x00006c0006057a24 */ /* 0x000fe200078e02ff */
[----:B------:R-:W-:Y:S01]  /*16e0*/  ULDC.64 UR6, c[0x0][0x1f0] ;  /* 0x00007c0000067ab9 */ /* 0x000fe20000000a00 */
[----:B------:R-:W-:Y:S02]  /*16f0*/  IMAD.U32 R72, RZ, RZ, UR22 ;  /* 0x00000016ff487e24 */ /* 0x000fe4000f8e00ff */
[----:B------:R-:W-:Y:S01]  /*1700*/  IMAD R6, R0, c[0x0][0x1b4], R5 ;  /* 0x00006d0000067a24 */ /* 0x000fe200078e0205 */
[----:B------:R-:W-:-:S03]  /*1710*/  SHF.R.S32.HI R5, RZ, 0x1f, R4 ;  /* 0x0000001fff057819 */ /* 0x000fc60000011404 */
[----:B------:R-:W-:Y:S01]  /*1720*/  IMAD.IADD R3, R3, 0x1, R6 ;  /* 0x0000000103037824 */ /* 0x000fe200078e0206 */
[----:B------:R-:W-:Y:S01]  /*1730*/  IADD3 R6, R17, 0x20, RZ ;  /* 0x0000002011067810 */ /* 0x000fe20007ffe0ff */
[----:B------:R-:W-:-:S03]  /*1740*/  IMAD R0, R5, c[0x0][0x1a8], RZ ;  /* 0x00006a0005007a24 */ /* 0x000fc600078e02ff */
[----:B------:R-:W-:Y:S01]  /*1750*/  ISETP.GE.AND P2, PT, R6, UR4, PT ;  /* 0x0000000406007c0c */ /* 0x000fe2000bf46270 */
[C---:B------:R-:W-:Y:S01]  /*1760*/  IMAD R7, R4.reuse, c[0x0][0x1ac], R0 ;  /* 0x00006b0004077a24 */ /* 0x040fe200078e0200 */
[----:B------:R-:W-:Y:S01]  /*1770*/  LEA.HI R6, R75, R81, RZ, 0x6 ;  /* 0x000000514b067211 */ /* 0x000fe200078f30ff */
[----:B------:R-:W-:Y:S02]  /*1780*/  IMAD.SHL.U32 R0, R77, 0x40, RZ ;  /* 0x000000404d007824 */ /* 0x000fe400078e00ff */
[----:B------:R-:W-:-:S03]  /*1790*/  IMAD.WIDE.U32 R4, R4, c[0x0][0x1a8], R2 ;  /* 0x00006a0004047a25 */ /* 0x000fc600078e0002 */
[----:B------:R-:W-:Y:S01]  /*17a0*/  LOP3.LUT R0, R0, 0x1c0, RZ, 0xc0, !PT ;  /* 0x000001c000007812 */ /* 0x000fe200078ec0ff */
[----:B------:R-:W-:Y:S01]  /*17b0*/  IMAD.SHL.U32 R2, R26, 0x8, RZ ;  /* 0x000000081a027824 */ /* 0x000fe200078e00ff */
[----:B------:R-:W-:Y:S01]  /*17c0*/  LEA R20, P0, R4, c[0x0][0x160], 0x1 ;  /* 0x0000580004147a11 */ /* 0x000fe200078008ff */
[----:B------:R-:W-:Y:S01]  /*17d0*/  IMAD.IADD R3, R5, 0x1, R7 ;  /* 0x0000000105037824 */ /* 0x000fe200078e0207 */
[----:B------:R-:W-:Y:S01]  /*17e0*/  IADD3 R7, R17, 0x40, RZ ;  /* 0x0000004011077810 */ /* 0x000fe20007ffe0ff */
[----:B------:R-:W-:Y:S01]  /*17f0*/  IMAD.SHL.U32 R6, R6, 0x8, RZ ;  /* 0x0000000806067824 */ /* 0x000fe200078e00ff */
[----:B------:R-:W-:Y:S02]  /*1800*/  LOP3.LUT R5, R0, 0x38, R2, 0xf8, !PT ;  /* 0x0000003800057812 */ /* 0x000fe400078ef802 */
[----:B------:R-:W-:Y:S02]  /*1810*/  SHF.R.U32.HI R0, RZ, 0x3, R0 ;  /* 0x00000003ff007819 */ /* 0x000fe40000011600 */
[----:B------:R-:W-:-:S02]  /*1820*/  LEA.HI.X R19, R4, c[0x0][0x164], R3, 0x1, P0 ;  /* 0x0000590004137a11 */ /* 0x000fc400000f0c03 */
[----:B------:R-:W1:Y:S01]  /*1830*/  SHFL.IDX PT, R4, R20, RZ, 0x181f ;  /* 0x00181fff14047589 */ /* 0x000e6200000e0000 */
[----:B------:R-:W-:Y:S02]  /*1840*/  LOP3.LUT R3, R5, R0, RZ, 0x3c, !PT ;  /* 0x0000000005037212 */ /* 0x000fe400078e3cff */
[----:B------:R-:W-:Y:S01]  /*1850*/  ISETP.GE.AND P0, PT, R17, UR4, PT ;  /* 0x0000000411007c0c */ /* 0x000fe2000bf06270 */
[----:B------:R-:W3:Y:S01]  /*1860*/  SHFL.IDX PT, R5, R19, RZ, 0x181f ;  /* 0x00181fff13057589 */ /* 0x000ee200000e0000 */
[----:B------:R-:W-:Y:S02]  /*1870*/  SHF.R.S32.HI R0, RZ, 0x1f, R9 ;  /* 0x0000001fff007819 */ /* 0x000fe40000011409 */
[----:B------:R-:W-:Y:S02]  /*1880*/  IADD3 R9, P3, R9, R77, RZ ;  /* 0x0000004d09097210 */ /* 0x000fe40007f7e0ff */
[----:B------:R-:W-:Y:S02]  /*1890*/  LOP3.LUT R18, R3, 0xfffffe00, R6, 0xf8, !PT ;  /* 0xfffffe0003127812 */ /* 0x000fe400078ef806 */
[----:B------:R-:W-:Y:S01]  /*18a0*/  LEA.HI.X.SX32 R21, R77, R0, 0x1, P3 ;  /* 0x000000004d157211 */ /* 0x000fe200018f0eff */
[----:B------:R-:W5:Y:S01]  /*18b0*/  SHFL.IDX PT, R6, R20, 0x1, 0x181f ;  /* 0x00381f0014067f89 */ /* 0x000f6200000e0000 */
[----:B------:R-:W-:Y:S01]  /*18c0*/  IADD3 R0, R2, 0x80, RZ ;  /* 0x0000008002007810 */ /* 0x000fe20007ffe0ff */
[----:B------:R-:W-:Y:S01]  /*18d0*/  IMAD.SHL.U32 R76, R18, 0x2, RZ ;  /* 0x00000002124c7824 */ /* 0x000fe200078e00ff */
[----:B------:R-:W-:-:S02]  /*18e0*/  IADD3 R27, R2, 0xc0, RZ ;  /* 0x000000c0021b7810 */ /* 0x000fc40007ffe0ff */
[----:B------:R-:W-:Y:S02]  /*18f0*/  ISETP.GE.AND P1, PT, R7, UR4, PT ;  /* 0x0000000407007c0c */ /* 0x000fe4000bf26270 */
[----:B------:R-:W-:Y:S01]  /*1900*/  @!P0 SHF.R.S32.HI R11, RZ, 0x1f, R0 ;  /* 0x0000001fff0b8819 */ /* 0x000fe20000011400 */
[----:B------:R-:W2:Y:S01]  /*1910*/  SHFL.IDX PT, R7, R19, 0x1, 0x181f ;  /* 0x00381f0013077f89 */ /* 0x000ea200000e0000 */
[--C-:B------:R-:W-:Y:S02]  /*1920*/  SHF.R.S32.HI R3, RZ, 0x1f, R2.reuse ;  /* 0x0000001fff037819 */ /* 0x100fe40000011402 */
[----:B------:R-:W-:Y:S01]  /*1930*/  @!P0 SHF.R.S32.HI R14, RZ, 0x1f, R27 ;  /* 0x0000001fff0e8819 */ /* 0x000fe2000001141b */
[----:B------:R-:W-:Y:S01]  /*1940*/  STL [R1+0x4], R76 ;  /* 0x0000044c01007387 */ /* 0x000fe20000100800 */
[----:B-1----:R-:W-:Y:S01]  /*1950*/  @!P0 LEA R10, P3, R2, R4, 0x1 ;  /* 0x00000004020a8211 */ /* 0x002fe200078608ff */
[----:B------:R-:W-:Y:S01]  /*1960*/  IMAD.WIDE.U32 R22, R9, c[0x0][0x1e0], R2 ;  /* 0x0000780009167a25 */ /* 0x000fe200078e0002 */
[----:B------:R-:W-:-:S02]  /*1970*/  @!P0 LEA.HI R13, R11, R0, RZ, 0x3 ;  /* 0x000000000b0d8211 */ /* 0x000fc400078f18ff */
[----:B------:R-:W-:Y:S01]  /*1980*/  ISETP.GE.AND P6, PT, R0, c[0x0][0x198], PT ;  /* 0x0000660000007a0c */ /* 0x000fe20003fc6270 */
[----:B------:R-:W-:Y:S01]  /*1990*/  IMAD.WIDE.U32 R24, R9, c[0x0][0x208], R2 ;  /* 0x0000820009187a25 */ /* 0x000fe200078e0002 */
[C---:B---3--:R-:W-:Y:S02]  /*19a0*/  @!P0 LEA.HI.X R11, R2.reuse, R5, R3, 0x1, P3 ;  /* 0x00000005020b8211 */ /* 0x048fe400018f0c03 */
[----:B------:R-:W-:Y:S02]  /*19b0*/  ISETP.GE.AND P3, PT, R27, c[0x0][0x198], PT ;  /* 0x000066001b007a0c */ /* 0x000fe40003f66270 */
[----:B------:R-:W-:Y:S02]  /*19c0*/  @!P0 LOP3.LUT R13, R13, 0xfffffff8, RZ, 0xc0, !PT ;  /* 0xfffffff80d0d8812 */ /* 0x000fe400078ec0ff */
[----:B--2---:R-:W-:Y:S01]  /*19d0*/  LOP3.LUT R85, R85, 0xfffffffe, RZ, 0xc0, !PT ;  /* 0xfffffffe55557812 */ /* 0x004fe200078ec0ff */
[----:B----4-:R1:W2:Y:S01]  /*19e0*/  @P4 R2UR UR26, R8 ;  /* 0x00000000081a43c2 */ /* 0x0102a200000e0000 */
[----:B------:R-:W-:-:S13]  /*19f0*/  ISETP.GE.AND P4, PT, R2, c[0x0][0x198], PT ;  /* 0x0000660002007a0c */ /* 0x000fda0003f86270 */
[----:B------:R5:W-:Y:S01]  /*1a00*/  @!P0 LDGSTS.E.BYPASS.LTC128B.128 [R76+0x4080], [R10.64], !P4 ;  /* 0x040800000a4c8fae */ /* 0x000be2000e101d52 */
[----:B-1----:R-:W-:Y:S01]  /*1a10*/  IADD3 R8, R2, 0x40, RZ ;  /* 0x0000004002087810 */ /* 0x002fe20007ffe0ff */
[----:B--2---:R-:W-:Y:S02]  /*1a20*/  @UP0 USHF.R.S32.HI UR29, URZ, 0x1f, UR26 ;  /* 0x0000001f3f1d0899 */ /* 0x004fe4000801141a */
[----:B------:R-:W-:Y:S01]  /*1a30*/  @UP0 UMOV UR28, UR26 ;  /* 0x0000001a001c0c82 */ /* 0x000fe20008000000 */
[----:B------:R-:W-:Y:S01]  /*1a40*/  @!P0 SHF.R.S32.HI R12, RZ, 0x1f, R8 ;  /* 0x0000001fff0c8819 */ /* 0x000fe20000011408 */
[----:B------:R-:W-:Y:S01]  /*1a50*/  @!UP0 UMOV UR28, UR13 ;  /* 0x0000000d001c8c82 */ /* 0x000fe20008000000 */
[----:B------:R-:W-:Y:S02]  /*1a60*/  ISETP.GE.AND P5, PT, R8, c[0x0][0x198], PT ;  /* 0x0000660008007a0c */ /* 0x000fe40003fa6270 */
[----:B------:R-:W-:Y:S01]  /*1a70*/  @!P0 LEA.HI R15, R12, R8, RZ, 0x3 ;  /* 0x000000080c0f8211 */ /* 0x000fe200078f18ff */
[----:B------:R-:W-:Y:S01]  /*1a80*/  @!UP0 UMOV UR29, UR20 ;  /* 0x00000014001d8c82 */ /* 0x000fe20008000000 */
[----:B------:R-:W-:Y:S01]  /*1a90*/  @!P0 LEA.HI R12, R14, R27, RZ, 0x3 ;  /* 0x0000001b0e0c8211 */ /* 0x000fe200078f18ff */
[----:B------:R-:W-:Y:S01]  /*1aa0*/  USEL UR20, UR28, URZ, !UP2 ;  /* 0x0000003f1c147287 */ /* 0x000fe2000d000000 */
[----:B------:R-:W-:Y:S01]  /*1ab0*/  @!P0 LOP3.LUT R14, R15, 0xfffffff8, RZ, 0xc0, !PT ;  /* 0xfffffff80f0e8812 */ /* 0x000fe200078ec0ff */
[----:B------:R-:W-:Y:S01]  /*1ac0*/  USEL UR28, UR29, URZ, !UP2 ;  /* 0x0000003f1d1c7287 */ /* 0x000fe2000d000000 */
[----:B------:R-:W-:Y:S01]  /*1ad0*/  @!P0 LOP3.LUT R16, R12, 0xfffffff8, RZ, 0xc0, !PT ;  /* 0xfffffff80c108812 */ /* 0x000fe200078ec0ff */
[----:B------:R-:W-:-:S02]  /*1ae0*/  @!P0 IMAD.WIDE R12, R13, 0x2, R4 ;  /* 0x000000020d0c8825 */ /* 0x000fc400078e0204 */
[----:B------:R-:W-:Y:S02]  /*1af0*/  UIMAD UR6, UR28, UR6, URZ ;  /* 0x000000061c0672a4 */ /* 0x000fe4000f8e023f */
[--C-:B------:R-:W-:Y:S02]  /*1b00*/  @!P0 IMAD.WIDE R14, R14, 0x2, R4.reuse ;  /* 0x000000020e0e8825 */ /* 0x100fe400078e0204 */
[----:B------:R-:W-:Y:S02]  /*1b10*/  UIMAD UR26, UR20, UR7, UR6 ;  /* 0x00000007141a72a4 */ /* 0x000fe4000f8e0206 */
[----:B------:R-:W-:Y:S01]  /*1b20*/  @!P0 IMAD.WIDE R4, R16, 0x2, R4 ;  /* 0x0000000210048825 */ /* 0x000fe200078e0204 */
[----:B------:R1:W-:Y:S01]  /*1b30*/  @!P0 LDGSTS.E.BYPASS.LTC128B.128 [R76+0x8080], [R14.64], !P5 ;  /* 0x080800000e4c8fae */ /* 0x0003e2000e901d52 */
[----:B------:R-:W-:Y:S02]  /*1b40*/  ULDC.64 UR6, c[0x0][0x1e0] ;  /* 0x0000780000067ab9 */ /* 0x000fe40000000a00 */
[----:B------:R-:W-:Y:S01]  /*1b50*/  UIMAD.WIDE.U32 UR30, UR23, UR6, URZ ;  /* 0x00000006171e72a5 */ /* 0x000fe2000f8e003f */
[----:B------:R2:W-:Y:S01]  /*1b60*/  @!P0 LDGSTS.E.BYPASS.LTC128B.128 [R76+0xc080], [R12.64], !P6 ;  /* 0x0c0800000c4c8fae */ /* 0x0005e2000f101d52 */
[----:B------:R-:W-:-:S03]  /*1b70*/  UIMAD UR23, UR23, UR7, URZ ;  /* 0x00000007171772a4 */ /* 0x000fc6000f8e023f */
[----:B------:R3:W-:Y:S01]  /*1b80*/  @!P0 LDGSTS.E.BYPASS.LTC128B.128 [R76+0x10080], [R4.64], !P3 ;  /* 0x10080000044c8fae */ /* 0x0007e2000d901d52 */
[----:B-----5:R-:W-:-:S04]  /*1b90*/  @!P2 LEA R10, P0, R2, R6, 0x1 ;  /* 0x00000006020aa211 */ /* 0x020fc800078008ff */
[----:B------:R-:W-:-:S05]  /*1ba0*/  @!P2 LEA.HI.X R11, R2, R7, R3, 0x1, P0 ;  /* 0x00000007020ba211 */ /* 0x000fca00000f0c03 */
[----:B------:R4:W-:Y:S01]  /*1bb0*/  @!P2 LDGSTS.E.BYPASS.LTC128B.128 [R76+0x5080], [R10.64], !P4 ;  /* 0x050800000a4cafae */ /* 0x0009e2000e101d52 */
[----:B--2---:R-:W-:Y:S01]  /*1bc0*/  IMAD R12, R21, c[0x0][0x1e0], RZ ;  /* 0x00007800150c7a24 */ /* 0x004fe200078e02ff */
[----:B---3--:R-:W-:Y:S01]  /*1bd0*/  IADD3 R4, R17, 0x60, RZ ;  /* 0x0000006011047810 */ /* 0x008fe20007ffe0ff */
[----:B------:R-:W-:Y:S02]  /*1be0*/  IMAD R5, R21, c[0x0][0x208], RZ ;  /* 0x0000820015057a24 */ /* 0x000fe400078e02ff */
[C---:B------:R-:W-:Y:S01]  /*1bf0*/  IMAD R17, R9.reuse, c[0x0][0x1e4], R12 ;  /* 0x0000790009117a24 */ /* 0x040fe200078e020c */
[----:B------:R-:W-:Y:S01]  /*1c00*/  ISETP.GE.AND P0, PT, R4, UR4, PT ;  /* 0x0000000404007c0c */ /* 0x000fe2000bf06270 */
[----:B------:R-:W-:Y:S01]  /*1c10*/  IMAD R18, R9, c[0x0][0x20c], R5 ;  /* 0x0000830009127a24 */ /* 0x000fe200078e0205 */
[----:B------:R-:W-:Y:S01]  /*1c20*/  @!P2 SHF.R.S32.HI R4, RZ, 0x1f, R0 ;  /* 0x0000001fff04a819 */ /* 0x000fe20000011400 */
[----:B------:R-:W-:Y:S01]  /*1c30*/  ULDC.64 UR4, c[0x0][0x210] ;  /* 0x0000840000047ab9 */ /* 0x000fe20000000a00 */
[----:B------:R-:W-:Y:S01]  /*1c40*/  @!P2 SHF.R.S32.HI R5, RZ, 0x1f, R8 ;  /* 0x0000001fff05a819 */ /* 0x000fe20000011408 */
[----:B------:R-:W-:Y:S01]  /*1c50*/  UIMAD UR4, UR21, UR4, URZ ;  /* 0x00000004150472a4 */ /* 0x000fe2000f8e023f */
[----:B------:R-:W-:Y:S01]  /*1c60*/  @!P2 SHF.R.S32.HI R12, RZ, 0x1f, R27 ;  /* 0x0000001fff0ca819 */ /* 0x000fe2000001141b */
[----:B------:R-:W-:Y:S01]  /*1c70*/  UIADD3 UR21, UR10, UR22, URZ ;  /* 0x000000160a157290 */ /* 0x000fe2000fffe03f */
[----:B------:R-:W-:Y:S01]  /*1c80*/  @!P2 LEA.HI R4, R4, R0, RZ, 0x3 ;  /* 0x000000000404a211 */ /* 0x000fe200078f18ff */
[----:B------:R-:W-:Y:S01]  /*1c90*/  UIMAD UR24, UR24, UR5, UR4 ;  /* 0x00000005181872a4 */ /* 0x000fe2000f8e0204 */
[----:B-1----:R-:W-:Y:S01]  /*1ca0*/  @!P2 LEA.HI R14, R5, R8, RZ, 0x3 ;  /* 0x00000008050ea211 */ /* 0x002fe200078f18ff */
[----:B------:R-:W-:Y:S01]  /*1cb0*/  UISETP.LT.AND UP1, UPT, UR21, 0x30, UPT ;  /* 0x000000301500788c */ /* 0x000fe2000bf21270 */
[----:B------:R-:W-:Y:S01]  /*1cc0*/  @!P2 LEA.HI R5, R12, R27, RZ, 0x3 ;  /* 0x0000001b0c05a211 */ /* 0x000fe200078f18ff */
[----:B------:R-:W-:Y:S01]  /*1cd0*/  ULDC.64 UR4, c[0x0][0x218] ;  /* 0x0000860000047ab9 */ /* 0x000fe20000000a00 */
[----:B------:R-:W-:Y:S01]  /*1ce0*/  @!P2 LOP3.LUT R12, R4, 0xfffffff8, RZ, 0xc0, !PT ;  /* 0xfffffff8040ca812 */ /* 0x000fe200078ec0ff */
[----:B------:R-:W-:Y:S01]  /*1cf0*/  USEL UR27, UR21, 0x30, UP1 ;  /* 0x00000030151b7887 */ /* 0x000fe20008800000 */
[----:B------:R-:W-:Y:S01]  /*1d00*/  SHFL.IDX PT, R4, R20, 0x2, 0x181f ;  /* 0x00581f0014047f89 */ /* 0x000fe200000e0000 */
[----:B------:R-:W-:Y:S01]  /*1d10*/  @!P2 LOP3.LUT R9, R5, 0xfffffff8, RZ, 0xc0, !PT ;  /* 0xfffffff80509a812 */ /* 0x000fe200078ec0ff */
[----:B------:R-:W-:Y:S01]  /*1d20*/  UIMAD UR28, UR28, UR4, URZ ;  /* 0x000000041c1c72a4 */ /* 0x000fe2000f8e023f */
[----:B------:R-:W-:Y:S01]  /*1d30*/  @!P2 LOP3.LUT R14, R14, 0xfffffff8, RZ, 0xc0, !PT ;  /* 0xfffffff80e0ea812 */ /* 0x000fe200078ec0ff */
[----:B------:R-:W1:Y:S01]  /*1d40*/  SHFL.IDX PT, R5, R19, 0x2, 0x181f ;  /* 0x00581f0013057f89 */ /* 0x000e6200000e0000 */
[----:B------:R-:W-:Y:S01]  /*1d50*/  @!P2 IMAD.WIDE R12, R12, 0x2, R6 ;  /* 0x000000020c0ca825 */ /* 0x000fe200078e0206 */
[----:B----4-:R-:W-:Y:S01]  /*1d60*/  @!P1 SHF.R.S32.HI R10, RZ, 0x1f, R0 ;  /* 0x0000001fff0a9819 */ /* 0x010fe20000011400 */
[----:B------:R-:W-:-:S02]  /*1d70*/  UIMAD UR28, UR20, UR5, UR28 ;  /* 0x00000005141c72a4 */ /* 0x000fc4000f8e021c */
[----:B------:R-:W-:Y:S01]  /*1d80*/  @!P2 IMAD.WIDE R14, R14, 0x2, R6 ;  /* 0x000000020e0ea825 */ /* 0x000fe200078e0206 */
[----:B------:R-:W-:-:S03]  /*1d90*/  ULDC.64 UR4, c[0x0][0x208] ;  /* 0x0000820000047ab9 */ /* 0x000fc60000000a00 */
[----:B------:R-:W-:Y:S01]  /*1da0*/  @!P2 IMAD.WIDE R6, R9, 0x2, R6 ;  /* 0x000000020906a825 */ /* 0x000fe200078e0206 */
[----:B------:R1:W-:Y:S01]  /*1db0*/  @!P2 LDGSTS.E.BYPASS.LTC128B.128 [R76+0x9080], [R14.64], !P5 ;  /* 0x090800000e4cafae */ /* 0x0003e2000e901d52 */
[----:B------:R-:W-:-:S03]  /*1dc0*/  @!P1 SHF.R.S32.HI R9, RZ, 0x1f, R8 ;  /* 0x0000001fff099819 */ /* 0x000fc60000011408 */
[----:B------:R2:W-:Y:S01]  /*1dd0*/  @!P2 LDGSTS.E.BYPASS.LTC128B.128 [R76+0xd080], [R12.64], !P6 ;  /* 0x0d0800000c4cafae */ /* 0x0005e2000f101d52 */
[----:B------:R-:W-:Y:S02]  /*1de0*/  @!P1 LEA.HI R9, R9, R8, RZ, 0x3 ;  /* 0x0000000809099211 */ /* 0x000fe400078f18ff */
[----:B------:R-:W-:Y:S01]  /*1df0*/  ISETP.GE.AND P6, PT, R8, c[0x0][0x1d4], PT ;  /* 0x0000750008007a0c */ /* 0x000fe20003fc6270 */
[----:B------:R3:W-:Y:S01]  /*1e00*/  @!P2 LDGSTS.E.BYPASS.LTC128B.128 [R76+0x11080], [R6.64], !P3 ;  /* 0x11080000064cafae */ /* 0x0007e2000d901d52 */
[----:B------:R-:W-:-:S05]  /*1e10*/  @!P1 LOP3.LUT R9, R9, 0xfffffff8, RZ, 0xc0, !PT ;  /* 0xfffffff809099812 */ /* 0x000fca00078ec0ff */
[----:B-1----:R-:W-:Y:S01]  /*1e20*/  @!P1 IMAD.WIDE R14, R9, 0x2, R4 ;  /* 0x00000002090e9825 */ /* 0x002fe200078e0204 */
[----:B------:R-:W-:Y:S02]  /*1e30*/  @!P0 SHF.R.S32.HI R9, RZ, 0x1f, R8 ;  /* 0x0000001fff098819 */ /* 0x000fe40000011408 */
[----:B--2---:R-:W-:Y:S02]  /*1e40*/  @!P1 LEA.HI R12, R10, R0, RZ, 0x3 ;  /* 0x000000000a0c9211 */ /* 0x004fe400078f18ff */
[----:B------:R-:W-:Y:S02]  /*1e50*/  @!P1 LEA R10, P2, R2, R4, 0x1 ;  /* 0x00000004020a9211 */ /* 0x000fe400078408ff */
[----:B---3--:R-:W-:Y:S01]  /*1e60*/  @!P1 SHF.R.S32.HI R7, RZ, 0x1f, R27 ;  /* 0x0000001fff079819 */ /* 0x008fe2000001141b */
[----:B------:R-:W-:Y:S01]  /*1e70*/  SHFL.IDX PT, R6, R20, 0x3, 0x181f ;  /* 0x00781f0014067f89 */ /* 0x000fe200000e0000 */
[----:B------:R-:W-:Y:S02]  /*1e80*/  @!P1 LOP3.LUT R12, R12, 0xfffffff8, RZ, 0xc0, !PT ;  /* 0xfffffff80c0c9812 */ /* 0x000fe400078ec0ff */
[----:B------:R-:W-:-:S02]  /*1e90*/  @!P1 LEA.HI R11, R7, R27, RZ, 0x3 ;  /* 0x0000001b070b9211 */ /* 0x000fc400078f18ff */
[----:B------:R-:W1:Y:S01]  /*1ea0*/  SHFL.IDX PT, R7, R19, 0x3, 0x181f ;  /* 0x00781f0013077f89 */ /* 0x000e6200000e0000 */
[----:B------:R-:W-:Y:S01]  /*1eb0*/  @!P1 IMAD.WIDE R12, R12, 0x2, R4 ;  /* 0x000000020c0c9825 */ /* 0x000fe200078e0204 */
[----:B------:R-:W-:Y:S02]  /*1ec0*/  @!P1 LOP3.LUT R16, R11, 0xfffffff8, RZ, 0xc0, !PT ;  /* 0xfffffff80b109812 */ /* 0x000fe400078ec0ff */
[----:B------:R-:W-:Y:S02]  /*1ed0*/  @!P1 LEA.HI.X R11, R2, R5, R3, 0x1, P2 ;  /* 0x00000005020b9211 */ /* 0x000fe400010f0c03 */
[----:B------:R-:W-:Y:S01]  /*1ee0*/  ISETP.GE.AND P2, PT, R0, c[0x0][0x198], PT ;  /* 0x0000660000007a0c */ /* 0x000fe20003f46270 */
[----:B------:R-:W-:Y:S01]  /*1ef0*/  @!P1 IMAD.WIDE R4, R16, 0x2, R4 ;  /* 0x0000000210049825 */ /* 0x000fe200078e0204 */
[----:B------:R-:W-:Y:S01]  /*1f00*/  @!P0 LEA.HI R9, R9, R8, RZ, 0x3 ;  /* 0x0000000809098211 */ /* 0x000fe200078f18ff */
[----:B------:R2:W-:Y:S04]  /*1f10*/  @!P1 LDGSTS.E.BYPASS.LTC128B.128 [R76+0x6080], [R10.64], !P4 ;  /* 0x060800000a4c9fae */ /* 0x0005e8000e101d52 */
[----:B------:R3:W-:Y:S01]  /*1f20*/  @!P1 LDGSTS.E.BYPASS.LTC128B.128 [R76+0xa080], [R14.64], !P5 ;  /* 0x0a0800000e4c9fae */ /* 0x0007e2000e901d52 */
[----:B------:R-:W-:-:S05]  /*1f30*/  ISETP.GE.AND P5, PT, R2, c[0x0][0x1d4], PT ;  /* 0x0000750002007a0c */ /* 0x000fca0003fa6270 */
[----:B------:R4:W-:Y:S04]  /*1f40*/  @!P1 LDGSTS.E.BYPASS.LTC128B.128 [R76+0xe080], [R12.64], !P2 ;  /* 0x0e0800000c4c9fae */ /* 0x0009e8000d101d52 */
[----:B------:R5:W-:Y:S04]  /*1f50*/  @!P1 LDGSTS.E.BYPASS.LTC128B.128 [R76+0x12080], [R4.64], !P3 ;  /* 0x12080000044c9fae */ /* 0x000be8000d901d52 */
[----:B------:R-:W-:Y:S02]  /*1f60*/  @P5 LOP3.LUT R85, R85, 0x1, RZ, 0xfc, !PT ;  /* 0x0000000155555812 */ /* 0x000fe400078efcff */
[----:B------:R-:W-:-:S03]  /*1f70*/  ISETP.GE.AND P5, PT, R0, c[0x0][0x1d4], PT ;  /* 0x0000750000007a0c */ /* 0x000fc60003fa6270 */
[----:B------:R-:W-:Y:S01]  /*1f80*/  STL [R1+0x28], R85 ;  /* 0x0000285501007387 */ /* 0x000fe20000100800 */
[----:B--2---:R-:W-:-:S05]  /*1f90*/  @!P0 LOP3.LUT R10, R9, 0xfffffff8, RZ, 0xc0, !PT ;  /* 0xfffffff8090a8812 */ /* 0x004fca00078ec0ff */
[----:B-1----:R-:W-:Y:S01]  /*1fa0*/  @!P0 IMAD.WIDE R10, R10, 0x2, R6 ;  /* 0x000000020a0a8825 */ /* 0x002fe200078e0206 */
[----:B----4-:R-:W1:Y:S01]  /*1fb0*/  S2R R12, SR_CTAID.Y ;  /* 0x00000000000c7919 */ /* 0x010e620000002600 */
[----:B-----5:R-:W-:-:S04]  /*1fc0*/  @!P0 LEA R4, P1, R2, R6, 0x1 ;  /* 0x0000000602048211 */ /* 0x020fc800078208ff */
[----:B------:R-:W-:Y:S02]  /*1fd0*/  @!P0 LEA.HI.X R5, R2, R7, R3, 0x1, P1 ;  /* 0x0000000702058211 */ /* 0x000fe400008f0c03 */
[----:B------:R-:W-:Y:S02]  /*1fe0*/  @!P0 SHF.R.S32.HI R2, RZ, 0x1f, R0 ;  /* 0x0000001fff028819 */ /* 0x000fe40000011400 */
[----:B------:R-:W-:Y:S01]  /*1ff0*/  ISETP.GE.AND P1, PT, R8, c[0x0][0x198], PT ;  /* 0x0000660008007a0c */ /* 0x000fe20003f26270 */
[----:B------:R2:W-:Y:S01]  /*2000*/  @!P0 LDGSTS.E.BYPASS.LTC128B.128 [R76+0x7080], [R4.64], !P4 ;  /* 0x07080000044c8fae */ /* 0x0005e2000e101d52 */
[----:B------:R-:W-:Y:S01]  /*2010*/  @!P0 LEA.HI R2, R2, R0, RZ, 0x3 ;  /* 0x0000000002028211 */ /* 0x000fe200078f18ff */
[----:B------:R-:W-:Y:S01]  /*2020*/  IMAD.U32 R8, RZ, RZ, UR20 ;  /* 0x00000014ff087e24 */ /* 0x000fe2000f8e00ff */
[----:B------:R-:W-:Y:S01]  /*2030*/  IADD3 R0, -R77, UR27, RZ ;  /* 0x0000001b4d007c10 */ /* 0x000fe2000fffe1ff */
[----:B------:R-:W-:Y:S01]  /*2040*/  UIADD3 UR27, UR17, -0x1, URZ ;  /* 0xffffffff111b7890 */ /* 0x000fe2000fffe03f */
[----:B------:R-:W-:-:S02]  /*2050*/  @!P0 LOP3.LUT R2, R2, 0xfffffff8, RZ, 0xc0, !PT ;  /* 0xfffffff802028812 */ /* 0x000fc400078ec0ff */
[----:B------:R-:W-:Y:S01]  /*2060*/  ISETP.GE.AND P4, PT, R27, c[0x0][0x1d4], PT ;  /* 0x000075001b007a0c */ /* 0x000fe20003f86270 */
[----:B------:R-:W-:Y:S02]  /*2070*/  USHF.R.S32.HI UR20, URZ, 0x1f, UR27 ;  /* 0x0000001f3f147899 */ /* 0x000fe4000801141b */
[----:B------:R-:W-:Y:S01]  /*2080*/  @!P0 IMAD.WIDE R2, R2, 0x2, R6 ;  /* 0x0000000202028825 */ /* 0x000fe200078e0206 */
[----:B------:R-:W-:Y:S01]  /*2090*/  UIMAD.WIDE.U32 UR32, UR27, UR4, URZ ;  /* 0x000000041b2072a5 */ /* 0x000fe2000f8e003f */
[----:B------:R4:W-:Y:S01]  /*20a0*/  @!P0 LDGSTS.E.BYPASS.LTC128B.128 [R76+0xb080], [R10.64], !P1 ;  /* 0x0b0800000a4c8fae */ /* 0x0009e2000c901d52 */
[C---:B------:R-:W-:Y:S01]  /*20b0*/  ISETP.GE.AND P1, PT, R0.reuse, 0x21, PT ;  /* 0x000000210000780c */ /* 0x040fe20003f26270 */
[----:B------:R-:W-:Y:S02]  /*20c0*/  UIMAD UR4, UR20, UR4, URZ ;  /* 0x00000004140472a4 */ /* 0x000fe4000f8e023f */
[----:B------:R5:W-:Y:S01]  /*20d0*/  @!P0 LDGSTS.E.BYPASS.LTC128B.128 [R76+0xf080], [R2.64], !P2 ;  /* 0x0f080000024c8fae */ /* 0x000be2000d101d52 */
[----:B------:R-:W-:Y:S01]  /*20e0*/  ISETP.GE.AND P2, PT, R0, 0x1, PT ;  /* 0x000000010000780c */ /* 0x000fe20003f46270 */
[----:B------:R-:W-:Y:S01]  /*20f0*/  UIMAD UR4, UR27, UR5, UR4 ;  /* 0x000000051b0472a4 */ /* 0x000fe2000f8e0204 */
[----:B------:R-:W-:Y:S01]  /*2100*/  @!P0 SHF.R.S32.HI R0, RZ, 0x1f, R27 ;  /* 0x0000001fff008819 */ /* 0x000fe2000001141b */
[----:B------:R-:W-:-:S02]  /*2110*/  UISETP.GT.AND UP0, UPT, UR27, UR8, UPT ;  /* 0x000000081b00728c */ /* 0x000fc4000bf04270 */
[----:B------:R-:W-:Y:S01]  /*2120*/  UMOV UR5, 0x5 ;  /* 0x0000000500057882 */ /* 0x000fe20000000000 */
[----:B------:R-:W-:Y:S01]  /*2130*/  @!P0 LEA.HI R0, R0, R27, RZ, 0x3 ;  /* 0x0000001b00008211 */ /* 0x000fe200078f18ff */
[----:B------:R-:W-:Y:S01]  /*2140*/  UIADD3 UR4, UR33, UR4, URZ ;  /* 0x0000000421047290 */ /* 0x000fe2000fffe03f */
[----:B--2---:R-:W-:Y:S02]  /*2150*/  IMAD.IADD R5, R23, 0x1, R17 ;  /* 0x0000000117057824 */ /* 0x004fe400078e0211 */
[----:B------:R-:W-:Y:S01]  /*2160*/  @!P0 LOP3.LUT R0, R0, 0xfffffff8, RZ, 0xc0, !PT ;  /* 0xfffffff800008812 */ /* 0x000fe200078ec0ff */
[----:B------:R-:W-:Y:S01]  /*2170*/  IMAD.MOV.U32 R4, RZ, RZ, R22 ;  /* 0x000000ffff047224 */ /* 0x000fe200078e0016 */
[----:B------:R-:W-:-:S03]  /*2180*/  UIMAD UR4, UR4, 0x30, URZ ;  /* 0x00000030040478a4 */ /* 0x000fc6000f8e023f */
[----:B-1----:R-:W-:-:S04]  /*2190*/  IMAD.WIDE.U32 R4, R12, c[0x0][0x1e8], R4 ;  /* 0x00007a000c047a25 */ /* 0x002fc800078e0004 */
[----:B------:R-:W-:Y:S01]  /*21a0*/  @!P0 IMAD.WIDE R6, R0, 0x2, R6 ;  /* 0x0000000200068825 */ /* 0x000fe200078e0206 */
[----:B------:R-:W-:Y:S02]  /*21b0*/  IADD3 R5, R5, UR25, RZ ;  /* 0x0000001905057c10 */ /* 0x000fe4000fffe0ff */
[----:B----4-:R-:W-:Y:S02]  /*21c0*/  LEA.HI R10, R75, R81, RZ, 0x4 ;  /* 0x000000514b0a7211 */ /* 0x010fe400078f20ff */
[----:B------:R1:W-:Y:S01]  /*21d0*/  @!P0 LDGSTS.E.BYPASS.LTC128B.128 [R76+0x13080], [R6.64], !P3 ;  /* 0x13080000064c8fae */ /* 0x0003e2000d901d52 */
[----:B-----5:R-:W-:Y:S01]  /*21e0*/  IMAD.IADD R3, R25, 0x1, R18 ;  /* 0x0000000119037824 */ /* 0x020fe200078e0212 */
[----:B------:R-:W-:Y:S01]  /*21f0*/  LOP3.LUT P3, RZ, R85, 0x1, RZ, 0xc0, !PT ;  /* 0x0000000155ff7812 */ /* 0x000fe2000786c0ff */
[----:B------:R-:W-:Y:S01]  /*2200*/  IMAD.MOV.U32 R2, RZ, RZ, R24 ;  /* 0x000000ffff027224 */ /* 0x000fe200078e0018 */
[----:B------:R-:W0:Y:S01]  /*2210*/  LDGDEPBAR ;  /* 0x00000000000079af */ /* 0x000e220000000000 */
[----:B------:R-:W-:-:S04]  /*2220*/  IMAD.WIDE.U32 R82, R8, c[0x0][0x1f0], R4 ;  /* 0x00007c0008527a25 */ /* 0x000fc800078e0004 */
[----:B------:R-:W-:Y:S01]  /*2230*/  IMAD.WIDE.U32 R2, R12, c[0x0][0x210], R2 ;  /* 0x000084000c027a25 */ /* 0x000fe200078e0002 */
[----:B------:R-:W-:Y:S01]  /*2240*/  IADD3 R79, R83, UR26, RZ ;  /* 0x0000001a534f7c10 */ /* 0x000fe2000fffe0ff */
[----:B------:R-:W-:Y:S02]  /*2250*/  STL.64 [R1+0x38], R82 ;  /* 0x0000385201007387 */ /* 0x000fe40000100a00 */
[----:B------:R-:W-:Y:S01]  /*2260*/  IMAD.U32 R4, RZ, RZ, UR30 ;  /* 0x0000001eff047e24 */ /* 0x000fe2000f8e00ff */
[----:B------:R-:W-:Y:S01]  /*2270*/  IADD3 R3, R3, UR24, RZ ;  /* 0x0000001803037c10 */ /* 0x000fe2000fffe0ff */
[----:B------:R-:W-:Y:S01]  /*2280*/  UIADD3 UR24, UR31, UR23, URZ ;  /* 0x000000171f187290 */ /* 0x000fe2000fffe03f */
[----:B------:R-:W-:Y:S02]  /*2290*/  IMAD.MOV.U32 R78, RZ, RZ, R82 ;  /* 0x000000ffff4e7224 */ /* 0x000fe400078e0052 */
[----:B------:R-:W-:Y:S01]  /*22a0*/  IMAD.U32 R5, RZ, RZ, UR31 ;  /* 0x0000001fff057e24 */ /* 0x000fe2000f8e00ff */
[----:B------:R-:W-:Y:S01]  /*22b0*/  UIMAD UR23, UR24, UR27, URZ ;  /* 0x0000001b181772a4 */ /* 0x000fe2000f8e023f */
[----:B------:R-:W-:Y:S01]  /*22c0*/  IMAD.WIDE.U32 R4, R4, UR27, R78 ;  /* 0x0000001b04047c25 */ /* 0x000fe2000f8e004e */
[----:B------:R-:W-:Y:S02]  /*22d0*/  STL.64 [R1+0x30], R78 ;  /* 0x0000304e01007387 */ /* 0x000fe40000100a00 */
[----:B------:R-:W-:Y:S01]  /*22e0*/  UIMAD UR23, UR20, UR30, UR23 ;  /* 0x0000001e141772a4 */ /* 0x000fe2000f8e0217 */
[----:B------:R-:W-:Y:S01]  /*22f0*/  IMAD.WIDE.U32 R30, R8, c[0x0][0x218], R2 ;  /* 0x00008600081e7a25 */ /* 0x000fe200078e0002 */
[----:B------:R-:W-:Y:S01]  /*2300*/  USHF.L.U32 UR20, UR6, 0x5, URZ ;  /* 0x0000000506147899 */ /* 0x000fe2000800063f */
[C---:B------:R-:W-:Y:S01]  /*2310*/  @P2 LEA R2, P0, R4.reuse, c[0x0][0x1c8], 0x1 ;  /* 0x0000720004022a11 */ /* 0x040fe200078008ff */
[----:B------:R-:W-:Y:S01]  /*2320*/  USHF.L.U64.HI UR6, UR6, UR5, UR7 ;  /* 0x0000000506067299 */ /* 0x000fe20008010207 */
[----:B-1----:R-:W-:Y:S01]  /*2330*/  IMAD.U32 R6, RZ, RZ, UR32 ;  /* 0x00000020ff067e24 */ /* 0x002fe2000f8e00ff */
[----:B------:R-:W-:Y:S01]  /*2340*/  IADD3 R0, R5, UR23, RZ ;  /* 0x0000001705007c10 */ /* 0x000fe2000fffe0ff */
[----:B------:R-:W-:Y:S01]  /*2350*/  IMAD.MOV.U32 R28, RZ, RZ, R30 ;  /* 0x000000ffff1c7224 */ /* 0x000fe200078e001e */
[----:B------:R-:W-:Y:S01]  /*2360*/  IADD3 R29, R31, UR28, RZ ;  /* 0x0000001c1f1d7c10 */ /* 0x000fe2000fffe0ff */
[----:B------:R-:W-:Y:S01]  /*2370*/  IMAD.U32 R7, RZ, RZ, UR33 ;  /* 0x00000021ff077e24 */ /* 0x000fe2000f8e00ff */
[C---:B------:R-:W-:Y:S01]  /*2380*/  @P2 LEA.HI.X R3, R4.reuse, c[0x0][0x1cc], R0, 0x1, P0 ;  /* 0x0000730004032a11 */ /* 0x040fe200000f0c00 */
[----:B------:R-:W-:Y:S01]  /*2390*/  STL.64 [R1+0x48], R30 ;  /* 0x0000481e01007387 */ /* 0x000fe20000100a00 */
[----:B------:R-:W-:Y:S01]  /*23a0*/  @P1 IADD3 R4, P0, R4, UR20, RZ ;  /* 0x0000001404041c10 */ /* 0x000fe2000ff1e0ff */
[----:B------:R-:W-:-:S02]  /*23b0*/  IMAD.WIDE.U32 R6, R6, 0x30, R28 ;  /* 0x0000003006067825 */ /* 0x000fc400078e001c */
[----:B------:R1:W-:Y:S01]  /*23c0*/  @P2 LDGSTS.E.BYPASS.LTC128B.128 [R76+0x14080], [R2.64], !P3 ;  /* 0x14080000024c2fae */ /* 0x0003e2000d901d52 */
[----:B------:R-:W-:Y:S02]  /*23d0*/  @P1 IADD3.X R0, R0, UR6, RZ, P0, !PT ;  /* 0x0000000600001c10 */ /* 0x000fe400087fe4ff */
[C---:B------:R-:W-:Y:S01]  /*23e0*/  @P1 LEA R8, P0, R4.reuse, c[0x0][0x1c8], 0x1 ;  /* 0x0000720004081a11 */ /* 0x040fe200078008ff */
[----:B------:R1:W-:Y:S01]  /*23f0*/  @P2 LDGSTS.E.BYPASS.LTC128B.128 [R76+0x15880], [R2.64+0x80], !P6 ;  /* 0x15880080024c2fae */ /* 0x0003e2000f101d52 */
[----:B------:R-:W-:Y:S02]  /*2400*/  ISETP.GT.AND P3, PT, R81, 0x7f, PT ;  /* 0x0000007f5100780c */ /* 0x000fe40003f64270 */
[----:B------:R-:W-:Y:S01]  /*2410*/  @P1 LEA.HI.X R9, R4, c[0x0][0x1cc], R0, 0x1, P0 ;  /* 0x0000730004091a11 */ /* 0x000fe200000f0c00 */
[----:B------:R1:W-:Y:S01]  /*2420*/  @P2 LDGSTS.E.BYPASS.LTC128B.128 [R76+0x17080], [R2.64+0x100], !P5 ;  /* 0x17080100024c2fae */ /* 0x0003e2000e901d52 */
[----:B------:R-:W-:Y:S02]  /*2430*/  IADD3 R0, R7, UR4, RZ ;  /* 0x0000000407007c10 */ /* 0x000fe4000fffe0ff */
[----:B------:R-:W-:Y:S01]  /*2440*/  LEA R12, P0, R6, c[0x0][0x1f8], 0x1 ;  /* 0x00007e00060c7a11 */ /* 0x000fe200078008ff */
[----:B------:R1:W-:Y:S01]  /*2450*/  @P2 LDGSTS.E.BYPASS.LTC128B.128 [R76+0x18880], [R2.64+0x180], !P4 ;  /* 0x18880180024c2fae */ /* 0x0003e2000e101d52 */
[----:B------:R-:W-:-:S02]  /*2460*/  LOP3.LUT P2, RZ, R85, 0x1, RZ, 0xc0, !PT ;  /* 0x0000000155ff7812 */ /* 0x000fc4000784c0ff */
[----:B------:R-:W-:Y:S01]  /*2470*/  LEA.HI.X R13, R6, c[0x0][0x1fc], R0, 0x1, P0 ;  /* 0x00007f00060d7a11 */ /* 0x000fe200000f0c00 */
[----:B------:R-:W-:Y:S01]  /*2480*/  IMAD.SHL.U32 R6, R77, 0x8, RZ ;  /* 0x000000084d067824 */ /* 0x000fe200078e00ff */
[----:B------:R-:W-:Y:S01]  /*2490*/  STL.64 [R1+0x40], R28 ;  /* 0x0000401c01007387 */ /* 0x000fe20000100a00 */
[----:B------:R-:W-:Y:S01]  /*24a0*/  @!P3 IMAD.MOV.U32 R7, RZ, RZ, c[0x0][0x208] ;  /* 0x00008200ff07b624 */ /* 0x000fe200078e00ff */
[----:B------:R-:W-:Y:S01]  /*24b0*/  P2R R16, PR, RZ, 0x8 ;  /* 0x00000008ff107803 */ /* 0x000fe20000000000 */
[----:B------:R-:W-:-:S03]  /*24c0*/  @!P3 IMAD.MOV.U32 R11, RZ, RZ, c[0x0][0x20c] ;  /* 0x00008300ff0bb624 */ /* 0x000fc600078e00ff */
[----:B---3--:R-:W-:-:S03]  /*24d0*/  @!P3 LEA R14, P0, R7, R12, 0x6 ;  /* 0x0000000c070eb211 */ /* 0x008fc600078030ff */
[----:B------:R2:W-:Y:S01]  /*24e0*/  @P1 LDGSTS.E.BYPASS.LTC128B.128 [R76+0x15080], [R8.64], !P2 ;  /* 0x15080000084c1fae */ /* 0x0005e2000d101d52 */
[----:B------:R-:W-:Y:S02]  /*24f0*/  @!P3 LEA.HI.X R15, R7, R13, R11, 0x6, P0 ;  /* 0x0000000d070fb211 */ /* 0x000fe400000f340b */
[----:B------:R-:W-:Y:S01]  /*2500*/  LOP3.LUT P0, RZ, R26, 0x2, RZ, 0xc0, !PT ;  /* 0x000000021aff7812 */ /* 0x000fe2000780c0ff */
[----:B------:R2:W-:Y:S01]  /*2510*/  @P1 LDGSTS.E.BYPASS.LTC128B.128 [R76+0x16880], [R8.64+0x80], !P6 ;  /* 0x16880080084c1fae */ /* 0x0005e2000f101d52 */
[----:B------:R-:W-:-:S03]  /*2520*/  SEL R7, RZ, 0x1, P2 ;  /* 0x00000001ff077807 */ /* 0x000fc60001000000 */
[----:B------:R2:W-:Y:S04]  /*2530*/  @P1 LDGSTS.E.BYPASS.LTC128B.128 [R76+0x18080], [R8.64+0x100], !P5 ;  /* 0x18080100084c1fae */ /* 0x0005e8000e901d52 */
[----:B------:R2:W-:Y:S01]  /*2540*/  @P1 LDGSTS.E.BYPASS.LTC128B.128 [R76+0x19880], [R8.64+0x180], !P4 ;  /* 0x19880180084c1fae */ /* 0x0005e2000e101d52 */
[C---:B-1----:R-:W-:Y:S02]  /*2550*/  LOP3.LUT R2, R10.reuse, 0xfffffff0, RZ, 0xc0, !PT ;  /* 0xfffffff00a027812 */ /* 0x042fe400078ec0ff */
        /* <DEDUP_REMOVED lines=46> */
[----:B------:R-:W-:-:S02]  /*2840*/  IADD3 R5, R72, UR10, -R77 ;  /* 0x0000000a48057c10 */ /* 0x000fc4000fffe84d */
        /* <DEDUP_REMOVED lines=36> */
[----:B--2---:R-:W1:Y:S04]  /*2a90*/  LDSM.16.M88.4 R8, [R135+0x14080] ;  /* 0x014080008708783b */ /* 0x004e680000000200 */
[----:B------:R-:W2:Y:S04]  /*2aa0*/  LDSM.16.M88.4 R20, [R135+0x14880] ;  /* 0x014880008714783b */ /* 0x000ea80000000200 */
[----:B------:R-:W3:Y:S04]  /*2ab0*/  LDSM.16.M88.4 R28, [R135+0x15080] ;  /* 0x01508000871c783b */ /* 0x000ee80000000200 */
[----:B------:R-:W4:Y:S04]  /*2ac0*/  LDSM.16.M88.4 R44, [R242] ;  /* 0x00000000f22c783b */ /* 0x000f280000000200 */
[----:B------:R-:W5:Y:S04]  /*2ad0*/  LDSM.16.M88.4 R48, [R242+0x800] ;  /* 0x00080000f230783b */ /* 0x000f680000000200 */
        /* <DEDUP_REMOVED lines=18> */
[----:B---3--:R-:W-:Y:S08]  /*2c00*/  HMMA.16816.F32.BF16 R40, R160, R28, RZ ;  /* 0x0000001ca028723c */ /* 0x008ff000000418ff */
[----:B----4-:R-:W-:Y:S04]  /*2c10*/  HMMA.16816.F32.BF16 R20, R164, R46, R24 ;  /* 0x0000002ea414723c */ /* 0x010fe80000041818 */
[----:B------:R1:W-:Y:S01]  /*2c20*/  LDGSTS.E.BYPASS.LTC128B.128 [R76+0x8880], [R12.64+0x180], !P3 ;  /* 0x088801800c4c7fae */ /* 0x0003e2000d901d52 */
[----:B------:R-:W-:-:S03]  /*2c30*/  ISETP.NE.AND P3, PT, R16, RZ, PT ;  /* 0x000000ff1000720c */ /* 0x000fc60003f65270 */
[C---:B------:R-:W-:Y:S08]  /*2c40*/  HMMA.16816.F32.BF16 R16, R160.reuse, R8, RZ ;  /* 0x00000008a010723c */ /* 0x040ff000000418ff */
[----:B------:R-:W-:Y:S02]  /*2c50*/  HMMA.16816.F32.BF16 R8, R160, R30, RZ ;  /* 0x0000001ea008723c */ /* 0x000fe400000418ff */
[----:B------:R-:W-:-:S02]  /*2c60*/  @!P3 ISETP.LT.OR P6, PT, R5, 0x21, !P6 ;  /* 0x000000210500b80c */ /* 0x000fc400077c1670 */
[C---:B------:R-:W-:Y:S02]  /*2c70*/  @!P3 ISETP.LT.OR P2, PT, R5.reuse, 0x21, !P2 ;  /* 0x000000210500b80c */ /* 0x040fe40005741670 */
[C---:B------:R-:W-:Y:S02]  /*2c80*/  @!P3 ISETP.LT.OR P1, PT, R5.reuse, 0x21, !P1 ;  /* 0x000000210500b80c */ /* 0x040fe40004f21670 */
[----:B------:R-:W-:Y:S01]  /*2c90*/  @!P3 ISETP.LT.OR P0, PT, R5, 0x21, !P0 ;  /* 0x000000210500b80c */ /* 0x000fe20004701670 */
[----:B-----5:R-:W-:Y:S01]  /*2ca0*/  HMMA.16816.F32.BF16 R24, R164, R48, R32 ;  /* 0x00000030a418723c */ /* 0x020fe20000041820 */
        /* <DEDUP_REMOVED lines=185> */
.L_x_240:
        /* <DEDUP_REMOVED lines=9> */
[----:B------:R-:W-:Y:S01]  /*38d0*/  ULDC UR7, c[0x0][0x324] ;  /* 0x0000c90000077ab9 */ /* 0x000fe20000000800 */
[----:B------:R-:W-:Y:S01]  /*38e0*/  LOP3.LUT R8, R7, 0xffffff8, RZ, 0xc0, !PT ;  /* 0x0ffffff807087812 */ /* 0x000fe200078ec0ff */
[----:B------:R-:W-:Y:S01]  /*38f0*/  FMUL.FTZ R7, R48, c[0x0][0x320] ;  /* 0x0000c80030077a20 */ /* 0x000fe20000410000 */
[----:B------:R-:W-:Y:S01]  /*3900*/  SHF.R.S32.HI R10, RZ, 0x1f, R2 ;  /* 0x0000001fff0a7819 */ /* 0x000fe20000011402 */
[----:B------:R-:W-:Y:S01]  /*3910*/  ULOP3.LUT UR7, URZ, UR7, URZ, 0x33, !UPT ;  /* 0x000000073f077292 */ /* 0x000fe2000f8e333f */
[----:B------:R-:W-:Y:S01]  /*3920*/  PLOP3.LUT P1, PT, PT, PT, UP0, 0x80, 0x0 ;  /* 0x000000000000781c */ /* 0x000fe20003f2f008 */
[----:B------:R-:W-:Y:S01]  /*3930*/  IMAD.IADD R9, R73, 0x1, -R8 ;  /* 0x0000000149097824 */ /* 0x000fe200078e0a08 */
[----:B------:R4:W2:Y:S01]  /*3940*/  MUFU.TANH R22, R7 ;  /* 0x0000000700167308 */ /* 0x0008a20000002400 */
[----:B------:R-:W-:Y:S01]  /*3950*/  PLOP3.LUT P0, PT, PT, PT, UP0, 0x80, 0x0 ;  /* 0x000000000000781c */ /* 0x000fe20003f0f008 */
[----:B------:R-:W-:Y:S01]  /*3960*/  UISETP.GE.AND UP0, UPT, UR9, 0x1, UPT ;  /* 0x000000010900788c */ /* 0x000fe2000bf06270 */
        /* <DEDUP_REMOVED lines=30> */
[----:B------:R-:W-:Y:S01]  /*3b50*/  IADD3 R9, -R11, UR10, R72 ;  /* 0x0000000a0b097c10 */ /* 0x000fe2000fffe148 */
[----:B------:R1:W-:Y:S01]  /*3b60*/  STL [R1+0x7c], R11 ;  /* 0x00007c0b01007387 */ /* 0x0003e20000100800 */
[----:B------:R-:W-:-:S04]  /*3b70*/  IADD3 R2, R2, -UR12, RZ ;  /* 0x8000000c02027c10 */ /* 0x000fc8000fffe0ff */
        /* <DEDUP_REMOVED lines=9> */
[----:B--23--:R-:W-:Y:S01]  /*3c10*/  IMAD.U32 R12, RZ, RZ, UR12 ;  /* 0x0000000cff0c7e24 */ /* 0x00cfe2000f8e00ff */
[----:B------:R-:W-:Y:S04]  /*3c20*/  BSSY B0, `(.L_x_242) ;  /* 0x0000011000007945 */ /* 0x000fe80003800000 */
[----:B------:R-:W-:-:S04]  /*3c30*/  IADD3 R6, -R12, UR10, R6 ;  /* 0x0000000a0c067c10 */ /* 0x000fc8000fffe106 */
[----:B------:R-:W-:-:S13]  /*3c40*/  ISETP.GT.AND P0, PT, R6, -0x1, PT ;  /* 0xffffffff0600780c */ /* 0x000fda0003f04270 */
[----:B------:R-:W-:Y:S05]  /*3c50*/  @P0 BRA `(.L_x_243) ;  /* 0x0000008000000947 */ /* 0x000fea0003800000 */
[----:B------:R-:W-:Y:S01]  /*3c60*/  UISETP.NE.AND UP0, UPT, UR9, 0x1, UPT ;  /* 0x000000010900788c */ /* 0x000fe2000bf05270 */
[----:B------:R-:W-:-:S05]  /*3c70*/  LOP3.LUT R6, RZ, R6, RZ, 0x33, !PT ;  /* 0x00000006ff067212 */ /* 0x000fca00078e33ff */
[----:B------:R-:W-:Y:S02]  /*3c80*/  PLOP3.LUT P1, PT, PT, PT, UP0, 0x80, 0x0 ;  /* 0x000000000000781c */ /* 0x000fe40003f2f008 */
[----:B------:R-:W-:-:S11]  /*3c90*/  PLOP3.LUT P0, PT, PT, PT, UP0, 0x80, 0x0 ;  /* 0x000000000000781c */ /* 0x000fd60003f0f008 */
[----:B------:R-:W-:-:S05]  /*3ca0*/  @P1 IMAD.HI.U32 R12, R6, c[0x0][0x330], RZ ;  /* 0x0000cc00060c1a27 */ /* 0x000fca00078e00ff */
[----:B------:R-:W-:-:S04]  /*3cb0*/  @P0 SHF.R.U32.HI R6, RZ, c[0x0][0x334], R12 ;  /* 0x0000cd00ff060a19 */ /* 0x000fc8000001160c */
[----:B------:R-:W-:Y:S01]  /*3cc0*/  LOP3.LUT R6, RZ, R6, RZ, 0x33, !PT ;  /* 0x00000006ff067212 */ /* 0x000fe200078e33ff */
[----:B------:R-:W-:Y:S05]  /*3cd0*/  BRA `(.L_x_244) ;  /* 0x0000005000007947 */ /* 0x000fea0003800000 */
.L_x_243:
[----:B------:R-:W-:-:S06]  /*3ce0*/  UISETP.NE.AND UP0, UPT, UR9, 0x1, UPT ;  /* 0x000000010900788c */ /* 0x000fcc000bf05270 */
[----:B------:R-:W-:Y:S02]  /*3cf0*/  PLOP3.LUT P1, PT, PT, PT, UP0, 0x80, 0x0 ;  /* 0x000000000000781c */ /* 0x000fe40003f2f008 */
[----:B------:R-:W-:-:S11]  /*3d00*/  PLOP3.LUT P0, PT, PT, PT, UP0, 0x80, 0x0 ;  /* 0x000000000000781c */ /* 0x000fd60003f0f008 */
[----:B------:R-:W-:-:S05]  /*3d10*/  @P1 IMAD.HI.U32 R12, R6, c[0x0][0x330], RZ ;  /* 0x0000cc00060c1a27 */ /* 0x000fca00078e00ff */
[----:B------:R-:W-:Y:S02]  /*3d20*/  @P0 SHF.R.U32.HI R6, RZ, c[0x0][0x334], R12 ;  /* 0x0000cd00ff060a19 */ /* 0x000fe4000001160c */
.L_x_244:
[----:B------:R-:W-:Y:S05]  /*3d30*/  BSYNC B0 ;  /* 0x0000000000007941 */ /* 0x000fea0003800000 */
.L_x_242:
[----:B------:R-:W-:-:S05]  /*3d40*/  IMAD R6, R6, c[0x0][0x32c], R11 ;  /* 0x0000cb0006067a24 */ /* 0x000fca00078e020b */
[----:B------:R-:W-:Y:S02]  /*3d50*/  IADD3 R12, R6, c[0x0][0x32c], RZ ;  /* 0x0000cb00060c7a10 */ /* 0x000fe40007ffe0ff */
[----:B------:R-:W-:Y:S02]  /*3d60*/  IMNMX R2, R2, R6, !PT ;  /* 0x0000000602027217 */ /* 0x000fe40007800200 */
[----:B------:R-:W-:Y:S02]  /*3d70*/  IMNMX R5, R5, R12, PT ;  /* 0x0000000c05057217 */ /* 0x000fe40003800200 */
.L_x_241:
        /* <DEDUP_REMOVED lines=55> */
[----:B------:R-:W-:Y:S01]  /*40f0*/  UISETP.GE.AND UP6, UPT, UR9, 0x1, UPT ;  /* 0x000000010900788c */ /* 0x000fe2000bfc6270 */
        /* <DEDUP_REMOVED lines=38> */
[----:B--234-:R-:W-:Y:S01]  /*4360*/  IMAD.U32 R7, RZ, RZ, UR12 ;  /* 0x0000000cff077e24 */ /* 0x01cfe2000f8e00ff */
[----:B------:R-:W-:Y:S04]  /*4370*/  BSSY B0, `(.L_x_246) ;  /* 0x0000015000007945 */ /* 0x000fe80003800000 */
[----:B------:R-:W-:-:S04]  /*4380*/  IADD3 R6, -R7, UR10, R6 ;  /* 0x0000000a07067c10 */ /* 0x000fc8000fffe106 */
[----:B------:R-:W-:-:S13]  /*4390*/  ISETP.GT.AND P0, PT, R6, -0x1, PT ;  /* 0xffffffff0600780c */ /* 0x000fda0003f04270 */
[----:B------:R-:W-:Y:S05]  /*43a0*/  @P0 BRA `(.L_x_247) ;  /* 0x000000a000000947 */ /* 0x000fea0003800000 */
[----:B------:R-:W-:Y:S01]  /*43b0*/  UP2UR UR22, UPR, URZ, 0x1 ;  /* 0x000000013f167883 */ /* 0x000fe20008000000 */
[----:B------:R-:W-:Y:S01]  /*43c0*/  LOP3.LUT R6, RZ, R6, RZ, 0x33, !PT ;  /* 0x00000006ff067212 */ /* 0x000fe200078e33ff */
[----:B------:R-:W-:-:S06]  /*43d0*/  UISETP.NE.AND UP0, UPT, UR9, 0x1, UPT ;  /* 0x000000010900788c */ /* 0x000fcc000bf05270 */
[----:B------:R-:W-:Y:S02]  /*43e0*/  PLOP3.LUT P1, PT, PT, PT, UP0, 0x80, 0x0 ;  /* 0x000000000000781c */ /* 0x000fe40003f2f008 */
[----:B------:R-:W-:Y:S01]  /*43f0*/  PLOP3.LUT P0, PT, PT, PT, UP0, 0x80, 0x0 ;  /* 0x000000000000781c */ /* 0x000fe20003f0f008 */
[----:B------:R-:W-:-:S10]  /*4400*/  UISETP.NE.AND UP0, UPT, UR22, URZ, UPT ;  /* 0x0000003f1600728c */ /* 0x000fd4000bf05270 */
[----:B------:R-:W-:-:S05]  /*4410*/  @P1 IMAD.HI.U32 R7, R6, c[0x0][0x330], RZ ;  /* 0x0000cc0006071a27 */ /* 0x000fca00078e00ff */
[----:B------:R-:W-:-:S04]  /*4420*/  @P0 SHF.R.U32.HI R6, RZ, c[0x0][0x334], R7 ;  /* 0x0000cd00ff060a19 */ /* 0x000fc80000011607 */
[----:B------:R-:W-:Y:S01]  /*4430*/  LOP3.LUT R6, RZ, R6, RZ, 0x33, !PT ;  /* 0x00000006ff067212 */ /* 0x000fe200078e33ff */
[----:B------:R-:W-:Y:S05]  /*4440*/  BRA `(.L_x_248) ;  /* 0x0000007000007947 */ /* 0x000fea0003800000 */
.L_x_247:
[----:B------:R-:W-:Y:S02]  /*4450*/  UP2UR UR22, UPR, URZ, 0x1 ;  /* 0x000000013f167883 */ /* 0x000fe40008000000 */
[----:B------:R-:W-:-:S06]  /*4460*/  UISETP.NE.AND UP0, UPT, UR9, 0x1, UPT ;  /* 0x000000010900788c */ /* 0x000fcc000bf05270 */
[----:B------:R-:W-:Y:S02]  /*4470*/  PLOP3.LUT P1, PT, PT, PT, UP0, 0x80, 0x0 ;  /* 0x000000000000781c */ /* 0x000fe40003f2f008 */
[----:B------:R-:W-:Y:S01]  /*4480*/  PLOP3.LUT P0, PT, PT, PT, UP0, 0x80, 0x0 ;  /* 0x000000000000781c */ /* 0x000fe20003f0f008 */
[----:B------:R-:W-:-:S10]  /*4490*/  UISETP.NE.AND UP0, UPT, UR22, URZ, UPT ;  /* 0x0000003f1600728c */ /* 0x000fd4000bf05270 */
[----:B------:R-:W-:-:S05]  /*44a0*/  @P1 IMAD.HI.U32 R7, R6, c[0x0][0x330], RZ ;  /* 0x0000cc0006071a27 */ /* 0x000fca00078e00ff */
[----:B------:R-:W-:Y:S02]  /*44b0*/  @P0 SHF.R.U32.HI R6, RZ, c[0x0][0x334], R7 ;  /* 0x0000cd00ff060a19 */ /* 0x000fe40000011607 */
.L_x_248:
[----:B------:R-:W-:Y:S05]  /*44c0*/  BSYNC B0 ;  /* 0x0000000000007941 */ /* 0x000fea0003800000 */
.L_x_246:
[----:B------:R-:W-:-:S05]  /*44d0*/  IMAD R6, R6, c[0x0][0x32c], R11 ;  /* 0x0000cb0006067a24 */ /* 0x000fca00078e020b */
[----:B------:R-:W-:Y:S02]  /*44e0*/  IADD3 R7, R6, c[0x0][0x32c], RZ ;  /* 0x0000cb0006077a10 */ /* 0x000fe40007ffe0ff */
[----:B------:R-:W-:Y:S02]  /*44f0*/  IMNMX R2, R2, R6, !PT ;  /* 0x0000000602027217 */ /* 0x000fe40007800200 */
[----:B------:R-:W-:Y:S02]  /*4500*/  IMNMX R5, R5, R7, PT ;  /* 0x0000000705057217 */ /* 0x000fe40003800200 */
.L_x_245:
        /* <DEDUP_REMOVED lines=51> */
[----:B------:R-:W-:Y:S02]  /*4840*/  PLOP3.LUT P1, PT, PT, PT, UP5, 0x40, 0x0 ;  /* 0x000000000000781c */ /* 0x000fe40003f2e858 */
        /* <DEDUP_REMOVED lines=262> */
[----:B------:R-:W-:Y:S01]  /*58b0*/  UIMAD.WIDE.U32 UR22, UR11, UR4, URZ ;  /* 0x000000040b1672a5 */ /* 0x000fe2000f8e003f */
[----:B------:R4:W5:Y:S01]  /*58c0*/  LDL.LU R163, [R1+0x98] ;  /* 0x0000980001a37983 */ /* 0x0009620000300800 */
        /* <DEDUP_REMOVED lines=76> */
[----:B------:R-:W-:Y:S01]  /*5d90*/  HMMA.16816.F32.BF16 R156, R128, R152, R156 ;  /* 0x00000098809c723c */ /* 0x000fe2000004189c */
[----:B------:R-:W-:Y:S01]  /*5da0*/  FADD.FTZ R0, R88, R0 ;  /* 0x0000000058007221 */ /* 0x000fe20000010000 */
[----:B------:R-:W-:Y:S01]  /*5db0*/  @UP6 UMOV UR21, UR23 ;  /* 0x0000001700156c82 */ /* 0x000fe20008000000 */
[----:B------:R-:W-:Y:S01]  /*5dc0*/  LDSM.16.MT88.4 R88, [R240+0x8080] ;  /* 0x00808000f058783b */ /* 0x000fe20000004200 */
[----:B------:R-:W-:-:S03]  /*5dd0*/  IMAD.MOV.U32 R11, RZ, RZ, R64 ;  /* 0x000000ffff0b7224 */ /* 0x000fc600078e0040 */
[----:B------:R4:W5:Y:S01]  /*5de0*/  LDL.LU R160, [R1+0x8c] ;  /* 0x00008c0001a07983 */ /* 0x0009620000300800 */
[C---:B------:R-:W-:Y:S03]  /*5df0*/  HMMA.16816.F32.BF16 R144, R128.reuse, R146, R136 ;  /* 0x000000928090723c */ /* 0x040fe60000041888 */
[----:B------:R-:W1:Y:S05]  /*5e00*/  LDSM.16.MT88.4 R136, [R240+0x5080] ;  /* 0x00508000f088783b */ /* 0x000e6a0000004200 */
[----:B------:R-:W-:Y:S01]  /*5e10*/  HMMA.16816.F32.BF16 R152, R128, R154, R96 ;  /* 0x0000009a8098723c */ /* 0x000fe20000041860 */
[----:B------:R-:W-:Y:S01]  /*5e20*/  FADD.FTZ R2, R87, R0 ;  /* 0x0000000057027221 */ /* 0x000fe20000010000 */
[----:B------:R4:W5:Y:S05]  /*5e30*/  LDL.LU R135, [R1+0x88] ;  /* 0x0000880001877983 */ /* 0x00096a0000300800 */
[----:B------:R-:W-:Y:S01]  /*5e40*/  IMAD.MOV.U32 R98, RZ, RZ, R33 ;  /* 0x000000ffff627224 */ /* 0x000fe200078e0021 */
[----:B------:R-:W-:-:S02]  /*5e50*/  MOV R97, R34 ;  /* 0x0000002200617202 */ /* 0x000fc40000000f00 */
        /* <DEDUP_REMOVED lines=46> */
[----:B------:R-:W-:Y:S01]  /*6140*/  FADD.FTZ R0, R3, R5 ;  /* 0x0000000503007221 */ /* 0x000fe20000010000 */
[----:B------:R-:W-:-:S02]  /*6150*/  @UP6 USHF.R.U32.HI UR11, URZ, UR5, UR21 ;  /* 0x000000053f0b6299 */ /* 0x000fc40008011615 */
[----:B------:R-:W-:Y:S02]  /*6160*/  UISETP.GE.AND UP6, UPT, UR9, 0x1, UPT ;  /* 0x000000010900788c */ /* 0x000fe4000bfc6270 */
[----:B------:R4:W-:Y:S04]  /*6170*/  STL [R1+0x24], R0 ;  /* 0x0000240001007387 */ /* 0x0009e80000100800 */
[----:B------:R4:W-:Y:S01]  /*6180*/  STL [R1+0x20], R2 ;  /* 0x0000200201007387 */ /* 0x0009e20000100800 */
[----:B------:R-:W-:Y:S01]  /*6190*/  PLOP3.LUT P0, PT, PT, PT, UP6, 0x40, 0x0 ;  /* 0x000000000000781c */ /* 0x000fe20003f0e868 */
[----:B---3--:R-:W-:Y:S01]  /*61a0*/  HMMA.16816.F32.BF16 R108, R128, R112, R108 ;  /* 0x00000070806c723c */ /* 0x008fe2000004186c */
[----:B------:R-:W-:-:S03]  /*61b0*/  UIADD3 UR4, UR16, UR11, URZ ;  /* 0x0000000b10047290 */ /* 0x000fc6000fffe03f */
[----:B------:R-:W-:-:S04]  /*61c0*/  ULDC UR11, c[0x0][0x328] ;  /* 0x0000ca00000b7ab9 */ /* 0x000fc80000000800 */
[----:B------:R-:W-:Y:S01]  /*61d0*/  HMMA.16816.F32.BF16 R112, R128, R114, R116 ;  /* 0x000000728070723c */ /* 0x000fe20000041874 */
[----:B------:R-:W-:Y:S02]  /*61e0*/  UIADD3 UR17, UR17, -0x2, URZ ;  /* 0xfffffffe11117890 */ /* 0x000fe4000fffe03f */
[----:B------:R-:W-:-:S05]  /*61f0*/  UIADD3 UR11, UR4, UR11, URZ ;  /* 0x0000000b040b7290 */ /* 0x000fca000fffe03f */
        /* <DEDUP_REMOVED lines=18> */
.L_x_250:
[----:B------:R-:W-:Y:S02]  /*6320*/  UISETP.NE.AND UP0, UPT, UR9, 0x1, UPT ;  /* 0x000000010900788c */ /* 0x000fe4000bf05270 */
[----:B------:R-:W-:Y:S02]  /*6330*/  ULDC.64 UR4, c[0x0][0x330] ;  /* 0x0000cc0000047ab9 */ /* 0x000fe40000000a00 */
[----:B------:R-:W-:-:S07]  /*6340*/  UIMAD.WIDE.U32 UR22, UR16, UR4, URZ ;  /* 0x00000004101672a5 */ /* 0x000fce000f8e003f */
[----:B------:R-:W-:Y:S02]  /*6350*/  @UP0 UMOV UR21, UR23 ;  /* 0x0000001700150c82 */ /* 0x000fe40008000000 */
[----:B------:R-:W-:Y:S02]  /*6360*/  @UP0 USHF.R.U32.HI UR16, URZ, UR5, UR21 ;  /* 0x000000053f100299 */ /* 0x000fe40008011615 */
.L_x_251:
[----:B------:R-:W-:Y:S02]  /*6370*/  ULDC UR4, c[0x0][0x32c] ;  /* 0x0000cb0000047ab9 */ /* 0x000fe40000000800 */
[----:B------:R-:W-:-:S04]  /*6380*/  UIMAD UR4, UR16, UR9, UR4 ;  /* 0x00000009100472a4 */ /* 0x000fc8000f8e0204 */
[----:B------:R-:W-:-:S04]  /*6390*/  UISETP.LT.AND UP0, UPT, UR11, UR4, UPT ;  /* 0x000000040b00728c */ /* 0x000fc8000bf01270 */
[----:B------:R-:W-:-:S04]  /*63a0*/  USEL UR11, UR11, UR4, UP0 ;  /* 0x000000040b0b7287 */ /* 0x000fc80008000000 */
.L_x_249:
        /* <DEDUP_REMOVED lines=38> */
.L_x_263:
        /* <DEDUP_REMOVED lines=79> */
.L_x_253:
        /* <DEDUP_REMOVED lines=272> */
.L_x_254:
        /* <DEDUP_REMOVED lines=12> */
[----:B------:R-:W-:Y:S01]  /*7cc0*/  PLOP3.LUT P0, PT, PT, PT, UP0, 0x40, 0x0 ;  /* 0x000000000000781c */ /* 0x000fe20003f0e808 */
[----:B------:R-:W-:Y:S02]  /*7cd0*/  IMAD.U32 R0, RZ, RZ, UR12 ;  /* 0x0000000cff007e24 */ /* 0x000fe4000f8e00ff */
[----:B------:R-:W1:Y:S01]  /*7ce0*/  SHFL.IDX PT, R4, R5, RZ, 0x1c1f ;  /* 0x001c1fff05047589 */ /* 0x000e6200000e0000 */
[----:B---3--:R-:W-:Y:S04]  /*7cf0*/  IADD3 R3, -R24, 0x1, R3 ;  /* 0x0000000118037810 */ /* 0x008fe80007ffe103 */
[----:B------:R-:W-:Y:S04]  /*7d00*/  IADD3 R0, -R0, UR10, R3 ;  /* 0x0000000a00007c10 */ /* 0x000fe8000fffe103 */
[C---:B------:R-:W-:Y:S02]  /*7d10*/  IADD3 R7, R0.reuse, c[0x0][0x328], RZ ;  /* 0x0000ca0000077a10 */ /* 0x040fe40007ffe0ff */
[----:B------:R-:W-:Y:S03]  /*7d20*/  IADD3 R6, R0, UR7, RZ ;  /* 0x0000000700067c10 */ /* 0x000fe6000fffe0ff */
[----:B-1----:R-:W-:Y:S02]  /*7d30*/  IMAD.IADD R3, R7, 0x1, R4 ;  /* 0x0000000107037824 */ /* 0x002fe400078e0204 */
[----:B------:R-:W-:Y:S01]  /*7d40*/  IMAD.IADD R0, R4, 0x1, R6 ;  /* 0x0000000104007824 */ /* 0x000fe200078e0206 */
[----:B------:R-:W-:-:S05]  /*7d50*/  @P0 BRA `(.L_x_255) ;  /* 0x0000019000000947 */ /* 0x000fca0003800000 */
[----:B------:R-:W-:Y:S01]  /*7d60*/  IMAD.U32 R8, RZ, RZ, UR12 ;  /* 0x0000000cff087e24 */ /* 0x000fe2000f8e00ff */
[----:B------:R-:W-:Y:S04]  /*7d70*/  BSSY B0, `(.L_x_256) ;  /* 0x0000012000007945 */ /* 0x000fe80003800000 */
[----:B------:R-:W-:Y:S04]  /*7d80*/  IADD3 R4, -R8, UR10, R4 ;  /* 0x0000000a08047c10 */ /* 0x000fe8000fffe104 */
        /* <DEDUP_REMOVED lines=11> */
.L_x_257:
[----:B------:R-:W-:Y:S04]  /*7e40*/  MOV R8, c[0x0][0x32c] ;  /* 0x0000cb0000087a02 */ /* 0x000fe80000000f00 */
[----:B------:R-:W-:Y:S11]  /*7e50*/  ISETP.NE.AND P0, PT, R8, 0x1, PT ;  /* 0x000000010800780c */ /* 0x000ff60003f05270 */
[----:B------:R-:W-:Y:S02]  /*7e60*/  @!UPT UIADD3 URZ, URZ, URZ, URZ ;  /* 0x0000003f3f3ff290 */ /* 0x000fe4000fffe03f */
[----:B------:R-:W-:Y:S05]  /*7e70*/  @P0 IMAD.HI.U32 R8, R4, c[0x0][0x330], RZ ;  /* 0x0000cc0004080a27 */ /* 0x000fea00078e00ff */
[----:B------:R-:W-:Y:S02]  /*7e80*/  @P0 SHF.R.U32.HI R4, RZ, c[0x0][0x334], R8 ;  /* 0x0000cd00ff040a19 */ /* 0x000fe40000011608 */
.L_x_258:
[----:B------:R-:W-:Y:S05]  /*7e90*/  BSYNC B0 ;  /* 0x0000000000007941 */ /* 0x000fea0003800000 */
.L_x_256:
[----:B------:R-:W-:Y:S05]  /*7ea0*/  IADD3 R8, -R24, UR4, RZ ;  /* 0x0000000418087c10 */ /* 0x000fea000fffe1ff */
[----:B------:R-:W-:Y:S05]  /*7eb0*/  IMAD R4, R4, c[0x0][0x32c], R8 ;  /* 0x0000cb0004047a24 */ /* 0x000fea00078e0208 */
[----:B------:R-:W-:Y:S02]  /*7ec0*/  IMNMX R0, R0, R4, !PT ;  /* 0x0000000400007217 */ /* 0x000fe40007800200 */
[----:B------:R-:W-:Y:S04]  /*7ed0*/  IADD3 R4, R4, c[0x0][0x32c], RZ ;  /* 0x0000cb0004047a10 */ /* 0x000fe80007ffe0ff */
[----:B------:R-:W-:Y:S02]  /*7ee0*/  IMNMX R3, R3, R4, PT ;  /* 0x0000000403037217 */ /* 0x000fe40003800200 */
.L_x_255:
        /* <DEDUP_REMOVED lines=87> */
.L_x_261:
[----:B------:R-:W-:Y:S04]  /*8460*/  MOV R5, c[0x0][0x32c] ;  /* 0x0000cb0000057a02 */ /* 0x000fe80000000f00 */
[----:B------:R-:W-:Y:S11]  /*8470*/  ISETP.NE.AND P0, PT, R5, 0x1, PT ;  /* 0x000000010500780c */ /* 0x000ff60003f05270 */
[----:B------:R-:W-:Y:S02]  /*8480*/  @!UPT UIADD3 URZ, URZ, URZ, URZ ;  /* 0x0000003f3f3ff290 */ /* 0x000fe4000fffe03f */
[----:B------:R-:W-:Y:S05]  /*8490*/  @P0 IMAD.HI.U32 R5, R0, c[0x0][0x330], RZ ;  /* 0x0000cc0000050a27 */ /* 0x000fea00078e00ff */
[----:B------:R-:W-:Y:S02]  /*84a0*/  @P0 SHF.R.U32.HI R0, RZ, c[0x0][0x334], R5 ;  /* 0x0000cd00ff000a19 */ /* 0x000fe40000011605 */
.L_x_262:
[----:B------:R-:W-:Y:S05]  /*84b0*/  BSYNC B0 ;  /* 0x0000000000007941 */ /* 0x000fea0003800000 */
.L_x_260:
[----:B------:R-:W-:Y:S05]  /*84c0*/  IADD3 R5, -R24, UR4, RZ ;  /* 0x0000000418057c10 */ /* 0x000fea000fffe1ff */
[----:B------:R-:W-:Y:S05]  /*84d0*/  IMAD R0, R0, c[0x0][0x32c], R5 ;  /* 0x0000cb0000007a24 */ /* 0x000fea00078e0205 */
[----:B------:R-:W-:Y:S02]  /*84e0*/  IMNMX R3, R3, R0, !PT ;  /* 0x0000000003037217 */ /* 0x000fe40007800200 */
[----:B------:R-:W-:Y:S04]  /*84f0*/  IADD3 R0, R0, c[0x0][0x32c], RZ ;  /* 0x0000cb0000007a10 */ /* 0x000fe80007ffe0ff */
[----:B------:R-:W-:Y:S02]  /*8500*/  IMNMX R4, R4, R0, PT ;  /* 0x0000000004047217 */ /* 0x000fe40003800200 */
.L_x_259:
        /* <DEDUP_REMOVED lines=491> */
.L_x_252:
[----:B------:R-:W2:Y:S01]  /*a3c0*/  S2UR UR9, SR_CTAID.X ;  /* 0x00000000000979c3 */ /* 0x000ea20000002500 */
[----:B------:R-:W-:-:S02]  /*a3d0*/  UISETP.NE.AND UP1, UPT, UR15, URZ, UPT ;  /* 0x0000003f0f00728c */ /* 0x000fc4000bf25270 */
[----:B------:R-:W-:Y:S02]  /*a3e0*/  UISETP.NE.AND UP0, UPT, UR14, URZ, UPT ;  /* 0x0000003f0e00728c */ /* 0x000fe4000bf05270 */
[----:B------:R-:W-:-:S04]  /*a3f0*/  ULDC.64 UR4, c[0x0][0x2c8] ;  /* 0x0000b20000047ab9 */ /* 0x000fc80000000a00 */
[----:B------:R-:W-:Y:S01]  /*a400*/  PLOP3.LUT P0, PT, PT, PT, UP0, 0x40, 0x0 ;  /* 0x000000000000781c */ /* 0x000fe20003f0e808 */
[----:B--2---:R-:W-:-:S04]  /*a410*/  ULEA UR9, UR9, 0x7f, 0x7 ;  /* 0x0000007f09097891 */ /* 0x004fc8000f8e383f */
[----:B------:R-:W-:Y:S02]  /*a420*/  UIMAD.WIDE.U32 UR22, UR9, UR4, URZ ;  /* 0x00000004091672a5 */ /* 0x000fe4000f8e003f */
[----:B------:R-:W-:Y:S02]  /*a430*/  UIADD3 UR4, UR10, 0x1, -UR12 ;  /* 0x000000010a047890 */ /* 0x000fe4000fffe80c */
[----:B------:R-:W-:-:S04]  /*a440*/  @UP1 USHF.R.U32.HI UR9, URZ, UR5, UR23 ;  /* 0x000000053f091299 */ /* 0x000fc80008011617 */
[----:B------:R-:W-:-:S03]  /*a450*/  UIADD3 UR11, UR4, UR9, URZ ;  /* 0x00000009040b7290 */ /* 0x000fc6000fffe03f */
        /* <DEDUP_REMOVED lines=15> */
.L_x_265:
[----:B------:R-:W-:Y:S02]  /*a550*/  ULDC UR4, c[0x0][0x32c] ;  /* 0x0000cb0000047ab9 */ /* 0x000fe40000000800 */
[----:B------:R-:W-:-:S03]  /*a560*/  UISETP.NE.AND UP0, UPT, UR4, 0x1, UPT ;  /* 0x000000010400788c */ /* 0x000fc6000bf05270 */
[----:B------:R-:W-:Y:S02]  /*a570*/  ULDC.64 UR4, c[0x0][0x330] ;  /* 0x0000cc0000047ab9 */ /* 0x000fe40000000a00 */
[----:B------:R-:W-:-:S07]  /*a580*/  UIMAD.WIDE.U32 UR22, UR11, UR4, URZ ;  /* 0x000000040b1672a5 */ /* 0x000fce000f8e003f */
[----:B------:R-:W-:Y:S02]  /*a590*/  @UP0 UMOV UR21, UR23 ;  /* 0x0000001700150c82 */ /* 0x000fe40008000000 */
[----:B------:R-:W-:Y:S02]  /*a5a0*/  @UP0 USHF.R.U32.HI UR11, URZ, UR5, UR21 ;  /* 0x000000053f0b0299 */ /* 0x000fe40008011615 */
.L_x_266:
[----:B------:R-:W-:Y:S02]  /*a5b0*/  ULDC UR4, c[0x0][0x32c] ;  /* 0x0000cb0000047ab9 */ /* 0x000fe40000000800 */
[----:B------:R-:W-:-:S04]  /*a5c0*/  UIMAD UR4, UR11, UR4, URZ ;  /* 0x000000040b0472a4 */ /* 0x000fc8000f8e023f */
[----:B------:R-:W-:-:S04]  /*a5d0*/  UISETP.LT.AND UP0, UPT, UR9, UR4, UPT ;  /* 0x000000040900728c */ /* 0x000fc8000bf01270 */
[----:B------:R-:W-:-:S04]  /*a5e0*/  USEL UR9, UR9, UR4, !UP0 ;  /* 0x0000000409097287 */ /* 0x000fc8000c000000 */
.L_x_264:
        /* <DEDUP_REMOVED lines=37> */
.L_x_270:
        /* <DEDUP_REMOVED lines=82> */
.L_x_268:
        /* <DEDUP_REMOVED lines=266> */
.L_x_269:
        /* <DEDUP_REMOVED lines=422> */
.L_x_267:
        /* <DEDUP_REMOVED lines=44> */
.L_x_281:
        /* <DEDUP_REMOVED lines=338> */
.L_x_272:
[----:B--234-:R-:W2:Y:S01]  /*f040*/  LDL R3, [R1+0x84] ;  /* 0x0000840001037983 */ /* 0x01cea20000100800 */
[----:B------:R-:W-:Y:S02]  /*f050*/  UISETP.NE.AND UP1, UPT, UR15, URZ, UPT ;  /* 0x0000003f0f00728c */ /* 0x000fe4000bf25270 */
[----:B------:R-:W-:Y:S01]  /*f060*/  UIMAD UR4, UR17, -0x30, URZ ;  /* 0xffffffd0110478a4 */ /* 0x000fe2000f8e023f */
[----:B-1----:R-:W3:Y:S01]  /*f070*/  LDL R8, [R1+0x7c] ;  /* 0x00007c0001087983 */ /* 0x002ee20000100800 */
        /* <DEDUP_REMOVED lines=9> */
[----:B------:R-:W-:Y:S01]  /*f110*/  PLOP3.LUT P0, PT, PT, PT, UP0, 0x40, 0x0 ;  /* 0x000000000000781c */ /* 0x000fe20003f0e808 */
[----:B------:R-:W-:Y:S02]  /*f120*/  IMAD.U32 R3, RZ, RZ, UR12 ;  /* 0x0000000cff037e24 */ /* 0x000fe4000f8e00ff */
[----:B------:R-:W1:Y:S01]  /*f130*/  SHFL.IDX PT, R4, R5, RZ, 0x1c1f ;  /* 0x001c1fff05047589 */ /* 0x000e6200000e0000 */
[----:B------:R-:W-:Y:S04]  /*f140*/  IADD3 R0, -R8, 0x1, R0 ;  /* 0x0000000108007810 */ /* 0x000fe80007ffe100 */
[----:B------:R-:W-:Y:S04]  /*f150*/  IADD3 R0, -R3, UR10, R0 ;  /* 0x0000000a03007c10 */ /* 0x000fe8000fffe100 */
[C---:B------:R-:W-:Y:S02]  /*f160*/  IADD3 R7, R0.reuse, c[0x0][0x328], RZ ;  /* 0x0000ca0000077a10 */ /* 0x040fe40007ffe0ff */
[----:B------:R-:W-:Y:S03]  /*f170*/  IADD3 R6, R0, UR7, RZ ;  /* 0x0000000700067c10 */ /* 0x000fe6000fffe0ff */
[--C-:B-1----:R-:W-:Y:S02]  /*f180*/  IMAD.IADD R3, R7, 0x1, R4.reuse ;  /* 0x0000000107037824 */ /* 0x102fe400078e0204 */
        /* <DEDUP_REMOVED lines=16> */
.L_x_275:
[----:B------:R-:W-:Y:S04]  /*f290*/  MOV R8, c[0x0][0x32c] ;  /* 0x0000cb0000087a02 */ /* 0x000fe80000000f00 */
[----:B------:R-:W-:Y:S11]  /*f2a0*/  ISETP.NE.AND P0, PT, R8, 0x1, PT ;  /* 0x000000010800780c */ /* 0x000ff60003f05270 */
[----:B------:R-:W-:Y:S02]  /*f2b0*/  @!UPT UIADD3 URZ, URZ, URZ, URZ ;  /* 0x0000003f3f3ff290 */ /* 0x000fe4000fffe03f */
[----:B------:R-:W-:Y:S05]  /*f2c0*/  @P0 IMAD.HI.U32 R8, R4, c[0x0][0x330], RZ ;  /* 0x0000cc0004080a27 */ /* 0x000fea00078e00ff */
[----:B------:R-:W-:Y:S02]  /*f2d0*/  @P0 SHF.R.U32.HI R4, RZ, c[0x0][0x334], R8 ;  /* 0x0000cd00ff040a19 */ /* 0x000fe40000011608 */
.L_x_276:
[----:B------:R-:W-:Y:S05]  /*f2e0*/  BSYNC B0 ;  /* 0x0000000000007941 */ /* 0x000fea0003800000 */
.L_x_274:
[----:B------:R-:W-:Y:S05]  /*f2f0*/  IMAD R4, R4, c[0x0][0x32c], R10 ;  /* 0x0000cb0004047a24 */ /* 0x000fea00078e020a */
[----:B------:R-:W-:Y:S02]  /*f300*/  IMNMX R0, R0, R4, !PT ;  /* 0x0000000400007217 */ /* 0x000fe40007800200 */
[----:B------:R-:W-:Y:S04]  /*f310*/  IADD3 R4, R4, c[0x0][0x32c], RZ ;  /* 0x0000cb0004047a10 */ /* 0x000fe80007ffe0ff */
[----:B------:R-:W-:Y:S02]  /*f320*/  IMNMX R3, R3, R4, PT ;  /* 0x0000000403037217 */ /* 0x000fe40003800200 */
.L_x_273:
        /* <DEDUP_REMOVED lines=87> */
.L_x_279:
[----:B------:R-:W-:Y:S04]  /*f8a0*/  MOV R5, c[0x0][0x32c] ;  /* 0x0000cb0000057a02 */ /* 0x000fe80000000f00 */
[----:B------:R-:W-:Y:S11]  /*f8b0*/  ISETP.NE.AND P0, PT, R5, 0x1, PT ;  /* 0x000000010500780c */ /* 0x000ff60003f05270 */
[----:B------:R-:W-:Y:S02]  /*f8c0*/  @!UPT UIADD3 URZ, URZ, URZ, URZ ;  /* 0x0000003f3f3ff290 */ /* 0x000fe4000fffe03f */
[----:B------:R-:W-:Y:S05]  /*f8d0*/  @P0 IMAD.HI.U32 R5, R0, c[0x0][0x330], RZ ;  /* 0x0000cc0000050a27 */ /* 0x000fea00078e00ff */
[----:B------:R-:W-:Y:S02]  /*f8e0*/  @P0 SHF.R.U32.HI R0, RZ, c[0x0][0x334], R5 ;  /* 0x0000cd00ff000a19 */ /* 0x000fe40000011605 */
.L_x_280:
[----:B------:R-:W-:Y:S05]  /*f8f0*/  BSYNC B0 ;  /* 0x0000000000007941 */ /* 0x000fea0003800000 */
.L_x_278:
[----:B------:R-:W-:Y:S05]  /*f900*/  IMAD R0, R0, c[0x0][0x32c], R10 ;  /* 0x0000cb0000007a24 */ /* 0x000fea00078e020a */
[----:B------:R-:W-:Y:S02]  /*f910*/  IMNMX R3, R3, R0, !PT ;  /* 0x0000000003037217 */ /* 0x000fe40007800200 */
[----:B------:R-:W-:Y:S04]  /*f920*/  IADD3 R0, R0, c[0x0][0x32c], RZ ;  /* 0x0000cb0000007a10 */ /* 0x000fe80007ffe0ff */
[----:B------:R-:W-:Y:S02]  /*f930*/  IMNMX R4, R4, R0, PT ;  /* 0x0000000004047217 */ /* 0x000fe40003800200 */
.L_x_277:
        /* <DEDUP_REMOVED lines=491> */
.L_x_271:
[----:B------:R-:W2:Y:S04]  /*117f0*/  LDL.LU R5, [R1+0x20] ;  /* 0x0000200001057983 */ /* 0x000ea80000300800 */
[----:B-1----:R-:W3:Y:S01]  /*11800*/  LDL.LU R4, [R1+0x24] ;  /* 0x0000240001047983 */ /* 0x002ee20000300800 */
[----:B------:R-:W-:-:S02]  /*11810*/  MOV R2, RZ ;  /* 0x000000ff00027202 */ /* 0x000fc40000000f00 */
[----:B------:R-:W-:Y:S01]  /*11820*/  PLOP3.LUT P2, PT, PT, PT, PT, 0x8, 0x0 ;  /* 0x000000000000781c */ /* 0x000fe20003f4e170 */
        /* <DEDUP_REMOVED lines=41> */
[C---:B------:R-:W-:Y:S01]  /*11ac0*/  FMUL.FTZ R16, R2.reuse, R53 ;  /* 0x0000003502107220 */ /* 0x040fe20000410000 */
[----:B------:R-:W-:Y:S01]  /*11ad0*/  MOV R53, 0xff800000 ;  /* 0xff80000000357802 */ /* 0x000fe20000000f00 */
[C---:B------:R-:W-:Y:S01]  /*11ae0*/  FMUL.FTZ R26, R2.reuse, R56 ;  /* 0x00000038021a7220 */ /* 0x040fe20000410000 */
[----:B------:R-:W-:Y:S01]  /*11af0*/  MOV R56, 0xff800000 ;  /* 0xff80000000387802 */ /* 0x000fe20000000f00 */
        /* <DEDUP_REMOVED lines=108> */
.L_x_239:
[----:B------:R-:W-:Y:S05]  /*121c0*/  @P2 BRA `(.L_x_282) ;  /* 0x00001c0000002947 */ /* 0x000fea0003800000 */
[----:B------:R-:W1:Y:S01]  /*121d0*/  S2R R65, SR_TID.X ;  /* 0x0000000000417919 */ /* 0x000e620000002100 */
[----:B------:R-:W-:Y:S01]  /*121e0*/  F2FP.BF16.PACK_AB R50, R51, R50 ;  /* 0x000000323332723e */ /* 0x000fe200000010ff */
[----:B------:R-:W-:Y:S01]  /*121f0*/  ULDC.64 UR4, c[0x0][0x500] ;  /* 0x0001400000047ab9 */ /* 0x000fe20000000a00 */
[----:B------:R-:W-:Y:S01]  /*12200*/  F2FP.BF16.PACK_AB R46, R47, R46 ;  /* 0x0000002e2f2e723e */ /* 0x000fe200000010ff */
[----:B------:R-:W-:Y:S01]  /*12210*/  UISETP.NE.U32.AND UP0, UPT, URZ, UR4, UPT ;  /* 0x000000043f00728c */ /* 0x000fe2000bf05070 */
[----:B------:R-:W-:Y:S01]  /*12220*/  F2FP.BF16.PACK_AB R39, R39, R38 ;  /* 0x000000262727723e */ /* 0x000fe200000010ff */
[----:B------:R-:W-:Y:S01]  /*12230*/  UMOV UR6, 0x4 ;  /* 0x0000000400067882 */ /* 0x000fe20000000000 */
[----:B------:R-:W-:Y:S01]  /*12240*/  F2FP.BF16.PACK_AB R38, R12, R22 ;  /* 0x000000160c26723e */ /* 0x000fe200000010ff */
[----:B------:R-:W-:Y:S01]  /*12250*/  UISETP.NE.AND.EX UP0, UPT, URZ, UR5, UPT, UP0 ;  /* 0x000000053f00728c */ /* 0x000fe2000bf05300 */
[----:B------:R-:W-:Y:S02]  /*12260*/  F2FP.BF16.PACK_AB R42, R43, R42 ;  /* 0x0000002a2b2a723e */ /* 0x000fe400000010ff */
[----:B------:R-:W-:Y:S01]  /*12270*/  F2FP.BF16.PACK_AB R8, R8, R156 ;  /* 0x0000009c0808723e */ /* 0x000fe200000010ff */
[----:B------:R-:W-:Y:S01]  /*12280*/  ULDC.64 UR4, c[0x0][0x500] ;  /* 0x0001400000047ab9 */ /* 0x000fe20000000a00 */
[----:B------:R-:W-:Y:S01]  /*12290*/  F2FP.BF16.PACK_AB R159, R159, R158 ;  /* 0x0000009e9f9f723e */ /* 0x000fe200000010ff */
[----:B------:R-:W-:Y:S01]  /*122a0*/  UIMAD.WIDE UR4, UR13, UR6, UR4 ;  /* 0x000000060d0472a5 */ /* 0x000fe2000f8e0204 */
[----:B------:R-:W-:-:S02]  /*122b0*/  F2FP.BF16.PACK_AB R6, R153, R152 ;  /* 0x000000989906723e */ /* 0x000fc400000010ff */
[----:B------:R-:W-:Y:S02]  /*122c0*/  F2FP.BF16.PACK_AB R154, R155, R154 ;  /* 0x0000009a9b9a723e */ /* 0x000fe400000010ff */
[----:B------:R-:W-:Y:S02]  /*122d0*/  F2FP.BF16.PACK_AB R5, R149, R148 ;  /* 0x000000949505723e */ /* 0x000fe400000010ff */
[----:B------:R-:W-:Y:S02]  /*122e0*/  F2FP.BF16.PACK_AB R150, R151, R150 ;  /* 0x000000969796723e */ /* 0x000fe400000010ff */
[----:B------:R-:W-:Y:S02]  /*122f0*/  F2FP.BF16.PACK_AB R7, R7, R144 ;  /* 0x000000900707723e */ /* 0x000fe400000010ff */
[----:B-1----:R-:W-:Y:S02]  /*12300*/  SHF.R.S32.HI R51, RZ, 0x1f, R65 ;  /* 0x0000001fff337819 */ /* 0x002fe40000011441 */
[----:B------:R-:W-:-:S02]  /*12310*/  F2FP.BF16.PACK_AB R146, R147, R146 ;  /* 0x000000929392723e */ /* 0x000fc400000010ff */
[CC--:B------:R-:W-:Y:S02]  /*12320*/  LEA.HI R2, R51.reuse, R65.reuse, RZ, 0x2 ;  /* 0x0000004133027211 */ /* 0x0c0fe400078f10ff */
[----:B------:R-:W-:Y:S02]  /*12330*/  LEA.HI R47, R51, R65, RZ, 0x5 ;  /* 0x00000041332f7211 */ /* 0x000fe400078f28ff */
[--C-:B------:R-:W-:Y:S02]  /*12340*/  SHF.R.S32.HI R4, RZ, 0x2, R2.reuse ;  /* 0x00000002ff047819 */ /* 0x100fe40000011402 */
[----:B------:R-:W-:Y:S02]  /*12350*/  SHF.R.S32.HI R0, RZ, 0x1f, R2 ;  /* 0x0000001fff007819 */ /* 0x000fe40000011402 */
[----:B------:R-:W-:Y:S02]  /*12360*/  SHF.R.S32.HI R43, RZ, 0x5, R47 ;  /* 0x00000005ff2b7819 */ /* 0x000fe4000001142f */
[----:B------:R-:W-:-:S02]  /*12370*/  LEA.HI R0, R0, R4, RZ, 0x3 ;  /* 0x0000000400007211 */ /* 0x000fc400078f18ff */
[----:B------:R-:W-:Y:S02]  /*12380*/  F2FP.BF16.PACK_AB R52, R141, R140 ;  /* 0x0000008c8d34723e */ /* 0x000fe400000010ff */
[----:B------:R-:W-:Y:S02]  /*12390*/  LOP3.LUT R0, R0, 0xfffffff8, RZ, 0xc0, !PT ;  /* 0xfffffff800007812 */ /* 0x000fe400078ec0ff */
        /* <DEDUP_REMOVED lines=46> */
[----:B------:R3:W-:Y:S01]  /*12680*/  STS [R3+0x80], R5 ;  /* 0x0000800503007388 */ /* 0x0007e20000000800 */
        /* <DEDUP_REMOVED lines=10> */
[----:B--2---:R-:W-:Y:S01]  /*12730*/  SEL R6, R8, 0xffffffc0, !P2 ;  /* 0xffffffc008067807 */ /* 0x004fe20005000000 */
[----:B------:R-:W-:Y:S01]  /*12740*/  IMAD.IADD R8, R4, 0x1, R2 ;  /* 0x0000000104087824 */ /* 0x000fe200078e0202 */
[----:B------:R-:W-:Y:S02]  /*12750*/  F2FP.BF16.PACK_AB R94, R95, R94 ;  /* 0x0000005e5f5e723e */ /* 0x000fe400000010ff */
[----:B------:R-:W-:Y:S01]  /*12760*/  F2FP.BF16.PACK_AB R24, R97, R96 ;  /* 0x000000606118723e */ /* 0x000fe200000010ff */
[----:B------:R-:W-:Y:S01]  /*12770*/  IMAD.IADD R4, R6, 0x1, R3 ;  /* 0x0000000106047824 */ /* 0x000fe200078e0203 */
[----:B------:R1:W-:Y:S01]  /*12780*/  STS [R8], R7 ;  /* 0x0000000708007388 */ /* 0x0003e20000000800 */
[----:B---3--:R-:W-:Y:S01]  /*12790*/  IMAD.IADD R5, R0, 0x1, R6 ;  /* 0x0000000100057824 */ /* 0x008fe200078e0206 */
        /* <DEDUP_REMOVED lines=22> */
[----:B------:R-:W-:Y:S02]  /*12900*/  F2FP.BF16.PACK_AB R14, R129, R128 ;  /* 0x00000080810e723e */ /* 0x000fe400000010ff */
[----:B------:R-:W-:Y:S01]  /*12910*/  F2FP.BF16.PACK_AB R10, R10, R130 ;  /* 0x000000820a0a723e */ /* 0x000fe200000010ff */
[----:B------:R-:W-:Y:S01]  /*12920*/  STS [R4+0x80], R48 ;  /* 0x0000803004007388 */ /* 0x000fe20000000800 */
[----:B------:R-:W-:-:S03]  /*12930*/  PLOP3.LUT P0, PT, PT, PT, UP0, 0x80, 0x0 ;  /* 0x000000000000781c */ /* 0x000fc60003f0f008 */
        /* <DEDUP_REMOVED lines=47> */
[----:B------:R2:W-:Y:S04]  /*12c30*/  STS [R4+0xc080], R9 ;  /* 0x00c0800904007388 */ /* 0x0005e80000000800 */
[----:B------:R3:W-:Y:S01]  /*12c40*/  STS [R4+0xc480], R15 ;  /* 0x00c4800f04007388 */ /* 0x0007e20000000800 */
[----:B-1----:R-:W-:-:S03]  /*12c50*/  IMAD.U32 R8, RZ, RZ, UR4 ;  /* 0x00000004ff087e24 */ /* 0x002fc6000f8e00ff */
[----:B------:R3:W-:Y:S04]  /*12c60*/  STS [R6+0xc000], R14 ;  /* 0x00c0000e06007388 */ /* 0x0007e80000000800 */
[----:B------:R3:W-:Y:S01]  /*12c70*/  STS [R6+0xc400], R10 ;  /* 0x00c4000a06007388 */ /* 0x0007e20000000800 */
[----:B--2---:R-:W-:-:S03]  /*12c80*/  IMAD.U32 R9, RZ, RZ, UR5 ;  /* 0x00000005ff097e24 */ /* 0x004fc6000f8e00ff */
[----:B------:R-:W-:Y:S06]  /*12c90*/  BAR.SYNC.DEFER_BLOCKING 0x1, 0x100 ;  /* 0x0044000000007b1d */ /* 0x000fec0000010000 */
[----:B------:R-:W-:Y:S02]  /*12ca0*/  ULDC.64 UR4, c[0x0][0x508] ;  /* 0x0001420000047ab9 */ /* 0x000fe40000000a00 */
[----:B------:R-:W-:Y:S01]  /*12cb0*/  UISETP.NE.U32.AND UP1, UPT, URZ, UR4, UPT ;  /* 0x000000043f00728c */ /* 0x000fe2000bf25070 */
[----:B------:R-:W2:Y:S03]  /*12cc0*/  @P0 LDG.E R0, [R8.64] ;  /* 0x0000001208000981 */ /* 0x000ea6000c1e1900 */
[----:B------:R-:W-:Y:S01]  /*12cd0*/  UISETP.NE.AND.EX UP1, UPT, URZ, UR5, UPT, UP1 ;  /* 0x000000053f00728c */ /* 0x000fe2000bf25310 */
[----:B------:R-:W-:-:S02]  /*12ce0*/  IMAD.MOV.U32 R16, RZ, RZ, c[0x0][0x388] ;  /* 0x0000e200ff107624 */ /* 0x000fc400078e00ff */
[----:B------:R-:W-:-:S03]  /*12cf0*/  ULDC.64 UR4, c[0x0][0x508] ;  /* 0x0001420000047ab9 */ /* 0x000fc60000000a00 */
[----:B------:R-:W-:-:S05]  /*12d00*/  PLOP3.LUT P1, PT, PT, PT, UP1, 0x80, 0x0 ;  /* 0x000000000000781c */ /* 0x000fca0003f2f018 */
[----:B------:R-:W-:-:S06]  /*12d10*/  @UP1 UIMAD.WIDE UR4, UR13, UR6, UR4 ;  /* 0x000000060d0412a5 */ /* 0x000fcc000f8e0204 */
[----:B------:R-:W-:Y:S02]  /*12d20*/  IMAD.U32 R2, RZ, RZ, UR4 ;  /* 0x00000004ff027e24 */ /* 0x000fe4000f8e00ff */
[----:B------:R-:W-:-:S05]  /*12d30*/  IMAD.U32 R3, RZ, RZ, UR5 ;  /* 0x00000005ff037e24 */ /* 0x000fca000f8e00ff */
[----:B------:R3:W5:Y:S01]  /*12d40*/  @P1 LDG.E R16, [R2.64] ;  /* 0x0000001202101981 */ /* 0x000762000c1e1900 */
[----:B------:R-:W-:Y:S02]  /*12d50*/  UMOV UR16, URZ ;  /* 0x0000003f00107c82 */ /* 0x000fe40008000000 */
[----:B------:R-:W-:Y:S01]  /*12d60*/  UMOV UR17, URZ ;  /* 0x0000003f00117c82 */ /* 0x000fe20008000000 */
[----:B--2---:R-:W1:Y:S02]  /*12d70*/  @P0 R2UR UR5, R0 ;  /* 0x00000000000503c2 */ /* 0x004e6400000e0000 */
[----:B-1----:R-:W-:Y:S02]  /*12d80*/  @UP0 USHF.R.S32.HI UR4, URZ, 0x1f, UR5 ;  /* 0x0000001f3f040899 */ /* 0x002fe40008011405 */
[----:B------:R-:W-:-:S05]  /*12d90*/  @UP0 UMOV UR16, UR5 ;  /* 0x0000000500100c82 */ /* 0x000fca0008000000 */
[----:B------:R-:W-:Y:S01]  /*12da0*/  @UP0 UMOV UR17, UR4 ;  /* 0x0000000400110c82 */ /* 0x000fe20008000000 */
[----:B------:R-:W-:Y:S05]  /*12db0*/  @P1 BRA `(.L_x_283) ;  /* 0x0000004000001947 */ /* 0x000fea0003800000 */
[----:B---3--:R-:W-:Y:S05]  /*12dc0*/  @!P0 BRA `(.L_x_283) ;  /* 0x0000003000008947 */ /* 0x008fea0003800000 */
[----:B------:R-:W2:Y:S04]  /*12dd0*/  LDG.E R0, [R8.64] ;  /* 0x0000001208007981 */ /* 0x000ea8000c1e1900 */
[----:B------:R-:W2:Y:S02]  /*12de0*/  LDG.E R2, [R8.64+0x4] ;  /* 0x0000041208027981 */ /* 0x000ea4000c1e1900 */
[----:B--2--5:R-:W-:Y:S02]  /*12df0*/  IADD3 R16, -R0, R2, RZ ;  /* 0x0000000200107210 */ /* 0x024fe40007ffe1ff */
.L_x_283:
[----:B---3--:R-:W-:Y:S01]  /*12e00*/  SHF.R.S32.HI R0, RZ, 0x1f, R43 ;  /* 0x0000001fff007819 */ /* 0x008fe2000001142b */
[----:B------:R-:W-:Y:S01]  /*12e10*/  IMAD.MOV.U32 R2, RZ, RZ, c[0x0][0x4e8] ;  /* 0x00013a00ff027624 */ /* 0x000fe200078e00ff */
[----:B------:R-:W-:Y:S01]  /*12e20*/  LOP3.LUT R3, R47, 0xffffffe0, RZ, 0xc0, !PT ;  /* 0xffffffe02f037812 */ /* 0x000fe200078ec0ff */
[----:B------:R-:W1:Y:S01]  /*12e30*/  S2R R28, SR_CTAID.X ;  /* 0x00000000001c7919 */ /* 0x000e620000002500 */
[----:B------:R-:W-:Y:S01]  /*12e40*/  LEA.HI R0, R0, R43, RZ, 0x3 ;  /* 0x0000002b00007211 */ /* 0x000fe200078f18ff */
[----:B------:R-:W2:Y:S01]  /*12e50*/  S2UR UR9, SR_CTAID.Y ;  /* 0x00000000000979c3 */ /* 0x000ea20000002600 */
[----:B------:R-:W-:Y:S01]  /*12e60*/  ISETP.NE.AND P1, PT, R2, 0x1, PT ;  /* 0x000000010200780c */ /* 0x000fe20003f25270 */
[----:B------:R-:W-:Y:S01]  /*12e70*/  IMAD.IADD R3, R65, 0x1, -R3 ;  /* 0x0000000141037824 */ /* 0x000fe200078e0a03 */
[----:B------:R-:W-:Y:S01]  /*12e80*/  LOP3.LUT R0, R0, 0xffffff8, RZ, 0xc0, !PT ;  /* 0x0ffffff800007812 */ /* 0x000fe200078ec0ff */
[----:B------:R-:W-:Y:S01]  /*12e90*/  ULDC.64 UR4, c[0x0][0x3a0] ;  /* 0x0000e80000047ab9 */ /* 0x000fe20000000a00 */
[----:B------:R-:W-:Y:S01]  /*12ea0*/  LEA.HI R6, R51, R65, RZ, 0x3 ;  /* 0x0000004133067211 */ /* 0x000fe200078f18ff */
[----:B------:R-:W-:Y:S01]  /*12eb0*/  ULDC.64 UR6, c[0x0][0x490] ;  /* 0x0001240000067ab9 */ /* 0x000fe20000000a00 */
[----:B------:R-:W-:Y:S01]  /*12ec0*/  SHF.R.S32.HI R2, RZ, 0x1f, R3 ;  /* 0x0000001fff027819 */ /* 0x000fe20000011403 */
[----:B------:R-:W-:Y:S01]  /*12ed0*/  IMAD.IADD R4, R43, 0x1, -R0 ;  /* 0x000000012b047824 */ /* 0x000fe200078e0a00 */
[----:B------:R-:W-:Y:S01]  /*12ee0*/  LEA.HI R0, R22, R22, RZ, 0x1 ;  /* 0x0000001616007211 */ /* 0x000fe200078f08ff */
[----:B------:R-:W-:Y:S01]  /*12ef0*/  UIMAD.WIDE.U32 UR10, UR16, UR4, URZ ;  /* 0x00000004100a72a5 */ /* 0x000fe2000f8e003f */
[----:B------:R-:W-:Y:S01]  /*12f00*/  LEA.HI R2, R2, R3, RZ, 0x2 ;  /* 0x0000000302027211 */ /* 0x000fe200078f10ff */
[----:B------:R-:W-:Y:S01]  /*12f10*/  UIMAD UR12, UR17, UR4, URZ ;  /* 0x00000004110c72a4 */ /* 0x000fe2000f8e023f */
[----:B------:R-:W-:Y:S01]  /*12f20*/  LOP3.LUT R0, R0, 0x1ffffffe, RZ, 0xc0, !PT ;  /* 0x1ffffffe00007812 */ /* 0x000fe200078ec0ff */
[----:B------:R-:W-:Y:S01]  /*12f30*/  USHF.R.S32.HI UR4, URZ, 0x1f, UR13 ;  /* 0x0000001f3f047899 */ /* 0x000fe2000801140d */
[----:B------:R-:W-:Y:S01]  /*12f40*/  SHF.R.S32.HI R2, RZ, 0x2, R2 ;  /* 0x00000002ff027819 */ /* 0x000fe20000011402 */
[----:B------:R-:W-:Y:S01]  /*12f50*/  UMOV UR20, UR16 ;  /* 0x0000001000147c82 */ /* 0x000fe20008000000 */
[----:B------:R-:W-:Y:S01]  /*12f60*/  LOP3.LUT P2, RZ, R3, 0x3, RZ, 0xc0, !PT ;  /* 0x0000000303ff7812 */ /* 0x000fe2000784c0ff */
[----:B------:R-:W-:Y:S01]  /*12f70*/  IMAD.IADD R0, R22, 0x1, -R0 ;  /* 0x0000000116007824 */ /* 0x000fe200078e0a00 */
[----:B------:R-:W-:Y:S01]  /*12f80*/  UMOV UR21, UR17 ;  /* 0x0000001100157c82 */ /* 0x000fe20008000000 */
[----:B------:R-:W-:Y:S01]  /*12f90*/  IMAD R15, R4, 0x10, R2 ;  /* 0x00000010040f7824 */ /* 0x000fe200078e0202 */
[----:B------:R-:W-:Y:S01]  /*12fa0*/  USEL UR15, UR13, URZ, !UP0 ;  /* 0x0000003f0d0f7287 */ /* 0x000fe2000c000000 */
[----:B------:R-:W-:Y:S01]  /*12fb0*/  LOP3.LUT R4, R6, 0xfffffff8, RZ, 0xc0, !PT ;  /* 0xfffffff806047812 */ /* 0x000fe200078ec0ff */
[----:B------:R-:W-:Y:S01]  /*12fc0*/  USEL UR13, UR4, URZ, !UP0 ;  /* 0x0000003f040d7287 */ /* 0x000fe2000c000000 */
[----:B------:R-:W-:Y:S01]  /*12fd0*/  IMAD R0, R0, 0x8, R15 ;  /* 0x0000000800007824 */ /* 0x000fe200078e020f */
[----:B--2---:R-:W-:Y:S01]  /*12fe0*/  USHF.R.S32.HI UR8, URZ, 0x1f, UR9 ;  /* 0x0000001f3f087899 */ /* 0x004fe20008011409 */
[----:B------:R-:W-:Y:S01]  /*12ff0*/  SHF.R.S32.HI R14, RZ, 0x3, R6 ;  /* 0x00000003ff0e7819 */ /* 0x000fe20000011406 */
[----:B------:R-:W-:Y:S01]  /*13000*/  UIMAD.WIDE.U32 UR20, UR9, UR6, UR20 ;  /* 0x00000006091472a5 */ /* 0x000fe2000f8e0014 */
[----:B------:R-:W-:Y:S01]  /*13010*/  IMAD.IADD R7, R65, 0x1, -R4 ;  /* 0x0000000141077824 */ /* 0x000fe200078e0a04 */
[----:B-1----:R-:W-:Y:S01]  /*13020*/  LEA R0, R28, R0, 0x7 ;  /* 0x000000001c007211 */ /* 0x002fe200078e38ff */
[----:B------:R-:W-:Y:S01]  /*13030*/  UIMAD UR14, UR8, UR6, URZ ;  /* 0x00000006080e72a4 */ /* 0x000fe2000f8e023f */
[----:B-----5:R-:W-:Y:S01]  /*13040*/  IMAD R29, R16, c[0x0][0x4e8], RZ ;  /* 0x00013a00101d7a24 */ /* 0x020fe200078e02ff */
[----:B------:R-:W-:Y:S01]  /*13050*/  UIMAD UR12, UR16, UR5, UR12 ;  /* 0x00000005100c72a4 */ /* 0x000fe2000f8e020c */
[----:B------:R-:W-:Y:S01]  /*13060*/  LEA R6, R7, R14, 0x5 ;  /* 0x0000000e07067211 */ /* 0x000fe200078e28ff */
[----:B------:R-:W-:Y:S01]  /*13070*/  @P1 IMAD.HI.U32 R3, R0, c[0x0][0x4ec], RZ ;  /* 0x00013b0000031a27 */ /* 0x000fe200078e00ff */
[----:B------:R-:W-:Y:S01]  /*13080*/  UIMAD UR14, UR9, UR7, UR14 ;  /* 0x00000007090e72a4 */ /* 0x000fe2000f8e020e */
[----:B------:R-:W-:Y:S01]  /*13090*/  LEA.HI R18, R51, R65, RZ, 0x6 ;  /* 0x0000004133127211 */ /* 0x000fe200078f30ff */
[----:B------:R-:W-:Y:S01]  /*130a0*/  ULDC.64 UR4, c[0x0][0x3e8] ;  /* 0x0000fa0000047ab9 */ /* 0x000fe20000000a00 */
[----:B------:R-:W-:Y:S01]  /*130b0*/  IMAD.MOV.U32 R2, RZ, RZ, R0 ;  /* 0x000000ffff027224 */ /* 0x000fe200078e0000 */
[----:B------:R-:W-:Y:S01]  /*130c0*/  @P1 SHF.R.U32.HI R2, RZ, c[0x0][0x4f0], R3 ;  /* 0x00013c00ff021a19 */ /* 0x000fe20000011603 */
[----:B------:R-:W-:Y:S01]  /*130d0*/  ULDC.64 UR6, c[0x0][0x498] ;  /* 0x0001260000067ab9 */ /* 0x000fe20000000a00 */
[----:B------:R-:W-:Y:S01]  /*130e0*/  IMAD R6, R28, 0x80, R6 ;  /* 0x000000801c067824 */ /* 0x000fe200078e0206 */
[----:B------:R-:W-:Y:S01]  /*130f0*/  UIMAD UR16, UR13, UR6, URZ ;  /* 0x000000060d1072a4 */ /* 0x000fe2000f8e023f */
[--C-:B------:R-:W-:Y:S01]  /*13100*/  SHF.R.S32.HI R5, RZ, 0x1f, R2.reuse ;  /* 0x0000001fff057819 */ /* 0x100fe20000011402 */
[----:B------:R-:W-:Y:S01]  /*13110*/  UIADD3 UR21, UR21, UR14, URZ ;  /* 0x0000000e15157290 */ /* 0x000fe2000fffe03f */
[----:B------:R-:W-:Y:S01]  /*13120*/  IMAD.MOV R3, RZ, RZ, -R2 ;  /* 0x000000ffff037224 */ /* 0x000fe200078e0a02 */
[----:B------:R-:W-:Y:S01]  /*13130*/  UIMAD UR7, UR15, UR7, UR16 ;  /* 0x000000070f0772a4 */ /* 0x000fe2000f8e0210 */
[----:B------:R-:W-:Y:S01]  /*13140*/  @P1 IMAD.HI.U32 R10, R6, c[0x0][0x4ec], RZ ;  /* 0x00013b00060a1a27 */ /* 0x000fe200078e00ff */
[----:B------:R-:W-:Y:S01]  /*13150*/  UIMAD.WIDE.U32 UR20, UR15, UR6, UR20 ;  /* 0x000000060f1472a5 */ /* 0x000fe2000f8e0014 */
[----:B------:R-:W-:Y:S01]  /*13160*/  BSSY B0, `(.L_x_284) ;  /* 0x0000069000007945 */ /* 0x000fe20003800000 */
[----:B------:R-:W-:Y:S01]  /*13170*/  UIMAD UR8, UR8, UR4, URZ ;  /* 0x00000004080872a4 */ /* 0x000fe2000f8e023f */
[----:B------:R-:W-:Y:S01]  /*13180*/  IMAD R0, R3, c[0x0][0x4e8], R0 ;  /* 0x00013a0003007a24 */ /* 0x000fe200078e0200 */
[----:B------:R-:W-:Y:S01]  /*13190*/  UIADD3 UR11, UR11, UR12, URZ ;  /* 0x0000000c0b0b7290 */ /* 0x000fe2000fffe03f */
[----:B------:R-:W-:Y:S01]  /*131a0*/  IMAD.U32 R3, RZ, RZ, UR7 ;  /* 0x00000007ff037e24 */ /* 0x000fe2000f8e00ff */
[----:B------:R-:W-:Y:S01]  /*131b0*/  IADD3 R2, P0, R2, UR20, RZ ;  /* 0x0000001402027c10 */ /* 0x000fe2000ff1e0ff */
[----:B------:R-:W-:Y:S01]  /*131c0*/  UIMAD UR5, UR9, UR5, UR8 ;  /* 0x00000005090572a4 */ /* 0x000fe2000f8e0208 */
[----:B------:R-:W-:Y:S01]  /*131d0*/  SHF.R.S32.HI R4, RZ, 0x1f, R0 ;  /* 0x0000001fff047819 */ /* 0x000fe20000011400 */
[----:B------:R-:W-:Y:S01]  /*131e0*/  UIMAD.WIDE.U32 UR10, UR9, UR4, UR10 ;  /* 0x00000004090a72a5 */ /* 0x000fe2000f8e000a */
[----:B------:R-:W-:Y:S01]  /*131f0*/  IADD3.X R3, R5, UR21, R3, P0, !PT ;  /* 0x0000001505037c10 */ /* 0x000fe200087fe403 */
[----:B------:R-:W-:Y:S01]  /*13200*/  IMAD.SHL.U32 R5, R14, 0x40, RZ ;  /* 0x000000400e057824 */ /* 0x000fe200078e00ff */
[----:B------:R-:W-:Y:S01]  /*13210*/  ULDC.64 UR6, c[0x0][0x3f0] ;  /* 0x0000fc0000067ab9 */ /* 0x000fe20000000a00 */
[----:B------:R-:W-:Y:S01]  /*13220*/  IMAD R4, R4, c[0x0][0x488], RZ ;  /* 0x0001220004047a24 */ /* 0x000fe200078e02ff */
[----:B------:R-:W-:Y:S01]  /*13230*/  UIMAD UR13, UR13, UR6, URZ ;  /* 0x000000060d0d72a4 */ /* 0x000fe2000f8e023f */
[----:B------:R-:W-:Y:S01]  /*13240*/  IMAD.WIDE.U32 R2, R0, c[0x0][0x488], R2 ;  /* 0x0001220000027a25 */ /* 0x000fe200078e0002 */
[----:B------:R-:W-:Y:S01]  /*13250*/  LOP3.LUT R5, R5, 0x1c0, RZ, 0xc0, !PT ;  /* 0x000001c005057812 */ /* 0x000fe200078ec0ff */
[----:B------:R-:W-:-:S02]  /*13260*/  UIADD3 UR11, UR11, UR5, URZ ;  /* 0x000000050b0b7290 */ /* 0x000fc4000fffe03f */
[----:B------:R-:W-:Y:S01]  /*13270*/  IMAD R9, R0, c[0x0][0x48c], R4 ;  /* 0x0001230000097a24 */ /* 0x000fe200078e0204 */
[----:B------:R-:W-:Y:S01]  /*13280*/  SHF.R.U32.HI R8, RZ, 0x3, R5 ;  /* 0x00000003ff087819 */ /* 0x000fe20000011605 */
[----:B------:R-:W-:Y:S01]  /*13290*/  IMAD.SHL.U32 R0, R7, 0x8, RZ ;  /* 0x0000000807007824 */ /* 0x000fe200078e00ff */
[C---:B------:R-:W-:Y:S01]  /*132a0*/  LEA R7, P0, R2.reuse, c[0x0][0x450], 0x2 ;  /* 0x0001140002077a11 */ /* 0x040fe200078010ff */
[----:B------:R-:W-:Y:S01]  /*132b0*/  IMAD.IADD R3, R3, 0x1, R9 ;  /* 0x0000000103037824 */ /* 0x000fe200078e0209 */
[----:B------:R-:W-:Y:S01]  /*132c0*/  UIMAD UR7, UR15, UR7, UR13 ;  /* 0x000000070f0772a4 */ /* 0x000fe2000f8e020d */
[----:B------:R-:W-:Y:S01]  /*132d0*/  IMAD.MOV.U32 R4, RZ, RZ, R6 ;  /* 0x000000ffff047224 */ /* 0x000fe200078e0006 */
[----:B------:R-:W-:Y:S01]  /*132e0*/  LOP3.LUT R5, R5, 0x38, R0, 0xf8, !PT ;  /* 0x0000003805057812 */ /* 0x000fe200078ef800 */
[----:B------:R-:W-:Y:S01]  /*132f0*/  UIMAD.WIDE.U32 UR10, UR15, UR6, UR10 ;  /* 0x000000060f0a72a5 */ /* 0x000fe2000f8e000a */
[----:B------:R-:W-:Y:S01]  /*13300*/  @P1 SHF.R.U32.HI R4, RZ, c[0x0][0x4f0], R10 ;  /* 0x00013c00ff041a19 */ /* 0x000fe2000001160a */
[----:B------:R-:W-:Y:S01]  /*13310*/  SHFL.IDX PT, R12, R7, RZ, 0x1c1f ;  /* 0x001c1fff070c7589 */ /* 0x000fe200000e0000 */
[----:B------:R-:W-:Y:S01]  /*13320*/  LOP3.LUT R17, R5, R8, RZ, 0x3c, !PT ;  /* 0x0000000805117212 */ /* 0x000fe200078e3cff */
[----:B------:R-:W-:Y:S01]  /*13330*/  UIADD3 UR7, UR11, UR7, URZ ;  /* 0x000000070b077290 */ /* 0x000fe2000fffe03f */
[----:B------:R-:W-:Y:S01]  /*13340*/  LEA.HI.X R5, R2, c[0x0][0x454], R3, 0x2, P0 ;  /* 0x0001150002057a11 */ /* 0x000fe200000f1403 */
[--C-:B------:R-:W-:Y:S01]  /*13350*/  IMAD.MOV R8, RZ, RZ, -R4.reuse ;  /* 0x000000ffff087224 */ /* 0x100fe200078e0a04 */
[----:B------:R-:W-:Y:S01]  /*13360*/  SHF.R.S32.HI R9, RZ, 0x1f, R4 ;  /* 0x0000001fff097819 */ /* 0x000fe20000011404 */
[----:B------:R1:W-:Y:S01]  /*13370*/  SHFL.IDX PT, R10, R7, 0x1, 0x1c1f ;  /* 0x003c1f00070a7f89 */ /* 0x0003e200000e0000 */
[----:B------:R-:W-:Y:S01]  /*13380*/  MOV R2, UR10 ;  /* 0x0000000a00027c02 */ /* 0x000fe20008000f00 */
[----:B------:R-:W-:-:S02]  /*13390*/  IMAD.U32 R3, RZ, RZ, UR11 ;  /* 0x0000000bff037e24 */ /* 0x000fc4000f8e00ff */
[----:B------:R-:W2:Y:S01]  /*133a0*/  SHFL.IDX PT, R13, R5, RZ, 0x1c1f ;  /* 0x001c1fff050d7589 */ /* 0x000ea200000e0000 */
[----:B------:R-:W-:Y:S02]  /*133b0*/  IMAD.U32 R3, RZ, RZ, UR7 ;  /* 0x00000007ff037e24 */ /* 0x000fe4000f8e00ff */
[----:B------:R-:W-:Y:S01]  /*133c0*/  IMAD R6, R8, c[0x0][0x4e8], R6 ;  /* 0x00013a0008067a24 */ /* 0x000fe200078e0206 */
[----:B------:R3:W4:Y:S01]  /*133d0*/  SHFL.IDX PT, R11, R5, 0x1, 0x1c1f ;  /* 0x003c1f00050b7f89 */ /* 0x00072200000e0000 */
[----:B------:R-:W-:-:S04]  /*133e0*/  IMAD.WIDE.U32 R2, R4, c[0x0][0x3e0], R2 ;  /* 0x0000f80004027a25 */ /* 0x000fc800078e0002 */
[----:B-1----:R-:W-:-:S04]  /*133f0*/  IMAD R7, R9, c[0x0][0x3e0], RZ ;  /* 0x0000f80009077a24 */ /* 0x002fc800078e02ff */
[----:B------:R-:W-:Y:S01]  /*13400*/  IMAD R7, R4, c[0x0][0x3e4], R7 ;  /* 0x0000f90004077a24 */ /* 0x000fe200078e0207 */
[----:B------:R-:W-:Y:S01]  /*13410*/  SHF.R.S32.HI R4, RZ, 0x1f, R6 ;  /* 0x0000001fff047819 */ /* 0x000fe20000011406 */
[----:B---3--:R-:W-:-:S03]  /*13420*/  IMAD R5, R28, 0x80, R15 ;  /* 0x000000801c057824 */ /* 0x008fc600078e020f */
[----:B------:R-:W-:Y:S01]  /*13430*/  IADD3 R3, R3, R7, RZ ;  /* 0x0000000703037210 */ /* 0x000fe20007ffe0ff */
[----:B------:R-:W-:Y:S02]  /*13440*/  IMAD R4, R4, c[0x0][0x3d8], RZ ;  /* 0x0000f60004047a24 */ /* 0x000fe400078e02ff */
[----:B------:R-:W-:Y:S01]  /*13450*/  IMAD R28, R28, 0x80, R14 ;  /* 0x000000801c1c7824 */ /* 0x000fe200078e020e */
[C---:B------:R-:W-:Y:S01]  /*13460*/  IADD3 R8, R5.reuse, 0x8, RZ ;  /* 0x0000000805087810 */ /* 0x040fe20007ffe0ff */
[----:B------:R-:W-:Y:S01]  /*13470*/  IMAD R7, R6, c[0x0][0x3dc], R4 ;  /* 0x0000f70006077a24 */ /* 0x000fe200078e0204 */
[-C--:B------:R-:W-:Y:S01]  /*13480*/  ISETP.GE.OR P1, PT, R5, R29.reuse, P2 ;  /* 0x0000001d0500720c */ /* 0x080fe20001726670 */
[----:B------:R-:W-:Y:S01]  /*13490*/  IMAD.SHL.U32 R5, R18, 0x8, RZ ;  /* 0x0000000812057824 */ /* 0x000fe200078e00ff */
[----:B------:R-:W-:-:S04]  /*134a0*/  ISETP.GE.OR P0, PT, R8, R29, P2 ;  /* 0x0000001d0800720c */ /* 0x000fc80001706670 */
[----:B------:R-:W-:Y:S01]  /*134b0*/  LOP3.LUT R8, R17, 0x7ffffe00, R5, 0xf8, !PT ;  /* 0x7ffffe0011087812 */ /* 0x000fe200078ef805 */
[----:B------:R-:W-:-:S04]  /*134c0*/  IMAD.WIDE.U32 R4, R6, c[0x0][0x3d8], R2 ;  /* 0x0000f60006047a25 */ /* 0x000fc800078e0002 */
[----:B------:R-:W-:Y:S02]  /*134d0*/  IMAD.SHL.U32 R2, R8, 0x2, RZ ;  /* 0x0000000208027824 */ /* 0x000fe400078e00ff */
[----:B--2---:R1:W-:Y:S01]  /*134e0*/  @!P1 ST.E [R12.64], R53 ;  /* 0x000000350c009985 */ /* 0x0043e2000c101912 */
[----:B------:R-:W-:-:S03]  /*134f0*/  IMAD.IADD R3, R5, 0x1, R7 ;  /* 0x0000000105037824 */ /* 0x000fc600078e0207 */
[----:B----4-:R1:W-:Y:S01]  /*13500*/  @!P0 ST.E [R10.64], R56 ;  /* 0x000000380a008985 */ /* 0x0103e2000c101912 */
[----:B------:R-:W-:-:S03]  /*13510*/  LEA R31, P0, R4, c[0x0][0x380], 0x1 ;  /* 0x0000e000041f7a11 */ /* 0x000fc600078008ff */
[----:B------:R1:W2:Y:S01]  /*13520*/  LDS.128 R44, [R2+0x1080] ;  /* 0x00108000022c7984 */ /* 0x0002a20000000c00 */
[----:B------:R-:W-:Y:S02]  /*13530*/  LEA.HI.X R30, R4, c[0x0][0x384], R3, 0x1, P0 ;  /* 0x0000e100041e7a11 */ /* 0x000fe400000f0c03 */
[----:B------:R-:W-:Y:S01]  /*13540*/  ISETP.GE.AND P0, PT, R28, R29, PT ;  /* 0x0000001d1c00720c */ /* 0x000fe20003f06270 */
[----:B------:R1:W3:Y:S04]  /*13550*/  LDS.128 R60, [R2+0x2080] ;  /* 0x00208000023c7984 */ /* 0x0002e80000000c00 */
        /* <DEDUP_REMOVED lines=41> */
.L_x_285:
[----:B--234-:R-:W-:Y:S05]  /*137f0*/  BSYNC B0 ;  /* 0x0000000000007941 */ /* 0x01cfea0003800000 */
.L_x_284:
        /* <DEDUP_REMOVED lines=16> */
[----:B------:R-:W-:Y:S02]  /*13900*/  @!P2 LEA.HI R7, R5, R7, RZ, 0x3 ;  /* 0x000000070507a211 */ /* 0x000fe400078f18ff */
[----:B------:R-:W-:Y:S02]  /*13910*/  @!P1 LEA.HI R5, R4, R8, RZ, 0x3 ;  /* 0x0000000804059211 */ /* 0x000fe400078f18ff */
[----:B------:R-:W-:Y:S01]  /*13920*/  @!P0 LEA.HI R4, R6, R9, RZ, 0x3 ;  /* 0x0000000906048211 */ /* 0x000fe200078f18ff */
[----:B--23--:R-:W-:Y:S01]  /*13930*/  @!P3 IMAD.WIDE R8, R0, 0x2, R2 ;  /* 0x000000020008b825 */ /* 0x00cfe200078e0202 */
[----:B------:R-:W-:-:S02]  /*13940*/  @!P2 LOP3.LUT R6, R7, 0xfffffff8, RZ, 0xc0, !PT ;  /* 0xfffffff80706a812 */ /* 0x000fc400078ec0ff */
[----:B------:R-:W-:Y:S02]  /*13950*/  @!P1 LOP3.LUT R5, R5, 0xfffffff8, RZ, 0xc0, !PT ;  /* 0xfffffff805059812 */ /* 0x000fe400078ec0ff */
[----:B------:R-:W-:Y:S01]  /*13960*/  @!P0 LOP3.LUT R10, R4, 0xfffffff8, RZ, 0xc0, !PT ;  /* 0xfffffff8040a8812 */ /* 0x000fe200078ec0ff */
[--C-:B------:R-:W-:Y:S01]  /*13970*/  @!P2 IMAD.WIDE R6, R6, 0x2, R2.reuse ;  /* 0x000000020606a825 */ /* 0x100fe200078e0202 */
[----:B------:R2:W-:Y:S03]  /*13980*/  @!P3 ST.E.128 [R8.64], R44 ;  /* 0x0000002c0800b985 */ /* 0x0005e6000c101d12 */
[--C-:B------:R-:W-:Y:S01]  /*13990*/  @!P1 IMAD.WIDE R4, R5, 0x2, R2.reuse ;  /* 0x0000000205049825 */ /* 0x100fe200078e0202 */
[----:B------:R2:W-:Y:S03]  /*139a0*/  @!P2 ST.E.128 [R6.64], R40 ;  /* 0x000000280600a985 */ /* 0x0005e6000c101d12 */
[----:B------:R-:W-:Y:S01]  /*139b0*/  @!P0 IMAD.WIDE R2, R10, 0x2, R2 ;  /* 0x000000020a028825 */ /* 0x000fe200078e0202 */
[----:B------:R2:W-:Y:S04]  /*139c0*/  @!P1 ST.E.128 [R4.64], R36 ;  /* 0x0000002404009985 */ /* 0x0005e8000c101d12 */
[----:B------:R2:W-:Y:S02]  /*139d0*/  @!P0 ST.E.128 [R2.64], R32 ;  /* 0x0000002002008985 */ /* 0x0005e4000c101d12 */
.L_x_287:
[----:B------:R-:W-:Y:S05]  /*139e0*/  BSYNC B0 ;  /* 0x0000000000007941 */ /* 0x000fea0003800000 */
.L_x_286:
[----:B--2---:R-:W-:Y:S01]  /*139f0*/  IADD3 R4, R28, 0x40, RZ ;  /* 0x000000401c047810 */ /* 0x004fe20007ffe0ff */
[----:B------:R2:W4:Y:S01]  /*13a00*/  SHFL.IDX PT, R3, R30, 0x2, 0x181f ;  /* 0x00581f001e037f89 */ /* 0x00052200000e0000 */
        /* <DEDUP_REMOVED lines=17> */
[----:B---34-:R-:W-:Y:S01]  /*13b20*/  @!P3 IMAD.WIDE R8, R0, 0x2, R2 ;  /* 0x000000020008b825 */ /* 0x018fe200078e0202 */
        /* <DEDUP_REMOVED lines=10> */
.L_x_289:
[----:B------:R-:W-:Y:S05]  /*13bd0*/  BSYNC B0 ;  /* 0x0000000000007941 */ /* 0x000fea0003800000 */
.L_x_288:
[----:B---3--:R-:W-:Y:S01]  /*13be0*/  IADD3 R4, R28, 0x60, RZ ;  /* 0x000000601c047810 */ /* 0x008fe20007ffe0ff */
[----:B----4-:R3:W4:Y:S03]  /*13bf0*/  SHFL.IDX PT, R3, R30, 0x3, 0x181f ;  /* 0x00781f001e037f89 */ /* 0x01072600000e0000 */
        /* <DEDUP_REMOVED lines=15> */
[----:B------:R1:W-:Y:S01]  /*13cf0*/  @!P2 ST.E.128 [R8.64], R72 ;  /* 0x000000480800a985 */ /* 0x0003e2000c101d12 */
[----:B------:R-:W-:Y:S01]  /*13d00*/  IADD3 R0, R0, 0xc0, RZ ;  /* 0x000000c000007810 */ /* 0x000fe20007ffe0ff */
[----:B------:R-:W-:-:S04]  /*13d10*/  @!P1 IMAD.WIDE R6, R5, 0x2, R2 ;  /* 0x0000000205069825 */ /* 0x000fc800078e0202 */
[----:B------:R-:W-:Y:S01]  /*13d20*/  @!P0 IMAD.WIDE R4, R4, 0x2, R2 ;  /* 0x0000000204048825 */ /* 0x000fe200078e0202 */
[----:B------:R1:W-:Y:S04]  /*13d30*/  @!P1 ST.E.128 [R6.64], R68 ;  /* 0x0000004406009985 */ /* 0x0003e8000c101d12 */
[----:B------:R1:W-:Y:S01]  /*13d40*/  @!P0 ST.E.128 [R4.64], R64 ;  /* 0x0000004004008985 */ /* 0x0003e2000c101d12 */
[----:B------:R-:W-:-:S13]  /*13d50*/  ISETP.GE.AND P0, PT, R0, c[0x0][0x3c8], PT ;  /* 0x0000f20000007a0c */ /* 0x000fda0003f06270 */
[----:B------:R-:W-:Y:S05]  /*13d60*/  @P0 EXIT ;  /* 0x000000000000094d */ /* 0x000fea0003800000 */
[----:B-1----:R-:W-:-:S04]  /*13d70*/  SHF.R.S32.HI R4, RZ, 0x1f, R0 ;  /* 0x0000001fff047819 */ /* 0x002fc80000011400 */
[----:B------:R-:W-:-:S04]  /*13d80*/  LEA.HI R0, R4, R0, RZ, 0x3 ;  /* 0x0000000004007211 */ /* 0x000fc800078f18ff */
[----:B------:R-:W-:-:S05]  /*13d90*/  LOP3.LUT R0, R0, 0xfffffff8, RZ, 0xc0, !PT ;  /* 0xfffffff800007812 */ /* 0x000fca00078ec0ff */
[----:B------:R-:W-:-:S05]  /*13da0*/  IMAD.WIDE R2, R0, 0x2, R2 ;  /* 0x0000000200027825 */ /* 0x000fca00078e0202 */
[----:B------:R-:W-:Y:S01]  /*13db0*/  ST.E.128 [R2.64], R76 ;  /* 0x0000004c02007985 */ /* 0x000fe2000c101d12 */
[----:B------:R-:W-:Y:S05]  /*13dc0*/  EXIT ;  /* 0x000000000000794d */ /* 0x000fea0003800000 */
.L_x_282:
[----:B------:R-:W-:Y:S02]  /*13dd0*/  ULDC.64 UR4, c[0x0][0x500] ;  /* 0x0001400000047ab9 */ /* 0x000fe40000000a00 */
[----:B------:R-:W-:Y:S02]  /*13de0*/  UISETP.NE.U32.AND UP0, UPT, URZ, UR4, UPT ;  /* 0x000000043f00728c */ /* 0x000fe4000bf05070 */
[----:B------:R-:W-:Y:S02]  /*13df0*/  UMOV UR6, 0x4 ;  /* 0x0000000400067882 */ /* 0x000fe40000000000 */
[----:B------:R-:W-:-:S03]  /*13e00*/  UISETP.NE.AND.EX UP0, UPT, URZ, UR5, UPT, UP0 ;  /* 0x000000053f00728c */ /* 0x000fc6000bf05300 */
[----:B------:R-:W-:Y:S02]  /*13e10*/  ULDC.64 UR4, c[0x0][0x500] ;  /* 0x0001400000047ab9 */ /* 0x000fe40000000a00 */
[----:B------:R-:W-:Y:S01]  /*13e20*/  UIMAD.WIDE UR4, UR13, UR6, UR4 ;  /* 0x000000060d0472a5 */ /* 0x000fe2000f8e0204 */
[----:B------:R-:W-:-:S05]  /*13e30*/  PLOP3.LUT P0, PT, PT, PT, UP0, 0x80, 0x0 ;  /* 0x000000000000781c */ /* 0x000fca0003f0f008 */
[----:B------:R-:W-:Y:S01]  /*13e40*/  IMAD.U32 R4, RZ, RZ, UR4 ;  /* 0x00000004ff047e24 */ /* 0x000fe2000f8e00ff */
[----:B------:R-:W-:Y:S01]  /*13e50*/  MOV R5, UR5 ;  /* 0x0000000500057c02 */ /* 0x000fe20008000f00 */
[----:B------:R-:W-:-:S06]  /*13e60*/  ULDC.64 UR4, c[0x0][0x508] ;  /* 0x0001420000047ab9 */ /* 0x000fcc0000000a00 */
[----:B------:R-:W2:Y:S01]  /*13e70*/  @P0 LDG.E R0, [R4.64] ;  /* 0x0000001204000981 */ /* 0x000ea2000c1e1900 */
[----:B------:R-:W-:Y:S01]  /*13e80*/  UISETP.NE.U32.AND UP1, UPT, URZ, UR4, UPT ;  /* 0x000000043f00728c */ /* 0x000fe2000bf25070 */
[----:B------:R-:W-:-:S03]  /*13e90*/  IMAD.MOV.U32 R9, RZ, RZ, c[0x0][0x388] ;  /* 0x0000e200ff097624 */ /* 0x000fc600078e00ff */
[----:B------:R-:W-:-:S03]  /*13ea0*/  UISETP.NE.AND.EX UP1, UPT, URZ, UR5, UPT, UP1 ;  /* 0x000000053f00728c */ /* 0x000fc6000bf25310 */
[----:B------:R-:W-:-:S03]  /*13eb0*/  ULDC.64 UR4, c[0x0][0x508] ;  /* 0x0001420000047ab9 */ /* 0x000fc60000000a00 */
[----:B------:R-:W-:-:S05]  /*13ec0*/  PLOP3.LUT P1, PT, PT, PT, UP1, 0x80, 0x0 ;  /* 0x000000000000781c */ /* 0x000fca0003f2f018 */
[----:B------:R-:W-:-:S06]  /*13ed0*/  @UP1 UIMAD.WIDE UR4, UR13, UR6, UR4 ;  /* 0x000000060d0412a5 */ /* 0x000fcc000f8e0204 */
[----:B------:R-:W-:Y:S01]  /*13ee0*/  MOV R2, UR4 ;  /* 0x0000000400027c02 */ /* 0x000fe20008000f00 */
[----:B------:R-:W-:-:S05]  /*13ef0*/  IMAD.U32 R3, RZ, RZ, UR5 ;  /* 0x00000005ff037e24 */ /* 0x000fca000f8e00ff */
[----:B------:R1:W5:Y:S01]  /*13f00*/  @P1 LDG.E R9, [R2.64] ;  /* 0x0000001202091981 */ /* 0x000362000c1e1900 */
[----:B------:R-:W-:Y:S02]  /*13f10*/  UMOV UR8, URZ ;  /* 0x0000003f00087c82 */ /* 0x000fe40008000000 */
[----:B------:R-:W-:Y:S01]  /*13f20*/  UMOV UR9, URZ ;  /* 0x0000003f00097c82 */ /* 0x000fe20008000000 */
[----:B--2---:R-:W2:Y:S02]  /*13f30*/  @P0 R2UR UR5, R0 ;  /* 0x00000000000503c2 */ /* 0x004ea400000e0000 */
[----:B--2---:R-:W-:Y:S02]  /*13f40*/  @UP0 USHF.R.S32.HI UR4, URZ, 0x1f, UR5 ;  /* 0x0000001f3f040899 */ /* 0x004fe40008011405 */
[----:B------:R-:W-:-:S05]  /*13f50*/  @UP0 UMOV UR8, UR5 ;  /* 0x0000000500080c82 */ /* 0x000fca0008000000 */
[----:B------:R-:W-:Y:S01]  /*13f60*/  @UP0 UMOV UR9, UR4 ;  /* 0x0000000400090c82 */ /* 0x000fe20008000000 */
[----:B------:R-:W-:Y:S05]  /*13f70*/  @P1 BRA `(.L_x_290) ;  /* 0x0000004000001947 */ /* 0x000fea0003800000 */
[----:B-1----:R-:W-:Y:S05]  /*13f80*/  @!P0 BRA `(.L_x_290) ;  /* 0x0000003000008947 */ /* 0x002fea0003800000 */
[----:B------:R-:W2:Y:S04]  /*13f90*/  LDG.E R0, [R4.64] ;  /* 0x0000001204007981 */ /* 0x000ea8000c1e1900 */
[----:B------:R-:W2:Y:S02]  /*13fa0*/  LDG.E R2, [R4.64+0x4] ;  /* 0x0000041204027981 */ /* 0x000ea4000c1e1900 */
[----:B--2--5:R-:W-:Y:S02]  /*13fb0*/  IADD3 R9, -R0, R2, RZ ;  /* 0x0000000200097210 */ /* 0x024fe40007ffe1ff */
.L_x_290:
[----:B-1----:R-:W1:Y:S01]  /*13fc0*/  S2R R8, SR_TID.X ;  /* 0x0000000000087919 */ /* 0x002e620000002100 */
[----:B------:R-:W-:Y:S01]  /*13fd0*/  USHF.R.S32.HI UR6, URZ, 0x1f, UR13 ;  /* 0x0000001f3f067899 */ /* 0x000fe2000801140d */
[----:B------:R-:W-:Y:S01]  /*13fe0*/  BSSY B0, `(.L_x_291) ;  /* 0x000002b000007945 */ /* 0x000fe20003800000 */
[----:B------:R-:W-:-:S02]  /*13ff0*/  USEL UR13, UR13, URZ, !UP0 ;  /* 0x0000003f0d0d7287 */ /* 0x000fc4000c000000 */
[----:B------:R-:W-:Y:S01]  /*14000*/  USEL UR6, UR6, URZ, !UP0 ;  /* 0x0000003f06067287 */ /* 0x000fe2000c000000 */
[----:B-1----:R-:W-:-:S13]  /*14010*/  ISETP.GT.AND P0, PT, R8, 0x7f, PT ;  /* 0x0000007f0800780c */ /* 0x002fda0003f04270 */
[----:B------:R-:W-:Y:S05]  /*14020*/  @P0 BRA `(.L_x_292) ;  /* 0x0000026000000947 */ /* 0x000fea0003800000 */
[----:B------:R-:W1:Y:S01]  /*14030*/  S2R R3, SR_CTAID.X ;  /* 0x0000000000037919 */ /* 0x000e620000002500 */
[----:B-----5:R-:W-:Y:S01]  /*14040*/  IMAD R0, R9, c[0x0][0x4e8], RZ ;  /* 0x00013a0009007a24 */ /* 0x020fe200078e02ff */
[----:B-1----:R-:W-:-:S04]  /*14050*/  LEA R3, R3, R8, 0x7 ;  /* 0x0000000803037211 */ /* 0x002fc800078e38ff */
[----:B------:R-:W-:-:S13]  /*14060*/  ISETP.GE.AND P0, PT, R3, R0, PT ;  /* 0x000000000300720c */ /* 0x000fda0003f06270 */
[----:B------:R-:W-:Y:S05]  /*14070*/  @P0 BRA `(.L_x_292) ;  /* 0x0000021000000947 */ /* 0x000fea0003800000 */
[----:B------:R-:W1:Y:S01]  /*14080*/  S2UR UR10, SR_CTAID.Y ;  /* 0x00000000000a79c3 */ /* 0x000e620000002600 */
[----:B------:R-:W-:Y:S01]  /*14090*/  IMAD.MOV.U32 R0, RZ, RZ, c[0x0][0x4e8] ;  /* 0x00013a00ff007624 */ /* 0x000fe200078e00ff */
[----:B------:R-:W-:Y:S01]  /*140a0*/  ULDC.64 UR4, c[0x0][0x490] ;  /* 0x0001240000047ab9 */ /* 0x000fe20000000a00 */
[----:B------:R-:W-:Y:S01]  /*140b0*/  IMAD.MOV.U32 R2, RZ, RZ, R3 ;  /* 0x000000ffff027224 */ /* 0x000fe200078e0003 */
[----:B------:R-:W-:Y:S02]  /*140c0*/  UMOV UR14, UR8 ;  /* 0x00000008000e7c82 */ /* 0x000fe40008000000 */
[----:B------:R-:W-:Y:S01]  /*140d0*/  ISETP.NE.AND P0, PT, R0, 0x1, PT ;  /* 0x000000010000780c */ /* 0x000fe20003f05270 */
[----:B------:R-:W-:-:S12]  /*140e0*/  UMOV UR15, UR9 ;  /* 0x00000009000f7c82 */ /* 0x000fd80008000000 */
[----:B------:R-:W-:Y:S01]  /*140f0*/  @P0 IMAD.HI.U32 R0, R3, c[0x0][0x4ec], RZ ;  /* 0x00013b0003000a27 */ /* 0x000fe200078e00ff */
[----:B-1----:R-:W-:-:S04]  /*14100*/  USHF.R.S32.HI UR7, URZ, 0x1f, UR10 ;  /* 0x0000001f3f077899 */ /* 0x002fc8000801140a */
[----:B------:R-:W-:Y:S01]  /*14110*/  @P0 SHF.R.U32.HI R2, RZ, c[0x0][0x4f0], R0 ;  /* 0x00013c00ff020a19 */ /* 0x000fe20000011600 */
[----:B------:R-:W-:Y:S02]  /*14120*/  UIMAD.WIDE.U32 UR14, UR10, UR4, UR14 ;  /* 0x000000040a0e72a5 */ /* 0x000fe4000f8e000e */
[----:B------:R-:W-:Y:S01]  /*14130*/  UIMAD UR7, UR7, UR4, URZ ;  /* 0x00000004070772a4 */ /* 0x000fe2000f8e023f */
[----:B------:R-:W-:-:S03]  /*14140*/  IADD3 R0, -R2, RZ, RZ ;  /* 0x000000ff02007210 */ /* 0x000fc60007ffe1ff */
[----:B------:R-:W-:Y:S02]  /*14150*/  UIMAD UR7, UR10, UR5, UR7 ;  /* 0x000000050a0772a4 */ /* 0x000fe4000f8e0207 */
[----:B------:R-:W-:Y:S01]  /*14160*/  IMAD R0, R0, c[0x0][0x4e8], R3 ;  /* 0x00013a0000007a24 */ /* 0x000fe200078e0203 */
[----:B------:R-:W-:Y:S01]  /*14170*/  ULDC.64 UR4, c[0x0][0x498] ;  /* 0x0001260000047ab9 */ /* 0x000fe20000000a00 */
[----:B------:R-:W-:Y:S01]  /*14180*/  SHF.R.S32.HI R3, RZ, 0x1f, R2 ;  /* 0x0000001fff037819 */ /* 0x000fe20000011402 */
[----:B------:R-:W-:Y:S02]  /*14190*/  UIMAD UR10, UR6, UR4, URZ ;  /* 0x00000004060a72a4 */ /* 0x000fe4000f8e023f */
[----:B------:R-:W-:Y:S01]  /*141a0*/  UIADD3 UR15, UR7, UR15, URZ ;  /* 0x0000000f070f7290 */ /* 0x000fe2000fffe03f */
[----:B------:R-:W-:Y:S01]  /*141b0*/  SHF.R.S32.HI R4, RZ, 0x1f, R0 ;  /* 0x0000001fff047819 */ /* 0x000fe20000011400 */
[----:B------:R-:W-:Y:S02]  /*141c0*/  UIMAD UR5, UR13, UR5, UR10 ;  /* 0x000000050d0572a4 */ /* 0x000fe4000f8e020a */
[----:B------:R-:W-:-:S02]  /*141d0*/  UIMAD.WIDE.U32 UR14, UR13, UR4, UR14 ;  /* 0x000000040d0e72a5 */ /* 0x000fc4000f8e000e */
[----:B------:R-:W-:Y:S02]  /*141e0*/  IMAD R4, R4, c[0x0][0x488], RZ ;  /* 0x0001220004047a24 */ /* 0x000fe400078e02ff */
[----:B------:R-:W-:Y:S02]  /*141f0*/  IMAD.U32 R5, RZ, RZ, UR5 ;  /* 0x00000005ff057e24 */ /* 0x000fe4000f8e00ff */
[----:B------:R-:W-:Y:S01]  /*14200*/  IADD3 R2, P0, R2, UR14, RZ ;  /* 0x0000000e02027c10 */ /* 0x000fe2000ff1e0ff */
[----:B------:R-:W-:-:S03]  /*14210*/  IMAD R4, R0, c[0x0][0x48c], R4 ;  /* 0x0001230000047a24 */ /* 0x000fc600078e0204 */
[----:B------:R-:W-:-:S05]  /*14220*/  IADD3.X R3, R3, UR15, R5, P0, !PT ;  /* 0x0000000f03037c10 */ /* 0x000fca00087fe405 */
[----:B------:R-:W-:-:S05]  /*14230*/  IMAD.WIDE.U32 R2, R0, c[0x0][0x488], R2 ;  /* 0x0001220000027a25 */ /* 0x000fca00078e0002 */
[----:B------:R-:W-:Y:S02]  /*14240*/  IADD3 R0, R3, R4, RZ ;  /* 0x0000000403007210 */ /* 0x000fe40007ffe0ff */
[----:B------:R-:W-:-:S04]  /*14250*/  LEA R4, P0, R2, c[0x0][0x450], 0x2 ;  /* 0x0001140002047a11 */ /* 0x000fc800078010ff */
[----:B------:R-:W-:Y:S01]  /*14260*/  LEA.HI.X R5, R2, c[0x0][0x454], R0, 0x2, P0 ;  /* 0x0001150002057a11 */ /* 0x000fe200000f1400 */
[----:B------:R-:W-:-:S05]  /*14270*/  IMAD.MOV.U32 R0, RZ, RZ, -0x800000 ;  /* 0xff800000ff007424 */ /* 0x000fca00078e00ff */
[----:B------:R1:W-:Y:S03]  /*14280*/  STG.E [R4.64], R0 ;  /* 0x0000000004007986 */ /* 0x0003e6000c101912 */
.L_x_292:
[----:B------:R-:W-:Y:S05]  /*14290*/  BSYNC B0 ;  /* 0x0000000000007941 */ /* 0x000fea0003800000 */
.L_x_291:
[----:B------:R-:W2:Y:S01]  /*142a0*/  S2UR UR7, SR_CTAID.Y ;  /* 0x00000000000779c3 */ /* 0x000ea20000002600 */
[----:B------:R-:W3:Y:S01]  /*142b0*/  S2R R14, SR_CTAID.X ;  /* 0x00000000000e7919 */ /* 0x000ee20000002500 */
[----:B-1----:R-:W-:Y:S01]  /*142c0*/  SHF.R.S32.HI R0, RZ, 0x1f, R8 ;  /* 0x0000001fff007819 */ /* 0x002fe20000011408 */
[----:B------:R-:W-:Y:S01]  /*142d0*/  IMAD.MOV.U32 R3, RZ, RZ, c[0x0][0x4e8] ;  /* 0x00013a00ff037624 */ /* 0x000fe200078e00ff */
[----:B------:R-:W-:Y:S01]  /*142e0*/  ULDC.64 UR4, c[0x0][0x3a0] ;  /* 0x0000e80000047ab9 */ /* 0x000fe20000000a00 */
[----:B-----5:R-:W-:Y:S01]  /*142f0*/  IMAD R16, R9, c[0x0][0x4e8], RZ ;  /* 0x00013a0009107a24 */ /* 0x020fe200078e02ff */
[----:B------:R-:W-:Y:S01]  /*14300*/  LEA.HI R0, R0, R8, RZ, 0x3 ;  /* 0x0000000800007211 */ /* 0x000fe200078f18ff */
[----:B------:R-:W-:Y:S01]  /*14310*/  UIMAD UR9, UR9, UR4, URZ ;  /* 0x00000004090972a4 */ /* 0x000fe2000f8e023f */
[----:B------:R-:W-:Y:S01]  /*14320*/  ISETP.NE.AND P0, PT, R3, 0x1, PT ;  /* 0x000000010300780c */ /* 0x000fe20003f05270 */
[----:B------:R-:W-:Y:S01]  /*14330*/  UIMAD.WIDE.U32 UR10, UR8, UR4, URZ ;  /* 0x00000004080a72a5 */ /* 0x000fe2000f8e003f */
[----:B------:R-:W-:Y:S01]  /*14340*/  LOP3.LUT R2, R0, 0xfffffff8, RZ, 0xc0, !PT ;  /* 0xfffffff800027812 */ /* 0x000fe200078ec0ff */
[----:B------:R-:W-:Y:S01]  /*14350*/  UIMAD UR9, UR8, UR5, UR9 ;  /* 0x00000005080972a4 */ /* 0x000fe2000f8e0209 */
[----:B------:R-:W-:Y:S01]  /*14360*/  SHF.R.S32.HI R7, RZ, 0x3, R0 ;  /* 0x00000003ff077819 */ /* 0x000fe20000011400 */
[----:B------:R-:W-:Y:S01]  /*14370*/  BSSY B0, `(.L_x_293) ;  /* 0x0000043000007945 */ /* 0x000fe20003800000 */
[----:B------:R-:W-:Y:S01]  /*14380*/  ULDC.64 UR4, c[0x0][0x3e8] ;  /* 0x0000fa0000047ab9 */ /* 0x000fe20000000a00 */
[----:B------:R-:W-:Y:S01]  /*14390*/  IMAD.IADD R8, R8, 0x1, -R2 ;  /* 0x0000000108087824 */ /* 0x000fe200078e0a02 */
[----:B------:R-:W-:-:S04]  /*143a0*/  UIADD3 UR11, UR11, UR9, URZ ;  /* 0x000000090b0b7290 */ /* 0x000fc8000fffe03f */
[----:B------:R-:W-:Y:S01]  /*143b0*/  LEA R0, R8, R7, 0x5 ;  /* 0x0000000708007211 */ /* 0x000fe200078e28ff */
[----:B--2---:R-:W-:-:S04]  /*143c0*/  USHF.R.S32.HI UR8, URZ, 0x1f, UR7 ;  /* 0x0000001f3f087899 */ /* 0x004fc80008011407 */
[C---:B---3--:R-:W-:Y:S01]  /*143d0*/  IMAD R0, R14.reuse, 0x80, R0 ;  /* 0x000000800e007824 */ /* 0x048fe200078e0200 */
[----:B------:R-:W-:Y:S01]  /*143e0*/  UIMAD.WIDE.U32 UR10, UR7, UR4, UR10 ;  /* 0x00000004070a72a5 */ /* 0x000fe2000f8e000a */
[----:B------:R-:W-:Y:S01]  /*143f0*/  IMAD R14, R14, 0x80, R7 ;  /* 0x000000800e0e7824 */ /* 0x000fe200078e0207 */
[----:B------:R-:W-:Y:S01]  /*14400*/  UIMAD UR8, UR8, UR4, URZ ;  /* 0x00000004080872a4 */ /* 0x000fe2000f8e023f */
[----:B------:R-:W-:-:S03]  /*14410*/  @P0 IMAD.HI.U32 R2, R0, c[0x0][0x4ec], RZ ;  /* 0x00013b0000020a27 */ /* 0x000fc600078e00ff */
[----:B------:R-:W-:Y:S01]  /*14420*/  UIMAD UR8, UR7, UR5, UR8 ;  /* 0x00000005070872a4 */ /* 0x000fe2000f8e0208 */
[----:B------:R-:W-:Y:S01]  /*14430*/  IMAD.MOV.U32 R4, RZ, RZ, R0 ;  /* 0x000000ffff047224 */ /* 0x000fe200078e0000 */
[----:B------:R-:W-:Y:S01]  /*14440*/  @P0 SHF.R.U32.HI R4, RZ, c[0x0][0x4f0], R2 ;  /* 0x00013c00ff040a19 */ /* 0x000fe20000011602 */
[----:B------:R-:W-:Y:S02]  /*14450*/  ULDC.64 UR4, c[0x0][0x3f0] ;  /* 0x0000fc0000047ab9 */ /* 0x000fe40000000a00 */
[----:B------:R-:W-:Y:S01]  /*14460*/  UIMAD UR6, UR6, UR4, URZ ;  /* 0x00000004060672a4 */ /* 0x000fe2000f8e023f */
[----:B------:R-:W-:Y:S01]  /*14470*/  IADD3 R2, -R4, RZ, RZ ;  /* 0x000000ff04027210 */ /* 0x000fe20007ffe1ff */
[----:B------:R-:W-:Y:S01]  /*14480*/  UIADD3 UR9, UR8, UR11, URZ ;  /* 0x0000000b08097290 */ /* 0x000fe2000fffe03f */
[----:B------:R-:W-:Y:S01]  /*14490*/  SHF.R.S32.HI R3, RZ, 0x1f, R4 ;  /* 0x0000001fff037819 */ /* 0x000fe20000011404 */
[----:B------:R-:W-:Y:S02]  /*144a0*/  UIMAD UR5, UR13, UR5, UR6 ;  /* 0x000000050d0572a4 */ /* 0x000fe4000f8e0206 */
[----:B------:R-:W-:Y:S01]  /*144b0*/  UMOV UR8, UR10 ;  /* 0x0000000a00087c82 */ /* 0x000fe20008000000 */
[----:B------:R-:W-:Y:S01]  /*144c0*/  IMAD R5, R2, c[0x0][0x4e8], R0 ;  /* 0x00013a0002057a24 */ /* 0x000fe200078e0200 */
[----:B------:R-:W-:Y:S01]  /*144d0*/  UIMAD.WIDE.U32 UR8, UR13, UR4, UR8 ;  /* 0x000000040d0872a5 */ /* 0x000fe2000f8e0008 */
[----:B------:R-:W-:-:S03]  /*144e0*/  IMAD R0, R3, c[0x0][0x3e0], RZ ;  /* 0x0000f80003007a24 */ /* 0x000fc600078e02ff */
[----:B------:R-:W-:Y:S01]  /*144f0*/  UIADD3 UR5, UR9, UR5, URZ ;  /* 0x0000000509057290 */ /* 0x000fe2000fffe03f */
[----:B------:R-:W-:Y:S01]  /*14500*/  IMAD R6, R4, c[0x0][0x3e4], R0 ;  /* 0x0000f90004067a24 */ /* 0x000fe200078e0200 */
[----:B------:R-:W-:Y:S01]  /*14510*/  SHF.R.S32.HI R0, RZ, 0x1f, R5 ;  /* 0x0000001fff007819 */ /* 0x000fe20000011405 */
[----:B------:R-:W-:Y:S02]  /*14520*/  IMAD.U32 R3, RZ, RZ, UR9 ;  /* 0x00000009ff037e24 */ /* 0x000fe4000f8e00ff */
[----:B------:R-:W-:Y:S01]  /*14530*/  IMAD.U32 R2, RZ, RZ, UR8 ;  /* 0x00000008ff027e24 */ /* 0x000fe2000f8e00ff */
[----:B------:R-:W-:Y:S01]  /*14540*/  MOV R3, UR5 ;  /* 0x0000000500037c02 */ /* 0x000fe20008000f00 */
[----:B------:R-:W-:-:S04]  /*14550*/  IMAD R0, R0, c[0x0][0x3d8], RZ ;  /* 0x0000f60000007a24 */ /* 0x000fc800078e02ff */
[----:B------:R-:W-:-:S04]  /*14560*/  IMAD.WIDE.U32 R2, R4, c[0x0][0x3e0], R2 ;  /* 0x0000f80004027a25 */ /* 0x000fc800078e0002 */
[----:B------:R-:W-:Y:S02]  /*14570*/  IMAD.IADD R3, R3, 0x1, R6 ;  /* 0x0000000103037824 */ /* 0x000fe400078e0206 */
[C---:B------:R-:W-:Y:S02]  /*14580*/  IMAD R0, R5.reuse, c[0x0][0x3dc], R0 ;  /* 0x0000f70005007a24 */ /* 0x040fe400078e0200 */
[----:B------:R-:W-:-:S05]  /*14590*/  IMAD.WIDE.U32 R2, R5, c[0x0][0x3d8], R2 ;  /* 0x0000f60005027a25 */ /* 0x000fca00078e0002 */
[----:B------:R-:W-:Y:S02]  /*145a0*/  IADD3 R0, R3, R0, RZ ;  /* 0x0000000003007210 */ /* 0x000fe40007ffe0ff */
        /* <DEDUP_REMOVED lines=31> */
.L_x_294:
[----:B------:R-:W-:Y:S05]  /*147a0*/  BSYNC B0 ;  /* 0x0000000000007941 */ /* 0x000fea0003800000 */
.L_x_293:
        /* <DEDUP_REMOVED lines=27> */
.L_x_296:
[----:B------:R-:W-:Y:S05]  /*14960*/  BSYNC B0 ;  /* 0x0000000000007941 */ /* 0x000fea0003800000 */
.L_x_295:
        /* <DEDUP_REMOVED lines=27> */
.L_x_298:
[----:B------:R-:W-:Y:S05]  /*14b20*/  BSYNC B0 ;  /* 0x0000000000007941 */ /* 0x000fea0003800000 */
.L_x_297:
        /* <DEDUP_REMOVED lines=28> */
.L_x_299:
        /* <DEDUP_REMOVED lines=9> */
.L_x_1532:


//--------------------- .text._ZN7cutlass13device_kernelIN5flash19enable_sm80_to_sm89INS1_16FlashAttnFwdSm80INS1_25CollectiveMainloopFwdSm80ILi8ELi1ELb0EN4cute5tupleIJNS5_1CILi128EEENS7_ILi32EEENS7_ILi256EEEEEELi256ENS_10bfloat16_tEfNS_4arch4Sm80ELb0ELb1ELb1ELb1ELb0ELb1ELb1ELb0EEENS1_21CollectiveEpilogueFwdINS6_IJS8_SA_S9_EEENS6_IJNS7_ILi1EEESI_SI_EEESC_SE_Li256ELb1ELb1ELb0ELb0EEENS1_19SingleTileSchedulerILb1ELb0ELb1ELi128EEEEEEEEEvNT_6ParamsE --------------------------
	.section	.text._ZN7cutlass13device_kernelIN5flash19enable_sm80_to_sm89INS1_16FlashAttnFwdSm80INS1_25CollectiveMainloopFwdSm80ILi8ELi1ELb0EN4cute5tupleIJNS5_1CILi128EEENS7_ILi32EEENS7_ILi256EEEEEELi256ENS_10bfloat16_tEfNS_4arch4Sm80ELb0ELb1ELb1ELb1ELb0ELb1ELb1ELb0EEENS1_21CollectiveEpilogueFwdINS6_IJS8_SA_S9_EEENS6_IJNS7_ILi1EEESI_SI_EEESC_SE_Li256ELb1ELb1ELb0ELb0EEENS1_19SingleTileSchedulerILb1ELb0ELb1ELi128EEEEEEEEEvNT_6ParamsE,"ax",@progbits
	.sectioninfo	@"SHI_REGISTERS=245"
	.align	128
.text._ZN7cutlass13device_kernelIN5flash19enable_sm80_to_sm89INS1_16FlashAttnFwdSm80INS1_25CollectiveMainloopFwdSm80ILi8ELi1ELb0EN4cute5tupleIJNS5_1CILi128EEENS7_ILi32EEENS7_ILi256EEEEEELi256ENS_10bfloat16_tEfNS_4arch4Sm80ELb0ELb1ELb1ELb1ELb0ELb1ELb1ELb0EEENS1_21CollectiveEpilogueFwdINS6_IJS8_SA_S9_EEENS6_IJNS7_ILi1EEESI_SI_EEESC_SE_Li256ELb1ELb1ELb0ELb0EEENS1_19SingleTileSchedulerILb1ELb0ELb1ELi128EEEEEEEEEvNT_6ParamsE:
        .type           _ZN7cutlass13device_kernelIN5flash19enable_sm80_to_sm89INS1_16FlashAttnFwdSm80INS1_25CollectiveMainloopFwdSm80ILi8ELi1ELb0EN4cute5tupleIJNS5_1CILi128EEENS7_ILi32EEENS7_ILi256EEEEEELi256ENS_10bfloat16_tEfNS_4arch4Sm80ELb0ELb1ELb1ELb1ELb0ELb1ELb1ELb0EEENS1_21CollectiveEpilogueFwdINS6_IJS8_SA_S9_EEENS6_IJNS7_ILi1EEESI_SI_EEESC_SE_Li256ELb1ELb1ELb0ELb0EEENS1_19SingleTileSchedulerILb1ELb0ELb1ELi128EEEEEEEEEvNT_6ParamsE,@function
        .size           _ZN7cutlass13device_kernelIN5flash19enable_sm80_to_sm89INS1_16FlashAttnFwdSm80INS1_25CollectiveMainloopFwdSm80ILi8ELi1ELb0EN4cute5tupleIJNS5_1CILi128EEENS7_ILi32EEENS7_ILi256EEEEEELi256ENS_10bfloat16_tEfNS_4arch4Sm80ELb0ELb1ELb1ELb1ELb0ELb1ELb1ELb0EEENS1_21CollectiveEpilogueFwdINS6_IJS8_SA_S9_EEENS6_IJNS7_ILi1EEESI_SI_EEESC_SE_Li256ELb1ELb1ELb0ELb0EEENS1_19SingleTileSchedulerILb1ELb0ELb1ELi128EEEEEEEEEvNT_6ParamsE,(.L_x_1533 - _ZN7cutlass13device_kernelIN5flash19enable_sm80_to_sm89INS1_16FlashAttnFwdSm80INS1_25CollectiveMainloopFwdSm80ILi8ELi1ELb0EN4cute5tupleIJNS5_1CILi128EEENS7_ILi32EEENS7_ILi256EEEEEELi256ENS_10bfloat16_tEfNS_4arch4Sm80ELb0ELb1ELb1ELb1ELb0ELb1ELb1ELb0EEENS1_21CollectiveEpilogueFwdINS6_IJS8_SA_S9_EEENS6_IJNS7_ILi1EEESI_SI_EEESC_SE_Li256ELb1ELb1ELb0ELb0EEENS1_19SingleTileSchedulerILb1ELb0ELb1ELi128EEEEEEEEEvNT_6ParamsE)
        .other          _ZN7cutlass13device_kernelIN5flash19enable_sm80_to_sm89INS1_16FlashAttnFwdSm80INS1_25CollectiveMainloopFwdSm80ILi8ELi1ELb0EN4cute5tupleIJNS5_1CILi128EEENS7_ILi32EEENS7_ILi256EEEEEELi256ENS_10bfloat16_tEfNS_4arch4Sm80ELb0ELb1ELb1ELb1ELb0ELb1ELb1ELb0EEENS1_21CollectiveEpilogueFwdINS6_IJS8_SA_S9_EEENS6_IJNS7_ILi1EEESI_SI_EEESC_SE_Li256ELb1ELb1ELb0ELb0EEENS1_19SingleTileSchedulerILb1ELb0ELb1ELi128EEEEEEEEEvNT_6ParamsE,@"STO_CUDA_ENTRY STV_DEFAULT"
_ZN7cutlass13device_kernelIN5flash19enable_sm80_to_sm89INS1_16FlashAttnFwdSm80INS1_25CollectiveMainloopFwdSm80ILi8ELi1ELb0EN4cute5tupleIJNS5_1CILi128EEENS7_ILi32EEENS7_ILi256EEEEEELi256ENS_10bfloat16_tEfNS_4arch4Sm80ELb0ELb1ELb1ELb1ELb0ELb1ELb1ELb0EEENS1_21CollectiveEpilogueFwdINS6_IJS8_SA_S9_EEENS6_IJNS7_ILi1EEESI_SI_EEESC_SE_Li256ELb1ELb1ELb0ELb0EEENS1_19SingleTileSchedulerILb1ELb0ELb1ELi128EEEEEEEEEvNT_6ParamsE:
[----:B------:R-:W-:Y:S02]  /*0000*/  MOV R1, c[0x0][0x28] ;  /* 0x00000a0000017a02 */ /* 0x000fe40000000f00 */
[----:B------:R-:W1:Y:S01]  /*0010*/  S2R R64, SR_TID.X ;  /* 0x0000000000407919 */ /* 0x000e620000002100 */
[----:B------:R-:W2:Y:S01]  /*0020*/  S2UR UR29, SR_CTAID.Z ;  /* 0x00000000001d79c3 */ /* 0x000ea20000002700 */
[----:B------:R-:W-:Y:S02]  /*0030*/  UMOV UR8, 0x4 ;  /* 0x0000000400087882 */ /* 0x000fe40000000000 */
[----:B------:R-:W-:Y:S02]  /*0040*/  ULDC.64 UR4, c[0x0][0x568] ;  /* 0x00015a0000047ab9 */ /* 0x000fe40000000a00 */
[----:B------:R-:W-:-:S03]  /*0050*/  ULDC.64 UR30, c[0x0][0x118] ;  /* 0x00004600001e7ab9 */ /* 0x000fc60000000a00 */
[----:B------:R-:W3:Y:S01]  /*0060*/  S2UR UR21, SR_CTAID.X ;  /* 0x00000000001579c3 */ /* 0x000ee20000002500 */
[----:B-1----:R-:W-:Y:S01]  /*0070*/  SHF.R.U32.HI R0, RZ, 0x5, R64 ;  /* 0x00000005ff007819 */ /* 0x002fe20000011640 */
[----:B--2---:R-:W-:-:S05]  /*0080*/  UIMAD.WIDE UR4, UR29, UR8, UR4 ;  /* 0x000000081d0472a5 */ /* 0x004fca000f8e0204 */
[----:B------:R-:W1:Y:S02]  /*0090*/  SHFL.IDX PT, R0, R0, RZ, 0x1f ;  /* 0x00001fff00007589 */ /* 0x000e6400000e0000 */
[----:B-1----:R-:W-:-:S13]  /*00a0*/  ISETP.NE.AND P0, PT, R0, RZ, PT ;  /* 0x000000ff0000720c */ /* 0x002fda0003f05270 */
[----:B------:R-:W-:Y:S05]  /*00b0*/  @!P0 BRA `(.L_x_300) ;  /* 0x000001c000008947 */ /* 0x000fea0003800000 */
[----:B---3--:R-:W-:-:S04]  /*00c0*/  ISETP.NE.U32.AND P0, PT, RZ, c[0x0][0x568], PT ;  /* 0x00015a00ff007a0c */ /* 0x008fc80003f05070 */
[----:B------:R-:W-:-:S13]  /*00d0*/  ISETP.NE.AND.EX P0, PT, RZ, c[0x0][0x56c], PT, P0 ;  /* 0x00015b00ff007a0c */ /* 0x000fda0003f05300 */
[----:B------:R-:W-:Y:S05]  /*00e0*/  @!P0 BRA `(.L_x_301) ;  /* 0x0000005000008947 */ /* 0x000fea0003800000 */
[----:B------:R-:W-:Y:S02]  /*00f0*/  MOV R2, UR4 ;  /* 0x0000000400027c02 */ /* 0x000fe40008000f00 */
[----:B------:R-:W-:-:S05]  /*0100*/  MOV R3, UR5 ;  /* 0x0000000500037c02 */ /* 0x000fca0008000f00 */
[----:B------:R-:W2:Y:S02]  /*0110*/  LDG.E R2, [R2.64] ;  /* 0x0000001e02027981 */ /* 0x000ea4000c1e1900 */
[----:B--2---:R1:W2:Y:S02]  /*0120*/  R2UR UR5, R2 ;  /* 0x00000000020573c2 */ /* 0x0042a400000e0000 */
[----:B-12---:R-:W-:Y:S05]  /*0130*/  BRA `(.L_x_302) ;  /* 0x000000e000007947 */ /* 0x006fea0003800000 */
.L_x_301:
[----:B------:R-:W-:-:S04]  /*0140*/  ISETP.NE.U32.AND P0, PT, RZ, c[0x0][0x560], PT ;  /* 0x00015800ff007a0c */ /* 0x000fc80003f05070 */
[----:B------:R-:W-:-:S13]  /*0150*/  ISETP.NE.AND.EX P0, PT, RZ, c[0x0][0x564], PT, P0 ;  /* 0x00015900ff007a0c */ /* 0x000fda0003f05300 */
[----:B------:R-:W-:Y:S05]  /*0160*/  @!P0 BRA `(.L_x_303) ;  /* 0x000000a000008947 */ /* 0x000fea0003800000 */
[----:B------:R-:W-:Y:S02]  /*0170*/  ULDC.64 UR4, c[0x0][0x560] ;  /* 0x0001580000047ab9 */ /* 0x000fe40000000a00 */
[----:B------:R-:W-:-:S06]  /*0180*/  UIMAD.WIDE UR4, UR29, UR8, UR4 ;  /* 0x000000081d0472a5 */ /* 0x000fcc000f8e0204 */
[----:B------:R-:W-:Y:S02]  /*0190*/  MOV R4, UR4 ;  /* 0x0000000400047c02 */ /* 0x000fe40008000f00 */
[----:B------:R-:W-:-:S05]  /*01a0*/  MOV R5, UR5 ;  /* 0x0000000500057c02 */ /* 0x000fca0008000f00 */
[----:B------:R-:W2:Y:S04]  /*01b0*/  LDG.E R2, [R4.64] ;  /* 0x0000001e04027981 */ /* 0x000ea8000c1e1900 */
[----:B------:R-:W3:Y:S01]  /*01c0*/  LDG.E R0, [R4.64+0x4] ;  /* 0x0000041e04007981 */ /* 0x000ee2000c1e1900 */
[----:B--2---:R-:W1:Y:S08]  /*01d0*/  R2UR UR4, R2 ;  /* 0x00000000020473c2 */ /* 0x004e7000000e0000 */
[----:B---3--:R-:W1:Y:S02]  /*01e0*/  R2UR UR5, R0 ;  /* 0x00000000000573c2 */ /* 0x008e6400000e0000 */
[----:B-1----:R-:W-:Y:S01]  /*01f0*/  UIADD3 UR5, -UR4, UR5, URZ ;  /* 0x0000000504057290 */ /* 0x002fe2000fffe13f */
[----:B------:R-:W-:Y:S05]  /*0200*/  BRA `(.L_x_302) ;  /* 0x0000001000007947 */ /* 0x000fea0003800000 */
.L_x_303:
[----:B------:R-:W-:Y:S02]  /*0210*/  ULDC UR5, c[0x0][0x54c] ;  /* 0x0001530000057ab9 */ /* 0x000fe40000000800 */
.L_x_302:
[----:B------:R-:W-:Y:S02]  /*0220*/  ULDC UR4, c[0x0][0x548] ;  /* 0x0001520000047ab9 */ /* 0x000fe40000000800 */
[----:B------:R-:W-:-:S02]  /*0230*/  USHF.L.U32 UR23, UR21, 0x7, URZ ;  /* 0x0000000715177899 */ /* 0x000fc4000800063f */
[----:B------:R-:W-:-:S04]  /*0240*/  UIMAD UR4, UR5, UR4, URZ ;  /* 0x00000004050472a4 */ /* 0x000fc8000f8e023f */
[----:B------:R-:W-:-:S04]  /*0250*/  UISETP.GE.AND UP0, UPT, UR23, UR4, UPT ;  /* 0x000000041700728c */ /* 0x000fc8000bf06270 */
[----:B------:R-:W-:Y:S01]  /*0260*/  USEL UR29, UR29, 0xffffffff, !UP0 ;  /* 0xffffffff1d1d7887 */ /* 0x000fe2000c000000 */
[----:B------:R-:W-:Y:S05]  /*0270*/  BRA `(.L_x_304) ;  /* 0x000001b000007947 */ /* 0x000fea0003800000 */
.L_x_300:
        /* <DEDUP_REMOVED lines=8> */
.L_x_305:
        /* <DEDUP_REMOVED lines=13> */
.L_x_307:
[----:B------:R-:W-:Y:S02]  /*03d0*/  ULDC UR5, c[0x0][0x54c] ;  /* 0x0001530000057ab9 */ /* 0x000fe40000000800 */
.L_x_306:
[----:B------:R-:W-:Y:S02]  /*03e0*/  ULDC UR4, c[0x0][0x548] ;  /* 0x0001520000047ab9 */ /* 0x000fe40000000800 */
[----:B------:R-:W-:-:S02]  /*03f0*/  USHF.L.U32 UR23, UR21, 0x7, URZ ;  /* 0x0000000715177899 */ /* 0x000fc4000800063f */
[----:B------:R-:W-:-:S04]  /*0400*/  UIMAD UR4, UR5, UR4, URZ ;  /* 0x00000004050472a4 */ /* 0x000fc8000f8e023f */
[----:B------:R-:W-:-:S04]  /*0410*/  UISETP.GE.AND UP0, UPT, UR23, UR4, UPT ;  /* 0x000000041700728c */ /* 0x000fc8000bf06270 */
[----:B------:R-:W-:-:S06]  /*0420*/  USEL UR29, UR29, 0xffffffff, !UP0 ;  /* 0xffffffff1d1d7887 */ /* 0x000fcc000c000000 */
.L_x_304:
[----:B------:R-:W-:-:S13]  /*0430*/  ISETP.LE.AND P0, PT, RZ, UR29, PT ;  /* 0x0000001dff007c0c */ /* 0x000fda000bf03270 */
[----:B------:R-:W-:Y:S05]  /*0440*/  @!P0 EXIT ;  /* 0x000000000000894d */ /* 0x000fea0003800000 */
[----:B------:R-:W-:Y:S01]  /*0450*/  ULDC.64 UR4, c[0x0][0x360] ;  /* 0x0000d80000047ab9 */ /* 0x000fe20000000a00 */
[----:B------:R-:W-:Y:S01]  /*0460*/  ISETP.NE.U32.AND P4, PT, RZ, c[0x0][0x348], PT ;  /* 0x0000d200ff007a0c */ /* 0x000fe20003f85070 */
[----:B------:R-:W-:Y:S02]  /*0470*/  UISETP.NE.U32.AND UP0, UPT, URZ, UR4, UPT ;  /* 0x000000043f00728c */ /* 0x000fe4000bf05070 */
[----:B------:R-:W-:Y:S01]  /*0480*/  ULDC.64 UR10, c[0x0][0x370] ;  /* 0x0000dc00000a7ab9 */ /* 0x000fe20000000a00 */
[----:B------:R-:W-:Y:S01]  /*0490*/  ISETP.NE.AND.EX P4, PT, RZ, c[0x0][0x34c], PT, P4 ;  /* 0x0000d300ff007a0c */ /* 0x000fe20003f85340 */
[----:B------:R-:W-:Y:S02]  /*04a0*/  UISETP.NE.AND.EX UP0, UPT, URZ, UR5, UPT, UP0 ;  /* 0x000000053f00728c */ /* 0x000fe4000bf05300 */
[----:B------:R-:W-:Y:S02]  /*04b0*/  UISETP.NE.U32.AND UP1, UPT, URZ, UR10, UPT ;  /* 0x0000000a3f00728c */ /* 0x000fe4000bf25070 */
[----:B------:R-:W-:-:S02]  /*04c0*/  ULDC.64 UR4, c[0x0][0x360] ;  /* 0x0000d80000047ab9 */ /* 0x000fc40000000a00 */
[----:B------:R-:W-:Y:S01]  /*04d0*/  ULDC.64 UR6, c[0x0][0x350] ;  /* 0x0000d40000067ab9 */ /* 0x000fe20000000a00 */
[----:B------:R-:W-:Y:S01]  /*04e0*/  PLOP3.LUT P1, PT, PT, PT, UP0, 0x80, 0x0 ;  /* 0x000000000000781c */ /* 0x000fe20003f2f008 */
[----:B------:R-:W-:Y:S02]  /*04f0*/  UISETP.NE.U32.AND UP5, UPT, URZ, UR6, UPT ;  /* 0x000000063f00728c */ /* 0x000fe4000bfa5070 */
[----:B------:R-:W-:Y:S02]  /*0500*/  UISETP.NE.AND.EX UP1, UPT, URZ, UR11, UPT, UP1 ;  /* 0x0000000b3f00728c */ /* 0x000fe4000bf25310 */
[----:B------:R-:W-:Y:S02]  /*0510*/  @UP0 UIMAD.WIDE UR4, UR29, UR8, UR4 ;  /* 0x000000081d0402a5 */ /* 0x000fe4000f8e0204 */
[----:B------:R-:W-:Y:S02]  /*0520*/  UISETP.NE.AND.EX UP5, UPT, URZ, UR7, UPT, UP5 ;  /* 0x000000073f00728c */ /* 0x000fe4000bfa5350 */
[----:B------:R-:W-:Y:S01]  /*0530*/  ULDC.64 UR12, c[0x0][0x370] ;  /* 0x0000dc00000c7ab9 */ /* 0x000fe20000000a00 */
[----:B------:R-:W-:Y:S01]  /*0540*/  PLOP3.LUT P3, PT, PT, PT, UP1, 0x80, 0x0 ;  /* 0x000000000000781c */ /* 0x000fe20003f6f018 */
[----:B------:R-:W-:Y:S01]  /*0550*/  IMAD.U32 R13, RZ, RZ, UR5 ;  /* 0x00000005ff0d7e24 */ /* 0x000fe2000f8e00ff */
[----:B------:R-:W-:Y:S01]  /*0560*/  MOV R12, UR4 ;  /* 0x00000004000c7c02 */ /* 0x000fe20008000f00 */
[----:B------:R-:W-:Y:S01]  /*0570*/  ULDC.64 UR4, c[0x0][0x358] ;  /* 0x0000d60000047ab9 */ /* 0x000fe20000000a00 */
[----:B------:R-:W-:Y:S01]  /*0580*/  PLOP3.LUT P2, PT, PT, PT, UP5, 0x80, 0x0 ;  /* 0x000000000000781c */ /* 0x000fe20003f4f058 */
[----:B------:R-:W-:-:S02]  /*0590*/  UISETP.NE.U32.AND UP4, UPT, URZ, UR4, UPT ;  /* 0x000000043f00728c */ /* 0x000fc4000bf85070 */
[----:B------:R-:W-:Y:S01]  /*05a0*/  ULDC.64 UR10, c[0x0][0x348] ;  /* 0x0000d200000a7ab9 */ /* 0x000fe20000000a00 */
[----:B------:R-:W2:Y:S01]  /*05b0*/  @P1 LDG.E R0, [R12.64] ;  /* 0x0000001e0c001981 */ /* 0x000ea2000c1e1900 */
[----:B------:R-:W-:Y:S02]  /*05c0*/  ULDC.64 UR6, c[0x0][0x350] ;  /* 0x0000d40000067ab9 */ /* 0x000fe40000000a00 */
[----:B------:R-:W-:Y:S02]  /*05d0*/  @UP1 UIMAD.WIDE UR12, UR29, UR8, UR12 ;  /* 0x000000081d0c12a5 */ /* 0x000fe4000f8e020c */
[----:B------:R-:W-:Y:S02]  /*05e0*/  UISETP.NE.AND.EX UP4, UPT, URZ, UR5, UPT, UP4 ;  /* 0x000000053f00728c */ /* 0x000fe4000bf85340 */
[----:B------:R-:W-:Y:S02]  /*05f0*/  UIMAD.WIDE UR10, UR29, UR8, UR10 ;  /* 0x000000081d0a72a5 */ /* 0x000fe4000f8e020a */
[----:B------:R-:W-:Y:S01]  /*0600*/  UIMAD.WIDE UR6, UR29, UR8, UR6 ;  /* 0x000000081d0672a5 */ /* 0x000fe2000f8e0206 */
[----:B------:R-:W-:Y:S01]  /*0610*/  IMAD.U32 R4, RZ, RZ, UR12 ;  /* 0x0000000cff047e24 */ /* 0x000fe2000f8e00ff */
[----:B------:R-:W-:Y:S01]  /*0620*/  ULDC.64 UR4, c[0x0][0x358] ;  /* 0x0000d60000047ab9 */ /* 0x000fe20000000a00 */
[----:B------:R-:W-:Y:S01]  /*0630*/  PLOP3.LUT P0, PT, PT, PT, UP4, 0x80, 0x0 ;  /* 0x000000000000781c */ /* 0x000fe20003f0f048 */
[----:B------:R-:W-:Y:S01]  /*0640*/  IMAD.U32 R5, RZ, RZ, UR13 ;  /* 0x0000000dff057e24 */ /* 0x000fe2000f8e00ff */
[----:B------:R-:W-:Y:S01]  /*0650*/  MOV R11, UR11 ;  /* 0x0000000b000b7c02 */ /* 0x000fe20008000f00 */
[----:B------:R-:W-:Y:S01]  /*0660*/  IMAD.U32 R10, RZ, RZ, UR10 ;  /* 0x0000000aff0a7e24 */ /* 0x000fe2000f8e00ff */
[----:B------:R-:W-:Y:S01]  /*0670*/  UIMAD.WIDE UR4, UR29, UR8, UR4 ;  /* 0x000000081d0472a5 */ /* 0x000fe2000f8e0204 */
[----:B------:R-:W-:Y:S01]  /*0680*/  IMAD.U32 R8, RZ, RZ, UR6 ;  /* 0x00000006ff087e24 */ /* 0x000fe2000f8e00ff */
[----:B------:R-:W3:Y:S01]  /*0690*/  @P3 LDG.E R4, [R4.64] ;  /* 0x0000001e04043981 */ /* 0x000ee2000c1e1900 */
[----:B------:R-:W-:Y:S01]  /*06a0*/  IMAD.U32 R9, RZ, RZ, UR7 ;  /* 0x00000007ff097e24 */ /* 0x000fe2000f8e00ff */
[----:B------:R-:W-:-:S02]  /*06b0*/  MOV R79, RZ ;  /* 0x000000ff004f7202 */ /* 0x000fc40000000f00 */
[----:B------:R-:W4:Y:S01]  /*06c0*/  @P4 LDG.E R3, [R10.64] ;  /* 0x0000001e0a034981 */ /* 0x000f22000c1e1900 */
[----:B------:R-:W-:Y:S01]  /*06d0*/  IMAD.U32 R6, RZ, RZ, UR4 ;  /* 0x00000004ff067e24 */ /* 0x000fe2000f8e00ff */
[----:B------:R-:W-:Y:S02]  /*06e0*/  MOV R7, UR5 ;  /* 0x0000000500077c02 */ /* 0x000fe40008000f00 */
[----:B------:R-:W4:Y:S04]  /*06f0*/  @P2 LDG.E R2, [R8.64] ;  /* 0x0000001e08022981 */ /* 0x000f28000c1e1900 */
[----:B------:R1:W5:Y:S01]  /*0700*/  @P0 LDG.E R79, [R6.64] ;  /* 0x0000001e064f0981 */ /* 0x000362000c1e1900 */
[----:B------:R-:W1:Y:S01]  /*0710*/  S2UR UR20, SR_CTAID.Y ;  /* 0x00000000001479c3 */ /* 0x000e620000002600 */
[----:B------:R-:W-:-:S02]  /*0720*/  UMOV UR25, URZ ;  /* 0x0000003f00197c82 */ /* 0x000fc40008000000 */
[----:B------:R-:W-:Y:S02]  /*0730*/  ULDC UR28, c[0x0][0x168] ;  /* 0x00005a00001c7ab9 */ /* 0x000fe40000000800 */
[----:B------:R-:W-:Y:S02]  /*0740*/  UMOV UR26, URZ ;  /* 0x0000003f001a7c82 */ /* 0x000fe40008000000 */
[----:B------:R-:W-:Y:S02]  /*0750*/  UMOV UR24, URZ ;  /* 0x0000003f00187c82 */ /* 0x000fe40008000000 */
[----:B------:R-:W-:Y:S02]  /*0760*/  ULDC UR9, c[0x0][0x1d0] ;  /* 0x0000740000097ab9 */ /* 0x000fe40000000800 */
[----:B------:R-:W-:Y:S02]  /*0770*/  ULDC UR27, c[0x0][0x228] ;  /* 0x00008a00001b7ab9 */ /* 0x000fe40000000800 */
[----:B-1----:R-:W-:Y:S01]  /*0780*/  USHF.R.S32.HI UR19, URZ, 0x1f, UR20 ;  /* 0x0000001f3f137899 */ /* 0x002fe20008011414 */
[----:B--2---:R1:W2:Y:S08]  /*0790*/  @P1 R2UR UR28, R0 ;  /* 0x00000000001c13c2 */ /* 0x0042b000000e0000 */
[----:B---3--:R1:W3:Y:S08]  /*07a0*/  @P3 R2UR UR25, R4 ;  /* 0x00000000041933c2 */ /* 0x0082f000000e0000 */
[----:B----4-:R1:W4:Y:S08]  /*07b0*/  @P4 R2UR UR26, R3 ;  /* 0x00000000031a43c2 */ /* 0x01033000000e0000 */
[----:B------:R1:W1:Y:S01]  /*07c0*/  @P2 R2UR UR24, R2 ;  /* 0x00000000021823c2 */ /* 0x00026200000e0000 */
[----:B------:R-:W-:Y:S05]  /*07d0*/  @P1 BRA `(.L_x_308) ;  /* 0x0000006000001947 */ /* 0x000fea0003800000 */
[----:B--2---:R-:W-:Y:S05]  /*07e0*/  @!P4 BRA `(.L_x_308) ;  /* 0x000000500000c947 */ /* 0x004fea0003800000 */
[----:B-1----:R-:W2:Y:S04]  /*07f0*/  LDG.E R0, [R10.64] ;  /* 0x0000001e0a007981 */ /* 0x002ea8000c1e1900 */
[----:B----4-:R-:W4:Y:S01]  /*0800*/  LDG.E R2, [R10.64+0x4] ;  /* 0x0000041e0a027981 */ /* 0x010f22000c1e1900 */
[----:B--2---:R-:W1:Y:S08]  /*0810*/  R2UR UR28, R0 ;  /* 0x00000000001c73c2 */ /* 0x004e7000000e0000 */
[----:B----4-:R-:W1:Y:S02]  /*0820*/  R2UR UR4, R2 ;  /* 0x00000000020473c2 */ /* 0x010e6400000e0000 */
[----:B-1----:R-:W-:-:S06]  /*0830*/  UIADD3 UR28, -UR28, UR4, URZ ;  /* 0x000000041c1c7290 */ /* 0x002fcc000fffe13f */
.L_x_308:
[----:B--2---:R-:W-:-:S04]  /*0840*/  ISETP.NE.U32.AND P1, PT, RZ, c[0x0][0x368], PT ;  /* 0x0000da00ff007a0c */ /* 0x004fc80003f25070 */
[----:B------:R-:W-:-:S13]  /*0850*/  ISETP.NE.AND.EX P1, PT, RZ, c[0x0][0x36c], PT, P1 ;  /* 0x0000db00ff007a0c */ /* 0x000fda0003f25310 */
[----:B------:R-:W-:Y:S05]  /*0860*/  @!P1 BRA `(.L_x_309) ;  /* 0x0000007000009947 */ /* 0x000fea0003800000 */
[----:B------:R-:W-:Y:S02]  /*0870*/  ULDC.64 UR4, c[0x0][0x368] ;  /* 0x0000da0000047ab9 */ /* 0x000fe40000000a00 */
[----:B------:R-:W-:-:S06]  /*0880*/  UIMAD.WIDE UR4, UR29, UR8, UR4 ;  /* 0x000000081d0472a5 */ /* 0x000fcc000f8e0204 */
[----:B-1----:R-:W-:Y:S02]  /*0890*/  MOV R2, UR4 ;  /* 0x0000000400027c02 */ /* 0x002fe40008000f00 */
[----:B------:R-:W-:-:S05]  /*08a0*/  MOV R3, UR5 ;  /* 0x0000000500037c02 */ /* 0x000fca0008000f00 */
[----:B------:R-:W2:Y:S02]  /*08b0*/  LDG.E R0, [R2.64] ;  /* 0x0000001e02007981 */ /* 0x000ea4000c1e1900 */
[----:B--2---:R1:W2:Y:S02]  /*08c0*/  R2UR UR9, R0 ;  /* 0x00000000000973c2 */ /* 0x0042a400000e0000 */
[----:B-12---:R-:W-:Y:S05]  /*08d0*/  BRA `(.L_x_310) ;  /* 0x0000006000007947 */ /* 0x006fea0003800000 */
.L_x_309:
[----:B------:R-:W-:Y:S05]  /*08e0*/  @!P2 BRA `(.L_x_310) ;  /* 0x000000500000a947 */ /* 0x000fea0003800000 */
[----:B-1----:R-:W2:Y:S04]  /*08f0*/  LDG.E R0, [R8.64] ;  /* 0x0000001e08007981 */ /* 0x002ea8000c1e1900 */
[----:B----4-:R-:W4:Y:S01]  /*0900*/  LDG.E R2, [R8.64+0x4] ;  /* 0x0000041e08027981 */ /* 0x010f22000c1e1900 */
[----:B--2---:R-:W1:Y:S08]  /*0910*/  R2UR UR9, R0 ;  /* 0x00000000000973c2 */ /* 0x004e7000000e0000 */
[----:B----4-:R-:W1:Y:S02]  /*0920*/  R2UR UR4, R2 ;  /* 0x00000000020473c2 */ /* 0x010e6400000e0000 */
[----:B-1----:R-:W-:-:S06]  /*0930*/  UIADD3 UR9, -UR9, UR4, URZ ;  /* 0x0000000409097290 */ /* 0x002fcc000fffe13f */
.L_x_310:
[----:B-1----:R-:W2:Y:S01]  /*0940*/  @P0 LDG.E R0, [R6.64] ;  /* 0x0000001e06000981 */ /* 0x002ea2000c1e1900 */
[----:B------:R-:W-:-:S03]  /*0950*/  ULDC.64 UR4, c[0x0][0x378] ;  /* 0x0000de0000047ab9 */ /* 0x000fc60000000a00 */
[----:B----4-:R-:W4:Y:S01]  /*0960*/  @P0 LDG.E R2, [R6.64+0x4] ;  /* 0x0000041e06020981 */ /* 0x010f22000c1e1900 */
[----:B------:R-:W-:Y:S01]  /*0970*/  UISETP.NE.U32.AND UP0, UPT, URZ, UR4, UPT ;  /* 0x000000043f00728c */ /* 0x000fe2000bf05070 */
[----:B------:R-:W-:-:S03]  /*0980*/  IMAD.U32 R65, RZ, RZ, UR9 ;  /* 0x00000009ff417e24 */ /* 0x000fc6000f8e00ff */
[----:B------:R-:W-:-:S03]  /*0990*/  UISETP.NE.AND.EX UP0, UPT, URZ, UR5, UPT, UP0 ;  /* 0x000000053f00728c */ /* 0x000fc6000bf05300 */
[----:B------:R-:W-:-:S03]  /*09a0*/  ULDC.64 UR4, c[0x0][0x378] ;  /* 0x0000de0000047ab9 */ /* 0x000fc60000000a00 */
[----:B------:R-:W-:-:S05]  /*09b0*/  PLOP3.LUT P1, PT, PT, PT, UP0, 0x80, 0x0 ;  /* 0x000000000000781c */ /* 0x000fca0003f2f008 */
[----:B------:R-:W-:-:S06]  /*09c0*/  @UP0 UIMAD.WIDE UR4, UR29, UR8, UR4 ;  /* 0x000000081d0402a5 */ /* 0x000fcc000f8e0204 */
[----:B------:R-:W-:Y:S01]  /*09d0*/  MOV R4, UR4 ;  /* 0x0000000400047c02 */ /* 0x000fe20008000f00 */
[----:B------:R-:W-:-:S05]  /*09e0*/  IMAD.U32 R5, RZ, RZ, UR5 ;  /* 0x00000005ff057e24 */ /* 0x000fca000f8e00ff */
[----:B------:R1:W5:Y:S01]  /*09f0*/  @P1 LDG.E R65, [R4.64] ;  /* 0x0000001e04411981 */ /* 0x000362000c1e1900 */
[----:B------:R-:W-:Y:S02]  /*0a00*/  ULDC UR4, c[0x0][0x2c4] ;  /* 0x0000b10000047ab9 */ /* 0x000fe40000000800 */
[----:B------:R-:W-:Y:S02]  /*0a10*/  UISETP.NE.AND UP3, UPT, UR4, 0x1, UPT ;  /* 0x000000010400788c */ /* 0x000fe4000bf65270 */
[----:B---3--:R-:W-:Y:S02]  /*0a20*/  UIADD3 UR10, -UR25, UR9, URZ ;  /* 0x00000009190a7290 */ /* 0x008fe4000fffe13f */
[----:B------:R-:W-:-:S07]  /*0a30*/  ULDC.64 UR4, c[0x0][0x2c8] ;  /* 0x0000b20000047ab9 */ /* 0x000fce0000000a00 */
[----:B------:R-:W-:-:S04]  /*0a40*/  @UP3 UIADD3 UR12, UR23, 0x7f, URZ ;  /* 0x0000007f170c3890 */ /* 0x000fc8000fffe03f */
[----:B------:R-:W-:Y:S01]  /*0a50*/  UIMAD.WIDE.U32 UR12, UR12, UR4, URZ ;  /* 0x000000040c0c72a5 */ /* 0x000fe2000f8e003f */
[----:B--2---:R-:W2:Y:S08]  /*0a60*/  @P0 R2UR UR6, R0 ;  /* 0x00000000000603c2 */ /* 0x004eb000000e0000 */
[----:B----4-:R-:W2:Y:S02]  /*0a70*/  @P0 R2UR UR7, R2 ;  /* 0x00000000020703c2 */ /* 0x010ea400000e0000 */
[----:B--2---:R-:W-:-:S02]  /*0a80*/  @UP4 UIADD3 UR27, -UR6, UR7, URZ ;  /* 0x00000007061b4290 */ /* 0x004fc4000fffe13f */
[----:B------:R-:W-:Y:S02]  /*0a90*/  UIADD3 UR6, UR23, 0x7f, URZ ;  /* 0x0000007f17067890 */ /* 0x000fe4000fffe03f */
[----:B------:R-:W-:Y:S02]  /*0aa0*/  @UP3 USHF.R.U32.HI UR6, URZ, UR5, UR13 ;  /* 0x000000053f063299 */ /* 0x000fe4000801160d */
[----:B------:R-:W-:Y:S02]  /*0ab0*/  UIADD3 UR16, UR10, UR27, URZ ;  /* 0x0000001b0a107290 */ /* 0x000fe4000fffe03f */
[----:B------:R-:W-:Y:S02]  /*0ac0*/  ULDC.64 UR4, c[0x0][0x328] ;  /* 0x0000ca0000047ab9 */ /* 0x000fe40000000a00 */
[----:B------:R-:W-:Y:S02]  /*0ad0*/  UISETP.GE.AND UP2, UPT, UR5, 0x1, UPT ;  /* 0x000000010500788c */ /* 0x000fe4000bf46270 */
[----:B------:R-:W-:-:S04]  /*0ae0*/  UIADD3 UR15, UR16, 0x1, -UR28 ;  /* 0x00000001100f7890 */ /* 0x000fc8000fffe81c */
[----:B------:R-:W-:Y:S01]  /*0af0*/  PLOP3.LUT P0, PT, PT, PT, UP2, 0x40, 0x0 ;  /* 0x000000000000781c */ /* 0x000fe20003f0e828 */
[----:B------:R-:W-:-:S04]  /*0b00*/  UIADD3 UR6, UR15, UR6, URZ ;  /* 0x000000060f067290 */ /* 0x000fc8000fffe03f */
[----:B------:R-:W-:-:S08]  /*0b10*/  UIADD3 UR11, UR6, UR4, URZ ;  /* 0x00000004060b7290 */ /* 0x000fd0000fffe03f */
[----:B------:R-:W-:Y:S05]  /*0b20*/  @P0 BRA `(.L_x_311) ;  /* 0x0000012000000947 */ /* 0x000fea0003800000 */
[----:B-1----:R-:W-:Y:S01]  /*0b30*/  ISETP.LT.AND P0, PT, RZ, UR6, PT ;  /* 0x00000006ff007c0c */ /* 0x002fe2000bf01270 */
[----:B------:R-:W-:-:S12]  /*0b40*/  UIADD3 UR4, UR6, -0x1, URZ ;  /* 0xffffffff06047890 */ /* 0x000fd8000fffe03f */
[----:B------:R-:W-:Y:S05]  /*0b50*/  @P0 BRA `(.L_x_312) ;  /* 0x0000007000000947 */ /* 0x000fea0003800000 */
[----:B------:R-:W-:Y:S02]  /*0b60*/  UISETP.NE.AND UP0, UPT, UR5, 0x1, UPT ;  /* 0x000000010500788c */ /* 0x000fe4000bf05270 */
[----:B------:R-:W-:-:S03]  /*0b70*/  UIADD3 UR4, -UR6, URZ, URZ ;  /* 0x0000003f06047290 */ /* 0x000fc6000fffe13f */
[----:B------:R-:W-:Y:S02]  /*0b80*/  ULDC.64 UR6, c[0x0][0x330] ;  /* 0x0000cc0000067ab9 */ /* 0x000fe40000000a00 */
[----:B------:R-:W-:-:S04]  /*0b90*/  UIMAD.WIDE.U32 UR12, UR4, UR6, URZ ;  /* 0x00000006040c72a5 */ /* 0x000fc8000f8e003f */
[----:B------:R-:W-:-:S04]  /*0ba0*/  @UP0 USHF.R.U32.HI UR4, URZ, UR7, UR13 ;  /* 0x000000073f040299 */ /* 0x000fc8000801160d */
[----:B------:R-:W-:Y:S01]  /*0bb0*/  ULOP3.LUT UR4, URZ, UR4, URZ, 0x33, !UPT ;  /* 0x000000043f047292 */ /* 0x000fe2000f8e333f */
[----:B------:R-:W-:Y:S05]  /*0bc0*/  BRA `(.L_x_313) ;  /* 0x0000004000007947 */ /* 0x000fea0003800000 */
.L_x_312:
[----:B------:R-:W-:Y:S02]  /*0bd0*/  UISETP.NE.AND UP0, UPT, UR5, 0x1, UPT ;  /* 0x000000010500788c */ /* 0x000fe4000bf05270 */
[----:B------:R-:W-:Y:S02]  /*0be0*/  ULDC.64 UR6, c[0x0][0x330] ;  /* 0x0000cc0000067ab9 */ /* 0x000fe40000000a00 */
[----:B------:R-:W-:-:S07]  /*0bf0*/  UIMAD.WIDE.U32 UR12, UR4, UR6, URZ ;  /* 0x00000006040c72a5 */ /* 0x000fce000f8e003f */
[----:B------:R-:W-:Y:S02]  /*0c00*/  @UP0 USHF.R.U32.HI UR4, URZ, UR7, UR13 ;  /* 0x000000073f040299 */ /* 0x000fe4000801160d */
.L_x_313:
[----:B------:R-:W-:Y:S02]  /*0c10*/  ULDC UR6, c[0x0][0x32c] ;  /* 0x0000cb0000067ab9 */ /* 0x000fe40000000800 */
[----:B------:R-:W-:-:S04]  /*0c20*/  UIMAD UR6, UR4, UR5, UR6 ;  /* 0x00000005040672a4 */ /* 0x000fc8000f8e0206 */
[----:B------:R-:W-:-:S04]  /*0c30*/  UISETP.LT.AND UP0, UPT, UR11, UR6, UPT ;  /* 0x000000060b00728c */ /* 0x000fc8000bf01270 */
[----:B------:R-:W-:-:S03]  /*0c40*/  USEL UR11, UR11, UR6, UP0 ;  /* 0x000000060b0b7287 */ /* 0x000fc60008000000 */
.L_x_311:
[----:B-1----:R-:W-:Y:S01]  /*0c50*/  ULDC.64 UR6, c[0x0][0x2c8] ;  /* 0x0000b20000067ab9 */ /* 0x002fe20000000a00 */
[----:B------:R-:W-:Y:S01]  /*0c60*/  PLOP3.LUT P0, PT, PT, PT, UP2, 0x40, 0x0 ;  /* 0x000000000000781c */ /* 0x000fe20003f0e828 */
[----:B------:R-:W-:Y:S02]  /*0c70*/  UIMAD.WIDE.U32 UR32, UR23, UR6, URZ ;  /* 0x00000006172072a5 */ /* 0x000fe4000f8e003f */
[----:B------:R-:W-:Y:S02]  /*0c80*/  UIADD3 UR12, UR16, 0x1f, URZ ;  /* 0x0000001f100c7890 */ /* 0x000fe4000fffe03f */
[----:B------:R-:W-:Y:S02]  /*0c90*/  UMOV UR13, UR23 ;  /* 0x00000017000d7c82 */ /* 0x000fe40008000000 */
[----:B------:R-:W-:Y:S02]  /*0ca0*/  UIADD3 UR14, UR16, -UR28, URZ ;  /* 0x8000001c100e7290 */ /* 0x000fe4000fffe03f */
[----:B------:R-:W-:-:S02]  /*0cb0*/  @UP3 UMOV UR17, UR33 ;  /* 0x0000002100113c82 */ /* 0x000fc40008000000 */
[----:B------:R-:W-:Y:S02]  /*0cc0*/  USHF.R.S32.HI UR4, URZ, 0x1f, UR12 ;  /* 0x0000001f3f047899 */ /* 0x000fe4000801140c */
[----:B------:R-:W-:Y:S02]  /*0cd0*/  @UP3 USHF.R.U32.HI UR13, URZ, UR7, UR17 ;  /* 0x000000073f0d3299 */ /* 0x000fe40008011611 */
[----:B------:R-:W-:Y:S02]  /*0ce0*/  ULEA.HI UR4, UR4, UR12, URZ, 0x5 ;  /* 0x0000000c04047291 */ /* 0x000fe4000f8f283f */
[----:B------:R-:W-:Y:S02]  /*0cf0*/  UIADD3 UR7, UR14, UR13, URZ ;  /* 0x0000000d0e077290 */ /* 0x000fe4000fffe03f */
[----:B------:R-:W-:Y:S02]  /*0d00*/  ULDC UR6, c[0x0][0x324] ;  /* 0x0000c90000067ab9 */ /* 0x000fe40000000800 */
[----:B------:R-:W-:-:S02]  /*0d10*/  USHF.R.S32.HI UR13, URZ, 0x5, UR4 ;  /* 0x000000053f0d7899 */ /* 0x000fc40008011404 */
[----:B------:R-:W-:Y:S01]  /*0d20*/  UIADD3 UR6, UR7, -UR6, URZ ;  /* 0x8000000607067290 */ /* 0x000fe2000fffe03f */
[----:B------:R-:W-:Y:S05]  /*0d30*/  @P0 BRA `(.L_x_314) ;  /* 0x0000014000000947 */ /* 0x000fea0003800000 */
        /* <DEDUP_REMOVED lines=11> */
.L_x_315:
[----:B------:R-:W-:-:S03]  /*0df0*/  UISETP.NE.AND UP0, UPT, UR5, 0x1, UPT ;  /* 0x000000010500788c */ /* 0x000fc6000bf05270 */
[----:B------:R-:W-:Y:S02]  /*0e00*/  ULDC.64 UR4, c[0x0][0x330] ;  /* 0x0000cc0000047ab9 */ /* 0x000fe40000000a00 */
[----:B------:R-:W-:-:S07]  /*0e10*/  UIMAD.WIDE.U32 UR32, UR7, UR4, URZ ;  /* 0x00000004072072a5 */ /* 0x000fce000f8e003f */
[----:B------:R-:W-:Y:S02]  /*0e20*/  @UP0 UMOV UR17, UR33 ;  /* 0x0000002100110c82 */ /* 0x000fe40008000000 */
[----:B------:R-:W-:Y:S02]  /*0e30*/  @UP0 USHF.R.U32.HI UR7, URZ, UR5, UR17 ;  /* 0x000000053f070299 */ /* 0x000fe40008011611 */
.L_x_316:
[----:B------:R-:W-:Y:S02]  /*0e40*/  ULDC UR4, c[0x0][0x32c] ;  /* 0x0000cb0000047ab9 */ /* 0x000fe40000000800 */
[----:B------:R-:W-:-:S04]  /*0e50*/  UIMAD UR4, UR7, UR4, URZ ;  /* 0x00000004070472a4 */ /* 0x000fc8000f8e023f */
[----:B------:R-:W-:-:S04]  /*0e60*/  UISETP.LT.AND UP0, UPT, UR6, UR4, UPT ;  /* 0x000000040600728c */ /* 0x000fc8000bf01270 */
[----:B------:R-:W-:Y:S02]  /*0e70*/  USEL UR6, UR6, UR4, !UP0 ;  /* 0x0000000406067287 */ /* 0x000fe4000c000000 */
.L_x_314:
[----:B------:R-:W-:Y:S02]  /*0e80*/  UIADD3 UR11, UR11, 0x1f, URZ ;  /* 0x0000001f0b0b7890 */ /* 0x000fe4000fffe03f */
[----:B------:R-:W-:Y:S02]  /*0e90*/  USHF.R.S32.HI UR4, URZ, 0x1f, UR6 ;  /* 0x0000001f3f047899 */ /* 0x000fe40008011406 */
[----:B------:R-:W-:Y:S02]  /*0ea0*/  USHF.R.S32.HI UR5, URZ, 0x1f, UR11 ;  /* 0x0000001f3f057899 */ /* 0x000fe4000801140b */
[----:B------:R-:W-:Y:S02]  /*0eb0*/  ULEA.HI UR4, UR4, UR6, URZ, 0x5 ;  /* 0x0000000604047291 */ /* 0x000fe4000f8f283f */
[----:B------:R-:W-:Y:S02]  /*0ec0*/  ULEA.HI UR5, UR5, UR11, URZ, 0x5 ;  /* 0x0000000b05057291 */ /* 0x000fe4000f8f283f */
[----:B------:R-:W-:-:S02]  /*0ed0*/  USHF.R.S32.HI UR4, URZ, 0x5, UR4 ;  /* 0x000000053f047899 */ /* 0x000fc40008011404 */
[----:B------:R-:W-:Y:S02]  /*0ee0*/  USHF.R.S32.HI UR5, URZ, 0x5, UR5 ;  /* 0x000000053f057899 */ /* 0x000fe40008011405 */
[----:B------:R-:W-:Y:S02]  /*0ef0*/  UISETP.LT.AND UP1, UPT, URZ, UR4, UPT ;  /* 0x000000043f00728c */ /* 0x000fe4000bf21270 */
[----:B------:R-:W-:Y:S02]  /*0f00*/  UISETP.LT.AND UP0, UPT, UR5, UR13, UPT ;  /* 0x0000000d0500728c */ /* 0x000fe4000bf01270 */
[----:B------:R-:W-:Y:S02]  /*0f10*/  USEL UR4, URZ, UR4, !UP1 ;  /* 0x000000043f047287 */ /* 0x000fe4000c800000 */
[----:B------:R-:W-:Y:S02]  /*0f20*/  USEL UR5, UR5, UR13, UP0 ;  /* 0x0000000d05057287 */ /* 0x000fe40008000000 */
[----:B------:R-:W-:-:S02]  /*0f30*/  ULEA UR4, UR4, -UR10, 0x5 ;  /* 0x8000000a04047291 */ /* 0x000fc4000f8e283f */
[----:B------:R-:W-:Y:S02]  /*0f40*/  ULEA UR5, UR5, -UR10, 0x5 ;  /* 0x8000000a05057291 */ /* 0x000fe4000f8e283f */
[----:B------:R-:W-:Y:S02]  /*0f50*/  UISETP.LT.AND UP1, UPT, URZ, UR4, UPT ;  /* 0x000000043f00728c */ /* 0x000fe4000bf21270 */
[----:B------:R-:W-:Y:S02]  /*0f60*/  UISETP.LT.AND UP0, UPT, UR5, UR27, UPT ;  /* 0x0000001b0500728c */ /* 0x000fe4000bf01270 */
[----:B------:R-:W-:Y:S02]  /*0f70*/  USEL UR4, URZ, UR4, !UP1 ;  /* 0x000000043f047287 */ /* 0x000fe4000c800000 */
[----:B------:R-:W-:Y:S02]  /*0f80*/  USEL UR5, UR5, UR27, UP0 ;  /* 0x0000001b05057287 */ /* 0x000fe40008000000 */
[----:B------:R-:W-:-:S02]  /*0f90*/  USHF.R.U32.HI UR12, URZ, 0x5, UR4 ;  /* 0x000000053f0c7899 */ /* 0x000fc40008011604 */
[----:B------:R-:W-:-:S05]  /*0fa0*/  UISETP.GT.AND UP0, UPT, UR5, UR4, UPT ;  /* 0x000000040500728c */ /* 0x000fca000bf04270 */
[----:B------:R-:W-:-:S06]  /*0fb0*/  UMOV UR10, UR12 ;  /* 0x0000000c000a7c82 */ /* 0x000fcc0008000000 */
[----:B------:R-:W-:-:S04]  /*0fc0*/  @UP0 UIADD3 UR5, UR5, 0x1f, URZ ;  /* 0x0000001f05050890 */ /* 0x000fc8000fffe03f */
[----:B------:R-:W-:-:S04]  /*0fd0*/  @UP0 USHF.R.S32.HI UR4, URZ, 0x1f, UR5 ;  /* 0x0000001f3f040899 */ /* 0x000fc80008011405 */
[----:B------:R-:W-:-:S04]  /*0fe0*/  @UP0 ULEA.HI UR4, UR4, UR5, URZ, 0x5 ;  /* 0x0000000504040291 */ /* 0x000fc8000f8f283f */
[----:B------:R-:W-:-:S04]  /*0ff0*/  @UP0 USHF.R.S32.HI UR10, URZ, 0x5, UR4 ;  /* 0x000000053f0a0899 */ /* 0x000fc80008011404 */
[----:B------:R-:W-:-:S06]  /*1000*/  UISETP.GT.AND UP0, UPT, UR10, UR12, UPT ;  /* 0x0000000c0a00728c */ /* 0x000fcc000bf04270 */
[----:B------:R-:W-:-:S13]  /*1010*/  PLOP3.LUT P0, PT, PT, PT, UP0, 0x80, 0x0 ;  /* 0x000000000000781c */ /* 0x000fda0003f0f008 */
[----:B------:R-:W-:Y:S05]  /*1020*/  @!P0 BRA `(.L_x_317) ;  /* 0x00003d0000008947 */ /* 0x000fea0003800000 */
[----:B------:R-:W-:Y:S02]  /*1030*/  ULDC.64 UR4, c[0x0][0x340] ;  /* 0x0000d00000047ab9 */ /* 0x000fe40000000a00 */
[----:B------:R-:W-:Y:S02]  /*1040*/  UISETP.NE.U32.AND UP0, UPT, URZ, UR4, UPT ;  /* 0x000000043f00728c */ /* 0x000fe4000bf05070 */
[----:B------:R-:W-:Y:S02]  /*1050*/  UMOV UR32, 0x5 ;  /* 0x0000000500207882 */ /* 0x000fe40000000000 */
[----:B------:R-:W-:Y:S02]  /*1060*/  UISETP.NE.AND.EX UP0, UPT, URZ, UR5, UPT, UP0 ;  /* 0x000000053f00728c */ /* 0x000fe4000bf05300 */
[----:B------:R-:W-:Y:S02]  /*1070*/  ULDC.64 UR6, c[0x0][0x238] ;  /* 0x00008e0000067ab9 */ /* 0x000fe40000000a00 */
[----:B------:R-:W-:-:S02]  /*1080*/  ULDC.64 UR4, c[0x0][0x340] ;  /* 0x0000d00000047ab9 */ /* 0x000fc40000000a00 */
[----:B------:R-:W-:-:S05]  /*1090*/  PLOP3.LUT P0, PT, PT, PT, UP0, 0x80, 0x0 ;  /* 0x000000000000781c */ /* 0x000fca0003f0f008 */
[----:B------:R-:W-:-:S06]  /*10a0*/  @UP0 UIMAD.WIDE UR4, UR29, UR8, UR4 ;  /* 0x000000081d0402a5 */ /* 0x000fcc000f8e0204 */
[----:B------:R-:W-:Y:S02]  /*10b0*/  IMAD.U32 R2, RZ, RZ, UR4 ;  /* 0x00000004ff027e24 */ /* 0x000fe4000f8e00ff */
[----:B------:R-:W-:Y:S01]  /*10c0*/  IMAD.U32 R3, RZ, RZ, UR5 ;  /* 0x00000005ff037e24 */ /* 0x000fe2000f8e00ff */
[----:B------:R-:W-:-:S04]  /*10d0*/  ULDC.64 UR4, c[0x0][0x240] ;  /* 0x0000900000047ab9 */ /* 0x000fc80000000a00 */
[----:B------:R1:W2:Y:S01]  /*10e0*/  @P0 LDG.E R0, [R2.64] ;  /* 0x0000001e02000981 */ /* 0x0002a2000c1e1900 */
[----:B------:R-:W-:Y:S01]  /*10f0*/  UIADD3 UR22, UR10, -0x1, URZ ;  /* 0xffffffff0a167890 */ /* 0x000fe2000fffe03f */
[----:B------:R-:W-:Y:S01]  /*1100*/  IMAD.U32 R114, RZ, RZ, UR20 ;  /* 0x00000014ff727e24 */ /* 0x000fe2000f8e00ff */
[----:B------:R-:W-:Y:S01]  /*1110*/  UIMAD UR4, UR19, UR4, URZ ;  /* 0x00000004130472a4 */ /* 0x000fe2000f8e023f */
[----:B------:R-:W-:Y:S01]  /*1120*/  BSSY B0, `(.L_x_318) ;  /* 0x000006f000007945 */ /* 0x000fe20003800000 */
[----:B------:R-:W-:Y:S02]  /*1130*/  USHF.R.S32.HI UR34, URZ, 0x1f, UR29 ;  /* 0x0000001f3f227899 */ /* 0x000fe4000801141d */
[----:B------:R-:W-:Y:S02]  /*1140*/  UIADD3 UR9, UR24, UR9, URZ ;  /* 0x0000000918097290 */ /* 0x000fe4000fffe03f */
[----:B------:R-:W-:Y:S02]  /*1150*/  USEL UR10, UR34, URZ, !UP4 ;  /* 0x0000003f220a7287 */ /* 0x000fe4000e000000 */
[----:B------:R-:W-:-:S02]  /*1160*/  USHF.L.U64.HI UR17, UR6, UR32, UR7 ;  /* 0x0000002006117299 */ /* 0x000fc40008010207 */
[----:B------:R-:W-:Y:S02]  /*1170*/  USHF.L.U32 UR18, UR6, 0x5, URZ ;  /* 0x0000000506127899 */ /* 0x000fe4000800063f */
[----:B------:R-:W-:Y:S02]  /*1180*/  UIMAD UR33, UR20, UR5, UR4 ;  /* 0x00000005142172a4 */ /* 0x000fe4000f8e0204 */
[----:B------:R-:W-:Y:S02]  /*1190*/  USHF.R.S32.HI UR8, URZ, 0x1f, UR9 ;  /* 0x0000001f3f087899 */ /* 0x000fe40008011409 */
[----:B------:R-:W-:Y:S02]  /*11a0*/  ULDC.64 UR6, c[0x0][0x1e0] ;  /* 0x0000780000067ab9 */ /* 0x000fe40000000a00 */
[----:B------:R-:W-:Y:S02]  /*11b0*/  ULDC.64 UR4, c[0x0][0x248] ;  /* 0x0000920000047ab9 */ /* 0x000fe40000000a00 */
[----:B------:R-:W-:Y:S01]  /*11c0*/  UIMAD.WIDE.U32 UR38, UR9, UR6, URZ ;  /* 0x00000006092672a5 */ /* 0x000fe2000f8e003f */
[----:B-1----:R-:W-:Y:S01]  /*11d0*/  SHF.R.S32.HI R3, RZ, 0x1f, R64 ;  /* 0x0000001fff037819 */ /* 0x002fe20000011440 */
[----:B------:R-:W-:-:S02]  /*11e0*/  UIMAD UR4, UR10, UR4, URZ ;  /* 0x000000040a0472a4 */ /* 0x000fc4000f8e023f */
[----:B------:R-:W-:Y:S01]  /*11f0*/  UIMAD UR6, UR8, UR6, URZ ;  /* 0x00000006080672a4 */ /* 0x000fe2000f8e023f */
[CC--:B------:R-:W-:Y:S01]  /*1200*/  LEA.HI R5, R3.reuse, R64.reuse, RZ, 0x3 ;  /* 0x0000004003057211 */ /* 0x0c0fe200078f18ff */
[----:B------:R-:W-:Y:S01]  /*1210*/  USEL UR11, UR29, URZ, !UP4 ;  /* 0x0000003f1d0b7287 */ /* 0x000fe2000e000000 */
[----:B------:R-:W-:Y:S01]  /*1220*/  LEA.HI R86, R3, R64, RZ, 0x6 ;  /* 0x0000004003567211 */ /* 0x000fe200078f30ff */
[----:B------:R-:W-:Y:S01]  /*1230*/  UIMAD UR7, UR9, UR7, UR6 ;  /* 0x00000007090772a4 */ /* 0x000fe2000f8e0206 */
[----:B------:R-:W-:Y:S01]  /*1240*/  SHF.R.S32.HI R101, RZ, 0x3, R5 ;  /* 0x00000003ff657819 */ /* 0x000fe20000011405 */
[----:B------:R-:W-:Y:S01]  /*1250*/  UIMAD UR6, UR11, UR5, UR4 ;  /* 0x000000050b0672a4 */ /* 0x000fe2000f8e0204 */
[----:B------:R-:W-:Y:S01]  /*1260*/  LOP3.LUT R5, R5, 0xfffffff8, RZ, 0xc0, !PT ;  /* 0xfffffff805057812 */ /* 0x000fe200078ec0ff */
[----:B------:R-:W-:Y:S01]  /*1270*/  UIADD3 UR39, UR39, UR7, URZ ;  /* 0x0000000727277290 */ /* 0x000fe2000fffe03f */
[----:B------:R-:W-:Y:S01]  /*1280*/  SHF.R.S32.HI R74, RZ, 0x1f, R101 ;  /* 0x0000001fff4a7819 */ /* 0x000fe20000011465 */
[----:B------:R-:W-:Y:S01]  /*1290*/  ULDC.64 UR4, c[0x0][0x1e8] ;  /* 0x00007a0000047ab9 */ /* 0x000fe20000000a00 */
[----:B------:R-:W-:Y:S01]  /*12a0*/  IADD3 R78, -R101, UR27, RZ ;  /* 0x0000001b654e7c10 */ /* 0x000fe2000fffe1ff */
[----:B------:R-:W-:Y:S01]  /*12b0*/  IMAD.IADD R14, R64, 0x1, -R5 ;  /* 0x00000001400e7824 */ /* 0x000fe200078e0a05 */
[----:B------:R-:W-:Y:S01]  /*12c0*/  UIMAD UR35, UR19, UR4, URZ ;  /* 0x00000004132372a4 */ /* 0x000fe2000f8e023f */
[----:B------:R-:W-:Y:S01]  /*12d0*/  IMAD.U32 R5, RZ, RZ, UR22 ;  /* 0x00000016ff057e24 */ /* 0x000fe2000f8e00ff */
[----:B------:R-:W-:Y:S01]  /*12e0*/  UIMAD.WIDE.U32 UR38, UR20, UR4, UR38 ;  /* 0x00000004142672a5 */ /* 0x000fe2000f8e0026 */
[C---:B------:R-:W-:Y:S01]  /*12f0*/  IMAD.SHL.U32 R16, R14.reuse, 0x8, RZ ;  /* 0x000000080e107824 */ /* 0x040fe200078e00ff */
[----:B------:R-:W-:Y:S01]  /*1300*/  UIMAD UR7, UR20, UR5, UR35 ;  /* 0x00000005140772a4 */ /* 0x000fe2000f8e0223 */
[----:B------:R-:W-:-:S02]  /*1310*/  IMAD.SHL.U32 R14, R14, 0x4, RZ ;  /* 0x000000040e0e7824 */ /* 0x000fc400078e00ff */
[----:B------:R-:W-:Y:S01]  /*1320*/  IMAD R2, R5, -0x20, R78 ;  /* 0xffffffe005027824 */ /* 0x000fe200078e024e */
[----:B------:R-:W-:Y:S01]  /*1330*/  SHF.R.S32.HI R17, RZ, 0x1f, R16 ;  /* 0x0000001fff117819 */ /* 0x000fe20000011410 */
[----:B------:R-:W-:Y:S01]  /*1340*/  IMAD.SHL.U32 R9, R101, 0x40, RZ ;  /* 0x0000004065097824 */ /* 0x000fe200078e00ff */
[----:B------:R-:W-:Y:S01]  /*1350*/  IADD3 R12, R14, 0x40, RZ ;  /* 0x000000400e0c7810 */ /* 0x000fe20007ffe0ff */
[----:B------:R-:W-:Y:S01]  /*1360*/  IMAD.SHL.U32 R86, R86, 0x8, RZ ;  /* 0x0000000856567824 */ /* 0x000fe200078e00ff */
[----:B------:R-:W-:Y:S01]  /*1370*/  ISETP.GT.AND P2, PT, R2, RZ, PT ;  /* 0x000000ff0200720c */ /* 0x000fe20003f44270 */
[----:B------:R-:W-:Y:S01]  /*1380*/  ULDC.64 UR4, c[0x0][0x1f0] ;  /* 0x00007c0000047ab9 */ /* 0x000fe20000000a00 */
[----:B------:R-:W-:Y:S01]  /*1390*/  ISETP.GE.AND P1, PT, R16, c[0x0][0x1d4], PT ;  /* 0x0000750010007a0c */ /* 0x000fe20003f26270 */
[----:B------:R-:W-:Y:S01]  /*13a0*/  IMAD.IADD R11, R14, 0x1, R12 ;  /* 0x000000010e0b7824 */ /* 0x000fe200078e020c */
[----:B------:R-:W-:Y:S01]  /*13b0*/  LOP3.LUT R9, R9, 0x1c0, RZ, 0xc0, !PT ;  /* 0x000001c009097812 */ /* 0x000fe200078ec0ff */
[----:B------:R-:W-:Y:S01]  /*13c0*/  UIADD3 UR39, UR39, UR7, URZ ;  /* 0x0000000727277290 */ /* 0x000fe2000fffe03f */
[----:B------:R-:W-:Y:S01]  /*13d0*/  IMAD.U32 R112, RZ, RZ, UR11 ;  /* 0x0000000bff707e24 */ /* 0x000fe2000f8e00ff */
[----:B------:R-:W-:Y:S01]  /*13e0*/  IADD3 R100, R16, 0x80, RZ ;  /* 0x0000008010647810 */ /* 0x000fe20007ffe0ff */
[----:B------:R-:W-:Y:S01]  /*13f0*/  IMAD R2, R74, c[0x0][0x1e0], RZ ;  /* 0x000078004a027a24 */ /* 0x000fe200078e02ff */
[----:B------:R-:W-:Y:S01]  /*1400*/  IADD3 R99, R16, 0xc0, RZ ;  /* 0x000000c010637810 */ /* 0x000fe20007ffe0ff */
[----:B------:R-:W-:Y:S01]  /*1410*/  IMAD.WIDE.U32 R118, R101, c[0x0][0x1e0], RZ ;  /* 0x0000780065767a25 */ /* 0x000fe200078e00ff */
[----:B------:R-:W-:-:S02]  /*1420*/  LOP3.LUT R86, R86, 0xfffffe00, RZ, 0xc0, !PT ;  /* 0xfffffe0056567812 */ /* 0x000fc400078ec0ff */
[----:B------:R-:W-:Y:S01]  /*1430*/  LOP3.LUT R98, R9, 0x38, R16, 0xf8, !PT ;  /* 0x0000003809627812 */ /* 0x000fe200078ef810 */
[----:B------:R-:W-:Y:S01]  /*1440*/  IMAD R83, R101, c[0x0][0x1e4], R2 ;  /* 0x0000790065537a24 */ /* 0x000fe200078e0202 */
[----:B------:R-:W-:-:S03]  /*1450*/  SHF.R.U32.HI R7, RZ, 0x3, R9 ;  /* 0x00000003ff077819 */ /* 0x000fc60000011609 */
[----:B------:R-:W-:Y:S01]  /*1460*/  IMAD.IADD R83, R119, 0x1, R83 ;  /* 0x0000000177537824 */ /* 0x000fe200078e0253 */
[----:B------:R-:W-:-:S05]  /*1470*/  LOP3.LUT R98, R86, R98, R7, 0xf6, !PT ;  /* 0x0000006256627212 */ /* 0x000fca00078ef607 */
[----:B------:R-:W-:Y:S01]  /*1480*/  IMAD.SHL.U32 R98, R98, 0x2, RZ ;  /* 0x0000000262627824 */ /* 0x000fe200078e00ff */
[----:B--2---:R1:W2:Y:S01]  /*1490*/  @P0 R2UR UR36, R0 ;  /* 0x00000000002403c2 */ /* 0x0042a200000e0000 */
[----:B-----5:R-:W-:-:S04]  /*14a0*/  IADD3 R81, P0, R101, R79, RZ ;  /* 0x0000004f65517210 */ /* 0x020fc80007f1e0ff */
[----:B------:R-:W-:Y:S01]  /*14b0*/  LEA.HI.X.SX32 R79, R79, R74, 0x1, P0 ;  /* 0x0000004a4f4f7211 */ /* 0x000fe200000f0eff */
[----:B------:R-:W-:Y:S01]  /*14c0*/  IMAD.WIDE.U32 R4, R81, c[0x0][0x238], R16 ;  /* 0x00008e0051047a25 */ /* 0x000fe200078e0010 */
[----:B------:R-:W-:-:S03]  /*14d0*/  ISETP.GE.AND P0, PT, R11, c[0x0][0x1d4], PT ;  /* 0x000075000b007a0c */ /* 0x000fc60003f06270 */
[----:B-1----:R-:W-:Y:S01]  /*14e0*/  IMAD R0, R79, c[0x0][0x238], RZ ;  /* 0x00008e004f007a24 */ /* 0x002fe200078e02ff */
[----:B--2---:R-:W-:-:S03]  /*14f0*/  @UP0 USHF.R.S32.HI UR37, URZ, 0x1f, UR36 ;  /* 0x0000001f3f250899 */ /* 0x004fc60008011424 */
[----:B------:R-:W-:Y:S01]  /*1500*/  IMAD R0, R81, c[0x0][0x23c], R0 ;  /* 0x00008f0051007a24 */ /* 0x000fe200078e0200 */
[----:B------:R-:W-:-:S03]  /*1510*/  @!UP0 UMOV UR36, UR29 ;  /* 0x0000001d00248c82 */ /* 0x000fc60008000000 */
[----:B------:R-:W-:Y:S01]  /*1520*/  IMAD.IADD R5, R5, 0x1, R0 ;  /* 0x0000000105057824 */ /* 0x000fe200078e0200 */
[----:B------:R-:W-:Y:S01]  /*1530*/  @!UP0 UMOV UR37, UR34 ;  /* 0x0000002200258c82 */ /* 0x000fe20008000000 */
[----:B------:R-:W-:Y:S01]  /*1540*/  SEL R0, RZ, 0xffffffff, P0 ;  /* 0xffffffffff007807 */ /* 0x000fe20000000000 */
[----:B------:R-:W-:Y:S01]  /*1550*/  USEL UR34, UR36, URZ, !UP5 ;  /* 0x0000003f24227287 */ /* 0x000fe2000e800000 */
[----:B------:R-:W-:Y:S01]  /*1560*/  IMAD.WIDE.U32 R114, R114, c[0x0][0x240], R4 ;  /* 0x0000900072727a25 */ /* 0x000fe200078e0004 */
[----:B------:R-:W-:Y:S02]  /*1570*/  SEL R5, RZ, 0x1, P1 ;  /* 0x00000001ff057807 */ /* 0x000fe40000800000 */
[----:B------:R-:W-:Y:S01]  /*1580*/  ISETP.GE.AND P1, PT, R100, c[0x0][0x1d4], PT ;  /* 0x0000750064007a0c */ /* 0x000fe20003f26270 */
[----:B------:R-:W-:Y:S01]  /*1590*/  IMAD.SHL.U32 R0, R0, 0x2, RZ ;  /* 0x0000000200007824 */ /* 0x000fe200078e00ff */
[----:B------:R-:W-:Y:S01]  /*15a0*/  IADD3 R115, R115, UR33, RZ ;  /* 0x0000002173737c10 */ /* 0x000fe2000fffe0ff */
[----:B------:R-:W-:Y:S01]  /*15b0*/  USEL UR33, UR37, URZ, !UP5 ;  /* 0x0000003f25217287 */ /* 0x000fe2000e800000 */
[----:B------:R-:W-:Y:S01]  /*15c0*/  ISETP.GE.AND P0, PT, R99, c[0x0][0x1d4], PT ;  /* 0x0000750063007a0c */ /* 0x000fe20003f06270 */
[----:B------:R-:W-:Y:S01]  /*15d0*/  UIMAD.WIDE.U32 UR36, UR34, UR4, UR38 ;  /* 0x00000004222472a5 */ /* 0x000fe2000f8e0026 */
[----:B------:R-:W-:Y:S01]  /*15e0*/  LOP3.LUT R0, R0, 0x2, R5, 0xe2, !PT ;  /* 0x0000000200007812 */ /* 0x000fe200078ee205 */
[----:B------:R-:W-:Y:S01]  /*15f0*/  UIMAD UR7, UR33, UR4, URZ ;  /* 0x00000004210772a4 */ /* 0x000fe2000f8e023f */
[----:B------:R-:W-:Y:S01]  /*1600*/  IMAD.WIDE.U32 R114, R112, c[0x0][0x248], R114 ;  /* 0x0000920070727a25 */ /* 0x000fe200078e0072 */
[----:B------:R-:W-:-:S02]  /*1610*/  SEL R3, RZ, 0x4, P1 ;  /* 0x00000004ff037807 */ /* 0x000fc40000800000 */
[----:B------:R-:W-:Y:S01]  /*1620*/  UIMAD UR5, UR34, UR5, UR7 ;  /* 0x00000005220572a4 */ /* 0x000fe2000f8e0207 */
[----:B------:R-:W-:Y:S02]  /*1630*/  SEL R94, RZ, 0x8, P0 ;  /* 0x00000008ff5e7807 */ /* 0x000fe40000000000 */
[----:B------:R-:W-:Y:S01]  /*1640*/  IADD3 R117, R115, UR6, RZ ;  /* 0x0000000673757c10 */ /* 0x000fe2000fffe0ff */
[----:B------:R-:W-:Y:S01]  /*1650*/  UIADD3 UR35, UR37, UR5, URZ ;  /* 0x0000000525237290 */ /* 0x000fe2000fffe03f */
[----:B------:R-:W-:Y:S01]  /*1660*/  LOP3.LUT R94, R94, R0, R3, 0xfe, !PT ;  /* 0x000000005e5e7212 */ /* 0x000fe200078efe03 */
[----:B------:R-:W-:Y:S05]  /*1670*/  @!P2 BRA `(.L_x_319) ;  /* 0x000001900000a947 */ /* 0x000fea0003800000 */
[----:B------:R-:W-:Y:S01]  /*1680*/  IMAD.U32 R3, RZ, RZ, UR18 ;  /* 0x00000012ff037e24 */ /* 0x000fe2000f8e00ff */
[C---:B------:R-:W-:Y:S01]  /*1690*/  LOP3.LUT R0, R94.reuse, 0xff, RZ, 0xc0, !PT ;  /* 0x000000ff5e007812 */ /* 0x040fe200078ec0ff */
[----:B------:R-:W-:Y:S01]  /*16a0*/  IMAD.MOV.U32 R116, RZ, RZ, R114 ;  /* 0x000000ffff747224 */ /* 0x000fe200078e0072 */
[----:B------:R-:W-:Y:S01]  /*16b0*/  USHF.R.S32.HI UR5, URZ, 0x1f, UR22 ;  /* 0x0000001f3f057899 */ /* 0x000fe20008011416 */
[----:B------:R-:W-:Y:S01]  /*16c0*/  IMAD.SHL.U32 R4, R94, 0x10, RZ ;  /* 0x000000105e047824 */ /* 0x000fe200078e00ff */
[----:B------:R-:W-:Y:S01]  /*16d0*/  UIMAD UR4, UR17, UR22, URZ ;  /* 0x00000016110472a4 */ /* 0x000fe2000f8e023f */
[----:B------:R-:W-:-:S03]  /*16e0*/  IMAD.WIDE.U32 R18, R3, UR22, R116 ;  /* 0x0000001603127c25 */ /* 0x000fc6000f8e0074 */
[----:B------:R-:W-:Y:S01]  /*16f0*/  UIMAD UR4, UR5, UR18, UR4 ;  /* 0x00000012050472a4 */ /* 0x000fe2000f8e0204 */
[----:B------:R-:W-:Y:S01]  /*1700*/  IMAD.SHL.U32 R3, R0, 0x8, RZ ;  /* 0x0000000800037824 */ /* 0x000fe200078e00ff */
[----:B------:R-:W-:Y:S01]  /*1710*/  LOP3.LUT P4, RZ, R4, 0x10, RZ, 0xc0, !PT ;  /* 0x0000001004ff7812 */ /* 0x000fe2000788c0ff */
[C---:B------:R-:W-:Y:S02]  /*1720*/  IMAD.SHL.U32 R2, R0.reuse, 0x4, RZ ;  /* 0x0000000400027824 */ /* 0x040fe400078e00ff */
[----:B------:R-:W-:Y:S01]  /*1730*/  IMAD.SHL.U32 R0, R0, 0x2, RZ ;  /* 0x0000000200007824 */ /* 0x000fe200078e00ff */
[----:B------:R-:W-:Y:S02]  /*1740*/  LOP3.LUT P3, RZ, R3, 0x10, RZ, 0xc0, !PT ;  /* 0x0000001003ff7812 */ /* 0x000fe4000786c0ff */
[----:B------:R-:W-:Y:S02]  /*1750*/  LOP3.LUT P2, RZ, R2, 0x10, RZ, 0xc0, !PT ;  /* 0x0000001002ff7812 */ /* 0x000fe4000784c0ff */
[----:B------:R-:W-:-:S02]  /*1760*/  LOP3.LUT P1, RZ, R0, 0x10, RZ, 0xc0, !PT ;  /* 0x0000001000ff7812 */ /* 0x000fc4000782c0ff */
[----:B------:R-:W-:Y:S02]  /*1770*/  IADD3 R0, R19, UR4, RZ ;  /* 0x0000000413007c10 */ /* 0x000fe4000fffe0ff */
[----:B------:R-:W-:-:S04]  /*1780*/  LEA R2, P0, R18, c[0x0][0x220], 0x1 ;  /* 0x0000880012027a11 */ /* 0x000fc800078008ff */
        /* <DEDUP_REMOVED lines=8> */
.L_x_319:
[----:B------:R-:W-:Y:S05]  /*1810*/  BSYNC B0 ;  /* 0x0000000000007941 */ /* 0x000fea0003800000 */
.L_x_318:
[----:B------:R-:W-:Y:S01]  /*1820*/  IMAD.MOV.U32 R0, RZ, RZ, c[0x0][0x27c] ;  /* 0x00009f00ff007624 */ /* 0x000fe200078e00ff */
[----:B------:R-:W-:Y:S01]  /*1830*/  ISETP.GE.AND P1, PT, R16, c[0x0][0x27c], PT ;  /* 0x00009f0010007a0c */ /* 0x000fe20003f26270 */
[----:B------:R-:W-:Y:S01]  /*1840*/  ULDC.64 UR4, c[0x0][0x260] ;  /* 0x0000980000047ab9 */ /* 0x000fe20000000a00 */
[----:B------:R-:W-:Y:S01]  /*1850*/  ISETP.GE.AND P0, PT, R11, c[0x0][0x27c], PT ;  /* 0x00009f000b007a0c */ /* 0x000fe20003f06270 */
[----:B------:R-:W-:Y:S01]  /*1860*/  UIMAD UR4, UR19, UR4, URZ ;  /* 0x00000004130472a4 */ /* 0x000fe2000f8e023f */
[C---:B------:R-:W-:Y:S01]  /*1870*/  ISETP.GE.AND P6, PT, R0.reuse, 0x1, PT ;  /* 0x000000010000780c */ /* 0x040fe20003fc6270 */
[----:B------:R-:W-:Y:S01]  /*1880*/  IMAD.SHL.U32 R0, R0, 0x2, RZ ;  /* 0x0000000200007824 */ /* 0x000fe200078e00ff */
[----:B-1----:R-:W-:Y:S01]  /*1890*/  SEL R3, RZ, c[0x0][0x27c], !P1 ;  /* 0x00009f00ff037a07 */ /* 0x002fe20004800000 */
[----:B------:R-:W-:Y:S01]  /*18a0*/  UIMAD UR6, UR20, UR5, UR4 ;  /* 0x00000005140672a4 */ /* 0x000fe2000f8e0204 */
[----:B------:R-:W-:Y:S01]  /*18b0*/  IMAD.U32 R19, RZ, RZ, UR20 ;  /* 0x00000014ff137e24 */ /* 0x000fe2000f8e00ff */
[----:B------:R-:W0:Y:S01]  /*18c0*/  LDGDEPBAR ;  /* 0x00000000000079af */ /* 0x000e220000000000 */
[----:B------:R-:W-:Y:S01]  /*18d0*/  IADD3 R5, -R0, c[0x0][0x1d4], RZ ;  /* 0x0000750000057a10 */ /* 0x000fe20007ffe1ff */
[----:B------:R-:W-:Y:S01]  /*18e0*/  IMAD.IADD R3, R16, 0x1, R3 ;  /* 0x0000000110037824 */ /* 0x000fe200078e0203 */
[----:B------:R-:W-:Y:S01]  /*18f0*/  ULDC.64 UR4, c[0x0][0x210] ;  /* 0x0000840000047ab9 */ /* 0x000fe20000000a00 */
[----:B------:R-:W-:Y:S01]  /*1900*/  IMAD.WIDE.U32 R18, R19, c[0x0][0x210], R16 ;  /* 0x0000840013127a25 */ /* 0x000fe200078e0010 */
[CC--:B------:R-:W-:Y:S01]  /*1910*/  SEL R13, R0.reuse, R5.reuse, !P1 ;  /* 0x00000005000d7207 */ /* 0x0c0fe20004800000 */
[----:B------:R-:W-:Y:S01]  /*1920*/  UIMAD UR4, UR19, UR4, URZ ;  /* 0x00000004130472a4 */ /* 0x000fe2000f8e023f */
[----:B------:R-:W-:Y:S01]  /*1930*/  SEL R5, R0, R5, !P0 ;  /* 0x0000000500057207 */ /* 0x000fe20004000000 */
[----:B------:R-:W-:Y:S01]  /*1940*/  IMAD.U32 R21, RZ, RZ, UR20 ;  /* 0x00000014ff157e24 */ /* 0x000fe2000f8e00ff */
[----:B------:R-:W-:Y:S01]  /*1950*/  SEL R0, RZ, c[0x0][0x27c], !P0 ;  /* 0x00009f00ff007a07 */ /* 0x000fe20004000000 */
[----:B------:R-:W-:Y:S01]  /*1960*/  UIMAD UR4, UR20, UR5, UR4 ;  /* 0x00000005140472a4 */ /* 0x000fe2000f8e0204 */
[----:B------:R-:W-:Y:S01]  /*1970*/  SHF.R.S32.HI R4, RZ, 0x1f, R3 ;  /* 0x0000001fff047819 */ /* 0x000fe20000011403 */
[----:B------:R-:W-:Y:S01]  /*1980*/  IMAD.WIDE.U32 R20, R21, c[0x0][0x260], R16 ;  /* 0x0000980015147a25 */ /* 0x000fe200078e0010 */
[----:B------:R-:W-:-:S02]  /*1990*/  SHF.R.S32.HI R2, RZ, 0x1f, R13 ;  /* 0x0000001fff027819 */ /* 0x000fc4000001140d */
[CC--:B------:R-:W-:Y:S01]  /*19a0*/  LEA.HI R93, R4.reuse, R3.reuse, RZ, 0x3 ;  /* 0x00000003045d7211 */ /* 0x0c0fe200078f18ff */
[----:B------:R-:W-:Y:S01]  /*19b0*/  IMAD.IADD R0, R11, 0x1, R0 ;  /* 0x000000010b007824 */ /* 0x000fe200078e0200 */
[----:B------:R-:W-:Y:S01]  /*19c0*/  LEA.HI R4, R4, R3, RZ, 0x6 ;  /* 0x0000000304047211 */ /* 0x000fe200078f30ff */
[----:B------:R-:W-:Y:S01]  /*19d0*/  IMAD R104, R74, c[0x0][0x290], RZ ;  /* 0x0000a4004a687a24 */ /* 0x000fe200078e02ff */
[----:B------:R-:W-:Y:S01]  /*19e0*/  LEA.HI R2, R2, R13, RZ, 0x4 ;  /* 0x0000000d02027211 */ /* 0x000fe200078f20ff */
[----:B------:R-:W-:Y:S01]  /*19f0*/  IMAD R102, R74, c[0x0][0x280], RZ ;  /* 0x0000a0004a667a24 */ /* 0x000fe200078e02ff */
[----:B------:R-:W-:Y:S01]  /*1a00*/  SHF.R.S32.HI R3, RZ, 0x1f, R0 ;  /* 0x0000001fff037819 */ /* 0x000fe20000011400 */
[----:B------:R-:W-:Y:S01]  /*1a10*/  IMAD.SHL.U32 R4, R4, 0x20, RZ ;  /* 0x0000002004047824 */ /* 0x000fe200078e00ff */
[----:B------:R-:W-:Y:S01]  /*1a20*/  LOP3.LUT R8, R9, 0x38, R93, 0xf8, !PT ;  /* 0x0000003809087812 */ /* 0x000fe200078ef85d */
[----:B------:R-:W-:Y:S01]  /*1a30*/  IMAD.WIDE.U32 R108, R101, c[0x0][0x290], R16 ;  /* 0x0000a400656c7a25 */ /* 0x000fe200078e0010 */
[----:B------:R-:W-:-:S02]  /*1a40*/  LEA.HI R92, R3, R0, RZ, 0x3 ;  /* 0x00000000035c7211 */ /* 0x000fc400078f18ff */
[----:B------:R-:W-:Y:S01]  /*1a50*/  LEA.HI R3, R3, R0, RZ, 0x6 ;  /* 0x0000000003037211 */ /* 0x000fe200078f30ff */
[----:B------:R-:W-:Y:S01]  /*1a60*/  IMAD.WIDE.U32 R106, R101, c[0x0][0x280], R16 ;  /* 0x0000a000656a7a25 */ /* 0x000fe200078e0010 */
[----:B------:R-:W-:Y:S02]  /*1a70*/  LOP3.LUT R6, R9, 0x38, R92, 0xf8, !PT ;  /* 0x0000003809067812 */ /* 0x000fe400078ef85c */
[----:B------:R-:W-:Y:S01]  /*1a80*/  SHF.R.S32.HI R0, RZ, 0x1f, R5 ;  /* 0x0000001fff007819 */ /* 0x000fe20000011405 */
[----:B------:R-:W-:Y:S01]  /*1a90*/  IMAD.SHL.U32 R3, R3, 0x20, RZ ;  /* 0x0000002003037824 */ /* 0x000fe200078e00ff */
[----:B------:R-:W-:Y:S01]  /*1aa0*/  LOP3.LUT R87, R6, R7, RZ, 0x3c, !PT ;  /* 0x0000000706577212 */ /* 0x000fe200078e3cff */
[C---:B------:R-:W-:Y:S01]  /*1ab0*/  IMAD R104, R101.reuse, c[0x0][0x294], R104 ;  /* 0x0000a50065687a24 */ /* 0x040fe200078e0268 */
[----:B------:R-:W-:Y:S01]  /*1ac0*/  LEA.HI R0, R0, R5, RZ, 0x4 ;  /* 0x0000000500007211 */ /* 0x000fe200078f20ff */
[----:B------:R-:W-:Y:S01]  /*1ad0*/  IMAD R102, R101, c[0x0][0x284], R102 ;  /* 0x0000a10065667a24 */ /* 0x000fe200078e0266 */
[----:B------:R-:W-:Y:S01]  /*1ae0*/  LOP3.LUT R3, R3, 0x7ffff800, RZ, 0xc0, !PT ;  /* 0x7ffff80003037812 */ /* 0x000fe200078ec0ff */
[----:B------:R-:W-:Y:S01]  /*1af0*/  IMAD.SHL.U32 R97, R94, 0x10, RZ ;  /* 0x000000105e617824 */ /* 0x000fe200078e00ff */
[----:B------:R-:W-:Y:S01]  /*1b00*/  SHF.R.S32.HI R2, RZ, 0x4, R2 ;  /* 0x00000004ff027819 */ /* 0x000fe20000011402 */
[----:B------:R-:W-:Y:S01]  /*1b10*/  IMAD.IADD R109, R109, 0x1, R104 ;  /* 0x000000016d6d7824 */ /* 0x000fe200078e0268 */
[----:B------:R-:W-:Y:S01]  /*1b20*/  IADD3 R87, R87, R3, R86 ;  /* 0x0000000357577210 */ /* 0x000fe20007ffe056 */
[----:B------:R-:W-:Y:S01]  /*1b30*/  IMAD.IADD R107, R107, 0x1, R102 ;  /* 0x000000016b6b7824 */ /* 0x000fe200078e0266 */
[----:B------:R-:W-:Y:S01]  /*1b40*/  SHF.R.S32.HI R3, RZ, 0x4, R0 ;  /* 0x00000004ff037819 */ /* 0x000fe20000011400 */
[----:B------:R-:W-:Y:S01]  /*1b50*/  IMAD.U32 R110, RZ, RZ, UR34 ;  /* 0x00000022ff6e7e24 */ /* 0x000fe2000f8e00ff */
[----:B------:R-:W-:Y:S01]  /*1b60*/  LOP3.LUT R4, R4, 0x7ffff800, RZ, 0xc0, !PT ;  /* 0x7ffff80004047812 */ /* 0x000fe200078ec0ff */
[----:B------:R-:W-:Y:S01]  /*1b70*/  IMAD.WIDE.U32 R108, R65, c[0x0][0x290], R108 ;  /* 0x0000a400416c7a25 */ /* 0x000fe200078e006c */
[----:B------:R-:W-:-:S02]  /*1b80*/  LOP3.LUT R89, R8, R7, RZ, 0x3c, !PT ;  /* 0x0000000708597212 */ /* 0x000fc400078e3cff */
[----:B------:R-:W-:Y:S01]  /*1b90*/  LEA.HI.SX32 R91, R93, R2, 0x1d ;  /* 0x000000025d5b7211 */ /* 0x000fe200078feaff */
[----:B------:R-:W-:Y:S01]  /*1ba0*/  IMAD.WIDE.U32 R106, R65, c[0x0][0x280], R106 ;  /* 0x0000a000416a7a25 */ /* 0x000fe200078e006a */
[----:B------:R-:W-:Y:S02]  /*1bb0*/  LEA.HI.SX32 R3, R92, R3, 0x1d ;  /* 0x000000035c037211 */ /* 0x000fe400078feaff */
[----:B------:R-:W-:Y:S01]  /*1bc0*/  IADD3 R89, R89, R4, R86 ;  /* 0x0000000459597210 */ /* 0x000fe20007ffe056 */
[----:B------:R-:W-:Y:S01]  /*1bd0*/  IMAD.SHL.U32 R87, R87, 0x2, RZ ;  /* 0x0000000257577824 */ /* 0x000fe200078e00ff */
[----:B------:R-:W-:Y:S01]  /*1be0*/  SHF.R.S32.HI R4, RZ, 0x1f, R91 ;  /* 0x0000001fff047819 */ /* 0x000fe2000001145b */
[----:B------:R-:W-:Y:S01]  /*1bf0*/  IMAD.SHL.U32 R90, R3, 0x8, RZ ;  /* 0x00000008035a7824 */ /* 0x000fe200078e00ff */
[----:B------:R-:W-:Y:S01]  /*1c00*/  SHF.R.S32.HI R0, RZ, 0x1f, R3 ;  /* 0x0000001fff007819 */ /* 0x000fe20000011403 */
[----:B------:R-:W-:Y:S01]  /*1c10*/  IMAD.SHL.U32 R89, R89, 0x2, RZ ;  /* 0x0000000259597824 */ /* 0x000fe200078e00ff */
[----:B------:R-:W-:Y:S01]  /*1c20*/  LEA.HI R4, R4, R91, RZ, 0x3 ;  /* 0x0000005b04047211 */ /* 0x000fe200078f18ff */
[----:B------:R-:W-:Y:S01]  /*1c30*/  IMAD.SHL.U32 R91, R91, 0x8, RZ ;  /* 0x000000085b5b7824 */ /* 0x000fe200078e00ff */
[----:B------:R-:W-:-:S02]  /*1c40*/  LEA.HI R0, R0, R3, RZ, 0x3 ;  /* 0x0000000300007211 */ /* 0x000fc400078f18ff */
[C---:B------:R-:W-:Y:S01]  /*1c50*/  LOP3.LUT R2, R9.reuse, 0x38, R90, 0xf8, !PT ;  /* 0x0000003809027812 */ /* 0x040fe200078ef85a */
[----:B------:R-:W-:Y:S01]  /*1c60*/  IMAD.SHL.U32 R4, R4, 0x100, RZ ;  /* 0x0000010004047824 */ /* 0x000fe200078e00ff */
[----:B------:R-:W-:Y:S01]  /*1c70*/  LOP3.LUT R5, R9, 0x38, R91, 0xf8, !PT ;  /* 0x0000003809057812 */ /* 0x000fe200078ef85b */
[----:B------:R-:W-:Y:S01]  /*1c80*/  IMAD.SHL.U32 R0, R0, 0x100, RZ ;  /* 0x0000010000007824 */ /* 0x000fe200078e00ff */
[----:B------:R-:W-:Y:S01]  /*1c90*/  IADD3 R19, R19, UR4, RZ ;  /* 0x0000000413137c10 */ /* 0x000fe2000fffe0ff */
[----:B------:R-:W-:Y:S01]  /*1ca0*/  ULDC.64 UR4, c[0x0][0x290] ;  /* 0x0000a40000047ab9 */ /* 0x000fe20000000a00 */
[-C--:B------:R-:W-:Y:S01]  /*1cb0*/  LOP3.LUT R5, R5, R7.reuse, RZ, 0x3c, !PT ;  /* 0x0000000705057212 */ /* 0x080fe200078e3cff */
[----:B------:R-:W-:Y:S01]  /*1cc0*/  USHF.L.U64.HI UR38, UR4, UR32, UR5 ;  /* 0x0000002004267299 */ /* 0x000fe20008010205 */
[----:B------:R-:W-:Y:S01]  /*1cd0*/  LOP3.LUT R88, R4, 0x7ffff800, RZ, 0xc0, !PT ;  /* 0x7ffff80004587812 */ /* 0x000fe200078ec0ff */
[----:B------:R-:W-:Y:S01]  /*1ce0*/  USHF.L.U32 UR39, UR4, 0x5, URZ ;  /* 0x0000000504277899 */ /* 0x000fe2000800063f */
[----:B------:R-:W-:Y:S01]  /*1cf0*/  LOP3.LUT R7, R2, R7, RZ, 0x3c, !PT ;  /* 0x0000000702077212 */ /* 0x000fe200078e3cff */
[----:B------:R-:W-:Y:S01]  /*1d00*/  IMAD.WIDE.U32 R110, R110, c[0x0][0x218], R18 ;  /* 0x000086006e6e7a25 */ /* 0x000fe200078e0012 */
[----:B------:R-:W-:Y:S01]  /*1d10*/  LOP3.LUT R0, R0, 0x7ffff800, RZ, 0xc0, !PT ;  /* 0x7ffff80000007812 */ /* 0x000fe200078ec0ff */
[----:B------:R-:W-:Y:S01]  /*1d20*/  ULDC.64 UR4, c[0x0][0x280] ;  /* 0x0000a00000047ab9 */ /* 0x000fe20000000a00 */
[----:B------:R-:W-:Y:S01]  /*1d30*/  SHF.R.S32.HI R15, RZ, 0x1f, R14 ;  /* 0x0000001fff0f7819 */ /* 0x000fe2000001140e */
[----:B------:R-:W-:Y:S01]  /*1d40*/  USHF.L.U64.HI UR40, UR4, UR32, UR5 ;  /* 0x0000002004287299 */ /* 0x000fe20008010205 */
[--C-:B------:R-:W-:Y:S01]  /*1d50*/  IADD3 R88, R5, R88, R86.reuse ;  /* 0x0000005805587210 */ /* 0x100fe20007ffe056 */
[----:B------:R-:W-:Y:S01]  /*1d60*/  USHF.L.U32 UR41, UR4, 0x5, URZ ;  /* 0x0000000504297899 */ /* 0x000fe2000800063f */
[----:B------:R-:W-:Y:S01]  /*1d70*/  IADD3 R86, R7, R0, R86 ;  /* 0x0000000007567210 */ /* 0x000fe20007ffe056 */
[----:B------:R-:W-:Y:S01]  /*1d80*/  IMAD.WIDE.U32 R24, R101, c[0x0][0x290], R14 ;  /* 0x0000a40065187a25 */ /* 0x000fe200078e000e */
[----:B------:R-:W-:Y:S01]  /*1d90*/  ULDC.64 UR4, c[0x0][0x1e0] ;  /* 0x0000780000047ab9 */ /* 0x000fe20000000a00 */
[----:B------:R-:W-:Y:S01]  /*1da0*/  SHF.R.S32.HI R0, RZ, 0x1f, R65 ;  /* 0x0000001fff007819 */ /* 0x000fe20000011441 */
[----:B------:R-:W-:Y:S01]  /*1db0*/  USHF.L.U64.HI UR32, UR4, UR32, UR5 ;  /* 0x0000002004207299 */ /* 0x000fe20008010205 */
[----:B------:R-:W-:Y:S01]  /*1dc0*/  IADD3 R21, R21, UR6, RZ ;  /* 0x0000000615157c10 */ /* 0x000fe2000fffe0ff */
[C---:B------:R-:W-:Y:S01]  /*1dd0*/  IMAD.WIDE.U32 R22, R101.reuse, c[0x0][0x280], R14 ;  /* 0x0000a00065167a25 */ /* 0x040fe200078e000e */
[----:B------:R-:W-:Y:S01]  /*1de0*/  USHF.L.U32 UR42, UR4, 0x5, URZ ;  /* 0x00000005042a7899 */ /* 0x000fe2000800063f */
[----:B------:R-:W-:Y:S01]  /*1df0*/  LOP3.LUT R94, R94, 0xff, RZ, 0xc0, !PT ;  /* 0x000000ff5e5e7812 */ /* 0x000fe200078ec0ff */
[----:B------:R-:W-:Y:S01]  /*1e00*/  ULDC.64 UR6, c[0x0][0x268] ;  /* 0x00009a0000067ab9 */ /* 0x000fe20000000a00 */
[----:B------:R-:W-:Y:S01]  /*1e10*/  IMAD.IADD R105, R104, 0x1, R25 ;  /* 0x0000000168697824 */ /* 0x000fe200078e0219 */
[----:B------:R-:W-:Y:S01]  /*1e20*/  ULDC.64 UR4, c[0x0][0x218] ;  /* 0x0000860000047ab9 */ /* 0x000fe20000000a00 */
[----:B------:R-:W-:Y:S01]  /*1e30*/  IMAD.IADD R103, R102, 0x1, R23 ;  /* 0x0000000166677824 */ /* 0x000fe200078e0217 */
[----:B------:R-:W-:Y:S01]  /*1e40*/  UIMAD UR6, UR10, UR6, URZ ;  /* 0x000000060a0672a4 */ /* 0x000fe2000f8e023f */
[C---:B------:R-:W-:Y:S01]  /*1e50*/  IMAD R2, R0.reuse, c[0x0][0x290], RZ ;  /* 0x0000a40000027a24 */ /* 0x040fe200078e02ff */
[----:B------:R-:W-:Y:S01]  /*1e60*/  UIMAD UR4, UR33, UR4, URZ ;  /* 0x00000004210472a4 */ /* 0x000fe2000f8e023f */
[----:B------:R-:W-:Y:S01]  /*1e70*/  IMAD.MOV.U32 R104, RZ, RZ, R24 ;  /* 0x000000ffff687224 */ /* 0x000fe200078e0018 */
[----:B------:R-:W-:Y:S01]  /*1e80*/  UIMAD UR6, UR11, UR7, UR6 ;  /* 0x000000070b0672a4 */ /* 0x000fe2000f8e0206 */
[----:B------:R-:W-:Y:S01]  /*1e90*/  IMAD.MOV.U32 R102, RZ, RZ, R22 ;  /* 0x000000ffff667224 */ /* 0x000fe200078e0016 */
[----:B------:R-:W-:Y:S01]  /*1ea0*/  UIMAD UR5, UR34, UR5, UR4 ;  /* 0x00000005220572a4 */ /* 0x000fe2000f8e0204 */
[----:B------:R-:W-:Y:S01]  /*1eb0*/  IMAD R0, R0, c[0x0][0x280], RZ ;  /* 0x0000a00000007a24 */ /* 0x000fe200078e02ff */
[----:B------:R-:W-:Y:S01]  /*1ec0*/  IADD3 R75, P2, R101, UR9, RZ ;  /* 0x00000009654b7c10 */ /* 0x000fe2000ff5e0ff */
[----:B------:R-:W-:Y:S01]  /*1ed0*/  IMAD.SHL.U32 R96, R94, 0x8, RZ ;  /* 0x000000085e607824 */ /* 0x000fe200078e00ff */
[----:B------:R-:W-:Y:S01]  /*1ee0*/  IADD3 R71, P1, P0, R118, UR36, R16 ;  /* 0x0000002476477c10 */ /* 0x000fe2000f83e010 */
[----:B------:R-:W-:Y:S01]  /*1ef0*/  IMAD.SHL.U32 R95, R94, 0x4, RZ ;  /* 0x000000045e5f7824 */ /* 0x000fe200078e00ff */
[----:B------:R-:W-:Y:S01]  /*1f00*/  LOP3.LUT R93, R93, 0xfffffff8, RZ, 0xc0, !PT ;  /* 0xfffffff85d5d7812 */ /* 0x000fe200078ec0ff */
[----:B------:R-:W-:Y:S01]  /*1f10*/  IMAD.WIDE.U32 R112, R112, c[0x0][0x268], R20 ;  /* 0x00009a0070707a25 */ /* 0x000fe200078e0014 */
[----:B------:R-:W-:Y:S01]  /*1f20*/  LOP3.LUT R92, R92, 0xfffffff8, RZ, 0xc0, !PT ;  /* 0xfffffff85c5c7812 */ /* 0x000fe200078ec0ff */
[----:B------:R-:W-:Y:S01]  /*1f30*/  ULDC.U8 UR4, c[0x0][0x298] ;  /* 0x0000a60000047ab9 */ /* 0x000fe20000000000 */
[----:B------:R-:W-:Y:S01]  /*1f40*/  IADD3 R10, R14, 0x60, RZ ;  /* 0x000000600e0a7810 */ /* 0x000fe20007ffe0ff */
[----:B------:R-:W-:Y:S01]  /*1f50*/  IMAD.SHL.U32 R94, R94, 0x2, RZ ;  /* 0x000000025e5e7824 */ /* 0x000fe200078e00ff */
[----:B------:R-:W-:Y:S01]  /*1f60*/  IADD3 R9, R14, 0x20, RZ ;  /* 0x000000200e097810 */ /* 0x000fe20007ffe0ff */
[C---:B------:R-:W-:Y:S01]  /*1f70*/  IMAD R67, R65.reuse, c[0x0][0x294], R2 ;  /* 0x0000a50041437a24 */ /* 0x040fe200078e0202 */
[----:B------:R-:W-:Y:S01]  /*1f80*/  ISETP.NE.AND P5, PT, RZ, UR4, PT ;  /* 0x00000004ff007c0c */ /* 0x000fe2000bfa5270 */
[----:B------:R-:W-:Y:S01]  /*1f90*/  IMAD R3, R65, c[0x0][0x284], R0 ;  /* 0x0000a10041037a24 */ /* 0x000fe200078e0200 */
[----:B------:R-:W-:Y:S01]  /*1fa0*/  LOP3.LUT R97, R97, 0x10, RZ, 0xc0, !PT ;  /* 0x0000001061617812 */ /* 0x000fe200078ec0ff */
[----:B------:R-:W-:Y:S01]  /*1fb0*/  IMAD.WIDE.U32 R104, R65, c[0x0][0x290], R104 ;  /* 0x0000a40041687a25 */ /* 0x000fe200078e0068 */
[----:B------:R-:W-:-:S02]  /*1fc0*/  IADD3.X R74, R74, UR8, RZ, P2, !PT ;  /* 0x000000084a4a7c10 */ /* 0x000fc400097fe4ff */
[----:B------:R-:W-:Y:S01]  /*1fd0*/  IADD3.X R70, R83, UR35, R17, P1, P0 ;  /* 0x0000002353467c10 */ /* 0x000fe20008fe0411 */
[----:B------:R-:W-:Y:S01]  /*1fe0*/  IMAD.WIDE.U32 R102, R65, c[0x0][0x280], R102 ;  /* 0x0000a00041667a25 */ /* 0x000fe200078e0066 */
[----:B------:R-:W-:Y:S02]  /*1ff0*/  LOP3.LUT R96, R96, 0x10, RZ, 0xc0, !PT ;  /* 0x0000001060607812 */ /* 0x000fe400078ec0ff */
[----:B------:R-:W-:Y:S01]  /*2000*/  LOP3.LUT R95, R95, 0x10, RZ, 0xc0, !PT ;  /* 0x000000105f5f7812 */ /* 0x000fe200078ec0ff */
[----:B------:R-:W-:Y:S01]  /*2010*/  IMAD.IADD R69, R109, 0x1, R67 ;  /* 0x000000016d457824 */ /* 0x000fe200078e0243 */
[----:B------:R-:W-:Y:S01]  /*2020*/  LOP3.LUT R94, R94, 0x10, RZ, 0xc0, !PT ;  /* 0x000000105e5e7812 */ /* 0x000fe200078ec0ff */
[----:B------:R-:W-:Y:S01]  /*2030*/  IMAD.IADD R68, R107, 0x1, R3 ;  /* 0x000000016b447824 */ /* 0x000fe200078e0203 */
[----:B------:R-:W-:Y:S01]  /*2040*/  IADD3 R77, R113, UR6, RZ ;  /* 0x00000006714d7c10 */ /* 0x000fe2000fffe0ff */
[----:B------:R-:W-:Y:S01]  /*2050*/  IMAD.IADD R67, R67, 0x1, R105 ;  /* 0x0000000143437824 */ /* 0x000fe200078e0269 */
[----:B------:R-:W-:Y:S01]  /*2060*/  IADD3 R73, R111, UR5, RZ ;  /* 0x000000056f497c10 */ /* 0x000fe2000fffe0ff */
[----:B------:R-:W-:Y:S01]  /*2070*/  IMAD.IADD R66, R3, 0x1, R103 ;  /* 0x0000000103427824 */ /* 0x000fe200078e0267 */
[----:B------:R-:W-:Y:S01]  /*2080*/  SHF.R.S32.HI R85, RZ, 0x1f, R93 ;  /* 0x0000001fff557819 */ /* 0x000fe2000001145d */
[----:B------:R-:W-:Y:S01]  /*2090*/  IMAD.SHL.U32 R88, R88, 0x2, RZ ;  /* 0x0000000258587824 */ /* 0x000fe200078e00ff */
[----:B------:R-:W-:Y:S01]  /*20a0*/  SHF.R.S32.HI R84, RZ, 0x1f, R92 ;  /* 0x0000001fff547819 */ /* 0x000fe2000001145c */
[----:B------:R-:W-:Y:S01]  /*20b0*/  IMAD.SHL.U32 R86, R86, 0x2, RZ ;  /* 0x0000000256567824 */ /* 0x000fe200078e00ff */
[----:B------:R-:W-:-:S02]  /*20c0*/  SHF.R.S32.HI R82, RZ, 0x1f, R91 ;  /* 0x0000001fff527819 */ /* 0x000fc4000001145b */
[----:B------:R-:W-:Y:S01]  /*20d0*/  SHF.R.S32.HI R80, RZ, 0x1f, R90 ;  /* 0x0000001fff507819 */ /* 0x000fe2000001145a */
[----:B------:R-:W-:Y:S06]  /*20e0*/  BAR.SYNC.DEFER_BLOCKING 0x0 ;  /* 0x0000000000007b1d */ /* 0x000fec0000010000 */
.L_x_338:
[----:B------:R-:W-:Y:S01]  /*20f0*/  USHF.R.S32.HI UR8, URZ, 0x1f, UR22 ;  /* 0x0000001f3f087899 */ /* 0x000fe20008011416 */
[----:B------:R-:W-:Y:S04]  /*2100*/  DEPBAR.LE SB0, 0x0 ;  /* 0x000080000000791a */ /* 0x000fe80000000000 */
[----:B------:R-:W-:Y:S01]  /*2110*/  UIMAD UR7, UR32, UR22, URZ ;  /* 0x00000016200772a4 */ /* 0x000fe2000f8e023f */
[----:B------:R-:W-:Y:S01]  /*2120*/  BAR.SYNC.DEFER_BLOCKING 0x0 ;  /* 0x0000000000007b1d */ /* 0x000fe20000010000 */
[----:B------:R-:W-:Y:S02]  /*2130*/  UIMAD.WIDE.U32 UR46, UR42, UR22, URZ ;  /* 0x000000162a2e72a5 */ /* 0x000fe4000f8e003f */
[----:B------:R-:W-:Y:S04]  /*2140*/  UIMAD UR7, UR8, UR42, UR7 ;  /* 0x0000002a080772a4 */ /* 0x000fe8000f8e0207 */
[----:B------:R-:W-:Y:S01]  /*2150*/  IADD3 R3, P1, R71, UR46, RZ ;  /* 0x0000002e47037c10 */ /* 0x000fe2000ff3e0ff */
[----:B------:R-:W-:Y:S03]  /*2160*/  UIADD3 UR7, UR47, UR7, URZ ;  /* 0x000000072f077290 */ /* 0x000fe6000fffe03f */
[C---:B-----5:R-:W-:Y:S03]  /*2170*/  LEA R54, P0, R3.reuse, c[0x0][0x1c8], 0x1 ;  /* 0x0000720003367a11 */ /* 0x060fe600078008ff */
[----:B------:R-:W-:Y:S04]  /*2180*/  IADD3.X R0, R70, UR7, RZ, P1, !PT ;  /* 0x0000000746007c10 */ /* 0x000fe80008ffe4ff */
[----:B------:R-:W-:Y:S01]  /*2190*/  LEA.HI.X R55, R3, c[0x0][0x1cc], R0, 0x1, P0 ;  /* 0x0000730003377a11 */ /* 0x000fe200000f0c00 */
[----:B------:R-:W-:Y:S01]  /*21a0*/  BSSY B1, `(.L_x_320) ;  /* 0x0000264000017945 */ /* 0x000fe20003800000 */
[----:B-1----:R-:W-:-:S05]  /*21b0*/  @!P6 BRA `(.L_x_321) ;  /* 0x000025000000e947 */ /* 0x002fca0003800000 */
[----:B------:R-:W-:Y:S02]  /*21c0*/  UIMAD UR6, UR40, UR22, URZ ;  /* 0x00000016280672a4 */ /* 0x000fe4000f8e023f */
[----:B------:R-:W-:Y:S02]  /*21d0*/  UIMAD UR5, UR38, UR22, URZ ;  /* 0x00000016260572a4 */ /* 0x000fe4000f8e023f */
[----:B------:R-:W-:Y:S02]  /*21e0*/  UIMAD UR4, UR22, -0x20, UR27 ;  /* 0xffffffe0160478a4 */ /* 0x000fe4000f8e021b */
[----:B------:R-:W-:Y:S02]  /*21f0*/  UIMAD.WIDE.U32 UR44, UR41, UR22, URZ ;  /* 0x00000016292c72a5 */ /* 0x000fe4000f8e003f */
[----:B------:R-:W-:Y:S02]  /*2200*/  UIMAD.WIDE.U32 UR10, UR39, UR22, URZ ;  /* 0x00000016270a72a5 */ /* 0x000fe4000f8e003f */
[----:B------:R-:W-:Y:S02]  /*2210*/  UIMAD UR6, UR8, UR41, UR6 ;  /* 0x00000029080672a4 */ /* 0x000fe4000f8e0206 */
[----:B------:R-:W-:Y:S02]  /*2220*/  UIMAD UR5, UR8, UR39, UR5 ;  /* 0x00000027080572a4 */ /* 0x000fe4000f8e0205 */
[----:B------:R-:W-:Y:S02]  /*2230*/  UISETP.LT.AND UP0, UPT, UR4, 0x20, UPT ;  /* 0x000000200400788c */ /* 0x000fe4000bf01270 */
[----:B------:R-:W-:Y:S02]  /*2240*/  UIADD3 UR6, UR45, UR6, URZ ;  /* 0x000000062d067290 */ /* 0x000fe4000fffe03f */
[----:B------:R-:W-:Y:S02]  /*2250*/  UIADD3 UR5, UR11, UR5, URZ ;  /* 0x000000050b057290 */ /* 0x000fe4000fffe03f */
[----:B------:R-:W-:Y:S01]  /*2260*/  USEL UR4, UR4, 0x20, UP0 ;  /* 0x0000002004047887 */ /* 0x000fe20008000000 */
[----:B------:R-:W-:-:S05]  /*2270*/  @!P5 BRA `(.L_x_322) ;  /* 0x000012600000d947 */ /* 0x000fca0003800000 */
[----:B------:R-:W-:Y:S01]  /*2280*/  ISETP.GE.AND P4, PT, R101, UR4, PT ;  /* 0x0000000465007c0c */ /* 0x000fe2000bf86270 */
        /* <DEDUP_REMOVED lines=10> */
[----:B------:R-:W-:Y:S01]  /*2330*/  IADD3 R3, P1, R102, UR44, RZ ;  /* 0x0000002c66037c10 */ /* 0x000fe2000ff3e0ff */
[----:B------:R-:W-:Y:S01]  /*2340*/  CS2R R30, SRZ ;  /* 0x00000000001e7805 */ /* 0x000fe2000001ff00 */
[----:B------:R-:W-:Y:S01]  /*2350*/  IADD3 R5, P0, R104, UR10, RZ ;  /* 0x0000000a68057c10 */ /* 0x000fe2000ff1e0ff */
[----:B------:R-:W-:Y:S01]  /*2360*/  CS2R R32, SRZ ;  /* 0x0000000000207805 */ /* 0x000fe2000001ff00 */
[----:B------:R-:W-:Y:S01]  /*2370*/  IADD3.X R0, R66, UR6, RZ, P1, !PT ;  /* 0x0000000642007c10 */ /* 0x000fe20008ffe4ff */
[----:B------:R-:W-:Y:S01]  /*2380*/  CS2R R26, SRZ ;  /* 0x00000000001a7805 */ /* 0x000fe2000001ff00 */
[----:B------:R-:W-:Y:S01]  /*2390*/  LEA R6, P1, R3, c[0x0][0x270], 0x1 ;  /* 0x00009c0003067a11 */ /* 0x000fe200078208ff */
[----:B------:R-:W-:Y:S01]  /*23a0*/  CS2R R18, SRZ ;  /* 0x0000000000127805 */ /* 0x000fe2000001ff00 */
[----:B------:R-:W-:Y:S01]  /*23b0*/  IADD3.X R2, R67, UR5, RZ, P0, !PT ;  /* 0x0000000543027c10 */ /* 0x000fe200087fe4ff */
[----:B------:R-:W-:Y:S01]  /*23c0*/  CS2R R52, SRZ ;  /* 0x0000000000347805 */ /* 0x000fe2000001ff00 */
[----:B------:R-:W-:Y:S01]  /*23d0*/  LEA R4, P0, R5, c[0x0][0x288], 0x1 ;  /* 0x0000a20005047a11 */ /* 0x000fe200078008ff */
[----:B------:R-:W-:Y:S01]  /*23e0*/  CS2R R50, SRZ ;  /* 0x0000000000327805 */ /* 0x000fe2000001ff00 */
[----:B------:R-:W-:Y:S01]  /*23f0*/  LEA.HI.X R7, R3, c[0x0][0x274], R0, 0x1, P1 ;  /* 0x00009d0003077a11 */ /* 0x000fe200008f0c00 */
[----:B------:R-:W-:Y:S01]  /*2400*/  CS2R R46, SRZ ;  /* 0x00000000002e7805 */ /* 0x000fe2000001ff00 */
[----:B------:R-:W-:Y:S01]  /*2410*/  ISETP.GE.AND P3, PT, R14, c[0x0][0x27c], PT ;  /* 0x00009f000e007a0c */ /* 0x000fe20003f66270 */
[----:B------:R-:W-:Y:S01]  /*2420*/  CS2R R42, SRZ ;  /* 0x00000000002a7805 */ /* 0x000fe2000001ff00 */
[----:B------:R-:W-:Y:S02]  /*2430*/  LEA.HI.X R5, R5, c[0x0][0x28c], R2, 0x1, P0 ;  /* 0x0000a30005057a11 */ /* 0x000fe400000f0c02 */
[----:B------:R-:W-:Y:S02]  /*2440*/  ISETP.GE.AND P2, PT, R9, c[0x0][0x27c], PT ;  /* 0x00009f0009007a0c */ /* 0x000fe40003f46270 */
[----:B------:R-:W-:Y:S02]  /*2450*/  ISETP.GE.AND P1, PT, R12, c[0x0][0x27c], PT ;  /* 0x00009f000c007a0c */ /* 0x000fe40003f26270 */
[----:B------:R-:W-:Y:S05]  /*2460*/  ISETP.GE.AND P0, PT, R10, c[0x0][0x27c], PT ;  /* 0x00009f000a007a0c */ /* 0x000fea0003f06270 */
[----:B------:R1:W5:Y:S04]  /*2470*/  @!P3 LDG.E.64 R30, [R6.64] ;  /* 0x0000001e061eb981 */ /* 0x000368000c1e1b00 */
[----:B------:R1:W5:Y:S04]  /*2480*/  @!P2 LDG.E.64 R32, [R6.64+0x40] ;  /* 0x0000401e0620a981 */ /* 0x000368000c1e1b00 */
[----:B------:R1:W5:Y:S04]  /*2490*/  @!P1 LDG.E.64 R26, [R6.64+0x80] ;  /* 0x0000801e061a9981 */ /* 0x000368000c1e1b00 */
[----:B------:R1:W5:Y:S04]  /*24a0*/  @!P0 LDG.E.64 R18, [R6.64+0xc0] ;  /* 0x0000c01e06128981 */ /* 0x000368000c1e1b00 */
[----:B------:R1:W5:Y:S04]  /*24b0*/  @!P3 LDG.E.64 R52, [R4.64] ;  /* 0x0000001e0434b981 */ /* 0x000368000c1e1b00 */
[----:B------:R1:W5:Y:S04]  /*24c0*/  @!P2 LDG.E.64 R50, [R4.64+0x40] ;  /* 0x0000401e0432a981 */ /* 0x000368000c1e1b00 */
[----:B------:R1:W5:Y:S04]  /*24d0*/  @!P1 LDG.E.64 R46, [R4.64+0x80] ;  /* 0x0000801e042e9981 */ /* 0x000368000c1e1b00 */
[----:B------:R1:W5:Y:S02]  /*24e0*/  @!P0 LDG.E.64 R42, [R4.64+0xc0] ;  /* 0x0000c01e042a8981 */ /* 0x000364000c1e1b00 */
.L_x_324:
[----:B------:R-:W-:Y:S05]  /*24f0*/  BSYNC B0 ;  /* 0x0000000000007941 */ /* 0x000fea0003800000 */
.L_x_323:
        /* <DEDUP_REMOVED lines=8> */
[----:B-1----:R-:W-:Y:S01]  /*2580*/  PRMT R7, R0, 0x7610, R7 ;  /* 0x0000761000077816 */ /* 0x002fe20000000007 */
        /* <DEDUP_REMOVED lines=74> */
.L_x_327:
[----:B------:R-:W-:Y:S05]  /*2a30*/  BSYNC B0 ;  /* 0x0000000000007941 */ /* 0x000fea0003800000 */
.L_x_326:
        /* <DEDUP_REMOVED lines=56> */
.L_x_329:
[----:B------:R-:W-:Y:S05]  /*2dc0*/  BSYNC B0 ;  /* 0x0000000000007941 */ /* 0x000fea0003800000 */
.L_x_328:
        /* <DEDUP_REMOVED lines=56> */
.L_x_331:
[----:B------:R-:W-:Y:S05]  /*3150*/  BSYNC B0 ;  /* 0x0000000000007941 */ /* 0x000fea0003800000 */
.L_x_330:
        /* <DEDUP_REMOVED lines=56> */
.L_x_322:
        /* <DEDUP_REMOVED lines=13> */
[----:B------:R-:W-:Y:S01]  /*35b0*/  ISETP.GE.AND P2, PT, R16, c[0x0][0x27c], PT ;  /* 0x00009f0010007a0c */ /* 0x000fe20003f46270 */
[----:B------:R-:W-:Y:S01]  /*35c0*/  CS2R R24, SRZ ;  /* 0x0000000000187805 */ /* 0x000fe2000001ff00 */
[----:B------:R-:W-:Y:S01]  /*35d0*/  ISETP.GE.AND P1, PT, R11, c[0x0][0x27c], PT ;  /* 0x00009f000b007a0c */ /* 0x000fe20003f26270 */
[----:B------:R-:W-:Y:S01]  /*35e0*/  CS2R R54, SRZ ;  /* 0x0000000000367805 */ /* 0x000fe2000001ff00 */
[----:B------:R-:W-:Y:S01]  /*35f0*/  IADD3 R5, P0, R108, UR10, RZ ;  /* 0x0000000a6c057c10 */ /* 0x000fe2000ff1e0ff */
[----:B------:R-:W-:Y:S01]  /*3600*/  CS2R R52, SRZ ;  /* 0x0000000000347805 */ /* 0x000fe2000001ff00 */
[----:B------:R-:W-:Y:S02]  /*3610*/  IADD3.X R0, R68, UR6, RZ, P4, !PT ;  /* 0x0000000644007c10 */ /* 0x000fe4000a7fe4ff */
[----:B------:R-:W-:Y:S02]  /*3620*/  LEA R6, P4, R3, c[0x0][0x270], 0x1 ;  /* 0x00009c0003067a11 */ /* 0x000fe400078808ff */
[----:B------:R-:W-:Y:S02]  /*3630*/  IADD3.X R2, R69, UR5, RZ, P0, !PT ;  /* 0x0000000545027c10 */ /* 0x000fe400087fe4ff */
[----:B------:R-:W-:Y:S02]  /*3640*/  LEA R4, P0, R5, c[0x0][0x288], 0x1 ;  /* 0x0000a20005047a11 */ /* 0x000fe400078008ff */
[----:B------:R-:W-:Y:S02]  /*3650*/  LEA.HI.X R7, R3, c[0x0][0x274], R0, 0x1, P4 ;  /* 0x00009d0003077a11 */ /* 0x000fe400020f0c00 */
[----:B------:R-:W-:Y:S03]  /*3660*/  LEA.HI.X R5, R5, c[0x0][0x28c], R2, 0x1, P0 ;  /* 0x0000a30005057a11 */ /* 0x000fe600000f0c02 */
[----:B------:R1:W5:Y:S04]  /*3670*/  @!P2 LDG.E.128 R32, [R6.64] ;  /* 0x0000001e0620a981 */ /* 0x000368000c1e1d00 */
[----:B------:R1:W5:Y:S04]  /*3680*/  @!P1 LDG.E.128 R24, [R6.64+0x80] ;  /* 0x0000801e06189981 */ /* 0x000368000c1e1d00 */
[----:B------:R1:W5:Y:S04]  /*3690*/  @!P2 LDG.E.128 R40, [R4.64] ;  /* 0x0000001e0428a981 */ /* 0x000368000c1e1d00 */
[----:B------:R1:W5:Y:S02]  /*36a0*/  @!P1 LDG.E.128 R52, [R4.64+0x80] ;  /* 0x0000801e04349981 */ /* 0x000364000c1e1d00 */
.L_x_333:
[----:B------:R-:W-:Y:S05]  /*36b0*/  BSYNC B0 ;  /* 0x0000000000007941 */ /* 0x000fea0003800000 */
.L_x_332:
[----:B------:R-:W-:Y:S04]  /*36c0*/  IADD3 R72, P0, R118, UR46, RZ ;  /* 0x0000002e76487c10 */ /* 0x000fe8000ff1e0ff */
[----:B------:R-:W-:Y:S01]  /*36d0*/  IADD3.X R121, R83, UR7, RZ, P0, !PT ;  /* 0x0000000753797c10 */ /* 0x000fe200087fe4ff */
        /* <DEDUP_REMOVED lines=24> */
[----:B------:R-:W-:Y:S01]  /*3860*/  IADD3 R51, P3, P2, R72, UR36, R93 ;  /* 0x0000002448337c10 */ /* 0x000fe2000fa7e05d */
[----:B------:R-:W-:Y:S01]  /*3870*/  IMAD.MOV.U32 R37, RZ, RZ, R41 ;  /* 0x000000ffff257224 */ /* 0x000fe200078e0029 */
[----:B------:R-:W-:Y:S01]  /*3880*/  MOV R45, R42 ;  /* 0x0000002a002d7202 */ /* 0x000fe20000000f00 */
[----:B------:R-:W-:Y:S01]  /*3890*/  IMAD.MOV.U32 R29, RZ, RZ, R33 ;  /* 0x000000ffff1d7224 */ /* 0x000fe200078e0021 */
[----:B------:R-:W-:Y:S01]  /*38a0*/  IADD3.X R76, R121, UR35, R85, P3, P2 ;  /* 0x00000023794c7c10 */ /* 0x000fe20009fe4455 */
[----:B------:R-:W1:Y:S01]  /*38b0*/  LDS.128 R56, [R89+0xc080] ;  /* 0x00c0800059387984 */ /* 0x000e620000000c00 */
[C---:B------:R-:W-:Y:S01]  /*38c0*/  LEA R124, P4, R51.reuse, c[0x0][0x1c8], 0x1 ;  /* 0x00007200337c7a11 */ /* 0x040fe200078808ff */
[----:B------:R-:W-:Y:S02]  /*38d0*/  IMAD.MOV.U32 R30, RZ, RZ, R32 ;  /* 0x000000ffff1e7224 */ /* 0x000fe400078e0020 */
[----:B------:R-:W-:Y:S01]  /*38e0*/  @!P0 SHF.R.U64 R39, R40, 0x10, R41 ;  /* 0x0000001028278819 */ /* 0x000fe20000001229 */
[----:B------:R-:W-:Y:S01]  /*38f0*/  IMAD.MOV.U32 R49, RZ, RZ, R43 ;  /* 0x000000ffff317224 */ /* 0x000fe200078e002b */
[----:B------:R-:W-:Y:S02]  /*3900*/  @!P0 SHF.R.U32.HI R40, RZ, 0x10, R41 ;  /* 0x00000010ff288819 */ /* 0x000fe40000011629 */
[----:B------:R-:W-:Y:S02]  /*3910*/  LEA.HI.X R125, R51, c[0x0][0x1cc], R76, 0x1, P4 ;  /* 0x00007300337d7a11 */ /* 0x000fe400020f0c4c */
[----:B------:R-:W-:Y:S02]  /*3920*/  @!P1 IADD3 R120, P3, P2, R72, UR36, R91 ;  /* 0x0000002448789c10 */ /* 0x000fe4000fa7e05b */
[----:B------:R-:W-:Y:S02]  /*3930*/  @!P0 SHF.R.U64 R42, R42, 0x10, R43 ;  /* 0x000000102a2a8819 */ /* 0x000fe4000000122b */
[----:B------:R-:W-:Y:S02]  /*3940*/  @!P1 IADD3.X R123, R121, UR35, R82, P3, P2 ;  /* 0x00000023797b9c10 */ /* 0x000fe40009fe4452 */
        /* <DEDUP_REMOVED lines=75> */
[-C--:B------:R-:W-:Y:S02]  /*3e00*/  @!P0 FFMA.FTZ R131, R47, R30.reuse, -R131 ;  /* 0x0000001e2f838223 */ /* 0x080fe40000010883 */
[----:B------:R-:W-:Y:S01]  /*3e10*/  @!P0 FFMA.FTZ R128, R50, R29, -R128 ;  /* 0x0000001d32808223 */ /* 0x000fe20000010880 */
[----:B------:R-:W-:Y:S01]  /*3e20*/  @!P0 F2FP.BF16.PACK_AB R51, R120, R51 ;  /* 0x000000337833823e */ /* 0x000fe200000010ff */
[----:B------:R-:W-:Y:S02]  /*3e30*/  @!P0 FMUL.FTZ R7, R31, R30 ;  /* 0x0000001e1f078220 */ /* 0x000fe40000410000 */
[----:B------:R-:W-:Y:S01]  /*3e40*/  @!P0 FFMA.FTZ R5, R44, R43, R5 ;  /* 0x0000002b2c058223 */ /* 0x000fe20000010005 */
[----:B------:R-:W-:Y:S01]  /*3e50*/  @!P0 MOV R56, R51 ;  /* 0x0000003300388202 */ /* 0x000fe20000000f00 */
[----:B------:R-:W-:Y:S01]  /*3e60*/  @!P0 FMUL.FTZ R8, R32, R29 ;  /* 0x0000001d20088220 */ /* 0x000fe20000410000 */
[----:B------:R-:W-:Y:S01]  /*3e70*/  @!P0 F2FP.BF16.PACK_AB R131, R128, R131 ;  /* 0x000000838083823e */ /* 0x000fe200000010ff */
[----:B------:R-:W-:Y:S01]  /*3e80*/  @!P0 FFMA.FTZ R6, R45, R46, R6 ;  /* 0x0000002e2d068223 */ /* 0x000fe20000010006 */
[----:B------:R-:W-:Y:S01]  /*3e90*/  @!P0 F2FP.BF16.PACK_AB R51, R2, R0 ;  /* 0x000000000233823e */ /* 0x000fe200000010ff */
[----:B------:R-:W-:Y:S01]  /*3ea0*/  @!P0 FFMA.FTZ R7, R48, R47, R7 ;  /* 0x0000002f30078223 */ /* 0x000fe20000010007 */
[----:B------:R-:W-:Y:S01]  /*3eb0*/  @!P0 MOV R59, R131 ;  /* 0x00000083003b8202 */ /* 0x000fe20000000f00 */
[----:B------:R-:W-:Y:S01]  /*3ec0*/  @!P0 FFMA.FTZ R8, R49, R50, R8 ;  /* 0x0000003231088223 */ /* 0x000fe20000010008 */
[----:B------:R-:W-:Y:S01]  /*3ed0*/  @!P0 F2FP.BF16.PACK_AB R120, R6, R5 ;  /* 0x000000050678823e */ /* 0x000fe200000010ff */
        /* <DEDUP_REMOVED lines=10> */
.L_x_335:
[----:B------:R-:W-:Y:S05]  /*3f80*/  BSYNC B0 ;  /* 0x0000000000007941 */ /* 0x000fea0003800000 */
.L_x_334:
[----:B------:R-:W-:Y:S11]  /*3f90*/  ISETP.GE.AND P0, PT, R11, c[0x0][0x1d4], PT ;  /* 0x000075000b007a0c */ /* 0x000ff60003f06270 */
[----:B------:R-:W-:Y:S02]  /*3fa0*/  @!UPT UIADD3 URZ, URZ, URZ, URZ ;  /* 0x0000003f3f3ff290 */ /* 0x000fe4000fffe03f */
[----:B------:R-:W-:-:S05]  /*3fb0*/  @P0 BRA `(.L_x_325) ;  /* 0x0000082000000947 */ /* 0x000fca0003800000 */
[----:B------:R-:W-:Y:S01]  /*3fc0*/  ISETP.GE.AND P0, PT, R11, c[0x0][0x27c], PT ;  /* 0x00009f000b007a0c */ /* 0x000fe20003f06270 */
[----:B-1----:R-:W1:Y:S01]  /*3fd0*/  LDS.128 R20, [R86+0xc080] ;  /* 0x00c0800056147984 */ /* 0x002e620000000c00 */
[----:B------:R-:W-:Y:S04]  /*3fe0*/  IADD3 R45, P2, P1, R72, UR36, R92 ;  /* 0x00000024482d7c10 */ /* 0x000fe8000f95e05c */
[----:B------:R-:W-:Y:S02]  /*3ff0*/  IADD3.X R58, R121, UR35, R84, P2, P1 ;  /* 0x00000023793a7c10 */ /* 0x000fe400097e2454 */
[C---:B------:R-:W-:Y:S01]  /*4000*/  LEA R56, P1, R45.reuse, c[0x0][0x1c8], 0x1 ;  /* 0x000072002d387a11 */ /* 0x040fe200078208ff */
[----:B------:R-:W2:Y:S03]  /*4010*/  LDS.128 R48, [R87+0xc080] ;  /* 0x00c0800057307984 */ /* 0x000ea60000000c00 */
[----:B------:R-:W-:Y:S02]  /*4020*/  LEA.HI.X R57, R45, c[0x0][0x1cc], R58, 0x1, P1 ;  /* 0x000073002d397a11 */ /* 0x000fe400008f0c3a */
[----:B------:R-:W-:Y:S02]  /*4030*/  @!P0 SHF.R.U32.HI R32, RZ, 0x10, R53 ;  /* 0x00000010ff208819 */ /* 0x000fe40000011635 */
[--C-:B------:R-:W-:Y:S02]  /*4040*/  @!P0 SHF.R.U32.HI R30, RZ, 0x10, R25.reuse ;  /* 0x00000010ff1e8819 */ /* 0x100fe40000011619 */
[----:B------:R-:W-:Y:S02]  /*4050*/  @!P0 PRMT R63, R63, 0x5410, R32 ;  /* 0x000054103f3f8816 */ /* 0x000fe40000000020 */
[----:B------:R-:W-:Y:S02]  /*4060*/  @!P0 SHF.R.U64 R25, R24, 0x10, R25 ;  /* 0x0000001018198819 */ /* 0x000fe40000001219 */
[----:B------:R-:W-:Y:S01]  /*4070*/  @!P0 SHF.R.U32.HI R24, RZ, 0x10, R27 ;  /* 0x00000010ff188819 */ /* 0x000fe2000001161b */
[C---:B------:R-:W-:Y:S01]  /*4080*/  @!P0 IMAD.U32 R34, R63.reuse, 0x10000, RZ ;  /* 0x000100003f228824 */ /* 0x040fe200078e00ff */
[----:B------:R-:W-:Y:S02]  /*4090*/  @!P0 PRMT R18, R18, 0x5410, R25 ;  /* 0x0000541012128816 */ /* 0x000fe40000000019 */
[----:B------:R-:W-:Y:S02]  /*40a0*/  @!P0 LOP3.LUT R37, R63, 0xffff0000, RZ, 0xc0, !PT ;  /* 0xffff00003f258812 */ /* 0x000fe400078ec0ff */
[----:B------:R-:W-:Y:S02]  /*40b0*/  @!P0 SHF.R.U64 R27, R26, 0x10, R27 ;  /* 0x000000101a1b8819 */ /* 0x000fe4000000121b */
[----:B------:R-:W-:Y:S02]  /*40c0*/  @!P0 PRMT R26, R13, 0x5410, R30 ;  /* 0x000054100d1a8816 */ /* 0x000fe4000000001e */
[----:B------:R-:W-:Y:S02]  /*40d0*/  @!P0 PRMT R25, R28, 0x5410, R27 ;  /* 0x000054101c198816 */ /* 0x000fe4000000001b */
[----:B------:R-:W-:Y:S01]  /*40e0*/  @!P0 PRMT R13, R19, 0x5410, R24 ;  /* 0x00005410130d8816 */ /* 0x000fe20000000018 */
[C---:B------:R-:W-:Y:S01]  /*40f0*/  @!P0 IMAD.U32 R24, R26.reuse, 0x10000, RZ ;  /* 0x000100001a188824 */ /* 0x040fe200078e00ff */
[----:B------:R-:W-:Y:S02]  /*4100*/  @!P0 LOP3.LUT R19, R26, 0xffff0000, RZ, 0xc0, !PT ;  /* 0xffff00001a138812 */ /* 0x000fe400078ec0ff */
[----:B------:R-:W-:Y:S02]  /*4110*/  @!P0 SHF.R.U32.HI R29, RZ, 0x10, R55 ;  /* 0x00000010ff1d8819 */ /* 0x000fe40000011637 */
[----:B------:R-:W-:Y:S01]  /*4120*/  @!P0 SHF.R.U64 R53, R52, 0x10, R53 ;  /* 0x0000001034358819 */ /* 0x000fe20000001235 */
[C---:B-1----:R-:W-:Y:S01]  /*4130*/  @!P0 IMAD.U32 R27, R21.reuse, 0x10000, RZ ;  /* 0x00010000151b8824 */ /* 0x042fe200078e00ff */
[----:B------:R-:W-:Y:S02]  /*4140*/  @!P0 LOP3.LUT R28, R21, 0xffff0000, RZ, 0xc0, !PT ;  /* 0xffff0000151c8812 */ /* 0x000fe400078ec0ff */
[----:B------:R-:W-:Y:S01]  /*4150*/  @!P0 LOP3.LUT R26, R22, 0xffff0000, RZ, 0xc0, !PT ;  /* 0xffff0000161a8812 */ /* 0x000fe200078ec0ff */
[C---:B------:R-:W-:Y:S01]  /*4160*/  @!P0 FMUL.FTZ R45, R27.reuse, R34 ;  /* 0x000000221b2d8220 */ /* 0x040fe20000410000 */
[----:B------:R-:W-:Y:S01]  /*4170*/  @!P0 PRMT R62, R62, 0x5410, R53 ;  /* 0x000054103e3e8816 */ /* 0x000fe20000000035 */
[----:B------:R-:W-:Y:S01]  /*4180*/  @!P0 FMUL.FTZ R58, R28, R37 ;  /* 0x000000251c3a8220 */ /* 0x000fe20000410000 */
[----:B------:R-:W-:Y:S01]  /*4190*/  @!P0 PRMT R60, R60, 0x5410, R29 ;  /* 0x000054103c3c8816 */ /* 0x000fe2000000001d */
[-C--:B------:R-:W-:Y:S01]  /*41a0*/  @!P0 FMUL.FTZ R3, R27, R24.reuse ;  /* 0x000000181b038220 */ /* 0x080fe20000410000 */
[C---:B--2---:R-:W-:Y:S01]  /*41b0*/  @!P0 LOP3.LUT R36, R49.reuse, 0xffff0000, RZ, 0xc0, !PT ;  /* 0xffff000031248812 */ /* 0x044fe200078ec0ff */
[----:B------:R-:W-:Y:S01]  /*41c0*/  @!P0 IMAD.U32 R35, R49, 0x10000, RZ ;  /* 0x0001000031238824 */ /* 0x000fe200078e00ff */
[----:B------:R-:W-:Y:S01]  /*41d0*/  @!P0 LOP3.LUT R33, R48, 0xffff0000, RZ, 0xc0, !PT ;  /* 0xffff000030218812 */ /* 0x000fe200078ec0ff */
[-C--:B------:R-:W-:Y:S01]  /*41e0*/  @!P0 FMUL.FTZ R4, R28, R19.reuse ;  /* 0x000000131c048220 */ /* 0x080fe20000410000 */
[----:B------:R-:W-:Y:S01]  /*41f0*/  @!P0 SHF.L.U32 R32, R48, 0x10, RZ ;  /* 0x0000001030208819 */ /* 0x000fe200000006ff */
[----:B------:R-:W-:Y:S01]  /*4200*/  @!P0 FFMA.FTZ R58, R36, R19, -R58 ;  /* 0x00000013243a8223 */ /* 0x000fe2000001083a */
        /* <DEDUP_REMOVED lines=8> */
[----:B------:R-:W-:Y:S01]  /*4290*/  @!P0 F2FP.BF16.PACK_AB R45, R58, R45 ;  /* 0x0000002d3a2d823e */ /* 0x000fe200000010ff */
[----:B------:R-:W-:Y:S01]  /*42a0*/  @!P0 IMAD.U32 R28, R22, 0x10000, RZ ;  /* 0x00010000161c8824 */ /* 0x000fe200078e00ff */
[----:B------:R-:W-:Y:S01]  /*42b0*/  @!P0 LOP3.LUT R27, R20, 0xffff0000, RZ, 0xc0, !PT ;  /* 0xffff0000141b8812 */ /* 0x000fe200078ec0ff */
[----:B------:R-:W-:Y:S01]  /*42c0*/  @!P0 FMUL.FTZ R47, R24, R29 ;  /* 0x0000001d182f8220 */ /* 0x000fe20000410000 */
[----:B------:R-:W-:Y:S01]  /*42d0*/  @!P0 LOP3.LUT R31, R62, 0xffff0000, RZ, 0xc0, !PT ;  /* 0xffff00003e1f8812 */ /* 0x000fe200078ec0ff */
[----:B------:R-:W-:Y:S01]  /*42e0*/  @!P0 FMUL.FTZ R0, R24, R19 ;  /* 0x0000001318008220 */ /* 0x000fe20000410000 */
[----:B------:R-:W-:Y:S01]  /*42f0*/  @!P0 SHF.R.U64 R54, R54, 0x10, R55 ;  /* 0x0000001036368819 */ /* 0x000fe20000001237 */
[CC--:B------:R-:W-:Y:S01]  /*4300*/  @!P0 FMUL.FTZ R2, R27.reuse, R18.reuse ;  /* 0x000000121b028220 */ /* 0x0c0fe20000410000 */
[C---:B------:R-:W-:Y:S01]  /*4310*/  @!P0 SHF.L.U32 R41, R60.reuse, 0x10, RZ ;  /* 0x000000103c298819 */ /* 0x040fe200000006ff */
[----:B------:R-:W-:Y:S01]  /*4320*/  @!P0 FMUL.FTZ R76, R27, R31 ;  /* 0x0000001f1b4c8220 */ /* 0x000fe20000410000 */
[----:B------:R-:W-:Y:S01]  /*4330*/  @!P0 PRMT R61, R61, 0x5410, R54 ;  /* 0x000054103d3d8816 */ /* 0x000fe20000000036 */
[----:B------:R-:W-:Y:S01]  /*4340*/  @!P0 IMAD.U32 R24, R23, 0x10000, RZ ;  /* 0x0001000017188824 */ /* 0x000fe200078e00ff */
[----:B------:R-:W-:Y:S01]  /*4350*/  @!P0 LOP3.LUT R43, R60, 0xffff0000, RZ, 0xc0, !PT ;  /* 0xffff00003c2b8812 */ /* 0x000fe200078ec0ff */
[----:B------:R-:W-:Y:S01]  /*4360*/  @!P0 FFMA.FTZ R76, R33, R18, -R76 ;  /* 0x00000012214c8223 */ /* 0x000fe2000001084c */
[C---:B------:R-:W-:Y:S01]  /*4370*/  @!P0 LOP3.LUT R39, R61.reuse, 0xffff0000, RZ, 0xc0, !PT ;  /* 0xffff00003d278812 */ /* 0x040fe200078ec0ff */
[----:B------:R-:W-:Y:S01]  /*4380*/  @!P0 IMAD.U32 R38, R61, 0x10000, RZ ;  /* 0x000100003d268824 */ /* 0x000fe200078e00ff */
[----:B------:R-:W-:Y:S01]  /*4390*/  @!P0 LOP3.LUT R18, R23, 0xffff0000, RZ, 0xc0, !PT ;  /* 0xffff000017128812 */ /* 0x000fe200078ec0ff */
[C---:B------:R-:W-:Y:S01]  /*43a0*/  @!P0 IMAD.U32 R27, R25.reuse, 0x10000, RZ ;  /* 0x00010000191b8824 */ /* 0x040fe200078e00ff */
[----:B------:R-:W-:Y:S01]  /*43b0*/  @!P0 LOP3.LUT R25, R25, 0xffff0000, RZ, 0xc0, !PT ;  /* 0xffff000019198812 */ /* 0x000fe200078ec0ff */
[----:B------:R-:W-:Y:S01]  /*43c0*/  @!P0 FFMA.FTZ R47, R32, R19, -R47 ;  /* 0x00000013202f8223 */ /* 0x000fe2000001082f */
[----:B------:R-:W-:Y:S01]  /*43d0*/  ISETP.GE.AND P1, PT, R90, c[0x0][0x1d4], PT ;  /* 0x000075005a007a0c */ /* 0x000fe20003f26270 */
[----:B------:R-:W-:Y:S02]  /*43e0*/  @!P0 IMAD.U32 R40, R50, 0x10000, RZ ;  /* 0x0001000032288824 */ /* 0x000fe400078e00ff */
[C---:B------:R-:W-:Y:S01]  /*43f0*/  @!P0 IMAD.U32 R19, R13.reuse, 0x10000, RZ ;  /* 0x000100000d138824 */ /* 0x040fe200078e00ff */
[----:B------:R-:W-:Y:S01]  /*4400*/  @!P0 F2FP.BF16.PACK_AB R76, R76, R47 ;  /* 0x0000002f4c4c823e */ /* 0x000fe200000010ff */
[----:B------:R-:W-:Y:S01]  /*4410*/  @!P0 FMUL.FTZ R123, R28, R38 ;  /* 0x000000261c7b8220 */ /* 0x000fe20000410000 */
[----:B------:R-:W-:Y:S01]  /*4420*/  @!P0 LOP3.LUT R13, R13, 0xffff0000, RZ, 0xc0, !PT ;  /* 0xffff00000d0d8812 */ /* 0x000fe200078ec0ff */
[----:B------:R-:W-:Y:S01]  /*4430*/  @!P0 FMUL.FTZ R122, R26, R39 ;  /* 0x000000271a7a8220 */ /* 0x000fe20000410000 */
[----:B------:R-:W-:Y:S01]  /*4440*/  @!P0 MOV R48, R76 ;  /* 0x0000004c00308202 */ /* 0x000fe20000000f00 */
[----:B------:R-:W-:Y:S02]  /*4450*/  @!P0 FMUL.FTZ R120, R24, R41 ;  /* 0x0000002918788220 */ /* 0x000fe40000410000 */
[----:B------:R-:W-:Y:S02]  /*4460*/  @!P0 FMUL.FTZ R59, R18, R43 ;  /* 0x0000002b123b8220 */ /* 0x000fe40000410000 */
[----:B------:R-:W-:Y:S02]  /*4470*/  @!P0 FFMA.FTZ R123, R40, R27, -R123 ;  /* 0x0000001b287b8223 */ /* 0x000fe4000001087b */
[----:B------:R-:W-:Y:S02]  /*4480*/  @!P0 FFMA.FTZ R122, R42, R25, -R122 ;  /* 0x000000192a7a8223 */ /* 0x000fe4000001087a */
[----:B------:R-:W-:Y:S02]  /*4490*/  @!P0 FFMA.FTZ R120, R44, R19, -R120 ;  /* 0x000000132c788223 */ /* 0x000fe40000010878 */
[----:B------:R-:W-:Y:S01]  /*44a0*/  @!P0 FFMA.FTZ R59, R46, R13, -R59 ;  /* 0x0000000d2e3b8223 */ /* 0x000fe2000001083b */
[----:B------:R-:W-:Y:S01]  /*44b0*/  @!P0 F2FP.BF16.PACK_AB R122, R122, R123 ;  /* 0x0000007b7a7a823e */ /* 0x000fe200000010ff */
[----:B------:R-:W-:Y:S02]  /*44c0*/  @!P0 IMAD.MOV.U32 R49, RZ, RZ, R45 ;  /* 0x000000ffff318224 */ /* 0x000fe400078e002d */
[----:B------:R-:W-:Y:S01]  /*44d0*/  @!P0 FFMA.FTZ R0, R29, R32, R0 ;  /* 0x000000201d008223 */ /* 0x000fe20000010000 */
[----:B------:R-:W-:Y:S01]  /*44e0*/  @!P0 F2FP.BF16.PACK_AB R59, R59, R120 ;  /* 0x000000783b3b823e */ /* 0x000fe200000010ff */
[----:B------:R-:W-:Y:S02]  /*44f0*/  @!P0 IMAD.MOV.U32 R50, RZ, RZ, R122 ;  /* 0x000000ffff328224 */ /* 0x000fe400078e007a */
[----:B------:R-:W-:Y:S01]  /*4500*/  @!P0 FFMA.FTZ R2, R31, R33, R2 ;  /* 0x000000211f028223 */ /* 0x000fe20000010002 */
[----:B------:R-:W-:Y:S01]  /*4510*/  @!P0 MOV R51, R59 ;  /* 0x0000003b00338202 */ /* 0x000fe20000000f00 */
[----:B------:R-:W-:Y:S02]  /*4520*/  @!P0 FMUL.FTZ R5, R28, R27 ;  /* 0x0000001b1c058220 */ /* 0x000fe40000410000 */
[----:B------:R-:W-:Y:S01]  /*4530*/  @!P0 FFMA.FTZ R3, R34, R35, R3 ;  /* 0x0000002322038223 */ /* 0x000fe20000010003 */
[----:B------:R-:W-:Y:S01]  /*4540*/  @!P0 F2FP.BF16.PACK_AB R45, R2, R0 ;  /* 0x00000000022d823e */ /* 0x000fe200000010ff */
[----:B------:R-:W-:Y:S01]  /*4550*/  @!P0 FMUL.FTZ R6, R26, R25 ;  /* 0x000000191a068220 */ /* 0x000fe20000410000 */
[----:B------:R1:W-:Y:S01]  /*4560*/  STG.E.128 [R56.64], R48 ;  /* 0x0000003038007986 */ /* 0x0003e2000c101d1e */
        /* <DEDUP_REMOVED lines=11> */
[----:B------:R-:W-:Y:S02]  /*4620*/  @!P0 MOV R22, R47 ;  /* 0x0000002f00168202 */ /* 0x000fe40000000f00 */
[----:B-1----:R-:W-:Y:S05]  /*4630*/  @!P0 F2FP.BF16.PACK_AB R56, R8, R7 ;  /* 0x000000070838823e */ /* 0x002fea00000010ff */
[----:B------:R-:W-:Y:S01]  /*4640*/  @!P0 IMAD.MOV.U32 R23, RZ, RZ, R56 ;  /* 0x000000ffff178224 */ /* 0x000fe200078e0038 */
[----:B------:R-:W-:-:S05]  /*4650*/  @P1 BRA `(.L_x_325) ;  /* 0x0000018000001947 */ /* 0x000fca0003800000 */
[----:B------:R-:W-:Y:S04]  /*4660*/  IADD3 R72, P1, P0, R72, UR36, R90 ;  /* 0x0000002448487c10 */ /* 0x000fe8000f83e05a */
[----:B------:R-:W-:Y:S02]  /*4670*/  IADD3.X R121, R121, UR35, R80, P1, P0 ;  /* 0x0000002379797c10 */ /* 0x000fe40008fe0450 */
[C---:B------:R-:W-:Y:S04]  /*4680*/  LEA R2, P0, R72.reuse, c[0x0][0x1c8], 0x1 ;  /* 0x0000720048027a11 */ /* 0x040fe800078008ff */
[----:B------:R-:W-:Y:S05]  /*4690*/  LEA.HI.X R3, R72, c[0x0][0x1cc], R121, 0x1, P0 ;  /* 0x0000730048037a11 */ /* 0x000fea00000f0c79 */
[----:B------:R1:W-:Y:S01]  /*46a0*/  STG.E.128 [R2.64], R20 ;  /* 0x0000001402007986 */ /* 0x0003e2000c101d1e */
[----:B------:R-:W-:-:S05]  /*46b0*/  BRA `(.L_x_325) ;  /* 0x0000012000007947 */ /* 0x000fca0003800000 */
.L_x_321:
[----:B------:R-:W-:Y:S04]  /*46c0*/  UIMAD UR4, UR22, -0x20, UR27 ;  /* 0xffffffe0160478a4 */ /* 0x000fe8000f8e021b */
[----:B------:R-:W-:Y:S04]  /*46d0*/  UISETP.LT.AND UP0, UPT, UR4, 0x20, UPT ;  /* 0x000000200400788c */ /* 0x000fe8000bf01270 */
[----:B------:R-:W-:Y:S06]  /*46e0*/  USEL UR4, UR4, 0x20, UP0 ;  /* 0x0000002004047887 */ /* 0x000fec0008000000 */
[----:B------:R-:W-:Y:S11]  /*46f0*/  ISETP.GE.AND P0, PT, R101, UR4, PT ;  /* 0x0000000465007c0c */ /* 0x000ff6000bf06270 */
        /* <DEDUP_REMOVED lines=14> */
.L_x_325:
[----:B------:R-:W-:Y:S05]  /*47e0*/  BSYNC B1 ;  /* 0x0000000000017941 */ /* 0x000fea0003800000 */
.L_x_320:
[----:B------:R-:W-:Y:S01]  /*47f0*/  USHF.L.U32 UR4, UR22, 0x5, URZ ;  /* 0x0000000516047899 */ /* 0x000fe2000800063f */
[----:B-1----:R-:W-:Y:S01]  /*4800*/  IMAD.U32 R3, RZ, RZ, UR8 ;  /* 0x00000008ff037e24 */ /* 0x002fe2000f8e00ff */
[----:B------:R-:W-:Y:S04]  /*4810*/  BSSY B0, `(.L_x_336) ;  /* 0x0000036000007945 */ /* 0x000fe80003800000 */
[----:B------:R-:W-:Y:S01]  /*4820*/  IADD3 R0, R78, -UR4, RZ ;  /* 0x800000044e007c10 */ /* 0x000fe2000fffe0ff */
[----:B------:R-:W-:Y:S03]  /*4830*/  UIADD3 UR4, -UR4, UR27, URZ ;  /* 0x0000001b04047290 */ /* 0x000fe6000fffe13f */
[----:B------:R-:W-:Y:S01]  /*4840*/  ISETP.GE.AND P0, PT, R0, 0x1, PT ;  /* 0x000000010000780c */ /* 0x000fe20003f06270 */
[----:B------:R-:W-:Y:S01]  /*4850*/  IMAD.U32 R0, RZ, RZ, UR22 ;  /* 0x00000016ff007e24 */ /* 0x000fe2000f8e00ff */
[----:B------:R-:W-:Y:S04]  /*4860*/  UISETP.LT.AND UP0, UPT, UR4, 0x20, UPT ;  /* 0x000000200400788c */ /* 0x000fe8000bf01270 */
[----:B------:R-:W-:Y:S07]  /*4870*/  USEL UR4, UR4, 0x20, UP0 ;  /* 0x0000002004047887 */ /* 0x000fee0008000000 */
[C---:B------:R-:W-:Y:S01]  /*4880*/  @P0 LEA R5, P1, R0.reuse, R81, 0x5 ;  /* 0x0000005100050211 */ /* 0x040fe200078228ff */
[----:B------:R-:W-:Y:S01]  /*4890*/  @P0 IMAD.MOV.U32 R76, RZ, RZ, R112 ;  /* 0x000000ffff4c0224 */ /* 0x000fe200078e0070 */
[----:B------:R-:W-:Y:S02]  /*48a0*/  @P0 ISETP.NE.U32.AND P4, PT, R97, RZ, PT ;  /* 0x000000ff6100020c */ /* 0x000fe40003f85070 */
[----:B------:R-:W-:Y:S01]  /*48b0*/  @P0 LEA.HI.X R0, R0, R79, R3, 0x5, P1 ;  /* 0x0000004f00000211 */ /* 0x000fe200008f2c03 */
[----:B------:R-:W-:Y:S01]  /*48c0*/  @P0 IMAD.WIDE.U32 R6, R5, c[0x0][0x258], R76 ;  /* 0x0000960005060a25 */ /* 0x000fe200078e004c */
[----:B------:R-:W-:Y:S02]  /*48d0*/  @P0 ISETP.NE.U32.AND P3, PT, R96, RZ, PT ;  /* 0x000000ff6000020c */ /* 0x000fe40003f65070 */
[----:B------:R-:W-:Y:S01]  /*48e0*/  @P0 ISETP.NE.U32.AND P2, PT, R95, RZ, PT ;  /* 0x000000ff5f00020c */ /* 0x000fe20003f45070 */
[----:B------:R-:W-:Y:S01]  /*48f0*/  @P0 IMAD R0, R0, c[0x0][0x258], RZ ;  /* 0x0000960000000a24 */ /* 0x000fe200078e02ff */
[C---:B------:R-:W-:Y:S03]  /*4900*/  @P0 LEA R4, P1, R6.reuse, c[0x0][0x250], 0x1 ;  /* 0x0000940006040a11 */ /* 0x040fe600078208ff */
[----:B------:R-:W-:Y:S04]  /*4910*/  @P0 IMAD R0, R5, c[0x0][0x25c], R0 ;  /* 0x0000970005000a24 */ /* 0x000fe800078e0200 */
        /* <DEDUP_REMOVED lines=10> */
[----:B------:R-:W-:Y:S03]  /*49c0*/  ISETP.GE.AND P0, PT, R101, UR4, PT ;  /* 0x0000000465007c0c */ /* 0x000fe6000bf06270 */
[----:B------:R-:W0:Y:S01]  /*49d0*/  LDGDEPBAR ;  /* 0x00000000000079af */ /* 0x000e220000000000 */
[----:B------:R-:W-:Y:S04]  /*49e0*/  DEPBAR.LE SB0, 0x0 ;  /* 0x000080000000791a */ /* 0x000fe80000000000 */
[----:B------:R-:W-:Y:S06]  /*49f0*/  BAR.SYNC.DEFER_BLOCKING 0x0 ;  /* 0x0000000000007b1d */ /* 0x000fec0000010000 */
[----:B------:R-:W-:-:S05]  /*4a00*/  @P0 BRA `(.L_x_337) ;  /* 0x0000016000000947 */ /* 0x000fca0003800000 */
[----:B-1----:R-:W-:Y:S01]  /*4a10*/  ISETP.GE.AND P3, PT, R16, c[0x0][0x1d4], PT ;  /* 0x0000750010007a0c */ /* 0x002fe20003f66270 */
[----:B------:R-:W-:Y:S01]  /*4a20*/  IMAD.U32 R0, RZ, RZ, UR22 ;  /* 0x00000016ff007e24 */ /* 0x000fe2000f8e00ff */
[----:B------:R-:W-:Y:S01]  /*4a30*/  ISETP.GE.AND P2, PT, R11, c[0x0][0x1d4], PT ;  /* 0x000075000b007a0c */ /* 0x000fe20003f46270 */
[----:B------:R-:W-:Y:S01]  /*4a40*/  IMAD.MOV.U32 R72, RZ, RZ, R110 ;  /* 0x000000ffff487224 */ /* 0x000fe200078e006e */
[----:B------:R-:W-:Y:S02]  /*4a50*/  ISETP.GE.AND P1, PT, R100, c[0x0][0x1d4], PT ;  /* 0x0000750064007a0c */ /* 0x000fe40003f26270 */
[----:B------:R-:W-:Y:S02]  /*4a60*/  ISETP.GE.AND P0, PT, R99, c[0x0][0x1d4], PT ;  /* 0x0000750063007a0c */ /* 0x000fe40003f06270 */
[C---:B------:R-:W-:Y:S04]  /*4a70*/  LEA R13, P4, R0.reuse, R75, 0x5 ;  /* 0x0000004b000d7211 */ /* 0x040fe800078828ff */
[----:B------:R-:W-:Y:S01]  /*4a80*/  LEA.HI.X R0, R0, R74, R3, 0x5, P4 ;  /* 0x0000004a00007211 */ /* 0x000fe200020f2c03 */
[----:B-----5:R-:W1:Y:S01]  /*4a90*/  @!P3 LDS.128 R28, [R98+0x8080] ;  /* 0x00808000621cb984 */ /* 0x020e620000000c00 */
[C---:B------:R-:W-:Y:S03]  /*4aa0*/  IMAD.WIDE.U32 R2, R13.reuse, c[0x0][0x208], R72 ;  /* 0x000082000d027a25 */ /* 0x040fe600078e0048 */
[----:B------:R-:W2:Y:S01]  /*4ab0*/  @!P2 LDS.128 R24, [R98+0x9080] ;  /* 0x009080006218a984 */ /* 0x000ea20000000c00 */
[----:B------:R-:W-:Y:S01]  /*4ac0*/  IMAD R0, R0, c[0x0][0x208], RZ ;  /* 0x0000820000007a24 */ /* 0x000fe200078e02ff */
[C---:B------:R-:W-:Y:S02]  /*4ad0*/  LEA R18, P4, R2.reuse, c[0x0][0x1f8], 0x1 ;  /* 0x00007e0002127a11 */ /* 0x040fe400078808ff */
[----:B------:R-:W3:Y:S01]  /*4ae0*/  @!P1 LDS.128 R20, [R98+0xa080] ;  /* 0x00a0800062149984 */ /* 0x000ee20000000c00 */
[----:B------:R-:W-:Y:S03]  /*4af0*/  IMAD R0, R13, c[0x0][0x20c], R0 ;  /* 0x000083000d007a24 */ /* 0x000fe600078e0200 */
[----:B------:R-:W4:Y:S01]  /*4b00*/  @!P0 LDS.128 R4, [R98+0xb080] ;  /* 0x00b0800062048984 */ /* 0x000f220000000c00 */
[----:B------:R-:W-:Y:S05]  /*4b10*/  IMAD.IADD R0, R3, 0x1, R0 ;  /* 0x0000000103007824 */ /* 0x000fea00078e0200 */
[----:B------:R-:W-:Y:S05]  /*4b20*/  LEA.HI.X R19, R2, c[0x0][0x1fc], R0, 0x1, P4 ;  /* 0x00007f0002137a11 */ /* 0x000fea00020f0c00 */
[----:B-1----:R1:W-:Y:S04]  /*4b30*/  @!P3 STG.E.128 [R18.64], R28 ;  /* 0x0000001c1200b986 */ /* 0x0023e8000c101d1e */
[----:B--2---:R1:W-:Y:S04]  /*4b40*/  @!P2 STG.E.128 [R18.64+0x80], R24 ;  /* 0x000080181200a986 */ /* 0x0043e8000c101d1e */
[----:B---3--:R1:W-:Y:S04]  /*4b50*/  @!P1 STG.E.128 [R18.64+0x100], R20 ;  /* 0x0001001412009986 */ /* 0x0083e8000c101d1e */
[----:B----4-:R1:W-:Y:S02]  /*4b60*/  @!P0 STG.E.128 [R18.64+0x180], R4 ;  /* 0x0001800412008986 */ /* 0x0103e4000c101d1e */
.L_x_337:
[----:B-1----:R-:W-:Y:S05]  /*4b70*/  BSYNC B0 ;  /* 0x0000000000007941 */ /* 0x002fea0003800000 */
.L_x_336:
[----:B------:R-:W-:Y:S01]  /*4b80*/  UISETP.GT.AND UP0, UPT, UR22, UR12, UPT ;  /* 0x0000000c1600728c */ /* 0x000fe2000bf04270 */
[----:B------:R-:W-:Y:S01]  /*4b90*/  IMAD.U32 R0, RZ, RZ, UR18 ;  /* 0x00000012ff007e24 */ /* 0x000fe2000f8e00ff */
[----:B------:R-:W-:Y:S04]  /*4ba0*/  UIADD3 UR22, UR22, -0x1, URZ ;  /* 0xffffffff16167890 */ /* 0x000fe8000fffe03f */
[----:B------:R-:W-:Y:S05]  /*4bb0*/  PLOP3.LUT P0, PT, PT, PT, UP0, 0x80, 0x0 ;  /* 0x000000000000781c */ /* 0x000fea0003f0f008 */
[----:B------:R-:W-:Y:S02]  /*4bc0*/  @UP0 USHF.R.S32.HI UR5, URZ, 0x1f, UR22 ;  /* 0x0000001f3f050899 */ /* 0x000fe40008011416 */
[----:B------:R-:W-:Y:S04]  /*4bd0*/  @UP0 UIMAD UR4, UR17, UR22, URZ ;  /* 0x00000016110402a4 */ /* 0x000fe8000f8e023f */
[----:B------:R-:W-:Y:S02]  /*4be0*/  @UP0 UIMAD UR4, UR5, UR18, UR4 ;  /* 0x00000012050402a4 */ /* 0x000fe4000f8e0204 */
[----:B------:R-:W-:Y:S01]  /*4bf0*/  @P0 IMAD.MOV.U32 R2, RZ, RZ, R114 ;  /* 0x000000ffff020224 */ /* 0x000fe200078e0072 */
[----:B------:R-:W-:Y:S01]  /*4c00*/  @P0 ISETP.NE.U32.AND P4, PT, R97, RZ, PT ;  /* 0x000000ff6100020c */ /* 0x000fe20003f85070 */
[----:B------:R-:W-:Y:S01]  /*4c10*/  @P0 IMAD.MOV.U32 R3, RZ, RZ, R117 ;  /* 0x000000ffff030224 */ /* 0x000fe200078e0075 */
[----:B------:R-:W-:Y:S02]  /*4c20*/  @P0 ISETP.NE.U32.AND P3, PT, R96, RZ, PT ;  /* 0x000000ff6000020c */ /* 0x000fe40003f65070 */
[----:B------:R-:W-:Y:S01]  /*4c30*/  @P0 ISETP.NE.U32.AND P2, PT, R95, RZ, PT ;  /* 0x000000ff5f00020c */ /* 0x000fe20003f45070 */
[----:B------:R-:W-:Y:S05]  /*4c40*/  @P0 IMAD.WIDE.U32 R2, R0, UR22, R2 ;  /* 0x0000001600020c25 */ /* 0x000fea000f8e0002 */
[C---:B------:R-:W-:Y:S02]  /*4c50*/  @P0 LEA R4, P1, R2.reuse, c[0x0][0x220], 0x1 ;  /* 0x0000880002040a11 */ /* 0x040fe400078208ff */
[----:B------:R-:W-:Y:S04]  /*4c60*/  @P0 IADD3 R0, R3, UR4, RZ ;  /* 0x0000000403000c10 */ /* 0x000fe8000fffe0ff */
        /* <DEDUP_REMOVED lines=8> */
[----:B------:R1:W-:Y:S04]  /*4cf0*/  @P0 LDGSTS.E.BYPASS.LTC128B.128 [R98+0xf080], [R4.64+0x180], P1 ;  /* 0x0f08018004620fae */ /* 0x0003e80008901d5e */
[----:B------:R-:W0:Y:S01]  /*4d00*/  LDGDEPBAR ;  /* 0x00000000000079af */ /* 0x000e220000000000 */
[----:B------:R-:W-:-:S05]  /*4d10*/  @P0 BRA `(.L_x_338) ;  /* 0xffffd3d000000947 */ /* 0x000fca000383ffff */
[----:B------:R-:W-:Y:S06]  /*4d20*/  BAR.SYNC.DEFER_BLOCKING 0x0 ;  /* 0x0000000000007b1d */ /* 0x000fec0000010000 */
.L_x_317:
[----:B------:R-:W-:Y:S01]  /*4d30*/  UIADD3 UR6, UR23, 0x7f, URZ ;  /* 0x0000007f17067890 */ /* 0x000fe2000fffe03f */
[----:B------:R-:W-:Y:S01]  /*4d40*/  PLOP3.LUT P0, PT, PT, PT, UP2, 0x40, 0x0 ;  /* 0x000000000000781c */ /* 0x000fe20003f0e828 */
[----:B------:R-:W-:-:S02]  /*4d50*/  ULDC.64 UR4, c[0x0][0x2c8] ;  /* 0x0000b20000047ab9 */ /* 0x000fc40000000a00 */
[----:B------:R-:W-:Y:S02]  /*4d60*/  UIMAD.WIDE.U32 UR8, UR6, UR4, URZ ;  /* 0x00000004060872a5 */ /* 0x000fe4000f8e003f */
[----:B------:R-:W-:Y:S02]  /*4d70*/  ULDC UR7, c[0x0][0x328] ;  /* 0x0000ca0000077ab9 */ /* 0x000fe40000000800 */
[----:B------:R-:W-:Y:S02]  /*4d80*/  @UP3 USHF.R.U32.HI UR6, URZ, UR5, UR9 ;  /* 0x000000053f063299 */ /* 0x000fe40008011609 */
[----:B------:R-:W-:Y:S02]  /*4d90*/  UIADD3 UR24, UR24, UR25, URZ ;  /* 0x0000001918187290 */ /* 0x000fe4000fffe03f */
[----:B------:R-:W-:-:S04]  /*4da0*/  UIADD3 UR15, UR15, UR6, URZ ;  /* 0x000000060f0f7290 */ /* 0x000fc8000fffe03f */
[----:B------:R-:W-:Y:S01]  /*4db0*/  UIADD3 UR7, UR15, UR7, URZ ;  /* 0x000000070f077290 */ /* 0x000fe2000fffe03f */
[----:B------:R-:W-:Y:S05]  /*4dc0*/  @P0 BRA `(.L_x_339) ;  /* 0x0000015000000947 */ /* 0x000fea0003800000 */
[----:B------:R-:W-:Y:S01]  /*4dd0*/  ISETP.LT.AND P0, PT, RZ, UR15, PT ;  /* 0x0000000fff007c0c */ /* 0x000fe2000bf01270 */
[----:B------:R-:W-:Y:S02]  /*4de0*/  UIADD3 UR8, UR15, -0x1, URZ ;  /* 0xffffffff0f087890 */ /* 0x000fe4000fffe03f */
[----:B------:R-:W-:-:S10]  /*4df0*/  ULDC UR6, c[0x0][0x32c] ;  /* 0x0000cb0000067ab9 */ /* 0x000fd40000000800 */
[----:B------:R-:W-:Y:S05]  /*4e00*/  @P0 BRA `(.L_x_340) ;  /* 0x0000008000000947 */ /* 0x000fea0003800000 */
[----:B------:R-:W-:Y:S02]  /*4e10*/  UISETP.NE.AND UP0, UPT, UR6, 0x1, UPT ;  /* 0x000000010600788c */ /* 0x000fe4000bf05270 */
[----:B------:R-:W-:Y:S02]  /*4e20*/  UIADD3 UR8, -UR15, URZ, URZ ;  /* 0x0000003f0f087290 */ /* 0x000fe4000fffe13f */
[----:B------:R-:W-:Y:S02]  /*4e30*/  ULDC.64 UR4, c[0x0][0x330] ;  /* 0x0000cc0000047ab9 */ /* 0x000fe40000000a00 */
[----:B------:R-:W-:-:S07]  /*4e40*/  UIMAD.WIDE.U32 UR10, UR8, UR4, URZ ;  /* 0x00000004080a72a5 */ /* 0x000fce000f8e003f */
[----:B------:R-:W-:Y:S02]  /*4e50*/  @UP0 UMOV UR9, UR11 ;  /* 0x0000000b00090c82 */ /* 0x000fe40008000000 */
[----:B------:R-:W-:-:S04]  /*4e60*/  @UP0 USHF.R.U32.HI UR8, URZ, UR5, UR9 ;  /* 0x000000053f080299 */ /* 0x000fc80008011609 */
[----:B------:R-:W-:Y:S01]  /*4e70*/  ULOP3.LUT UR8, URZ, UR8, URZ, 0x33, !UPT ;  /* 0x000000083f087292 */ /* 0x000fe2000f8e333f */
[----:B------:R-:W-:Y:S05]  /*4e80*/  BRA `(.L_x_341) ;  /* 0x0000005000007947 */ /* 0x000fea0003800000 */
.L_x_340:
[----:B------:R-:W-:Y:S02]  /*4e90*/  UISETP.NE.AND UP0, UPT, UR6, 0x1, UPT ;  /* 0x000000010600788c */ /* 0x000fe4000bf05270 */
[----:B------:R-:W-:Y:S02]  /*4ea0*/  ULDC.64 UR4, c[0x0][0x330] ;  /* 0x0000cc0000047ab9 */ /* 0x000fe40000000a00 */
[----:B------:R-:W-:-:S07]  /*4eb0*/  UIMAD.WIDE.U32 UR10, UR8, UR4, URZ ;  /* 0x00000004080a72a5 */ /* 0x000fce000f8e003f */
[----:B------:R-:W-:Y:S02]  /*4ec0*/  @UP0 UMOV UR9, UR11 ;  /* 0x0000000b00090c82 */ /* 0x000fe40008000000 */
[----:B------:R-:W-:Y:S02]  /*4ed0*/  @UP0 USHF.R.U32.HI UR8, URZ, UR5, UR9 ;  /* 0x000000053f080299 */ /* 0x000fe40008011609 */
.L_x_341:
[----:B------:R-:W-:Y:S02]  /*4ee0*/  ULDC UR4, c[0x0][0x32c] ;  /* 0x0000cb0000047ab9 */ /* 0x000fe40000000800 */
[----:B------:R-:W-:-:S04]  /*4ef0*/  UIMAD UR4, UR8, UR6, UR4 ;  /* 0x00000006080472a4 */ /* 0x000fc8000f8e0204 */
[----:B------:R-:W-:-:S04]  /*4f00*/  UISETP.LT.AND UP0, UPT, UR7, UR4, UPT ;  /* 0x000000040700728c */ /* 0x000fc8000bf01270 */
[----:B------:R-:W-:-:S04]  /*4f10*/  USEL UR7, UR7, UR4, UP0 ;  /* 0x0000000407077287 */ /* 0x000fc80008000000 */
.L_x_339:
[----:B------:R-:W-:Y:S01]  /*4f20*/  UIADD3 UR6, UR7, 0x1f, URZ ;  /* 0x0000001f07067890 */ /* 0x000fe2000fffe03f */
[----:B------:R-:W-:Y:S01]  /*4f30*/  PLOP3.LUT P0, PT, PT, PT, UP2, 0x40, 0x0 ;  /* 0x000000000000781c */ /* 0x000fe20003f0e828 */
[----:B------:R-:W-:Y:S02]  /*4f40*/  ULDC.64 UR4, c[0x0][0x2c8] ;  /* 0x0000b20000047ab9 */ /* 0x000fe40000000a00 */
[----:B------:R-:W-:Y:S02]  /*4f50*/  USHF.R.S32.HI UR7, URZ, 0x1f, UR6 ;  /* 0x0000001f3f077899 */ /* 0x000fe40008011406 */
[----:B------:R-:W-:Y:S02]  /*4f60*/  UIMAD.WIDE.U32 UR8, UR23, UR4, URZ ;  /* 0x00000004170872a5 */ /* 0x000fe4000f8e003f */
[----:B------:R-:W-:Y:S02]  /*4f70*/  ULEA.HI UR7, UR7, UR6, URZ, 0x5 ;  /* 0x0000000607077291 */ /* 0x000fe4000f8f283f */
[----:B------:R-:W-:-:S02]  /*4f80*/  ULDC UR4, c[0x0][0x324] ;  /* 0x0000c90000047ab9 */ /* 0x000fc40000000800 */
[----:B------:R-:W-:Y:S02]  /*4f90*/  UMOV UR6, UR23 ;  /* 0x0000001700067c82 */ /* 0x000fe40008000000 */
[----:B------:R-:W-:Y:S02]  /*4fa0*/  USHF.R.S32.HI UR7, URZ, 0x5, UR7 ;  /* 0x000000053f077899 */ /* 0x000fe40008011407 */
[----:B------:R-:W-:Y:S02]  /*4fb0*/  @UP3 USHF.R.U32.HI UR6, URZ, UR5, UR9 ;  /* 0x000000053f063299 */ /* 0x000fe40008011609 */
[----:B------:R-:W-:Y:S02]  /*4fc0*/  UISETP.LT.AND UP0, UPT, UR7, UR13, UPT ;  /* 0x0000000d0700728c */ /* 0x000fe4000bf01270 */
[----:B------:R-:W-:Y:S02]  /*4fd0*/  UIADD3 UR5, UR14, UR6, URZ ;  /* 0x000000060e057290 */ /* 0x000fe4000fffe03f */
[----:B------:R-:W-:-:S02]  /*4fe0*/  USEL UR13, UR7, UR13, UP0 ;  /* 0x0000000d070d7287 */ /* 0x000fc40008000000 */
[----:B------:R-:W-:Y:S01]  /*4ff0*/  UIADD3 UR6, UR5, -UR4, URZ ;  /* 0x8000000405067290 */ /* 0x000fe2000fffe03f */
        /* <DEDUP_REMOVED lines=13> */
.L_x_343:
[----:B------:R-:W-:Y:S02]  /*50d0*/  ULDC UR4, c[0x0][0x32c] ;  /* 0x0000cb0000047ab9 */ /* 0x000fe40000000800 */
[----:B------:R-:W-:-:S03]  /*50e0*/  UISETP.NE.AND UP0, UPT, UR4, 0x1, UPT ;  /* 0x000000010400788c */ /* 0x000fc6000bf05270 */
[----:B------:R-:W-:Y:S02]  /*50f0*/  ULDC.64 UR4, c[0x0][0x330] ;  /* 0x0000cc0000047ab9 */ /* 0x000fe40000000a00 */
[----:B------:R-:W-:-:S06]  /*5100*/  UIMAD.WIDE.U32 UR8, UR7, UR4, URZ ;  /* 0x00000004070872a5 */ /* 0x000fcc000f8e003f */
[----:B------:R-:W-:Y:S02]  /*5110*/  @UP0 USHF.R.U32.HI UR7, URZ, UR5, UR9 ;  /* 0x000000053f070299 */ /* 0x000fe40008011609 */
.L_x_344:
[----:B------:R-:W-:Y:S02]  /*5120*/  ULDC UR4, c[0x0][0x32c] ;  /* 0x0000cb0000047ab9 */ /* 0x000fe40000000800 */
[----:B------:R-:W-:-:S04]  /*5130*/  UIMAD UR4, UR7, UR4, URZ ;  /* 0x00000004070472a4 */ /* 0x000fc8000f8e023f */
[----:B------:R-:W-:-:S04]  /*5140*/  UISETP.LT.AND UP0, UPT, UR6, UR4, UPT ;  /* 0x000000040600728c */ /* 0x000fc8000bf01270 */
[----:B------:R-:W-:-:S04]  /*5150*/  USEL UR6, UR6, UR4, !UP0 ;  /* 0x0000000406067287 */ /* 0x000fc8000c000000 */
.L_x_342:
[----:B------:R-:W-:Y:S01]  /*5160*/  USHF.R.S32.HI UR4, URZ, 0x1f, UR6 ;  /* 0x0000001f3f047899 */ /* 0x000fe20008011406 */
[----:B------:R-:W-:Y:S01]  /*5170*/  PLOP3.LUT P2, PT, PT, PT, PT, 0x80, 0x0 ;  /* 0x000000000000781c */ /* 0x000fe20003f4f070 */
[----:B------:R-:W-:Y:S01]  /*5180*/  IMAD.MOV.U32 R3, RZ, RZ, RZ ;  /* 0x000000ffff037224 */ /* 0x000fe200078e00ff */
[----:B------:R-:W-:Y:S01]  /*5190*/  CS2R R128, SRZ ;  /* 0x0000000000807805 */ /* 0x000fe2000001ff00 */
[----:B------:R-:W-:Y:S01]  /*51a0*/  ULEA.HI UR6, UR4, UR6, URZ, 0x5 ;  /* 0x0000000604067291 */ /* 0x000fe2000f8f283f */
[----:B------:R-:W-:Y:S01]  /*51b0*/  IMAD.MOV.U32 R130, RZ, RZ, RZ ;  /* 0x000000ffff827224 */ /* 0x000fe200078e00ff */
[----:B------:R-:W-:Y:S01]  /*51c0*/  CS2R R126, SRZ ;  /* 0x00000000007e7805 */ /* 0x000fe2000001ff00 */
[----:B------:R-:W-:Y:S01]  /*51d0*/  CS2R R124, SRZ ;  /* 0x00000000007c7805 */ /* 0x000fe2000001ff00 */
[----:B------:R-:W-:Y:S01]  /*51e0*/  USHF.R.S32.HI UR6, URZ, 0x5, UR6 ;  /* 0x000000053f067899 */ /* 0x000fe20008011406 */
[----:B------:R-:W-:Y:S01]  /*51f0*/  CS2R R122, SRZ ;  /* 0x00000000007a7805 */ /* 0x000fe2000001ff00 */
[----:B------:R-:W-:Y:S01]  /*5200*/  CS2R R120, SRZ ;  /* 0x0000000000787805 */ /* 0x000fe2000001ff00 */
[----:B------:R-:W-:Y:S01]  /*5210*/  CS2R R118, SRZ ;  /* 0x0000000000767805 */ /* 0x000fe2000001ff00 */
[----:B------:R-:W-:Y:S01]  /*5220*/  UISETP.LT.AND UP0, UPT, URZ, UR6, UPT ;  /* 0x000000063f00728c */ /* 0x000fe2000bf01270 */
[----:B------:R-:W-:Y:S01]  /*5230*/  CS2R R116, SRZ ;  /* 0x0000000000747805 */ /* 0x000fe2000001ff00 */
[----:B------:R-:W-:Y:S01]  /*5240*/  CS2R R114, SRZ ;  /* 0x0000000000727805 */ /* 0x000fe2000001ff00 */
[----:B------:R-:W-:Y:S01]  /*5250*/  CS2R R112, SRZ ;  /* 0x0000000000707805 */ /* 0x000fe2000001ff00 */
[----:B------:R-:W-:Y:S01]  /*5260*/  USEL UR6, URZ, UR6, !UP0 ;  /* 0x000000063f067287 */ /* 0x000fe2000c000000 */
[----:B------:R-:W-:Y:S01]  /*5270*/  CS2R R110, SRZ ;  /* 0x00000000006e7805 */ /* 0x000fe2000001ff00 */
[----:B------:R-:W-:Y:S01]  /*5280*/  CS2R R108, SRZ ;  /* 0x00000000006c7805 */ /* 0x000fe2000001ff00 */
[----:B------:R-:W-:Y:S01]  /*5290*/  CS2R R106, SRZ ;  /* 0x00000000006a7805 */ /* 0x000fe2000001ff00 */
[----:B------:R-:W-:Y:S01]  /*52a0*/  UISETP.GT.AND UP0, UPT, UR13, UR6, UPT ;  /* 0x000000060d00728c */ /* 0x000fe2000bf04270 */
[----:B------:R-:W-:Y:S01]  /*52b0*/  CS2R R104, SRZ ;  /* 0x0000000000687805 */ /* 0x000fe2000001ff00 */
[----:B------:R-:W-:Y:S01]  /*52c0*/  CS2R R102, SRZ ;  /* 0x0000000000667805 */ /* 0x000fe2000001ff00 */
[----:B------:R-:W-:Y:S01]  /*52d0*/  CS2R R100, SRZ ;  /* 0x0000000000647805 */ /* 0x000fe2000001ff00 */
[----:B-1----:R-:W-:Y:S01]  /*52e0*/  CS2R R98, SRZ ;  /* 0x0000000000627805 */ /* 0x002fe2000001ff00 */
        /* <DEDUP_REMOVED lines=50> */
[----:B------:R-:W-:Y:S05]  /*5610*/  @!P0 BRA `(.L_x_345) ;  /* 0x0001571000008947 */ /* 0x000fea0003800000 */
[----:B------:R-:W-:Y:S02]  /*5620*/  ULDC.64 UR4, c[0x0][0x340] ;  /* 0x0000d00000047ab9 */ /* 0x000fe40000000a00 */
[----:B------:R-:W-:-:S02]  /*5630*/  UISETP.NE.U32.AND UP1, UPT, URZ, UR4, UPT ;  /* 0x000000043f00728c */ /* 0x000fc4000bf25070 */
[----:B------:R-:W-:Y:S02]  /*5640*/  ULDC.64 UR8, c[0x0][0x340] ;  /* 0x0000d00000087ab9 */ /* 0x000fe40000000a00 */
[----:B------:R-:W-:-:S06]  /*5650*/  UISETP.NE.AND.EX UP1, UPT, URZ, UR5, UPT, UP1 ;  /* 0x000000053f00728c */ /* 0x000fcc000bf25310 */
[----:B------:R-:W-:-:S05]  /*5660*/  PLOP3.LUT P3, PT, PT, PT, UP1, 0x80, 0x0 ;  /* 0x000000000000781c */ /* 0x000fca0003f6f018 */
[----:B------:R-:W-:Y:S02]  /*5670*/  @UP1 UMOV UR4, 0x4 ;  /* 0x0000000400041882 */ /* 0x000fe40000000000 */
[----:B------:R-:W-:-:S06]  /*5680*/  @UP1 UIMAD.WIDE UR4, UR29, UR4, UR8 ;  /* 0x000000041d0412a5 */ /* 0x000fcc000f8e0208 */
[----:B------:R-:W-:Y:S02]  /*5690*/  IMAD.U32 R6, RZ, RZ, UR4 ;  /* 0x00000004ff067e24 */ /* 0x000fe4000f8e00ff */
[----:B------:R-:W-:Y:S01]  /*56a0*/  IMAD.U32 R7, RZ, RZ, UR5 ;  /* 0x00000005ff077e24 */ /* 0x000fe2000f8e00ff */
[----:B------:R-:W-:Y:S01]  /*56b0*/  SHF.R.S32.HI R67, RZ, 0x1f, R64 ;  /* 0x0000001fff437819 */ /* 0x000fe20000011440 */
[----:B------:R-:W-:-:S03]  /*56c0*/  ULDC.64 UR4, c[0x0][0x348] ;  /* 0x0000d20000047ab9 */ /* 0x000fc60000000a00 */
[----:B------:R1:W2:Y:S01]  /*56d0*/  @P3 LDG.E R0, [R6.64] ;  /* 0x0000001e06003981 */ /* 0x0002a2000c1e1900 */
[----:B------:R-:W-:Y:S01]  /*56e0*/  UISETP.NE.U32.AND UP0, UPT, URZ, UR4, UPT ;  /* 0x000000043f00728c */ /* 0x000fe2000bf05070 */
[CC--:B------:R-:W-:Y:S01]  /*56f0*/  LEA.HI R5, R67.reuse, R64.reuse, RZ, 0x4 ;  /* 0x0000004043057211 */ /* 0x0c0fe200078f20ff */
[----:B------:R-:W-:Y:S01]  /*5700*/  USHF.R.S32.HI UR7, URZ, 0x1f, UR26 ;  /* 0x0000001f3f077899 */ /* 0x000fe2000801141a */
[----:B------:R-:W-:Y:S01]  /*5710*/  LEA.HI R40, R67, R64, RZ, 0x3 ;  /* 0x0000004043287211 */ /* 0x000fe200078f18ff */
[----:B------:R-:W-:Y:S01]  /*5720*/  UISETP.NE.AND.EX UP0, UPT, URZ, UR5, UPT, UP0 ;  /* 0x000000053f00728c */ /* 0x000fe2000bf05300 */
[----:B------:R-:W-:Y:S01]  /*5730*/  SHF.R.S32.HI R2, RZ, 0x4, R5 ;  /* 0x00000004ff027819 */ /* 0x000fe20000011405 */
[----:B------:R-:W-:Y:S01]  /*5740*/  USHF.R.S32.HI UR12, URZ, 0x1f, UR24 ;  /* 0x0000001f3f0c7899 */ /* 0x000fe20008011418 */
[----:B------:R-:W-:Y:S01]  /*5750*/  LOP3.LUT R43, R40, 0xfffffff8, RZ, 0xc0, !PT ;  /* 0xfffffff8282b7812 */ /* 0x000fe200078ec0ff */
[----:B------:R-:W-:Y:S01]  /*5760*/  ULDC.64 UR4, c[0x0][0x178] ;  /* 0x00005e0000047ab9 */ /* 0x000fe20000000a00 */
[----:B------:R-:W-:Y:S01]  /*5770*/  LEA.HI R60, R5, R2, RZ, 0x1 ;  /* 0x00000002053c7211 */ /* 0x000fe200078f08ff */
[----:B------:R-:W-:Y:S01]  /*5780*/  UIMAD UR7, UR7, UR4, URZ ;  /* 0x00000004070772a4 */ /* 0x000fe2000f8e023f */
[----:B------:R-:W-:Y:S01]  /*5790*/  SHF.R.S32.HI R40, RZ, 0x3, R40 ;  /* 0x00000003ff287819 */ /* 0x000fe20000011428 */
[----:B------:R-:W-:Y:S01]  /*57a0*/  IMAD.IADD R43, R64, 0x1, -R43 ;  /* 0x00000001402b7824 */ /* 0x000fe200078e0a2b */
[----:B------:R-:W-:Y:S01]  /*57b0*/  UIMAD.WIDE.U32 UR8, UR26, UR4, URZ ;  /* 0x000000041a0872a5 */ /* 0x000fe2000f8e003f */
[----:B------:R-:W-:Y:S01]  /*57c0*/  PLOP3.LUT P2, PT, PT, PT, UP3, 0x80, 0x0 ;  /* 0x000000000000781c */ /* 0x000fe20003f4f038 */
[----:B------:R-:W-:Y:S01]  /*57d0*/  UIMAD UR26, UR26, UR5, UR7 ;  /* 0x000000051a1a72a4 */ /* 0x000fe2000f8e0207 */
[----:B------:R-:W-:Y:S01]  /*57e0*/  LOP3.LUT R60, R60, 0xfffffffe, RZ, 0xc0, !PT ;  /* 0xfffffffe3c3c7812 */ /* 0x000fe200078ec0ff */
[----:B------:R-:W-:Y:S01]  /*57f0*/  IMAD R3, R43, 0x20, R40 ;  /* 0x000000202b037824 */ /* 0x000fe200078e0228 */
[----:B------:R-:W-:Y:S01]  /*5800*/  ULDC UR7, c[0x0][0x2c4] ;  /* 0x0000b10000077ab9 */ /* 0x000fe20000000800 */
[----:B------:R-:W-:Y:S01]  /*5810*/  IADD3 R14, R40, UR23, RZ ;  /* 0x00000017280e7c10 */ /* 0x000fe2000fffe0ff */
[----:B------:R-:W-:Y:S01]  /*5820*/  UIMAD UR7, UR28, UR7, URZ ;  /* 0x000000071c0772a4 */ /* 0x000fe2000f8e023f */
[----:B------:R-:W-:Y:S01]  /*5830*/  PLOP3.LUT P0, PT, PT, PT, UP3, 0x80, 0x0 ;  /* 0x000000000000781c */ /* 0x000fe20003f0f038 */
[----:B------:R-:W-:Y:S01]  /*5840*/  IMAD.IADD R60, R2, 0x1, -R60 ;  /* 0x00000001023c7824 */ /* 0x000fe200078e0a3c */
[C---:B------:R-:W-:Y:S01]  /*5850*/  IADD3 R2, R14.reuse, 0x20, RZ ;  /* 0x000000200e027810 */ /* 0x040fe20007ffe0ff */
[----:B------:R-:W-:Y:S01]  /*5860*/  ULDC.64 UR4, c[0x0][0x1b8] ;  /* 0x00006e0000047ab9 */ /* 0x000fe20000000a00 */
[----:B------:R-:W-:Y:S01]  /*5870*/  IADD3 R3, R3, UR23, RZ ;  /* 0x0000001703037c10 */ /* 0x000fe2000fffe0ff */
[----:B------:R-:W-:Y:S01]  /*5880*/  UIADD3 UR27, UR9, UR26, URZ ;  /* 0x0000001a091b7290 */ /* 0x000fe2000fffe03f */
[----:B------:R-:W-:Y:S01]  /*5890*/  ISETP.GE.AND P1, PT, R14, UR7, PT ;  /* 0x000000070e007c0c */ /* 0x000fe2000bf26270 */
[----:B------:R-:W-:Y:S01]  /*58a0*/  IMAD.SHL.U32 R71, R43, 0x8, RZ ;  /* 0x000000082b477824 */ /* 0x000fe200078e00ff */
[----:B------:R-:W-:Y:S01]  /*58b0*/  ISETP.GE.AND P4, PT, R2, UR7, PT ;  /* 0x0000000702007c0c */ /* 0x000fe2000bf86270 */
[----:B------:R-:W-:Y:S01]  /*58c0*/  @P2 IMAD.HI.U32 R2, R3, c[0x0][0x2c8], RZ ;  /* 0x0000b20003022a27 */ /* 0x000fe200078e00ff */
[----:B------:R-:W-:Y:S01]  /*58d0*/  UIMAD UR10, UR19, UR4, URZ ;  /* 0x00000004130a72a4 */ /* 0x000fe2000f8e023f */
[----:B------:R-:W-:Y:S01]  /*58e0*/  LOP3.LUT R5, R5, 0xfffffff0, RZ, 0xc0, !PT ;  /* 0xfffffff005057812 */ /* 0x000fe200078ec0ff */
[----:B------:R-:W-:Y:S01]  /*58f0*/  UMOV UR26, UR8 ;  /* 0x00000008001a7c82 */ /* 0x000fe20008000000 */
[----:B------:R-:W-:Y:S01]  /*5900*/  IMAD.MOV.U32 R9, RZ, RZ, R3 ;  /* 0x000000ffff097224 */ /* 0x000fe200078e0003 */
[----:B------:R-:W-:Y:S01]  /*5910*/  USHF.R.S32.HI UR8, URZ, 0x1f, UR29 ;  /* 0x0000001f3f087899 */ /* 0x000fe2000801141d */
[----:B------:R-:W-:Y:S01]  /*5920*/  @P0 SHF.R.U32.HI R9, RZ, c[0x0][0x2cc], R2 ;  /* 0x0000b300ff090a19 */ /* 0x000fe20000011602 */
[----:B------:R-:W-:Y:S01]  /*5930*/  UIMAD UR9, UR20, UR5, UR10 ;  /* 0x00000005140972a4 */ /* 0x000fe2000f8e020a */
[----:B-1----:R-:W-:Y:S01]  /*5940*/  IADD3 R7, R71, 0xc0, RZ ;  /* 0x000000c047077810 */ /* 0x002fe20007ffe0ff */
[----:B------:R-:W-:Y:S01]  /*5950*/  UIMAD.WIDE.U32 UR26, UR20, UR4, UR26 ;  /* 0x00000004141a72a5 */ /* 0x000fe2000f8e001a */
[C---:B------:R-:W-:Y:S01]  /*5960*/  IADD3 R13, P0, R40.reuse, UR24, RZ ;  /* 0x00000018280d7c10 */ /* 0x040fe2000ff1e0ff */
[----:B------:R-:W-:Y:S01]  /*5970*/  USEL UR10, UR8, URZ, !UP0 ;  /* 0x0000003f080a7287 */ /* 0x000fe2000c000000 */
[----:B------:R-:W-:Y:S01]  /*5980*/  @!P1 SHF.R.S32.HI R2, RZ, 0x1f, R7 ;  /* 0x0000001fff029819 */ /* 0x000fe20000011407 */
[----:B------:R-:W-:Y:S01]  /*5990*/  ULDC.64 UR4, c[0x0][0x1c0] ;  /* 0x0000700000047ab9 */ /* 0x000fe20000000a00 */
[----:B------:R-:W-:Y:S01]  /*59a0*/  LEA.HI.X.SX32 R4, R40, UR12, 0x1, P0 ;  /* 0x0000000c28047c11 */ /* 0x000fe200080f0eff */
[----:B------:R-:W-:Y:S01]  /*59b0*/  USEL UR11, UR29, URZ, !UP0 ;  /* 0x0000003f1d0b7287 */ /* 0x000fe2000c000000 */
[----:B------:R-:W-:Y:S01]  /*59c0*/  P2R R10, PR, RZ, 0x10 ;  /* 0x00000010ff0a7803 */ /* 0x000fe20000000000 */
[----:B------:R-:W-:Y:S01]  /*59d0*/  UIMAD UR10, UR10, UR4, URZ ;  /* 0x000000040a0a72a4 */ /* 0x000fe2000f8e023f */
[----:B------:R-:W-:Y:S01]  /*59e0*/  ISETP.GE.AND P4, PT, R7, c[0x0][0x198], PT ;  /* 0x0000660007007a0c */ /* 0x000fe20003f86270 */
[----:B------:R-:W-:Y:S01]  /*59f0*/  UIADD3 UR27, UR27, UR9, URZ ;  /* 0x000000091b1b7290 */ /* 0x000fe2000fffe03f */
[----:B------:R-:W-:Y:S01]  /*5a00*/  @!P1 LEA.HI R7, R2, R7, RZ, 0x3 ;  /* 0x0000000702079211 */ /* 0x000fe200078f18ff */
[----:B------:R-:W-:Y:S01]  /*5a10*/  UIMAD UR5, UR11, UR5, UR10 ;  /* 0x000000050b0572a4 */ /* 0x000fe2000f8e020a */
[----:B------:R-:W-:Y:S01]  /*5a20*/  IMAD R2, R4, c[0x0][0x1e0], RZ ;  /* 0x0000780004027a24 */ /* 0x000fe200078e02ff */
[----:B------:R-:W-:Y:S01]  /*5a30*/  UIMAD.WIDE.U32 UR26, UR11, UR4, UR26 ;  /* 0x000000040b1a72a5 */ /* 0x000fe2000f8e001a */
[----:B------:R-:W-:Y:S01]  /*5a40*/  IMAD.IADD R6, R64, 0x1, -R5 ;  /* 0x0000000140067824 */ /* 0x000fe200078e0a05 */
[----:B------:R-:W-:Y:S01]  /*5a50*/  IADD3 R8, R71, 0x80, RZ ;  /* 0x0000008047087810 */ /* 0x000fe20007ffe0ff */
[----:B------:R-:W-:Y:S01]  /*5a60*/  IMAD R5, R13, c[0x0][0x1e4], R2 ;  /* 0x000079000d057a24 */ /* 0x000fe200078e0202 */
[----:B------:R-:W-:Y:S01]  /*5a70*/  UIADD3 UR5, UR27, UR5, URZ ;  /* 0x000000051b057290 */ /* 0x000fe2000fffe03f */
[--C-:B------:R-:W-:Y:S01]  /*5a80*/  SHF.R.S32.HI R2, RZ, 0x1f, R9.reuse ;  /* 0x0000001fff027819 */ /* 0x100fe20000011409 */
[----:B------:R-:W-:Y:S01]  /*5a90*/  IMAD.MOV R12, RZ, RZ, -R9 ;  /* 0x000000ffff0c7224 */ /* 0x000fe200078e0a09 */
[----:B------:R-:W-:Y:S01]  /*5aa0*/  @!P1 SHF.R.S32.HI R11, RZ, 0x1f, R8 ;  /* 0x0000001fff0b9819 */ /* 0x000fe20000011408 */
[----:B------:R-:W-:Y:S01]  /*5ab0*/  IMAD.SHL.U32 R146, R43, 0x8, RZ ;  /* 0x000000082b927824 */ /* 0x000fe200078e00ff */
[----:B------:R-:W-:Y:S01]  /*5ac0*/  ISETP.GE.AND P5, PT, R8, c[0x0][0x198], PT ;  /* 0x0000660008007a0c */ /* 0x000fe20003fa6270 */
[----:B------:R-:W-:Y:S01]  /*5ad0*/  IMAD.U32 R17, RZ, RZ, UR27 ;  /* 0x0000001bff117e24 */ /* 0x000fe2000f8e00ff */
[----:B------:R-:W-:Y:S01]  /*5ae0*/  @!P1 LEA.HI R8, R11, R8, RZ, 0x3 ;  /* 0x000000080b089211 */ /* 0x000fe200078f18ff */
[----:B------:R-:W-:Y:S01]  /*5af0*/  IMAD.U32 R16, RZ, RZ, UR26 ;  /* 0x0000001aff107e24 */ /* 0x000fe2000f8e00ff */
[----:B------:R-:W-:Y:S01]  /*5b00*/  SHF.R.S32.HI R147, RZ, 0x1f, R146 ;  /* 0x0000001fff937819 */ /* 0x000fe20000011492 */
[----:B------:R-:W-:Y:S01]  /*5b10*/  IMAD.U32 R17, RZ, RZ, UR5 ;  /* 0x00000005ff117e24 */ /* 0x000fe2000f8e00ff */
[----:B------:R-:W-:Y:S01]  /*5b20*/  ULDC.64 UR4, c[0x0][0x1e8] ;  /* 0x00007a0000047ab9 */ /* 0x000fe20000000a00 */
[----:B------:R-:W-:Y:S01]  /*5b30*/  IMAD R2, R2, c[0x0][0x1b0], RZ ;  /* 0x00006c0002027a24 */ /* 0x000fe200078e02ff */
[----:B------:R-:W-:Y:S01]  /*5b40*/  UIMAD UR4, UR19, UR4, URZ ;  /* 0x00000004130472a4 */ /* 0x000fe2000f8e023f */
[----:B------:R-:W-:Y:S01]  /*5b50*/  IMAD R12, R12, c[0x0][0x2c4], R3 ;  /* 0x0000b1000c0c7a24 */ /* 0x000fe200078e0203 */
[----:B------:R-:W-:Y:S01]  /*5b60*/  SHF.R.S32.HI R11, RZ, 0x1f, R6 ;  /* 0x0000001fff0b7819 */ /* 0x000fe20000011406 */
[C---:B------:R-:W-:Y:S01]  /*5b70*/  IMAD R2, R9.reuse, c[0x0][0x1b4], R2 ;  /* 0x00006d0009027a24 */ /* 0x040fe200078e0202 */
[----:B------:R-:W-:Y:S01]  /*5b80*/  UIMAD UR9, UR20, UR5, UR4 ;  /* 0x00000005140972a4 */ /* 0x000fe2000f8e0204 */
[----:B------:R-:W-:Y:S01]  /*5b90*/  IMAD.WIDE.U32 R16, R9, c[0x0][0x1b0], R16 ;  /* 0x00006c0009107a25 */ /* 0x000fe200078e0010 */
[----:B------:R-:W-:Y:S01]  /*5ba0*/  SHF.R.S32.HI R9, RZ, 0x1f, R12 ;  /* 0x0000001fff097819 */ /* 0x000fe2000001140c */
[----:B------:R-:W-:Y:S01]  /*5bb0*/  ULDC.64 UR4, c[0x0][0x210] ;  /* 0x0000840000047ab9 */ /* 0x000fe20000000a00 */
[----:B------:R-:W-:Y:S01]  /*5bc0*/  LEA.HI R3, R11, R6, RZ, 0x3 ;  /* 0x000000060b037211 */ /* 0x000fe200078f18ff */
[----:B------:R-:W-:Y:S01]  /*5bd0*/  IMAD R4, R4, c[0x0][0x208], RZ ;  /* 0x0000820004047a24 */ /* 0x000fe200078e02ff */
[----:B------:R-:W-:Y:S01]  /*5be0*/  UIMAD UR4, UR19, UR4, URZ ;  /* 0x00000004130472a4 */ /* 0x000fe2000f8e023f */
[----:B------:R-:W-:Y:S01]  /*5bf0*/  IMAD.WIDE.U32 R18, R13, c[0x0][0x1e0], R146 ;  /* 0x000078000d127a25 */ /* 0x000fe200078e0092 */
[----:B------:R-:W-:Y:S01]  /*5c00*/  LOP3.LUT R11, R3, 0xfffffff8, RZ, 0xc0, !PT ;  /* 0xfffffff8030b7812 */ /* 0x000fe200078ec0ff */
[----:B------:R-:W-:Y:S01]  /*5c10*/  BSSY B0, `(.L_x_346) ;  /* 0x0000079000007945 */ /* 0x000fe20003800000 */
[----:B------:R-:W-:Y:S01]  /*5c20*/  UIMAD UR4, UR20, UR5, UR4 ;  /* 0x00000005140472a4 */ /* 0x000fe2000f8e0204 */
[----:B------:R-:W-:Y:S01]  /*5c30*/  IMAD R4, R13, c[0x0][0x20c], R4 ;  /* 0x000083000d047a24 */ /* 0x000fe200078e0204 */
[----:B------:R-:W-:Y:S01]  /*5c40*/  LEA.HI R145, R67, R64, RZ, 0x6 ;  /* 0x0000004043917211 */ /* 0x000fe200078f30ff */
[----:B------:R-:W-:Y:S01]  /*5c50*/  IMAD.WIDE.U32 R20, R13, c[0x0][0x208], R146 ;  /* 0x000082000d147a25 */ /* 0x000fe200078e0092 */
[----:B------:R-:W-:-:S02]  /*5c60*/  IADD3 R42, R146, 0x40, RZ ;  /* 0x00000040922a7810 */ /* 0x000fc40007ffe0ff */
[----:B------:R-:W-:Y:S01]  /*5c70*/  @!P1 LOP3.LUT R7, R7, 0xfffffff8, RZ, 0xc0, !PT ;  /* 0xfffffff807079812 */ /* 0x000fe200078ec0ff */
[----:B------:R-:W-:Y:S01]  /*5c80*/  IMAD.IADD R17, R17, 0x1, R2 ;  /* 0x0000000111117824 */ /* 0x000fe200078e0202 */
[----:B------:R-:W-:Y:S01]  /*5c90*/  @!P1 LOP3.LUT R8, R8, 0xfffffff8, RZ, 0xc0, !PT ;  /* 0xfffffff808089812 */ /* 0x000fe200078ec0ff */
[----:B------:R-:W-:Y:S01]  /*5ca0*/  IMAD R9, R9, c[0x0][0x1a8], RZ ;  /* 0x00006a0009097a24 */ /* 0x000fe200078e02ff */
[----:B------:R-:W-:Y:S01]  /*5cb0*/  LOP3.LUT R215, R215, 0xfffffffd, RZ, 0xc0, !PT ;  /* 0xfffffffdd7d77812 */ /* 0x000fe200078ec0ff */
[----:B------:R-:W-:Y:S02]  /*5cc0*/  IMAD.IADD R19, R19, 0x1, R5 ;  /* 0x0000000113137824 */ /* 0x000fe400078e0205 */
[----:B------:R-:W-:Y:S02]  /*5cd0*/  IMAD.IADD R21, R21, 0x1, R4 ;  /* 0x0000000115157824 */ /* 0x000fe400078e0204 */
[C---:B------:R-:W-:Y:S02]  /*5ce0*/  IMAD R9, R12.reuse, c[0x0][0x1ac], R9 ;  /* 0x00006b000c097a24 */ /* 0x040fe400078e0209 */
[----:B------:R-:W-:-:S04]  /*5cf0*/  IMAD.WIDE.U32 R4, R12, c[0x0][0x1a8], R16 ;  /* 0x00006a000c047a25 */ /* 0x000fc800078e0010 */
[----:B------:R-:W-:Y:S01]  /*5d00*/  IMAD.IADD R12, R5, 0x1, R9 ;  /* 0x00000001050c7824 */ /* 0x000fe200078e0209 */
[C---:B------:R-:W-:Y:S01]  /*5d10*/  LEA R13, P0, R4.reuse, c[0x0][0x160], 0x1 ;  /* 0x00005800040d7a11 */ /* 0x040fe200078008ff */
[----:B------:R-:W-:Y:S01]  /*5d20*/  IMAD.U32 R229, RZ, RZ, UR20 ;  /* 0x00000014ffe57e24 */ /* 0x000fe2000f8e00ff */
[----:B------:R-:W-:Y:S01]  /*5d30*/  @!P1 SHF.R.S32.HI R9, RZ, 0x1f, R42 ;  /* 0x0000001fff099819 */ /* 0x000fe2000001142a */
[----:B------:R-:W-:Y:S01]  /*5d40*/  IMAD.U32 R217, RZ, RZ, UR20 ;  /* 0x00000014ffd97e24 */ /* 0x000fe2000f8e00ff */
[----:B------:R-:W-:Y:S01]  /*5d50*/  LEA.HI.X R12, R4, c[0x0][0x164], R12, 0x1, P0 ;  /* 0x00005900040c7a11 */ /* 0x000fe200000f0c0c */
[----:B------:R-:W1:Y:S01]  /*5d60*/  SHFL.IDX PT, R16, R13, RZ, 0x181f ;  /* 0x00181fff0d107589 */ /* 0x000e6200000e0000 */
[----:B------:R-:W-:Y:S01]  /*5d70*/  IMAD.WIDE.U32 R228, R229, c[0x0][0x210], R20 ;  /* 0x00008400e5e47a25 */ /* 0x000fe200078e0014 */
[----:B------:R-:W-:Y:S02]  /*5d80*/  @!P1 LEA.HI R9, R9, R42, RZ, 0x3 ;  /* 0x0000002a09099211 */ /* 0x000fe400078f18ff */
[----:B------:R-:W3:Y:S01]  /*5d90*/  SHFL.IDX PT, R17, R12, RZ, 0x181f ;  /* 0x00181fff0c117589 */ /* 0x000ee200000e0000 */
[----:B------:R-:W-:Y:S01]  /*5da0*/  IMAD.WIDE.U32 R216, R217, c[0x0][0x1e8], R18 ;  /* 0x00007a00d9d87a25 */ /* 0x000fe200078e0012 */
[----:B------:R-:W-:Y:S01]  /*5db0*/  IADD3 R229, R229, UR4, RZ ;  /* 0x00000004e5e57c10 */ /* 0x000fe2000fffe0ff */
[----:B------:R-:W-:Y:S01]  /*5dc0*/  ULDC.64 UR4, c[0x0][0x350] ;  /* 0x0000d40000047ab9 */ /* 0x000fe20000000a00 */
[----:B------:R-:W-:Y:S01]  /*5dd0*/  @!P1 LOP3.LUT R9, R9, 0xfffffff8, RZ, 0xc0, !PT ;  /* 0xfffffff809099812 */ /* 0x000fe200078ec0ff */
[----:B------:R-:W-:Y:S01]  /*5de0*/  UISETP.NE.U32.AND UP0, UPT, URZ, UR4, UPT ;  /* 0x000000043f00728c */ /* 0x000fe2000bf05070 */
[----:B------:R-:W-:Y:S01]  /*5df0*/  IMAD.IADD R6, R6, 0x1, -R11 ;  /* 0x0000000106067824 */ /* 0x000fe200078e0a0b */
[----:B------:R-:W-:Y:S01]  /*5e00*/  IADD3 R217, R217, UR9, RZ ;  /* 0x00000009d9d97c10 */ /* 0x000fe2000fffe0ff */
[----:B------:R-:W-:Y:S01]  /*5e10*/  IMAD.SHL.U32 R149, R40, 0x40, RZ ;  /* 0x0000004028957824 */ /* 0x000fe200078e00ff */
[----:B------:R-:W-:Y:S01]  /*5e20*/  UISETP.NE.AND.EX UP0, UPT, URZ, UR5, UPT, UP0 ;  /* 0x000000053f00728c */ /* 0x000fe2000bf05300 */
[C---:B------:R-:W-:Y:S01]  /*5e30*/  IMAD.SHL.U32 R4, R6.reuse, 0x40, RZ ;  /* 0x0000004006047824 */ /* 0x040fe200078e00ff */
[----:B------:R-:W-:Y:S01]  /*5e40*/  LOP3.LUT P2, RZ, R6, 0x2, RZ, 0xc0, !PT ;  /* 0x0000000206ff7812 */ /* 0x000fe2000784c0ff */
[----:B------:R-:W-:Y:S01]  /*5e50*/  IMAD.SHL.U32 R145, R145, 0x8, RZ ;  /* 0x0000000891917824 */ /* 0x000fe200078e00ff */
[----:B------:R-:W-:Y:S01]  /*5e60*/  LOP3.LUT R149, R149, 0x1c0, RZ, 0xc0, !PT ;  /* 0x000001c095957812 */ /* 0x000fe200078ec0ff */
[----:B------:R-:W-:Y:S01]  /*5e70*/  IMAD.MOV.U32 R2, RZ, RZ, 0x10 ;  /* 0x00000010ff027424 */ /* 0x000fe200078e00ff */
[----:B------:R-:W-:Y:S01]  /*5e80*/  LOP3.LUT R4, R4, 0x1c0, RZ, 0xc0, !PT ;  /* 0x000001c004047812 */ /* 0x000fe200078ec0ff */
[----:B------:R-:W-:Y:S01]  /*5e90*/  IMAD.SHL.U32 R5, R60, 0x8, RZ ;  /* 0x000000083c057824 */ /* 0x000fe200078e00ff */
[----:B------:R-:W-:Y:S01]  /*5ea0*/  LOP3.LUT R145, R145, 0xfffffe00, RZ, 0xc0, !PT ;  /* 0xfffffe0091917812 */ /* 0x000fe200078ec0ff */
[----:B------:R-:W-:Y:S01]  /*5eb0*/  ULDC.64 UR4, c[0x0][0x1f0] ;  /* 0x00007c0000047ab9 */ /* 0x000fe20000000a00 */
[----:B------:R-:W-:-:S02]  /*5ec0*/  SHF.R.U32.HI R148, RZ, 0x3, R149 ;  /* 0x00000003ff947819 */ /* 0x000fc40000011695 */
[----:B-1----:R-:W-:Y:S02]  /*5ed0*/  @!P1 LEA R18, P0, R71, R16, 0x1 ;  /* 0x0000001047129211 */ /* 0x002fe400078008ff */
[----:B------:R-:W-:Y:S01]  /*5ee0*/  SEL R2, R2, 0xfffffff0, !P2 ;  /* 0xfffffff002027807 */ /* 0x000fe20005000000 */
[----:B---3--:R-:W-:Y:S01]  /*5ef0*/  @!P1 IMAD.WIDE R24, R7, 0x2, R16 ;  /* 0x0000000207189825 */ /* 0x008fe200078e0210 */
[----:B------:R-:W-:Y:S02]  /*5f00*/  @!P1 LEA.HI.X R19, R71, R17, R147, 0x1, P0 ;  /* 0x0000001147139211 */ /* 0x000fe400000f0c93 */
[----:B------:R-:W-:Y:S01]  /*5f10*/  ISETP.GE.AND P2, PT, R42, c[0x0][0x198], PT ;  /* 0x000066002a007a0c */ /* 0x000fe20003f46270 */
[----:B------:R-:W-:Y:S01]  /*5f20*/  @!P1 IMAD.WIDE R20, R9, 0x2, R16 ;  /* 0x0000000209149825 */ /* 0x000fe200078e0210 */
[----:B------:R-:W-:Y:S02]  /*5f30*/  LOP3.LUT R5, R4, 0x8, R5, 0xf8, !PT ;  /* 0x0000000804057812 */ /* 0x000fe400078ef805 */
[----:B------:R-:W-:Y:S01]  /*5f40*/  ISETP.NE.AND P0, PT, R10, RZ, PT ;  /* 0x000000ff0a00720c */ /* 0x000fe20003f05270 */
[----:B------:R-:W-:Y:S01]  /*5f50*/  @!P1 IMAD.WIDE R22, R8, 0x2, R16 ;  /* 0x0000000208169825 */ /* 0x000fe200078e0210 */
[----:B------:R-:W-:Y:S01]  /*5f60*/  SHF.R.U32.HI R4, RZ, 0x3, R4 ;  /* 0x00000003ff047819 */ /* 0x000fe20000011604 */
[----:B------:R1:W3:Y:S01]  /*5f70*/  SHFL.IDX PT, R16, R13, 0x1, 0x181f ;  /* 0x00381f000d107f89 */ /* 0x0002e200000e0000 */
[----:B------:R-:W-:Y:S01]  /*5f80*/  LOP3.LUT P6, RZ, R6, 0x4, RZ, 0xc0, !PT ;  /* 0x0000000406ff7812 */ /* 0x000fe200078cc0ff */
[----:B------:R-:W-:Y:S01]  /*5f90*/  IMAD.MOV.U32 R8, RZ, RZ, 0x20 ;  /* 0x00000020ff087424 */ /* 0x000fe200078e00ff */
[----:B------:R-:W-:Y:S01]  /*5fa0*/  P2R R6, PR, RZ, 0x1 ;  /* 0x00000001ff067803 */ /* 0x000fe20000000000 */
[----:B------:R-:W-:Y:S01]  /*5fb0*/  IMAD.SHL.U32 R9, R3, 0x40, RZ ;  /* 0x0000004003097824 */ /* 0x000fe200078e00ff */
[----:B------:R-:W-:Y:S01]  /*5fc0*/  LOP3.LUT R4, R5, R4, RZ, 0x3c, !PT ;  /* 0x0000000405047212 */ /* 0x000fe200078e3cff */
[----:B------:R1:W4:Y:S01]  /*5fd0*/  SHFL.IDX PT, R17, R12, 0x1, 0x181f ;  /* 0x00381f000c117f89 */ /* 0x00032200000e0000 */
[----:B------:R-:W-:-:S02]  /*5fe0*/  SEL R3, R8, 0xffffffe0, !P6 ;  /* 0xffffffe008037807 */ /* 0x000fc40007000000 */
[----:B------:R-:W-:Y:S02]  /*5ff0*/  LOP3.LUT R4, R4, 0xfffffe00, R9, 0xf8, !PT ;  /* 0xfffffe0004047812 */ /* 0x000fe400078ef809 */
[----:B------:R-:W-:Y:S01]  /*6000*/  ISETP.GE.AND P6, PT, R146, c[0x0][0x1d4], PT ;  /* 0x0000750092007a0c */ /* 0x000fe20003fc6270 */
[----:B--2---:R2:W5:Y:S01]  /*6010*/  @P3 R2UR UR10, R0 ;  /* 0x00000000000a33c2 */ /* 0x00456200000e0000 */
[----:B------:R-:W-:Y:S02]  /*6020*/  ISETP.GE.AND P3, PT, R71, c[0x0][0x198], PT ;  /* 0x0000660047007a0c */ /* 0x000fe40003f66270 */
[----:B--2---:R-:W-:Y:S01]  /*6030*/  LOP3.LUT R0, R149, 0x38, R146, 0xf8, !PT ;  /* 0x0000003895007812 */ /* 0x004fe200078ef892 */
[----:B-----5:R-:W-:-:S03]  /*6040*/  @UP1 USHF.R.S32.HI UR11, URZ, 0x1f, UR10 ;  /* 0x0000001f3f0b1899 */ /* 0x020fc6000801140a */
[----:B------:R-:W-:Y:S01]  /*6050*/  @!UP1 UMOV UR10, UR29 ;  /* 0x0000001d000a9c82 */ /* 0x000fe20008000000 */
[----:B------:R-:W-:Y:S01]  /*6060*/  LOP3.LUT R0, R145, R0, R148, 0xf6, !PT ;  /* 0x0000000091007212 */ /* 0x000fe200078ef694 */
[----:B------:R-:W-:Y:S02]  /*6070*/  USEL UR9, UR10, URZ, !UP0 ;  /* 0x0000003f0a097287 */ /* 0x000fe4000c000000 */
[----:B------:R-:W-:Y:S02]  /*6080*/  @!UP1 UMOV UR11, UR8 ;  /* 0x00000008000b9c82 */ /* 0x000fe40008000000 */
[----:B------:R-:W-:Y:S01]  /*6090*/  @!P1 IMAD.SHL.U32 R5, R0, 0x2, RZ ;  /* 0x0000000200059824 */ /* 0x000fe200078e00ff */
[----:B------:R-:W-:Y:S01]  /*60a0*/  USEL UR8, UR11, URZ, !UP0 ;  /* 0x0000003f0b087287 */ /* 0x000fe2000c000000 */
[----:B------:R-:W-:-:S03]  /*60b0*/  IMAD.U32 R7, RZ, RZ, UR9 ;  /* 0x00000009ff077e24 */ /* 0x000fc6000f8e00ff */
[----:B------:R2:W-:Y:S01]  /*60c0*/  @!P1 LDGSTS.E.BYPASS.LTC128B.128 [R5+0x10080], [R18.64], !P3 ;  /* 0x1008000012059fae */ /* 0x0005e2000d901d5e */
[C---:B------:R-:W-:Y:S01]  /*60d0*/  IMAD.WIDE.U32 R216, R7.reuse, c[0x0][0x1f0], R216 ;  /* 0x00007c0007d87a25 */ /* 0x040fe200078e00d8 */
[----:B------:R-:W-:Y:S02]  /*60e0*/  UIMAD UR4, UR8, UR4, URZ ;  /* 0x00000004080472a4 */ /* 0x000fe4000f8e023f */
[----:B------:R2:W-:Y:S01]  /*60f0*/  @!P1 LDGSTS.E.BYPASS.LTC128B.128 [R5+0x14080], [R20.64], !P2 ;  /* 0x1408000014059fae */ /* 0x0005e2000d101d5e */
[----:B------:R-:W-:Y:S01]  /*6100*/  IMAD.WIDE.U32 R228, R7, c[0x0][0x218], R228 ;  /* 0x0000860007e47a25 */ /* 0x000fe200078e00e4 */
[----:B------:R-:W-:Y:S01]  /*6110*/  IADD3 R7, R146, 0x80, RZ ;  /* 0x0000008092077810 */ /* 0x000fe20007ffe0ff */
[----:B------:R-:W-:Y:S01]  /*6120*/  UIMAD UR10, UR9, UR5, UR4 ;  /* 0x00000005090a72a4 */ /* 0x000fe2000f8e0204 */
[----:B------:R2:W-:Y:S02]  /*6130*/  @!P1 LDGSTS.E.BYPASS.LTC128B.128 [R5+0x18080], [R22.64], !P5 ;  /* 0x1808000016059fae */ /* 0x0005e4000e901d5e */
[----:B------:R-:W-:Y:S01]  /*6140*/  ISETP.GE.AND P0, PT, R7, c[0x0][0x1d4], PT ;  /* 0x0000750007007a0c */ /* 0x000fe20003f06270 */
[----:B------:R-:W-:Y:S01]  /*6150*/  ULDC.64 UR4, c[0x0][0x218] ;  /* 0x0000860000047ab9 */ /* 0x000fe20000000a00 */
[----:B------:R2:W-:Y:S01]  /*6160*/  @!P1 LDGSTS.E.BYPASS.LTC128B.128 [R5+0x1c080], [R24.64], !P4 ;  /* 0x1c08000018059fae */ /* 0x0005e2000e101d5e */
[----:B------:R-:W-:Y:S01]  /*6170*/  UIMAD UR4, UR8, UR4, URZ ;  /* 0x00000004080472a4 */ /* 0x000fe2000f8e023f */
[----:B------:R-:W-:-:S03]  /*6180*/  IADD3 R223, R217, UR10, RZ ;  /* 0x0000000ad9df7c10 */ /* 0x000fc6000fffe0ff */
[----:B------:R-:W-:-:S06]  /*6190*/  UIMAD UR4, UR9, UR5, UR4 ;  /* 0x00000005090472a4 */ /* 0x000fcc000f8e0204 */
[----:B------:R-:W-:Y:S02]  /*61a0*/  @P0 LOP3.LUT R215, R215, 0x2, RZ, 0xfc, !PT ;  /* 0x00000002d7d70812 */ /* 0x000fe400078efcff */
[----:B------:R-:W-:Y:S02]  /*61b0*/  IADD3 R221, R229, UR4, RZ ;  /* 0x00000004e5dd7c10 */ /* 0x000fe4000fffe0ff */
[----:B------:R-:W-:Y:S02]  /*61c0*/  LOP3.LUT R215, R215, 0xfffffffe, RZ, 0xc0, !PT ;  /* 0xfffffffed7d77812 */ /* 0x000fe400078ec0ff */
[----:B--2---:R-:W-:-:S04]  /*61d0*/  IADD3 R5, R146, 0xc0, RZ ;  /* 0x000000c092057810 */ /* 0x004fc80007ffe0ff */
[----:B------:R-:W-:-:S13]  /*61e0*/  ISETP.GE.AND P0, PT, R5, c[0x0][0x1d4], PT ;  /* 0x0000750005007a0c */ /* 0x000fda0003f06270 */
[----:B------:R-:W-:Y:S02]  /*61f0*/  @P0 LOP3.LUT R215, R215, 0x1, RZ, 0xfc, !PT ;  /* 0x00000001d7d70812 */ /* 0x000fe400078efcff */
[----:B------:R-:W-:Y:S02]  /*6200*/  ISETP.GE.AND P0, PT, R42, c[0x0][0x1d4], PT ;  /* 0x000075002a007a0c */ /* 0x000fe40003f06270 */
[----:B------:R-:W-:-:S11]  /*6210*/  LOP3.LUT R215, R215, 0xfffffffb, RZ, 0xc0, !PT ;  /* 0xfffffffbd7d77812 */ /* 0x000fd600078ec0ff */
[----:B------:R-:W-:Y:S02]  /*6220*/  @P0 LOP3.LUT R215, R215, 0x4, RZ, 0xfc, !PT ;  /* 0x00000004d7d70812 */ /* 0x000fe400078efcff */
[----:B------:R-:W-:-:S13]  /*6230*/  ISETP.NE.AND P0, PT, R6, RZ, PT ;  /* 0x000000ff0600720c */ /* 0x000fda0003f05270 */
[----:B------:R-:W-:Y:S05]  /*6240*/  @P0 BRA `(.L_x_347) ;  /* 0x0000015000000947 */ /* 0x000fea0003800000 */
[C---:B-1-34-:R-:W-:Y:S01]  /*6250*/  IADD3 R8, R71.reuse, 0x80, RZ ;  /* 0x0000008047087810 */ /* 0x05afe20007ffe0ff */
[----:B------:R-:W-:Y:S01]  /*6260*/  IMAD.SHL.U32 R11, R0, 0x2, RZ ;  /* 0x00000002000b7824 */ /* 0x000fe200078e00ff */
[----:B------:R-:W-:Y:S02]  /*6270*/  IADD3 R6, R71, 0xc0, RZ ;  /* 0x000000c047067810 */ /* 0x000fe40007ffe0ff */
[----:B------:R-:W-:Y:S02]  /*6280*/  SHF.R.S32.HI R9, RZ, 0x1f, R42 ;  /* 0x0000001fff097819 */ /* 0x000fe4000001142a */
[----:B------:R-:W-:Y:S02]  /*6290*/  SHF.R.S32.HI R7, RZ, 0x1f, R8 ;  /* 0x0000001fff077819 */ /* 0x000fe40000011408 */
[----:B------:R-:W-:Y:S02]  /*62a0*/  SHF.R.S32.HI R5, RZ, 0x1f, R6 ;  /* 0x0000001fff057819 */ /* 0x000fe40000011406 */
[----:B------:R-:W-:-:S02]  /*62b0*/  LEA.HI R9, R9, R42, RZ, 0x3 ;  /* 0x0000002a09097211 */ /* 0x000fc400078f18ff */
[----:B------:R-:W-:Y:S02]  /*62c0*/  LEA.HI R7, R7, R8, RZ, 0x3 ;  /* 0x0000000807077211 */ /* 0x000fe400078f18ff */
[----:B------:R-:W-:Y:S02]  /*62d0*/  LEA.HI R5, R5, R6, RZ, 0x3 ;  /* 0x0000000605057211 */ /* 0x000fe400078f18ff */
[----:B------:R-:W-:Y:S02]  /*62e0*/  LEA R18, P0, R71, R16, 0x1 ;  /* 0x0000001047127211 */ /* 0x000fe400078008ff */
[----:B------:R-:W-:Y:S02]  /*62f0*/  LOP3.LUT R9, R9, 0xfffffff8, RZ, 0xc0, !PT ;  /* 0xfffffff809097812 */ /* 0x000fe400078ec0ff */
[----:B------:R-:W-:Y:S02]  /*6300*/  LOP3.LUT R7, R7, 0xfffffff8, RZ, 0xc0, !PT ;  /* 0xfffffff807077812 */ /* 0x000fe400078ec0ff */
[----:B------:R-:W-:Y:S01]  /*6310*/  LOP3.LUT R5, R5, 0xfffffff8, RZ, 0xc0, !PT ;  /* 0xfffffff805057812 */ /* 0x000fe200078ec0ff */
[----:B------:R-:W-:Y:S01]  /*6320*/  IMAD.WIDE R8, R9, 0x2, R16 ;  /* 0x0000000209087825 */ /* 0x000fe200078e0210 */
[----:B------:R-:W-:-:S03]  /*6330*/  LEA.HI.X R19, R71, R17, R147, 0x1, P0 ;  /* 0x0000001147137211 */ /* 0x000fc600000f0c93 */
[--C-:B------:R-:W-:Y:S02]  /*6340*/  IMAD.WIDE R6, R7, 0x2, R16.reuse ;  /* 0x0000000207067825 */ /* 0x100fe400078e0210 */
[----:B------:R1:W-:Y:S02]  /*6350*/  LDGSTS.E.BYPASS.LTC128B.128 [R11+0x11080], [R18.64], !P3 ;  /* 0x11080000120b7fae */ /* 0x0003e4000d901d5e */
[----:B------:R-:W-:Y:S02]  /*6360*/  IMAD.WIDE R16, R5, 0x2, R16 ;  /* 0x0000000205107825 */ /* 0x000fe400078e0210 */
[----:B------:R1:W-:Y:S04]  /*6370*/  LDGSTS.E.BYPASS.LTC128B.128 [R11+0x15080], [R8.64], !P2 ;  /* 0x15080000080b7fae */ /* 0x0003e8000d101d5e */
[----:B------:R1:W-:Y:S04]  /*6380*/  LDGSTS.E.BYPASS.LTC128B.128 [R11+0x19080], [R6.64], !P5 ;  /* 0x19080000060b7fae */ /* 0x0003e8000e901d5e */
[----:B------:R1:W-:Y:S02]  /*6390*/  LDGSTS.E.BYPASS.LTC128B.128 [R11+0x1d080], [R16.64], !P4 ;  /* 0x1d080000100b7fae */ /* 0x0003e4000e101d5e */
.L_x_347:
[----:B-1-34-:R-:W-:Y:S05]  /*63a0*/  BSYNC B0 ;  /* 0x0000000000007941 */ /* 0x01afea0003800000 */
.L_x_346:
[----:B------:R-:W-:Y:S01]  /*63b0*/  IADD3 R5, R14, 0x40, RZ ;  /* 0x000000400e057810 */ /* 0x000fe20007ffe0ff */
[----:B------:R1:W2:Y:S01]  /*63c0*/  SHFL.IDX PT, R17, R12, 0x2, 0x181f ;  /* 0x00581f000c117f89 */ /* 0x0002a200000e0000 */
[----:B------:R-:W-:Y:S02]  /*63d0*/  BSSY B0, `(.L_x_348) ;  /* 0x000001b000007945 */ /* 0x000fe40003800000 */
[----:B------:R-:W-:Y:S01]  /*63e0*/  ISETP.GE.AND P0, PT, R5, UR7, PT ;  /* 0x0000000705007c0c */ /* 0x000fe2000bf06270 */
[----:B------:R1:W3:Y:S03]  /*63f0*/  SHFL.IDX PT, R16, R13, 0x2, 0x181f ;  /* 0x00581f000d107f89 */ /* 0x0002e600000e0000 */
[----:B------:R-:W-:-:S09]  /*6400*/  P2R R9, PR, RZ, 0x1 ;  /* 0x00000001ff097803 */ /* 0x000fd20000000000 */
[----:B------:R-:W-:Y:S05]  /*6410*/  @P0 BRA `(.L_x_349) ;  /* 0x0000016000000947 */ /* 0x000fea0003800000 */
[C---:B------:R-:W-:Y:S01]  /*6420*/  IADD3 R8, R71.reuse, 0x80, RZ ;  /* 0x0000008047087810 */ /* 0x040fe20007ffe0ff */
        /* <DEDUP_REMOVED lines=8> */
[----:B---3--:R-:W-:Y:S02]  /*64b0*/  LEA R18, P0, R71, R16, 0x1 ;  /* 0x0000001047127211 */ /* 0x008fe400078008ff */
[----:B------:R-:W-:Y:S02]  /*64c0*/  LOP3.LUT R11, R11, 0xfffffff8, RZ, 0xc0, !PT ;  /* 0xfffffff80b0b7812 */ /* 0x000fe400078ec0ff */
[----:B------:R-:W-:Y:S02]  /*64d0*/  LOP3.LUT R7, R7, 0xfffffff8, RZ, 0xc0, !PT ;  /* 0xfffffff807077812 */ /* 0x000fe400078ec0ff */
[----:B------:R-:W-:Y:S01]  /*64e0*/  LOP3.LUT R5, R5, 0xfffffff8, RZ, 0xc0, !PT ;  /* 0xfffffff805057812 */ /* 0x000fe200078ec0ff */
[----:B--2---:R-:W-:Y:S01]  /*64f0*/  IMAD.WIDE R20, R11, 0x2, R16 ;  /* 0x000000020b147825 */ /* 0x004fe200078e0210 */
[----:B------:R-:W-:-:S03]  /*6500*/  LEA.HI.X R19, R71, R17, R147, 0x1, P0 ;  /* 0x0000001147137211 */ /* 0x000fc600000f0c93 */
[--C-:B------:R-:W-:Y:S02]  /*6510*/  IMAD.WIDE R6, R7, 0x2, R16.reuse ;  /* 0x0000000207067825 */ /* 0x100fe400078e0210 */
[----:B------:R-:W-:Y:S01]  /*6520*/  @!PT LDS RZ, [RZ] ;  /* 0x00000000fffff984 */ /* 0x000fe20000000800 */
[----:B------:R2:W-:Y:S02]  /*6530*/  LDGSTS.E.BYPASS.LTC128B.128 [R15+0x12080], [R18.64], !P3 ;  /* 0x12080000120f7fae */ /* 0x0005e4000d901d5e */
[----:B------:R-:W-:Y:S02]  /*6540*/  IMAD.WIDE R16, R5, 0x2, R16 ;  /* 0x0000000205107825 */ /* 0x000fe400078e0210 */
[----:B------:R2:W-:Y:S04]  /*6550*/  LDGSTS.E.BYPASS.LTC128B.128 [R15+0x16080], [R20.64], !P2 ;  /* 0x16080000140f7fae */ /* 0x0005e8000d101d5e */
[----:B------:R2:W-:Y:S04]  /*6560*/  LDGSTS.E.BYPASS.LTC128B.128 [R15+0x1a080], [R6.64], !P5 ;  /* 0x1a080000060f7fae */ /* 0x0005e8000e901d5e */
[----:B------:R2:W-:Y:S02]  /*6570*/  LDGSTS.E.BYPASS.LTC128B.128 [R15+0x1e080], [R16.64], !P4 ;  /* 0x1e080000100f7fae */ /* 0x0005e4000e101d5e */
.L_x_349:
[----:B------:R-:W-:Y:S05]  /*6580*/  BSYNC B0 ;  /* 0x0000000000007941 */ /* 0x000fea0003800000 */
.L_x_348:
[----:B------:R-:W-:Y:S01]  /*6590*/  IADD3 R5, R14, 0x60, RZ ;  /* 0x000000600e057810 */ /* 0x000fe20007ffe0ff */
[----:B--2---:R2:W4:Y:S01]  /*65a0*/  SHFL.IDX PT, R17, R12, 0x3, 0x181f ;  /* 0x00781f000c117f89 */ /* 0x00452200000e0000 */
[----:B------:R-:W-:Y:S01]  /*65b0*/  UIADD3 UR10, UR13, -0x1, URZ ;  /* 0xffffffff0d0a7890 */ /* 0x000fe2000fffe03f */
[----:B------:R-:W-:Y:S01]  /*65c0*/  BSSY B0, `(.L_x_350) ;  /* 0x000001b000007945 */ /* 0x000fe20003800000 */
[----:B------:R-:W-:Y:S01]  /*65d0*/  ISETP.GE.AND P0, PT, R5, UR7, PT ;  /* 0x0000000705007c0c */ /* 0x000fe2000bf06270 */
[----:B---3--:R2:W3:Y:S03]  /*65e0*/  SHFL.IDX PT, R16, R13, 0x3, 0x181f ;  /* 0x00781f000d107f89 */ /* 0x0084e600000e0000 */
[----:B------:R-:W-:-:S09]  /*65f0*/  P2R R8, PR, RZ, 0x1 ;  /* 0x00000001ff087803 */ /* 0x000fd20000000000 */
[----:B------:R-:W-:Y:S05]  /*6600*/  @P0 BRA `(.L_x_351) ;  /* 0x0000016000000947 */ /* 0x000fea0003800000 */
[----:B------:R-:W-:Y:S01]  /*6610*/  SHF.R.S32.HI R5, RZ, 0x1f, R42 ;  /* 0x0000001fff057819 */ /* 0x000fe2000001142a */
[----:B------:R-:W-:Y:S01]  /*6620*/  IMAD.SHL.U32 R7, R0, 0x2, RZ ;  /* 0x0000000200077824 */ /* 0x000fe200078e00ff */
[----:B------:R-:W-:Y:S02]  /*6630*/  IADD3 R6, R71, 0x80, RZ ;  /* 0x0000008047067810 */ /* 0x000fe40007ffe0ff */
[----:B------:R-:W-:Y:S02]  /*6640*/  LEA.HI R5, R5, R42, RZ, 0x3 ;  /* 0x0000002a05057211 */ /* 0x000fe400078f18ff */
[----:B-123--:R-:W-:Y:S02]  /*6650*/  LEA R12, P0, R71, R16, 0x1 ;  /* 0x00000010470c7211 */ /* 0x00efe400078008ff */
[----:B------:R-:W-:Y:S02]  /*6660*/  LOP3.LUT R5, R5, 0xfffffff8, RZ, 0xc0, !PT ;  /* 0xfffffff805057812 */ /* 0x000fe400078ec0ff */
[----:B----4-:R-:W-:-:S03]  /*6670*/  LEA.HI.X R13, R71, R17, R147, 0x1, P0 ;  /* 0x00000011470d7211 */ /* 0x010fc600000f0c93 */
[----:B------:R-:W-:Y:S01]  /*6680*/  IMAD.WIDE R20, R5, 0x2, R16 ;  /* 0x0000000205147825 */ /* 0x000fe200078e0210 */
[----:B------:R-:W-:Y:S01]  /*6690*/  SHF.R.S32.HI R5, RZ, 0x1f, R6 ;  /* 0x0000001fff057819 */ /* 0x000fe20000011406 */
[----:B------:R-:W-:Y:S01]  /*66a0*/  @!PT LDS RZ, [RZ] ;  /* 0x00000000fffff984 */ /* 0x000fe20000000800 */
[----:B------:R1:W-:Y:S03]  /*66b0*/  LDGSTS.E.BYPASS.LTC128B.128 [R7+0x13080], [R12.64], !P3 ;  /* 0x130800000c077fae */ /* 0x0003e6000d901d5e */
[----:B------:R-:W-:Y:S01]  /*66c0*/  LEA.HI R5, R5, R6, RZ, 0x3 ;  /* 0x0000000605057211 */ /* 0x000fe200078f18ff */
[----:B------:R1:W-:Y:S01]  /*66d0*/  LDGSTS.E.BYPASS.LTC128B.128 [R7+0x17080], [R20.64], !P2 ;  /* 0x1708000014077fae */ /* 0x0003e2000d101d5e */
[----:B------:R-:W-:Y:S02]  /*66e0*/  IADD3 R6, R71, 0xc0, RZ ;  /* 0x000000c047067810 */ /* 0x000fe40007ffe0ff */
[----:B------:R-:W-:-:S05]  /*66f0*/  LOP3.LUT R5, R5, 0xfffffff8, RZ, 0xc0, !PT ;  /* 0xfffffff805057812 */ /* 0x000fca00078ec0ff */
[----:B------:R-:W-:Y:S01]  /*6700*/  IMAD.WIDE R18, R5, 0x2, R16 ;  /* 0x0000000205127825 */ /* 0x000fe200078e0210 */
[----:B------:R-:W-:-:S04]  /*6710*/  SHF.R.S32.HI R5, RZ, 0x1f, R6 ;  /* 0x0000001fff057819 */ /* 0x000fc80000011406 */
[----:B------:R-:W-:Y:S01]  /*6720*/  LEA.HI R5, R5, R6, RZ, 0x3 ;  /* 0x0000000605057211 */ /* 0x000fe200078f18ff */
[----:B------:R1:W-:Y:S03]  /*6730*/  LDGSTS.E.BYPASS.LTC128B.128 [R7+0x1b080], [R18.64], !P5 ;  /* 0x1b08000012077fae */ /* 0x0003e6000e901d5e */
[----:B------:R-:W-:-:S05]  /*6740*/  LOP3.LUT R5, R5, 0xfffffff8, RZ, 0xc0, !PT ;  /* 0xfffffff805057812 */ /* 0x000fca00078ec0ff */
[----:B------:R-:W-:-:S05]  /*6750*/  IMAD.WIDE R16, R5, 0x2, R16 ;  /* 0x0000000205107825 */ /* 0x000fca00078e0210 */
[----:B------:R1:W-:Y:S02]  /*6760*/  LDGSTS.E.BYPASS.LTC128B.128 [R7+0x1f080], [R16.64], !P4 ;  /* 0x1f08000010077fae */ /* 0x0003e4000e101d5e */
.L_x_351:
[----:B------:R-:W-:Y:S05]  /*6770*/  BSYNC B0 ;  /* 0x0000000000007941 */ /* 0x000fea0003800000 */
.L_x_350:
[----:B------:R-:W-:Y:S01]  /*6780*/  USHF.L.U32 UR9, UR10, 0x5, URZ ;  /* 0x000000050a097899 */ /* 0x000fe2000800063f */
[----:B------:R-:W0:Y:S01]  /*6790*/  LDGDEPBAR ;  /* 0x00000000000079af */ /* 0x000e220000000000 */
[----:B------:R-:W-:Y:S01]  /*67a0*/  ULDC.64 UR4, c[0x0][0x1e0] ;  /* 0x0000780000047ab9 */ /* 0x000fe20000000a00 */
[C---:B------:R-:W-:Y:S01]  /*67b0*/  LOP3.LUT P5, RZ, R215.reuse, 0x4, RZ, 0xc0, !PT ;  /* 0x00000004d7ff7812 */ /* 0x040fe200078ac0ff */
[----:B------:R-:W-:Y:S01]  /*67c0*/  UMOV UR11, 0x5 ;  /* 0x00000005000b7882 */ /* 0x000fe20000000000 */
[----:B------:R-:W-:Y:S01]  /*67d0*/  BAR.SYNC.DEFER_BLOCKING 0x0 ;  /* 0x0000000000007b1d */ /* 0x000fe20000010000 */
[----:B------:R-:W-:Y:S01]  /*67e0*/  IMAD.U32 R5, RZ, RZ, UR9 ;  /* 0x00000009ff057e24 */ /* 0x000fe2000f8e00ff */
[----:B------:R-:W-:Y:S01]  /*67f0*/  USHF.L.U32 UR8, UR4, 0x5, URZ ;  /* 0x0000000504087899 */ /* 0x000fe2000800063f */
[C---:B------:R-:W-:Y:S01]  /*6800*/  LOP3.LUT P4, RZ, R215.reuse, 0x2, RZ, 0xc0, !PT ;  /* 0x00000002d7ff7812 */ /* 0x040fe2000788c0ff */
[----:B------:R-:W-:Y:S01]  /*6810*/  USHF.L.U64.HI UR11, UR4, UR11, UR5 ;  /* 0x0000000b040b7299 */ /* 0x000fe20008010205 */
[----:B------:R-:W-:Y:S01]  /*6820*/  LOP3.LUT P3, RZ, R215, 0x1, RZ, 0xc0, !PT ;  /* 0x00000001d7ff7812 */ /* 0x000fe2000786c0ff */
[----:B------:R-:W-:Y:S01]  /*6830*/  USHF.R.S32.HI UR12, URZ, 0x1f, UR10 ;  /* 0x0000001f3f0c7899 */ /* 0x000fe2000801140a */
[----:B------:R-:W-:Y:S01]  /*6840*/  IADD3 R6, -R5, UR16, -R40 ;  /* 0x0000001005067c10 */ /* 0x000fe2000fffe928 */
[----:B-1----:R-:W-:Y:S01]  /*6850*/  IMAD.U32 R7, RZ, RZ, UR8 ;  /* 0x00000008ff077e24 */ /* 0x002fe2000f8e00ff */
[----:B------:R-:W-:-:S02]  /*6860*/  SEL R41, RZ, 0x1, P6 ;  /* 0x00000001ff297807 */ /* 0x000fc40003000000 */
[----:B------:R-:W-:-:S13]  /*6870*/  ISETP.GE.AND P0, PT, R6, 0x1, PT ;  /* 0x000000010600780c */ /* 0x000fda0003f06270 */
[----:B------:R-:W-:Y:S01]  /*6880*/  VOTEU.ANY UP0, P0 ;  /* 0x00000000003f7886 */ /* 0x000fe20000000100 */
[----:B------:R-:W-:Y:S02]  /*6890*/  @P0 IMAD.MOV.U32 R222, RZ, RZ, R216 ;  /* 0x000000ffffde0224 */ /* 0x000fe400078e00d8 */
[----:B------:R-:W-:Y:S02]  /*68a0*/  @P0 IMAD.SHL.U32 R11, R0, 0x2, RZ ;  /* 0x00000002000b0824 */ /* 0x000fe400078e00ff */
[----:B------:R-:W-:Y:S01]  /*68b0*/  @UP0 UIMAD UR4, UR11, UR10, URZ ;  /* 0x0000000a0b0402a4 */ /* 0x000fe2000f8e023f */
[----:B---34-:R-:W-:-:S03]  /*68c0*/  @P0 IMAD.WIDE.U32 R16, R7, UR10, R222 ;  /* 0x0000000a07100c25 */ /* 0x018fc6000f8e00de */
[----:B------:R-:W-:Y:S02]  /*68d0*/  @UP0 UIMAD UR4, UR12, UR8, UR4 ;  /* 0x000000080c0402a4 */ /* 0x000fe4000f8e0204 */
[----:B--2---:R-:W-:-:S04]  /*68e0*/  @P0 LEA R12, P2, R16, c[0x0][0x1c8], 0x1 ;  /* 0x00007200100c0a11 */ /* 0x004fc800078408ff */
[----:B------:R-:W-:-:S04]  /*68f0*/  @P0 IADD3 R6, R17, UR4, RZ ;  /* 0x0000000411060c10 */ /* 0x000fc8000fffe0ff */
[----:B------:R-:W-:Y:S02]  /*6900*/  @P0 LEA.HI.X R13, R16, c[0x0][0x1cc], R6, 0x1, P2 ;  /* 0x00007300100d0a11 */ /* 0x000fe400010f0c06 */
[----:B------:R-:W-:-:S03]  /*6910*/  LEA.HI R6, R67, R64, RZ, 0x5 ;  /* 0x0000004043067211 */ /* 0x000fc600078f28ff */
[----:B------:R-:W-:Y:S01]  /*6920*/  @!PT LDS RZ, [RZ] ;  /* 0x00000000fffff984 */ /* 0x000fe20000000800 */
[----:B------:R-:W-:Y:S01]  /*6930*/  @!PT LDS RZ, [RZ] ;  /* 0x00000000fffff984 */ /* 0x000fe20000000800 */
[----:B------:R-:W-:Y:S01]  /*6940*/  @!PT LDS RZ, [RZ] ;  /* 0x00000000fffff984 */ /* 0x000fe20000000800 */
[----:B------:R1:W-:Y:S01]  /*6950*/  @P0 LDGSTS.E.BYPASS.LTC128B.128 [R11+0xc080], [R12.64], !P6 ;  /* 0x0c0800000c0b0fae */ /* 0x0003e2000f101d5e */
[----:B------:R-:W-:-:S03]  /*6960*/  SHF.R.S32.HI R73, RZ, 0x5, R6 ;  /* 0x00000005ff497819 */ /* 0x000fc60000011406 */
[----:B------:R1:W-:Y:S04]  /*6970*/  @P0 LDGSTS.E.BYPASS.LTC128B.128 [R11+0xd080], [R12.64+0x80], !P5 ;  /* 0x0d0800800c0b0fae */ /* 0x0003e8000e901d5e */
[----:B------:R1:W-:Y:S04]  /*6980*/  @P0 LDGSTS.E.BYPASS.LTC128B.128 [R11+0xe080], [R12.64+0x100], !P4 ;  /* 0x0e0801000c0b0fae */ /* 0x0003e8000e101d5e */
[----:B------:R1:W-:Y:S01]  /*6990*/  @P0 LDGSTS.E.BYPASS.LTC128B.128 [R11+0xf080], [R12.64+0x180], !P3 ;  /* 0x0f0801800c0b0fae */ /* 0x0003e2000d901d5e */
[----:B------:R-:W-:-:S03]  /*69a0*/  ISETP.LT.AND P0, PT, RZ, c[0x0][0x27c], PT ;  /* 0x00009f00ff007a0c */ /* 0x000fc60003f01270 */
[----:B------:R-:W0:Y:S10]  /*69b0*/  LDGDEPBAR ;  /* 0x00000000000079af */ /* 0x000e340000000000 */
[----:B------:R-:W-:Y:S05]  /*69c0*/  @P0 BRA `(.L_x_352) ;  /* 0x0000002000000947 */ /* 0x000fea0003800000 */
[----:B------:R-:W-:-:S04]  /*69d0*/  DEPBAR.LE SB0, 0x1 ;  /* 0x000080400000791a */ /* 0x000fc80000000000 */
[----:B------:R-:W-:Y:S05]  /*69e0*/  BRA `(.L_x_353) ;  /* 0x00009b6000007947 */ /* 0x000fea0003800000 */
.L_x_352:
[----:B------:R-:W-:Y:S01]  /*69f0*/  ULDC.U8 UR4, c[0x0][0x298] ;  /* 0x0000a60000047ab9 */ /* 0x000fe20000000000 */
[----:B------:R-:W-:Y:S01]  /*6a00*/  SHF.R.S32.HI R18, RZ, 0x1f, R65 ;  /* 0x0000001fff127819 */ /* 0x000fe20000011441 */
[----:B------:R-:W-:Y:S01]  /*6a10*/  IMAD.WIDE.U32 R16, R65, c[0x0][0x280], RZ ;  /* 0x0000a00041107a25 */ /* 0x000fe200078e00ff */
[----:B------:R-:W-:Y:S01]  /*6a20*/  ISETP.NE.AND P0, PT, RZ, UR4, PT ;  /* 0x00000004ff007c0c */ /* 0x000fe2000bf05270 */
[----:B------:R-:W-:Y:S01]  /*6a30*/  BSSY B2, `(.L_x_353) ;  /* 0x00009b1000027945 */ /* 0x000fe20003800000 */
[----:B-1----:R-:W-:Y:S01]  /*6a40*/  LEA R11, R43, R14, 0x5 ;  /* 0x0000000e2b0b7211 */ /* 0x002fe200078e28ff */
[----:B------:R-:W-:Y:S01]  /*6a50*/  IMAD R12, R18, c[0x0][0x280], RZ ;  /* 0x0000a000120c7a24 */ /* 0x000fe200078e02ff */
[----:B------:R-:W-:Y:S01]  /*6a60*/  SHF.L.U32 R150, R0, 0x1, RZ ;  /* 0x0000000100967819 */ /* 0x000fe200000006ff */
[----:B------:R-:W-:Y:S02]  /*6a70*/  IMAD R18, R18, c[0x0][0x290], RZ ;  /* 0x0000a40012127a24 */ /* 0x000fe400078e02ff */
[----:B------:R-:W-:-:S02]  /*6a80*/  IMAD R12, R65, c[0x0][0x284], R12 ;  /* 0x0000a100410c7a24 */ /* 0x000fc400078e020c */
[C---:B------:R-:W-:Y:S02]  /*6a90*/  IMAD R13, R65.reuse, c[0x0][0x294], R18 ;  /* 0x0000a500410d7a24 */ /* 0x040fe400078e0212 */
[----:B------:R-:W-:Y:S01]  /*6aa0*/  IMAD.WIDE.U32 R20, R65, c[0x0][0x290], RZ ;  /* 0x0000a40041147a25 */ /* 0x000fe200078e00ff */
[----:B------:R-:W-:-:S04]  /*6ab0*/  IADD3 R15, R12, R17, RZ ;  /* 0x000000110c0f7210 */ /* 0x000fc80007ffe0ff */
[----:B------:R-:W-:Y:S01]  /*6ac0*/  IADD3 R13, R13, R21, RZ ;  /* 0x000000150d0d7210 */ /* 0x000fe20007ffe0ff */
[----:B------:R-:W-:Y:S05]  /*6ad0*/  @!P0 BRA `(.L_x_354) ;  /* 0x00004ae000008947 */ /* 0x000fea0003800000 */
[----:B------:R-:W-:Y:S01]  /*6ae0*/  PLOP3.LUT P0, PT, PT, PT, UP3, 0x80, 0x0 ;  /* 0x000000000000781c */ /* 0x000fe20003f0f038 */
[----:B------:R-:W-:Y:S01]  /*6af0*/  IMAD.MOV.U32 R14, RZ, RZ, R16 ;  /* 0x000000ffff0e7224 */ /* 0x000fe200078e0010 */
        /* <DEDUP_REMOVED lines=9> */
[----:B------:R-:W-:-:S02]  /*6b90*/  CS2R R128, SRZ ;  /* 0x0000000000807805 */ /* 0x000fc4000001ff00 */
[----:B------:R-:W-:Y:S01]  /*6ba0*/  @P0 IMAD.HI.U32 R12, R11, c[0x0][0x2c8], RZ ;  /* 0x0000b2000b0c0a27 */ /* 0x000fe200078e00ff */
[----:B------:R-:W-:-:S13]  /*6bb0*/  PLOP3.LUT P0, PT, PT, PT, UP3, 0x80, 0x0 ;  /* 0x000000000000781c */ /* 0x000fda0003f0f038 */
[----:B------:R-:W-:-:S04]  /*6bc0*/  @P0 SHF.R.U32.HI R11, RZ, c[0x0][0x2cc], R12 ;  /* 0x0000b300ff0b0a19 */ /* 0x000fc8000001160c */
[----:B------:R-:W-:Y:S01]  /*6bd0*/  SHF.R.S32.HI R12, RZ, 0x1f, R11 ;  /* 0x0000001fff0c7819 */ /* 0x000fe2000001140b */
[----:B------:R-:W-:-:S04]  /*6be0*/  IMAD.WIDE.U32 R14, R11, c[0x0][0x280], R14 ;  /* 0x0000a0000b0e7a25 */ /* 0x000fc800078e000e */
[----:B------:R-:W-:Y:S01]  /*6bf0*/  IMAD R18, R12, c[0x0][0x280], RZ ;  /* 0x0000a0000c127a24 */ /* 0x000fe200078e02ff */
[----:B------:R-:W-:-:S03]  /*6c00*/  LEA R16, P0, R14, c[0x0][0x270], 0x1 ;  /* 0x00009c000e107a11 */ /* 0x000fc600078008ff */
[----:B------:R-:W-:Y:S02]  /*6c10*/  IMAD R18, R11, c[0x0][0x284], R18 ;  /* 0x0000a1000b127a24 */ /* 0x000fe400078e0212 */
[----:B------:R1:W2:Y:S03]  /*6c20*/  SHFL.IDX PT, R24, R16, RZ, 0x181f ;  /* 0x00181fff10187589 */ /* 0x0002a600000e0000 */
[----:B------:R-:W-:-:S04]  /*6c30*/  IADD3 R18, R15, R18, RZ ;  /* 0x000000120f127210 */ /* 0x000fc80007ffe0ff */
[----:B------:R-:W-:Y:S01]  /*6c40*/  LEA.HI.X R18, R14, c[0x0][0x274], R18, 0x1, P0 ;  /* 0x00009d000e127a11 */ /* 0x000fe200000f0c12 */
[----:B------:R-:W-:Y:S02]  /*6c50*/  IMAD R14, R12, c[0x0][0x290], RZ ;  /* 0x0000a4000c0e7a24 */ /* 0x000fe400078e02ff */
[----:B------:R-:W-:Y:S02]  /*6c60*/  IMAD.MOV.U32 R12, RZ, RZ, R20 ;  /* 0x000000ffff0c7224 */ /* 0x000fe400078e0014 */
[----:B------:R1:W3:Y:S02]  /*6c70*/  SHFL.IDX PT, R25, R18, RZ, 0x181f ;  /* 0x00181fff12197589 */ /* 0x0002e400000e0000 */
[----:B------:R-:W-:-:S04]  /*6c80*/  IMAD.WIDE.U32 R20, R11, c[0x0][0x290], R12 ;  /* 0x0000a4000b147a25 */ /* 0x000fc800078e000c */
[----:B------:R-:W-:Y:S01]  /*6c90*/  IMAD R13, R11, c[0x0][0x294], R14 ;  /* 0x0000a5000b0d7a24 */ /* 0x000fe200078e020e */
[----:B------:R-:W-:-:S04]  /*6ca0*/  LEA R12, P0, R20, c[0x0][0x288], 0x1 ;  /* 0x0000a200140c7a11 */ /* 0x000fc800078008ff */
[----:B------:R-:W-:Y:S01]  /*6cb0*/  IADD3 R13, R21, R13, RZ ;  /* 0x0000000d150d7210 */ /* 0x000fe20007ffe0ff */
[----:B------:R1:W4:Y:S03]  /*6cc0*/  SHFL.IDX PT, R22, R12, RZ, 0x181f ;  /* 0x00181fff0c167589 */ /* 0x00032600000e0000 */
[----:B------:R-:W-:Y:S01]  /*6cd0*/  LEA.HI.X R13, R20, c[0x0][0x28c], R13, 0x1, P0 ;  /* 0x0000a300140d7a11 */ /* 0x000fe200000f0c0d */
[----:B------:R-:W-:-:S04]  /*6ce0*/  IMAD.SHL.U32 R20, R43, 0x4, RZ ;  /* 0x000000042b147824 */ /* 0x000fc800078e00ff */
[----:B------:R1:W1:Y:S01]  /*6cf0*/  SHFL.IDX PT, R23, R13, RZ, 0x181f ;  /* 0x00181fff0d177589 */ /* 0x00026200000e0000 */
[----:B------:R-:W-:Y:S05]  /*6d00*/  @P1 BRA `(.L_x_356) ;  /* 0x0000028000001947 */ /* 0x000fea0003800000 */
[C---:B--2---:R-:W-:Y:S01]  /*6d10*/  ISETP.GE.AND P0, PT, R20.reuse, c[0x0][0x27c], PT ;  /* 0x00009f0014007a0c */ /* 0x044fe20003f06270 */
[----:B------:R-:W-:Y:S01]  /*6d20*/  CS2R R130, SRZ ;  /* 0x0000000000827805 */ /* 0x000fe2000001ff00 */
[----:B------:R-:W-:Y:S01]  /*6d30*/  CS2R R128, SRZ ;  /* 0x0000000000807805 */ /* 0x000fe2000001ff00 */
[----:B------:R-:W-:-:S10]  /*6d40*/  IADD3 R11, R20, 0x20, RZ ;  /* 0x00000020140b7810 */ /* 0x000fd40007ffe0ff */
[----:B---3--:R-:W-:-:S04]  /*6d50*/  @!P0 IMAD.WIDE R28, R20, 0x2, R24 ;  /* 0x00000002141c8825 */ /* 0x008fc800078e0218 */
[----:B-1--4-:R-:W-:Y:S01]  /*6d60*/  @!P0 IMAD.WIDE R26, R20, 0x2, R22 ;  /* 0x00000002141a8825 */ /* 0x012fe200078e0216 */
[----:B------:R1:W5:Y:S04]  /*6d70*/  @!P0 LD.E.64 R130, [R28.64] ;  /* 0x0000001e1c828980 */ /* 0x000368000c101b00 */
[----:B------:R2:W5:Y:S01]  /*6d80*/  @!P0 LD.E.64 R128, [R26.64] ;  /* 0x0000001e1a808980 */ /* 0x000562000c101b00 */
[----:B------:R-:W-:Y:S01]  /*6d90*/  ISETP.GE.AND P0, PT, R11, c[0x0][0x27c], PT ;  /* 0x00009f000b007a0c */ /* 0x000fe20003f06270 */
[----:B------:R-:W-:Y:S01]  /*6da0*/  CS2R R154, SRZ ;  /* 0x00000000009a7805 */ /* 0x000fe2000001ff00 */
[----:B------:R-:W-:-:S11]  /*6db0*/  CS2R R152, SRZ ;  /* 0x0000000000987805 */ /* 0x000fd6000001ff00 */
[----:B------:R-:W-:-:S04]  /*6dc0*/  @!P0 SHF.R.S32.HI R14, RZ, 0x1f, R11 ;  /* 0x0000001fff0e8819 */ /* 0x000fc8000001140b */
[----:B------:R-:W-:-:S04]  /*6dd0*/  @!P0 LEA.HI R11, R14, R11, RZ, 0x2 ;  /* 0x0000000b0e0b8211 */ /* 0x000fc800078f10ff */
[----:B------:R-:W-:-:S05]  /*6de0*/  @!P0 LOP3.LUT R11, R11, 0xfffffffc, RZ, 0xc0, !PT ;  /* 0xfffffffc0b0b8812 */ /* 0x000fca00078ec0ff */
[----:B------:R-:W-:-:S04]  /*6df0*/  @!P0 IMAD.WIDE R30, R11, 0x2, R24 ;  /* 0x000000020b1e8825 */ /* 0x000fc800078e0218 */
[----:B------:R-:W-:Y:S01]  /*6e00*/  @!P0 IMAD.WIDE R32, R11, 0x2, R22 ;  /* 0x000000020b208825 */ /* 0x000fe200078e0216 */
[----:B------:R-:W-:Y:S01]  /*6e10*/  IADD3 R11, R20, 0x40, RZ ;  /* 0x00000040140b7810 */ /* 0x000fe20007ffe0ff */
        /* <DEDUP_REMOVED lines=8> */
[----:B--2---:R-:W-:-:S04]  /*6ea0*/  @!P0 IMAD.WIDE R26, R11, 0x2, R24 ;  /* 0x000000020b1a8825 */ /* 0x004fc800078e0218 */
[----:B-1----:R-:W-:Y:S01]  /*6eb0*/  @!P0 IMAD.WIDE R28, R11, 0x2, R22 ;  /* 0x000000020b1c8825 */ /* 0x002fe200078e0216 */
        /* <DEDUP_REMOVED lines=11> */
[----:B------:R3:W5:Y:S04]  /*6f70*/  @!P0 LD.E.64 R144, [R24.64] ;  /* 0x0000001e18908980 */ /* 0x000768000c101b00 */
[----:B------:R3:W5:Y:S02]  /*6f80*/  @!P0 LD.E.64 R142, [R22.64] ;  /* 0x0000001e168e8980 */ /* 0x000764000c101b00 */
.L_x_356:
[----:B--2---:R-:W-:Y:S05]  /*6f90*/  BSYNC B0 ;  /* 0x0000000000007941 */ /* 0x004fea0003800000 */
.L_x_355:
[----:B------:R-:W-:Y:S01]  /*6fa0*/  ISETP.NE.AND P0, PT, R10, RZ, PT ;  /* 0x000000ff0a00720c */ /* 0x000fe20003f05270 */
[----:B-----5:R-:W-:Y:S01]  /*6fb0*/  IMAD.MOV.U32 R11, RZ, RZ, R148 ;  /* 0x000000ffff0b7224 */ /* 0x020fe200078e0094 */
[----:B-1-3--:R1:W2:Y:S01]  /*6fc0*/  SHFL.IDX PT, R23, R18, 0x1, 0x181f ;  /* 0x00381f0012177f89 */ /* 0x00a2a200000e0000 */
[----:B------:R-:W-:Y:S01]  /*6fd0*/  IMAD.MOV.U32 R10, RZ, RZ, R149 ;  /* 0x000000ffff0a7224 */ /* 0x000fe200078e0095 */
[----:B------:R-:W-:Y:S01]  /*6fe0*/  BSSY B0, `(.L_x_357) ;  /* 0x0000052000007945 */ /* 0x000fe20003800000 */
        /* <DEDUP_REMOVED lines=25> */
[----:B----4-:R1:W3:Y:S01]  /*7180*/  SHFL.IDX PT, R22, R16, 0x1, 0x181f ;  /* 0x00381f0010167f89 */ /* 0x0102e200000e0000 */
[----:B------:R-:W-:Y:S01]  /*7190*/  IMAD.MOV.U32 R10, RZ, RZ, R129 ;  /* 0x000000ffff0a7224 */ /* 0x000fe200078e0081 */
[----:B------:R-:W-:Y:S01]  /*71a0*/  PRMT R117, R19, 0x7610, R117 ;  /* 0x0000761013757816 */ /* 0x000fe20000000075 */
[----:B------:R-:W-:Y:S01]  /*71b0*/  CS2R R114, SRZ ;  /* 0x0000000000727805 */ /* 0x000fe2000001ff00 */
[----:B------:R1:W4:Y:S01]  /*71c0*/  SHFL.IDX PT, R15, R13, 0x1, 0x181f ;  /* 0x00381f000d0f7f89 */ /* 0x00032200000e0000 */
[----:B------:R-:W-:Y:S01]  /*71d0*/  PRMT R116, R17, 0x7610, R116 ;  /* 0x0000761011747816 */ /* 0x000fe20000000074 */
[----:B------:R-:W-:Y:S01]  /*71e0*/  CS2R R122, SRZ ;  /* 0x00000000007a7805 */ /* 0x000fe2000001ff00 */
[----:B------:R-:W-:Y:S01]  /*71f0*/  PRMT R125, R11, 0x7610, R125 ;  /* 0x000076100b7d7816 */ /* 0x000fe2000000007d */
[----:B------:R1:W1:Y:S01]  /*7200*/  SHFL.IDX PT, R14, R12, 0x1, 0x181f ;  /* 0x00381f000c0e7f89 */ /* 0x00026200000e0000 */
[----:B------:R-:W-:Y:S01]  /*7210*/  PRMT R124, R10, 0x7610, R124 ;  /* 0x000076100a7c7816 */ /* 0x000fe2000000007c */
[----:B------:R-:W-:Y:S01]  /*7220*/  CS2R R140, SRZ ;  /* 0x00000000008c7805 */ /* 0x000fe2000001ff00 */
[----:B------:R-:W-:Y:S01]  /*7230*/  CS2R R104, SRZ ;  /* 0x0000000000687805 */ /* 0x000fe2000001ff00 */
[----:B------:R-:W-:Y:S01]  /*7240*/  CS2R R112, SRZ ;  /* 0x0000000000707805 */ /* 0x000fe2000001ff00 */
[----:B------:R-:W-:Y:S01]  /*7250*/  CS2R R120, SRZ ;  /* 0x0000000000787805 */ /* 0x000fe2000001ff00 */
[----:B------:R-:W-:Y:S01]  /*7260*/  CS2R R138, SRZ ;  /* 0x00000000008a7805 */ /* 0x000fe2000001ff00 */
        /* <DEDUP_REMOVED lines=13> */
[----:B------:R-:W-:Y:S02]  /*7340*/  @!P0 LEA.HI R10, R10, R11, RZ, 0x2 ;  /* 0x0000000b0a0a8211 */ /* 0x000fe400078f10ff */
[----:B------:R-:W-:Y:S02]  /*7350*/  IADD3 R11, R20, 0x40, RZ ;  /* 0x00000040140b7810 */ /* 0x000fe40007ffe0ff */
[----:B------:R-:W-:-:S05]  /*7360*/  @!P0 LOP3.LUT R10, R10, 0xfffffffc, RZ, 0xc0, !PT ;  /* 0xfffffffc0a0a8812 */ /* 0x000fca00078ec0ff */
[----:B------:R-:W-:-:S04]  /*7370*/  @!P0 IMAD.WIDE R28, R10, 0x2, R22 ;  /* 0x000000020a1c8825 */ /* 0x000fc800078e0216 */
[----:B------:R-:W-:Y:S01]  /*7380*/  @!P0 IMAD.WIDE R30, R10, 0x2, R14 ;  /* 0x000000020a1e8825 */ /* 0x000fe200078e020e */
        /* <DEDUP_REMOVED lines=9> */
[----:B--2---:R-:W-:-:S04]  /*7420*/  @!P0 IMAD.WIDE R24, R10, 0x2, R22 ;  /* 0x000000020a188825 */ /* 0x004fc800078e0216 */
[----:B-1----:R-:W-:Y:S01]  /*7430*/  @!P0 IMAD.WIDE R26, R10, 0x2, R14 ;  /* 0x000000020a1a8825 */ /* 0x002fe200078e020e */
        /* <DEDUP_REMOVED lines=12> */
.L_x_358:
[----:B--2---:R-:W-:Y:S05]  /*7500*/  BSYNC B0 ;  /* 0x0000000000007941 */ /* 0x004fea0003800000 */
.L_x_357:
[----:B------:R-:W-:Y:S01]  /*7510*/  ISETP.NE.AND P0, PT, R9, RZ, PT ;  /* 0x000000ff0900720c */ /* 0x000fe20003f05270 */
[----:B-1---5:R-:W-:Y:S01]  /*7520*/  IMAD.MOV.U32 R14, RZ, RZ, R110 ;  /* 0x000000ffff0e7224 */ /* 0x022fe200078e006e */
[----:B---3--:R1:W2:Y:S01]  /*7530*/  SHFL.IDX PT, R25, R18, 0x2, 0x181f ;  /* 0x00581f0012197f89 */ /* 0x0082a200000e0000 */
        /* <DEDUP_REMOVED lines=27> */
[----:B------:R1:W3:Y:S01]  /*76f0*/  SHFL.IDX PT, R24, R16, 0x2, 0x181f ;  /* 0x00581f0010187f89 */ /* 0x0002e200000e0000 */
        /* <DEDUP_REMOVED lines=14> */
[----:B------:R-:W-:Y:S01]  /*77e0*/  CS2R R92, SRZ ;  /* 0x00000000005c7805 */ /* 0x000fe2000001ff00 */
[----:B------:R-:W-:Y:S01]  /*77f0*/  CS2R R100, SRZ ;  /* 0x0000000000647805 */ /* 0x000fe2000001ff00 */
[----:B------:R-:W-:Y:S05]  /*7800*/  @P0 BRA `(.L_x_360) ;  /* 0x0000028000000947 */ /* 0x000fea0003800000 */
[C---:B--2---:R-:W-:Y:S01]  /*7810*/  IADD3 R10, R20.reuse, 0x20, RZ ;  /* 0x00000020140a7810 */ /* 0x044fe20007ffe0ff */
[----:B------:R-:W-:Y:S01]  /*7820*/  CS2R R102, SRZ ;  /* 0x0000000000667805 */ /* 0x000fe2000001ff00 */
[----:B------:R-:W-:Y:S01]  /*7830*/  ISETP.GE.AND P1, PT, R20, c[0x0][0x27c], PT ;  /* 0x00009f0014007a0c */ /* 0x000fe20003f26270 */
[----:B------:R-:W-:Y:S01]  /*7840*/  CS2R R100, SRZ ;  /* 0x0000000000647805 */ /* 0x000fe2000001ff00 */
[----:B------:R-:W-:Y:S01]  /*7850*/  ISETP.GE.AND P0, PT, R10, c[0x0][0x27c], PT ;  /* 0x00009f000a007a0c */ /* 0x000fe20003f06270 */
[----:B------:R-:W-:Y:S01]  /*7860*/  CS2R R94, SRZ ;  /* 0x00000000005e7805 */ /* 0x000fe2000001ff00 */
[----:B------:R-:W-:Y:S01]  /*7870*/  CS2R R92, SRZ ;  /* 0x00000000005c7805 */ /* 0x000fe2000001ff00 */
[----:B------:R-:W-:-:S08]  /*7880*/  IADD3 R14, R20, 0x40, RZ ;  /* 0x00000040140e7810 */ /* 0x000fd00007ffe0ff */
[C---:B---3--:R-:W-:Y:S02]  /*7890*/  @!P1 IMAD.WIDE R32, R20.reuse, 0x2, R24 ;  /* 0x0000000214209825 */ /* 0x048fe400078e0218 */
[----:B------:R-:W-:Y:S02]  /*78a0*/  @!P0 SHF.R.S32.HI R9, RZ, 0x1f, R10 ;  /* 0x0000001fff098819 */ /* 0x000fe4000001140a */
[----:B-1--4-:R-:W-:Y:S01]  /*78b0*/  @!P1 IMAD.WIDE R30, R20, 0x2, R22 ;  /* 0x00000002141e9825 */ /* 0x012fe200078e0216 */
[----:B------:R1:W5:Y:S01]  /*78c0*/  @!P1 LD.E.64 R102, [R32.64] ;  /* 0x0000001e20669980 */ /* 0x000362000c101b00 */
[----:B------:R-:W-:-:S03]  /*78d0*/  @!P0 LEA.HI R9, R9, R10, RZ, 0x2 ;  /* 0x0000000a09098211 */ /* 0x000fc600078f10ff */
[----:B------:R1:W5:Y:S01]  /*78e0*/  @!P1 LD.E.64 R100, [R30.64] ;  /* 0x0000001e1e649980 */ /* 0x000362000c101b00 */
[----:B------:R-:W-:Y:S02]  /*78f0*/  @!P0 LOP3.LUT R9, R9, 0xfffffffc, RZ, 0xc0, !PT ;  /* 0xfffffffc09098812 */ /* 0x000fe400078ec0ff */
[----:B------:R-:W-:-:S03]  /*7900*/  IADD3 R10, R20, 0x60, RZ ;  /* 0x00000060140a7810 */ /* 0x000fc60007ffe0ff */
[----:B------:R-:W-:-:S04]  /*7910*/  @!P0 IMAD.WIDE R26, R9, 0x2, R24 ;  /* 0x00000002091a8825 */ /* 0x000fc800078e0218 */
[----:B------:R-:W-:Y:S01]  /*7920*/  @!P0 IMAD.WIDE R28, R9, 0x2, R22 ;  /* 0x00000002091c8825 */ /* 0x000fe200078e0216 */
[----:B------:R-:W-:Y:S01]  /*7930*/  ISETP.GE.AND P1, PT, R14, c[0x0][0x27c], PT ;  /* 0x00009f000e007a0c */ /* 0x000fe20003f26270 */
[----:B------:R1:W5:Y:S04]  /*7940*/  @!P0 LD.E.64 R94, [R26.64] ;  /* 0x0000001e1a5e8980 */ /* 0x000368000c101b00 */
[----:B------:R1:W5:Y:S01]  /*7950*/  @!P0 LD.E.64 R92, [R28.64] ;  /* 0x0000001e1c5c8980 */ /* 0x000362000c101b00 */
[----:B------:R-:W-:-:S07]  /*7960*/  ISETP.GE.AND P0, PT, R10, c[0x0][0x27c], PT ;  /* 0x00009f000a007a0c */ /* 0x000fce0003f06270 */
[----:B------:R-:W-:-:S04]  /*7970*/  @!P1 SHF.R.S32.HI R11, RZ, 0x1f, R14 ;  /* 0x0000001fff0b9819 */ /* 0x000fc8000001140e */
[----:B------:R-:W-:Y:S02]  /*7980*/  @!P1 LEA.HI R11, R11, R14, RZ, 0x2 ;  /* 0x0000000e0b0b9211 */ /* 0x000fe400078f10ff */
[----:B------:R-:W-:Y:S02]  /*7990*/  @!P0 SHF.R.S32.HI R9, RZ, 0x1f, R10 ;  /* 0x0000001fff098819 */ /* 0x000fe4000001140a */
[----:B------:R-:W-:Y:S02]  /*79a0*/  @!P1 LOP3.LUT R11, R11, 0xfffffffc, RZ, 0xc0, !PT ;  /* 0xfffffffc0b0b9812 */ /* 0x000fe400078ec0ff */
[----:B------:R-:W-:-:S04]  /*79b0*/  @!P0 LEA.HI R9, R9, R10, RZ, 0x2 ;  /* 0x0000000a09098211 */ /* 0x000fc800078f10ff */
[----:B------:R-:W-:Y:S01]  /*79c0*/  @!P0 LOP3.LUT R9, R9, 0xfffffffc, RZ, 0xc0, !PT ;  /* 0xfffffffc09098812 */ /* 0x000fe200078ec0ff */
[C---:B------:R-:W-:Y:S01]  /*79d0*/  @!P1 IMAD.WIDE R14, R11.reuse, 0x2, R24 ;  /* 0x000000020b0e9825 */ /* 0x040fe200078e0218 */
[----:B------:R-:W-:Y:S01]  /*79e0*/  CS2R R86, SRZ ;  /* 0x0000000000567805 */ /* 0x000fe2000001ff00 */
[----:B------:R-:W-:Y:S01]  /*79f0*/  CS2R R82, SRZ ;  /* 0x0000000000527805 */ /* 0x000fe2000001ff00 */
[----:B------:R-:W-:Y:S01]  /*7a00*/  CS2R R84, SRZ ;  /* 0x0000000000547805 */ /* 0x000fe2000001ff00 */
[----:B------:R-:W-:Y:S01]  /*7a10*/  @!P1 IMAD.WIDE R10, R11, 0x2, R22 ;  /* 0x000000020b0a9825 */ /* 0x000fe200078e0216 */
[----:B------:R-:W-:Y:S02]  /*7a20*/  CS2R R78, SRZ ;  /* 0x00000000004e7805 */ /* 0x000fe4000001ff00 */
[----:B------:R1:W5:Y:S01]  /*7a30*/  @!P1 LD.E.64 R86, [R14.64] ;  /* 0x0000001e0e569980 */ /* 0x000362000c101b00 */
[----:B------:R-:W-:-:S03]  /*7a40*/  @!P0 IMAD.WIDE R24, R9, 0x2, R24 ;  /* 0x0000000209188825 */ /* 0x000fc600078e0218 */
[----:B------:R1:W5:Y:S01]  /*7a50*/  @!P1 LD.E.64 R84, [R10.64] ;  /* 0x0000001e0a549980 */ /* 0x000362000c101b00 */
[----:B------:R-:W-:-:S03]  /*7a60*/  @!P0 IMAD.WIDE R22, R9, 0x2, R22 ;  /* 0x0000000209168825 */ /* 0x000fc600078e0216 */
[----:B------:R1:W5:Y:S04]  /*7a70*/  @!P0 LD.E.64 R82, [R24.64] ;  /* 0x0000001e18528980 */ /* 0x000368000c101b00 */
[----:B------:R1:W5:Y:S02]  /*7a80*/  @!P0 LD.E.64 R78, [R22.64] ;  /* 0x0000001e164e8980 */ /* 0x000364000c101b00 */
.L_x_360:
[----:B--2---:R-:W-:Y:S05]  /*7a90*/  BSYNC B0 ;  /* 0x0000000000007941 */ /* 0x004fea0003800000 */
.L_x_359:
[----:B------:R-:W-:Y:S01]  /*7aa0*/  ISETP.NE.AND P0, PT, R8, RZ, PT ;  /* 0x000000ff0800720c */ /* 0x000fe20003f05270 */
[----:B-1---5:R-:W-:Y:S01]  /*7ab0*/  IMAD.MOV.U32 R11, RZ, RZ, R82 ;  /* 0x000000ffff0b7224 */ /* 0x022fe200078e0052 */
[----:B------:R1:W2:Y:S01]  /*7ac0*/  SHFL.IDX PT, R17, R18, 0x3, 0x181f ;  /* 0x00781f0012117f89 */ /* 0x0002a200000e0000 */
        /* <DEDUP_REMOVED lines=27> */
[----:B------:R-:W4:Y:S01]  /*7c80*/  SHFL.IDX PT, R16, R16, 0x3, 0x181f ;  /* 0x00781f0010107f89 */ /* 0x000f2200000e0000 */
[----:B------:R-:W-:Y:S01]  /*7c90*/  IMAD.MOV.U32 R8, RZ, RZ, R101 ;  /* 0x000000ffff087224 */ /* 0x000fe200078e0065 */
[----:B------:R-:W-:Y:S01]  /*7ca0*/  PRMT R51, R11, 0x7610, R51 ;  /* 0x000076100b337816 */ /* 0x000fe20000000033 */
[----:B------:R-:W-:Y:S01]  /*7cb0*/  CS2R R30, SRZ ;  /* 0x00000000001e7805 */ /* 0x000fe2000001ff00 */
[----:B----4-:R1:W4:Y:S01]  /*7cc0*/  SHFL.IDX PT, R15, R13, 0x3, 0x181f ;  /* 0x00781f000d0f7f89 */ /* 0x01032200000e0000 */
[----:B------:R-:W-:Y:S01]  /*7cd0*/  PRMT R50, R10, 0x7610, R50 ;  /* 0x000076100a327816 */ /* 0x000fe20000000032 */
[----:B------:R-:W-:Y:S01]  /*7ce0*/  CS2R R68, SRZ ;  /* 0x0000000000447805 */ /* 0x000fe2000001ff00 */
[----:B------:R-:W-:Y:S01]  /*7cf0*/  PRMT R55, R9, 0x7610, R55 ;  /* 0x0000761009377816 */ /* 0x000fe20000000037 */
[----:B------:R1:W3:Y:S01]  /*7d00*/  SHFL.IDX PT, R14, R12, 0x3, 0x181f ;  /* 0x00781f000c0e7f89 */ /* 0x0002e200000e0000 */
        /* <DEDUP_REMOVED lines=10> */
[----:B-1----:R-:W-:-:S02]  /*7db0*/  IADD3 R13, R20, 0x20, RZ ;  /* 0x00000020140d7810 */ /* 0x002fc40007ffe0ff */
[C---:B------:R-:W-:Y:S02]  /*7dc0*/  IADD3 R11, R20.reuse, 0x40, RZ ;  /* 0x00000040140b7810 */ /* 0x040fe40007ffe0ff */
[----:B------:R-:W-:-:S06]  /*7dd0*/  IADD3 R9, R20, 0x60, RZ ;  /* 0x0000006014097810 */ /* 0x000fcc0007ffe0ff */
[----:B------:R-:W-:-:S04]  /*7de0*/  @!P0 IMAD.WIDE R22, R20, 0x2, R16 ;  /* 0x0000000214168825 */ /* 0x000fc800078e0210 */
[----:B---34-:R-:W-:Y:S01]  /*7df0*/  @!P0 IMAD.WIDE R18, R20, 0x2, R14 ;  /* 0x0000000214128825 */ /* 0x018fe200078e020e */
        /* <DEDUP_REMOVED lines=15> */
[--C-:B-1----:R-:W-:Y:S01]  /*7ef0*/  @!P2 IMAD.WIDE R22, R10, 0x2, R16.reuse ;  /* 0x000000020a16a825 */ /* 0x102fe200078e0210 */
[----:B------:R-:W-:Y:S01]  /*7f00*/  CS2R R44, SRZ ;  /* 0x00000000002c7805 */ /* 0x000fe2000001ff00 */
[----:B------:R-:W-:Y:S01]  /*7f10*/  CS2R R30, SRZ ;  /* 0x00000000001e7805 */ /* 0x000fe2000001ff00 */
[----:B------:R-:W-:Y:S01]  /*7f20*/  CS2R R36, SRZ ;  /* 0x0000000000247805 */ /* 0x000fe2000001ff00 */
[--C-:B------:R-:W-:Y:S01]  /*7f30*/  @!P1 IMAD.WIDE R12, R9, 0x2, R16.reuse ;  /* 0x00000002090c9825 */ /* 0x100fe200078e0210 */
[----:B------:R-:W-:Y:S01]  /*7f40*/  CS2R R26, SRZ ;  /* 0x00000000001a7805 */ /* 0x000fe2000001ff00 */
[----:B------:R-:W-:Y:S01]  /*7f50*/  CS2R R28, SRZ ;  /* 0x00000000001c7805 */ /* 0x000fe2000001ff00 */
[----:B------:R1:W5:Y:S01]  /*7f60*/  @!P2 LD.E.64 R68, [R22.64] ;  /* 0x0000001e1644a980 */ /* 0x000362000c101b00 */
[----:B------:R-:W-:-:S03]  /*7f70*/  @!P0 IMAD.WIDE R16, R8, 0x2, R16 ;  /* 0x0000000208108825 */ /* 0x000fc600078e0210 */
[----:B------:R1:W5:Y:S01]  /*7f80*/  @!P1 LD.E.64 R30, [R12.64] ;  /* 0x0000001e0c1e9980 */ /* 0x000362000c101b00 */
[----:B--2---:R-:W-:-:S03]  /*7f90*/  @!P1 IMAD.WIDE R18, R9, 0x2, R14 ;  /* 0x0000000209129825 */ /* 0x004fc600078e020e */
[----:B------:R1:W5:Y:S01]  /*7fa0*/  @!P0 LD.E.64 R36, [R16.64] ;  /* 0x0000001e10248980 */ /* 0x000362000c101b00 */
[----:B------:R-:W-:-:S03]  /*7fb0*/  @!P2 IMAD.WIDE R10, R10, 0x2, R14 ;  /* 0x000000020a0aa825 */ /* 0x000fc600078e020e */
[----:B------:R1:W5:Y:S01]  /*7fc0*/  @!P1 LD.E.64 R26, [R18.64] ;  /* 0x0000001e121a9980 */ /* 0x000362000c101b00 */
[----:B------:R-:W-:-:S03]  /*7fd0*/  @!P0 IMAD.WIDE R8, R8, 0x2, R14 ;  /* 0x0000000208088825 */ /* 0x000fc600078e020e */
[----:B------:R1:W5:Y:S04]  /*7fe0*/  @!P2 LD.E.64 R44, [R10.64] ;  /* 0x0000001e0a2ca980 */ /* 0x000368000c101b00 */
[----:B------:R1:W5:Y:S02]  /*7ff0*/  @!P0 LD.E.64 R28, [R8.64] ;  /* 0x0000001e081c8980 */ /* 0x000364000c101b00 */
.L_x_362:
[----:B--2---:R-:W-:Y:S05]  /*8000*/  BSYNC B0 ;  /* 0x0000000000007941 */ /* 0x004fea0003800000 */
.L_x_361:
[----:B-1---5:R-:W-:Y:S01]  /*8010*/  IMAD.MOV.U32 R8, RZ, RZ, R36 ;  /* 0x000000ffff087224 */ /* 0x022fe200078e0024 */
[----:B------:R-:W-:Y:S01]  /*8020*/  UIADD3 UR4, -UR23, UR7, URZ ;  /* 0x0000000717047290 */ /* 0x000fe2000fffe13f */
[----:B------:R-:W-:Y:S01]  /*8030*/  IMAD.MOV.U32 R10, RZ, RZ, R30 ;  /* 0x000000ffff0a7224 */ /* 0x000fe200078e001e */
[----:B------:R-:W-:-:S04]  /*8040*/  DEPBAR.LE SB0, 0x1 ;  /* 0x000080400000791a */ /* 0x000fc80000000000 */
[----:B------:R-:W-:Y:S01]  /*8050*/  UISETP.LT.AND UP0, UPT, UR4, 0x80, UPT ;  /* 0x000000800400788c */ /* 0x000fe2000bf01270 */
[----:B------:R-:W-:Y:S01]  /*8060*/  PRMT R19, R8, 0x7610, R19 ;  /* 0x0000761008137816 */ /* 0x000fe20000000013 */
[----:B------:R-:W-:Y:S01]  /*8070*/  IMAD.MOV.U32 R9, RZ, RZ, R31 ;  /* 0x000000ffff097224 */ /* 0x000fe200078e001f */
[----:B------:R-:W-:Y:S01]  /*8080*/  PRMT R17, R10, 0x7610, R17 ;  /* 0x000076100a117816 */ /* 0x000fe20000000011 */
[----:B------:R-:W-:Y:S01]  /*8090*/  IMAD.MOV.U32 R8, RZ, RZ, R68 ;  /* 0x000000ffff087224 */ /* 0x000fe200078e0044 */
[----:B------:R-:W-:Y:S01]  /*80a0*/  USEL UR4, UR4, 0x80, UP0 ;  /* 0x0000008004047887 */ /* 0x000fe20008000000 */
[----:B------:R-:W-:Y:S01]  /*80b0*/  IMAD.MOV.U32 R11, RZ, RZ, R37 ;  /* 0x000000ffff0b7224 */ /* 0x000fe200078e0025 */
[----:B------:R-:W-:Y:S01]  /*80c0*/  PRMT R16, R9, 0x7610, R16 ;  /* 0x0000761009107816 */ /* 0x000fe20000000010 */
[----:B------:R-:W-:Y:S01]  /*80d0*/  IMAD.MOV.U32 R10, RZ, RZ, R76 ;  /* 0x000000ffff0a7224 */ /* 0x000fe200078e004c */
[----:B---3--:R-:W-:Y:S01]  /*80e0*/  PRMT R24, R8, 0x7610, R24 ;  /* 0x0000761008187816 */ /* 0x008fe20000000018 */
[----:B------:R-:W-:Y:S01]  /*80f0*/  IMAD.MOV.U32 R9, RZ, RZ, R77 ;  /* 0x000000ffff097224 */ /* 0x000fe200078e004d */
[----:B------:R-:W-:Y:S01]  /*8100*/  BAR.SYNC.DEFER_BLOCKING 0x0 ;  /* 0x0000000000007b1d */ /* 0x000fe20000010000 */
[----:B------:R-:W-:Y:S01]  /*8110*/  IMAD.MOV.U32 R8, RZ, RZ, R28 ;  /* 0x000000ffff087224 */ /* 0x000fe200078e001c */
[----:B------:R-:W-:-:S02]  /*8120*/  ISETP.GE.AND P0, PT, R40, UR4, PT ;  /* 0x0000000428007c0c */ /* 0x000fc4000bf06270 */
[----:B------:R-:W-:Y:S01]  /*8130*/  PRMT R18, R11, 0x7610, R18 ;  /* 0x000076100b127816 */ /* 0x000fe20000000012 */
[----:B------:R-:W-:Y:S01]  /*8140*/  IMAD.MOV.U32 R11, RZ, RZ, R69 ;  /* 0x000000ffff0b7224 */ /* 0x000fe200078e0045 */
[----:B------:R-:W-:Y:S01]  /*8150*/  PRMT R34, R10, 0x7610, R34 ;  /* 0x000076100a227816 */ /* 0x000fe20000000022 */
[----:B------:R-:W-:Y:S01]  /*8160*/  IMAD.MOV.U32 R10, RZ, RZ, R29 ;  /* 0x000000ffff0a7224 */ /* 0x000fe200078e001d */
[----:B------:R-:W-:Y:S01]  /*8170*/  PRMT R33, R9, 0x7610, R33 ;  /* 0x0000761009217816 */ /* 0x000fe20000000021 */
[----:B------:R-:W-:Y:S01]  /*8180*/  IMAD.MOV.U32 R9, RZ, RZ, R26 ;  /* 0x000000ffff097224 */ /* 0x000fe200078e001a */
[----:B----4-:R-:W-:Y:S01]  /*8190*/  PRMT R15, R8, 0x7610, R15 ;  /* 0x00007610080f7816 */ /* 0x010fe2000000000f */
        /* <DEDUP_REMOVED lines=9> */
[----:B------:R-:W-:Y:S01]  /*8230*/  BSSY B1, `(.L_x_363) ;  /* 0x00000cf000017945 */ /* 0x000fe20003800000 */
[----:B------:R-:W-:-:S02]  /*8240*/  PRMT R22, R11, 0x7610, R22 ;  /* 0x000076100b167816 */ /* 0x000fc40000000016 */
[----:B------:R-:W-:Y:S02]  /*8250*/  PRMT R21, R10, 0x7610, R21 ;  /* 0x000076100a157816 */ /* 0x000fe40000000015 */
[----:B------:R-:W-:Y:S02]  /*8260*/  PRMT R32, R9, 0x7610, R32 ;  /* 0x0000761009207816 */ /* 0x000fe40000000020 */
[----:B------:R-:W-:Y:S01]  /*8270*/  PRMT R25, R8, 0x7610, R25 ;  /* 0x0000761008197816 */ /* 0x000fe20000000019 */
[----:B------:R-:W-:Y:S05]  /*8280*/  @P0 BRA `(.L_x_364) ;  /* 0x00000c9000000947 */ /* 0x000fea0003800000 */
[----:B------:R-:W-:Y:S01]  /*8290*/  ISETP.GE.AND P0, PT, R20, c[0x0][0x27c], PT ;  /* 0x00009f0014007a0c */ /* 0x000fe20003f06270 */
[----:B------:R-:W-:-:S12]  /*82a0*/  BSSY B0, `(.L_x_365) ;  /* 0x0000030000007945 */ /* 0x000fd80003800000 */
[----:B------:R-:W-:Y:S05]  /*82b0*/  @P0 BRA `(.L_x_366) ;  /* 0x000002e000000947 */ /* 0x000fea0003800000 */
[----:B------:R-:W1:Y:S01]  /*82c0*/  LDS.128 R8, [R150+0x10080] ;  /* 0x0100800096087984 */ /* 0x000e620000000c00 */
[----:B------:R-:W-:Y:S02]  /*82d0*/  SHF.R.U64 R128, R128, 0x10, R129 ;  /* 0x0000001080807819 */ /* 0x000fe40000001281 */
[----:B------:R-:W-:Y:S02]  /*82e0*/  SHF.R.U64 R130, R130, 0x10, R131 ;  /* 0x0000001082827819 */ /* 0x000fe40000001283 */
[----:B------:R-:W-:Y:S02]  /*82f0*/  SHF.R.U32.HI R129, RZ, 0x10, R129 ;  /* 0x00000010ff817819 */ /* 0x000fe40000011681 */
[----:B------:R-:W-:Y:S02]  /*8300*/  SHF.R.U32.HI R131, RZ, 0x10, R131 ;  /* 0x00000010ff837819 */ /* 0x000fe40000011683 */
[----:B------:R-:W-:Y:S02]  /*8310*/  PRMT R124, R124, 0x5410, R129 ;  /* 0x000054107c7c7816 */ /* 0x000fe40000000081 */
[----:B------:R-:W-:-:S02]  /*8320*/  PRMT R126, R126, 0x5410, R131 ;  /* 0x000054107e7e7816 */ /* 0x000fc40000000083 */
[----:B------:R-:W-:Y:S02]  /*8330*/  PRMT R125, R125, 0x5410, R128 ;  /* 0x000054107d7d7816 */ /* 0x000fe40000000080 */
[----:B------:R-:W-:Y:S02]  /*8340*/  PRMT R127, R127, 0x5410, R130 ;  /* 0x000054107f7f7816 */ /* 0x000fe40000000082 */
[----:B------:R-:W-:Y:S02]  /*8350*/  LOP3.LUT R135, R124, 0xffff0000, RZ, 0xc0, !PT ;  /* 0xffff00007c877812 */ /* 0x000fe400078ec0ff */
[----:B------:R-:W-:Y:S01]  /*8360*/  LOP3.LUT R137, R126, 0xffff0000, RZ, 0xc0, !PT ;  /* 0xffff00007e897812 */ /* 0x000fe200078ec0ff */
[C---:B-1----:R-:W-:Y:S01]  /*8370*/  IMAD.U32 R129, R10.reuse, 0x10000, RZ ;  /* 0x000100000a817824 */ /* 0x042fe200078e00ff */
[----:B------:R-:W-:Y:S01]  /*8380*/  LOP3.LUT R128, R10, 0xffff0000, RZ, 0xc0, !PT ;  /* 0xffff00000a807812 */ /* 0x000fe200078ec0ff */
[----:B------:R-:W-:Y:S01]  /*8390*/  IMAD.U32 R10, R11, 0x10000, RZ ;  /* 0x000100000b0a7824 */ /* 0x000fe200078e00ff */
[----:B------:R-:W-:-:S02]  /*83a0*/  SHF.L.U32 R133, R8, 0x10, RZ ;  /* 0x0000001008857819 */ /* 0x000fc400000006ff */
[----:B------:R-:W-:Y:S01]  /*83b0*/  LOP3.LUT R132, R8, 0xffff0000, RZ, 0xc0, !PT ;  /* 0xffff000008847812 */ /* 0x000fe200078ec0ff */
[----:B------:R-:W-:Y:S01]  /*83c0*/  IMAD.U32 R8, R124, 0x10000, RZ ;  /* 0x000100007c087824 */ /* 0x000fe200078e00ff */
[----:B------:R-:W-:Y:S01]  /*83d0*/  LOP3.LUT R130, R11, 0xffff0000, RZ, 0xc0, !PT ;  /* 0xffff00000b827812 */ /* 0x000fe200078ec0ff */
[----:B------:R-:W-:Y:S01]  /*83e0*/  IMAD.U32 R11, R126, 0x10000, RZ ;  /* 0x000100007e0b7824 */ /* 0x000fe200078e00ff */
[C---:B------:R-:W-:Y:S01]  /*83f0*/  SHF.L.U32 R131, R9.reuse, 0x10, RZ ;  /* 0x0000001009837819 */ /* 0x040fe200000006ff */
[CC--:B------:R-:W-:Y:S01]  /*8400*/  FMUL.FTZ R124, R128.reuse, R8.reuse ;  /* 0x00000008807c7220 */ /* 0x0c0fe20000410000 */
[----:B------:R-:W-:Y:S01]  /*8410*/  LOP3.LUT R126, R9, 0xffff0000, RZ, 0xc0, !PT ;  /* 0xffff0000097e7812 */ /* 0x000fe200078ec0ff */
[-C--:B------:R-:W-:Y:S02]  /*8420*/  FMUL.FTZ R128, R128, R11.reuse ;  /* 0x0000000b80807220 */ /* 0x080fe40000410000 */
[----:B------:R-:W-:Y:S01]  /*8430*/  FFMA.FTZ R124, R129, R11, -R124 ;  /* 0x0000000b817c7223 */ /* 0x000fe2000001087c */
[----:B------:R-:W-:Y:S01]  /*8440*/  SHF.L.U32 R11, R127, 0x10, RZ ;  /* 0x000000107f0b7819 */ /* 0x000fe200000006ff */
[----:B------:R-:W-:Y:S01]  /*8450*/  FFMA.FTZ R129, R129, R8, R128 ;  /* 0x0000000881817223 */ /* 0x000fe20000010080 */
[----:B------:R-:W-:Y:S01]  /*8460*/  LOP3.LUT R127, R127, 0xffff0000, RZ, 0xc0, !PT ;  /* 0xffff00007f7f7812 */ /* 0x000fe200078ec0ff */
[----:B------:R-:W-:-:S02]  /*8470*/  FMUL.FTZ R9, R130, R135 ;  /* 0x0000008782097220 */ /* 0x000fc40000410000 */
[C---:B------:R-:W-:Y:S01]  /*8480*/  IMAD.U32 R8, R125.reuse, 0x10000, RZ ;  /* 0x000100007d087824 */ /* 0x040fe200078e00ff */
[----:B------:R-:W-:Y:S01]  /*8490*/  LOP3.LUT R125, R125, 0xffff0000, RZ, 0xc0, !PT ;  /* 0xffff00007d7d7812 */ /* 0x000fe200078ec0ff */
[-C--:B------:R-:W-:Y:S02]  /*84a0*/  FMUL.FTZ R130, R130, R137.reuse ;  /* 0x0000008982827220 */ /* 0x080fe40000410000 */
[C---:B------:R-:W-:Y:S02]  /*84b0*/  FFMA.FTZ R9, R10.reuse, R137, -R9 ;  /* 0x000000890a097223 */ /* 0x040fe40000010809 */
[----:B------:R-:W-:Y:S02]  /*84c0*/  FFMA.FTZ R130, R10, R135, R130 ;  /* 0x000000870a827223 */ /* 0x000fe40000010082 */
[----:B------:R-:W-:Y:S02]  /*84d0*/  FMUL.FTZ R10, R132, R8 ;  /* 0x00000008840a7220 */ /* 0x000fe40000410000 */
[----:B------:R-:W-:-:S02]  /*84e0*/  FMUL.FTZ R128, R126, R125 ;  /* 0x0000007d7e807220 */ /* 0x000fc40000410000 */
[----:B------:R-:W-:Y:S02]  /*84f0*/  FMUL.FTZ R132, R132, R11 ;  /* 0x0000000b84847220 */ /* 0x000fe40000410000 */
[----:B------:R-:W-:Y:S02]  /*8500*/  FMUL.FTZ R126, R126, R127 ;  /* 0x0000007f7e7e7220 */ /* 0x000fe40000410000 */
[C---:B------:R-:W-:Y:S01]  /*8510*/  FFMA.FTZ R134, R133.reuse, R11, -R10 ;  /* 0x0000000b85867223 */ /* 0x040fe2000001080a */
[----:B------:R-:W-:Y:S01]  /*8520*/  F2FP.BF16.PACK_AB R11, R130, R9 ;  /* 0x00000009820b723e */ /* 0x000fe200000010ff */
[----:B------:R-:W-:Y:S01]  /*8530*/  FFMA.FTZ R133, R133, R8, R132 ;  /* 0x0000000885857223 */ /* 0x000fe20000010084 */
[----:B------:R-:W-:Y:S01]  /*8540*/  F2FP.BF16.PACK_AB R10, R129, R124 ;  /* 0x0000007c810a723e */ /* 0x000fe200000010ff */
[C---:B------:R-:W-:Y:S02]  /*8550*/  FFMA.FTZ R128, R131.reuse, R127, -R128 ;  /* 0x0000007f83807223 */ /* 0x040fe40000010880 */
[----:B------:R-:W-:Y:S01]  /*8560*/  FFMA.FTZ R125, R131, R125, R126 ;  /* 0x0000007d837d7223 */ /* 0x000fe2000001007e */
[----:B------:R-:W-:-:S04]  /*8570*/  F2FP.BF16.PACK_AB R8, R133, R134 ;  /* 0x000000868508723e */ /* 0x000fc800000010ff */
[----:B------:R-:W-:-:S05]  /*8580*/  F2FP.BF16.PACK_AB R9, R125, R128 ;  /* 0x000000807d09723e */ /* 0x000fca00000010ff */
[----:B------:R1:W-:Y:S02]  /*8590*/  STS.128 [R150+0x10080], R8 ;  /* 0x0100800896007388 */ /* 0x0003e40000000c00 */
.L_x_366:
[----:B------:R-:W-:Y:S05]  /*85a0*/  BSYNC B0 ;  /* 0x0000000000007941 */ /* 0x000fea0003800000 */
.L_x_365:
[----:B-1----:R-:W-:Y:S01]  /*85b0*/  IADD3 R8, R20, 0x20, RZ ;  /* 0x0000002014087810 */ /* 0x002fe20007ffe0ff */
[----:B------:R-:W-:Y:S03]  /*85c0*/  BSSY B0, `(.L_x_367) ;  /* 0x0000031000007945 */ /* 0x000fe60003800000 */
[----:B------:R-:W-:-:S13]  /*85d0*/  ISETP.GE.AND P0, PT, R8, c[0x0][0x27c], PT ;  /* 0x00009f0008007a0c */ /* 0x000fda0003f06270 */
        /* <DEDUP_REMOVED lines=47> */
.L_x_368:
[----:B------:R-:W-:Y:S05]  /*88d0*/  BSYNC B0 ;  /* 0x0000000000007941 */ /* 0x000fea0003800000 */
.L_x_367:
        /* <DEDUP_REMOVED lines=50> */
.L_x_370:
[----:B------:R-:W-:Y:S05]  /*8c00*/  BSYNC B0 ;  /* 0x0000000000007941 */ /* 0x000fea0003800000 */
.L_x_369:
[----:B-1----:R-:W-:-:S04]  /*8c10*/  IADD3 R8, R20, 0x60, RZ ;  /* 0x0000006014087810 */ /* 0x002fc80007ffe0ff */
        /* <DEDUP_REMOVED lines=48> */
.L_x_364:
[----:B------:R-:W-:Y:S05]  /*8f20*/  BSYNC B1 ;  /* 0x0000000000017941 */ /* 0x000fea0003800000 */
.L_x_363:
[----:B-1----:R-:W-:Y:S01]  /*8f30*/  IADD3 R8, R40, 0x20, RZ ;  /* 0x0000002028087810 */ /* 0x002fe20007ffe0ff */
[----:B------:R-:W-:Y:S03]  /*8f40*/  BSSY B1, `(.L_x_371) ;  /* 0x00000cc000017945 */ /* 0x000fe60003800000 */
[----:B------:R-:W-:-:S13]  /*8f50*/  ISETP.GE.AND P0, PT, R8, UR4, PT ;  /* 0x0000000408007c0c */ /* 0x000fda000bf06270 */
        /* <DEDUP_REMOVED lines=50> */
.L_x_374:
[----:B------:R-:W-:Y:S05]  /*9280*/  BSYNC B0 ;  /* 0x0000000000007941 */ /* 0x000fea0003800000 */
.L_x_373:
        /* <DEDUP_REMOVED lines=13> */
[----:B------:R-:W-:Y:S01]  /*9360*/  LOP3.LUT R99, R80, 0xffff0000, RZ, 0xc0, !PT ;  /* 0xffff000050637812 */ /* 0x000fe200078ec0ff */
[C---:B-1----:R-:W-:Y:S01]  /*9370*/  IMAD.U32 R89, R10.reuse, 0x10000, RZ ;  /* 0x000100000a597824 */ /* 0x042fe200078e00ff */
[----:B------:R-:W-:Y:S01]  /*9380*/  LOP3.LUT R88, R10, 0xffff0000, RZ, 0xc0, !PT ;  /* 0xffff00000a587812 */ /* 0x000fe200078ec0ff */
[----:B------:R-:W-:Y:S01]  /*9390*/  IMAD.U32 R10, R11, 0x10000, RZ ;  /* 0x000100000b0a7824 */ /* 0x000fe200078e00ff */
[C---:B------:R-:W-:Y:S02]  /*93a0*/  SHF.L.U32 R97, R8.reuse, 0x10, RZ ;  /* 0x0000001008617819 */ /* 0x040fe400000006ff */
[----:B------:R-:W-:Y:S01]  /*93b0*/  LOP3.LUT R96, R8, 0xffff0000, RZ, 0xc0, !PT ;  /* 0xffff000008607812 */ /* 0x000fe200078ec0ff */
[----:B------:R-:W-:Y:S01]  /*93c0*/  IMAD.U32 R8, R71, 0x10000, RZ ;  /* 0x0001000047087824 */ /* 0x000fe200078e00ff */
[----:B------:R-:W-:Y:S01]  /*93d0*/  LOP3.LUT R90, R11, 0xffff0000, RZ, 0xc0, !PT ;  /* 0xffff00000b5a7812 */ /* 0x000fe200078ec0ff */
[----:B------:R-:W-:Y:S01]  /*93e0*/  IMAD.U32 R11, R80, 0x10000, RZ ;  /* 0x00010000500b7824 */ /* 0x000fe200078e00ff */
[----:B------:R-:W-:Y:S01]  /*93f0*/  LOP3.LUT R71, R71, 0xffff0000, RZ, 0xc0, !PT ;  /* 0xffff000047477812 */ /* 0x000fe200078ec0ff */
[CC--:B------:R-:W-:Y:S01]  /*9400*/  FMUL.FTZ R80, R88.reuse, R8.reuse ;  /* 0x0000000858507220 */ /* 0x0c0fe20000410000 */
[C---:B------:R-:W-:Y:S01]  /*9410*/  SHF.L.U32 R91, R9.reuse, 0x10, RZ ;  /* 0x00000010095b7819 */ /* 0x040fe200000006ff */
[-C--:B------:R-:W-:Y:S01]  /*9420*/  FMUL.FTZ R88, R88, R11.reuse ;  /* 0x0000000b58587220 */ /* 0x080fe20000410000 */
[----:B------:R-:W-:Y:S01]  /*9430*/  LOP3.LUT R98, R9, 0xffff0000, RZ, 0xc0, !PT ;  /* 0xffff000009627812 */ /* 0x000fe200078ec0ff */
        /* <DEDUP_REMOVED lines=13> */
[-C--:B------:R-:W-:Y:S02]  /*9510*/  FMUL.FTZ R98, R98, R81.reuse ;  /* 0x0000005162627220 */ /* 0x080fe40000410000 */
[----:B------:R-:W-:Y:S02]  /*9520*/  FFMA.FTZ R88, R91, R81, -R88 ;  /* 0x000000515b587223 */ /* 0x000fe40000010858 */
[C---:B------:R-:W-:Y:S01]  /*9530*/  FFMA.FTZ R71, R97.reuse, R11, -R10 ;  /* 0x0000000b61477223 */ /* 0x040fe2000001080a */
[----:B------:R-:W-:Y:S01]  /*9540*/  F2FP.BF16.PACK_AB R11, R90, R9 ;  /* 0x000000095a0b723e */ /* 0x000fe200000010ff */
[----:B------:R-:W-:Y:S01]  /*9550*/  FFMA.FTZ R8, R97, R8, R96 ;  /* 0x0000000861087223 */ /* 0x000fe20000010060 */
[----:B------:R-:W-:Y:S01]  /*9560*/  F2FP.BF16.PACK_AB R10, R89, R80 ;  /* 0x00000050590a723e */ /* 0x000fe200000010ff */
[----:B------:R-:W-:-:S03]  /*9570*/  FFMA.FTZ R91, R91, R72, R98 ;  /* 0x000000485b5b7223 */ /* 0x000fc60000010062 */
[----:B------:R-:W-:Y:S02]  /*9580*/  F2FP.BF16.PACK_AB R8, R8, R71 ;  /* 0x000000470808723e */ /* 0x000fe400000010ff */
[----:B------:R-:W-:-:S05]  /*9590*/  F2FP.BF16.PACK_AB R9, R91, R88 ;  /* 0x000000585b09723e */ /* 0x000fca00000010ff */
[----:B------:R1:W-:Y:S02]  /*95a0*/  STS.128 [R150+0x15080], R8 ;  /* 0x0150800896007388 */ /* 0x0003e40000000c00 */
.L_x_376:
[----:B------:R-:W-:Y:S05]  /*95b0*/  BSYNC B0 ;  /* 0x0000000000007941 */ /* 0x000fea0003800000 */
.L_x_375:
        /* <DEDUP_REMOVED lines=23> */
[----:B------:R-:W-:Y:S01]  /*9730*/  FMUL.FTZ R66, R71, R8 ;  /* 0x0000000847427220 */ /* 0x000fe20000410000 */
[----:B------:R-:W-:Y:S01]  /*9740*/  SHF.L.U32 R81, R9, 0x10, RZ ;  /* 0x0000001009517819 */ /* 0x000fe200000006ff */
[----:B------:R-:W-:Y:S01]  /*9750*/  FMUL.FTZ R71, R71, R11 ;  /* 0x0000000b47477220 */ /* 0x000fe20000410000 */
[----:B------:R-:W-:Y:S01]  /*9760*/  LOP3.LUT R90, R9, 0xffff0000, RZ, 0xc0, !PT ;  /* 0xffff0000095a7812 */ /* 0x000fe200078ec0ff */
[----:B------:R-:W-:-:S02]  /*9770*/  FMUL.FTZ R9, R80, R63 ;  /* 0x0000003f50097220 */ /* 0x000fc40000410000 */
[C---:B------:R-:W-:Y:S02]  /*9780*/  FFMA.FTZ R71, R72.reuse, R8, R71 ;  /* 0x0000000848477223 */ /* 0x040fe40000010047 */
[----:B------:R-:W-:Y:S01]  /*9790*/  FFMA.FTZ R66, R72, R11, -R66 ;  /* 0x0000000b48427223 */ /* 0x000fe20000010842 */
[----:B------:R-:W-:Y:S01]  /*97a0*/  SHF.L.U32 R11, R70, 0x10, RZ ;  /* 0x00000010460b7819 */ /* 0x000fe200000006ff */
[C---:B------:R-:W-:Y:S01]  /*97b0*/  IMAD.U32 R8, R65.reuse, 0x10000, RZ ;  /* 0x0001000041087824 */ /* 0x040fe200078e00ff */
[----:B------:R-:W-:Y:S01]  /*97c0*/  LOP3.LUT R65, R65, 0xffff0000, RZ, 0xc0, !PT ;  /* 0xffff000041417812 */ /* 0x000fe200078ec0ff */
[-C--:B------:R-:W-:Y:S01]  /*97d0*/  FMUL.FTZ R80, R80, R91.reuse ;  /* 0x0000005b50507220 */ /* 0x080fe20000410000 */
[----:B------:R-:W-:Y:S01]  /*97e0*/  LOP3.LUT R70, R70, 0xffff0000, RZ, 0xc0, !PT ;  /* 0xffff000046467812 */ /* 0x000fe200078ec0ff */
[C---:B------:R-:W-:Y:S02]  /*97f0*/  FFMA.FTZ R9, R10.reuse, R91, -R9 ;  /* 0x0000005b0a097223 */ /* 0x040fe40000010809 */
[----:B------:R-:W-:-:S02]  /*9800*/  FFMA.FTZ R80, R10, R63, R80 ;  /* 0x0000003f0a507223 */ /* 0x000fc40000010050 */
[----:B------:R-:W-:Y:S02]  /*9810*/  FMUL.FTZ R10, R88, R8 ;  /* 0x00000008580a7220 */ /* 0x000fe40000410000 */
[----:B------:R-:W-:Y:S02]  /*9820*/  FMUL.FTZ R63, R90, R65 ;  /* 0x000000415a3f7220 */ /* 0x000fe40000410000 */
[-C--:B------:R-:W-:Y:S02]  /*9830*/  FMUL.FTZ R88, R88, R11.reuse ;  /* 0x0000000b58587220 */ /* 0x080fe40000410000 */
[----:B------:R-:W-:Y:S02]  /*9840*/  FMUL.FTZ R90, R90, R70 ;  /* 0x000000465a5a7220 */ /* 0x000fe40000410000 */
[C---:B------:R-:W-:Y:S01]  /*9850*/  FFMA.FTZ R72, R89.reuse, R11, -R10 ;  /* 0x0000000b59487223 */ /* 0x040fe2000001080a */
[----:B------:R-:W-:Y:S01]  /*9860*/  F2FP.BF16.PACK_AB R11, R80, R9 ;  /* 0x00000009500b723e */ /* 0x000fe200000010ff */
[----:B------:R-:W-:Y:S01]  /*9870*/  FFMA.FTZ R89, R89, R8, R88 ;  /* 0x0000000859597223 */ /* 0x000fe20000010058 */
[----:B------:R-:W-:Y:S01]  /*9880*/  F2FP.BF16.PACK_AB R10, R71, R66 ;  /* 0x00000042470a723e */ /* 0x000fe200000010ff */
[----:B------:R-:W-:-:S02]  /*9890*/  FFMA.FTZ R63, R81, R70, -R63 ;  /* 0x00000046513f7223 */ /* 0x000fc4000001083f */
[----:B------:R-:W-:Y:S01]  /*98a0*/  FFMA.FTZ R90, R81, R65, R90 ;  /* 0x00000041515a7223 */ /* 0x000fe2000001005a */
[----:B------:R-:W-:-:S04]  /*98b0*/  F2FP.BF16.PACK_AB R8, R89, R72 ;  /* 0x000000485908723e */ /* 0x000fc800000010ff */
[----:B------:R-:W-:-:S05]  /*98c0*/  F2FP.BF16.PACK_AB R9, R90, R63 ;  /* 0x0000003f5a09723e */ /* 0x000fca00000010ff */
[----:B------:R1:W-:Y:S02]  /*98d0*/  STS.128 [R150+0x19080], R8 ;  /* 0x0190800896007388 */ /* 0x0003e40000000c00 */
.L_x_378:
[----:B------:R-:W-:Y:S05]  /*98e0*/  BSYNC B0 ;  /* 0x0000000000007941 */ /* 0x000fea0003800000 */
.L_x_377:
        /* <DEDUP_REMOVED lines=11> */
[----:B------:R-:W-:Y:S01]  /*99a0*/  PRMT R59, R59, 0x5410, R66 ;  /* 0x000054103b3b7816 */ /* 0x000fe20000000042 */
[C---:B------:R-:W-:Y:S01]  /*99b0*/  IMAD.U32 R66, R61.reuse, 0x10000, RZ ;  /* 0x000100003d427824 */ /* 0x040fe200078e00ff */
[----:B------:R-:W-:Y:S02]  /*99c0*/  LOP3.LUT R80, R61, 0xffff0000, RZ, 0xc0, !PT ;  /* 0xffff00003d507812 */ /* 0x000fe400078ec0ff */
[C---:B-1----:R-:W-:Y:S01]  /*99d0*/  LOP3.LUT R63, R10.reuse, 0xffff0000, RZ, 0xc0, !PT ;  /* 0xffff00000a3f7812 */ /* 0x042fe200078ec0ff */
[----:B------:R-:W-:Y:S01]  /*99e0*/  IMAD.U32 R65, R10, 0x10000, RZ ;  /* 0x000100000a417824 */ /* 0x000fe200078e00ff */
[C---:B------:R-:W-:Y:S01]  /*99f0*/  SHF.L.U32 R72, R8.reuse, 0x10, RZ ;  /* 0x0000001008487819 */ /* 0x040fe200000006ff */
[C---:B------:R-:W-:Y:S01]  /*9a00*/  IMAD.U32 R10, R11.reuse, 0x10000, RZ ;  /* 0x000100000b0a7824 */ /* 0x040fe200078e00ff */
[----:B------:R-:W-:Y:S01]  /*9a10*/  LOP3.LUT R71, R8, 0xffff0000, RZ, 0xc0, !PT ;  /* 0xffff000008477812 */ /* 0x000fe200078ec0ff */
[----:B------:R-:W-:Y:S01]  /*9a20*/  IMAD.U32 R8, R58, 0x10000, RZ ;  /* 0x000100003a087824 */ /* 0x000fe200078e00ff */
[----:B------:R-:W-:-:S02]  /*9a30*/  LOP3.LUT R11, R11, 0xffff0000, RZ, 0xc0, !PT ;  /* 0xffff00000b0b7812 */ /* 0x000fc400078ec0ff */
[----:B------:R-:W-:Y:S01]  /*9a40*/  LOP3.LUT R58, R58, 0xffff0000, RZ, 0xc0, !PT ;  /* 0xffff00003a3a7812 */ /* 0x000fe200078ec0ff */
[----:B------:R-:W-:Y:S01]  /*9a50*/  FMUL.FTZ R61, R63, R8 ;  /* 0x000000083f3d7220 */ /* 0x000fe20000410000 */
[----:B------:R-:W-:Y:S01]  /*9a60*/  SHF.L.U32 R70, R9, 0x10, RZ ;  /* 0x0000001009467819 */ /* 0x000fe200000006ff */
[----:B------:R-:W-:Y:S01]  /*9a70*/  FMUL.FTZ R63, R63, R66 ;  /* 0x000000423f3f7220 */ /* 0x000fe20000410000 */
[----:B------:R-:W-:Y:S01]  /*9a80*/  LOP3.LUT R81, R9, 0xffff0000, RZ, 0xc0, !PT ;  /* 0xffff000009517812 */ /* 0x000fe200078ec0ff */
[----:B------:R-:W-:Y:S02]  /*9a90*/  FMUL.FTZ R9, R11, R58 ;  /* 0x0000003a0b097220 */ /* 0x000fe40000410000 */
[C---:B------:R-:W-:Y:S02]  /*9aa0*/  FFMA.FTZ R8, R65.reuse, R8, R63 ;  /* 0x0000000841087223 */ /* 0x040fe4000001003f */
[----:B------:R-:W-:Y:S01]  /*9ab0*/  FFMA.FTZ R61, R65, R66, -R61 ;  /* 0x00000042413d7223 */ /* 0x000fe2000001083d */
[C---:B------:R-:W-:Y:S01]  /*9ac0*/  SHF.L.U32 R65, R62.reuse, 0x10, RZ ;  /* 0x000000103e417819 */ /* 0x040fe200000006ff */
[C---:B------:R-:W-:Y:S01]  /*9ad0*/  IMAD.U32 R63, R59.reuse, 0x10000, RZ ;  /* 0x000100003b3f7824 */ /* 0x040fe200078e00ff */
[----:B------:R-:W-:Y:S01]  /*9ae0*/  LOP3.LUT R59, R59, 0xffff0000, RZ, 0xc0, !PT ;  /* 0xffff00003b3b7812 */ /* 0x000fe200078ec0ff */
[-C--:B------:R-:W-:Y:S01]  /*9af0*/  FMUL.FTZ R11, R11, R80.reuse ;  /* 0x000000500b0b7220 */ /* 0x080fe20000410000 */
[----:B------:R-:W-:Y:S01]  /*9b00*/  LOP3.LUT R62, R62, 0xffff0000, RZ, 0xc0, !PT ;  /* 0xffff00003e3e7812 */ /* 0x000fe200078ec0ff */
[----:B------:R-:W-:-:S02]  /*9b10*/  FFMA.FTZ R9, R10, R80, -R9 ;  /* 0x000000500a097223 */ /* 0x000fc40000010809 */
[----:B------:R-:W-:Y:S02]  /*9b20*/  FFMA.FTZ R58, R10, R58, R11 ;  /* 0x0000003a0a3a7223 */ /* 0x000fe4000001000b */
[----:B------:R-:W-:Y:S02]  /*9b30*/  FMUL.FTZ R10, R71, R63 ;  /* 0x0000003f470a7220 */ /* 0x000fe40000410000 */
[----:B------:R-:W-:Y:S02]  /*9b40*/  FMUL.FTZ R11, R81, R59 ;  /* 0x0000003b510b7220 */ /* 0x000fe40000410000 */
[-C--:B------:R-:W-:Y:S02]  /*9b50*/  FMUL.FTZ R71, R71, R65.reuse ;  /* 0x0000004147477220 */ /* 0x080fe40000410000 */
[----:B------:R-:W-:Y:S02]  /*9b60*/  FMUL.FTZ R81, R81, R62 ;  /* 0x0000003e51517220 */ /* 0x000fe40000410000 */
[----:B------:R-:W-:Y:S01]  /*9b70*/  FFMA.FTZ R65, R72, R65, -R10 ;  /* 0x0000004148417223 */ /* 0x000fe2000001080a */
[----:B------:R-:W-:Y:S01]  /*9b80*/  F2FP.BF16.PACK_AB R10, R8, R61 ;  /* 0x0000003d080a723e */ /* 0x000fe200000010ff */
[----:B------:R-:W-:-:S02]  /*9b90*/  FFMA.FTZ R72, R72, R63, R71 ;  /* 0x0000003f48487223 */ /* 0x000fc40000010047 */
[----:B------:R-:W-:Y:S01]  /*9ba0*/  FFMA.FTZ R62, R70, R62, -R11 ;  /* 0x0000003e463e7223 */ /* 0x000fe2000001080b */
[----:B------:R-:W-:Y:S01]  /*9bb0*/  F2FP.BF16.PACK_AB R11, R58, R9 ;  /* 0x000000093a0b723e */ /* 0x000fe200000010ff */
[----:B------:R-:W-:Y:S01]  /*9bc0*/  FFMA.FTZ R81, R70, R59, R81 ;  /* 0x0000003b46517223 */ /* 0x000fe20000010051 */
[----:B------:R-:W-:-:S04]  /*9bd0*/  F2FP.BF16.PACK_AB R8, R72, R65 ;  /* 0x000000414808723e */ /* 0x000fc800000010ff */
[----:B------:R-:W-:-:S05]  /*9be0*/  F2FP.BF16.PACK_AB R9, R81, R62 ;  /* 0x0000003e5109723e */ /* 0x000fca00000010ff */
[----:B------:R1:W-:Y:S02]  /*9bf0*/  STS.128 [R150+0x1d080], R8 ;  /* 0x01d0800896007388 */ /* 0x0003e40000000c00 */
.L_x_372:
[----:B------:R-:W-:Y:S05]  /*9c00*/  BSYNC B1 ;  /* 0x0000000000017941 */ /* 0x000fea0003800000 */
.L_x_371:
        /* <DEDUP_REMOVED lines=15> */
[----:B------:R-:W-:Y:S02]  /*9d00*/  LOP3.LUT R66, R56, 0xffff0000, RZ, 0xc0, !PT ;  /* 0xffff000038427812 */ /* 0x000fe400078ec0ff */
[----:B------:R-:W-:Y:S01]  /*9d10*/  PRMT R55, R55, 0x5410, R62 ;  /* 0x0000541037377816 */ /* 0x000fe2000000003e */
[C---:B-1----:R-:W-:Y:S01]  /*9d20*/  IMAD.U32 R59, R10.reuse, 0x10000, RZ ;  /* 0x000100000a3b7824 */ /* 0x042fe200078e00ff */
[----:B------:R-:W-:Y:S01]  /*9d30*/  LOP3.LUT R58, R10, 0xffff0000, RZ, 0xc0, !PT ;  /* 0xffff00000a3a7812 */ /* 0x000fe200078ec0ff */
[C---:B------:R-:W-:Y:S01]  /*9d40*/  IMAD.U32 R10, R11.reuse, 0x10000, RZ ;  /* 0x000100000b0a7824 */ /* 0x040fe200078e00ff */
[C---:B------:R-:W-:Y:S02]  /*9d50*/  SHF.L.U32 R65, R8.reuse, 0x10, RZ ;  /* 0x0000001008417819 */ /* 0x040fe400000006ff */
[----:B------:R-:W-:Y:S01]  /*9d60*/  LOP3.LUT R63, R8, 0xffff0000, RZ, 0xc0, !PT ;  /* 0xffff0000083f7812 */ /* 0x000fe200078ec0ff */
[----:B------:R-:W-:Y:S01]  /*9d70*/  IMAD.U32 R8, R54, 0x10000, RZ ;  /* 0x0001000036087824 */ /* 0x000fe200078e00ff */
[----:B------:R-:W-:Y:S01]  /*9d80*/  LOP3.LUT R61, R11, 0xffff0000, RZ, 0xc0, !PT ;  /* 0xffff00000b3d7812 */ /* 0x000fe200078ec0ff */
[----:B------:R-:W-:Y:S01]  /*9d90*/  IMAD.U32 R11, R56, 0x10000, RZ ;  /* 0x00010000380b7824 */ /* 0x000fe200078e00ff */
[----:B------:R-:W-:Y:S01]  /*9da0*/  LOP3.LUT R54, R54, 0xffff0000, RZ, 0xc0, !PT ;  /* 0xffff000036367812 */ /* 0x000fe200078ec0ff */
[C---:B------:R-:W-:Y:S01]  /*9db0*/  FMUL.FTZ R56, R58.reuse, R8 ;  /* 0x000000083a387220 */ /* 0x040fe20000410000 */
[C---:B------:R-:W-:Y:S01]  /*9dc0*/  SHF.L.U32 R62, R9.reuse, 0x10, RZ ;  /* 0x00000010093e7819 */ /* 0x040fe200000006ff */
[-C--:B------:R-:W-:Y:S01]  /*9dd0*/  FMUL.FTZ R58, R58, R11.reuse ;  /* 0x0000000b3a3a7220 */ /* 0x080fe20000410000 */
[----:B------:R-:W-:Y:S01]  /*9de0*/  LOP3.LUT R70, R9, 0xffff0000, RZ, 0xc0, !PT ;  /* 0xffff000009467812 */ /* 0x000fe200078ec0ff */
[----:B------:R-:W-:-:S02]  /*9df0*/  FFMA.FTZ R56, R59, R11, -R56 ;  /* 0x0000000b3b387223 */ /* 0x000fc40000010838 */
[----:B------:R-:W-:Y:S01]  /*9e00*/  FFMA.FTZ R59, R59, R8, R58 ;  /* 0x000000083b3b7223 */ /* 0x000fe2000001003a */
[----:B------:R-:W-:Y:S01]  /*9e10*/  SHF.L.U32 R58, R57, 0x10, RZ ;  /* 0x00000010393a7819 */ /* 0x000fe200000006ff */
[----:B------:R-:W-:Y:S01]  /*9e20*/  FMUL.FTZ R9, R61, R54 ;  /* 0x000000363d097220 */ /* 0x000fe20000410000 */
[----:B------:R-:W-:Y:S01]  /*9e30*/  LOP3.LUT R57, R57, 0xffff0000, RZ, 0xc0, !PT ;  /* 0xffff000039397812 */ /* 0x000fe200078ec0ff */
[C---:B------:R-:W-:Y:S01]  /*9e40*/  IMAD.U32 R8, R55.reuse, 0x10000, RZ ;  /* 0x0001000037087824 */ /* 0x040fe200078e00ff */
[----:B------:R-:W-:Y:S01]  /*9e50*/  LOP3.LUT R55, R55, 0xffff0000, RZ, 0xc0, !PT ;  /* 0xffff000037377812 */ /* 0x000fe200078ec0ff */
[-C--:B------:R-:W-:Y:S02]  /*9e60*/  FMUL.FTZ R61, R61, R66.reuse ;  /* 0x000000423d3d7220 */ /* 0x080fe40000410000 */
[C---:B------:R-:W-:Y:S02]  /*9e70*/  FFMA.FTZ R9, R10.reuse, R66, -R9 ;  /* 0x000000420a097223 */ /* 0x040fe40000010809 */
[----:B------:R-:W-:-:S02]  /*9e80*/  FFMA.FTZ R54, R10, R54, R61 ;  /* 0x000000360a367223 */ /* 0x000fc4000001003d */
[C---:B------:R-:W-:Y:S02]  /*9e90*/  FMUL.FTZ R10, R63.reuse, R8 ;  /* 0x000000083f0a7220 */ /* 0x040fe40000410000 */
[C---:B------:R-:W-:Y:S02]  /*9ea0*/  FMUL.FTZ R11, R70.reuse, R55 ;  /* 0x00000037460b7220 */ /* 0x040fe40000410000 */
        /* <DEDUP_REMOVED lines=11> */
.L_x_382:
[----:B------:R-:W-:Y:S05]  /*9f60*/  BSYNC B0 ;  /* 0x0000000000007941 */ /* 0x000fea0003800000 */
.L_x_381:
        /* <DEDUP_REMOVED lines=50> */
.L_x_384:
[----:B------:R-:W-:Y:S05]  /*a290*/  BSYNC B0 ;  /* 0x0000000000007941 */ /* 0x000fea0003800000 */
.L_x_383:
        /* <DEDUP_REMOVED lines=50> */
.L_x_386:
[----:B------:R-:W-:Y:S05]  /*a5c0*/  BSYNC B0 ;  /* 0x0000000000007941 */ /* 0x000fea0003800000 */
.L_x_385:
        /* <DEDUP_REMOVED lines=22> */
[----:B------:R-:W-:Y:S01]  /*a730*/  LOP3.LUT R39, R39, 0xffff0000, RZ, 0xc0, !PT ;  /* 0xffff000027277812 */ /* 0x000fe200078ec0ff */
[-C--:B------:R-:W-:Y:S01]  /*a740*/  FMUL.FTZ R46, R46, R11.reuse ;  /* 0x0000000b2e2e7220 */ /* 0x080fe20000410000 */
[----:B------:R-:W-:Y:S01]  /*a750*/  SHF.L.U32 R49, R9, 0x10, RZ ;  /* 0x0000001009317819 */ /* 0x000fe200000006ff */
[----:B------:R-:W-:Y:S01]  /*a760*/  FFMA.FTZ R52, R47, R11, -R52 ;  /* 0x0000000b2f347223 */ /* 0x000fe20000010834 */
[----:B------:R-:W-:Y:S01]  /*a770*/  LOP3.LUT R53, R9, 0xffff0000, RZ, 0xc0, !PT ;  /* 0xffff000009357812 */ /* 0x000fe200078ec0ff */
[----:B------:R-:W-:Y:S01]  /*a780*/  FFMA.FTZ R47, R47, R8, R46 ;  /* 0x000000082f2f7223 */ /* 0x000fe2000001002e */
[----:B------:R-:W-:Y:S01]  /*a790*/  SHF.L.U32 R11, R42, 0x10, RZ ;  /* 0x000000102a0b7819 */ /* 0x000fe200000006ff */
[----:B------:R-:W-:Y:S01]  /*a7a0*/  FMUL.FTZ R9, R48, R35 ;  /* 0x0000002330097220 */ /* 0x000fe20000410000 */
[----:B------:R-:W-:Y:S01]  /*a7b0*/  LOP3.LUT R42, R42, 0xffff0000, RZ, 0xc0, !PT ;  /* 0xffff00002a2a7812 */ /* 0x000fe200078ec0ff */
[C---:B------:R-:W-:Y:S01]  /*a7c0*/  IMAD.U32 R8, R38.reuse, 0x10000, RZ ;  /* 0x0001000026087824 */ /* 0x040fe200078e00ff */
[----:B------:R-:W-:Y:S01]  /*a7d0*/  LOP3.LUT R38, R38, 0xffff0000, RZ, 0xc0, !PT ;  /* 0xffff000026267812 */ /* 0x000fe200078ec0ff */
[----:B------:R-:W-:-:S02]  /*a7e0*/  FMUL.FTZ R48, R48, R39 ;  /* 0x0000002730307220 */ /* 0x000fc40000410000 */
[C---:B------:R-:W-:Y:S02]  /*a7f0*/  FFMA.FTZ R9, R10.reuse, R39, -R9 ;  /* 0x000000270a097223 */ /* 0x040fe40000010809 */
[----:B------:R-:W-:Y:S02]  /*a800*/  FFMA.FTZ R48, R10, R35, R48 ;  /* 0x000000230a307223 */ /* 0x000fe40000010030 */
[C---:B------:R-:W-:Y:S02]  /*a810*/  FMUL.FTZ R10, R50.reuse, R8 ;  /* 0x00000008320a7220 */ /* 0x040fe40000410000 */
[C---:B------:R-:W-:Y:S02]  /*a820*/  FMUL.FTZ R35, R53.reuse, R38 ;  /* 0x0000002635237220 */ /* 0x040fe40000410000 */
[----:B------:R-:W-:Y:S02]  /*a830*/  FMUL.FTZ R50, R50, R11 ;  /* 0x0000000b32327220 */ /* 0x000fe40000410000 */
[----:B------:R-:W-:-:S02]  /*a840*/  FMUL.FTZ R53, R53, R42 ;  /* 0x0000002a35357220 */ /* 0x000fc40000410000 */
        /* <DEDUP_REMOVED lines=9> */
.L_x_380:
[----:B------:R-:W-:Y:S05]  /*a8e0*/  BSYNC B1 ;  /* 0x0000000000017941 */ /* 0x000fea0003800000 */
.L_x_379:
[----:B-1----:R-:W-:-:S04]  /*a8f0*/  IADD3 R8, R40, 0x60, RZ ;  /* 0x0000006028087810 */ /* 0x002fc80007ffe0ff */
        /* <DEDUP_REMOVED lines=26> */
[-C--:B------:R-:W-:Y:S01]  /*aaa0*/  FMUL.FTZ R35, R35, R11.reuse ;  /* 0x0000000b23237220 */ /* 0x080fe20000410000 */
[----:B------:R-:W-:Y:S01]  /*aab0*/  LOP3.LUT R49, R9, 0xffff0000, RZ, 0xc0, !PT ;  /* 0xffff000009317812 */ /* 0x000fe200078ec0ff */
[----:B------:R-:W-:-:S02]  /*aac0*/  FFMA.FTZ R33, R38, R11, -R33 ;  /* 0x0000000b26217223 */ /* 0x000fc40000010821 */
[CC--:B------:R-:W-:Y:S02]  /*aad0*/  FMUL.FTZ R9, R39.reuse, R25.reuse ;  /* 0x0000001927097220 */ /* 0x0c0fe40000410000 */
[----:B------:R-:W-:Y:S01]  /*aae0*/  FFMA.FTZ R8, R38, R8, R35 ;  /* 0x0000000826087223 */ /* 0x000fe20000010023 */
[----:B------:R-:W-:Y:S01]  /*aaf0*/  SHF.L.U32 R35, R34, 0x10, RZ ;  /* 0x0000001022237819 */ /* 0x000fe200000006ff */
[C---:B------:R-:W-:Y:S01]  /*ab00*/  IMAD.U32 R11, R32.reuse, 0x10000, RZ ;  /* 0x00010000200b7824 */ /* 0x040fe200078e00ff */
[----:B------:R-:W-:Y:S01]  /*ab10*/  LOP3.LUT R32, R32, 0xffff0000, RZ, 0xc0, !PT ;  /* 0xffff000020207812 */ /* 0x000fe200078ec0ff */
[-C--:B------:R-:W-:Y:S01]  /*ab20*/  FMUL.FTZ R39, R39, R48.reuse ;  /* 0x0000003027277220 */ /* 0x080fe20000410000 */
[----:B------:R-:W-:Y:S01]  /*ab30*/  LOP3.LUT R34, R34, 0xffff0000, RZ, 0xc0, !PT ;  /* 0xffff000022227812 */ /* 0x000fe200078ec0ff */
[C---:B------:R-:W-:Y:S02]  /*ab40*/  FFMA.FTZ R9, R10.reuse, R48, -R9 ;  /* 0x000000300a097223 */ /* 0x040fe40000010809 */
[----:B------:R-:W-:-:S02]  /*ab50*/  FFMA.FTZ R38, R10, R25, R39 ;  /* 0x000000190a267223 */ /* 0x000fc40000010027 */
[C---:B------:R-:W-:Y:S02]  /*ab60*/  FMUL.FTZ R10, R46.reuse, R11 ;  /* 0x0000000b2e0a7220 */ /* 0x040fe40000410000 */
[C---:B------:R-:W-:Y:S02]  /*ab70*/  FMUL.FTZ R25, R49.reuse, R32 ;  /* 0x0000002031197220 */ /* 0x040fe40000410000 */
[-C--:B------:R-:W-:Y:S02]  /*ab80*/  FMUL.FTZ R46, R46, R35.reuse ;  /* 0x000000232e2e7220 */ /* 0x080fe40000410000 */
[-C--:B------:R-:W-:Y:S02]  /*ab90*/  FMUL.FTZ R49, R49, R34.reuse ;  /* 0x0000002231317220 */ /* 0x080fe40000410000 */
        /* <DEDUP_REMOVED lines=9> */
.L_x_389:
[----:B------:R-:W-:Y:S05]  /*ac30*/  BSYNC B0 ;  /* 0x0000000000007941 */ /* 0x000fea0003800000 */
.L_x_388:
[----:B-1----:R-:W-:Y:S01]  /*ac40*/  IADD3 R8, R20, 0x20, RZ ;  /* 0x0000002014087810 */ /* 0x002fe20007ffe0ff */
[----:B------:R-:W-:Y:S03]  /*ac50*/  BSSY B0, `(.L_x_390) ;  /* 0x0000031000007945 */ /* 0x000fe60003800000 */
[----:B------:R-:W-:-:S13]  /*ac60*/  ISETP.GE.AND P0, PT, R8, c[0x0][0x27c], PT ;  /* 0x00009f0008007a0c */ /* 0x000fda0003f06270 */
[----:B------:R-:W-:Y:S05]  /*ac70*/  @P0 BRA `(.L_x_391) ;  /* 0x000002e000000947 */ /* 0x000fea0003800000 */
[----:B------:R-:W1:Y:S01]  /*ac80*/  LDS.128 R8, [R150+0x17080] ;  /* 0x0170800096087984 */ /* 0x000e620000000c00 */
[--C-:B------:R-:W-:Y:S02]  /*ac90*/  SHF.R.U64 R33, R44, 0x10, R45.reuse ;  /* 0x000000102c217819 */ /* 0x100fe4000000122d */
[----:B------:R-:W-:Y:S02]  /*aca0*/  SHF.R.U32.HI R44, RZ, 0x10, R45 ;  /* 0x00000010ff2c7819 */ /* 0x000fe4000001162d */
[--C-:B------:R-:W-:Y:S02]  /*acb0*/  SHF.R.U64 R25, R68, 0x10, R69.reuse ;  /* 0x0000001044197819 */ /* 0x100fe40000001245 */
[----:B------:R-:W-:Y:S02]  /*acc0*/  SHF.R.U32.HI R68, RZ, 0x10, R69 ;  /* 0x00000010ff447819 */ /* 0x000fe40000011645 */
[----:B------:R-:W-:Y:S02]  /*acd0*/  PRMT R21, R21, 0x5410, R44 ;  /* 0x0000541015157816 */ /* 0x000fe4000000002c */
[----:B------:R-:W-:-:S02]  /*ace0*/  PRMT R23, R23, 0x5410, R68 ;  /* 0x0000541017177816 */ /* 0x000fc40000000044 */
[----:B------:R-:W-:Y:S02]  /*acf0*/  PRMT R24, R24, 0x5410, R25 ;  /* 0x0000541018187816 */ /* 0x000fe40000000019 */
[----:B------:R-:W-:Y:S02]  /*ad00*/  PRMT R22, R22, 0x5410, R33 ;  /* 0x0000541016167816 */ /* 0x000fe40000000021 */
[----:B------:R-:W-:Y:S02]  /*ad10*/  LOP3.LUT R39, R23, 0xffff0000, RZ, 0xc0, !PT ;  /* 0xffff000017277812 */ /* 0x000fe400078ec0ff */
[----:B------:R-:W-:Y:S02]  /*ad20*/  LOP3.LUT R45, R24, 0xffff0000, RZ, 0xc0, !PT ;  /* 0xffff0000182d7812 */ /* 0x000fe400078ec0ff */
[----:B-1----:R-:W-:Y:S01]  /*ad30*/  SHF.L.U32 R38, R8, 0x10, RZ ;  /* 0x0000001008267819 */ /* 0x002fe200000006ff */
[----:B------:R-:W-:Y:S01]  /*ad40*/  IMAD.U32 R32, R10, 0x10000, RZ ;  /* 0x000100000a207824 */ /* 0x000fe200078e00ff */
[----:B------:R-:W-:Y:S01]  /*ad50*/  LOP3.LUT R35, R8, 0xffff0000, RZ, 0xc0, !PT ;  /* 0xffff000008237812 */ /* 0x000fe200078ec0ff */
[----:B------:R-:W-:Y:S01]  /*ad60*/  IMAD.U32 R8, R21, 0x10000, RZ ;  /* 0x0001000015087824 */ /* 0x000fe200078e00ff */
[----:B------:R-:W-:Y:S01]  /*ad70*/  LOP3.LUT R25, R10, 0xffff0000, RZ, 0xc0, !PT ;  /* 0xffff00000a197812 */ /* 0x000fe200078ec0ff */
[C---:B------:R-:W-:Y:S01]  /*ad80*/  IMAD.U32 R10, R11.reuse, 0x10000, RZ ;  /* 0x000100000b0a7824 */ /* 0x040fe200078e00ff */
        /* <DEDUP_REMOVED lines=8> */
[-C--:B------:R-:W-:Y:S02]  /*ae10*/  FMUL.FTZ R33, R33, R39.reuse ;  /* 0x0000002721217220 */ /* 0x080fe40000410000 */
[----:B------:R-:W-:Y:S01]  /*ae20*/  FFMA.FTZ R9, R10, R39, -R9 ;  /* 0x000000270a097223 */ /* 0x000fe20000010809 */
[----:B------:R-:W-:Y:S01]  /*ae30*/  LOP3.LUT R39, R22, 0xffff0000, RZ, 0xc0, !PT ;  /* 0xffff000016277812 */ /* 0x000fe200078ec0ff */
[C---:B------:R-:W-:Y:S02]  /*ae40*/  FFMA.FTZ R23, R32.reuse, R11, -R23 ;  /* 0x0000000b20177223 */ /* 0x040fe40000010817 */
[----:B------:R-:W-:Y:S01]  /*ae50*/  FFMA.FTZ R8, R32, R8, R25 ;  /* 0x0000000820087223 */ /* 0x000fe20000010019 */
[----:B------:R-:W-:Y:S01]  /*ae60*/  SHF.L.U32 R25, R24, 0x10, RZ ;  /* 0x0000001018197819 */ /* 0x000fe200000006ff */
[----:B------:R-:W-:Y:S02]  /*ae70*/  IMAD.U32 R11, R22, 0x10000, RZ ;  /* 0x00010000160b7824 */ /* 0x000fe400078e00ff */
[----:B------:R-:W-:-:S02]  /*ae80*/  FFMA.FTZ R22, R10, R21, R33 ;  /* 0x000000150a167223 */ /* 0x000fc40000010021 */
[C---:B------:R-:W-:Y:S02]  /*ae90*/  FMUL.FTZ R10, R35.reuse, R11 ;  /* 0x0000000b230a7220 */ /* 0x040fe40000410000 */
[C---:B------:R-:W-:Y:S02]  /*aea0*/  FMUL.FTZ R21, R42.reuse, R39 ;  /* 0x000000272a157220 */ /* 0x040fe40000410000 */
[----:B------:R-:W-:Y:S02]  /*aeb0*/  FMUL.FTZ R35, R35, R25 ;  /* 0x0000001923237220 */ /* 0x000fe40000410000 */
[----:B------:R-:W-:Y:S02]  /*aec0*/  FMUL.FTZ R42, R42, R45 ;  /* 0x0000002d2a2a7220 */ /* 0x000fe40000410000 */
[----:B------:R-:W-:Y:S01]  /*aed0*/  FFMA.FTZ R25, R38, R25, -R10 ;  /* 0x0000001926197223 */ /* 0x000fe2000001080a */
        /* <DEDUP_REMOVED lines=8> */
.L_x_391:
[----:B------:R-:W-:Y:S05]  /*af60*/  BSYNC B0 ;  /* 0x0000000000007941 */ /* 0x000fea0003800000 */
.L_x_390:
        /* <DEDUP_REMOVED lines=37> */
[CC--:B------:R-:W-:Y:S02]  /*b1c0*/  FMUL.FTZ R10, R25.reuse, R8.reuse ;  /* 0x00000008190a7220 */ /* 0x0c0fe40000410000 */
        /* <DEDUP_REMOVED lines=12> */
.L_x_393:
[----:B------:R-:W-:Y:S05]  /*b290*/  BSYNC B0 ;  /* 0x0000000000007941 */ /* 0x000fea0003800000 */
.L_x_392:
[----:B------:R-:W-:-:S04]  /*b2a0*/  IADD3 R20, R20, 0x60, RZ ;  /* 0x0000006014147810 */ /* 0x000fc80007ffe0ff */
[----:B------:R-:W-:-:S13]  /*b2b0*/  ISETP.GE.AND P0, PT, R20, c[0x0][0x27c], PT ;  /* 0x00009f0014007a0c */ /* 0x000fda0003f06270 */
[----:B------:R-:W-:Y:S05]  /*b2c0*/  @P0 BRA `(.L_x_387) ;  /* 0x0000527000000947 */ /* 0x000fea0003800000 */
[----:B-1----:R-:W1:Y:S01]  /*b2d0*/  LDS.128 R8, [R150+0x1f080] ;  /* 0x01f0800096087984 */ /* 0x002e620000000c00 */
        /* <DEDUP_REMOVED lines=44> */
[----:B------:R1:W-:Y:S01]  /*b5a0*/  STS.128 [R150+0x1f080], R8 ;  /* 0x01f0800896007388 */ /* 0x0003e20000000c00 */
[----:B------:R-:W-:Y:S05]  /*b5b0*/  BRA `(.L_x_387) ;  /* 0x00004f8000007947 */ /* 0x000fea0003800000 */
.L_x_354:
        /* <DEDUP_REMOVED lines=18> */
[----:B------:R-:W-:Y:S01]  /*b6e0*/  LEA R15, P0, R16, c[0x0][0x270], 0x1 ;  /* 0x00009c00100f7a11 */ /* 0x000fe200078008ff */
[----:B------:R-:W-:Y:S02]  /*b6f0*/  IMAD R12, R12, c[0x0][0x290], RZ ;  /* 0x0000a4000c0c7a24 */ /* 0x000fe400078e02ff */
[C---:B------:R-:W-:Y:S02]  /*b700*/  IMAD R14, R11.reuse, c[0x0][0x284], R14 ;  /* 0x0000a1000b0e7a24 */ /* 0x040fe400078e020e */
[----:B------:R-:W-:Y:S01]  /*b710*/  IMAD R12, R11, c[0x0][0x294], R12 ;  /* 0x0000a5000b0c7a24 */ /* 0x000fe200078e020c */
[----:B------:R1:W2:Y:S02]  /*b720*/  SHFL.IDX PT, R18, R15, RZ, 0x181f ;  /* 0x00181fff0f127589 */ /* 0x0002a400000e0000 */
[----:B------:R-:W-:Y:S02]  /*b730*/  IADD3 R14, R17, R14, RZ ;  /* 0x0000000e110e7210 */ /* 0x000fe40007ffe0ff */
[----:B------:R-:W-:-:S02]  /*b740*/  MOV R17, R13 ;  /* 0x0000000d00117202 */ /* 0x000fc40000000f00 */
[----:B------:R-:W-:Y:S01]  /*b750*/  LEA.HI.X R14, R16, c[0x0][0x274], R14, 0x1, P0 ;  /* 0x00009d00100e7a11 */ /* 0x000fe200000f0c0e */
[----:B------:R-:W-:-:S04]  /*b760*/  IMAD.MOV.U32 R16, RZ, RZ, R20 ;  /* 0x000000ffff107224 */ /* 0x000fc800078e0014 */
[----:B------:R-:W-:Y:S01]  /*b770*/  IMAD.WIDE.U32 R16, R11, c[0x0][0x290], R16 ;  /* 0x0000a4000b107a25 */ /* 0x000fe200078e0010 */
[----:B------:R1:W3:Y:S03]  /*b780*/  SHFL.IDX PT, R19, R14, RZ, 0x181f ;  /* 0x00181fff0e137589 */ /* 0x0002e600000e0000 */
[----:B------:R-:W-:Y:S01]  /*b790*/  IMAD.IADD R12, R17, 0x1, R12 ;  /* 0x00000001110c7824 */ /* 0x000fe200078e020c */
[----:B------:R-:W-:-:S04]  /*b7a0*/  LEA R13, P0, R16, c[0x0][0x288], 0x1 ;  /* 0x0000a200100d7a11 */ /* 0x000fc800078008ff */
[----:B------:R-:W-:Y:S02]  /*b7b0*/  LEA.HI.X R12, R16, c[0x0][0x28c], R12, 0x1, P0 ;  /* 0x0000a300100c7a11 */ /* 0x000fe400000f0c0c */
[----:B------:R1:W4:Y:S04]  /*b7c0*/  SHFL.IDX PT, R16, R13, RZ, 0x181f ;  /* 0x00181fff0d107589 */ /* 0x00032800000e0000 */
[----:B------:R1:W1:Y:S01]  /*b7d0*/  SHFL.IDX PT, R17, R12, RZ, 0x181f ;  /* 0x00181fff0c117589 */ /* 0x00026200000e0000 */
[----:B------:R-:W-:Y:S05]  /*b7e0*/  @P1 BRA `(.L_x_395) ;  /* 0x0000019000001947 */ /* 0x000fea0003800000 */
[----:B--2---:R-:W-:Y:S01]  /*b7f0*/  ISETP.GE.AND P0, PT, R71, c[0x0][0x27c], PT ;  /* 0x00009f0047007a0c */ /* 0x004fe20003f06270 */
[----:B------:R-:W-:Y:S01]  /*b800*/  CS2R R110, SRZ ;  /* 0x00000000006e7805 */ /* 0x000fe2000001ff00 */
[----:B------:R-:W-:Y:S01]  /*b810*/  CS2R R108, SRZ ;  /* 0x00000000006c7805 */ /* 0x000fe2000001ff00 */
[----:B------:R-:W-:Y:S01]  /*b820*/  CS2R R106, SRZ ;  /* 0x00000000006a7805 */ /* 0x000fe2000001ff00 */
[----:B------:R-:W-:-:S09]  /*b830*/  CS2R R104, SRZ ;  /* 0x0000000000687805 */ /* 0x000fd2000001ff00 */
[C---:B------:R-:W-:Y:S01]  /*b840*/  @!P0 IMAD.SHL.U32 R21, R71.reuse, 0x2, RZ ;  /* 0x0000000247158824 */ /* 0x040fe200078e00ff */
[----:B------:R-:W-:-:S04]  /*b850*/  @!P0 SHF.L.U64.HI R11, R71, 0x1, R147 ;  /* 0x00000001470b8819 */ /* 0x000fc80000010293 */
[----:B------:R-:W-:-:S05]  /*b860*/  @!P0 IADD3 R22, P1, R18, R21, RZ ;  /* 0x0000001512168210 */ /* 0x000fca0007f3e0ff */
[----:B---3--:R-:W-:Y:S01]  /*b870*/  @!P0 IMAD.X R23, R19, 0x1, R11, P1 ;  /* 0x0000000113178824 */ /* 0x008fe200008e060b */
[----:B----4-:R-:W-:-:S04]  /*b880*/  @!P0 IADD3 R20, P1, R16, R21, RZ ;  /* 0x0000001510148210 */ /* 0x010fc80007f3e0ff */
[----:B------:R2:W5:Y:S01]  /*b890*/  @!P0 LD.E.128 R108, [R22.64] ;  /* 0x0000001e166c8980 */ /* 0x000562000c101d00 */
[----:B-1----:R-:W-:-:S05]  /*b8a0*/  @!P0 IMAD.X R21, R17, 0x1, R11, P1 ;  /* 0x0000000111158824 */ /* 0x002fca00008e060b */
[----:B------:R2:W5:Y:S01]  /*b8b0*/  @!P0 LD.E.128 R104, [R20.64] ;  /* 0x0000001e14688980 */ /* 0x000562000c101d00 */
[----:B------:R-:W-:Y:S01]  /*b8c0*/  ISETP.GE.AND P0, PT, R42, c[0x0][0x27c], PT ;  /* 0x00009f002a007a0c */ /* 0x000fe20003f06270 */
[----:B------:R-:W-:-:S12]  /*b8d0*/  CS2R R94, SRZ ;  /* 0x00000000005e7805 */ /* 0x000fd8000001ff00 */
[----:B------:R-:W-:-:S04]  /*b8e0*/  @!P0 SHF.R.S32.HI R11, RZ, 0x1f, R42 ;  /* 0x0000001fff0b8819 */ /* 0x000fc8000001142a */
[----:B------:R-:W-:-:S04]  /*b8f0*/  @!P0 LEA.HI R11, R11, R42, RZ, 0x3 ;  /* 0x0000002a0b0b8211 */ /* 0x000fc800078f18ff */
[----:B------:R-:W-:Y:S01]  /*b900*/  @!P0 LOP3.LUT R11, R11, 0xfffffff8, RZ, 0xc0, !PT ;  /* 0xfffffff80b0b8812 */ /* 0x000fe200078ec0ff */
[----:B------:R-:W-:Y:S01]  /*b910*/  CS2R R92, SRZ ;  /* 0x00000000005c7805 */ /* 0x000fe2000001ff00 */
[----:B------:R-:W-:Y:S01]  /*b920*/  CS2R R90, SRZ ;  /* 0x00000000005a7805 */ /* 0x000fe2000001ff00 */
[----:B------:R-:W-:Y:S02]  /*b930*/  CS2R R88, SRZ ;  /* 0x0000000000587805 */ /* 0x000fe4000001ff00 */
[----:B------:R-:W-:-:S04]  /*b940*/  @!P0 IMAD.WIDE R18, R11, 0x2, R18 ;  /* 0x000000020b128825 */ /* 0x000fc800078e0212 */
[----:B------:R-:W-:Y:S01]  /*b950*/  @!P0 IMAD.WIDE R16, R11, 0x2, R16 ;  /* 0x000000020b108825 */ /* 0x000fe200078e0210 */
[----:B------:R2:W5:Y:S04]  /*b960*/  @!P0 LD.E.128 R92, [R18.64] ;  /* 0x0000001e125c8980 */ /* 0x000568000c101d00 */
[----:B------:R2:W5:Y:S02]  /*b970*/  @!P0 LD.E.128 R88, [R16.64] ;  /* 0x0000001e10588980 */ /* 0x000564000c101d00 */
.L_x_395:
[----:B--2---:R-:W-:Y:S05]  /*b980*/  BSYNC B0 ;  /* 0x0000000000007941 */ /* 0x004fea0003800000 */
.L_x_394:
[----:B------:R-:W-:Y:S01]  /*b990*/  ISETP.NE.AND P0, PT, R10, RZ, PT ;  /* 0x000000ff0a00720c */ /* 0x000fe20003f05270 */
[----:B-----5:R-:W-:Y:S01]  /*b9a0*/  IMAD.MOV.U32 R11, RZ, RZ, R94 ;  /* 0x000000ffff0b7224 */ /* 0x020fe200078e005e */
[----:B------:R2:W4:Y:S01]  /*b9b0*/  SHFL.IDX PT, R21, R14, 0x1, 0x181f ;  /* 0x00381f000e157f89 */ /* 0x00052200000e0000 */
[----:B------:R-:W-:Y:S01]  /*b9c0*/  IMAD.MOV.U32 R10, RZ, RZ, R95 ;  /* 0x000000ffff0a7224 */ /* 0x000fe200078e005f */
[----:B------:R-:W-:Y:S01]  /*b9d0*/  BSSY B0, `(.L_x_396) ;  /* 0x0000043000007945 */ /* 0x000fe20003800000 */
[----:B-1----:R-:W-:Y:S01]  /*b9e0*/  IMAD.MOV.U32 R17, RZ, RZ, R92 ;  /* 0x000000ffff117224 */ /* 0x002fe200078e005c */
[----:B------:R-:W-:Y:S01]  /*b9f0*/  PRMT R144, R11, 0x7610, R144 ;  /* 0x000076100b907816 */ /* 0x000fe20000000090 */
[----:B------:R-:W-:Y:S01]  /*ba00*/  IMAD.MOV.U32 R11, RZ, RZ, R110 ;  /* 0x000000ffff0b7224 */ /* 0x000fe200078e006e */
[----:B------:R-:W-:Y:S01]  /*ba10*/  PRMT R143, R10, 0x7610, R143 ;  /* 0x000076100a8f7816 */ /* 0x000fe2000000008f */
[----:B------:R-:W-:Y:S01]  /*ba20*/  IMAD.MOV.U32 R10, RZ, RZ, R111 ;  /* 0x000000ffff0a7224 */ /* 0x000fe200078e006f */
[----:B------:R-:W-:Y:S01]  /*ba30*/  PRMT R142, R17, 0x7610, R142 ;  /* 0x00007610118e7816 */ /* 0x000fe2000000008e */
[----:B----4-:R-:W-:Y:S01]  /*ba40*/  IMAD.MOV.U32 R16, RZ, RZ, R93 ;  /* 0x000000ffff107224 */ /* 0x010fe200078e005d */
        /* <DEDUP_REMOVED lines=18> */
[----:B------:R2:W1:Y:S01]  /*bb70*/  SHFL.IDX PT, R20, R15, 0x1, 0x181f ;  /* 0x00381f000f147f89 */ /* 0x00046200000e0000 */
[----:B------:R-:W-:Y:S01]  /*bb80*/  IMAD.MOV.U32 R10, RZ, RZ, R105 ;  /* 0x000000ffff0a7224 */ /* 0x000fe200078e0069 */
[----:B------:R-:W-:Y:S01]  /*bb90*/  PRMT R155, R17, 0x7610, R155 ;  /* 0x00007610119b7816 */ /* 0x000fe2000000009b */
[----:B------:R-:W-:Y:S01]  /*bba0*/  CS2R R56, SRZ ;  /* 0x0000000000387805 */ /* 0x000fe2000001ff00 */
[----:B---3--:R2:W3:Y:S01]  /*bbb0*/  SHFL.IDX PT, R19, R12, 0x1, 0x181f ;  /* 0x00381f000c137f89 */ /* 0x0084e200000e0000 */
[----:B------:R-:W-:Y:S01]  /*bbc0*/  PRMT R154, R16, 0x7610, R154 ;  /* 0x00007610109a7816 */ /* 0x000fe2000000009a */
[----:B------:R-:W-:Y:S01]  /*bbd0*/  CS2R R82, SRZ ;  /* 0x0000000000527805 */ /* 0x000fe2000001ff00 */
[----:B------:R-:W-:Y:S01]  /*bbe0*/  PRMT R153, R11, 0x7610, R153 ;  /* 0x000076100b997816 */ /* 0x000fe20000000099 */
[----:B------:R2:W4:Y:S01]  /*bbf0*/  SHFL.IDX PT, R18, R13, 0x1, 0x181f ;  /* 0x00381f000d127f89 */ /* 0x00052200000e0000 */
[----:B------:R-:W-:Y:S01]  /*bc00*/  PRMT R152, R10, 0x7610, R152 ;  /* 0x000076100a987816 */ /* 0x000fe20000000098 */
[----:B------:R-:W-:Y:S01]  /*bc10*/  CS2R R80, SRZ ;  /* 0x0000000000507805 */ /* 0x000fe2000001ff00 */
[----:B------:R-:W-:Y:S01]  /*bc20*/  CS2R R54, SRZ ;  /* 0x0000000000367805 */ /* 0x000fe2000001ff00 */
[----:B------:R-:W-:Y:S01]  /*bc30*/  CS2R R52, SRZ ;  /* 0x0000000000347805 */ /* 0x000fe2000001ff00 */
[----:B------:R-:W-:Y:S01]  /*bc40*/  CS2R R78, SRZ ;  /* 0x00000000004e7805 */ /* 0x000fe2000001ff00 */
[----:B------:R-:W-:Y:S01]  /*bc50*/  CS2R R76, SRZ ;  /* 0x00000000004c7805 */ /* 0x000fe2000001ff00 */
[----:B------:R-:W-:Y:S05]  /*bc60*/  @P0 BRA `(.L_x_397) ;  /* 0x0000019000000947 */ /* 0x000fea0003800000 */
[----:B------:R-:W-:Y:S01]  /*bc70*/  ISETP.GE.AND P0, PT, R71, c[0x0][0x27c], PT ;  /* 0x00009f0047007a0c */ /* 0x000fe20003f06270 */
[----:B------:R-:W-:Y:S01]  /*bc80*/  CS2R R82, SRZ ;  /* 0x0000000000527805 */ /* 0x000fe2000001ff00 */
[----:B------:R-:W-:Y:S01]  /*bc90*/  CS2R R80, SRZ ;  /* 0x0000000000507805 */ /* 0x000fe2000001ff00 */
[----:B------:R-:W-:Y:S01]  /*bca0*/  CS2R R78, SRZ ;  /* 0x00000000004e7805 */ /* 0x000fe2000001ff00 */
[----:B------:R-:W-:-:S09]  /*bcb0*/  CS2R R76, SRZ ;  /* 0x00000000004c7805 */ /* 0x000fd2000001ff00 */
[C---:B------:R-:W-:Y:S01]  /*bcc0*/  @!P0 IMAD.SHL.U32 R11, R71.reuse, 0x2, RZ ;  /* 0x00000002470b8824 */ /* 0x040fe200078e00ff */
[----:B------:R-:W-:-:S04]  /*bcd0*/  @!P0 SHF.L.U64.HI R17, R71, 0x1, R147 ;  /* 0x0000000147118819 */ /* 0x000fc80000010293 */
[----:B-1----:R-:W-:-:S05]  /*bce0*/  @!P0 IADD3 R22, P1, R20, R11, RZ ;  /* 0x0000000b14168210 */ /* 0x002fca0007f3e0ff */
[----:B------:R-:W-:Y:S01]  /*bcf0*/  @!P0 IMAD.X R23, R21, 0x1, R17, P1 ;  /* 0x0000000115178824 */ /* 0x000fe200008e0611 */
[----:B----4-:R-:W-:-:S04]  /*bd00*/  @!P0 IADD3 R16, P1, R18, R11, RZ ;  /* 0x0000000b12108210 */ /* 0x010fc80007f3e0ff */
[----:B------:R1:W5:Y:S01]  /*bd10*/  @!P0 LD.E.128 R80, [R22.64] ;  /* 0x0000001e16508980 */ /* 0x000362000c101d00 */
[----:B---3--:R-:W-:-:S05]  /*bd20*/  @!P0 IMAD.X R17, R19, 0x1, R17, P1 ;  /* 0x0000000113118824 */ /* 0x008fca00008e0611 */
[----:B------:R1:W5:Y:S01]  /*bd30*/  @!P0 LD.E.128 R76, [R16.64] ;  /* 0x0000001e104c8980 */ /* 0x000362000c101d00 */
[----:B------:R-:W-:-:S13]  /*bd40*/  ISETP.GE.AND P0, PT, R42, c[0x0][0x27c], PT ;  /* 0x00009f002a007a0c */ /* 0x000fda0003f06270 */
[----:B------:R-:W-:-:S04]  /*bd50*/  @!P0 SHF.R.S32.HI R11, RZ, 0x1f, R42 ;  /* 0x0000001fff0b8819 */ /* 0x000fc8000001142a */
[----:B------:R-:W-:-:S04]  /*bd60*/  @!P0 LEA.HI R10, R11, R42, RZ, 0x3 ;  /* 0x0000002a0b0a8211 */ /* 0x000fc800078f18ff */
[----:B------:R-:W-:Y:S01]  /*bd70*/  @!P0 LOP3.LUT R10, R10, 0xfffffff8, RZ, 0xc0, !PT ;  /* 0xfffffff80a0a8812 */ /* 0x000fe200078ec0ff */
[----:B------:R-:W-:Y:S01]  /*bd80*/  CS2R R58, SRZ ;  /* 0x00000000003a7805 */ /* 0x000fe2000001ff00 */
[----:B------:R-:W-:Y:S01]  /*bd90*/  CS2R R56, SRZ ;  /* 0x0000000000387805 */ /* 0x000fe2000001ff00 */
[----:B------:R-:W-:Y:S01]  /*bda0*/  CS2R R54, SRZ ;  /* 0x0000000000367805 */ /* 0x000fe2000001ff00 */
[----:B------:R-:W-:Y:S01]  /*bdb0*/  CS2R R52, SRZ ;  /* 0x0000000000347805 */ /* 0x000fe2000001ff00 */
[----:B------:R-:W-:-:S04]  /*bdc0*/  @!P0 IMAD.WIDE R20, R10, 0x2, R20 ;  /* 0x000000020a148825 */ /* 0x000fc800078e0214 */
[----:B------:R-:W-:Y:S01]  /*bdd0*/  @!P0 IMAD.WIDE R10, R10, 0x2, R18 ;  /* 0x000000020a0a8825 */ /* 0x000fe200078e0212 */
[----:B------:R1:W5:Y:S04]  /*bde0*/  @!P0 LD.E.128 R56, [R20.64] ;  /* 0x0000001e14388980 */ /* 0x000368000c101d00 */
[----:B------:R1:W5:Y:S02]  /*bdf0*/  @!P0 LD.E.128 R52, [R10.64] ;  /* 0x0000001e0a348980 */ /* 0x000364000c101d00 */
.L_x_397:
[----:B------:R-:W-:Y:S05]  /*be00*/  BSYNC B0 ;  /* 0x0000000000007941 */ /* 0x000fea0003800000 */
.L_x_396:
        /* <DEDUP_REMOVED lines=30> */
[----:B------:R1:W4:Y:S01]  /*bff0*/  SHFL.IDX PT, R20, R15, 0x2, 0x181f ;  /* 0x00581f000f147f89 */ /* 0x00032200000e0000 */
[----:B------:R-:W-:Y:S01]  /*c000*/  IMAD.MOV.U32 R9, RZ, RZ, R77 ;  /* 0x000000ffff097224 */ /* 0x000fe200078e004d */
[----:B------:R-:W-:Y:S01]  /*c010*/  PRMT R132, R16, 0x7610, R132 ;  /* 0x0000761010847816 */ /* 0x000fe20000000084 */
[----:B------:R-:W-:Y:S01]  /*c020*/  CS2R R30, SRZ ;  /* 0x00000000001e7805 */ /* 0x000fe2000001ff00 */
[----:B---3--:R1:W3:Y:S01]  /*c030*/  SHFL.IDX PT, R19, R12, 0x2, 0x181f ;  /* 0x00581f000c137f89 */ /* 0x0082e200000e0000 */
[----:B------:R-:W-:Y:S01]  /*c040*/  PRMT R131, R11, 0x7610, R131 ;  /* 0x000076100b837816 */ /* 0x000fe20000000083 */
[----:B------:R-:W-:Y:S01]  /*c050*/  CS2R R38, SRZ ;  /* 0x0000000000267805 */ /* 0x000fe2000001ff00 */
[----:B------:R-:W-:Y:S01]  /*c060*/  PRMT R130, R10, 0x7610, R130 ;  /* 0x000076100a827816 */ /* 0x000fe20000000082 */
[----:B----4-:R1:W4:Y:S01]  /*c070*/  SHFL.IDX PT, R18, R13, 0x2, 0x181f ;  /* 0x00581f000d127f89 */ /* 0x01032200000e0000 */
        /* <DEDUP_REMOVED lines=9> */
[----:B--2---:R-:W-:Y:S01]  /*c110*/  ISETP.GE.AND P0, PT, R71, c[0x0][0x27c], PT ;  /* 0x00009f0047007a0c */ /* 0x004fe20003f06270 */
[----:B------:R-:W-:Y:S01]  /*c120*/  CS2R R50, SRZ ;  /* 0x0000000000327805 */ /* 0x000fe2000001ff00 */
[----:B------:R-:W-:Y:S01]  /*c130*/  CS2R R48, SRZ ;  /* 0x0000000000307805 */ /* 0x000fe2000001ff00 */
[----:B------:R-:W-:Y:S01]  /*c140*/  CS2R R46, SRZ ;  /* 0x00000000002e7805 */ /* 0x000fe2000001ff00 */
[----:B------:R-:W-:Y:S01]  /*c150*/  CS2R R44, SRZ ;  /* 0x00000000002c7805 */ /* 0x000fe2000001ff00 */
[----:B------:R-:W-:Y:S01]  /*c160*/  CS2R R38, SRZ ;  /* 0x0000000000267805 */ /* 0x000fe2000001ff00 */
[----:B------:R-:W-:Y:S01]  /*c170*/  CS2R R36, SRZ ;  /* 0x0000000000247805 */ /* 0x000fe2000001ff00 */
[----:B------:R-:W-:Y:S01]  /*c180*/  CS2R R34, SRZ ;  /* 0x0000000000227805 */ /* 0x000fe2000001ff00 */
[----:B------:R-:W-:-:S05]  /*c190*/  CS2R R32, SRZ ;  /* 0x0000000000207805 */ /* 0x000fca000001ff00 */
[C---:B------:R-:W-:Y:S01]  /*c1a0*/  @!P0 IMAD.SHL.U32 R9, R71.reuse, 0x2, RZ ;  /* 0x0000000247098824 */ /* 0x040fe200078e00ff */
[----:B------:R-:W-:-:S04]  /*c1b0*/  @!P0 SHF.L.U64.HI R10, R71, 0x1, R147 ;  /* 0x00000001470a8819 */ /* 0x000fc80000010293 */
[----:B------:R-:W-:-:S05]  /*c1c0*/  @!P0 IADD3 R16, P1, R20, R9, RZ ;  /* 0x0000000914108210 */ /* 0x000fca0007f3e0ff */
[----:B------:R-:W-:Y:S01]  /*c1d0*/  @!P0 IMAD.X R17, R21, 0x1, R10, P1 ;  /* 0x0000000115118824 */ /* 0x000fe200008e060a */
[----:B----4-:R-:W-:-:S04]  /*c1e0*/  @!P0 IADD3 R22, P1, R18, R9, RZ ;  /* 0x0000000912168210 */ /* 0x010fc80007f3e0ff */
[----:B------:R2:W5:Y:S01]  /*c1f0*/  @!P0 LD.E.128 R48, [R16.64] ;  /* 0x0000001e10308980 */ /* 0x000562000c101d00 */
[----:B---3--:R-:W-:Y:S01]  /*c200*/  @!P0 IMAD.X R23, R19, 0x1, R10, P1 ;  /* 0x0000000113178824 */ /* 0x008fe200008e060a */
[----:B------:R-:W-:-:S04]  /*c210*/  ISETP.GE.AND P1, PT, R42, c[0x0][0x27c], PT ;  /* 0x00009f002a007a0c */ /* 0x000fc80003f26270 */
[----:B------:R2:W5:Y:S09]  /*c220*/  @!P0 LD.E.128 R44, [R22.64] ;  /* 0x0000001e162c8980 */ /* 0x000572000c101d00 */
[----:B------:R-:W-:-:S04]  /*c230*/  @!P1 SHF.R.S32.HI R9, RZ, 0x1f, R42 ;  /* 0x0000001fff099819 */ /* 0x000fc8000001142a */
[----:B------:R-:W-:-:S04]  /*c240*/  @!P1 LEA.HI R9, R9, R42, RZ, 0x3 ;  /* 0x0000002a09099211 */ /* 0x000fc800078f18ff */
[----:B------:R-:W-:-:S05]  /*c250*/  @!P1 LOP3.LUT R9, R9, 0xfffffff8, RZ, 0xc0, !PT ;  /* 0xfffffff809099812 */ /* 0x000fca00078ec0ff */
[----:B------:R-:W-:-:S04]  /*c260*/  @!P1 IMAD.WIDE R20, R9, 0x2, R20 ;  /* 0x0000000209149825 */ /* 0x000fc800078e0214 */
[----:B------:R-:W-:Y:S01]  /*c270*/  @!P1 IMAD.WIDE R18, R9, 0x2, R18 ;  /* 0x0000000209129825 */ /* 0x000fe200078e0212 */
[----:B------:R2:W5:Y:S04]  /*c280*/  @!P1 LD.E.128 R36, [R20.64] ;  /* 0x0000001e14249980 */ /* 0x000568000c101d00 */
[----:B------:R2:W5:Y:S02]  /*c290*/  @!P1 LD.E.128 R32, [R18.64] ;  /* 0x0000001e12209980 */ /* 0x000564000c101d00 */
.L_x_399:
[----:B--2---:R-:W-:Y:S05]  /*c2a0*/  BSYNC B0 ;  /* 0x0000000000007941 */ /* 0x004fea0003800000 */
.L_x_398:
[----:B------:R-:W-:Y:S01]  /*c2b0*/  ISETP.NE.AND P0, PT, R8, RZ, PT ;  /* 0x000000ff0800720c */ /* 0x000fe20003f05270 */
[----:B-----5:R-:W-:Y:S01]  /*c2c0*/  IMAD.MOV.U32 R9, RZ, RZ, R38 ;  /* 0x000000ffff097224 */ /* 0x020fe200078e0026 */
[----:B------:R2:W1:Y:S01]  /*c2d0*/  SHFL.IDX PT, R63, R14, 0x3, 0x181f ;  /* 0x00781f000e3f7f89 */ /* 0x00046200000e0000 */
        /* <DEDUP_REMOVED lines=31> */
[----:B------:R2:W3:Y:S01]  /*c4d0*/  SHFL.IDX PT, R69, R12, 0x3, 0x181f ;  /* 0x00781f000c457f89 */ /* 0x0004e200000e0000 */
        /* <DEDUP_REMOVED lines=8> */
[----:B---34-:R-:W-:Y:S01]  /*c560*/  CS2R R18, SRZ ;  /* 0x0000000000127805 */ /* 0x018fe2000001ff00 */
[----:B------:R-:W-:Y:S01]  /*c570*/  CS2R R16, SRZ ;  /* 0x0000000000107805 */ /* 0x000fe2000001ff00 */
[----:B------:R-:W-:Y:S05]  /*c580*/  @P0 BRA `(.L_x_401) ;  /* 0x0000019000000947 */ /* 0x000fea0003800000 */
[----:B------:R-:W-:Y:S01]  /*c590*/  ISETP.GE.AND P0, PT, R71, c[0x0][0x27c], PT ;  /* 0x00009f0047007a0c */ /* 0x000fe20003f06270 */
[----:B------:R-:W-:Y:S01]  /*c5a0*/  CS2R R26, SRZ ;  /* 0x00000000001a7805 */ /* 0x000fe2000001ff00 */
[----:B------:R-:W-:Y:S01]  /*c5b0*/  ISETP.GE.AND P1, PT, R42, c[0x0][0x27c], PT ;  /* 0x00009f002a007a0c */ /* 0x000fe20003f26270 */
[----:B------:R-:W-:Y:S01]  /*c5c0*/  CS2R R24, SRZ ;  /* 0x0000000000187805 */ /* 0x000fe2000001ff00 */
[----:B------:R-:W-:Y:S01]  /*c5d0*/  CS2R R18, SRZ ;  /* 0x0000000000127805 */ /* 0x000fe2000001ff00 */
[----:B------:R-:W-:Y:S01]  /*c5e0*/  CS2R R16, SRZ ;  /* 0x0000000000107805 */ /* 0x000fe2000001ff00 */
[----:B------:R-:W-:Y:S01]  /*c5f0*/  CS2R R30, SRZ ;  /* 0x00000000001e7805 */ /* 0x000fe2000001ff00 */
[----:B------:R-:W-:Y:S01]  /*c600*/  CS2R R28, SRZ ;  /* 0x00000000001c7805 */ /* 0x000fe2000001ff00 */
[----:B------:R-:W-:Y:S01]  /*c610*/  CS2R R22, SRZ ;  /* 0x0000000000167805 */ /* 0x000fe2000001ff00 */
[----:B------:R-:W-:-:S04]  /*c620*/  CS2R R20, SRZ ;  /* 0x0000000000147805 */ /* 0x000fc8000001ff00 */
[C---:B------:R-:W-:Y:S01]  /*c630*/  @!P0 IMAD.SHL.U32 R9, R71.reuse, 0x2, RZ ;  /* 0x0000000247098824 */ /* 0x040fe200078e00ff */
[----:B------:R-:W-:Y:S02]  /*c640*/  @!P0 SHF.L.U64.HI R10, R71, 0x1, R147 ;  /* 0x00000001470a8819 */ /* 0x000fe40000010293 */
[----:B------:R-:W-:Y:S02]  /*c650*/  @!P1 SHF.R.S32.HI R11, RZ, 0x1f, R42 ;  /* 0x0000001fff0b9819 */ /* 0x000fe4000001142a */
[----:B-12---:R-:W-:Y:S02]  /*c660*/  @!P0 IADD3 R12, P2, R62, R9, RZ ;  /* 0x000000093e0c8210 */ /* 0x006fe40007f5e0ff */
[----:B------:R-:W-:-:S03]  /*c670*/  @!P1 LEA.HI R8, R11, R42, RZ, 0x3 ;  /* 0x0000002a0b089211 */ /* 0x000fc600078f18ff */
[----:B------:R-:W-:Y:S01]  /*c680*/  @!P0 IMAD.X R13, R63, 0x1, R10, P2 ;  /* 0x000000013f0d8824 */ /* 0x000fe200010e060a */
[----:B------:R-:W-:Y:S02]  /*c690*/  @!P1 LOP3.LUT R8, R8, 0xfffffff8, RZ, 0xc0, !PT ;  /* 0xfffffff808089812 */ /* 0x000fe400078ec0ff */
[----:B------:R-:W-:Y:S02]  /*c6a0*/  @!P0 IADD3 R14, P2, R68, R9, RZ ;  /* 0x00000009440e8210 */ /* 0x000fe40007f5e0ff */
[----:B------:R1:W5:Y:S01]  /*c6b0*/  @!P0 LD.E.128 R24, [R12.64] ;  /* 0x0000001e0c188980 */ /* 0x000362000c101d00 */
[----:B------:R-:W-:-:S04]  /*c6c0*/  @!P1 IMAD.WIDE R62, R8, 0x2, R62 ;  /* 0x00000002083e9825 */ /* 0x000fc800078e023e */
[----:B------:R-:W-:Y:S01]  /*c6d0*/  @!P0 IMAD.X R15, R69, 0x1, R10, P2 ;  /* 0x00000001450f8824 */ /* 0x000fe200010e060a */
[----:B------:R1:W5:Y:S01]  /*c6e0*/  @!P1 LD.E.128 R28, [R62.64] ;  /* 0x0000001e3e1c9980 */ /* 0x000362000c101d00 */
[----:B------:R-:W-:-:S03]  /*c6f0*/  @!P1 IMAD.WIDE R8, R8, 0x2, R68 ;  /* 0x0000000208089825 */ /* 0x000fc600078e0244 */
[----:B------:R1:W5:Y:S04]  /*c700*/  @!P0 LD.E.128 R16, [R14.64] ;  /* 0x0000001e0e108980 */ /* 0x000368000c101d00 */
[----:B------:R1:W5:Y:S02]  /*c710*/  @!P1 LD.E.128 R20, [R8.64] ;  /* 0x0000001e08149980 */ /* 0x000364000c101d00 */
.L_x_401:
[----:B------:R-:W-:Y:S05]  /*c720*/  BSYNC B0 ;  /* 0x0000000000007941 */ /* 0x000fea0003800000 */
.L_x_400:
        /* <DEDUP_REMOVED lines=13> */
[----:B------:R-:W-:Y:S01]  /*c800*/  PRMT R96, R8, 0x7610, R96 ;  /* 0x0000761008607816 */ /* 0x000fe20000000060 */
        /* <DEDUP_REMOVED lines=29> */
[----:B------:R-:W-:Y:S01]  /*c9e0*/  IMAD.MOV.U32 R8, RZ, RZ, c[0x0][0x27c] ;  /* 0x00009f00ff087624 */ /* 0x000fe200078e00ff */
[----:B--2---:R-:W1:Y:S01]  /*c9f0*/  LDS.128 R12, [R150+0x10080] ;  /* 0x01008000960c7984 */ /* 0x004e620000000c00 */
[----:B------:R-:W-:Y:S02]  /*ca00*/  SHF.R.U64 R104, R104, 0x10, R105 ;  /* 0x0000001068687819 */ /* 0x000fe40000001269 */
[----:B------:R-:W-:Y:S02]  /*ca10*/  SHF.R.U64 R108, R108, 0x10, R109 ;  /* 0x000000106c6c7819 */ /* 0x000fe4000000126d */
[----:B------:R-:W-:Y:S02]  /*ca20*/  LEA.HI R9, R8, R43, RZ, 0x1d ;  /* 0x0000002b08097211 */ /* 0x000fe400078fe8ff */
[----:B------:R-:W-:Y:S02]  /*ca30*/  SHF.R.U64 R106, R106, 0x10, R107 ;  /* 0x000000106a6a7819 */ /* 0x000fe4000000126b */
[----:B------:R-:W-:Y:S01]  /*ca40*/  SHF.R.S32.HI R8, RZ, 0x1f, R9 ;  /* 0x0000001fff087819 */ /* 0x000fe20000011409 */
[----:B------:R-:W-:Y:S01]  /*ca50*/  IMAD.SHL.U32 R10, R9, 0x8, RZ ;  /* 0x00000008090a7824 */ /* 0x000fe200078e00ff */
[----:B------:R-:W-:-:S02]  /*ca60*/  SHF.R.U32.HI R107, RZ, 0x10, R107 ;  /* 0x00000010ff6b7819 */ /* 0x000fc4000001166b */
[----:B------:R-:W-:Y:S02]  /*ca70*/  LEA.HI R8, R8, R9, RZ, 0x3 ;  /* 0x0000000908087211 */ /* 0x000fe400078f18ff */
[----:B------:R-:W-:Y:S02]  /*ca80*/  LOP3.LUT R9, R149, 0x38, R10, 0xf8, !PT ;  /* 0x0000003895097812 */ /* 0x000fe400078ef80a */
[----:B------:R-:W-:Y:S01]  /*ca90*/  PRMT R153, R153, 0x5410, R104 ;  /* 0x0000541099997816 */ /* 0x000fe20000000068 */
[----:B------:R-:W-:Y:S01]  /*caa0*/  IMAD.SHL.U32 R8, R8, 0x400, RZ ;  /* 0x0000040008087824 */ /* 0x000fe200078e00ff */
[----:B------:R-:W-:Y:S02]  /*cab0*/  LOP3.LUT R10, R9, R148, RZ, 0x3c, !PT ;  /* 0x00000094090a7212 */ /* 0x000fe400078e3cff */
[----:B------:R-:W-:Y:S01]  /*cac0*/  PRMT R157, R157, 0x5410, R108 ;  /* 0x000054109d9d7816 */ /* 0x000fe2000000006c */
[----:B------:R-:W-:Y:S01]  /*cad0*/  IMAD.U32 R164, R153, 0x10000, RZ ;  /* 0x0001000099a47824 */ /* 0x000fe200078e00ff */
[----:B------:R-:W-:-:S02]  /*cae0*/  LOP3.LUT R8, R8, 0x7fffe000, RZ, 0xc0, !PT ;  /* 0x7fffe00008087812 */ /* 0x000fc400078ec0ff */
[----:B------:R-:W-:Y:S01]  /*caf0*/  SHF.R.U64 R110, R110, 0x10, R111 ;  /* 0x000000106e6e7819 */ /* 0x000fe2000000126f */
[----:B------:R-:W-:Y:S01]  /*cb00*/  IMAD.U32 R160, R157, 0x10000, RZ ;  /* 0x000100009da07824 */ /* 0x000fe200078e00ff */
[----:B------:R-:W-:Y:S02]  /*cb10*/  IADD3 R151, R10, R8, R145 ;  /* 0x000000080a977210 */ /* 0x000fe40007ffe091 */
[----:B------:R-:W-:Y:S02]  /*cb20*/  SHF.R.U32.HI R109, RZ, 0x10, R109 ;  /* 0x00000010ff6d7819 */ /* 0x000fe4000001166d */
[----:B------:R-:W-:Y:S01]  /*cb30*/  SHF.R.U32.HI R105, RZ, 0x10, R105 ;  /* 0x00000010ff697819 */ /* 0x000fe20000011669 */
[----:B------:R-:W-:Y:S01]  /*cb40*/  IMAD.SHL.U32 R151, R151, 0x2, RZ ;  /* 0x0000000297977824 */ /* 0x000fe200078e00ff */
[----:B------:R-:W-:Y:S02]  /*cb50*/  PRMT R154, R154, 0x5410, R107 ;  /* 0x000054109a9a7816 */ /* 0x000fe4000000006b */
[----:B------:R-:W-:-:S02]  /*cb60*/  PRMT R159, R159, 0x5410, R110 ;  /* 0x000054109f9f7816 */ /* 0x000fc4000000006e */
[----:B------:R-:W2:Y:S01]  /*cb70*/  LDS.128 R8, [R151+0x10080] ;  /* 0x0100800097087984 */ /* 0x000ea20000000c00 */
[----:B------:R-:W-:Y:S02]  /*cb80*/  SHF.R.U32.HI R111, RZ, 0x10, R111 ;  /* 0x00000010ff6f7819 */ /* 0x000fe4000001166f */
[C---:B-1----:R-:W-:Y:S02]  /*cb90*/  SHF.L.U32 R104, R13.reuse, 0x10, RZ ;  /* 0x000000100d687819 */ /* 0x042fe400000006ff */
[----:B------:R-:W-:Y:S01]  /*cba0*/  LOP3.LUT R107, R13, 0xffff0000, RZ, 0xc0, !PT ;  /* 0xffff00000d6b7812 */ /* 0x000fe200078ec0ff */
[C---:B------:R-:W-:Y:S01]  /*cbb0*/  IMAD.U32 R13, R15.reuse, 0x10000, RZ ;  /* 0x000100000f0d7824 */ /* 0x040fe200078e00ff */
[----:B------:R-:W-:Y:S02]  /*cbc0*/  LOP3.LUT R108, R15, 0xffff0000, RZ, 0xc0, !PT ;  /* 0xffff00000f6c7812 */ /* 0x000fe400078ec0ff */
[----:B------:R-:W-:Y:S02]  /*cbd0*/  PRMT R156, R156, 0x5410, R109 ;  /* 0x000054109c9c7816 */ /* 0x000fe4000000006d */
[----:B------:R-:W-:Y:S01]  /*cbe0*/  PRMT R152, R152, 0x5410, R105 ;  /* 0x0000541098987816 */ /* 0x000fe20000000069 */
[----:B------:R-:W-:Y:S01]  /*cbf0*/  IMAD.U32 R105, R12, 0x10000, RZ ;  /* 0x000100000c697824 */ /* 0x000fe200078e00ff */
[----:B------:R-:W-:-:S02]  /*cc00*/  PRMT R158, R158, 0x5410, R111 ;  /* 0x000054109e9e7816 */ /* 0x000fc4000000006f */
[----:B------:R-:W-:Y:S01]  /*cc10*/  LOP3.LUT R153, R153, 0xffff0000, RZ, 0xc0, !PT ;  /* 0xffff000099997812 */ /* 0x000fe200078ec0ff */
[----:B------:R-:W-:Y:S01]  /*cc20*/  IMAD.U32 R162, R152, 0x10000, RZ ;  /* 0x0001000098a27824 */ /* 0x000fe200078e00ff */
[----:B------:R-:W-:Y:S02]  /*cc30*/  LOP3.LUT R12, R12, 0xffff0000, RZ, 0xc0, !PT ;  /* 0xffff00000c0c7812 */ /* 0x000fe400078ec0ff */
[----:B------:R-:W-:Y:S02]  /*cc40*/  LOP3.LUT R157, R157, 0xffff0000, RZ, 0xc0, !PT ;  /* 0xffff00009d9d7812 */ /* 0x000fe400078ec0ff */
[----:B------:R-:W-:Y:S01]  /*cc50*/  PRMT R155, R155, 0x5410, R106 ;  /* 0x000054109b9b7816 */ /* 0x000fe2000000006a */
[----:B------:R-:W-:Y:S01]  /*cc60*/  IMAD.U32 R106, R14, 0x10000, RZ ;  /* 0x000100000e6a7824 */ /* 0x000fe200078e00ff */
[----:B------:R-:W-:Y:S02]  /*cc70*/  LOP3.LUT R152, R152, 0xffff0000, RZ, 0xc0, !PT ;  /* 0xffff000098987812 */ /* 0x000fe400078ec0ff */
[----:B------:R-:W-:Y:S01]  /*cc80*/  LOP3.LUT R14, R14, 0xffff0000, RZ, 0xc0, !PT ;  /* 0xffff00000e0e7812 */ /* 0x000fe200078ec0ff */
[----:B--2---:R-:W-:Y:S01]  /*cc90*/  IMAD.U32 R163, R8, 0x10000, RZ ;  /* 0x0001000008a37824 */ /* 0x004fe200078e00ff */
[----:B------:R-:W-:Y:S01]  /*cca0*/  SHF.L.U32 R15, R9, 0x10, RZ ;  /* 0x00000010090f7819 */ /* 0x000fe200000006ff */
[----:B------:R-:W-:Y:S01]  /*ccb0*/  IMAD.U32 R111, R11, 0x10000, RZ ;  /* 0x000100000b6f7824 */ /* 0x000fe200078e00ff */
[----:B------:R-:W-:-:S02]  /*ccc0*/  LOP3.LUT R110, R9, 0xffff0000, RZ, 0xc0, !PT ;  /* 0xffff0000096e7812 */ /* 0x000fc400078ec0ff */
[C---:B------:R-:W-:Y:S01]  /*ccd0*/  SHF.L.U32 R109, R10.reuse, 0x10, RZ ;  /* 0x000000100a6d7819 */ /* 0x040fe200000006ff */
[----:B------:R-:W-:Y:S01]  /*cce0*/  FMUL.FTZ R165, R15, R162 ;  /* 0x000000a20fa57220 */ /* 0x000fe20000410000 */
[----:B------:R-:W-:Y:S01]  /*ccf0*/  LOP3.LUT R9, R10, 0xffff0000, RZ, 0xc0, !PT ;  /* 0xffff00000a097812 */ /* 0x000fe200078ec0ff */
[----:B------:R-:W-:Y:S01]  /*cd00*/  FMUL.FTZ R10, R163, R164 ;  /* 0x000000a4a30a7220 */ /* 0x000fe20000410000 */
[----:B------:R-:W-:Y:S01]  /*cd10*/  LOP3.LUT R161, R11, 0xffff0000, RZ, 0xc0, !PT ;  /* 0xffff00000ba17812 */ /* 0x000fe200078ec0ff */
[-C--:B------:R-:W-:Y:S01]  /*cd20*/  FMUL.FTZ R163, R163, R160.reuse ;  /* 0x000000a0a3a37220 */ /* 0x080fe20000410000 */
[----:B------:R-:W-:Y:S01]  /*cd30*/  LOP3.LUT R8, R8, 0xffff0000, RZ, 0xc0, !PT ;  /* 0xffff000008087812 */ /* 0x000fe200078ec0ff */
[C---:B------:R-:W-:Y:S02]  /*cd40*/  FFMA.FTZ R11, R105.reuse, R160, -R10 ;  /* 0x000000a0690b7223 */ /* 0x040fe4000001080a */
[C---:B------:R-:W-:Y:S01]  /*cd50*/  IMAD.U32 R10, R156.reuse, 0x10000, RZ ;  /* 0x000100009c0a7824 */ /* 0x040fe200078e00ff */
[----:B------:R-:W-:Y:S01]  /*cd60*/  LOP3.LUT R156, R156, 0xffff0000, RZ, 0xc0, !PT ;  /* 0xffff00009c9c7812 */ /* 0x000fe200078ec0ff */
[----:B------:R-:W-:Y:S01]  /*cd70*/  FFMA.FTZ R105, R105, R164, R163 ;  /* 0x000000a469697223 */ /* 0x000fe200000100a3 */
[----:B------:R-:W-:Y:S01]  /*cd80*/  SHF.L.U32 R164, R158, 0x10, RZ ;  /* 0x000000109ea47819 */ /* 0x000fe200000006ff */
[C---:B------:R-:W-:Y:S01]  /*cd90*/  IMAD.U32 R160, R154.reuse, 0x10000, RZ ;  /* 0x000100009aa07824 */ /* 0x040fe200078e00ff */
[----:B------:R-:W-:Y:S01]  /*cda0*/  LOP3.LUT R154, R154, 0xffff0000, RZ, 0xc0, !PT ;  /* 0xffff00009a9a7812 */ /* 0x000fe200078ec0ff */
[----:B------:R-:W-:Y:S01]  /*cdb0*/  FMUL.FTZ R163, R15, R10 ;  /* 0x0000000a0fa37220 */ /* 0x000fe20000410000 */
[----:B------:R-:W-:Y:S01]  /*cdc0*/  LOP3.LUT R158, R158, 0xffff0000, RZ, 0xc0, !PT ;  /* 0xffff00009e9e7812 */ /* 0x000fe200078ec0ff */
[----:B------:R-:W-:-:S02]  /*cdd0*/  FMUL.FTZ R15, R111, R160 ;  /* 0x000000a06f0f7220 */ /* 0x000fc40000410000 */
[-C--:B------:R-:W-:Y:S02]  /*cde0*/  FMUL.FTZ R111, R111, R164.reuse ;  /* 0x000000a46f6f7220 */ /* 0x080fe40000410000 */
[C---:B------:R-:W-:Y:S02]  /*cdf0*/  FFMA.FTZ R15, R13.reuse, R164, -R15 ;  /* 0x000000a40d0f7223 */ /* 0x040fe4000001080f */
[----:B------:R-:W-:Y:S02]  /*ce00*/  FFMA.FTZ R111, R13, R160, R111 ;  /* 0x000000a00d6f7223 */ /* 0x000fe4000001006f */
[----:B------:R-:W-:Y:S02]  /*ce10*/  FMUL.FTZ R13, R8, R153 ;  /* 0x00000099080d7220 */ /* 0x000fe40000410000 */
[----:B------:R-:W-:Y:S02]  /*ce20*/  FFMA.FTZ R10, R104, R10, -R165 ;  /* 0x0000000a680a7223 */ /* 0x000fe400000108a5 */
[----:B------:R-:W-:-:S02]  /*ce30*/  FMUL.FTZ R8, R8, R157 ;  /* 0x0000009d08087220 */ /* 0x000fc40000410000 */
[----:B------:R-:W-:Y:S02]  /*ce40*/  FFMA.FTZ R160, R12, R157, -R13 ;  /* 0x0000009d0ca07223 */ /* 0x000fe4000001080d */
[----:B------:R-:W-:Y:S02]  /*ce50*/  FFMA.FTZ R104, R104, R162, R163 ;  /* 0x000000a268687223 */ /* 0x000fe400000100a3 */
[C---:B------:R-:W-:Y:S01]  /*ce60*/  IMAD.U32 R157, R155.reuse, 0x10000, RZ ;  /* 0x000100009b9d7824 */ /* 0x040fe200078e00ff */
[----:B------:R-:W-:Y:S01]  /*ce70*/  LOP3.LUT R155, R155, 0xffff0000, RZ, 0xc0, !PT ;  /* 0xffff00009b9b7812 */ /* 0x000fe200078ec0ff */
[C---:B------:R-:W-:Y:S01]  /*ce80*/  IMAD.U32 R162, R159.reuse, 0x10000, RZ ;  /* 0x000100009fa27824 */ /* 0x040fe200078e00ff */
[----:B------:R-:W-:Y:S01]  /*ce90*/  LOP3.LUT R159, R159, 0xffff0000, RZ, 0xc0, !PT ;  /* 0xffff00009f9f7812 */ /* 0x000fe200078ec0ff */
[----:B------:R-:W-:Y:S01]  /*cea0*/  FFMA.FTZ R8, R12, R153, R8 ;  /* 0x000000990c087223 */ /* 0x000fe20000010008 */
[----:B------:R-:W-:Y:S01]  /*ceb0*/  F2FP.BF16.PACK_AB R12, R160, R11 ;  /* 0x0000000ba00c723e */ /* 0x000fe200000010ff */
[----:B------:R-:W-:-:S02]  /*cec0*/  FMUL.FTZ R13, R110, R152 ;  /* 0x000000986e0d7220 */ /* 0x000fc40000410000 */
[C---:B------:R-:W-:Y:S01]  /*ced0*/  FMUL.FTZ R153, R109.reuse, R157 ;  /* 0x0000009d6d997220 */ /* 0x040fe20000410000 */
[----:B------:R-:W-:Y:S01]  /*cee0*/  F2FP.BF16.PACK_AB R8, R8, R105 ;  /* 0x000000690808723e */ /* 0x000fe200000010ff */
[----:B------:R-:W-:Y:S02]  /*cef0*/  FMUL.FTZ R110, R110, R156 ;  /* 0x0000009c6e6e7220 */ /* 0x000fe40000410000 */
[----:B------:R-:W-:Y:S02]  /*cf00*/  FMUL.FTZ R109, R109, R162 ;  /* 0x000000a26d6d7220 */ /* 0x000fe40000410000 */
[C---:B------:R-:W-:Y:S02]  /*cf10*/  FFMA.FTZ R13, R107.reuse, R156, -R13 ;  /* 0x0000009c6b0d7223 */ /* 0x040fe4000001080d */
[----:B------:R-:W-:Y:S02]  /*cf20*/  FFMA.FTZ R107, R107, R152, R110 ;  /* 0x000000986b6b7223 */ /* 0x000fe4000001006e */
[C---:B------:R-:W-:Y:S01]  /*cf30*/  FFMA.FTZ R153, R106.reuse, R162, -R153 ;  /* 0x000000a26a997223 */ /* 0x040fe20000010899 */
[----:B------:R-:W-:Y:S01]  /*cf40*/  F2FP.BF16.PACK_AB R13, R13, R10 ;  /* 0x0000000a0d0d723e */ /* 0x000fe200000010ff */
[----:B------:R-:W-:-:S02]  /*cf50*/  FFMA.FTZ R109, R106, R157, R109 ;  /* 0x0000009d6a6d7223 */ /* 0x000fc4000001006d */
[C---:B------:R-:W-:Y:S02]  /*cf60*/  FMUL.FTZ R106, R9.reuse, R155 ;  /* 0x0000009b096a7220 */ /* 0x040fe40000410000 */
[-C--:B------:R-:W-:Y:S02]  /*cf70*/  FMUL.FTZ R110, R9, R159.reuse ;  /* 0x0000009f096e7220 */ /* 0x080fe40000410000 */
[C---:B------:R-:W-:Y:S02]  /*cf80*/  FMUL.FTZ R9, R161.reuse, R154 ;  /* 0x0000009aa1097220 */ /* 0x040fe40000410000 */
[-C--:B------:R-:W-:Y:S02]  /*cf90*/  FMUL.FTZ R161, R161, R158.reuse ;  /* 0x0000009ea1a17220 */ /* 0x080fe40000410000 */
[----:B------:R-:W-:Y:S02]  /*cfa0*/  FFMA.FTZ R106, R14, R159, -R106 ;  /* 0x0000009f0e6a7223 */ /* 0x000fe4000001086a */
[----:B------:R-:W-:Y:S01]  /*cfb0*/  FFMA.FTZ R158, R108, R158, -R9 ;  /* 0x0000009e6c9e7223 */ /* 0x000fe20000010809 */
[----:B------:R-:W-:Y:S01]  /*cfc0*/  F2FP.BF16.PACK_AB R9, R107, R104 ;  /* 0x000000686b09723e */ /* 0x000fe200000010ff */
[----:B------:R-:W-:Y:S01]  /*cfd0*/  FFMA.FTZ R110, R14, R155, R110 ;  /* 0x0000009b0e6e7223 */ /* 0x000fe2000001006e */
[----:B------:R-:W-:Y:S01]  /*cfe0*/  F2FP.BF16.PACK_AB R14, R106, R153 ;  /* 0x000000996a0e723e */ /* 0x000fe200000010ff */
[----:B------:R-:W-:Y:S01]  /*cff0*/  FFMA.FTZ R108, R108, R154, R161 ;  /* 0x0000009a6c6c7223 */ /* 0x000fe200000100a1 */
[----:B------:R-:W-:-:S02]  /*d000*/  F2FP.BF16.PACK_AB R15, R158, R15 ;  /* 0x0000000f9e0f723e */ /* 0x000fc400000010ff */
[----:B------:R-:W-:Y:S02]  /*d010*/  F2FP.BF16.PACK_AB R10, R110, R109 ;  /* 0x0000006d6e0a723e */ /* 0x000fe400000010ff */
[----:B------:R-:W-:Y:S01]  /*d020*/  F2FP.BF16.PACK_AB R11, R108, R111 ;  /* 0x0000006f6c0b723e */ /* 0x000fe200000010ff */
[----:B------:R1:W-:Y:S04]  /*d030*/  STS.128 [R150+0x10080], R12 ;  /* 0x0100800c96007388 */ /* 0x0003e80000000c00 */
[----:B------:R1:W-:Y:S02]  /*d040*/  STS.128 [R151+0x10080], R8 ;  /* 0x0100800897007388 */ /* 0x0003e40000000c00 */
.L_x_405:
[----:B------:R-:W-:Y:S05]  /*d050*/  BSYNC B0 ;  /* 0x0000000000007941 */ /* 0x000fea0003800000 */
.L_x_404:
[----:B------:R-:W-:-:S13]  /*d060*/  ISETP.GE.AND P0, PT, R42, c[0x0][0x27c], PT ;  /* 0x00009f002a007a0c */ /* 0x000fda0003f06270 */
[----:B------:R-:W-:Y:S05]  /*d070*/  @P0 BRA `(.L_x_403) ;  /* 0x0000071000000947 */ /* 0x000fea0003800000 */
[----:B-1----:R-:W-:Y:S01]  /*d080*/  SHF.R.S32.HI R11, RZ, 0x1f, R42 ;  /* 0x0000001fff0b7819 */ /* 0x002fe2000001142a */
[----:B------:R-:W-:Y:S01]  /*d090*/  IMAD.MOV.U32 R9, RZ, RZ, c[0x0][0x27c] ;  /* 0x00009f00ff097624 */ /* 0x000fe200078e00ff */
[----:B------:R-:W-:Y:S02]  /*d0a0*/  SHF.R.U64 R107, R92, 0x10, R93 ;  /* 0x000000105c6b7819 */ /* 0x000fe4000000125d */
[CC--:B------:R-:W-:Y:S02]  /*d0b0*/  LEA.HI R8, R11.reuse, R42.reuse, RZ, 0x3 ;  /* 0x0000002a0b087211 */ /* 0x0c0fe400078f18ff */
[----:B------:R-:W-:Y:S02]  /*d0c0*/  LEA.HI R11, R11, R42, RZ, 0x6 ;  /* 0x0000002a0b0b7211 */ /* 0x000fe400078f30ff */
[--C-:B------:R-:W-:Y:S02]  /*d0d0*/  SHF.R.S32.HI R10, RZ, 0x3, R8.reuse ;  /* 0x00000003ff0a7819 */ /* 0x100fe40000011408 */
[----:B--2---:R-:W-:Y:S01]  /*d0e0*/  LOP3.LUT R13, R149, 0x38, R8, 0xf8, !PT ;  /* 0x00000038950d7812 */ /* 0x004fe200078ef808 */
[----:B------:R-:W-:Y:S01]  /*d0f0*/  IMAD.SHL.U32 R11, R11, 0x80, RZ ;  /* 0x000000800b0b7824 */ /* 0x000fe200078e00ff */
[----:B------:R-:W-:-:S02]  /*d100*/  LEA.HI R9, R9, R10, RZ, 0x1d ;  /* 0x0000000a09097211 */ /* 0x000fc400078fe8ff */
[-C--:B------:R-:W-:Y:S02]  /*d110*/  LOP3.LUT R12, R13, R148.reuse, RZ, 0x3c, !PT ;  /* 0x000000940d0c7212 */ /* 0x080fe400078e3cff */
[----:B------:R-:W-:Y:S01]  /*d120*/  SHF.R.S32.HI R8, RZ, 0x1f, R9 ;  /* 0x0000001fff087819 */ /* 0x000fe20000011409 */
[----:B------:R-:W-:Y:S01]  /*d130*/  IMAD.SHL.U32 R10, R9, 0x8, RZ ;  /* 0x00000008090a7824 */ /* 0x000fe200078e00ff */
[----:B------:R-:W-:Y:S02]  /*d140*/  LOP3.LUT R11, R11, 0x7fffe000, RZ, 0xc0, !PT ;  /* 0x7fffe0000b0b7812 */ /* 0x000fe400078ec0ff */
[----:B------:R-:W-:Y:S02]  /*d150*/  LEA.HI R8, R8, R9, RZ, 0x3 ;  /* 0x0000000908087211 */ /* 0x000fe400078f18ff */
[----:B------:R-:W-:Y:S02]  /*d160*/  LOP3.LUT R149, R149, 0x38, R10, 0xf8, !PT ;  /* 0x0000003895957812 */ /* 0x000fe400078ef80a */
[----:B------:R-:W-:Y:S01]  /*d170*/  IADD3 R11, R12, R11, R145 ;  /* 0x0000000b0c0b7210 */ /* 0x000fe20007ffe091 */
[----:B------:R-:W-:Y:S01]  /*d180*/  IMAD.SHL.U32 R8, R8, 0x400, RZ ;  /* 0x0000040008087824 */ /* 0x000fe200078e00ff */
[----:B------:R-:W-:-:S02]  /*d190*/  LOP3.LUT R148, R149, R148, RZ, 0x3c, !PT ;  /* 0x0000009495947212 */ /* 0x000fc400078e3cff */
[----:B------:R-:W-:Y:S01]  /*d1a0*/  SHF.R.U32.HI R92, RZ, 0x10, R93 ;  /* 0x00000010ff5c7819 */ /* 0x000fe2000001165d */
[----:B------:R-:W-:Y:S01]  /*d1b0*/  IMAD.SHL.U32 R104, R11, 0x2, RZ ;  /* 0x000000020b687824 */ /* 0x000fe200078e00ff */
[----:B------:R-:W-:Y:S02]  /*d1c0*/  LOP3.LUT R8, R8, 0x7fffe000, RZ, 0xc0, !PT ;  /* 0x7fffe00008087812 */ /* 0x000fe400078ec0ff */
[----:B------:R-:W-:Y:S02]  /*d1d0*/  SHF.R.U64 R93, R94, 0x10, R95 ;  /* 0x000000105e5d7819 */ /* 0x000fe4000000125f */
[----:B------:R-:W-:Y:S01]  /*d1e0*/  IADD3 R105, R148, R8, R145 ;  /* 0x0000000894697210 */ /* 0x000fe20007ffe091 */
[----:B------:R-:W1:Y:S01]  /*d1f0*/  LDS.128 R12, [R104+0x10080] ;  /* 0x01008000680c7984 */ /* 0x000e620000000c00 */
[----:B------:R-:W-:Y:S02]  /*d200*/  SHF.R.U32.HI R94, RZ, 0x10, R95 ;  /* 0x00000010ff5e7819 */ /* 0x000fe4000001165f */
[--C-:B------:R-:W-:Y:S01]  /*d210*/  SHF.R.U64 R95, R88, 0x10, R89.reuse ;  /* 0x00000010585f7819 */ /* 0x100fe20000001259 */
[----:B------:R-:W-:Y:S01]  /*d220*/  IMAD.SHL.U32 R105, R105, 0x2, RZ ;  /* 0x0000000269697824 */ /* 0x000fe200078e00ff */
[----:B------:R-:W-:-:S02]  /*d230*/  SHF.R.U32.HI R88, RZ, 0x10, R89 ;  /* 0x00000010ff587819 */ /* 0x000fc40000011659 */
[----:B------:R-:W-:Y:S02]  /*d240*/  SHF.R.U64 R89, R90, 0x10, R91 ;  /* 0x000000105a597819 */ /* 0x000fe4000000125b */
[----:B------:R-:W2:Y:S01]  /*d250*/  LDS.128 R8, [R105+0x10080] ;  /* 0x0100800069087984 */ /* 0x000ea20000000c00 */
[----:B------:R-:W-:Y:S02]  /*d260*/  PRMT R137, R137, 0x5410, R88 ;  /* 0x0000541089897816 */ /* 0x000fe40000000058 */
[----:B------:R-:W-:Y:S02]  /*d270*/  PRMT R140, R140, 0x5410, R89 ;  /* 0x000054108c8c7816 */ /* 0x000fe40000000059 */
[----:B------:R-:W-:Y:S01]  /*d280*/  SHF.R.U32.HI R90, RZ, 0x10, R91 ;  /* 0x00000010ff5a7819 */ /* 0x000fe2000001165b */
[----:B------:R-:W-:Y:S01]  /*d290*/  IMAD.U32 R109, R137, 0x10000, RZ ;  /* 0x00010000896d7824 */ /* 0x000fe200078e00ff */
[----:B------:R-:W-:Y:S02]  /*d2a0*/  PRMT R138, R138, 0x5410, R95 ;  /* 0x000054108a8a7816 */ /* 0x000fe4000000005f */
[----:B------:R-:W-:-:S02]  /*d2b0*/  PRMT R142, R142, 0x5410, R107 ;  /* 0x000054108e8e7816 */ /* 0x000fc4000000006b */
[----:B------:R-:W-:Y:S02]  /*d2c0*/  PRMT R144, R144, 0x5410, R93 ;  /* 0x0000541090907816 */ /* 0x000fe4000000005d */
[----:B------:R-:W-:Y:S01]  /*d2d0*/  PRMT R141, R141, 0x5410, R92 ;  /* 0x000054108d8d7816 */ /* 0x000fe2000000005c */
[C---:B------:R-:W-:Y:S01]  /*d2e0*/  IMAD.U32 R95, R142.reuse, 0x10000, RZ ;  /* 0x000100008e5f7824 */ /* 0x040fe200078e00ff */
[----:B------:R-:W-:Y:S02]  /*d2f0*/  LOP3.LUT R142, R142, 0xffff0000, RZ, 0xc0, !PT ;  /* 0xffff00008e8e7812 */ /* 0x000fe400078ec0ff */
[----:B------:R-:W-:Y:S02]  /*d300*/  PRMT R139, R139, 0x5410, R90 ;  /* 0x000054108b8b7816 */ /* 0x000fe4000000005a */
[----:B------:R-:W-:Y:S02]  /*d310*/  PRMT R143, R143, 0x5410, R94 ;  /* 0x000054108f8f7816 */ /* 0x000fe4000000005e */
[----:B------:R-:W-:Y:S01]  /*d320*/  LOP3.LUT R137, R137, 0xffff0000, RZ, 0xc0, !PT ;  /* 0xffff000089897812 */ /* 0x000fe200078ec0ff */
[----:B------:R-:W-:-:S02]  /*d330*/  IMAD.U32 R110, R139, 0x10000, RZ ;  /* 0x000100008b6e7824 */ /* 0x000fc400078e00ff */
[C---:B-1----:R-:W-:Y:S01]  /*d340*/  IMAD.U32 R89, R12.reuse, 0x10000, RZ ;  /* 0x000100000c597824 */ /* 0x042fe200078e00ff */
[----:B------:R-:W-:Y:S01]  /*d350*/  LOP3.LUT R88, R12, 0xffff0000, RZ, 0xc0, !PT ;  /* 0xffff00000c587812 */ /* 0x000fe200078ec0ff */
[C---:B------:R-:W-:Y:S01]  /*d360*/  IMAD.U32 R12, R13.reuse, 0x10000, RZ ;  /* 0x000100000d0c7824 */ /* 0x040fe200078e00ff */
[----:B------:R-:W-:Y:S01]  /*d370*/  LOP3.LUT R91, R13, 0xffff0000, RZ, 0xc0, !PT ;  /* 0xffff00000d5b7812 */ /* 0x000fe200078ec0ff */
[C---:B------:R-:W-:Y:S01]  /*d380*/  IMAD.U32 R13, R15.reuse, 0x10000, RZ ;  /* 0x000100000f0d7824 */ /* 0x040fe200078e00ff */
        /* <DEDUP_REMOVED lines=8> */
[C---:B------:R-:W-:Y:S01]  /*d410*/  LOP3.LUT R106, R10.reuse, 0xffff0000, RZ, 0xc0, !PT ;  /* 0xffff00000a6a7812 */ /* 0x040fe200078ec0ff */
[----:B------:R-:W-:Y:S01]  /*d420*/  IMAD.U32 R107, R10, 0x10000, RZ ;  /* 0x000100000a6b7824 */ /* 0x000fe200078e00ff */
[----:B------:R-:W-:Y:S01]  /*d430*/  LOP3.LUT R138, R138, 0xffff0000, RZ, 0xc0, !PT ;  /* 0xffff00008a8a7812 */ /* 0x000fe200078ec0ff */
[----:B------:R-:W-:-:S02]  /*d440*/  FMUL.FTZ R10, R92, R9 ;  /* 0x000000095c0a7220 */ /* 0x000fc40000410000 */
[-C--:B------:R-:W-:Y:S02]  /*d450*/  FMUL.FTZ R92, R92, R95.reuse ;  /* 0x0000005f5c5c7220 */ /* 0x080fe40000410000 */
[C---:B------:R-:W-:Y:S02]  /*d460*/  FFMA.FTZ R10, R89.reuse, R95, -R10 ;  /* 0x0000005f590a7223 */ /* 0x040fe4000001080a */
[----:B------:R-:W-:Y:S02]  /*d470*/  FFMA.FTZ R92, R89, R9, R92 ;  /* 0x00000009595c7223 */ /* 0x000fe4000001005c */
[----:B------:R-:W-:Y:S02]  /*d480*/  FMUL.FTZ R95, R15, R138 ;  /* 0x0000008a0f5f7220 */ /* 0x000fe40000410000 */
[C---:B------:R-:W-:Y:S01]  /*d490*/  IMAD.U32 R9, R141.reuse, 0x10000, RZ ;  /* 0x000100008d097824 */ /* 0x040fe200078e00ff */
[----:B------:R-:W-:Y:S01]  /*d4a0*/  LOP3.LUT R141, R141, 0xffff0000, RZ, 0xc0, !PT ;  /* 0xffff00008d8d7812 */ /* 0x000fe200078ec0ff */
[----:B------:R-:W-:-:S02]  /*d4b0*/  FMUL.FTZ R15, R15, R142 ;  /* 0x0000008e0f0f7220 */ /* 0x000fc40000410000 */
[C---:B------:R-:W-:Y:S02]  /*d4c0*/  FMUL.FTZ R89, R8.reuse, R109 ;  /* 0x0000006d08597220 */ /* 0x040fe40000410000 */
[----:B------:R-:W-:Y:S02]  /*d4d0*/  FMUL.FTZ R8, R8, R9 ;  /* 0x0000000908087220 */ /* 0x000fe40000410000 */
[C---:B------:R-:W-:Y:S01]  /*d4e0*/  IMAD.U32 R94, R11.reuse, 0x10000, RZ ;  /* 0x000100000b5e7824 */ /* 0x040fe200078e00ff */
[----:B------:R-:W-:Y:S01]  /*d4f0*/  LOP3.LUT R11, R11, 0xffff0000, RZ, 0xc0, !PT ;  /* 0xffff00000b0b7812 */ /* 0x000fe200078ec0ff */
[C---:B------:R-:W-:Y:S02]  /*d500*/  FFMA.FTZ R95, R88.reuse, R142, -R95 ;  /* 0x0000008e585f7223 */ /* 0x040fe4000001085f */
[----:B------:R-:W-:Y:S01]  /*d510*/  FFMA.FTZ R15, R88, R138, R15 ;  /* 0x0000008a580f7223 */ /* 0x000fe2000001000f */
[C---:B------:R-:W-:Y:S01]  /*d520*/  LOP3.LUT R138, R143.reuse, 0xffff0000, RZ, 0xc0, !PT ;  /* 0xffff00008f8a7812 */ /* 0x040fe200078ec0ff */
[----:B------:R-:W-:-:S02]  /*d530*/  IMAD.U32 R88, R143, 0x10000, RZ ;  /* 0x000100008f587824 */ /* 0x000fc400078e00ff */
[C---:B------:R-:W-:Y:S02]  /*d540*/  FFMA.FTZ R89, R12.reuse, R9, -R89 ;  /* 0x000000090c597223 */ /* 0x040fe40000010859 */
[----:B------:R-:W-:Y:S02]  /*d550*/  FFMA.FTZ R9, R12, R109, R8 ;  /* 0x0000006d0c097223 */ /* 0x000fe40000010008 */
[C---:B------:R-:W-:Y:S02]  /*d560*/  FMUL.FTZ R8, R94.reuse, R110 ;  /* 0x0000006e5e087220 */ /* 0x040fe40000410000 */
[-C--:B------:R-:W-:Y:S02]  /*d570*/  FMUL.FTZ R94, R94, R88.reuse ;  /* 0x000000585e5e7220 */ /* 0x080fe40000410000 */
[----:B------:R-:W-:Y:S02]  /*d580*/  IMAD.U32 R12, R140, 0x10000, RZ ;  /* 0x000100008c0c7824 */ /* 0x000fe400078e00ff */
[----:B------:R-:W-:-:S02]  /*d590*/  FFMA.FTZ R88, R13, R88, -R8 ;  /* 0x000000580d587223 */ /* 0x000fc40000010808 */
[----:B------:R-:W-:Y:S02]  /*d5a0*/  IMAD.U32 R109, R144, 0x10000, RZ ;  /* 0x00010000906d7824 */ /* 0x000fe400078e00ff */
[----:B------:R-:W-:Y:S02]  /*d5b0*/  FFMA.FTZ R110, R13, R110, R94 ;  /* 0x0000006e0d6e7223 */ /* 0x000fe4000001005e */
[C---:B------:R-:W-:Y:S02]  /*d5c0*/  FMUL.FTZ R8, R108.reuse, R137 ;  /* 0x000000896c087220 */ /* 0x040fe40000410000 */
[C---:B------:R-:W-:Y:S02]  /*d5d0*/  FMUL.FTZ R13, R107.reuse, R12 ;  /* 0x0000000c6b0d7220 */ /* 0x040fe40000410000 */
[----:B------:R-:W-:Y:S02]  /*d5e0*/  FMUL.FTZ R108, R108, R141 ;  /* 0x0000008d6c6c7220 */ /* 0x000fe40000410000 */
[----:B------:R-:W-:-:S02]  /*d5f0*/  FMUL.FTZ R107, R107, R109 ;  /* 0x0000006d6b6b7220 */ /* 0x000fc40000410000 */
[----:B------:R-:W-:Y:S01]  /*d600*/  FFMA.FTZ R94, R91, R141, -R8 ;  /* 0x0000008d5b5e7223 */ /* 0x000fe20000010808 */
[----:B------:R-:W-:Y:S01]  /*d610*/  LOP3.LUT R8, R139, 0xffff0000, RZ, 0xc0, !PT ;  /* 0xffff00008b087812 */ /* 0x000fe200078ec0ff */
[----:B------:R-:W-:Y:S01]  /*d620*/  FFMA.FTZ R109, R90, R109, -R13 ;  /* 0x0000006d5a6d7223 */ /* 0x000fe2000001080d */
[----:B------:R-:W-:Y:S01]  /*d630*/  LOP3.LUT R13, R140, 0xffff0000, RZ, 0xc0, !PT ;  /* 0xffff00008c0d7812 */ /* 0x000fe200078ec0ff */
[----:B------:R-:W-:Y:S01]  /*d640*/  FFMA.FTZ R108, R91, R137, R108 ;  /* 0x000000895b6c7223 */ /* 0x000fe2000001006c */
[----:B------:R-:W-:Y:S01]  /*d650*/  LOP3.LUT R91, R144, 0xffff0000, RZ, 0xc0, !PT ;  /* 0xffff0000905b7812 */ /* 0x000fe200078ec0ff */
[----:B------:R-:W-:Y:S02]  /*d660*/  FFMA.FTZ R107, R90, R12, R107 ;  /* 0x0000000c5a6b7223 */ /* 0x000fe4000001006b */
[----:B------:R-:W-:Y:S01]  /*d670*/  FMUL.FTZ R90, R106, R13 ;  /* 0x0000000d6a5a7220 */ /* 0x000fe20000410000 */
[----:B------:R-:W-:Y:S01]  /*d680*/  F2FP.BF16.PACK_AB R9, R108, R9 ;  /* 0x000000096c09723e */ /* 0x000fe200000010ff */
[----:B------:R-:W-:-:S02]  /*d690*/  FMUL.FTZ R111, R11, R8 ;  /* 0x000000080b6f7220 */ /* 0x000fc40000410000 */
[-C--:B------:R-:W-:Y:S02]  /*d6a0*/  FMUL.FTZ R106, R106, R91.reuse ;  /* 0x0000005b6a6a7220 */ /* 0x080fe40000410000 */
[-C--:B------:R-:W-:Y:S02]  /*d6b0*/  FMUL.FTZ R12, R11, R138.reuse ;  /* 0x0000008a0b0c7220 */ /* 0x080fe40000410000 */
[C---:B------:R-:W-:Y:S02]  /*d6c0*/  FFMA.FTZ R90, R14.reuse, R91, -R90 ;  /* 0x0000005b0e5a7223 */ /* 0x040fe4000001085a */
[C---:B------:R-:W-:Y:S02]  /*d6d0*/  FFMA.FTZ R11, R93.reuse, R138, -R111 ;  /* 0x0000008a5d0b7223 */ /* 0x040fe4000001086f */
[----:B------:R-:W-:Y:S01]  /*d6e0*/  FFMA.FTZ R106, R14, R13, R106 ;  /* 0x0000000d0e6a7223 */ /* 0x000fe2000001006a */
[----:B------:R-:W-:Y:S01]  /*d6f0*/  F2FP.BF16.PACK_AB R13, R94, R89 ;  /* 0x000000595e0d723e */ /* 0x000fe200000010ff */
[----:B------:R-:W-:Y:S01]  /*d700*/  FFMA.FTZ R93, R93, R8, R12 ;  /* 0x000000085d5d7223 */ /* 0x000fe2000001000c */
[----:B------:R-:W-:-:S02]  /*d710*/  F2FP.BF16.PACK_AB R8, R15, R92 ;  /* 0x0000005c0f08723e */ /* 0x000fc400000010ff */
[----:B------:R-:W-:Y:S02]  /*d720*/  F2FP.BF16.PACK_AB R12, R95, R10 ;  /* 0x0000000a5f0c723e */ /* 0x000fe400000010ff */
[----:B------:R-:W-:Y:S02]  /*d730*/  F2FP.BF16.PACK_AB R14, R90, R109 ;  /* 0x0000006d5a0e723e */ /* 0x000fe400000010ff */
[----:B------:R-:W-:Y:S02]  /*d740*/  F2FP.BF16.PACK_AB R15, R11, R88 ;  /* 0x000000580b0f723e */ /* 0x000fe400000010ff */
[----:B------:R-:W-:Y:S02]  /*d750*/  F2FP.BF16.PACK_AB R10, R106, R107 ;  /* 0x0000006b6a0a723e */ /* 0x000fe400000010ff */
[----:B------:R-:W-:Y:S01]  /*d760*/  F2FP.BF16.PACK_AB R11, R93, R110 ;  /* 0x0000006e5d0b723e */ /* 0x000fe200000010ff */
[----:B------:R1:W-:Y:S04]  /*d770*/  STS.128 [R104+0x10080], R12 ;  /* 0x0100800c68007388 */ /* 0x0003e80000000c00 */
[----:B------:R1:W-:Y:S02]  /*d780*/  STS.128 [R105+0x10080], R8 ;  /* 0x0100800869007388 */ /* 0x0003e40000000c00 */
.L_x_403:
[----:B------:R-:W-:Y:S05]  /*d790*/  BSYNC B1 ;  /* 0x0000000000017941 */ /* 0x000fea0003800000 */
.L_x_402:
[----:B------:R-:W-:Y:S01]  /*d7a0*/  IADD3 R88, R40, 0x20, RZ ;  /* 0x0000002028587810 */ /* 0x000fe20007ffe0ff */
[----:B------:R-:W-:Y:S03]  /*d7b0*/  BSSY B1, `(.L_x_406) ;  /* 0x00000f2000017945 */ /* 0x000fe60003800000 */
[----:B------:R-:W-:-:S13]  /*d7c0*/  ISETP.GE.AND P0, PT, R88, UR4, PT ;  /* 0x0000000458007c0c */ /* 0x000fda000bf06270 */
[----:B------:R-:W-:Y:S05]  /*d7d0*/  @P0 BRA `(.L_x_407) ;  /* 0x00000ef000000947 */ /* 0x000fea0003800000 */
[----:B------:R-:W-:Y:S01]  /*d7e0*/  ISETP.GE.AND P0, PT, R71, c[0x0][0x27c], PT ;  /* 0x00009f0047007a0c */ /* 0x000fe20003f06270 */
[----:B------:R-:W-:-:S12]  /*d7f0*/  BSSY B0, `(.L_x_408) ;  /* 0x0000073000007945 */ /* 0x000fd80003800000 */
[----:B------:R-:W-:Y:S05]  /*d800*/  @P0 BRA `(.L_x_409) ;  /* 0x0000071000000947 */ /* 0x000fea0003800000 */
[----:B-12---:R-:W-:Y:S01]  /*d810*/  IMAD.MOV.U32 R12, RZ, RZ, c[0x0][0x27c] ;  /* 0x00009f00ff0c7624 */ /* 0x006fe200078e00ff */
[----:B------:R-:W-:Y:S01]  /*d820*/  SHF.R.S32.HI R9, RZ, 0x1f, R88 ;  /* 0x0000001fff097819 */ /* 0x000fe20000011458 */
[----:B------:R-:W-:Y:S01]  /*d830*/  IMAD.SHL.U32 R15, R88, 0x40, RZ ;  /* 0x00000040580f7824 */ /* 0x000fe200078e00ff */
[----:B------:R-:W-:Y:S02]  /*d840*/  SHF.R.U64 R91, R80, 0x10, R81 ;  /* 0x00000010505b7819 */ /* 0x000fe40000001251 */
[----:B------:R-:W-:Y:S02]  /*d850*/  LEA.HI R12, R12, R43, RZ, 0x1d ;  /* 0x0000002b0c0c7211 */ /* 0x000fe400078fe8ff */
[----:B------:R-:W-:Y:S02]  /*d860*/  LEA.HI R8, R9, R88, RZ, 0x3 ;  /* 0x0000005809087211 */ /* 0x000fe400078f18ff */
[----:B------:R-:W-:Y:S01]  /*d870*/  SHF.R.S32.HI R9, RZ, 0x1f, R12 ;  /* 0x0000001fff097819 */ /* 0x000fe2000001140c */
[----:B------:R-:W-:Y:S01]  /*d880*/  IMAD.SHL.U32 R10, R12, 0x8, RZ ;  /* 0x000000080c0a7824 */ /* 0x000fe200078e00ff */
[----:B------:R-:W-:Y:S01]  /*d890*/  LOP3.LUT R15, R15, 0x1c0, RZ, 0xc0, !PT ;  /* 0x000001c00f0f7812 */ /* 0x000fe200078ec0ff */
[----:B------:R-:W-:Y:S01]  /*d8a0*/  IMAD.SHL.U32 R8, R8, 0x40, RZ ;  /* 0x0000004008087824 */ /* 0x000fe200078e00ff */
[----:B------:R-:W-:-:S02]  /*d8b0*/  LEA.HI R9, R9, R12, RZ, 0x3 ;  /* 0x0000000c09097211 */ /* 0x000fc400078f18ff */
[----:B------:R-:W-:Y:S02]  /*d8c0*/  SHF.R.U32.HI R11, RZ, 0x3, R15 ;  /* 0x00000003ff0b7819 */ /* 0x000fe4000001160f */
[----:B------:R-:W-:Y:S01]  /*d8d0*/  LOP3.LUT R10, R15, 0x38, R10, 0xf8, !PT ;  /* 0x000000380f0a7812 */ /* 0x000fe200078ef80a */
[----:B------:R-:W-:Y:S01]  /*d8e0*/  IMAD.SHL.U32 R9, R9, 0x400, RZ ;  /* 0x0000040009097824 */ /* 0x000fe200078e00ff */
[----:B------:R-:W-:Y:S02]  /*d8f0*/  LOP3.LUT R13, R15, 0x38, R146, 0xf8, !PT ;  /* 0x000000380f0d7812 */ /* 0x000fe400078ef892 */
[----:B------:R-:W-:Y:S02]  /*d900*/  LOP3.LUT R8, R8, 0xfffffe00, RZ, 0xc0, !PT ;  /* 0xfffffe0008087812 */ /* 0x000fe400078ec0ff */
[----:B------:R-:W-:Y:S02]  /*d910*/  LOP3.LUT R89, R10, R11, RZ, 0x3c, !PT ;  /* 0x0000000b0a597212 */ /* 0x000fe400078e3cff */
[----:B------:R-:W-:-:S02]  /*d920*/  LOP3.LUT R9, R9, 0x7fffe000, RZ, 0xc0, !PT ;  /* 0x7fffe00009097812 */ /* 0x000fc400078ec0ff */
[----:B------:R-:W-:Y:S02]  /*d930*/  LOP3.LUT R13, R8, R13, R11, 0xf6, !PT ;  /* 0x0000000d080d7212 */ /* 0x000fe400078ef60b */
[----:B------:R-:W-:Y:S02]  /*d940*/  IADD3 R89, R89, R9, R8 ;  /* 0x0000000959597210 */ /* 0x000fe40007ffe008 */
[----:B------:R-:W-:Y:S01]  /*d950*/  SHF.R.U32.HI R80, RZ, 0x10, R81 ;  /* 0x00000010ff507819 */ /* 0x000fe20000011651 */
[----:B------:R-:W-:Y:S01]  /*d960*/  IMAD.SHL.U32 R90, R13, 0x2, RZ ;  /* 0x000000020d5a7824 */ /* 0x000fe200078e00ff */
[--C-:B------:R-:W-:Y:S01]  /*d970*/  SHF.R.U64 R81, R82, 0x10, R83.reuse ;  /* 0x0000001052517819 */ /* 0x100fe20000001253 */
[----:B------:R-:W-:Y:S01]  /*d980*/  IMAD.SHL.U32 R89, R89, 0x2, RZ ;  /* 0x0000000259597824 */ /* 0x000fe200078e00ff */
[----:B------:R-:W-:Y:S02]  /*d990*/  SHF.R.U32.HI R82, RZ, 0x10, R83 ;  /* 0x00000010ff527819 */ /* 0x000fe40000011653 */
[----:B------:R-:W1:Y:S01]  /*d9a0*/  LDS.128 R12, [R90+0x10080] ;  /* 0x010080005a0c7984 */ /* 0x000e620000000c00 */
[----:B------:R-:W-:-:S02]  /*d9b0*/  SHF.R.U64 R83, R76, 0x10, R77 ;  /* 0x000000104c537819 */ /* 0x000fc4000000124d */
[----:B------:R-:W-:Y:S01]  /*d9c0*/  SHF.R.U32.HI R76, RZ, 0x10, R77 ;  /* 0x00000010ff4c7819 */ /* 0x000fe2000001164d */
[----:B------:R-:W2:Y:S01]  /*d9d0*/  LDS.128 R8, [R89+0x10080] ;  /* 0x0100800059087984 */ /* 0x000ea20000000c00 */
[----:B------:R-:W-:Y:S02]  /*d9e0*/  SHF.R.U64 R77, R78, 0x10, R79 ;  /* 0x000000104e4d7819 */ /* 0x000fe4000000124f */
[----:B------:R-:W-:Y:S02]  /*d9f0*/  PRMT R129, R129, 0x5410, R76 ;  /* 0x0000541081817816 */ /* 0x000fe4000000004c */
[----:B------:R-:W-:Y:S02]  /*da00*/  PRMT R132, R132, 0x5410, R77 ;  /* 0x0000541084847816 */ /* 0x000fe4000000004d */
[----:B------:R-:W-:Y:S01]  /*da10*/  SHF.R.U32.HI R78, RZ, 0x10, R79 ;  /* 0x00000010ff4e7819 */ /* 0x000fe2000001164f */
[----:B------:R-:W-:Y:S01]  /*da20*/  IMAD.U32 R95, R129, 0x10000, RZ ;  /* 0x00010000815f7824 */ /* 0x000fe200078e00ff */
[----:B------:R-:W-:-:S02]  /*da30*/  PRMT R130, R130, 0x5410, R83 ;  /* 0x0000541082827816 */ /* 0x000fc40000000053 */
[----:B------:R-:W-:Y:S02]  /*da40*/  PRMT R134, R134, 0x5410, R91 ;  /* 0x0000541086867816 */ /* 0x000fe4000000005b */
[----:B------:R-:W-:Y:S02]  /*da50*/  PRMT R136, R136, 0x5410, R81 ;  /* 0x0000541088887816 */ /* 0x000fe40000000051 */
[----:B------:R-:W-:Y:S01]  /*da60*/  PRMT R133, R133, 0x5410, R80 ;  /* 0x0000541085857816 */ /* 0x000fe20000000050 */
[C---:B------:R-:W-:Y:S01]  /*da70*/  IMAD.U32 R83, R134.reuse, 0x10000, RZ ;  /* 0x0001000086537824 */ /* 0x040fe200078e00ff */
[----:B------:R-:W-:Y:S01]  /*da80*/  LOP3.LUT R134, R134, 0xffff0000, RZ, 0xc0, !PT ;  /* 0xffff000086867812 */ /* 0x000fe200078ec0ff */
[----:B------:R-:W-:Y:S01]  /*da90*/  IMAD.U32 R105, R136, 0x10000, RZ ;  /* 0x0001000088697824 */ /* 0x000fe200078e00ff */
[----:B------:R-:W-:Y:S02]  /*daa0*/  PRMT R131, R131, 0x5410, R78 ;  /* 0x0000541083837816 */ /* 0x000fe4000000004e */
[----:B------:R-:W-:-:S02]  /*dab0*/  PRMT R135, R135, 0x5410, R82 ;  /* 0x0000541087877816 */ /* 0x000fc40000000052 */
[----:B------:R-:W-:Y:S01]  /*dac0*/  LOP3.LUT R104, R129, 0xffff0000, RZ, 0xc0, !PT ;  /* 0xffff000081687812 */ /* 0x000fe200078ec0ff */
[----:B------:R-:W-:Y:S01]  /*dad0*/  IMAD.U32 R94, R131, 0x10000, RZ ;  /* 0x00010000835e7824 */ /* 0x000fe200078e00ff */
[----:B------:R-:W-:Y:S01]  /*dae0*/  LOP3.LUT R136, R136, 0xffff0000, RZ, 0xc0, !PT ;  /* 0xffff000088887812 */ /* 0x000fe200078ec0ff */
[C---:B-1----:R-:W-:Y:S01]  /*daf0*/  IMAD.U32 R77, R12.reuse, 0x10000, RZ ;  /* 0x000100000c4d7824 */ /* 0x042fe200078e00ff */
[----:B------:R-:W-:Y:S01]  /*db00*/  LOP3.LUT R76, R12, 0xffff0000, RZ, 0xc0, !PT ;  /* 0xffff00000c4c7812 */ /* 0x000fe200078ec0ff */
[C---:B------:R-:W-:Y:S01]  /*db10*/  IMAD.U32 R12, R13.reuse, 0x10000, RZ ;  /* 0x000100000d0c7824 */ /* 0x040fe200078e00ff */
[----:B------:R-:W-:Y:S01]  /*db20*/  LOP3.LUT R79, R13, 0xffff0000, RZ, 0xc0, !PT ;  /* 0xffff00000d4f7812 */ /* 0x000fe200078ec0ff */
[C---:B------:R-:W-:Y:S01]  /*db30*/  IMAD.U32 R13, R15.reuse, 0x10000, RZ ;  /* 0x000100000f0d7824 */ /* 0x040fe200078e00ff */
[----:B------:R-:W-:Y:S01]  /*db40*/  LOP3.LUT R81, R15, 0xffff0000, RZ, 0xc0, !PT ;  /* 0xffff00000f517812 */ /* 0x000fe200078ec0ff */
[----:B--2---:R-:W-:Y:S01]  /*db50*/  IMAD.U32 R92, R10, 0x10000, RZ ;  /* 0x000100000a5c7824 */ /* 0x004fe200078e00ff */
[C---:B------:R-:W-:Y:S01]  /*db60*/  SHF.L.U32 R80, R8.reuse, 0x10, RZ ;  /* 0x0000001008507819 */ /* 0x040fe200000006ff */
[----:B------:R-:W-:Y:S01]  /*db70*/  IMAD.U32 R82, R11, 0x10000, RZ ;  /* 0x000100000b527824 */ /* 0x000fe200078e00ff */
[----:B------:R-:W-:Y:S01]  /*db80*/  LOP3.LUT R15, R8, 0xffff0000, RZ, 0xc0, !PT ;  /* 0xffff0000080f7812 */ /* 0x000fe200078ec0ff */
[C---:B------:R-:W-:Y:S01]  /*db90*/  IMAD.U32 R8, R9.reuse, 0x10000, RZ ;  /* 0x0001000009087824 */ /* 0x040fe200078e00ff */
[----:B------:R-:W-:Y:S01]  /*dba0*/  LOP3.LUT R93, R9, 0xffff0000, RZ, 0xc0, !PT ;  /* 0xffff0000095d7812 */ /* 0x000fe200078ec0ff */
[----:B------:R-:W-:Y:S01]  /*dbb0*/  IMAD.U32 R9, R130, 0x10000, RZ ;  /* 0x0001000082097824 */ /* 0x000fe200078e00ff */
[----:B------:R-:W-:Y:S01]  /*dbc0*/  LOP3.LUT R91, R10, 0xffff0000, RZ, 0xc0, !PT ;  /* 0xffff00000a5b7812 */ /* 0x000fe200078ec0ff */
[----:B------:R-:W-:Y:S01]  /*dbd0*/  IMAD.U32 R78, R14, 0x10000, RZ ;  /* 0x000100000e4e7824 */ /* 0x000fe200078e00ff */
[----:B------:R-:W-:Y:S01]  /*dbe0*/  LOP3.LUT R130, R130, 0xffff0000, RZ, 0xc0, !PT ;  /* 0xffff000082827812 */ /* 0x000fe200078ec0ff */
[C---:B------:R-:W-:Y:S01]  /*dbf0*/  FMUL.FTZ R10, R80.reuse, R9 ;  /* 0x00000009500a7220 */ /* 0x040fe20000410000 */
[----:B------:R-:W-:Y:S01]  /*dc00*/  LOP3.LUT R11, R11, 0xffff0000, RZ, 0xc0, !PT ;  /* 0xffff00000b0b7812 */ /* 0x000fe200078ec0ff */
[-C--:B------:R-:W-:Y:S01]  /*dc10*/  FMUL.FTZ R80, R80, R83.reuse ;  /* 0x0000005350507220 */ /* 0x080fe20000410000 */
[----:B------:R-:W-:Y:S01]  /*dc20*/  LOP3.LUT R14, R14, 0xffff0000, RZ, 0xc0, !PT ;  /* 0xffff00000e0e7812 */ /* 0x000fe200078ec0ff */
[----:B------:R-:W-:-:S02]  /*dc30*/  FFMA.FTZ R10, R77, R83, -R10 ;  /* 0x000000534d0a7223 */ /* 0x000fc4000001080a */
[----:B------:R-:W-:Y:S01]  /*dc40*/  FFMA.FTZ R80, R77, R9, R80 ;  /* 0x000000094d507223 */ /* 0x000fe20000010050 */
[----:B------:R-:W-:Y:S01]  /*dc50*/  SHF.L.U32 R9, R133, 0x10, RZ ;  /* 0x0000001085097819 */ /* 0x000fe200000006ff */
[C---:B------:R-:W-:Y:S02]  /*dc60*/  FMUL.FTZ R83, R15.reuse, R130 ;  /* 0x000000820f537220 */ /* 0x040fe40000410000 */
[-C--:B------:R-:W-:Y:S02]  /*dc70*/  FMUL.FTZ R15, R15, R134.reuse ;  /* 0x000000860f0f7220 */ /* 0x080fe40000410000 */
[C---:B------:R-:W-:Y:S02]  /*dc80*/  FMUL.FTZ R77, R8.reuse, R95 ;  /* 0x0000005f084d7220 */ /* 0x040fe40000410000 */
[----:B------:R-:W-:Y:S02]  /*dc90*/  FMUL.FTZ R8, R8, R9 ;  /* 0x0000000908087220 */ /* 0x000fe40000410000 */
[----:B------:R-:W-:-:S02]  /*dca0*/  FFMA.FTZ R83, R76, R134, -R83 ;  /* 0x000000864c537223 */ /* 0x000fc40000010853 */
[----:B------:R-:W-:Y:S02]  /*dcb0*/  FFMA.FTZ R15, R76, R130, R15 ;  /* 0x000000824c0f7223 */ /* 0x000fe4000001000f */
[C---:B------:R-:W-:Y:S02]  /*dcc0*/  FFMA.FTZ R77, R12.reuse, R9, -R77 ;  /* 0x000000090c4d7223 */ /* 0x040fe4000001084d */
[----:B------:R-:W-:Y:S02]  /*dcd0*/  IMAD.U32 R76, R135, 0x10000, RZ ;  /* 0x00010000874c7824 */ /* 0x000fe400078e00ff */
[----:B------:R-:W-:Y:S01]  /*dce0*/  FFMA.FTZ R9, R12, R95, R8 ;  /* 0x0000005f0c097223 */ /* 0x000fe20000010008 */
[----:B------:R-:W-:Y:S01]  /*dcf0*/  LOP3.LUT R8, R133, 0xffff0000, RZ, 0xc0, !PT ;  /* 0xffff000085087812 */ /* 0x000fe200078ec0ff */
[C---:B------:R-:W-:Y:S02]  /*dd00*/  FMUL.FTZ R12, R82.reuse, R94 ;  /* 0x0000005e520c7220 */ /* 0x040fe40000410000 */
[----:B------:R-:W-:-:S02]  /*dd10*/  FMUL.FTZ R82, R82, R76 ;  /* 0x0000004c52527220 */ /* 0x000fc40000410000 */
[----:B------:R-:W-:Y:S02]  /*dd20*/  FFMA.FTZ R76, R13, R76, -R12 ;  /* 0x0000004c0d4c7223 */ /* 0x000fe4000001080c */
[C---:B------:R-:W-:Y:S01]  /*dd30*/  IMAD.U32 R95, R132.reuse, 0x10000, RZ ;  /* 0x00010000845f7824 */ /* 0x040fe200078e00ff */
[----:B------:R-:W-:Y:S01]  /*dd40*/  LOP3.LUT R132, R132, 0xffff0000, RZ, 0xc0, !PT ;  /* 0xffff000084847812 */ /* 0x000fe200078ec0ff */
[----:B------:R-:W-:Y:S02]  /*dd50*/  FMUL.FTZ R12, R93, R104 ;  /* 0x000000685d0c7220 */ /* 0x000fe40000410000 */
[----:B------:R-:W-:Y:S02]  /*dd60*/  FFMA.FTZ R94, R13, R94, R82 ;  /* 0x0000005e0d5e7223 */ /* 0x000fe40000010052 */
[----:B------:R-:W-:Y:S02]  /*dd70*/  FMUL.FTZ R93, R93, R8 ;  /* 0x000000085d5d7220 */ /* 0x000fe40000410000 */
[----:B------:R-:W-:-:S02]  /*dd80*/  FMUL.FTZ R13, R92, R95 ;  /* 0x0000005f5c0d7220 */ /* 0x000fc40000410000 */
[----:B------:R-:W-:Y:S01]  /*dd90*/  FFMA.FTZ R82, R79, R8, -R12 ;  /* 0x000000084f527223 */ /* 0x000fe2000001080c */
[----:B------:R-:W-:Y:S01]  /*dda0*/  LOP3.LUT R8, R131, 0xffff0000, RZ, 0xc0, !PT ;  /* 0xffff000083087812 */ /* 0x000fe200078ec0ff */
[-C--:B------:R-:W-:Y:S01]  /*ddb0*/  FMUL.FTZ R92, R92, R105.reuse ;  /* 0x000000695c5c7220 */ /* 0x080fe20000410000 */
[----:B------:R-:W-:Y:S01]  /*ddc0*/  LOP3.LUT R12, R135, 0xffff0000, RZ, 0xc0, !PT ;  /* 0xffff0000870c7812 */ /* 0x000fe200078ec0ff */
[----:B------:R-:W-:Y:S02]  /*ddd0*/  FFMA.FTZ R104, R79, R104, R93 ;  /* 0x000000684f687223 */ /* 0x000fe4000001005d */
[C---:B------:R-:W-:Y:S02]  /*dde0*/  FFMA.FTZ R105, R78.reuse, R105, -R13 ;  /* 0x000000694e697223 */ /* 0x040fe4000001080d */
[----:B------:R-:W-:Y:S01]  /*ddf0*/  FFMA.FTZ R92, R78, R95, R92 ;  /* 0x0000005f4e5c7223 */ /* 0x000fe2000001005c */
[----:B------:R-:W-:Y:S01]  /*de00*/  F2FP.BF16.PACK_AB R9, R104, R9 ;  /* 0x000000096809723e */ /* 0x000fe200000010ff */
[----:B------:R-:W-:-:S02]  /*de10*/  FMUL.FTZ R93, R91, R132 ;  /* 0x000000845b5d7220 */ /* 0x000fc40000410000 */
[----:B------:R-:W-:Y:S02]  /*de20*/  FMUL.FTZ R78, R11, R8 ;  /* 0x000000080b4e7220 */ /* 0x000fe40000410000 */
[----:B------:R-:W-:Y:S02]  /*de30*/  FMUL.FTZ R79, R91, R136 ;  /* 0x000000885b4f7220 */ /* 0x000fe40000410000 */
[----:B------:R-:W-:Y:S02]  /*de40*/  FMUL.FTZ R13, R11, R12 ;  /* 0x0000000c0b0d7220 */ /* 0x000fe40000410000 */
[C---:B------:R-:W-:Y:S02]  /*de50*/  FFMA.FTZ R136, R14.reuse, R136, -R93 ;  /* 0x000000880e887223 */ /* 0x040fe4000001085d */
[----:B------:R-:W-:Y:S01]  /*de60*/  FFMA.FTZ R11, R81, R12, -R78 ;  /* 0x0000000c510b7223 */ /* 0x000fe2000001084e */
[----:B------:R-:W-:Y:S01]  /*de70*/  F2FP.BF16.PACK_AB R12, R83, R10 ;  /* 0x0000000a530c723e */ /* 0x000fe200000010ff */
        /* <DEDUP_REMOVED lines=10> */
.L_x_409:
[----:B------:R-:W-:Y:S05]  /*df20*/  BSYNC B0 ;  /* 0x0000000000007941 */ /* 0x000fea0003800000 */
.L_x_408:
[----:B------:R-:W-:-:S13]  /*df30*/  ISETP.GE.AND P0, PT, R42, c[0x0][0x27c], PT ;  /* 0x00009f002a007a0c */ /* 0x000fda0003f06270 */
[----:B------:R-:W-:Y:S05]  /*df40*/  @P0 BRA `(.L_x_407) ;  /* 0x0000078000000947 */ /* 0x000fea0003800000 */
[----:B-1----:R-:W-:Y:S01]  /*df50*/  SHF.R.S32.HI R11, RZ, 0x1f, R42 ;  /* 0x0000001fff0b7819 */ /* 0x002fe2000001142a */
[----:B--2---:R-:W-:Y:S01]  /*df60*/  IMAD.MOV.U32 R13, RZ, RZ, c[0x0][0x27c] ;  /* 0x00009f00ff0d7624 */ /* 0x004fe200078e00ff */
[----:B------:R-:W-:Y:S01]  /*df70*/  SHF.R.S32.HI R9, RZ, 0x1f, R88 ;  /* 0x0000001fff097819 */ /* 0x000fe20000011458 */
[----:B------:R-:W-:Y:S01]  /*df80*/  IMAD.SHL.U32 R14, R88, 0x40, RZ ;  /* 0x00000040580e7824 */ /* 0x000fe200078e00ff */
[----:B------:R-:W-:Y:S02]  /*df90*/  LEA.HI R15, R11, R42, RZ, 0x3 ;  /* 0x0000002a0b0f7211 */ /* 0x000fe400078f18ff */
[----:B------:R-:W-:Y:S02]  /*dfa0*/  LEA.HI R9, R9, R88, RZ, 0x3 ;  /* 0x0000005809097211 */ /* 0x000fe400078f18ff */
[----:B------:R-:W-:Y:S02]  /*dfb0*/  SHF.R.S32.HI R8, RZ, 0x3, R15 ;  /* 0x00000003ff087819 */ /* 0x000fe4000001140f */
[----:B------:R-:W-:Y:S01]  /*dfc0*/  LEA.HI R12, R11, R42, RZ, 0x6 ;  /* 0x0000002a0b0c7211 */ /* 0x000fe200078f30ff */
[----:B------:R-:W-:Y:S01]  /*dfd0*/  IMAD.SHL.U32 R9, R9, 0x40, RZ ;  /* 0x0000004009097824 */ /* 0x000fe200078e00ff */
[----:B------:R-:W-:-:S02]  /*dfe0*/  LEA.HI R13, R13, R8, RZ, 0x1d ;  /* 0x000000080d0d7211 */ /* 0x000fc400078fe8ff */
[----:B------:R-:W-:Y:S01]  /*dff0*/  LOP3.LUT R14, R14, 0x1c0, RZ, 0xc0, !PT ;  /* 0x000001c00e0e7812 */ /* 0x000fe200078ec0ff */
[----:B------:R-:W-:Y:S01]  /*e000*/  IMAD.SHL.U32 R12, R12, 0x80, RZ ;  /* 0x000000800c0c7824 */ /* 0x000fe200078e00ff */
[----:B------:R-:W-:Y:S01]  /*e010*/  SHF.R.S32.HI R10, RZ, 0x1f, R13 ;  /* 0x0000001fff0a7819 */ /* 0x000fe2000001140d */
[----:B------:R-:W-:Y:S01]  /*e020*/  IMAD.SHL.U32 R11, R13, 0x8, RZ ;  /* 0x000000080d0b7824 */ /* 0x000fe200078e00ff */
[----:B------:R-:W-:Y:S02]  /*e030*/  LOP3.LUT R15, R14, 0x38, R15, 0xf8, !PT ;  /* 0x000000380e0f7812 */ /* 0x000fe400078ef80f */
[----:B------:R-:W-:Y:S02]  /*e040*/  LEA.HI R10, R10, R13, RZ, 0x3 ;  /* 0x0000000d0a0a7211 */ /* 0x000fe400078f18ff */
[----:B------:R-:W-:Y:S02]  /*e050*/  SHF.R.U32.HI R8, RZ, 0x3, R14 ;  /* 0x00000003ff087819 */ /* 0x000fe4000001160e */
[----:B------:R-:W-:Y:S01]  /*e060*/  LOP3.LUT R11, R14, 0x38, R11, 0xf8, !PT ;  /* 0x000000380e0b7812 */ /* 0x000fe200078ef80b */
[----:B------:R-:W-:Y:S01]  /*e070*/  IMAD.SHL.U32 R10, R10, 0x400, RZ ;  /* 0x000004000a0a7824 */ /* 0x000fe200078e00ff */
[----:B------:R-:W-:-:S02]  /*e080*/  LOP3.LUT R9, R9, 0xfffffe00, RZ, 0xc0, !PT ;  /* 0xfffffe0009097812 */ /* 0x000fc400078ec0ff */
[----:B------:R-:W-:Y:S02]  /*e090*/  LOP3.LUT R12, R12, 0x7fffe000, RZ, 0xc0, !PT ;  /* 0x7fffe0000c0c7812 */ /* 0x000fe400078ec0ff */
[-C--:B------:R-:W-:Y:S02]  /*e0a0*/  LOP3.LUT R15, R15, R8.reuse, RZ, 0x3c, !PT ;  /* 0x000000080f0f7212 */ /* 0x080fe400078e3cff */
[----:B------:R-:W-:Y:S02]  /*e0b0*/  LOP3.LUT R76, R11, R8, RZ, 0x3c, !PT ;  /* 0x000000080b4c7212 */ /* 0x000fe400078e3cff */
[----:B------:R-:W-:Y:S02]  /*e0c0*/  LOP3.LUT R10, R10, 0x7fffe000, RZ, 0xc0, !PT ;  /* 0x7fffe0000a0a7812 */ /* 0x000fe400078ec0ff */
[--C-:B------:R-:W-:Y:S02]  /*e0d0*/  IADD3 R12, R15, R12, R9.reuse ;  /* 0x0000000c0f0c7210 */ /* 0x100fe40007ffe009 */
[----:B------:R-:W-:-:S02]  /*e0e0*/  IADD3 R76, R76, R10, R9 ;  /* 0x0000000a4c4c7210 */ /* 0x000fc40007ffe009 */
[--C-:B------:R-:W-:Y:S01]  /*e0f0*/  SHF.R.U64 R79, R56, 0x10, R57.reuse ;  /* 0x00000010384f7819 */ /* 0x100fe20000001239 */
[----:B------:R-:W-:Y:S01]  /*e100*/  IMAD.SHL.U32 R77, R12, 0x2, RZ ;  /* 0x000000020c4d7824 */ /* 0x000fe200078e00ff */
[----:B------:R-:W-:Y:S01]  /*e110*/  SHF.R.U32.HI R56, RZ, 0x10, R57 ;  /* 0x00000010ff387819 */ /* 0x000fe20000011639 */
[----:B------:R-:W-:Y:S01]  /*e120*/  IMAD.SHL.U32 R76, R76, 0x2, RZ ;  /* 0x000000024c4c7824 */ /* 0x000fe200078e00ff */
[--C-:B------:R-:W-:Y:S02]  /*e130*/  SHF.R.U64 R57, R58, 0x10, R59.reuse ;  /* 0x000000103a397819 */ /* 0x100fe4000000123b */
[----:B------:R-:W1:Y:S01]  /*e140*/  LDS.128 R12, [R77+0x10080] ;  /* 0x010080004d0c7984 */ /* 0x000e620000000c00 */
[----:B------:R-:W-:Y:S02]  /*e150*/  SHF.R.U32.HI R58, RZ, 0x10, R59 ;  /* 0x00000010ff3a7819 */ /* 0x000fe4000001163b */
[--C-:B------:R-:W-:Y:S01]  /*e160*/  SHF.R.U64 R59, R52, 0x10, R53.reuse ;  /* 0x00000010343b7819 */ /* 0x100fe20000001235 */
[----:B------:R-:W2:Y:S01]  /*e170*/  LDS.128 R8, [R76+0x10080] ;  /* 0x010080004c087984 */ /* 0x000ea20000000c00 */
[----:B------:R-:W-:-:S02]  /*e180*/  SHF.R.U32.HI R52, RZ, 0x10, R53 ;  /* 0x00000010ff347819 */ /* 0x000fc40000011635 */
[----:B------:R-:W-:Y:S02]  /*e190*/  SHF.R.U64 R53, R54, 0x10, R55 ;  /* 0x0000001036357819 */ /* 0x000fe40000001237 */
        /* <DEDUP_REMOVED lines=42> */
[----:B------:R-:W-:Y:S02]  /*e440*/  FFMA.FTZ R15, R52, R122, R15 ;  /* 0x0000007a340f7223 */ /* 0x000fe4000001000f */
        /* <DEDUP_REMOVED lines=9> */
[C---:B------:R-:W-:Y:S01]  /*e4e0*/  IMAD.U32 R54, R14.reuse, 0x10000, RZ ;  /* 0x000100000e367824 */ /* 0x040fe200078e00ff */
[----:B------:R-:W-:Y:S01]  /*e4f0*/  LOP3.LUT R14, R14, 0xffff0000, RZ, 0xc0, !PT ;  /* 0xffff00000e0e7812 */ /* 0x000fe200078ec0ff */
[C---:B------:R-:W-:Y:S02]  /*e500*/  FMUL.FTZ R8, R80.reuse, R121 ;  /* 0x0000007950087220 */ /* 0x040fe40000410000 */
[----:B------:R-:W-:Y:S02]  /*e510*/  FMUL.FTZ R13, R79, R12 ;  /* 0x0000000c4f0d7220 */ /* 0x000fe40000410000 */
[----:B------:R-:W-:-:S02]  /*e520*/  FMUL.FTZ R80, R80, R125 ;  /* 0x0000007d50507220 */ /* 0x000fc40000410000 */
[----:B------:R-:W-:Y:S02]  /*e530*/  FMUL.FTZ R79, R79, R81 ;  /* 0x000000514f4f7220 */ /* 0x000fe40000410000 */
        /* <DEDUP_REMOVED lines=25> */
.L_x_407:
[----:B------:R-:W-:Y:S05]  /*e6d0*/  BSYNC B1 ;  /* 0x0000000000017941 */ /* 0x000fea0003800000 */
.L_x_406:
        /* <DEDUP_REMOVED lines=120> */
.L_x_413:
[----:B------:R-:W-:Y:S05]  /*ee60*/  BSYNC B0 ;  /* 0x0000000000007941 */ /* 0x000fea0003800000 */
.L_x_412:
        /* <DEDUP_REMOVED lines=122> */
.L_x_411:
[----:B------:R-:W-:Y:S05]  /*f610*/  BSYNC B1 ;  /* 0x0000000000017941 */ /* 0x000fea0003800000 */
.L_x_410:
[----:B------:R-:W-:-:S04]  /*f620*/  IADD3 R32, R40, 0x60, RZ ;  /* 0x0000006028207810 */ /* 0x000fc80007ffe0ff */
[----:B------:R-:W-:-:S13]  /*f630*/  ISETP.GE.AND P0, PT, R32, UR4, PT ;  /* 0x0000000420007c0c */ /* 0x000fda000bf06270 */
[----:B------:R-:W-:Y:S05]  /*f640*/  @P0 BRA `(.L_x_387) ;  /* 0x00000ef000000947 */ /* 0x000fea0003800000 */
[----:B------:R-:W-:Y:S01]  /*f650*/  ISETP.GE.AND P0, PT, R71, c[0x0][0x27c], PT ;  /* 0x00009f0047007a0c */ /* 0x000fe20003f06270 */
[----:B------:R-:W-:-:S12]  /*f660*/  BSSY B0, `(.L_x_414) ;  /* 0x0000073000007945 */ /* 0x000fd80003800000 */
[----:B------:R-:W-:Y:S05]  /*f670*/  @P0 BRA `(.L_x_415) ;  /* 0x0000071000000947 */ /* 0x000fea0003800000 */
[----:B-1----:R-:W-:Y:S01]  /*f680*/  IMAD.MOV.U32 R8, RZ, RZ, c[0x0][0x27c] ;  /* 0x00009f00ff087624 */ /* 0x002fe200078e00ff */
[----:B------:R-:W-:Y:S01]  /*f690*/  SHF.R.S32.HI R11, RZ, 0x1f, R32 ;  /* 0x0000001fff0b7819 */ /* 0x000fe20000011420 */
[----:B------:R-:W-:Y:S01]  /*f6a0*/  IMAD.SHL.U32 R9, R32, 0x40, RZ ;  /* 0x0000004020097824 */ /* 0x000fe200078e00ff */
[----:B------:R-:W-:Y:S02]  /*f6b0*/  SHF.R.U64 R35, R24, 0x10, R25 ;  /* 0x0000001018237819 */ /* 0x000fe40000001219 */
[----:B------:R-:W-:Y:S02]  /*f6c0*/  LEA.HI R8, R8, R43, RZ, 0x1d ;  /* 0x0000002b08087211 */ /* 0x000fe400078fe8ff */
[----:B------:R-:W-:Y:S02]  /*f6d0*/  LEA.HI R10, R11, R32, RZ, 0x3 ;  /* 0x000000200b0a7211 */ /* 0x000fe400078f18ff */
[----:B------:R-:W-:Y:S01]  /*f6e0*/  SHF.R.S32.HI R11, RZ, 0x1f, R8 ;  /* 0x0000001fff0b7819 */ /* 0x000fe20000011408 */
[----:B--2---:R-:W-:Y:S01]  /*f6f0*/  IMAD.SHL.U32 R12, R8, 0x8, RZ ;  /* 0x00000008080c7824 */ /* 0x004fe200078e00ff */
        /* <DEDUP_REMOVED lines=23> */
[----:B------:R-:W-:Y:S02]  /*f870*/  SHF.R.U32.HI R18, RZ, 0x10, R19 ;  /* 0x00000010ff127819 */ /* 0x000fe40000011613 */
[----:B------:R-:W-:Y:S01]  /*f880*/  PRMT R74, R74, 0x5410, R27 ;  /* 0x000054104a4a7816 */ /* 0x000fe2000000001b */
[----:B------:R-:W-:Y:S01]  /*f890*/  IMAD.U32 R39, R72, 0x10000, RZ ;  /* 0x0001000048277824 */ /* 0x000fe200078e00ff */
[----:B------:R-:W-:-:S02]  /*f8a0*/  PRMT R86, R86, 0x5410, R35 ;  /* 0x0000541056567816 */ /* 0x000fc40000000023 */
[----:B------:R-:W-:Y:S02]  /*f8b0*/  PRMT R96, R96, 0x5410, R25 ;  /* 0x0000541060607816 */ /* 0x000fe40000000019 */
[----:B------:R-:W-:Y:S01]  /*f8c0*/  PRMT R85, R85, 0x5410, R24 ;  /* 0x0000541055557816 */ /* 0x000fe20000000018 */
[----:B------:R-:W-:Y:S01]  /*f8d0*/  IMAD.U32 R27, R86, 0x10000, RZ ;  /* 0x00010000561b7824 */ /* 0x000fe200078e00ff */
[----:B------:R-:W-:Y:S01]  /*f8e0*/  PRMT R84, R84, 0x5410, R37 ;  /* 0x0000541054547816 */ /* 0x000fe20000000025 */
[----:B------:R-:W-:Y:S01]  /*f8f0*/  IMAD.U32 R45, R96, 0x10000, RZ ;  /* 0x00010000602d7824 */ /* 0x000fe200078e00ff */
[----:B------:R-:W-:Y:S02]  /*f900*/  LOP3.LUT R86, R86, 0xffff0000, RZ, 0xc0, !PT ;  /* 0xffff000056567812 */ /* 0x000fe400078ec0ff */
        /* <DEDUP_REMOVED lines=72> */
.L_x_415:
[----:B------:R-:W-:Y:S05]  /*fd90*/  BSYNC B0 ;  /* 0x0000000000007941 */ /* 0x000fea0003800000 */
.L_x_414:
[----:B------:R-:W-:-:S13]  /*fda0*/  ISETP.GE.AND P0, PT, R42, c[0x0][0x27c], PT ;  /* 0x00009f002a007a0c */ /* 0x000fda0003f06270 */
[----:B------:R-:W-:Y:S05]  /*fdb0*/  @P0 BRA `(.L_x_387) ;  /* 0x0000078000000947 */ /* 0x000fea0003800000 */
[----:B-12---:R-:W-:Y:S01]  /*fdc0*/  SHF.R.S32.HI R15, RZ, 0x1f, R42 ;  /* 0x0000001fff0f7819 */ /* 0x006fe2000001142a */
[----:B------:R-:W-:Y:S01]  /*fdd0*/  IMAD.MOV.U32 R11, RZ, RZ, c[0x0][0x27c] ;  /* 0x00009f00ff0b7624 */ /* 0x000fe200078e00ff */
[----:B------:R-:W-:Y:S01]  /*fde0*/  SHF.R.S32.HI R9, RZ, 0x1f, R32 ;  /* 0x0000001fff097819 */ /* 0x000fe20000011420 */
[----:B------:R-:W-:Y:S01]  /*fdf0*/  IMAD.SHL.U32 R13, R32, 0x40, RZ ;  /* 0x00000040200d7824 */ /* 0x000fe200078e00ff */
[CC--:B------:R-:W-:Y:S02]  /*fe00*/  LEA.HI R8, R15.reuse, R42.reuse, RZ, 0x3 ;  /* 0x0000002a0f087211 */ /* 0x0c0fe400078f18ff */
        /* <DEDUP_REMOVED lines=9> */
[C---:B------:R-:W-:Y:S02]  /*fea0*/  LOP3.LUT R15, R13.reuse, 0x38, R8, 0xf8, !PT ;  /* 0x000000380d0f7812 */ /* 0x040fe400078ef808 */
        /* <DEDUP_REMOVED lines=11> */
[----:B------:R-:W-:Y:S01]  /*ff60*/  SHF.R.U64 R19, R28, 0x10, R29 ;  /* 0x000000101c137819 */ /* 0x000fe2000000121d */
[----:B------:R-:W-:Y:S01]  /*ff70*/  IMAD.SHL.U32 R17, R12, 0x2, RZ ;  /* 0x000000020c117824 */ /* 0x000fe200078e00ff */
[----:B------:R-:W-:Y:S01]  /*ff80*/  SHF.R.U64 R18, R22, 0x10, R23 ;  /* 0x0000001016127819 */ /* 0x000fe20000001217 */
[----:B------:R-:W-:Y:S01]  /*ff90*/  IMAD.SHL.U32 R16, R16, 0x2, RZ ;  /* 0x0000000210107824 */ /* 0x000fe200078e00ff */
[----:B------:R-:W-:Y:S02]  /*ffa0*/  SHF.R.U64 R27, R20, 0x10, R21 ;  /* 0x00000010141b7819 */ /* 0x000fe40000001215 */
[----:B------:R-:W1:Y:S01]  /*ffb0*/  LDS.128 R12, [R17+0x10080] ;  /* 0x01008000110c7984 */ /* 0x000e620000000c00 */
[----:B------:R-:W-:Y:S02]  /*ffc0*/  SHF.R.U32.HI R22, RZ, 0x10, R23 ;  /* 0x00000010ff167819 */ /* 0x000fe40000011617 */
[----:B------:R-:W-:Y:S01]  /*ffd0*/  PRMT R68, R68, 0x5410, R19 ;  /* 0x0000541044447816 */ /* 0x000fe20000000013 */
[----:B------:R-:W2:Y:S01]  /*ffe0*/  LDS.128 R8, [R16+0x10080] ;  /* 0x0100800010087984 */ /* 0x000ea20000000c00 */
[----:B------:R-:W-:-:S02]  /*fff0*/  PRMT R65, R65, 0x5410, R18 ;  /* 0x0000541041417816 */ /* 0x000fc40000000012 */
[----:B------:R-:W-:Y:S02]  /*10000*/  SHF.R.U32.HI R20, RZ, 0x10, R21 ;  /* 0x00000010ff147819 */ /* 0x000fe40000011615 */
[----:B------:R-:W-:Y:S02]  /*10010*/  PRMT R62, R62, 0x5410, R27 ;  /* 0x000054103e3e7816 */ /* 0x000fe4000000001b */
[----:B------:R-:W-:Y:S02]  /*10020*/  SHF.R.U64 R25, R30, 0x10, R31 ;  /* 0x000000101e197819 */ /* 0x000fe4000000121f */
[----:B------:R-:W-:Y:S02]  /*10030*/  PRMT R63, R63, 0x5410, R22 ;  /* 0x000054103f3f7816 */ /* 0x000fe40000000016 */
[----:B------:R-:W-:Y:S01]  /*10040*/  PRMT R70, R70, 0x5410, R25 ;  /* 0x0000541046467816 */ /* 0x000fe20000000019 */
[----:B------:R-:W-:Y:S01]  /*10050*/  IMAD.U32 R25, R68, 0x10000, RZ ;  /* 0x0001000044197824 */ /* 0x000fe200078e00ff */
[----:B------:R-:W-:-:S02]  /*10060*/  SHF.R.U32.HI R29, RZ, 0x10, R29 ;  /* 0x00000010ff1d7819 */ /* 0x000fc4000001161d */
[----:B------:R-:W-:Y:S02]  /*10070*/  PRMT R61, R61, 0x5410, R20 ;  /* 0x000054103d3d7816 */ /* 0x000fe40000000014 */
[----:B------:R-:W-:Y:S02]  /*10080*/  PRMT R66, R66, 0x5410, R29 ;  /* 0x0000541042427816 */ /* 0x000fe4000000001d */
[----:B------:R-:W-:Y:S01]  /*10090*/  LOP3.LUT R68, R68, 0xffff0000, RZ, 0xc0, !PT ;  /* 0xffff000044447812 */ /* 0x000fe200078ec0ff */
[C---:B------:R-:W-:Y:S01]  /*100a0*/  IMAD.U32 R29, R61.reuse, 0x10000, RZ ;  /* 0x000100003d1d7824 */ /* 0x040fe200078e00ff */
[----:B------:R-:W-:Y:S02]  /*100b0*/  SHF.R.U32.HI R30, RZ, 0x10, R31 ;  /* 0x00000010ff1e7819 */ /* 0x000fe4000001161f */
[----:B------:R-:W-:Y:S02]  /*100c0*/  LOP3.LUT R61, R61, 0xffff0000, RZ, 0xc0, !PT ;  /* 0xffff00003d3d7812 */ /* 0x000fe400078ec0ff */
[----:B------:R-:W-:Y:S01]  /*100d0*/  PRMT R69, R69, 0x5410, R30 ;  /* 0x0000541045457816 */ /* 0x000fe2000000001e */
[----:B------:R-:W-:-:S02]  /*100e0*/  IMAD.U32 R30, R63, 0x10000, RZ ;  /* 0x000100003f1e7824 */ /* 0x000fc400078e00ff */
        /* <DEDUP_REMOVED lines=18> */
[C---:B------:R-:W-:Y:S02]  /*10210*/  FMUL.FTZ R25, R15.reuse, R62 ;  /* 0x0000003e0f197220 */ /* 0x040fe40000410000 */
        /* <DEDUP_REMOVED lines=14> */
[C---:B------:R-:W-:Y:S01]  /*10300*/  IMAD.U32 R12, R65.reuse, 0x10000, RZ ;  /* 0x00010000410c7824 */ /* 0x040fe200078e00ff */
[----:B------:R-:W-:Y:S01]  /*10310*/  LOP3.LUT R65, R65, 0xffff0000, RZ, 0xc0, !PT ;  /* 0xffff000041417812 */ /* 0x000fe200078ec0ff */
[----:B------:R-:W-:-:S02]  /*10320*/  FFMA.FTZ R18, R13, R18, -R8 ;  /* 0x000000120d127223 */ /* 0x000fc40000010808 */
[----:B------:R-:W-:Y:S02]  /*10330*/  IMAD.U32 R29, R70, 0x10000, RZ ;  /* 0x00010000461d7824 */ /* 0x000fe400078e00ff */
[----:B------:R-:W-:Y:S02]  /*10340*/  FMUL.FTZ R8, R28, R61 ;  /* 0x0000003d1c087220 */ /* 0x000fe40000410000 */
[----:B------:R-:W-:Y:S01]  /*10350*/  FFMA.FTZ R30, R13, R30, R24 ;  /* 0x0000001e0d1e7223 */ /* 0x000fe20000010018 */
[----:B------:R-:W-:Y:S01]  /*10360*/  LOP3.LUT R24, R69, 0xffff0000, RZ, 0xc0, !PT ;  /* 0xffff000045187812 */ /* 0x000fe200078ec0ff */
[C---:B------:R-:W-:Y:S01]  /*10370*/  IMAD.U32 R20, R14.reuse, 0x10000, RZ ;  /* 0x000100000e147824 */ /* 0x040fe200078e00ff */
[----:B------:R-:W-:Y:S01]  /*10380*/  LOP3.LUT R14, R14, 0xffff0000, RZ, 0xc0, !PT ;  /* 0xffff00000e0e7812 */ /* 0x000fe200078ec0ff */
[----:B------:R-:W-:Y:S02]  /*10390*/  FMUL.FTZ R13, R27, R12 ;  /* 0x0000000c1b0d7220 */ /* 0x000fe40000410000 */
[----:B------:R-:W-:-:S02]  /*103a0*/  FMUL.FTZ R28, R28, R66 ;  /* 0x000000421c1c7220 */ /* 0x000fc40000410000 */
[----:B------:R-:W-:Y:S01]  /*103b0*/  FFMA.FTZ R66, R21, R66, -R8 ;  /* 0x0000004215427223 */ /* 0x000fe20000010808 */
[----:B------:R-:W-:Y:S01]  /*103c0*/  LOP3.LUT R8, R63, 0xffff0000, RZ, 0xc0, !PT ;  /* 0xffff00003f087812 */ /* 0x000fe200078ec0ff */
[-C--:B------:R-:W-:Y:S02]  /*103d0*/  FMUL.FTZ R27, R27, R29.reuse ;  /* 0x0000001d1b1b7220 */ /* 0x080fe40000410000 */
[----:B------:R-:W-:Y:S01]  /*103e0*/  FFMA.FTZ R29, R20, R29, -R13 ;  /* 0x0000001d141d7223 */ /* 0x000fe2000001080d */
[----:B------:R-:W-:Y:S01]  /*103f0*/  LOP3.LUT R13, R70, 0xffff0000, RZ, 0xc0, !PT ;  /* 0xffff0000460d7812 */ /* 0x000fe200078ec0ff */
[----:B------:R-:W-:Y:S02]  /*10400*/  FFMA.FTZ R28, R21, R61, R28 ;  /* 0x0000003d151c7223 */ /* 0x000fe4000001001c */
[----:B------:R-:W-:Y:S02]  /*10410*/  FFMA.FTZ R27, R20, R12, R27 ;  /* 0x0000000c141b7223 */ /* 0x000fe4000001001b */
[----:B------:R-:W-:Y:S01]  /*10420*/  FMUL.FTZ R20, R26, R65 ;  /* 0x000000411a147220 */ /* 0x000fe20000410000 */
[----:B------:R-:W-:Y:S01]  /*10430*/  F2FP.BF16.PACK_AB R9, R28, R9 ;  /* 0x000000091c09723e */ /* 0x000fe200000010ff */
[----:B------:R-:W-:-:S02]  /*10440*/  FMUL.FTZ R21, R11, R8 ;  /* 0x000000080b157220 */ /* 0x000fc40000410000 */
[-C--:B------:R-:W-:Y:S02]  /*10450*/  FMUL.FTZ R26, R26, R13.reuse ;  /* 0x0000000d1a1a7220 */ /* 0x080fe40000410000 */
[-C--:B------:R-:W-:Y:S02]  /*10460*/  FMUL.FTZ R12, R11, R24.reuse ;  /* 0x000000180b0c7220 */ /* 0x080fe40000410000 */
[----:B------:R-:W-:Y:S01]  /*10470*/  FFMA.FTZ R20, R14, R13, -R20 ;  /* 0x0000000d0e147223 */ /* 0x000fe20000010814 */
[----:B------:R-:W-:Y:S01]  /*10480*/  F2FP.BF16.PACK_AB R13, R66, R19 ;  /* 0x00000013420d723e */ /* 0x000fe200000010ff */
        /* <DEDUP_REMOVED lines=11> */
.L_x_387:
[----:B------:R-:W-:Y:S05]  /*10540*/  BSYNC B2 ;  /* 0x0000000000027941 */ /* 0x000fea0003800000 */
.L_x_353:
[----:B-1----:R-:W-:Y:S01]  /*10550*/  IMAD.SHL.U32 R9, R43, 0x40, RZ ;  /* 0x000000402b097824 */ /* 0x002fe200078e00ff */
[----:B------:R-:W-:-:S04]  /*10560*/  DEPBAR.LE SB0, 0x0 ;  /* 0x000080000000791a */ /* 0x000fc80000000000 */
[----:B------:R-:W-:Y:S01]  /*10570*/  IMAD.SHL.U32 R8, R40, 0x8, RZ ;  /* 0x0000000828087824 */ /* 0x000fe200078e00ff */
[----:B------:R-:W-:Y:S01]  /*10580*/  LOP3.LUT R9, R9, 0x1c0, RZ, 0xc0, !PT ;  /* 0x000001c009097812 */ /* 0x000fe200078ec0ff */
[----:B------:R-:W-:Y:S01]  /*10590*/  IMAD R214, R73, 0x400, R4 ;  /* 0x0000040049d67824 */ /* 0x000fe200078e0204 */
[----:B------:R-:W-:Y:S01]  /*105a0*/  ULDC.64 UR4, c[0x0][0x208] ;  /* 0x0000820000047ab9 */ /* 0x000fe20000000a00 */
[----:B------:R-:W-:Y:S01]  /*105b0*/  LOP3.LUT P1, RZ, R43, 0x2, RZ, 0xc0, !PT ;  /* 0x000000022bff7812 */ /* 0x000fe2000782c0ff */
[----:B------:R-:W-:Y:S01]  /*105c0*/  UIMAD UR12, UR12, UR4, URZ ;  /* 0x000000040c0c72a4 */ /* 0x000fe2000f8e023f */
[----:B------:R-:W-:Y:S01]  /*105d0*/  LOP3.LUT R8, R9, 0x8, R8, 0xf8, !PT ;  /* 0x0000000809087812 */ /* 0x000fe200078ef808 */
[----:B------:R-:W-:Y:S01]  /*105e0*/  IMAD.SHL.U32 R214, R214, 0x2, RZ ;  /* 0x00000002d6d67824 */ /* 0x000fe200078e00ff */
[----:B------:R-:W-:Y:S01]  /*105f0*/  BAR.SYNC.DEFER_BLOCKING 0x0 ;  /* 0x0000000000007b1d */ /* 0x000fe20000010000 */
[----:B------:R-:W-:Y:S01]  /*10600*/  SHF.R.U32.HI R9, RZ, 0x3, R9 ;  /* 0x00000003ff097819 */ /* 0x000fe20000011609 */
[----:B------:R-:W-:Y:S01]  /*10610*/  UIMAD.WIDE.U32 UR18, UR10, UR4, URZ ;  /* 0x000000040a1272a5 */ /* 0x000fe2000f8e003f */
[C---:B------:R-:W-:Y:S01]  /*10620*/  LOP3.LUT P0, RZ, R215.reuse, 0x4, RZ, 0xc0, !PT ;  /* 0x00000004d7ff7812 */ /* 0x040fe2000780c0ff */
[----:B------:R-:W-:Y:S01]  /*10630*/  UIMAD UR5, UR10, UR5, UR12 ;  /* 0x000000050a0572a4 */ /* 0x000fe2000f8e020c */
[----:B------:R-:W-:Y:S01]  /*10640*/  LOP3.LUT R9, R8, R9, RZ, 0x3c, !PT ;  /* 0x0000000908097212 */ /* 0x000fe200078e3cff */
[----:B------:R-:W-:Y:S01]  /*10650*/  UIADD3 UR4, UR16, -UR9, URZ ;  /* 0x8000000910047290 */ /* 0x000fe2000fffe03f */
[C---:B------:R-:W-:Y:S01]  /*10660*/  LOP3.LUT P5, RZ, R215.reuse, 0x2, RZ, 0xc0, !PT ;  /* 0x00000002d7ff7812 */ /* 0x040fe200078ac0ff */
[----:B------:R-:W-:Y:S01]  /*10670*/  UIADD3 UR5, UR19, UR5, URZ ;  /* 0x0000000513057290 */ /* 0x000fe2000fffe03f */
[----:B--2---:R-:W-:Y:S01]  /*10680*/  IMAD.U32 R14, RZ, RZ, UR18 ;  /* 0x00000012ff0e7e24 */ /* 0x004fe2000f8e00ff */
[----:B------:R-:W-:Y:S01]  /*10690*/  SEL R12, RZ, 0x2, P0 ;  /* 0x00000002ff0c7807 */ /* 0x000fe20000000000 */
[----:B------:R-:W-:Y:S01]  /*106a0*/  IMAD R213, R60, 0x200, R9 ;  /* 0x000002003cd57824 */ /* 0x000fe200078e0209 */
[----:B------:R-:W-:Y:S01]  /*106b0*/  SEL R8, RZ, 0x4, P5 ;  /* 0x00000004ff087807 */ /* 0x000fe20002800000 */
[----:B------:R-:W-:Y:S01]  /*106c0*/  IMAD.U32 R15, RZ, RZ, UR19 ;  /* 0x00000013ff0f7e24 */ /* 0x000fe2000f8e00ff */
[----:B------:R-:W-:Y:S01]  /*106d0*/  LOP3.LUT P4, RZ, R215, 0x1, RZ, 0xc0, !PT ;  /* 0x00000001d7ff7812 */ /* 0x000fe2000788c0ff */
[----:B------:R-:W-:Y:S01]  /*106e0*/  IMAD.SHL.U32 R213, R213, 0x2, RZ ;  /* 0x00000002d5d57824 */ /* 0x000fe200078e00ff */
[----:B------:R-:W-:Y:S01]  /*106f0*/  LEA R10, P0, R14, R228, 0x5 ;  /* 0x000000e40e0a7211 */ /* 0x000fe200078028ff */
[----:B------:R-:W-:Y:S01]  /*10700*/  IMAD.U32 R11, RZ, RZ, UR5 ;  /* 0x00000005ff0b7e24 */ /* 0x000fe2000f8e00ff */
[----:B------:R-:W-:Y:S01]  /*10710*/  IADD3 R41, R8, R12, R41 ;  /* 0x0000000c08297210 */ /* 0x000fe20007ffe029 */
[--C-:B------:R-:W-:Y:S01]  /*10720*/  IMAD R210, R2, 0x2, R214.reuse ;  /* 0x0000000202d27824 */ /* 0x100fe200078e02d6 */
[C---:B------:R-:W-:Y:S01]  /*10730*/  IADD3 R9, R213.reuse, 0xc080, RZ ;  /* 0x0000c080d5097810 */ /* 0x040fe20007ffe0ff */
[----:B------:R-:W-:Y:S01]  /*10740*/  IMAD.SHL.U32 R218, R0, 0x2, RZ ;  /* 0x0000000200da7824 */ /* 0x000fe200078e00ff */
[----:B------:R-:W-:Y:S01]  /*10750*/  IADD3 R212, R213, 0xc0a0, RZ ;  /* 0x0000c0a0d5d47810 */ /* 0x000fe20007ffe0ff */
[----:B------:R-:W-:Y:S01]  /*10760*/  IMAD R209, R3, 0x2, R214 ;  /* 0x0000000203d17824 */ /* 0x000fe200078e02d6 */
[----:B------:R-:W-:Y:S01]  /*10770*/  LDSM.16.M88.4 R24, [R214+0x10080] ;  /* 0x01008000d618783b */ /* 0x000fe20000000200 */
[----:B------:R-:W-:Y:S01]  /*10780*/  @P1 IADD3 R212, R9, -0x20, RZ ;  /* 0xffffffe009d41810 */ /* 0x000fe20007ffe0ff */
[----:B------:R-:W-:Y:S01]  /*10790*/  IMAD.MOV.U32 R9, RZ, RZ, 0x40 ;  /* 0x00000040ff097424 */ /* 0x000fe200078e00ff */
[----:B------:R-:W-:Y:S01]  /*107a0*/  ISETP.GE.OR P1, PT, R40, UR4, P6 ;  /* 0x0000000428007c0c */ /* 0x000fe2000b726670 */
[----:B------:R-:W1:Y:S01]  /*107b0*/  LDSM.16.M88.4 R28, [R213+0xc080] ;  /* 0x00c08000d51c783b */ /* 0x000e620000000200 */
[----:B------:R-:W-:Y:S01]  /*107c0*/  LEA.HI.X R11, R14, R221, R11, 0x5, P0 ;  /* 0x000000dd0e0b7211 */ /* 0x000fe200000f2c0b */
[----:B------:R-:W-:Y:S01]  /*107d0*/  IMAD R207, R3, 0x2, R210 ;  /* 0x0000000203cf7824 */ /* 0x000fe200078e02d2 */
[----:B------:R-:W-:Y:S01]  /*107e0*/  SEL R8, RZ, 0x8, P4 ;  /* 0x00000008ff087807 */ /* 0x000fe20002000000 */
[----:B------:R-:W-:Y:S01]  /*107f0*/  LDSM.16.M88.4 R12, [R210+0x10080] ;  /* 0x01008000d20c783b */ /* 0x000fe20000000200 */
[----:B------:R-:W-:Y:S01]  /*10800*/  LEA R56, P0, R10, c[0x0][0x1f8], 0x1 ;  /* 0x00007e000a387a11 */ /* 0x000fe200078008ff */
[----:B------:R-:W-:Y:S01]  /*10810*/  UISETP.GT.AND UP0, UPT, UR10, UR6, UPT ;  /* 0x000000060a00728c */ /* 0x000fe2000bf04270 */
[----:B------:R-:W-:Y:S01]  /*10820*/  LOP3.LUT P2, RZ, R43, 0x4, RZ, 0xc0, !PT ;  /* 0x000000042bff7812 */ /* 0x000fe2000784c0ff */
[----:B------:R-:W-:Y:S01]  /*10830*/  IMAD.IADD R8, R8, 0x1, R41 ;  /* 0x0000000108087824 */ /* 0x000fe200078e0229 */
[----:B------:R-:W-:Y:S01]  /*10840*/  LEA.HI.X R57, R10, c[0x0][0x1fc], R11, 0x1, P0 ;  /* 0x00007f000a397a11 */ /* 0x000fe200000f0c0b */
[----:B------:R-:W-:Y:S01]  /*10850*/  LDSM.16.M88.4 R20, [R212] ;  /* 0x00000000d414783b */ /* 0x000fe20000000200 */
[----:B------:R-:W-:Y:S01]  /*10860*/  SEL R0, R9, 0xffffffc0, !P2 ;  /* 0xffffffc009007807 */ /* 0x000fe20005000000 */
[----:B------:R-:W-:Y:S01]  /*10870*/  UIADD3 UR9, UR16, 0x1, -UR9 ;  /* 0x0000000110097890 */ /* 0x000fe2000fffe809 */
[C---:B------:R-:W-:Y:S01]  /*10880*/  LOP3.LUT P2, RZ, R8.reuse, 0x2, RZ, 0xc0, !PT ;  /* 0x0000000208ff7812 */ /* 0x040fe2000784c0ff */
[----:B------:R-:W2:Y:S01]  /*10890*/  LDSM.16.M88.4 R44, [R213+0xc880] ;  /* 0x00c88000d52c783b */ /* 0x000ea20000000200 */
[----:B------:R-:W-:Y:S01]  /*108a0*/  LOP3.LUT P0, RZ, R8, 0x8, RZ, 0xc0, !PT ;  /* 0x0000000808ff7812 */ /* 0x000fe2000780c0ff */
[----:B------:R-:W-:Y:S01]  /*108b0*/  IMAD.IADD R208, R213, 0x1, R0 ;  /* 0x00000001d5d07824 */ /* 0x000fe200078e0200 */
[C---:B------:R-:W-:Y:S01]  /*108c0*/  ISETP.GE.OR P2, PT, R40.reuse, UR4, !P2 ;  /* 0x0000000428007c0c */ /* 0x040fe2000d746670 */
[----:B------:R-:W3:Y:S01]  /*108d0*/  LDSM.16.M88.4 R48, [R212+0x800] ;  /* 0x00080000d430783b */ /* 0x000ee20000000200 */
[----:B------:R-:W-:Y:S01]  /*108e0*/  ISETP.GE.OR P0, PT, R40, UR4, !P0 ;  /* 0x0000000428007c0c */ /* 0x000fe2000c706670 */
[----:B------:R-:W-:Y:S01]  /*108f0*/  IMAD.IADD R202, R0, 0x1, R212 ;  /* 0x0000000100ca7824 */ /* 0x000fe200078e02d4 */
[----:B------:R-:W-:Y:S01]  /*10900*/  LEA.HI R67, R67, R64, RZ, 0x2 ;  /* 0x0000004043437211 */ /* 0x000fe200078f10ff */
[----:B------:R-:W-:Y:S01]  /*10910*/  @!PT LDS RZ, [RZ] ;  /* 0x00000000fffff984 */ /* 0x000fe20000000800 */
[----:B------:R-:W-:Y:S01]  /*10920*/  @!PT LDS RZ, [RZ] ;  /* 0x00000000fffff984 */ /* 0x000fe20000000800 */
[----:B------:R-:W-:Y:S01]  /*10930*/  @!PT LDS RZ, [RZ] ;  /* 0x00000000fffff984 */ /* 0x000fe20000000800 */
[----:B------:R4:W-:Y:S01]  /*10940*/  LDGSTS.E.BYPASS.LTC128B.128 [R218+0x8080], [R56.64], !P1 ;  /* 0x0808000038da7fae */ /* 0x0009e2000c901d5e */
[----:B------:R-:W-:Y:S01]  /*10950*/  LOP3.LUT P1, RZ, R8, 0x4, RZ, 0xc0, !PT ;  /* 0x0000000408ff7812 */ /* 0x000fe2000782c0ff */
[----:B------:R-:W-:Y:S01]  /*10960*/  @UP0 UIADD3 UR5, UR13, -0x2, URZ ;  /* 0xfffffffe0d050890 */ /* 0x000fe2000fffe03f */
[----:B------:R-:W-:Y:S01]  /*10970*/  SHF.R.S32.HI R0, RZ, 0x1f, R73 ;  /* 0x0000001fff007819 */ /* 0x000fe20000011449 */
[----:B------:R-:W-:Y:S01]  /*10980*/  ULDC UR7, c[0x0][0x324] ;  /* 0x0000c90000077ab9 */ /* 0x000fe20000000800 */
[----:B------:R-:W-:Y:S01]  /*10990*/  ISETP.GE.OR P1, PT, R40, UR4, !P1 ;  /* 0x0000000428007c0c */ /* 0x000fe2000cf26670 */
[----:B------:R-:W-:Y:S01]  /*109a0*/  @UP0 USHF.R.S32.HI UR4, URZ, 0x1f, UR5 ;  /* 0x0000001f3f040899 */ /* 0x000fe20008011405 */
[----:B------:R-:W-:Y:S01]  /*109b0*/  LOP3.LUT R67, R67, 0xfffffffc, RZ, 0xc0, !PT ;  /* 0xfffffffc43437812 */ /* 0x000fe200078ec0ff */
[----:B------:R4:W-:Y:S01]  /*109c0*/  LDGSTS.E.BYPASS.LTC128B.128 [R218+0x9080], [R56.64+0x80], !P2 ;  /* 0x0908008038da7fae */ /* 0x0009e2000d101d5e */
[----:B------:R-:W-:Y:S01]  /*109d0*/  PLOP3.LUT P3, PT, PT, PT, UP0, 0x80, 0x0 ;  /* 0x000000000000781c */ /* 0x000fe20003f6f008 */
[----:B------:R-:W-:Y:S01]  /*109e0*/  ULOP3.LUT UR7, URZ, UR7, URZ, 0x33, !UPT ;  /* 0x000000073f077292 */ /* 0x000fe2000f8e333f */
[----:B------:R-:W-:-:S02]  /*109f0*/  LEA.HI R0, R0, R73, RZ, 0x3 ;  /* 0x0000004900007211 */ /* 0x000fc400078f18ff */
[----:B------:R-:W-:Y:S02]  /*10a00*/  PLOP3.LUT P2, PT, PT, PT, UP0, 0x80, 0x0 ;  /* 0x000000000000781c */ /* 0x000fe40003f4f008 */
[C---:B------:R-:W-:Y:S02]  /*10a10*/  IADD3 R203, R212.reuse, 0x800, RZ ;  /* 0x00000800d4cb7810 */ /* 0x040fe40007ffe0ff */
[C---:B------:R-:W-:Y:S01]  /*10a20*/  IADD3 R201, R212.reuse, 0x1000, RZ ;  /* 0x00001000d4c97810 */ /* 0x040fe20007ffe0ff */
[----:B-1----:R-:W-:Y:S01]  /*10a30*/  HMMA.16816.F32.BF16 R16, R24, R28, RZ ;  /* 0x0000001c1810723c */ /* 0x002fe200000418ff */
[----:B------:R4:W-:Y:S01]  /*10a40*/  LDGSTS.E.BYPASS.LTC128B.128 [R218+0xa080], [R56.64+0x100], !P1 ;  /* 0x0a08010038da7fae */ /* 0x0009e2000c901d5e */
[----:B------:R-:W-:Y:S02]  /*10a50*/  PLOP3.LUT P1, PT, PT, PT, UP0, 0x80, 0x0 ;  /* 0x000000000000781c */ /* 0x000fe40003f2f008 */
[----:B------:R-:W-:Y:S01]  /*10a60*/  IADD3 R200, R212, 0x1800, RZ ;  /* 0x00001800d4c87810 */ /* 0x000fe20007ffe0ff */
[----:B------:R4:W-:Y:S01]  /*10a70*/  LDGSTS.E.BYPASS.LTC128B.128 [R218+0xb080], [R56.64+0x180], !P0 ;  /* 0x0b08018038da7fae */ /* 0x0009e2000c101d5e */
[----:B------:R-:W-:-:S02]  /*10a80*/  PLOP3.LUT P0, PT, PT, PT, UP0, 0x80, 0x0 ;  /* 0x000000000000781c */ /* 0x000fc40003f0f008 */
[C---:B------:R-:W-:Y:S01]  /*10a90*/  HMMA.16816.F32.BF16 R28, R24.reuse, R30, RZ ;  /* 0x0000001e181c723c */ /* 0x040fe200000418ff */
[----:B------:R-:W-:Y:S01]  /*10aa0*/  LDSM.16.M88.4 R52, [R209+0x10080] ;  /* 0x01008000d134783b */ /* 0x000fe20000000200 */
[C---:B------:R-:W-:Y:S02]  /*10ab0*/  IADD3 R199, R212.reuse, 0x2000, RZ ;  /* 0x00002000d4c77810 */ /* 0x040fe40007ffe0ff */
[C---:B------:R-:W-:Y:S01]  /*10ac0*/  IADD3 R198, R212.reuse, 0x2800, RZ ;  /* 0x00002800d4c67810 */ /* 0x040fe20007ffe0ff */
[----:B------:R-:W1:Y:S01]  /*10ad0*/  LDSM.16.M88.4 R8, [R208+0xc080] ;  /* 0x00c08000d008783b */ /* 0x000e620000000200 */
[C---:B------:R-:W-:Y:S02]  /*10ae0*/  IADD3 R197, R212.reuse, 0x3000, RZ ;  /* 0x00003000d4c57810 */ /* 0x040fe40007ffe0ff */
[----:B--2---:R-:W-:Y:S01]  /*10af0*/  HMMA.16816.F32.BF16 R40, R24, R44, RZ ;  /* 0x0000002c1828723c */ /* 0x004fe200000418ff */
[----:B------:R-:W-:Y:S01]  /*10b00*/  LDSM.16.M88.4 R36, [R207+0x10080] ;  /* 0x01008000cf24783b */ /* 0x000fe20000000200 */
[----:B------:R-:W-:-:S03]  /*10b10*/  IADD3 R196, R212, 0x3800, RZ ;  /* 0x00003800d4c47810 */ /* 0x000fc60007ffe0ff */
[----:B------:R-:W2:Y:S03]  /*10b20*/  LDSM.16.M88.4 R32, [R202] ;  /* 0x00000000ca20783b */ /* 0x000ea60000000200 */
[C---:B------:R-:W-:Y:S01]  /*10b30*/  HMMA.16816.F32.BF16 R16, R12.reuse, R20, R16 ;  /* 0x000000140c10723c */ /* 0x040fe20000041810 */
[----:B------:R-:W5:Y:S04]  /*10b40*/  LDSM.16.M88.4 R68, [R208+0xc880] ;  /* 0x00c88000d044783b */ /* 0x000f680000000200 */
[----:B------:R-:W-:Y:S03]  /*10b50*/  LDSM.16.M88.4 R60, [R213+0xd080] ;  /* 0x00d08000d53c783b */ /* 0x000fe60000000200 */
[----:B------:R-:W-:Y:S01]  /*10b60*/  HMMA.16816.F32.BF16 R28, R12, R22, R28 ;  /* 0x000000160c1c723c */ /* 0x000fe2000004181c */
[----:B------:R-:W2:Y:S04]  /*10b70*/  LDSM.16.M88.4 R20, [R214+0x14080] ;  /* 0x01408000d614783b */ /* 0x000ea80000000200 */
[----:B----4-:R-:W4:Y:S03]  /*10b80*/  LDSM.16.M88.4 R56, [R202+0x800] ;  /* 0x00080000ca38783b */ /* 0x010f260000000200 */
[----:B------:R-:W-:Y:S01]  /*10b90*/  HMMA.16816.F32.BF16 R24, R24, R46, RZ ;  /* 0x0000002e1818723c */ /* 0x000fe200000418ff */
[----:B------:R-:W-:Y:S04]  /*10ba0*/  LDSM.16.M88.4 R44, [R212+0x1000] ;  /* 0x00100000d42c783b */ /* 0x000fe80000000200 */
[----:B------:R-:W0:Y:S03]  /*10bb0*/  LDGDEPBAR ;  /* 0x00000000000079af */ /* 0x000e260000000000 */
[----:B---3--:R-:W-:Y:S08]  /*10bc0*/  HMMA.16816.F32.BF16 R40, R12, R48, R40 ;  /* 0x000000300c28723c */ /* 0x008ff00000041828 */
[C---:B-1----:R-:W-:Y:S08]  /*10bd0*/  HMMA.16816.F32.BF16 R16, R52.reuse, R8, R16 ;  /* 0x000000083410723c */ /* 0x042ff00000041810 */
[----:B------:R-:W-:Y:S01]  /*10be0*/  HMMA.16816.F32.BF16 R28, R52, R10, R28 ;  /* 0x0000000a341c723c */ /* 0x000fe2000004181c */
[----:B------:R-:W1:Y:S07]  /*10bf0*/  LDSM.16.M88.4 R8, [R210+0x14080] ;  /* 0x01408000d208783b */ /* 0x000e6e0000000200 */
[----:B------:R-:W-:Y:S01]  /*10c00*/  HMMA.16816.F32.BF16 R12, R12, R50, R24 ;  /* 0x000000320c0c723c */ /* 0x000fe20000041818 */
[----:B------:R-:W3:Y:S04]  /*10c10*/  LDSM.16.M88.4 R48, [R213+0xd880] ;  /* 0x00d88000d530783b */ /* 0x000ee80000000200 */
[----:B------:R-:W-:Y:S03]  /*10c20*/  LDSM.16.M88.4 R24, [R209+0x14080] ;  /* 0x01408000d118783b */ /* 0x000fe60000000200 */
[----:B--2---:R-:W-:Y:S08]  /*10c30*/  HMMA.16816.F32.BF16 R16, R36, R32, R16 ;  /* 0x000000202410723c */ /* 0x004ff00000041810 */
[----:B-----5:R-:W-:Y:S08]  /*10c40*/  HMMA.16816.F32.BF16 R40, R52, R68, R40 ;  /* 0x000000443428723c */ /* 0x020ff00000041828 */
[----:B------:R-:W-:Y:S01]  /*10c50*/  HMMA.16816.F32.BF16 R28, R36, R34, R28 ;  /* 0x00000022241c723c */ /* 0x000fe2000004181c */
[----:B------:R-:W2:Y:S07]  /*10c60*/  LDSM.16.M88.4 R32, [R208+0xd080] ;  /* 0x00d08000d020783b */ /* 0x000eae0000000200 */
[----:B------:R-:W-:Y:S08]  /*10c70*/  HMMA.16816.F32.BF16 R16, R20, R60, R16 ;  /* 0x0000003c1410723c */ /* 0x000ff00000041810 */
[----:B------:R-:W-:Y:S01]  /*10c80*/  HMMA.16816.F32.BF16 R52, R52, R70, R12 ;  /* 0x000000463434723c */ /* 0x000fe2000004180c */
[----:B------:R-:W5:Y:S04]  /*10c90*/  LDSM.16.M88.4 R68, [R212+0x1800] ;  /* 0x00180000d444783b */ /* 0x000f680000000200 */
[----:B------:R-:W-:Y:S03]  /*10ca0*/  LDSM.16.M88.4 R12, [R207+0x14080] ;  /* 0x01408000cf0c783b */ /* 0x000fe60000000200 */
[----:B----4-:R-:W-:Y:S08]  /*10cb0*/  HMMA.16816.F32.BF16 R40, R36, R56, R40 ;  /* 0x000000382428723c */ /* 0x010ff00000041828 */
[----:B-1----:R-:W-:Y:S08]  /*10cc0*/  HMMA.16816.F32.BF16 R16, R8, R44, R16 ;  /* 0x0000002c0810723c */ /* 0x002ff00000041810 */
[----:B------:R-:W-:Y:S01]  /*10cd0*/  HMMA.16816.F32.BF16 R28, R20, R62, R28 ;  /* 0x0000003e141c723c */ /* 0x000fe2000004181c */
[----:B------:R-:W1:Y:S07]  /*10ce0*/  LDSM.16.M88.4 R60, [R202+0x1000] ;  /* 0x00100000ca3c783b */ /* 0x000e6e0000000200 */
[----:B------:R-:W-:Y:S01]  /*10cf0*/  HMMA.16816.F32.BF16 R52, R36, R58, R52 ;  /* 0x0000003a2434723c */ /* 0x000fe20000041834 */
[----:B------:R-:W4:Y:S04]  /*10d00*/  LDSM.16.M88.4 R56, [R208+0xd880] ;  /* 0x00d88000d038783b */ /* 0x000f280000000200 */
[----:B------:R-:W-:Y:S03]  /*10d10*/  LDSM.16.M88.4 R36, [R214+0x18080] ;  /* 0x01808000d624783b */ /* 0x000fe60000000200 */
[----:B---3--:R-:W-:Y:S08]  /*10d20*/  HMMA.16816.F32.BF16 R40, R20, R48, R40 ;  /* 0x000000301428723c */ /* 0x008ff00000041828 */
[----:B--2---:R-:W-:Y:S08]  /*10d30*/  HMMA.16816.F32.BF16 R16, R24, R32, R16 ;  /* 0x000000201810723c */ /* 0x004ff00000041810 */
[----:B------:R-:W-:Y:S01]  /*10d40*/  HMMA.16816.F32.BF16 R28, R8, R46, R28 ;  /* 0x0000002e081c723c */ /* 0x000fe2000004181c */
[----:B------:R-:W2:Y:S07]  /*10d50*/  LDSM.16.M88.4 R44, [R213+0xe080] ;  /* 0x00e08000d52c783b */ /* 0x000eae0000000200 */
[----:B------:R-:W-:Y:S01]  /*10d60*/  HMMA.16816.F32.BF16 R52, R20, R50, R52 ;  /* 0x000000321434723c */ /* 0x000fe20000041834 */
[----:B------:R-:W3:Y:S04]  /*10d70*/  LDSM.16.M88.4 R48, [R202+0x1800] ;  /* 0x00180000ca30783b */ /* 0x000ee80000000200 */
[----:B------:R-:W-:Y:S03]  /*10d80*/  LDSM.16.M88.4 R20, [R210+0x18080] ;  /* 0x01808000d214783b */ /* 0x000fe60000000200 */
[----:B-----5:R-:W-:Y:S08]  /*10d90*/  HMMA.16816.F32.BF16 R40, R8, R68, R40 ;  /* 0x000000440828723c */ /* 0x020ff00000041828 */
[----:B-1----:R-:W-:Y:S08]  /*10da0*/  HMMA.16816.F32.BF16 R16, R12, R60, R16 ;  /* 0x0000003c0c10723c */ /* 0x002ff00000041810 */
[----:B------:R-:W-:Y:S01]  /*10db0*/  HMMA.16816.F32.BF16 R28, R24, R34, R28 ;  /* 0x00000022181c723c */ /* 0x000fe2000004181c */
[----:B------:R-:W1:Y:S07]  /*10dc0*/  LDSM.16.M88.4 R32, [R212+0x2000] ;  /* 0x00200000d420783b */ /* 0x000e6e0000000200 */
[----:B------:R-:W-:Y:S01]  /*10dd0*/  HMMA.16816.F32.BF16 R52, R8, R70, R52 ;  /* 0x000000460834723c */ /* 0x000fe20000041834 */
[----:B------:R-:W5:Y:S04]  /*10de0*/  LDSM.16.M88.4 R68, [R213+0xe880] ;  /* 0x00e88000d544783b */ /* 0x000f680000000200 */
[----:B------:R-:W-:Y:S03]  /*10df0*/  LDSM.16.M88.4 R8, [R209+0x18080] ;  /* 0x01808000d108783b */ /* 0x000fe60000000200 */
[----:B----4-:R-:W-:Y:S08]  /*10e00*/  HMMA.16816.F32.BF16 R40, R24, R56, R40 ;  /* 0x000000381828723c */ /* 0x010ff00000041828 */
[----:B--2---:R-:W-:Y:S08]  /*10e10*/  HMMA.16816.F32.BF16 R16, R36, R44, R16 ;  /* 0x0000002c2410723c */ /* 0x004ff00000041810 */
[----:B------:R-:W-:Y:S01]  /*10e20*/  HMMA.16816.F32.BF16 R28, R12, R62, R28 ;  /* 0x0000003e0c1c723c */ /* 0x000fe2000004181c */
[----:B------:R-:W2:Y:S07]  /*10e30*/  LDSM.16.M88.4 R60, [R208+0xe080] ;  /* 0x00e08000d03c783b */ /* 0x000eae0000000200 */
[----:B------:R-:W-:Y:S01]  /*10e40*/  HMMA.16816.F32.BF16 R52, R24, R58, R52 ;  /* 0x0000003a1834723c */ /* 0x000fe20000041834 */
[----:B------:R-:W-:Y:S04]  /*10e50*/  LDSM.16.M88.4 R56, [R207+0x18080] ;  /* 0x01808000cf38783b */ /* 0x000fe80000000200 */
[----:B------:R-:W-:Y:S03]  /*10e60*/  LDSM.16.M88.4 R24, [R202+0x2000] ;  /* 0x00200000ca18783b */ /* 0x000fe60000000200 */
[----:B---3--:R-:W-:Y:S08]  /*10e70*/  HMMA.16816.F32.BF16 R40, R12, R48, R40 ;  /* 0x000000300c28723c */ /* 0x008ff00000041828 */
[----:B-1----:R-:W-:Y:S08]  /*10e80*/  HMMA.16816.F32.BF16 R16, R20, R32, R16 ;  /* 0x000000201410723c */ /* 0x002ff00000041810 */
[----:B------:R-:W-:Y:S01]  /*10e90*/  HMMA.16816.F32.BF16 R28, R36, R46, R28 ;  /* 0x0000002e241c723c */ /* 0x000fe2000004181c */
[----:B------:R-:W1:Y:S07]  /*10ea0*/  LDSM.16.M88.4 R44, [R212+0x2800] ;  /* 0x00280000d42c783b */ /* 0x000e6e0000000200 */
[----:B------:R-:W-:Y:S01]  /*10eb0*/  HMMA.16816.F32.BF16 R52, R12, R50, R52 ;  /* 0x000000320c34723c */ /* 0x000fe20000041834 */
[----:B------:R-:W-:Y:S04]  /*10ec0*/  LDSM.16.M88.4 R48, [R214+0x1c080] ;  /* 0x01c08000d630783b */ /* 0x000fe80000000200 */
[----:B------:R-:W-:Y:S03]  /*10ed0*/  LDSM.16.M88.4 R12, [R213+0xf080] ;  /* 0x00f08000d50c783b */ /* 0x000fe60000000200 */
[----:B-----5:R-:W-:Y:S08]  /*10ee0*/  HMMA.16816.F32.BF16 R40, R36, R68, R40 ;  /* 0x000000442428723c */ /* 0x020ff00000041828 */
[----:B--2---:R-:W-:Y:S08]  /*10ef0*/  HMMA.16816.F32.BF16 R16, R8, R60, R16 ;  /* 0x0000003c0810723c */ /* 0x004ff00000041810 */
[----:B------:R-:W-:Y:S01]  /*10f00*/  HMMA.16816.F32.BF16 R28, R20, R34, R28 ;  /* 0x00000022141c723c */ /* 0x000fe2000004181c */
[----:B------:R-:W2:Y:S07]  /*10f10*/  LDSM.16.M88.4 R32, [R208+0xe880] ;  /* 0x00e88000d020783b */ /* 0x000eae0000000200 */
[----:B------:R-:W-:Y:S01]  /*10f20*/  HMMA.16816.F32.BF16 R52, R36, R70, R52 ;  /* 0x000000462434723c */ /* 0x000fe20000041834 */
[----:B------:R-:W3:Y:S04]  /*10f30*/  LDSM.16.M88.4 R68, [R202+0x2800] ;  /* 0x00280000ca44783b */ /* 0x000ee80000000200 */
[----:B------:R-:W-:Y:S03]  /*10f40*/  LDSM.16.M88.4 R36, [R210+0x1c080] ;  /* 0x01c08000d224783b */ /* 0x000fe60000000200 */
[----:B-1----:R-:W-:Y:S08]  /*10f50*/  HMMA.16816.F32.BF16 R40, R20, R44, R40 ;  /* 0x0000002c1428723c */ /* 0x002ff00000041828 */
[----:B------:R-:W-:Y:S08]  /*10f60*/  HMMA.16816.F32.BF16 R16, R56, R24, R16 ;  /* 0x000000183810723c */ /* 0x000ff00000041810 */
[----:B------:R-:W-:Y:S01]  /*10f70*/  HMMA.16816.F32.BF16 R28, R8, R62, R28 ;  /* 0x0000003e081c723c */ /* 0x000fe2000004181c */
[----:B------:R-:W1:Y:S07]  /*10f80*/  LDSM.16.M88.4 R60, [R212+0x3000] ;  /* 0x00300000d43c783b */ /* 0x000e6e0000000200 */
[----:B------:R-:W-:Y:S01]  /*10f90*/  HMMA.16816.F32.BF16 R52, R20, R46, R52 ;  /* 0x0000002e1434723c */ /* 0x000fe20000041834 */
[----:B------:R-:W4:Y:S04]  /*10fa0*/  LDSM.16.M88.4 R44, [R213+0xf880] ;  /* 0x00f88000d52c783b */ /* 0x000f280000000200 */
[----:B------:R-:W-:Y:S03]  /*10fb0*/  LDSM.16.M88.4 R20, [R208+0xf080] ;  /* 0x00f08000d014783b */ /* 0x000fe60000000200 */
[----:B--2---:R-:W-:Y:S08]  /*10fc0*/  HMMA.16816.F32.BF16 R40, R8, R32, R40 ;  /* 0x000000200828723c */ /* 0x004ff00000041828 */
[----:B------:R-:W-:Y:S08]  /*10fd0*/  HMMA.16816.F32.BF16 R16, R48, R12, R16 ;  /* 0x0000000c3010723c */ /* 0x000ff00000041810 */
[----:B------:R-:W-:Y:S01]  /*10fe0*/  HMMA.16816.F32.BF16 R28, R56, R26, R28 ;  /* 0x0000001a381c723c */ /* 0x000fe2000004181c */
[----:B------:R-:W2:Y:S07]  /*10ff0*/  LDSM.16.M88.4 R24, [R209+0x1c080] ;  /* 0x01c08000d118783b */ /* 0x000eae0000000200 */
[----:B------:R-:W-:Y:S01]  /*11000*/  HMMA.16816.F32.BF16 R52, R8, R34, R52 ;  /* 0x000000220834723c */ /* 0x000fe20000041834 */
[----:B------:R-:W5:Y:S04]  /*11010*/  LDSM.16.M88.4 R32, [R212+0x3800] ;  /* 0x00380000d420783b */ /* 0x000f680000000200 */
[----:B------:R-:W-:Y:S03]  /*11020*/  LDSM.16.M88.4 R8, [R207+0x1c080] ;  /* 0x01c08000cf08783b */ /* 0x000fe60000000200 */
[----:B---3--:R-:W-:Y:S08]  /*11030*/  HMMA.16816.F32.BF16 R40, R56, R68, R40 ;  /* 0x000000443828723c */ /* 0x008ff00000041828 */
[----:B-1----:R-:W-:Y:S08]  /*11040*/  HMMA.16816.F32.BF16 R16, R36, R60, R16 ;  /* 0x0000003c2410723c */ /* 0x002ff00000041810 */
[----:B------:R-:W-:Y:S01]  /*11050*/  HMMA.16816.F32.BF16 R28, R48, R14, R28 ;  /* 0x0000000e301c723c */ /* 0x000fe2000004181c */
[----:B------:R-:W1:Y:S07]  /*11060*/  LDSM.16.M88.4 R12, [R202+0x3000] ;  /* 0x00300000ca0c783b */ /* 0x000e6e0000000200 */
[----:B------:R-:W-:Y:S01]  /*11070*/  HMMA.16816.F32.BF16 R52, R56, R70, R52 ;  /* 0x000000463834723c */ /* 0x000fe20000041834 */
[----:B------:R-:W3:Y:S07]  /*11080*/  LDSM.16.M88.4 R56, [R208+0xf880] ;  /* 0x00f88000d038783b */ /* 0x000eee0000000200 */
[----:B----4-:R-:W-:Y:S08]  /*11090*/  HMMA.16816.F32.BF16 R40, R48, R44, R40 ;  /* 0x0000002c3028723c */ /* 0x010ff00000041828 */
[----:B--2---:R-:W-:Y:S08]  /*110a0*/  HMMA.16816.F32.BF16 R16, R24, R20, R16 ;  /* 0x000000141810723c */ /* 0x004ff00000041810 */
[----:B------:R-:W-:Y:S08]  /*110b0*/  HMMA.16816.F32.BF16 R28, R36, R62, R28 ;  /* 0x0000003e241c723c */ /* 0x000ff0000004181c */
[----:B------:R-:W-:Y:S08]  /*110c0*/  HMMA.16816.F32.BF16 R52, R48, R46, R52 ;  /* 0x0000002e3034723c */ /* 0x000ff00000041834 */
[----:B-----5:R-:W-:Y:S07]  /*110d0*/  HMMA.16816.F32.BF16 R40, R36, R32, R40 ;  /* 0x000000202428723c */ /* 0x020fee0000041828 */
[----:B------:R-:W-:Y:S01]  /*110e0*/  @P1 IMAD.MOV.U32 R32, RZ, RZ, R216 ;  /* 0x000000ffff201224 */ /* 0x000fe200078e00d8 */
[----:B-1----:R-:W-:Y:S01]  /*110f0*/  HMMA.16816.F32.BF16 R16, R8, R12, R16 ;  /* 0x0000000c0810723c */ /* 0x002fe20000041810 */
[----:B------:R-:W-:Y:S01]  /*11100*/  @P1 IMAD.MOV.U32 R33, RZ, RZ, R223 ;  /* 0x000000ffff211224 */ /* 0x000fe200078e00df */
[----:B------:R-:W-:-:S03]  /*11110*/  PLOP3.LUT P1, PT, PT, PT, UP3, 0x80, 0x0 ;  /* 0x000000000000781c */ /* 0x000fc60003f2f038 */
[----:B------:R-:W-:Y:S01]  /*11120*/  @P0 IMAD.WIDE.U32 R32, R7, UR5, R32 ;  /* 0x0000000507200c25 */ /* 0x000fe2000f8e0020 */
[----:B------:R-:W-:Y:S01]  /*11130*/  PLOP3.LUT P0, PT, PT, PT, UP0, 0x80, 0x0 ;  /* 0x000000000000781c */ /* 0x000fe20003f0f008 */
[----:B------:R-:W-:Y:S01]  /*11140*/  @UP0 UIMAD UR5, UR11, UR5, URZ ;  /* 0x000000050b0502a4 */ /* 0x000fe2000f8e023f */
[----:B------:R-:W-:Y:S01]  /*11150*/  HMMA.16816.F32.BF16 R28, R24, R22, R28 ;  /* 0x00000016181c723c */ /* 0x000fe2000004181c */
[----:B------:R-:W1:Y:S01]  /*11160*/  LDSM.16.M88.4 R20, [R202+0x3800] ;  /* 0x00380000ca14783b */ /* 0x000e620000000200 */
[----:B------:R-:W-:Y:S01]  /*11170*/  LOP3.LUT R13, R6, 0xffffffe0, RZ, 0xc0, !PT ;  /* 0xffffffe0060d7812 */ /* 0x000fe200078ec0ff */
[----:B------:R-:W-:Y:S01]  /*11180*/  @UP0 UIMAD UR4, UR4, UR8, UR5 ;  /* 0x00000008040402a4 */ /* 0x000fe2000f8e0205 */
[----:B------:R-:W-:Y:S01]  /*11190*/  LOP3.LUT R12, R0, 0xffffff8, RZ, 0xc0, !PT ;  /* 0x0ffffff8000c7812 */ /* 0x000fe200078ec0ff */
[----:B------:R-:W-:-:S04]  /*111a0*/  DEPBAR.LE SB0, 0x0 ;  /* 0x000080000000791a */ /* 0x000fc80000000000 */
[----:B------:R-:W-:Y:S01]  /*111b0*/  HMMA.16816.F32.BF16 R52, R36, R34, R52 ;  /* 0x000000222434723c */ /* 0x000fe20000041834 */
[C---:B------:R-:W-:Y:S01]  /*111c0*/  IMAD.IADD R6, R64.reuse, 0x1, -R13 ;  /* 0x0000000140067824 */ /* 0x040fe200078e0a0d */
[----:B------:R-:W-:Y:S01]  /*111d0*/  @P0 IADD3 R33, R33, UR4, RZ ;  /* 0x0000000421210c10 */ /* 0x000fe2000fffe0ff */
[----:B------:R-:W-:Y:S01]  /*111e0*/  IMAD.IADD R64, R64, 0x1, -R67 ;  /* 0x0000000140407824 */ /* 0x000fe200078e0a43 */
[----:B------:R-:W-:Y:S01]  /*111f0*/  PLOP3.LUT P0, PT, PT, PT, UP3, 0x80, 0x0 ;  /* 0x000000000000781c */ /* 0x000fe20003f0f038 */
[----:B------:R-:W-:Y:S01]  /*11200*/  IMAD.IADD R73, R73, 0x1, -R12 ;  /* 0x0000000149497824 */ /* 0x000fe200078e0a0c */
[----:B------:R-:W-:Y:S01]  /*11210*/  SHF.R.S32.HI R13, RZ, 0x1f, R6 ;  /* 0x0000001fff0d7819 */ /* 0x000fe20000011406 */
[----:B------:R-:W-:Y:S01]  /*11220*/  FMUL.FTZ R16, R16, c[0x0][0x320] ;  /* 0x0000c80010107a20 */ /* 0x000fe20000410000 */
[----:B---3--:R-:W-:Y:S01]  /*11230*/  HMMA.16816.F32.BF16 R40, R24, R56, R40 ;  /* 0x000000381828723c */ /* 0x008fe20000041828 */
[----:B------:R-:W-:Y:S01]  /*11240*/  FMUL.FTZ R7, R17, c[0x0][0x320] ;  /* 0x0000c80011077a20 */ /* 0x000fe20000410000 */
[----:B------:R-:W-:Y:S01]  /*11250*/  LEA.HI R17, R64, R64, RZ, 0x1 ;  /* 0x0000004040117211 */ /* 0x000fe200078f08ff */
[----:B------:R2:W3:Y:S01]  /*11260*/  MUFU.TANH R0, R16 ;  /* 0x0000001000007308 */ /* 0x0004e20000002400 */
[----:B------:R-:W-:Y:S01]  /*11270*/  @P3 LEA R12, P3, R32, c[0x0][0x1c8], 0x1 ;  /* 0x00007200200c3a11 */ /* 0x000fe200078608ff */
[----:B------:R-:W-:Y:S01]  /*11280*/  FMUL.FTZ R19, R19, c[0x0][0x320] ;  /* 0x0000c80013137a20 */ /* 0x000fe20000410000 */
[----:B------:R-:W-:-:S02]  /*11290*/  LOP3.LUT R17, R17, 0x1ffffffe, RZ, 0xc0, !PT ;  /* 0x1ffffffe11117812 */ /* 0x000fc400078ec0ff */
[----:B------:R-:W-:Y:S03]  /*112a0*/  HMMA.16816.F32.BF16 R28, R8, R14, R28 ;  /* 0x0000000e081c723c */ /* 0x000fe6000004181c */
[----:B------:R-:W-:Y:S01]  /*112b0*/  IMAD.IADD R17, R64, 0x1, -R17 ;  /* 0x0000000140117824 */ /* 0x000fe200078e0a11 */
[----:B------:R-:W4:Y:S03]  /*112c0*/  MUFU.TANH R7, R7 ;  /* 0x0000000700077308 */ /* 0x000f260000002400 */
[----:B------:R-:W-:Y:S01]  /*112d0*/  FMUL.FTZ R15, R18, c[0x0][0x320] ;  /* 0x0000c800120f7a20 */ /* 0x000fe20000410000 */
[----:B------:R-:W-:Y:S01]  /*112e0*/  HMMA.16816.F32.BF16 R52, R24, R58, R52 ;  /* 0x0000003a1834723c */ /* 0x000fe20000041834 */
[----:B------:R-:W-:Y:S02]  /*112f0*/  @P2 LEA.HI.X R33, R32, c[0x0][0x1cc], R33, 0x1, P3 ;  /* 0x0000730020212a11 */ /* 0x000fe400018f0c21 */
[----:B--2---:R-:W-:-:S02]  /*11300*/  LEA.HI R16, R13, R6, RZ, 0x2 ;  /* 0x000000060d107211 */ /* 0x004fc400078f10ff */
[----:B------:R-:W-:Y:S01]  /*11310*/  PLOP3.LUT P3, PT, PT, PT, UP0, 0x80, 0x0 ;  /* 0x000000000000781c */ /* 0x000fe20003f6f008 */
[----:B------:R-:W2:Y:S01]  /*11320*/  MUFU.TANH R15, R15 ;  /* 0x0000000f000f7308 */ /* 0x000ea20000002400 */
[----:B------:R-:W-:Y:S01]  /*11330*/  LEA.HI.SX32 R14, R16, UR23, 0x1e ;  /* 0x00000017100e7c11 */ /* 0x000fe2000f8ff2ff */
[----:B-1----:R-:W-:Y:S01]  /*11340*/  HMMA.16816.F32.BF16 R40, R8, R20, R40 ;  /* 0x000000140828723c */ /* 0x002fe20000041828 */
[----:B------:R-:W-:Y:S01]  /*11350*/  BAR.SYNC.DEFER_BLOCKING 0x0 ;  /* 0x0000000000007b1d */ /* 0x000fe20000010000 */
[----:B------:R-:W-:Y:S02]  /*11360*/  PLOP3.LUT P2, PT, PT, PT, UP0, 0x80, 0x0 ;  /* 0x000000000000781c */ /* 0x000fe40003f4f008 */
[----:B------:R-:W-:-:S03]  /*11370*/  IMAD R14, R73, 0x10, R14 ;  /* 0x00000010490e7824 */ /* 0x000fc600078e020e */
[----:B------:R1:W1:Y:S01]  /*11380*/  MUFU.TANH R13, R19 ;  /* 0x00000013000d7308 */ /* 0x0002620000002400 */
[----:B------:R-:W-:Y:S02]  /*11390*/  IMAD R219, R17, 0x8, R14 ;  /* 0x0000000811db7824 */ /* 0x000fe400078e020e */
[----:B------:R-:W-:Y:S01]  /*113a0*/  @P3 IMAD.MOV.U32 R32, RZ, RZ, R12 ;  /* 0x000000ffff203224 */ /* 0x000fe200078e000c */
[----:B------:R-:W-:Y:S01]  /*113b0*/  LOP3.LUT P3, RZ, R215, 0x4, RZ, 0xc0, !PT ;  /* 0x00000004d7ff7812 */ /* 0x000fe2000786c0ff */
[----:B------:R-:W-:Y:S01]  /*113c0*/  @P1 IMAD.HI.U32 R20, R219, c[0x0][0x2c8], RZ ;  /* 0x0000b200db141a27 */ /* 0x000fe200078e00ff */
[----:B------:R-:W-:-:S03]  /*113d0*/  PLOP3.LUT P1, PT, PT, PT, UP0, 0x80, 0x0 ;  /* 0x000000000000781c */ /* 0x000fc60003f2f008 */
[----:B------:R-:W-:Y:S01]  /*113e0*/  IMAD.MOV.U32 R18, RZ, RZ, R219 ;  /* 0x000000ffff127224 */ /* 0x000fe200078e00db */
[----:B------:R-:W-:Y:S01]  /*113f0*/  @P0 SHF.R.U32.HI R18, RZ, c[0x0][0x2cc], R20 ;  /* 0x0000b300ff120a19 */ /* 0x000fe20000011614 */
[----:B------:R-:W-:Y:S01]  /*11400*/  HMMA.16816.F32.BF16 R52, R8, R22, R52 ;  /* 0x000000160834723c */ /* 0x000fe20000041834 */
[----:B------:R-:W-:Y:S01]  /*11410*/  PLOP3.LUT P0, PT, PT, PT, UP0, 0x80, 0x0 ;  /* 0x000000000000781c */ /* 0x000fe20003f0f008 */
[----:B------:R-:W-:Y:S02]  /*11420*/  FMUL.FTZ R17, R29, c[0x0][0x320] ;  /* 0x0000c8001d117a20 */ /* 0x000fe40000410000 */
[----:B------:R-:W-:Y:S02]  /*11430*/  FMUL.FTZ R28, R28, c[0x0][0x320] ;  /* 0x0000c8001c1c7a20 */ /* 0x000fe40000410000 */
[----:B------:R-:W-:Y:S01]  /*11440*/  FMUL.FTZ R12, R40, c[0x0][0x320] ;  /* 0x0000c800280c7a20 */ /* 0x000fe20000410000 */
[----:B------:R-:W-:Y:S01]  /*11450*/  LOP3.LUT R11, R16, 0x7ffffffc, RZ, 0xc0, !PT ;  /* 0x7ffffffc100b7812 */ /* 0x000fe200078ec0ff */
[----:B------:R-:W-:Y:S01]  /*11460*/  IMAD.U32 R23, RZ, RZ, UR9 ;  /* 0x00000009ff177e24 */ /* 0x000fe2000f8e00ff */
[----:B------:R-:W5:Y:S01]  /*11470*/  SHFL.IDX PT, R16, R18, RZ, 0x1c1f ;  /* 0x001c1fff12107589 */ /* 0x000f6200000e0000 */
[----:B------:R-:W-:Y:S01]  /*11480*/  FMUL.FTZ R9, R31, c[0x0][0x320] ;  /* 0x0000c8001f097a20 */ /* 0x000fe20000410000 */
[----:B------:R1:W1:Y:S01]  /*11490*/  MUFU.TANH R14, R28 ;  /* 0x0000001c000e7308 */ /* 0x0002620000002400 */
[----:B------:R-:W-:-:S02]  /*114a0*/  IMAD.IADD R224, R6, 0x1, -R11 ;  /* 0x0000000106e07824 */ /* 0x000fc400078e0a0b */
[----:B------:R-:W-:Y:S01]  /*114b0*/  @!PT LDS RZ, [RZ] ;  /* 0x00000000fffff984 */ /* 0x000fe20000000800 */
[----:B------:R-:W-:Y:S01]  /*114c0*/  @!PT LDS RZ, [RZ] ;  /* 0x00000000fffff984 */ /* 0x000fe20000000800 */
[----:B------:R1:W-:Y:S01]  /*114d0*/  @P0 LDGSTS.E.BYPASS.LTC128B.128 [R218+0xc080], [R32.64], !P6 ;  /* 0x0c08000020da0fae */ /* 0x0003e2000f101d5e */
[----:B------:R-:W-:Y:S01]  /*114e0*/  PLOP3.LUT P0, PT, PT, PT, UP0, 0x80, 0x0 ;  /* 0x000000000000781c */ /* 0x000fe20003f0f008 */
[----:B------:R-:W-:Y:S02]  /*114f0*/  IMAD.SHL.U32 R224, R224, 0x2, RZ ;  /* 0x00000002e0e07824 */ /* 0x000fe400078e00ff */
[----:B------:R-:W-:Y:S01]  /*11500*/  FMUL.FTZ R6, R41, c[0x0][0x320] ;  /* 0x0000c80029067a20 */ /* 0x000fe20000410000 */
[----:B------:R1:W-:Y:S01]  /*11510*/  @P2 LDGSTS.E.BYPASS.LTC128B.128 [R218+0xd080], [R32.64+0x80], !P3 ;  /* 0x0d08008020da2fae */ /* 0x0003e2000d901d5e */
[----:B------:R-:W-:Y:S01]  /*11520*/  FMUL.FTZ R30, R30, c[0x0][0x320] ;  /* 0x0000c8001e1e7a20 */ /* 0x000fe20000410000 */
[----:B------:R-:W-:Y:S01]  /*11530*/  IADD3 R23, R23, -UR28, -R224 ;  /* 0x8000001c17177c10 */ /* 0x000fe2000fffe8e0 */
[----:B------:R-:W1:Y:S01]  /*11540*/  MUFU.TANH R17, R17 ;  /* 0x0000001100117308 */ /* 0x000e620000002400 */
[----:B------:R1:W-:Y:S01]  /*11550*/  @P1 LDGSTS.E.BYPASS.LTC128B.128 [R218+0xe080], [R32.64+0x100], !P5 ;  /* 0x0e08010020da1fae */ /* 0x0003e2000e901d5e */
[----:B------:R-:W-:Y:S01]  /*11560*/  FMUL.FTZ R10, R53, c[0x0][0x320] ;  /* 0x0000c800350a7a20 */ /* 0x000fe20000410000 */
[C---:B------:R-:W-:Y:S01]  /*11570*/  IADD3 R24, R23.reuse, c[0x0][0x328], RZ ;  /* 0x0000ca0017187a10 */ /* 0x040fe20007ffe0ff */
[----:B------:R-:W-:Y:S01]  /*11580*/  FMUL.FTZ R25, R52, c[0x0][0x320] ;  /* 0x0000c80034197a20 */ /* 0x000fe20000410000 */
[----:B------:R-:W-:Y:S01]  /*11590*/  IADD3 R23, R23, UR7, RZ ;  /* 0x0000000717177c10 */ /* 0x000fe2000fffe0ff */
[----:B------:R1:W-:Y:S01]  /*115a0*/  @P0 LDGSTS.E.BYPASS.LTC128B.128 [R218+0xf080], [R32.64+0x180], !P4 ;  /* 0x0f08018020da0fae */ /* 0x0003e2000e101d5e */
[----:B------:R-:W-:Y:S01]  /*115b0*/  PLOP3.LUT P0, PT, PT, PT, UP2, 0x40, 0x0 ;  /* 0x000000000000781c */ /* 0x000fe20003f0e828 */
[----:B------:R1:W1:Y:S01]  /*115c0*/  MUFU.TANH R8, R30 ;  /* 0x0000001e00087308 */ /* 0x0002620000002400 */
[----:B------:R-:W-:Y:S01]  /*115d0*/  IADD3 R11, -R224, UR16, -R5 ;  /* 0x00000010e00b7c10 */ /* 0x000fe2000fffe905 */
[----:B------:R-:W0:Y:S01]  /*115e0*/  LDGDEPBAR ;  /* 0x00000000000079af */ /* 0x000e220000000000 */
[----:B-----5:R-:W-:-:S02]  /*115f0*/  IMAD.IADD R20, R24, 0x1, R16 ;  /* 0x0000000118147824 */ /* 0x020fc400078e0210 */
[----:B------:R-:W-:-:S03]  /*11600*/  IMAD.IADD R26, R23, 0x1, R16 ;  /* 0x00000001171a7824 */ /* 0x000fc600078e0210 */
[----:B------:R-:W1:Y:S01]  /*11610*/  MUFU.TANH R9, R9 ;  /* 0x0000000900097308 */ /* 0x000e620000002400 */
[----:B------:R-:W-:-:S07]  /*11620*/  IMNMX R27, R20, R11, PT ;  /* 0x0000000b141b7217 */ /* 0x000fce0003800200 */
[----:B------:R-:W1:Y:S08]  /*11630*/  MUFU.TANH R12, R12 ;  /* 0x0000000c000c7308 */ /* 0x000e700000002400 */
[----:B------:R-:W1:Y:S08]  /*11640*/  MUFU.TANH R6, R6 ;  /* 0x0000000600067308 */ /* 0x000e700000002400 */
[----:B------:R-:W1:Y:S08]  /*11650*/  MUFU.TANH R10, R10 ;  /* 0x0000000a000a7308 */ /* 0x000e700000002400 */
[----:B------:R-:W1:Y:S01]  /*11660*/  MUFU.TANH R25, R25 ;  /* 0x0000001900197308 */ /* 0x000e620000002400 */
[----:B------:R-:W-:Y:S05]  /*11670*/  @P0 BRA `(.L_x_416) ;  /* 0x0000016000000947 */ /* 0x000fea0003800000 */
[----:B-1234-:R-:W-:Y:S01]  /*11680*/  IMAD.U32 R19, RZ, RZ, UR28 ;  /* 0x0000001cff137e24 */ /* 0x01efe2000f8e00ff */
[----:B------:R-:W-:Y:S04]  /*11690*/  BSSY B0, `(.L_x_417) ;  /* 0x000000f000007945 */ /* 0x000fe80003800000 */
[----:B------:R-:W-:-:S04]  /*116a0*/  IADD3 R20, -R19, UR16, R16 ;  /* 0x0000001013147c10 */ /* 0x000fc8000fffe110 */
        /* <DEDUP_REMOVED lines=9> */
.L_x_418:
[----:B------:R-:W-:-:S04]  /*11740*/  MOV R16, c[0x0][0x32c] ;  /* 0x0000cb0000107a02 */ /* 0x000fc80000000f00 */
[----:B------:R-:W-:-:S13]  /*11750*/  ISETP.NE.AND P0, PT, R16, 0x1, PT ;  /* 0x000000011000780c */ /* 0x000fda0003f05270 */
[----:B------:R-:W-:-:S05]  /*11760*/  @P0 IMAD.HI.U32 R16, R20, c[0x0][0x330], RZ ;  /* 0x0000cc0014100a27 */ /* 0x000fca00078e00ff */
[----:B------:R-:W-:Y:S02]  /*11770*/  @P0 SHF.R.U32.HI R20, RZ, c[0x0][0x334], R16 ;  /* 0x0000cd00ff140a19 */ /* 0x000fe40000011610 */
.L_x_419:
[----:B------:R-:W-:Y:S05]  /*11780*/  BSYNC B0 ;  /* 0x0000000000007941 */ /* 0x000fea0003800000 */
.L_x_417:
[----:B------:R-:W-:-:S04]  /*11790*/  IMAD R19, R20, c[0x0][0x32c], -R5 ;  /* 0x0000cb0014137a24 */ /* 0x000fc800078e0a05 */
[----:B------:R-:W-:-:S05]  /*117a0*/  IMAD.IADD R19, R19, 0x1, -R224 ;  /* 0x0000000113137824 */ /* 0x000fca00078e0ae0 */
[----:B------:R-:W-:Y:S02]  /*117b0*/  IADD3 R16, R19, c[0x0][0x32c], RZ ;  /* 0x0000cb0013107a10 */ /* 0x000fe40007ffe0ff */
[----:B------:R-:W-:Y:S02]  /*117c0*/  IMNMX R26, R26, R19, !PT ;  /* 0x000000131a1a7217 */ /* 0x000fe40007800200 */
[----:B------:R-:W-:Y:S02]  /*117d0*/  IMNMX R27, R27, R16, PT ;  /* 0x000000101b1b7217 */ /* 0x000fe40003800200 */
.L_x_416:
[----:B--234-:R-:W-:Y:S01]  /*117e0*/  ISETP.LT.AND P1, PT, RZ, UR13, PT ;  /* 0x0000000dff007c0c */ /* 0x01cfe2000bf21270 */
[----:B------:R-:W-:Y:S02]  /*117f0*/  FMUL.FTZ R21, R55, c[0x0][0x320] ;  /* 0x0000c80037157a20 */ /* 0x000fe40000410000 */
[----:B------:R-:W-:Y:S01]  /*11800*/  FMUL.FTZ R42, R42, c[0x0][0x320] ;  /* 0x0000c8002a2a7a20 */ /* 0x000fe20000410000 */
[C---:B------:R-:W-:Y:S02]  /*11810*/  ISETP.GT.AND P2, PT, R26.reuse, RZ, P1 ;  /* 0x000000ff1a00720c */ /* 0x040fe40000f44270 */
[----:B------:R-:W-:Y:S01]  /*11820*/  ISETP.GT.AND P0, PT, R26, 0x1, P1 ;  /* 0x000000011a00780c */ /* 0x000fe20000f04270 */
[----:B------:R-:W2:Y:S01]  /*11830*/  MUFU.TANH R21, R21 ;  /* 0x0000001500157308 */ /* 0x000ea20000002400 */
[----:B------:R-:W-:-:S02]  /*11840*/  ISETP.LT.OR P2, PT, R27, 0x1, P2 ;  /* 0x000000011b00780c */ /* 0x000fc40001741670 */
[----:B------:R-:W-:Y:S02]  /*11850*/  ISETP.LT.OR P0, PT, R27, 0x2, P0 ;  /* 0x000000021b00780c */ /* 0x000fe40000701670 */
[----:B-1----:R-:W-:Y:S02]  /*11860*/  FSEL R19, R0, -INF , !P2 ;  /* 0xff80000000137808 */ /* 0x002fe40005000000 */
[C---:B------:R-:W-:Y:S01]  /*11870*/  ISETP.GT.AND P2, PT, R26.reuse, 0x8, P1 ;  /* 0x000000081a00780c */ /* 0x040fe20000f44270 */
[----:B------:R1:W3:Y:S01]  /*11880*/  MUFU.TANH R0, R42 ;  /* 0x0000002a00007308 */ /* 0x0002e20000002400 */
[----:B------:R-:W-:Y:S02]  /*11890*/  FSEL R22, R7, -INF , !P0 ;  /* 0xff80000007167808 */ /* 0x000fe40004000000 */
[----:B------:R-:W-:Y:S01]  /*118a0*/  ISETP.GT.AND P0, PT, R26, 0x9, P1 ;  /* 0x000000091a00780c */ /* 0x000fe20000f04270 */
[----:B------:R4:W5:Y:S01]  /*118b0*/  SHFL.IDX PT, R7, R18, 0x1, 0x1c1f ;  /* 0x003c1f0012077f89 */ /* 0x00096200000e0000 */
[----:B------:R-:W-:-:S02]  /*118c0*/  ISETP.LT.OR P2, PT, R27, 0x9, P2 ;  /* 0x000000091b00780c */ /* 0x000fc40001741670 */
[----:B------:R-:W-:Y:S02]  /*118d0*/  ISETP.LT.OR P0, PT, R27, 0xa, P0 ;  /* 0x0000000a1b00780c */ /* 0x000fe40000701670 */
[----:B------:R-:W-:Y:S02]  /*118e0*/  FSEL R20, R14, -INF , !P2 ;  /* 0xff8000000e147808 */ /* 0x000fe40005000000 */
[C---:B------:R-:W-:Y:S02]  /*118f0*/  ISETP.GT.AND P2, PT, R26.reuse, 0x10, P1 ;  /* 0x000000101a00780c */ /* 0x040fe40000f44270 */
[----:B------:R-:W-:Y:S01]  /*11900*/  FSEL R16, R17, -INF , !P0 ;  /* 0xff80000011107808 */ /* 0x000fe20004000000 */
[----:B------:R-:W-:Y:S01]  /*11910*/  FMUL.FTZ R17, R43, c[0x0][0x320] ;  /* 0x0000c8002b117a20 */ /* 0x000fe20000410000 */
[----:B------:R-:W-:Y:S02]  /*11920*/  ISETP.GT.AND P0, PT, R26, 0x11, P1 ;  /* 0x000000111a00780c */ /* 0x000fe40000f04270 */
[----:B------:R-:W-:-:S02]  /*11930*/  ISETP.LT.OR P2, PT, R27, 0x11, P2 ;  /* 0x000000111b00780c */ /* 0x000fc40001741670 */
[C---:B------:R-:W-:Y:S01]  /*11940*/  ISETP.LT.OR P0, PT, R27.reuse, 0x12, P0 ;  /* 0x000000121b00780c */ /* 0x040fe20000701670 */
[----:B------:R-:W1:Y:S01]  /*11950*/  MUFU.TANH R17, R17 ;  /* 0x0000001100117308 */ /* 0x000e620000002400 */
[----:B------:R-:W-:Y:S02]  /*11960*/  FSEL R14, R12, -INF , !P2 ;  /* 0xff8000000c0e7808 */ /* 0x000fe40005000000 */
[----:B------:R-:W-:Y:S02]  /*11970*/  FSEL R12, R6, -INF , !P0 ;  /* 0xff800000060c7808 */ /* 0x000fe40004000000 */
[----:B------:R-:W-:Y:S01]  /*11980*/  ISETP.GT.AND P0, PT, R26, 0x19, P1 ;  /* 0x000000191a00780c */ /* 0x000fe20000f04270 */
[----:B----4-:R-:W-:Y:S01]  /*11990*/  FMUL.FTZ R18, R54, c[0x0][0x320] ;  /* 0x0000c80036127a20 */ /* 0x010fe20000410000 */
[----:B------:R-:W-:Y:S01]  /*119a0*/  ISETP.GT.AND P3, PT, R26, 0x18, P1 ;  /* 0x000000181a00780c */ /* 0x000fe20000f64270 */
[----:B-----5:R-:W-:Y:S01]  /*119b0*/  IMAD.IADD R24, R24, 0x1, R7 ;  /* 0x0000000118187824 */ /* 0x020fe200078e0207 */
[----:B------:R-:W-:-:S02]  /*119c0*/  ISETP.LT.OR P2, PT, R27, 0x1a, P0 ;  /* 0x0000001a1b00780c */ /* 0x000fc40000741670 */
[----:B------:R-:W-:Y:S01]  /*119d0*/  PLOP3.LUT P0, PT, PT, PT, UP2, 0x40, 0x0 ;  /* 0x000000000000781c */ /* 0x000fe20003f0e828 */
[----:B------:R-:W4:Y:S01]  /*119e0*/  MUFU.TANH R18, R18 ;  /* 0x0000001200127308 */ /* 0x000f220000002400 */
[----:B------:R-:W-:Y:S02]  /*119f0*/  ISETP.LT.OR P3, PT, R27, 0x19, P3 ;  /* 0x000000191b00780c */ /* 0x000fe40001f61670 */
[----:B------:R-:W-:Y:S02]  /*11a00*/  IMNMX R11, R24, R11, PT ;  /* 0x0000000b180b7217 */ /* 0x000fe40003800200 */
[----:B------:R-:W-:Y:S01]  /*11a10*/  FSEL R6, R25, -INF , !P3 ;  /* 0xff80000019067808 */ /* 0x000fe20005800000 */
[----:B------:R-:W-:Y:S01]  /*11a20*/  IMAD.IADD R25, R23, 0x1, R7 ;  /* 0x0000000117197824 */ /* 0x000fe200078e0207 */
[----:B------:R-:W-:-:S05]  /*11a30*/  FSEL R10, R10, -INF , !P2 ;  /* 0xff8000000a0a7808 */ /* 0x000fca0005000000 */
[----:B------:R-:W-:Y:S05]  /*11a40*/  @P0 BRA `(.L_x_420) ;  /* 0x0000016000000947 */ /* 0x000fea0003800000 */
[----:B-123--:R-:W-:Y:S01]  /*11a50*/  IMAD.U32 R24, RZ, RZ, UR28 ;  /* 0x0000001cff187e24 */ /* 0x00efe2000f8e00ff */
        /* <DEDUP_REMOVED lines=11> */
.L_x_422:
[----:B------:R-:W-:-:S04]  /*11b10*/  MOV R7, c[0x0][0x32c] ;  /* 0x0000cb0000077a02 */ /* 0x000fc80000000f00 */
[----:B------:R-:W-:-:S13]  /*11b20*/  ISETP.NE.AND P0, PT, R7, 0x1, PT ;  /* 0x000000010700780c */ /* 0x000fda0003f05270 */
[----:B------:R-:W-:-:S05]  /*11b30*/  @P0 IMAD.HI.U32 R7, R24, c[0x0][0x330], RZ ;  /* 0x0000cc0018070a27 */ /* 0x000fca00078e00ff */
[----:B------:R-:W-:Y:S02]  /*11b40*/  @P0 SHF.R.U32.HI R24, RZ, c[0x0][0x334], R7 ;  /* 0x0000cd00ff180a19 */ /* 0x000fe40000011607 */
.L_x_423:
[----:B------:R-:W-:Y:S05]  /*11b50*/  BSYNC B0 ;  /* 0x0000000000007941 */ /* 0x000fea0003800000 */
.L_x_421:
[----:B------:R-:W-:-:S04]  /*11b60*/  IMAD R5, R24, c[0x0][0x32c], -R5 ;  /* 0x0000cb0018057a24 */ /* 0x000fc800078e0a05 */
[----:B------:R-:W-:-:S05]  /*11b70*/  IMAD.IADD R26, R5, 0x1, -R224 ;  /* 0x00000001051a7824 */ /* 0x000fca00078e0ae0 */
[----:B------:R-:W-:Y:S02]  /*11b80*/  IADD3 R24, R26, c[0x0][0x32c], RZ ;  /* 0x0000cb001a187a10 */ /* 0x000fe40007ffe0ff */
[----:B------:R-:W-:Y:S02]  /*11b90*/  IMNMX R25, R25, R26, !PT ;  /* 0x0000001a19197217 */ /* 0x000fe40007800200 */
[----:B------:R-:W-:Y:S02]  /*11ba0*/  IMNMX R11, R11, R24, PT ;  /* 0x000000180b0b7217 */ /* 0x000fe40003800200 */
.L_x_420:
[----:B-123--:R-:W-:Y:S01]  /*11bb0*/  FMNMX.FTZ R5, R19, R22, !PT ;  /* 0x0000001613057209 */ /* 0x00efe20007810000 */
[----:B------:R-:W-:Y:S01]  /*11bc0*/  IMAD.SHL.U32 R211, R4, 0x2, RZ ;  /* 0x0000000204d37824 */ /* 0x000fe200078e00ff */
[C---:B------:R-:W-:Y:S01]  /*11bd0*/  ISETP.GT.AND P0, PT, R25.reuse, 0x1, P1 ;  /* 0x000000011900780c */ /* 0x040fe20000f04270 */
[----:B------:R-:W-:Y:S01]  /*11be0*/  @UP3 USHF.L.U32 UR21, UR21, 0x7, URZ ;  /* 0x0000000715153899 */ /* 0x000fe2000800063f */
[----:B------:R-:W-:Y:S01]  /*11bf0*/  FMNMX.FTZ R5, R20, R5, !PT ;  /* 0x0000000514057209 */ /* 0x000fe20007810000 */
[--C-:B------:R-:W-:Y:S01]  /*11c00*/  IMAD R206, R2, 0x2, R211.reuse ;  /* 0x0000000202ce7824 */ /* 0x100fe200078e02d3 */
[----:B------:R-:W-:Y:S01]  /*11c10*/  ISETP.GT.AND P3, PT, R25, RZ, P1 ;  /* 0x000000ff1900720c */ /* 0x000fe20000f64270 */
[----:B------:R-:W-:Y:S01]  /*11c20*/  LDSM.16.MT88.4 R140, [R211+0x8080] ;  /* 0x00808000d38c783b */ /* 0x000fe20000004200 */
[----:B------:R-:W-:Y:S01]  /*11c30*/  FMNMX.FTZ R5, R16, R5, !PT ;  /* 0x0000000510057209 */ /* 0x000fe20007810000 */
[----:B------:R-:W-:Y:S01]  /*11c40*/  IMAD R205, R3, 0x2, R211 ;  /* 0x0000000203cd7824 */ /* 0x000fe200078e02d3 */
[----:B------:R-:W-:Y:S01]  /*11c50*/  ISETP.LT.OR P2, PT, R11, 0x2, P0 ;  /* 0x000000020b00780c */ /* 0x000fe20000741670 */
[----:B------:R-:W-:Y:S01]  /*11c60*/  LDSM.16.MT88.4 R132, [R206+0x8080] ;  /* 0x00808000ce84783b */ /* 0x000fe20000004200 */
[----:B------:R-:W-:Y:S01]  /*11c70*/  ISETP.GT.AND P0, PT, R25, 0x8, P1 ;  /* 0x000000081900780c */ /* 0x000fe20000f04270 */
[----:B------:R-:W-:Y:S01]  /*11c80*/  IMAD R204, R3, 0x2, R206 ;  /* 0x0000000203cc7824 */ /* 0x000fe200078e02ce */
[----:B------:R-:W-:Y:S01]  /*11c90*/  FMNMX.FTZ R5, R14, R5, !PT ;  /* 0x000000050e057209 */ /* 0x000fe20007810000 */
[----:B------:R-:W-:Y:S01]  /*11ca0*/  LDSM.16.MT88.4 R40, [R211+0x9080] ;  /* 0x00908000d328783b */ /* 0x000fe20000004200 */
[C---:B------:R-:W-:Y:S01]  /*11cb0*/  ISETP.LT.OR P3, PT, R11.reuse, 0x1, P3 ;  /* 0x000000010b00780c */ /* 0x040fe20001f61670 */
[----:B------:R-:W-:Y:S01]  /*11cc0*/  ULDC.64 UR4, c[0x0][0x2c8] ;  /* 0x0000b20000047ab9 */ /* 0x000fe20000000a00 */
[----:B------:R-:W-:Y:S01]  /*11cd0*/  ISETP.LT.OR P0, PT, R11, 0x9, P0 ;  /* 0x000000090b00780c */ /* 0x000fe20000701670 */
[----:B------:R-:W-:Y:S01]  /*11ce0*/  LDSM.16.MT88.4 R32, [R204+0x8080] ;  /* 0x00808000cc20783b */ /* 0x000fe20000004200 */
[----:B------:R-:W-:Y:S01]  /*11cf0*/  FSEL R23, R13, -INF , !P2 ;  /* 0xff8000000d177808 */ /* 0x000fe20005000000 */
[----:B------:R-:W-:Y:S01]  /*11d00*/  UIMAD.WIDE.U32 UR8, UR21, UR4, URZ ;  /* 0x00000004150872a5 */ /* 0x000fe2000f8e003f */
[----:B------:R-:W-:Y:S01]  /*11d10*/  FMNMX.FTZ R5, R12, R5, !PT ;  /* 0x000000050c057209 */ /* 0x000fe20007810000 */
[----:B------:R-:W-:Y:S01]  /*11d20*/  LDSM.16.MT88.4 R48, [R206+0x9080] ;  /* 0x00908000ce30783b */ /* 0x000fe20000004200 */
[----:B------:R-:W-:Y:S01]  /*11d30*/  ISETP.GT.AND P2, PT, R25, 0x9, P1 ;  /* 0x000000091900780c */ /* 0x000fe20000f44270 */
[----:B------:R-:W-:Y:S01]  /*11d40*/  @UP3 USHF.R.U32.HI UR23, URZ, UR5, UR9 ;  /* 0x000000053f173299 */ /* 0x000fe20008011609 */
[----:B------:R-:W-:Y:S01]  /*11d50*/  FSEL R24, R15, -INF , !P3 ;  /* 0xff8000000f187808 */ /* 0x000fe20005800000 */
[----:B------:R-:W-:Y:S01]  /*11d60*/  LDSM.16.MT88.4 R56, [R205+0x9080] ;  /* 0x00908000cd38783b */ /* 0x000fe20000004200 */
[----:B------:R-:W-:Y:S01]  /*11d70*/  FSEL R7, R8, -INF , !P0 ;  /* 0xff80000008077808 */ /* 0x000fe20004000000 */
[----:B------:R-:W-:Y:S01]  /*11d80*/  UIADD3 UR14, UR14, UR23, URZ ;  /* 0x000000170e0e7290 */ /* 0x000fe2000fffe03f */
[----:B------:R-:W-:Y:S01]  /*11d90*/  FMNMX.FTZ R5, R6, R5, !PT ;  /* 0x0000000506057209 */ /* 0x000fe20007810000 */
[----:B------:R-:W-:Y:S01]  /*11da0*/  LDSM.16.MT88.4 R64, [R204+0x9080] ;  /* 0x00908000cc40783b */ /* 0x000fe20000004200 */
[----:B------:R-:W-:Y:S01]  /*11db0*/  ISETP.GT.AND P0, PT, R25, 0x10, P1 ;  /* 0x000000101900780c */ /* 0x000fe20000f04270 */
[----:B------:R-:W-:Y:S01]  /*11dc0*/  ULDC UR9, c[0x0][0x328] ;  /* 0x0000ca0000097ab9 */ /* 0x000fe20000000800 */
[C---:B------:R-:W-:Y:S01]  /*11dd0*/  ISETP.LT.OR P2, PT, R11.reuse, 0xa, P2 ;  /* 0x0000000a0b00780c */ /* 0x040fe20001741670 */
[----:B------:R-:W-:Y:S01]  /*11de0*/  LDSM.16.MT88.4 R72, [R211+0xa080] ;  /* 0x00a08000d348783b */ /* 0x000fe20000004200 */
[----:B------:R-:W-:Y:S01]  /*11df0*/  FMNMX.FTZ R26, R24, R23, !PT ;  /* 0x00000017181a7209 */ /* 0x000fe20007810000 */
[----:B------:R-:W-:Y:S01]  /*11e00*/  UIADD3 UR13, UR13, -0x2, URZ ;  /* 0xfffffffe0d0d7890 */ /* 0x000fe2000fffe03f */
[----:B------:R-:W-:Y:S01]  /*11e10*/  FMNMX.FTZ R8, R10, R5, !PT ;  /* 0x000000050a087209 */ /* 0x000fe20007810000 */
[----:B------:R-:W-:Y:S01]  /*11e20*/  LDSM.16.MT88.4 R80, [R206+0xa080] ;  /* 0x00a08000ce50783b */ /* 0x000fe20000004200 */
[----:B------:R-:W-:Y:S01]  /*11e30*/  ISETP.LT.OR P0, PT, R11, 0x11, P0 ;  /* 0x000000110b00780c */ /* 0x000fe20000701670 */
[----:B------:R-:W-:Y:S01]  /*11e40*/  UIADD3 UR9, UR14, UR9, URZ ;  /* 0x000000090e097290 */ /* 0x000fe2000fffe03f */
[----:B------:R-:W-:Y:S01]  /*11e50*/  FSEL R5, R9, -INF , !P2 ;  /* 0xff80000009057808 */ /* 0x000fe20005000000 */
[----:B------:R-:W1:Y:S01]  /*11e60*/  SHFL.BFLY PT, R15, R8, 0x2, 0x1f ;  /* 0x0c401f00080f7f89 */ /* 0x000e6200000e0000 */
[----:B------:R-:W-:-:S02]  /*11e70*/  ISETP.GT.AND P3, PT, R25, 0x11, P1 ;  /* 0x000000111900780c */ /* 0x000fc40000f64270 */
[----:B------:R-:W-:Y:S01]  /*11e80*/  FMNMX.FTZ R26, R7, R26, !PT ;  /* 0x0000001a071a7209 */ /* 0x000fe20007810000 */
[----:B------:R-:W-:Y:S01]  /*11e90*/  LDSM.16.MT88.4 R88, [R205+0xa080] ;  /* 0x00a08000cd58783b */ /* 0x000fe20000004200 */
[----:B------:R-:W-:Y:S02]  /*11ea0*/  FSEL R13, R0, -INF , !P0 ;  /* 0xff800000000d7808 */ /* 0x000fe40004000000 */
[----:B------:R-:W-:Y:S01]  /*11eb0*/  ISETP.GT.AND P2, PT, R25, 0x18, P1 ;  /* 0x000000181900780c */ /* 0x000fe20000f44270 */
[----:B------:R-:W-:Y:S01]  /*11ec0*/  LDSM.16.MT88.4 R96, [R204+0xa080] ;  /* 0x00a08000cc60783b */ /* 0x000fe20000004200 */
[----:B------:R-:W-:Y:S02]  /*11ed0*/  ISETP.LT.OR P3, PT, R11, 0x12, P3 ;  /* 0x000000120b00780c */ /* 0x000fe40001f61670 */
[----:B------:R-:W-:Y:S01]  /*11ee0*/  FMNMX.FTZ R0, R5, R26, !PT ;  /* 0x0000001a05007209 */ /* 0x000fe20007810000 */
[----:B------:R-:W-:Y:S01]  /*11ef0*/  LDSM.16.MT88.4 R104, [R211+0xb080] ;  /* 0x00b08000d368783b */ /* 0x000fe20000004200 */
[----:B------:R-:W-:-:S02]  /*11f00*/  ISETP.GT.AND P0, PT, R25, 0x19, P1 ;  /* 0x000000191900780c */ /* 0x000fc40000f04270 */
[----:B------:R-:W-:Y:S01]  /*11f10*/  ISETP.LT.OR P1, PT, R11, 0x19, P2 ;  /* 0x000000190b00780c */ /* 0x000fe20001721670 */
[----:B------:R-:W-:Y:S01]  /*11f20*/  LDSM.16.MT88.4 R112, [R206+0xb080] ;  /* 0x00b08000ce70783b */ /* 0x000fe20000004200 */
[----:B------:R-:W-:Y:S02]  /*11f30*/  FSEL R17, R17, -INF , !P3 ;  /* 0xff80000011117808 */ /* 0x000fe40005800000 */
[----:B------:R-:W-:Y:S01]  /*11f40*/  FMNMX.FTZ R0, R13, R0, !PT ;  /* 0x000000000d007209 */ /* 0x000fe20007810000 */
[----:B------:R-:W-:Y:S01]  /*11f50*/  LDSM.16.MT88.4 R120, [R205+0xb080] ;  /* 0x00b08000cd78783b */ /* 0x000fe20000004200 */
[----:B------:R-:W-:Y:S02]  /*11f60*/  ISETP.LT.OR P0, PT, R11, 0x1a, P0 ;  /* 0x0000001a0b00780c */ /* 0x000fe40000701670 */
[----:B----4-:R-:W-:Y:S01]  /*11f70*/  FSEL R11, R18, -INF , !P1 ;  /* 0xff800000120b7808 */ /* 0x010fe20004800000 */
[----:B------:R-:W-:Y:S01]  /*11f80*/  LDSM.16.MT88.4 R192, [R205+0x8880] ;  /* 0x00888000cdc0783b */ /* 0x000fe20000004200 */
[----:B------:R-:W-:-:S02]  /*11f90*/  FMNMX.FTZ R0, R17, R0, !PT ;  /* 0x0000000011007209 */ /* 0x000fc40007810000 */
[----:B------:R-:W-:Y:S01]  /*11fa0*/  FSEL R9, R21, -INF , !P0 ;  /* 0xff80000015097808 */ /* 0x000fe20004000000 */
[----:B------:R-:W-:Y:S01]  /*11fb0*/  LDSM.16.MT88.4 R188, [R204+0x8880] ;  /* 0x00888000ccbc783b */ /* 0x000fe20000004200 */
[----:B------:R-:W-:Y:S02]  /*11fc0*/  FMNMX.FTZ R0, R11, R0, !PT ;  /* 0x000000000b007209 */ /* 0x000fe40007810000 */
[----:B-1----:R-:W-:Y:S01]  /*11fd0*/  FMNMX.FTZ R25, R8, R15, !PT ;  /* 0x0000000f08197209 */ /* 0x002fe20007810000 */
[----:B------:R-:W-:Y:S01]  /*11fe0*/  LDSM.16.MT88.4 R184, [R211+0x9880] ;  /* 0x00988000d3b8783b */ /* 0x000fe20000004200 */
[----:B------:R-:W-:-:S03]  /*11ff0*/  FMNMX.FTZ R18, R9, R0, !PT ;  /* 0x0000000009127209 */ /* 0x000fc60007810000 */
[----:B------:R-:W1:Y:S04]  /*12000*/  SHFL.BFLY PT, R0, R25, 0x1, 0x1f ;  /* 0x0c201f0019007f89 */ /* 0x000e6800000e0000 */
[----:B------:R-:W2:Y:S04]  /*12010*/  SHFL.BFLY PT, R21, R18, 0x2, 0x1f ;  /* 0x0c401f0012157f89 */ /* 0x000ea800000e0000 */
[----:B------:R-:W-:Y:S04]  /*12020*/  LDSM.16.MT88.4 R180, [R206+0x9880] ;  /* 0x00988000ceb4783b */ /* 0x000fe80000004200 */
[----:B------:R-:W-:Y:S04]  /*12030*/  LDSM.16.MT88.4 R176, [R205+0x9880] ;  /* 0x00988000cdb0783b */ /* 0x000fe80000004200 */
[----:B------:R-:W-:Y:S04]  /*12040*/  LDSM.16.MT88.4 R172, [R204+0x9880] ;  /* 0x00988000ccac783b */ /* 0x000fe80000004200 */
[----:B------:R-:W-:Y:S01]  /*12050*/  LDSM.16.MT88.4 R168, [R211+0xa880] ;  /* 0x00a88000d3a8783b */ /* 0x000fe20000004200 */
[----:B-1----:R-:W-:-:S03]  /*12060*/  FMNMX.FTZ R0, R25, R0, !PT ;  /* 0x0000000019007209 */ /* 0x002fc60007810000 */
[----:B------:R-:W-:Y:S01]  /*12070*/  LDSM.16.MT88.4 R164, [R206+0xa880] ;  /* 0x00a88000cea4783b */ /* 0x000fe20000004200 */
[----:B--2---:R-:W-:Y:S01]  /*12080*/  FMNMX.FTZ R21, R21, R18, !PT ;  /* 0x0000001215157209 */ /* 0x004fe20007810000 */
[C---:B------:R-:W-:Y:S01]  /*12090*/  FMUL.FTZ R15, R0.reuse, c[0x0][0x2d0] ;  /* 0x0000b400000f7a20 */ /* 0x040fe20000410000 */
[----:B------:R-:W-:Y:S01]  /*120a0*/  FSETP.NEU.FTZ.AND P0, PT, R0, -INF , PT ;  /* 0xff8000000000780b */ /* 0x000fe20003f1d000 */
[----:B------:R-:W-:Y:S03]  /*120b0*/  LDSM.16.MT88.4 R160, [R205+0xa880] ;  /* 0x00a88000cda0783b */ /* 0x000fe60000004200 */
[----:B------:R-:W-:Y:S01]  /*120c0*/  FSEL R15, R15, RZ, P0 ;  /* 0x000000ff0f0f7208 */ /* 0x000fe20000000000 */
[----:B------:R-:W1:Y:S04]  /*120d0*/  SHFL.BFLY PT, R148, R21, 0x1, 0x1f ;  /* 0x0c201f0015947f89 */ /* 0x000e6800000e0000 */
[--C-:B------:R-:W-:Y:S01]  /*120e0*/  FFMA.FTZ R226, R19, c[0x0][0x2d0], -R15.reuse ;  /* 0x0000b40013e27a23 */ /* 0x100fe2000001080f */
[----:B------:R-:W-:Y:S01]  /*120f0*/  LDSM.16.MT88.4 R156, [R204+0xa880] ;  /* 0x00a88000cc9c783b */ /* 0x000fe20000004200 */
[----:B------:R-:W-:-:S02]  /*12100*/  FFMA.FTZ R225, R22, c[0x0][0x2d0], -R15 ;  /* 0x0000b40016e17a23 */ /* 0x000fc4000001080f */
[--C-:B------:R-:W-:Y:S01]  /*12110*/  FFMA.FTZ R150, R20, c[0x0][0x2d0], -R15.reuse ;  /* 0x0000b40014967a23 */ /* 0x100fe2000001080f */
[----:B------:R-:W-:Y:S01]  /*12120*/  LDSM.16.MT88.4 R152, [R211+0xb880] ;  /* 0x00b88000d398783b */ /* 0x000fe20000004200 */
[--C-:B------:R-:W-:Y:S01]  /*12130*/  FFMA.FTZ R149, R16, c[0x0][0x2d0], -R15.reuse ;  /* 0x0000b40010957a23 */ /* 0x100fe2000001080f */
[----:B------:R-:W-:Y:S01]  /*12140*/  MUFU.EX2 R226, R226 ;  /* 0x000000e200e27308 */ /* 0x000fe20000000800 */
[--C-:B------:R-:W-:Y:S02]  /*12150*/  FFMA.FTZ R231, R6, c[0x0][0x2d0], -R15.reuse ;  /* 0x0000b40006e77a23 */ /* 0x100fe4000001080f */
[--C-:B------:R-:W-:Y:S02]  /*12160*/  FFMA.FTZ R232, R14, c[0x0][0x2d0], -R15.reuse ;  /* 0x0000b4000ee87a23 */ /* 0x100fe4000001080f */
[--C-:B------:R-:W-:Y:S02]  /*12170*/  FFMA.FTZ R3, R12, c[0x0][0x2d0], -R15.reuse ;  /* 0x0000b4000c037a23 */ /* 0x100fe4000001080f */
[----:B------:R-:W-:Y:S01]  /*12180*/  FFMA.FTZ R234, R10, c[0x0][0x2d0], -R15 ;  /* 0x0000b4000aea7a23 */ /* 0x000fe2000001080f */
[----:B------:R-:W2:Y:S01]  /*12190*/  MUFU.EX2 R225, R225 ;  /* 0x000000e100e17308 */ /* 0x000ea20000000800 */
[----:B-1----:R-:W-:-:S07]  /*121a0*/  FMNMX.FTZ R148, R21, R148, !PT ;  /* 0x0000009415947209 */ /* 0x002fce0007810000 */
[----:B------:R-:W-:Y:S01]  /*121b0*/  MUFU.EX2 R150, R150 ;  /* 0x0000009600967308 */ /* 0x000fe20000000800 */
[C---:B------:R-:W-:Y:S01]  /*121c0*/  FSETP.NEU.FTZ.AND P0, PT, R148.reuse, -INF , PT ;  /* 0xff8000009400780b */ /* 0x040fe20003f1d000 */
[----:B------:R-:W-:-:S05]  /*121d0*/  FMUL.FTZ R8, R148, c[0x0][0x2d0] ;  /* 0x0000b40094087a20 */ /* 0x000fca0000410000 */
[----:B------:R-:W-:Y:S01]  /*121e0*/  FSEL R8, R8, RZ, P0 ;  /* 0x000000ff08087208 */ /* 0x000fe20000000000 */
[----:B------:R-:W1:Y:S01]  /*121f0*/  MUFU.EX2 R149, R149 ;  /* 0x0000009500957308 */ /* 0x000e620000000800 */
[----:B--2---:R-:W-:Y:S01]  /*12200*/  F2FP.BF16.PACK_AB R128, R225, R226 ;  /* 0x000000e2e180723e */ /* 0x004fe200000010ff */
[----:B------:R-:W-:Y:S01]  /*12210*/  FADD.FTZ R225, R226, R225 ;  /* 0x000000e1e2e17221 */ /* 0x000fe20000010000 */
[----:B------:R-:W-:Y:S01]  /*12220*/  PLOP3.LUT P0, PT, PT, PT, UP2, 0x40, 0x0 ;  /* 0x000000000000781c */ /* 0x000fe20003f0e828 */
[--C-:B------:R-:W-:Y:S02]  /*12230*/  FFMA.FTZ R230, R24, c[0x0][0x2d0], -R8.reuse ;  /* 0x0000b40018e67a23 */ /* 0x100fe40000010808 */
[--C-:B------:R-:W-:Y:S01]  /*12240*/  FFMA.FTZ R227, R23, c[0x0][0x2d0], -R8.reuse ;  /* 0x0000b40017e37a23 */ /* 0x100fe20000010808 */
[----:B------:R-:W2:Y:S01]  /*12250*/  LDSM.16.MT88.4 R24, [R205+0x8080] ;  /* 0x00808000cd18783b */ /* 0x000ea20000004200 */
[--C-:B------:R-:W-:Y:S01]  /*12260*/  FFMA.FTZ R151, R7, c[0x0][0x2d0], -R8.reuse ;  /* 0x0000b40007977a23 */ /* 0x100fe20000010808 */
[----:B------:R-:W-:Y:S01]  /*12270*/  MUFU.EX2 R232, R232 ;  /* 0x000000e800e87308 */ /* 0x000fe20000000800 */
[----:B------:R-:W-:-:S02]  /*12280*/  FFMA.FTZ R2, R5, c[0x0][0x2d0], -R8 ;  /* 0x0000b40005027a23 */ /* 0x000fc40000010808 */
[----:B------:R-:W3:Y:S01]  /*12290*/  LDSM.16.MT88.4 R4, [R204+0xb080] ;  /* 0x00b08000cc04783b */ /* 0x000ee20000004200 */
[--C-:B------:R-:W-:Y:S02]  /*122a0*/  FFMA.FTZ R233, R13, c[0x0][0x2d0], -R8.reuse ;  /* 0x0000b4000de97a23 */ /* 0x100fe40000010808 */
[--C-:B------:R-:W-:Y:S01]  /*122b0*/  FFMA.FTZ R236, R17, c[0x0][0x2d0], -R8.reuse ;  /* 0x0000b40011ec7a23 */ /* 0x100fe20000010808 */
[----:B------:R-:W4:Y:S01]  /*122c0*/  LDSM.16.MT88.4 R12, [R211+0x8880] ;  /* 0x00888000d30c783b */ /* 0x000f220000004200 */
[----:B------:R-:W-:Y:S01]  /*122d0*/  MUFU.EX2 R230, R230 ;  /* 0x000000e600e67308 */ /* 0x000fe20000000800 */
[--C-:B------:R-:W-:Y:S01]  /*122e0*/  FFMA.FTZ R235, R11, c[0x0][0x2d0], -R8.reuse ;  /* 0x0000b4000beb7a23 */ /* 0x100fe20000010808 */
[----:B-1----:R-:W-:Y:S01]  /*122f0*/  F2FP.BF16.PACK_AB R130, R149, R150 ;  /* 0x000000969582723e */ /* 0x002fe200000010ff */
[----:B------:R-:W-:Y:S01]  /*12300*/  FFMA.FTZ R238, R9, c[0x0][0x2d0], -R8 ;  /* 0x0000b40009ee7a23 */ /* 0x000fe20000010808 */
[----:B------:R-:W-:Y:S01]  /*12310*/  LDSM.16.MT88.4 R16, [R206+0xb880] ;  /* 0x00b88000ce10783b */ /* 0x000fe20000004200 */
[----:B------:R-:W-:-:S03]  /*12320*/  FADD.FTZ R150, R150, R225 ;  /* 0x000000e196967221 */ /* 0x000fc60000010000 */
[----:B------:R-:W1:Y:S01]  /*12330*/  MUFU.EX2 R227, R227 ;  /* 0x000000e300e37308 */ /* 0x000e620000000800 */
[----:B------:R-:W5:Y:S01]  /*12340*/  LDSM.16.MT88.4 R8, [R206+0x8880] ;  /* 0x00888000ce08783b */ /* 0x000f620000004200 */
[----:B------:R-:W-:-:S06]  /*12350*/  FADD.FTZ R149, R149, R150 ;  /* 0x0000009695957221 */ /* 0x000fcc0000010000 */
[----:B------:R-:W-:Y:S08]  /*12360*/  MUFU.EX2 R151, R151 ;  /* 0x0000009700977308 */ /* 0x000ff00000000800 */
[----:B------:R-:W2:Y:S01]  /*12370*/  MUFU.EX2 R2, R2 ;  /* 0x0000000200027308 */ /* 0x000ea20000000800 */
[----:B-1----:R-:W-:Y:S01]  /*12380*/  F2FP.BF16.PACK_AB R129, R227, R230 ;  /* 0x000000e6e381723e */ /* 0x002fe200000010ff */
[----:B------:R-:W-:-:S06]  /*12390*/  FADD.FTZ R230, R230, R227 ;  /* 0x000000e3e6e67221 */ /* 0x000fcc0000010000 */
[----:B------:R-:W1:Y:S01]  /*123a0*/  MUFU.EX2 R3, R3 ;  /* 0x0000000300037308 */ /* 0x000e620000000800 */
[----:B--2---:R-:W-:-:S07]  /*123b0*/  F2FP.BF16.PACK_AB R131, R2, R151 ;  /* 0x000000970283723e */ /* 0x004fce00000010ff */
[----:B------:R-:W-:Y:S01]  /*123c0*/  MUFU.EX2 R231, R231 ;  /* 0x000000e700e77308 */ /* 0x000fe20000000800 */
[----:B------:R-:W-:-:S04]  /*123d0*/  FADD.FTZ R151, R151, R230 ;  /* 0x000000e697977221 */ /* 0x000fc80000010000 */
[----:B------:R-:W-:Y:S01]  /*123e0*/  FADD.FTZ R2, R2, R151 ;  /* 0x0000009702027221 */ /* 0x000fe20000010000 */
[C---:B------:R-:W-:Y:S02]  /*123f0*/  HMMA.16816.F32.BF16 R144, R128.reuse, R140, RZ ;  /* 0x0000008c8090723c */ /* 0x040fe400000418ff */
[----:B------:R-:W-:Y:S06]  /*12400*/  MUFU.EX2 R234, R234 ;  /* 0x000000ea00ea7308 */ /* 0x000fec0000000800 */
[C---:B------:R-:W-:Y:S02]  /*12410*/  HMMA.16816.F32.BF16 R136, R128.reuse, R132, RZ ;  /* 0x000000848088723c */ /* 0x040fe400000418ff */
[----:B------:R-:W-:Y:S06]  /*12420*/  MUFU.EX2 R233, R233 ;  /* 0x000000e900e97308 */ /* 0x000fec0000000800 */
[C---:B------:R-:W-:Y:S02]  /*12430*/  HMMA.16816.F32.BF16 R140, R128.reuse, R142, RZ ;  /* 0x0000008e808c723c */ /* 0x040fe400000418ff */
[----:B------:R-:W2:Y:S06]  /*12440*/  MUFU.EX2 R236, R236 ;  /* 0x000000ec00ec7308 */ /* 0x000eac0000000800 */
[C---:B------:R-:W-:Y:S02]  /*12450*/  HMMA.16816.F32.BF16 R132, R128.reuse, R134, RZ ;  /* 0x000000868084723c */ /* 0x040fe400000418ff */
[----:B------:R-:W-:Y:S06]  /*12460*/  MUFU.EX2 R235, R235 ;  /* 0x000000eb00eb7308 */ /* 0x000fec0000000800 */
[C---:B------:R-:W-:Y:S02]  /*12470*/  HMMA.16816.F32.BF16 R20, R128.reuse, R24, RZ ;  /* 0x000000188014723c */ /* 0x040fe400000418ff */
[----:B------:R-:W1:Y:S06]  /*12480*/  MUFU.EX2 R238, R238 ;  /* 0x000000ee00ee7308 */ /* 0x000e6c0000000800 */
        /* <DEDUP_REMOVED lines=25> */
[C---:B---3--:R-:W-:Y:S07]  /*12620*/  HMMA.16816.F32.BF16 R124, R128.reuse, R4, RZ ;  /* 0x00000004807c723c */ /* 0x048fee00000418ff */
[----:B-1----:R-:W-:Y:S01]  /*12630*/  F2FP.BF16.PACK_AB R4, R3, R232 ;  /* 0x000000e80304723e */ /* 0x002fe200000010ff */
[----:B------:R-:W-:Y:S01]  /*12640*/  HMMA.16816.F32.BF16 R128, R128, R6, RZ ;  /* 0x000000068080723c */ /* 0x000fe200000418ff */
[----:B--2---:R-:W-:Y:S01]  /*12650*/  F2FP.BF16.PACK_AB R5, R236, R233 ;  /* 0x000000e9ec05723e */ /* 0x004fe200000010ff */
[----:B------:R-:W-:-:S02]  /*12660*/  FADD.FTZ R232, R232, R149 ;  /* 0x00000095e8e87221 */ /* 0x000fc40000010000 */
[----:B------:R-:W-:Y:S02]  /*12670*/  FADD.FTZ R233, R233, R2 ;  /* 0x00000002e9e97221 */ /* 0x000fe40000010000 */
[----:B------:R-:W-:Y:S01]  /*12680*/  FADD.FTZ R232, R3, R232 ;  /* 0x000000e803e87221 */ /* 0x000fe20000010000 */
[----:B------:R-:W-:Y:S01]  /*12690*/  F2FP.BF16.PACK_AB R6, R234, R231 ;  /* 0x000000e7ea06723e */ /* 0x000fe200000010ff */
[----:B------:R-:W-:Y:S01]  /*126a0*/  FADD.FTZ R236, R236, R233 ;  /* 0x000000e9ecec7221 */ /* 0x000fe20000010000 */
[----:B------:R-:W-:Y:S01]  /*126b0*/  F2FP.BF16.PACK_AB R7, R238, R235 ;  /* 0x000000ebee07723e */ /* 0x000fe200000010ff */
[----:B------:R-:W-:Y:S02]  /*126c0*/  FADD.FTZ R231, R231, R232 ;  /* 0x000000e8e7e77221 */ /* 0x000fe40000010000 */
[----:B------:R-:W-:Y:S02]  /*126d0*/  FADD.FTZ R225, R235, R236 ;  /* 0x000000ecebe17221 */ /* 0x000fe40000010000 */
[----:B------:R-:W-:-:S02]  /*126e0*/  FADD.FTZ R226, R234, R231 ;  /* 0x000000e7eae27221 */ /* 0x000fc40000010000 */
[----:B----4-:R-:W-:Y:S01]  /*126f0*/  HMMA.16816.F32.BF16 R144, R4, R12, R144 ;  /* 0x0000000c0490723c */ /* 0x010fe20000041890 */
[----:B------:R-:W-:-:S07]  /*12700*/  FADD.FTZ R225, R238, R225 ;  /* 0x000000e1eee17221 */ /* 0x000fce0000010000 */
[C---:B------:R-:W-:Y:S01]  /*12710*/  HMMA.16816.F32.BF16 R140, R4.reuse, R14, R140 ;  /* 0x0000000e048c723c */ /* 0x040fe2000004188c */
[----:B------:R-:W1:Y:S07]  /*12720*/  LDSM.16.MT88.4 R12, [R205+0xb880] ;  /* 0x00b88000cd0c783b */ /* 0x000e6e0000004200 */
[C---:B-----5:R-:W-:Y:S08]  /*12730*/  HMMA.16816.F32.BF16 R136, R4.reuse, R8, R136 ;  /* 0x000000080488723c */ /* 0x060ff00000041888 */
[C---:B------:R-:W-:Y:S01]  /*12740*/  HMMA.16816.F32.BF16 R132, R4.reuse, R10, R132 ;  /* 0x0000000a0484723c */ /* 0x040fe20000041884 */
[----:B------:R-:W2:Y:S07]  /*12750*/  LDSM.16.MT88.4 R8, [R204+0xb880] ;  /* 0x00b88000cc08783b */ /* 0x000eae0000004200 */
        /* <DEDUP_REMOVED lines=24> */
[C---:B-1----:R-:W-:Y:S08]  /*128e0*/  HMMA.16816.F32.BF16 R116, R4.reuse, R12, R116 ;  /* 0x0000000c0474723c */ /* 0x042ff00000041874 */
[C---:B------:R-:W-:Y:S08]  /*128f0*/  HMMA.16816.F32.BF16 R120, R4.reuse, R14, R120 ;  /* 0x0000000e0478723c */ /* 0x040ff00000041878 */
[C---:B--2---:R-:W-:Y:S08]  /*12900*/  HMMA.16816.F32.BF16 R124, R4.reuse, R8, R124 ;  /* 0x00000008047c723c */ /* 0x044ff0000004187c */
[----:B------:R-:W-:Y:S01]  /*12910*/  HMMA.16816.F32.BF16 R128, R4, R10, R128 ;  /* 0x0000000a0480723c */ /* 0x000fe20000041880 */
[----:B------:R-:W-:Y:S07]  /*12920*/  @P0 BRA `(.L_x_424) ;  /* 0x0000015000000947 */ /* 0x000fee0003800000 */
[----:B------:R-:W-:Y:S01]  /*12930*/  ISETP.LT.AND P0, PT, RZ, UR14, PT ;  /* 0x0000000eff007c0c */ /* 0x000fe2000bf01270 */
[----:B------:R-:W-:-:S02]  /*12940*/  UIADD3 UR10, UR14, -0x1, URZ ;  /* 0xffffffff0e0a7890 */ /* 0x000fc4000fffe03f */
        /* <DEDUP_REMOVED lines=10> */
.L_x_425:
[----:B------:R-:W-:Y:S02]  /*129f0*/  UISETP.NE.AND UP0, UPT, UR8, 0x1, UPT ;  /* 0x000000010800788c */ /* 0x000fe4000bf05270 */
[----:B------:R-:W-:Y:S02]  /*12a00*/  ULDC.64 UR4, c[0x0][0x330] ;  /* 0x0000cc0000047ab9 */ /* 0x000fe40000000a00 */
[----:B------:R-:W-:-:S07]  /*12a10*/  UIMAD.WIDE.U32 UR14, UR10, UR4, URZ ;  /* 0x000000040a0e72a5 */ /* 0x000fce000f8e003f */
[----:B------:R-:W-:Y:S02]  /*12a20*/  @UP0 UMOV UR11, UR15 ;  /* 0x0000000f000b0c82 */ /* 0x000fe40008000000 */
[----:B------:R-:W-:Y:S02]  /*12a30*/  @UP0 USHF.R.U32.HI UR10, URZ, UR5, UR11 ;  /* 0x000000053f0a0299 */ /* 0x000fe4000801160b */
.L_x_426:
[----:B------:R-:W-:Y:S02]  /*12a40*/  ULDC UR4, c[0x0][0x32c] ;  /* 0x0000cb0000047ab9 */ /* 0x000fe40000000800 */
[----:B------:R-:W-:-:S04]  /*12a50*/  UIMAD UR4, UR10, UR8, UR4 ;  /* 0x000000080a0472a4 */ /* 0x000fc8000f8e0204 */
[----:B------:R-:W-:-:S04]  /*12a60*/  UISETP.LT.AND UP0, UPT, UR9, UR4, UPT ;  /* 0x000000040900728c */ /* 0x000fc8000bf01270 */
[----:B------:R-:W-:-:S04]  /*12a70*/  USEL UR9, UR9, UR4, UP0 ;  /* 0x0000000409097287 */ /* 0x000fc80008000000 */
.L_x_424:
[----:B------:R-:W-:-:S04]  /*12a80*/  USHF.R.S32.HI UR4, URZ, 0x1f, UR9 ;  /* 0x0000001f3f047899 */ /* 0x000fc80008011409 */
[----:B------:R-:W-:-:S04]  /*12a90*/  ULEA.HI UR4, UR4, UR9, URZ, 0x5 ;  /* 0x0000000904047291 */ /* 0x000fc8000f8f283f */
[----:B------:R-:W-:-:S04]  /*12aa0*/  USHF.R.S32.HI UR10, URZ, 0x5, UR4 ;  /* 0x000000053f0a7899 */ /* 0x000fc80008011404 */
[----:B------:R-:W-:-:S04]  /*12ab0*/  UISETP.LT.AND UP0, UPT, UR6, UR10, UPT ;  /* 0x0000000a0600728c */ /* 0x000fc8000bf01270 */
[----:B------:R-:W-:-:S04]  /*12ac0*/  USEL UR10, UR6, UR10, !UP0 ;  /* 0x0000000a060a7287 */ /* 0x000fc8000c000000 */
[----:B------:R-:W-:-:S06]  /*12ad0*/  UISETP.GE.AND UP0, UPT, UR13, UR10, UPT ;  /* 0x0000000a0d00728c */ /* 0x000fcc000bf06270 */
[----:B------:R-:W-:-:S13]  /*12ae0*/  PLOP3.LUT P0, PT, PT, PT, UP0, 0x80, 0x0 ;  /* 0x000000000000781c */ /* 0x000fda0003f0f008 */
[----:B------:R-:W-:Y:S05]  /*12af0*/  @!P0 BRA `(.L_x_427) ;  /* 0x00002a9000008947 */ /* 0x000fea0003800000 */
[----:B------:R-:W-:Y:S01]  /*12b00*/  PLOP3.LUT P1, PT, PT, PT, UP3, 0x80, 0x0 ;  /* 0x000000000000781c */ /* 0x000fe20003f2f038 */
[----:B------:R-:W-:Y:S01]  /*12b10*/  IMAD.MOV.U32 R2, RZ, RZ, R148 ;  /* 0x000000ffff027224 */ /* 0x000fe200078e0094 */
[----:B------:R-:W-:Y:S01]  /*12b20*/  PLOP3.LUT P0, PT, PT, PT, UP3, 0x80, 0x0 ;  /* 0x000000000000781c */ /* 0x000fe20003f0f038 */
[----:B------:R-:W-:Y:S01]  /*12b30*/  IMAD.MOV.U32 R3, RZ, RZ, R0 ;  /* 0x000000ffff037224 */ /* 0x000fe200078e0000 */
[----:B------:R-:W-:Y:S02]  /*12b40*/  ULDC.64 UR8, c[0x0][0x208] ;  /* 0x0000820000087ab9 */ /* 0x000fe40000000a00 */
[----:B------:R-:W-:-:S07]  /*12b50*/  ULDC.64 UR4, c[0x0][0x1e0] ;  /* 0x0000780000047ab9 */ /* 0x000fce0000000a00 */
[----:B------:R-:W-:-:S05]  /*12b60*/  @P1 IMAD.HI.U32 R227, R219, c[0x0][0x2c8], RZ ;  /* 0x0000b200dbe31a27 */ /* 0x000fca00078e00ff */
[----:B------:R-:W-:Y:S02]  /*12b70*/  @P0 SHF.R.U32.HI R227, RZ, c[0x0][0x2cc], R227 ;  /* 0x0000b300ffe30a19 */ /* 0x000fe400000116e3 */
.L_x_436:
[----:B------:R-:W-:Y:S04]  /*12b80*/  DEPBAR.LE SB0, 0x0 ;  /* 0x000080000000791a */ /* 0x000fe80000000000 */
[----:B------:R-:W-:Y:S01]  /*12b90*/  BAR.SYNC.DEFER_BLOCKING 0x0 ;  /* 0x0000000000007b1d */ /* 0x000fe20000010000 */
[----:B------:R-:W-:Y:S01]  /*12ba0*/  UISETP.GT.AND UP0, UPT, UR6, UR13, UPT ;  /* 0x0000000d0600728c */ /* 0x000fe2000bf04270 */
[C---:B------:R-:W-:Y:S01]  /*12bb0*/  LOP3.LUT P5, RZ, R215.reuse, 0x2, RZ, 0xc0, !PT ;  /* 0x00000002d7ff7812 */ /* 0x040fe200078ac0ff */
[----:B------:R-:W-:Y:S01]  /*12bc0*/  IMAD.MOV.U32 R234, RZ, RZ, R219 ;  /* 0x000000ffffea7224 */ /* 0x000fe200078e00db */
[C---:B------:R-:W-:Y:S01]  /*12bd0*/  LOP3.LUT P4, RZ, R215.reuse, 0x1, RZ, 0xc0, !PT ;  /* 0x00000001d7ff7812 */ /* 0x040fe2000788c0ff */
[----:B------:R-:W-:Y:S02]  /*12be0*/  IMAD.U32 R233, RZ, RZ, UR28 ;  /* 0x0000001cffe97e24 */ /* 0x000fe4000f8e00ff */
[----:B------:R-:W-:Y:S02]  /*12bf0*/  PLOP3.LUT P0, PT, PT, PT, UP0, 0x80, 0x0 ;  /* 0x000000000000781c */ /* 0x000fe40003f0f008 */
[----:B------:R-:W-:Y:S02]  /*12c00*/  PLOP3.LUT P2, PT, PT, PT, UP0, 0x80, 0x0 ;  /* 0x000000000000781c */ /* 0x000fe40003f4f008 */
[----:B------:R-:W-:Y:S01]  /*12c10*/  PLOP3.LUT P1, PT, PT, PT, UP0, 0x80, 0x0 ;  /* 0x000000000000781c */ /* 0x000fe20003f2f008 */
[----:B------:R-:W-:Y:S01]  /*12c20*/  @!UP0 UIMAD.WIDE.U32 UR14, UR13, UR8, URZ ;  /* 0x000000080d0e82a5 */ /* 0x000fe2000f8e003f */
[----:B------:R-:W-:Y:S01]  /*12c30*/  PLOP3.LUT P3, PT, PT, PT, UP0, 0x80, 0x0 ;  /* 0x000000000000781c */ /* 0x000fe20003f6f008 */
[----:B------:R-:W-:Y:S01]  /*12c40*/  @!UP0 USHF.R.S32.HI UR11, URZ, 0x1f, UR13 ;  /* 0x0000001f3f0b8899 */ /* 0x000fe2000801140d */
[----:B------:R-:W-:Y:S03]  /*12c50*/  LOP3.LUT P3, RZ, R215, 0x4, RZ, 0xc0, !PT ;  /* 0x00000004d7ff7812 */ /* 0x000fe6000786c0ff */
[----:B------:R-:W-:Y:S01]  /*12c60*/  @!UP0 UIMAD UR11, UR11, UR8, URZ ;  /* 0x000000080b0b82a4 */ /* 0x000fe2000f8e023f */
[----:B------:R-:W-:Y:S02]  /*12c70*/  IMAD.U32 R180, RZ, RZ, UR14 ;  /* 0x0000000effb47e24 */ /* 0x000fe4000f8e00ff */
[----:B------:R-:W-:Y:S01]  /*12c80*/  IMAD.U32 R181, RZ, RZ, UR15 ;  /* 0x0000000fffb57e24 */ /* 0x000fe2000f8e00ff */
[----:B------:R-:W-:Y:S01]  /*12c90*/  @!UP0 UIMAD UR11, UR13, UR9, UR11 ;  /* 0x000000090d0b82a4 */ /* 0x000fe2000f8e020b */
[----:B------:R-:W-:Y:S01]  /*12ca0*/  LDSM.16.M88.4 R148, [R214+0x10080] ;  /* 0x01008000d694783b */ /* 0x000fe20000000200 */
[C---:B------:R-:W-:Y:S02]  /*12cb0*/  @!P0 LEA R0, P0, R180.reuse, R228, 0x5 ;  /* 0x000000e4b4008211 */ /* 0x040fe400078028ff */
[----:B------:R-:W-:Y:S02]  /*12cc0*/  @!UP0 UIADD3 UR11, UR15, UR11, URZ ;  /* 0x0000000b0f0b8290 */ /* 0x000fe4000fffe03f */
[----:B------:R-:W1:Y:S04]  /*12cd0*/  LDSM.16.M88.4 R152, [R213+0xc080] ;  /* 0x00c08000d598783b */ /* 0x000e680000000200 */
[----:B------:R-:W-:Y:S01]  /*12ce0*/  IMAD.U32 R181, RZ, RZ, UR11 ;  /* 0x0000000bffb57e24 */ /* 0x000fe2000f8e00ff */
[----:B------:R-:W2:Y:S04]  /*12cf0*/  LDSM.16.M88.4 R156, [R213+0xc880] ;  /* 0x00c88000d59c783b */ /* 0x000ea80000000200 */
[----:B------:R-:W-:Y:S01]  /*12d00*/  @!P2 LEA.HI.X R181, R180, R221, R181, 0x5, P0 ;  /* 0x000000ddb4b5a211 */ /* 0x000fe200000f2cb5 */
[----:B------:R-:W-:Y:S01]  /*12d10*/  LDSM.16.M88.4 R160, [R210+0x10080] ;  /* 0x01008000d2a0783b */ /* 0x000fe20000000200 */
[C---:B------:R-:W-:Y:S02]  /*12d20*/  @!P1 LEA R180, P1, R0.reuse, c[0x0][0x1f8], 0x1 ;  /* 0x00007e0000b49a11 */ /* 0x040fe400078208ff */
[----:B------:R-:W-:Y:S02]  /*12d30*/  PLOP3.LUT P0, PT, PT, PT, UP0, 0x80, 0x0 ;  /* 0x000000000000781c */ /* 0x000fe40003f0f008 */
[----:B------:R-:W3:Y:S01]  /*12d40*/  LDSM.16.M88.4 R164, [R212] ;  /* 0x00000000d4a4783b */ /* 0x000ee20000000200 */
[----:B------:R-:W-:Y:S04]  /*12d50*/  PLOP3.LUT P2, PT, PT, PT, UP0, 0x80, 0x0 ;  /* 0x000000000000781c */ /* 0x000fe80003f4f008 */
[----:B------:R-:W4:Y:S06]  /*12d60*/  LDSM.16.M88.4 R168, [R203] ;  /* 0x00000000cba8783b */ /* 0x000f2c0000000200 */
[----:B------:R-:W-:Y:S02]  /*12d70*/  @!P0 LEA.HI.X R181, R0, c[0x0][0x1fc], R181, 0x1, P1 ;  /* 0x00007f0000b58a11 */ /* 0x000fe400008f0cb5 */
[----:B------:R-:W-:Y:S02]  /*12d80*/  PLOP3.LUT P0, PT, PT, PT, UP0, 0x80, 0x0 ;  /* 0x000000000000781c */ /* 0x000fe40003f0f008 */
[----:B------:R-:W-:Y:S01]  /*12d90*/  PLOP3.LUT P1, PT, PT, PT, UP0, 0x80, 0x0 ;  /* 0x000000000000781c */ /* 0x000fe20003f2f008 */
[C---:B-1----:R-:W-:Y:S10]  /*12da0*/  HMMA.16816.F32.BF16 R4, R148.reuse, R152, RZ ;  /* 0x000000989404723c */ /* 0x042ff400000418ff */
[----:B------:R-:W-:Y:S01]  /*12db0*/  @!PT LDS RZ, [RZ] ;  /* 0x00000000fffff984 */ /* 0x000fe20000000800 */
[----:B------:R-:W-:Y:S01]  /*12dc0*/  @!PT LDS RZ, [RZ] ;  /* 0x00000000fffff984 */ /* 0x000fe20000000800 */
[----:B------:R-:W-:Y:S01]  /*12dd0*/  @!PT LDS RZ, [RZ] ;  /* 0x00000000fffff984 */ /* 0x000fe20000000800 */
[----:B------:R1:W-:Y:S01]  /*12de0*/  @!P0 LDGSTS.E.BYPASS.LTC128B.128 [R218+0x8080], [R180.64], !P6 ;  /* 0x08080000b4da8fae */ /* 0x0003e2000f101d5e */
[----:B------:R-:W-:Y:S01]  /*12df0*/  PLOP3.LUT P0, PT, PT, PT, UP0, 0x80, 0x0 ;  /* 0x000000000000781c */ /* 0x000fe20003f0f008 */
[----:B------:R-:W-:Y:S03]  /*12e00*/  UISETP.GT.AND UP0, UPT, UR13, UR6, UPT ;  /* 0x000000060d00728c */ /* 0x000fe6000bf04270 */
[----:B------:R1:W-:Y:S01]  /*12e10*/  @!P2 LDGSTS.E.BYPASS.LTC128B.128 [R218+0x9080], [R180.64+0x80], !P3 ;  /* 0x09080080b4daafae */ /* 0x0003e2000d901d5e */
[C---:B------:R-:W-:Y:S02]  /*12e20*/  HMMA.16816.F32.BF16 R8, R148.reuse, R154, RZ ;  /* 0x0000009a9408723c */ /* 0x040fe400000418ff */
[----:B------:R-:W-:Y:S02]  /*12e30*/  PLOP3.LUT P3, PT, PT, PT, UP0, 0x80, 0x0 ;  /* 0x000000000000781c */ /* 0x000fe40003f6f008 */
[----:B------:R1:W-:Y:S01]  /*12e40*/  @!P1 LDGSTS.E.BYPASS.LTC128B.128 [R218+0xa080], [R180.64+0x100], !P5 ;  /* 0x0a080100b4da9fae */ /* 0x0003e2000e901d5e */
[----:B------:R-:W-:Y:S02]  /*12e50*/  PLOP3.LUT P2, PT, PT, PT, UP0, 0x80, 0x0 ;  /* 0x000000000000781c */ /* 0x000fe40003f4f008 */
[----:B------:R-:W-:Y:S01]  /*12e60*/  @UP0 UIADD3 UR12, UR13, -0x1, URZ ;  /* 0xffffffff0d0c0890 */ /* 0x000fe2000fffe03f */
[C---:B--2---:R-:W-:Y:S01]  /*12e70*/  HMMA.16816.F32.BF16 R12, R148.reuse, R156, RZ ;  /* 0x0000009c940c723c */ /* 0x044fe200000418ff */
[----:B------:R1:W-:Y:S01]  /*12e80*/  @!P0 LDGSTS.E.BYPASS.LTC128B.128 [R218+0xb080], [R180.64+0x180], !P4 ;  /* 0x0b080180b4da8fae */ /* 0x0003e2000e101d5e */
[----:B------:R-:W-:Y:S01]  /*12e90*/  PLOP3.LUT P0, PT, PT, PT, UP0, 0x80, 0x0 ;  /* 0x000000000000781c */ /* 0x000fe20003f0f008 */
[----:B------:R-:W-:Y:S02]  /*12ea0*/  @UP0 UIMAD.WIDE.U32 UR14, UR12, UR4, URZ ;  /* 0x000000040c0e02a5 */ /* 0x000fe4000f8e003f */
[----:B------:R-:W-:Y:S01]  /*12eb0*/  @UP0 USHF.R.S32.HI UR11, URZ, 0x1f, UR12 ;  /* 0x0000001f3f0b0899 */ /* 0x000fe2000801140c */
[----:B------:R-:W-:Y:S02]  /*12ec0*/  LDSM.16.M88.4 R172, [R209+0x10080] ;  /* 0x01008000d1ac783b */ /* 0x000fe40000000200 */
[----:B------:R-:W-:Y:S01]  /*12ed0*/  HMMA.16816.F32.BF16 R16, R148, R158, RZ ;  /* 0x0000009e9410723c */ /* 0x000fe200000418ff */
[----:B------:R-:W-:Y:S01]  /*12ee0*/  IMAD.U32 R188, RZ, RZ, UR14 ;  /* 0x0000000effbc7e24 */ /* 0x000fe2000f8e00ff */
[----:B------:R-:W-:Y:S01]  /*12ef0*/  @UP0 UIMAD UR11, UR11, UR4, URZ ;  /* 0x000000040b0b02a4 */ /* 0x000fe2000f8e023f */
[----:B------:R-:W2:Y:S01]  /*12f00*/  LDSM.16.M88.4 R176, [R208+0xc080] ;  /* 0x00c08000d0b0783b */ /* 0x000ea20000000200 */
[----:B------:R-:W-:Y:S02]  /*12f10*/  IMAD.U32 R189, RZ, RZ, UR15 ;  /* 0x0000000fffbd7e24 */ /* 0x000fe4000f8e00ff */
[----:B------:R-:W-:Y:S01]  /*12f20*/  @UP0 UIMAD UR11, UR12, UR5, UR11 ;  /* 0x000000050c0b02a4 */ /* 0x000fe2000f8e020b */
[C---:B------:R-:W-:Y:S01]  /*12f30*/  @P0 LEA R190, P1, R188.reuse, R216, 0x5 ;  /* 0x000000d8bcbe0211 */ /* 0x040fe200078228ff */
[C---:B---3--:R-:W-:Y:S01]  /*12f40*/  HMMA.16816.F32.BF16 R4, R160.reuse, R164, R4 ;  /* 0x000000a4a004723c */ /* 0x048fe20000041804 */
[----:B------:R-:W0:Y:S01]  /*12f50*/  LDGDEPBAR ;  /* 0x00000000000079af */ /* 0x000e220000000000 */
[----:B------:R-:W-:Y:S01]  /*12f60*/  PLOP3.LUT P0, PT, PT, PT, UP0, 0x80, 0x0 ;  /* 0x000000000000781c */ /* 0x000fe20003f0f008 */
[----:B------:R-:W-:Y:S03]  /*12f70*/  @UP0 UIADD3 UR11, UR15, UR11, URZ ;  /* 0x0000000b0f0b0290 */ /* 0x000fe6000fffe03f */
[----:B------:R-:W3:Y:S02]  /*12f80*/  LDSM.16.M88.4 R148, [R208+0xc880] ;  /* 0x00c88000d094783b */ /* 0x000ee40000000200 */
[C---:B------:R-:W-:Y:S01]  /*12f90*/  HMMA.16816.F32.BF16 R8, R160.reuse, R166, R8 ;  /* 0x000000a6a008723c */ /* 0x040fe20000041808 */
[----:B------:R-:W-:Y:S01]  /*12fa0*/  IMAD.U32 R231, RZ, RZ, UR11 ;  /* 0x0000000bffe77e24 */ /* 0x000fe2000f8e00ff */
[----:B------:R-:W-:Y:S01]  /*12fb0*/  USHF.L.U32 UR11, UR13, 0x5, URZ ;  /* 0x000000050d0b7899 */ /* 0x000fe2000800063f */
[----:B------:R-:W-:Y:S03]  /*12fc0*/  LDSM.16.M88.4 R152, [R207+0x10080] ;  /* 0x01008000cf98783b */ /* 0x000fe60000000200 */
[----:B------:R-:W-:Y:S02]  /*12fd0*/  @P2 LEA.HI.X R231, R188, R223, R231, 0x5, P1 ;  /* 0x000000dfbce72211 */ /* 0x000fe400008f2ce7 */
[C---:B----4-:R-:W-:Y:S01]  /*12fe0*/  HMMA.16816.F32.BF16 R12, R160.reuse, R168, R12 ;  /* 0x000000a8a00c723c */ /* 0x050fe2000004180c */
[----:B------:R-:W4:Y:S01]  /*12ff0*/  LDSM.16.M88.4 R156, [R202] ;  /* 0x00000000ca9c783b */ /* 0x000f220000000200 */
[----:B------:R-:W-:Y:S02]  /*13000*/  PLOP3.LUT P2, PT, PT, PT, UP0, 0x80, 0x0 ;  /* 0x000000000000781c */ /* 0x000fe40003f4f008 */
[----:B------:R-:W-:Y:S01]  /*13010*/  @P0 LEA R230, P0, R190, c[0x0][0x1c8], 0x1 ;  /* 0x00007200bee60a11 */ /* 0x000fe200078008ff */
[----:B------:R-:W-:Y:S01]  /*13020*/  IMAD.U32 R195, RZ, RZ, UR11 ;  /* 0x0000000bffc37e24 */ /* 0x000fe2000f8e00ff */
[----:B------:R-:W-:Y:S01]  /*13030*/  LDSM.16.M88.4 R164, [R214+0x14080] ;  /* 0x01408000d6a4783b */ /* 0x000fe20000000200 */
[----:B------:R-:W-:Y:S01]  /*13040*/  PLOP3.LUT P1, PT, PT, PT, UP3, 0x80, 0x0 ;  /* 0x000000000000781c */ /* 0x000fe20003f2f038 */
[----:B------:R-:W-:Y:S03]  /*13050*/  HMMA.16816.F32.BF16 R16, R160, R170, R16 ;  /* 0x000000aaa010723c */ /* 0x000fe60000041810 */
[----:B------:R-:W5:Y:S01]  /*13060*/  LDSM.16.M88.4 R160, [R202+0x800] ;  /* 0x00080000caa0783b */ /* 0x000f620000000200 */
[----:B------:R-:W-:Y:S04]  /*13070*/  IADD3 R232, -R224, 0x1, -R195 ;  /* 0x00000001e0e87810 */ /* 0x000fe80007ffe9c3 */
[----:B------:R-:W1:Y:S01]  /*13080*/  LDSM.16.M88.4 R168, [R213+0xd080] ;  /* 0x00d08000d5a8783b */ /* 0x000e620000000200 */
[----:B------:R-:W-:Y:S01]  /*13090*/  @P2 LEA.HI.X R231, R190, c[0x0][0x1cc], R231, 0x1, P0 ;  /* 0x00007300bee72a11 */ /* 0x000fe200000f0ce7 */
[C---:B--2---:R-:W-:Y:S01]  /*130a0*/  HMMA.16816.F32.BF16 R4, R172.reuse, R176, R4 ;  /* 0x000000b0ac04723c */ /* 0x044fe20000041804 */
[----:B------:R-:W-:Y:S02]  /*130b0*/  PLOP3.LUT P2, PT, PT, PT, UP0, 0x80, 0x0 ;  /* 0x000000000000781c */ /* 0x000fe40003f4f008 */
[----:B------:R-:W-:Y:S02]  /*130c0*/  PLOP3.LUT P0, PT, PT, PT, UP0, 0x80, 0x0 ;  /* 0x000000000000781c */ /* 0x000fe40003f0f008 */
[----:B------:R-:W-:Y:S01]  /*130d0*/  PLOP3.LUT P0, PT, PT, PT, UP0, 0x80, 0x0 ;  /* 0x000000000000781c */ /* 0x000fe20003f0f008 */
[----:B------:R-:W-:Y:S01]  /*130e0*/  @P1 IMAD.MOV.U32 R234, RZ, RZ, R227 ;  /* 0x000000ffffea1224 */ /* 0x000fe200078e00e3 */
[----:B------:R-:W-:Y:S01]  /*130f0*/  PLOP3.LUT P1, PT, PT, PT, UP0, 0x80, 0x0 ;  /* 0x000000000000781c */ /* 0x000fe20003f2f008 */
[C---:B------:R-:W-:Y:S01]  /*13100*/  HMMA.16816.F32.BF16 R8, R172.reuse, R178, R8 ;  /* 0x000000b2ac08723c */ /* 0x040fe20000041808 */
[----:B------:R-:W-:Y:S03]  /*13110*/  LDSM.16.M88.4 R176, [R201] ;  /* 0x00000000c9b0783b */ /* 0x000fe60000000200 */
[----:B------:R-:W-:Y:S02]  /*13120*/  IADD3 R233, -R233, UR16, R232 ;  /* 0x00000010e9e97c10 */ /* 0x000fe4000fffe1e8 */
[----:B------:R-:W-:Y:S02]  /*13130*/  SHFL.IDX PT, R235, R234, RZ, 0x1c1f ;  /* 0x001c1fffeaeb7589 */ /* 0x000fe400000e0000 */
[C---:B---3--:R-:W-:Y:S04]  /*13140*/  HMMA.16816.F32.BF16 R12, R172.reuse, R148, R12 ;  /* 0x00000094ac0c723c */ /* 0x048fe8000004180c */
[----:B------:R-:W-:Y:S04]  /*13150*/  IADD3 R232, R233, c[0x0][0x328], RZ ;  /* 0x0000ca00e9e87a10 */ /* 0x000fe80007ffe0ff */
[----:B------:R-:W-:Y:S01]  /*13160*/  HMMA.16816.F32.BF16 R16, R172, R150, R16 ;  /* 0x00000096ac10723c */ /* 0x000fe20000041810 */
[----:B------:R-:W2:Y:S05]  /*13170*/  LDSM.16.M88.4 R148, [R213+0xd880] ;  /* 0x00d88000d594783b */ /* 0x000eaa0000000200 */
[----:B------:R-:W3:Y:S02]  /*13180*/  LDSM.16.M88.4 R172, [R210+0x14080] ;  /* 0x01408000d2ac783b */ /* 0x000ee40000000200 */
[C---:B----4-:R-:W-:Y:S08]  /*13190*/  HMMA.16816.F32.BF16 R4, R152.reuse, R156, R4 ;  /* 0x0000009c9804723c */ /* 0x050ff00000041804 */
[C---:B------:R-:W-:Y:S01]  /*131a0*/  HMMA.16816.F32.BF16 R8, R152.reuse, R158, R8 ;  /* 0x0000009e9808723c */ /* 0x040fe20000041808 */
[----:B------:R-:W-:Y:S07]  /*131b0*/  LDSM.16.M88.4 R156, [R209+0x14080] ;  /* 0x01408000d19c783b */ /* 0x000fee0000000200 */
[C---:B-----5:R-:W-:Y:S08]  /*131c0*/  HMMA.16816.F32.BF16 R12, R152.reuse, R160, R12 ;  /* 0x000000a0980c723c */ /* 0x060ff0000004180c */
[----:B------:R-:W-:Y:S01]  /*131d0*/  HMMA.16816.F32.BF16 R16, R152, R162, R16 ;  /* 0x000000a29810723c */ /* 0x000fe20000041810 */
[----:B------:R-:W4:Y:S05]  /*131e0*/  LDSM.16.M88.4 R152, [R200] ;  /* 0x00000000c898783b */ /* 0x000f2a0000000200 */
[----:B------:R-:W5:Y:S02]  /*131f0*/  LDSM.16.M88.4 R160, [R208+0xd080] ;  /* 0x00d08000d0a0783b */ /* 0x000f640000000200 */
[C---:B-1----:R-:W-:Y:S08]  /*13200*/  HMMA.16816.F32.BF16 R4, R164.reuse, R168, R4 ;  /* 0x000000a8a404723c */ /* 0x042ff00000041804 */
[C---:B------:R-:W-:Y:S01]  /*13210*/  HMMA.16816.F32.BF16 R8, R164.reuse, R170, R8 ;  /* 0x000000aaa408723c */ /* 0x040fe20000041808 */
[----:B------:R-:W-:Y:S07]  /*13220*/  LDSM.16.M88.4 R168, [R202+0x1000] ;  /* 0x00100000caa8783b */ /* 0x000fee0000000200 */
[C---:B--2---:R-:W-:Y:S08]  /*13230*/  HMMA.16816.F32.BF16 R12, R164.reuse, R148, R12 ;  /* 0x00000094a40c723c */ /* 0x044ff0000004180c */
[----:B------:R-:W-:Y:S01]  /*13240*/  HMMA.16816.F32.BF16 R16, R164, R150, R16 ;  /* 0x00000096a410723c */ /* 0x000fe20000041810 */
[----:B------:R-:W1:Y:S05]  /*13250*/  LDSM.16.M88.4 R148, [R208+0xd880] ;  /* 0x00d88000d094783b */ /* 0x000e6a0000000200 */
[----:B------:R-:W2:Y:S02]  /*13260*/  LDSM.16.M88.4 R164, [R207+0x14080] ;  /* 0x01408000cfa4783b */ /* 0x000ea40000000200 */
[C---:B---3--:R-:W-:Y:S08]  /*13270*/  HMMA.16816.F32.BF16 R4, R172.reuse, R176, R4 ;  /* 0x000000b0ac04723c */ /* 0x048ff00000041804 */
[C---:B------:R-:W-:Y:S01]  /*13280*/  HMMA.16816.F32.BF16 R8, R172.reuse, R178, R8 ;  /* 0x000000b2ac08723c */ /* 0x040fe20000041808 */
[----:B------:R-:W-:Y:S07]  /*13290*/  LDSM.16.M88.4 R176, [R213+0xe080] ;  /* 0x00e08000d5b0783b */ /* 0x000fee0000000200 */
[C---:B----4-:R-:W-:Y:S08]  /*132a0*/  HMMA.16816.F32.BF16 R12, R172.reuse, R152, R12 ;  /* 0x00000098ac0c723c */ /* 0x050ff0000004180c */
[----:B------:R-:W-:Y:S01]  /*132b0*/  HMMA.16816.F32.BF16 R16, R172, R154, R16 ;  /* 0x0000009aac10723c */ /* 0x000fe20000041810 */
[----:B------:R-:W3:Y:S05]  /*132c0*/  LDSM.16.M88.4 R152, [R202+0x1800] ;  /* 0x00180000ca98783b */ /* 0x000eea0000000200 */
[----:B------:R-:W4:Y:S02]  /*132d0*/  LDSM.16.M88.4 R172, [R214+0x18080] ;  /* 0x01808000d6ac783b */ /* 0x000f240000000200 */
[C---:B-----5:R-:W-:Y:S08]  /*132e0*/  HMMA.16816.F32.BF16 R4, R156.reuse, R160, R4 ;  /* 0x000000a09c04723c */ /* 0x060ff00000041804 */
[C---:B------:R-:W-:Y:S01]  /*132f0*/  HMMA.16816.F32.BF16 R8, R156.reuse, R162, R8 ;  /* 0x000000a29c08723c */ /* 0x040fe20000041808 */
[----:B------:R-:W-:Y:S07]  /*13300*/  LDSM.16.M88.4 R160, [R199] ;  /* 0x00000000c7a0783b */ /* 0x000fee0000000200 */
[C---:B-1----:R-:W-:Y:S08]  /*13310*/  HMMA.16816.F32.BF16 R12, R156.reuse, R148, R12 ;  /* 0x000000949c0c723c */ /* 0x042ff0000004180c */
[----:B------:R-:W-:Y:S01]  /*13320*/  HMMA.16816.F32.BF16 R16, R156, R150, R16 ;  /* 0x000000969c10723c */ /* 0x000fe20000041810 */
[----:B------:R-:W1:Y:S05]  /*13330*/  LDSM.16.M88.4 R148, [R213+0xe880] ;  /* 0x00e88000d594783b */ /* 0x000e6a0000000200 */
[----:B------:R-:W5:Y:S02]  /*13340*/  LDSM.16.M88.4 R156, [R210+0x18080] ;  /* 0x01808000d29c783b */ /* 0x000f640000000200 */
[C---:B--2---:R-:W-:Y:S08]  /*13350*/  HMMA.16816.F32.BF16 R4, R164.reuse, R168, R4 ;  /* 0x000000a8a404723c */ /* 0x044ff00000041804 */
[C---:B------:R-:W-:Y:S01]  /*13360*/  HMMA.16816.F32.BF16 R8, R164.reuse, R170, R8 ;  /* 0x000000aaa408723c */ /* 0x040fe20000041808 */
[----:B------:R-:W-:Y:S07]  /*13370*/  LDSM.16.M88.4 R168, [R208+0xe080] ;  /* 0x00e08000d0a8783b */ /* 0x000fee0000000200 */
[C---:B---3--:R-:W-:Y:S08]  /*13380*/  HMMA.16816.F32.BF16 R12, R164.reuse, R152, R12 ;  /* 0x00000098a40c723c */ /* 0x048ff0000004180c */
[----:B------:R-:W-:Y:S01]  /*13390*/  HMMA.16816.F32.BF16 R16, R164, R154, R16 ;  /* 0x0000009aa410723c */ /* 0x000fe20000041810 */
[----:B------:R-:W2:Y:S05]  /*133a0*/  LDSM.16.M88.4 R152, [R198] ;  /* 0x00000000c698783b */ /* 0x000eaa0000000200 */
[----:B------:R-:W3:Y:S02]  /*133b0*/  LDSM.16.M88.4 R164, [R209+0x18080] ;  /* 0x01808000d1a4783b */ /* 0x000ee40000000200 */
[C---:B----4-:R-:W-:Y:S08]  /*133c0*/  HMMA.16816.F32.BF16 R4, R172.reuse, R176, R4 ;  /* 0x000000b0ac04723c */ /* 0x050ff00000041804 */
[C---:B------:R-:W-:Y:S01]  /*133d0*/  HMMA.16816.F32.BF16 R8, R172.reuse, R178, R8 ;  /* 0x000000b2ac08723c */ /* 0x040fe20000041808 */
[----:B------:R-:W-:Y:S07]  /*133e0*/  LDSM.16.M88.4 R176, [R202+0x2000] ;  /* 0x00200000cab0783b */ /* 0x000fee0000000200 */
[C---:B-1----:R-:W-:Y:S08]  /*133f0*/  HMMA.16816.F32.BF16 R12, R172.reuse, R148, R12 ;  /* 0x00000094ac0c723c */ /* 0x042ff0000004180c */
[----:B------:R-:W-:Y:S01]  /*13400*/  HMMA.16816.F32.BF16 R16, R172, R150, R16 ;  /* 0x00000096ac10723c */ /* 0x000fe20000041810 */
[----:B------:R-:W1:Y:S05]  /*13410*/  LDSM.16.M88.4 R148, [R208+0xe880] ;  /* 0x00e88000d094783b */ /* 0x000e6a0000000200 */
[----:B------:R-:W4:Y:S02]  /*13420*/  LDSM.16.M88.4 R172, [R207+0x18080] ;  /* 0x01808000cfac783b */ /* 0x000f240000000200 */
[C---:B-----5:R-:W-:Y:S08]  /*13430*/  HMMA.16816.F32.BF16 R4, R156.reuse, R160, R4 ;  /* 0x000000a09c04723c */ /* 0x060ff00000041804 */
[C---:B------:R-:W-:Y:S01]  /*13440*/  HMMA.16816.F32.BF16 R8, R156.reuse, R162, R8 ;  /* 0x000000a29c08723c */ /* 0x040fe20000041808 */
[----:B------:R-:W-:Y:S07]  /*13450*/  LDSM.16.M88.4 R160, [R213+0xf080] ;  /* 0x00f08000d5a0783b */ /* 0x000fee0000000200 */
[C---:B--2---:R-:W-:Y:S08]  /*13460*/  HMMA.16816.F32.BF16 R12, R156.reuse, R152, R12 ;  /* 0x000000989c0c723c */ /* 0x044ff0000004180c */
[----:B------:R-:W-:Y:S01]  /*13470*/  HMMA.16816.F32.BF16 R16, R156, R154, R16 ;  /* 0x0000009a9c10723c */ /* 0x000fe20000041810 */
[----:B------:R-:W2:Y:S05]  /*13480*/  LDSM.16.M88.4 R152, [R202+0x2800] ;  /* 0x00280000ca98783b */ /* 0x000eaa0000000200 */
[----:B------:R-:W5:Y:S02]  /*13490*/  LDSM.16.M88.4 R156, [R214+0x1c080] ;  /* 0x01c08000d69c783b */ /* 0x000f640000000200 */
[C---:B---3--:R-:W-:Y:S08]  /*134a0*/  HMMA.16816.F32.BF16 R4, R164.reuse, R168, R4 ;  /* 0x000000a8a404723c */ /* 0x048ff00000041804 */
[C---:B------:R-:W-:Y:S01]  /*134b0*/  HMMA.16816.F32.BF16 R8, R164.reuse, R170, R8 ;  /* 0x000000aaa408723c */ /* 0x040fe20000041808 */
[----:B------:R-:W-:Y:S07]  /*134c0*/  LDSM.16.M88.4 R168, [R197] ;  /* 0x00000000c5a8783b */ /* 0x000fee0000000200 */
[C---:B-1----:R-:W-:Y:S08]  /*134d0*/  HMMA.16816.F32.BF16 R12, R164.reuse, R148, R12 ;  /* 0x00000094a40c723c */ /* 0x042ff0000004180c */
[----:B------:R-:W-:Y:S01]  /*134e0*/  HMMA.16816.F32.BF16 R16, R164, R150, R16 ;  /* 0x00000096a410723c */ /* 0x000fe20000041810 */
[----:B------:R-:W1:Y:S05]  /*134f0*/  LDSM.16.M88.4 R148, [R213+0xf880] ;  /* 0x00f88000d594783b */ /* 0x000e6a0000000200 */
[----:B------:R-:W3:Y:S02]  /*13500*/  LDSM.16.M88.4 R164, [R210+0x1c080] ;  /* 0x01c08000d2a4783b */ /* 0x000ee40000000200 */
[C---:B----4-:R-:W-:Y:S08]  /*13510*/  HMMA.16816.F32.BF16 R4, R172.reuse, R176, R4 ;  /* 0x000000b0ac04723c */ /* 0x050ff00000041804 */
[C---:B------:R-:W-:Y:S01]  /*13520*/  HMMA.16816.F32.BF16 R8, R172.reuse, R178, R8 ;  /* 0x000000b2ac08723c */ /* 0x040fe20000041808 */
[----:B------:R-:W-:Y:S07]  /*13530*/  LDSM.16.M88.4 R176, [R208+0xf080] ;  /* 0x00f08000d0b0783b */ /* 0x000fee0000000200 */
[C---:B--2---:R-:W-:Y:S08]  /*13540*/  HMMA.16816.F32.BF16 R12, R172.reuse, R152, R12 ;  /* 0x00000098ac0c723c */ /* 0x044ff0000004180c */
[----:B------:R-:W-:Y:S01]  /*13550*/  HMMA.16816.F32.BF16 R16, R172, R154, R16 ;  /* 0x0000009aac10723c */ /* 0x000fe20000041810 */
[----:B------:R-:W2:Y:S05]  /*13560*/  LDSM.16.M88.4 R152, [R196] ;  /* 0x00000000c498783b */ /* 0x000eaa0000000200 */
[----:B------:R-:W4:Y:S02]  /*13570*/  LDSM.16.M88.4 R172, [R209+0x1c080] ;  /* 0x01c08000d1ac783b */ /* 0x000f240000000200 */
[C---:B-----5:R-:W-:Y:S08]  /*13580*/  HMMA.16816.F32.BF16 R4, R156.reuse, R160, R4 ;  /* 0x000000a09c04723c */ /* 0x060ff00000041804 */
[C---:B------:R-:W-:Y:S01]  /*13590*/  HMMA.16816.F32.BF16 R8, R156.reuse, R162, R8 ;  /* 0x000000a29c08723c */ /* 0x040fe20000041808 */
[----:B------:R-:W-:Y:S07]  /*135a0*/  LDSM.16.M88.4 R160, [R202+0x3000] ;  /* 0x00300000caa0783b */ /* 0x000fee0000000200 */
[C---:B-1----:R-:W-:Y:S08]  /*135b0*/  HMMA.16816.F32.BF16 R12, R156.reuse, R148, R12 ;  /* 0x000000949c0c723c */ /* 0x042ff0000004180c */
[----:B------:R-:W-:Y:S01]  /*135c0*/  HMMA.16816.F32.BF16 R16, R156, R150, R16 ;  /* 0x000000969c10723c */ /* 0x000fe20000041810 */
[----:B------:R-:W1:Y:S05]  /*135d0*/  LDSM.16.M88.4 R148, [R208+0xf880] ;  /* 0x00f88000d094783b */ /* 0x000e6a0000000200 */
[----:B------:R-:W5:Y:S02]  /*135e0*/  LDSM.16.M88.4 R156, [R207+0x1c080] ;  /* 0x01c08000cf9c783b */ /* 0x000f640000000200 */
[C---:B---3--:R-:W-:Y:S08]  /*135f0*/  HMMA.16816.F32.BF16 R4, R164.reuse, R168, R4 ;  /* 0x000000a8a404723c */ /* 0x048ff00000041804 */
[C---:B------:R-:W-:Y:S08]  /*13600*/  HMMA.16816.F32.BF16 R8, R164.reuse, R170, R8 ;  /* 0x000000aaa408723c */ /* 0x040ff00000041808 */
[C---:B--2---:R-:W-:Y:S08]  /*13610*/  HMMA.16816.F32.BF16 R12, R164.reuse, R152, R12 ;  /* 0x00000098a40c723c */ /* 0x044ff0000004180c */
[----:B------:R-:W-:Y:S08]  /*13620*/  HMMA.16816.F32.BF16 R16, R164, R154, R16 ;  /* 0x0000009aa410723c */ /* 0x000ff00000041810 */
[C---:B----4-:R-:W-:Y:S08]  /*13630*/  HMMA.16816.F32.BF16 R4, R172.reuse, R176, R4 ;  /* 0x000000b0ac04723c */ /* 0x050ff00000041804 */
[C---:B------:R-:W-:Y:S08]  /*13640*/  HMMA.16816.F32.BF16 R8, R172.reuse, R178, R8 ;  /* 0x000000b2ac08723c */ /* 0x040ff00000041808 */
[C---:B-1----:R-:W-:Y:S08]  /*13650*/  HMMA.16816.F32.BF16 R12, R172.reuse, R148, R12 ;  /* 0x00000094ac0c723c */ /* 0x042ff0000004180c */
[----:B------:R-:W-:Y:S01]  /*13660*/  HMMA.16816.F32.BF16 R16, R172, R150, R16 ;  /* 0x00000096ac10723c */ /* 0x000fe20000041810 */
[----:B------:R-:W1:Y:S01]  /*13670*/  LDSM.16.M88.4 R148, [R202+0x3800] ;  /* 0x00380000ca94783b */ /* 0x000e620000000200 */
[----:B------:R-:W-:Y:S04]  /*13680*/  DEPBAR.LE SB0, 0x0 ;  /* 0x000080000000791a */ /* 0x000fe80000000000 */
[----:B------:R-:W-:Y:S02]  /*13690*/  BAR.SYNC.DEFER_BLOCKING 0x0 ;  /* 0x0000000000007b1d */ /* 0x000fe40000010000 */
[C---:B-----5:R-:W-:Y:S08]  /*136a0*/  HMMA.16816.F32.BF16 R4, R156.reuse, R160, R4 ;  /* 0x000000a09c04723c */ /* 0x060ff00000041804 */
[C---:B------:R-:W-:Y:S11]  /*136b0*/  HMMA.16816.F32.BF16 R8, R156.reuse, R162, R8 ;  /* 0x000000a29c08723c */ /* 0x040ff60000041808 */
[----:B------:R-:W-:Y:S05]  /*136c0*/  @!UPT UIADD3 URZ, URZ, URZ, URZ ;  /* 0x0000003f3f3ff290 */ /* 0x000fea000fffe03f */
[----:B------:R-:W-:Y:S02]  /*136d0*/  FMUL.FTZ R181, R4, c[0x0][0x320] ;  /* 0x0000c80004b57a20 */ /* 0x000fe40000410000 */
[----:B------:R-:W-:Y:S02]  /*136e0*/  FMUL.FTZ R182, R5, c[0x0][0x320] ;  /* 0x0000c80005b67a20 */ /* 0x000fe40000410000 */
[----:B------:R-:W-:Y:S02]  /*136f0*/  FMUL.FTZ R0, R6, c[0x0][0x320] ;  /* 0x0000c80006007a20 */ /* 0x000fe40000410000 */
[----:B------:R-:W2:Y:S01]  /*13700*/  MUFU.TANH R181, R181 ;  /* 0x000000b500b57308 */ /* 0x000ea20000002400 */
[----:B------:R-:W-:Y:S01]  /*13710*/  @!PT LDS RZ, [RZ] ;  /* 0x00000000fffff984 */ /* 0x000fe20000000800 */
[----:B------:R-:W-:Y:S01]  /*13720*/  @!PT LDS RZ, [RZ] ;  /* 0x00000000fffff984 */ /* 0x000fe20000000800 */
[----:B------:R-:W-:Y:S01]  /*13730*/  @!PT LDS RZ, [RZ] ;  /* 0x00000000fffff984 */ /* 0x000fe20000000800 */
[----:B------:R3:W-:Y:S01]  /*13740*/  @P3 LDGSTS.E.BYPASS.LTC128B.128 [R218+0xc080], [R230.64], !P6 ;  /* 0x0c080000e6da3fae */ /* 0x0007e2000f101d5e */
[----:B------:R-:W-:Y:S01]  /*13750*/  LOP3.LUT P3, RZ, R215, 0x4, RZ, 0xc0, !PT ;  /* 0x00000004d7ff7812 */ /* 0x000fe2000786c0ff */
[C---:B-1----:R-:W-:Y:S03]  /*13760*/  HMMA.16816.F32.BF16 R12, R156.reuse, R148, R12 ;  /* 0x000000949c0c723c */ /* 0x042fe6000004180c */
[----:B------:R-:W-:Y:S02]  /*13770*/  FMUL.FTZ R180, R7, c[0x0][0x320] ;  /* 0x0000c80007b47a20 */ /* 0x000fe40000410000 */
[----:B------:R-:W-:Y:S02]  /*13780*/  FMUL.FTZ R183, R8, c[0x0][0x320] ;  /* 0x0000c80008b77a20 */ /* 0x000fe40000410000 */
[----:B------:R-:W1:Y:S01]  /*13790*/  MUFU.TANH R182, R182 ;  /* 0x000000b600b67308 */ /* 0x000e620000002400 */
[----:B------:R-:W-:Y:S04]  /*137a0*/  HMMA.16816.F32.BF16 R16, R156, R150, R16 ;  /* 0x000000969c10723c */ /* 0x000fe80000041810 */
[----:B------:R3:W-:Y:S01]  /*137b0*/  @P2 LDGSTS.E.BYPASS.LTC128B.128 [R218+0xd080], [R230.64+0x80], !P3 ;  /* 0x0d080080e6da2fae */ /* 0x0007e2000d901d5e */
[----:B------:R-:W-:Y:S02]  /*137c0*/  FMUL.FTZ R186, R9, c[0x0][0x320] ;  /* 0x0000c80009ba7a20 */ /* 0x000fe40000410000 */
[----:B------:R-:W-:Y:S02]  /*137d0*/  FMUL.FTZ R184, R10, c[0x0][0x320] ;  /* 0x0000c8000ab87a20 */ /* 0x000fe40000410000 */
[----:B------:R-:W4:Y:S01]  /*137e0*/  MUFU.TANH R0, R0 ;  /* 0x0000000000007308 */ /* 0x000f220000002400 */
[----:B------:R3:W-:Y:S02]  /*137f0*/  @P1 LDGSTS.E.BYPASS.LTC128B.128 [R218+0xe080], [R230.64+0x100], !P5 ;  /* 0x0e080100e6da1fae */ /* 0x0007e4000e901d5e */
[----:B------:R-:W-:Y:S03]  /*13800*/  FMUL.FTZ R185, R11, c[0x0][0x320] ;  /* 0x0000c8000bb97a20 */ /* 0x000fe60000410000 */
[----:B------:R3:W-:Y:S01]  /*13810*/  @P0 LDGSTS.E.BYPASS.LTC128B.128 [R218+0xf080], [R230.64+0x180], !P4 ;  /* 0x0f080180e6da0fae */ /* 0x0007e2000e101d5e */
[----:B------:R-:W-:Y:S01]  /*13820*/  FMUL.FTZ R187, R12, c[0x0][0x320] ;  /* 0x0000c8000cbb7a20 */ /* 0x000fe20000410000 */
[----:B------:R-:W-:Y:S01]  /*13830*/  PLOP3.LUT P0, PT, PT, PT, UP2, 0x40, 0x0 ;  /* 0x000000000000781c */ /* 0x000fe20003f0e828 */
[----:B------:R-:W-:Y:S01]  /*13840*/  FMUL.FTZ R192, R13, c[0x0][0x320] ;  /* 0x0000c8000dc07a20 */ /* 0x000fe20000410000 */
[----:B------:R-:W1:Y:S01]  /*13850*/  MUFU.TANH R180, R180 ;  /* 0x000000b400b47308 */ /* 0x000e620000002400 */
[----:B------:R-:W0:Y:S01]  /*13860*/  LDGDEPBAR ;  /* 0x00000000000079af */ /* 0x000e220000000000 */
[----:B------:R-:W-:Y:S02]  /*13870*/  FMUL.FTZ R189, R14, c[0x0][0x320] ;  /* 0x0000c8000ebd7a20 */ /* 0x000fe40000410000 */
[----:B------:R-:W-:Y:S02]  /*13880*/  FMUL.FTZ R188, R15, c[0x0][0x320] ;  /* 0x0000c8000fbc7a20 */ /* 0x000fe40000410000 */
[----:B------:R-:W-:Y:S02]  /*13890*/  FMUL.FTZ R194, R16, c[0x0][0x320] ;  /* 0x0000c80010c27a20 */ /* 0x000fe40000410000 */
[----:B------:R-:W-:Y:S02]  /*138a0*/  FMUL.FTZ R193, R17, c[0x0][0x320] ;  /* 0x0000c80011c17a20 */ /* 0x000fe40000410000 */
[----:B------:R-:W1:Y:S01]  /*138b0*/  MUFU.TANH R183, R183 ;  /* 0x000000b700b77308 */ /* 0x000e620000002400 */
[----:B------:R-:W-:Y:S02]  /*138c0*/  FMUL.FTZ R191, R18, c[0x0][0x320] ;  /* 0x0000c80012bf7a20 */ /* 0x000fe40000410000 */
[----:B------:R-:W-:Y:S07]  /*138d0*/  FMUL.FTZ R190, R19, c[0x0][0x320] ;  /* 0x0000c80013be7a20 */ /* 0x000fee0000410000 */
[----:B------:R-:W1:Y:S01]  /*138e0*/  MUFU.TANH R186, R186 ;  /* 0x000000ba00ba7308 */ /* 0x000e620000002400 */
[----:B---3--:R-:W-:Y:S01]  /*138f0*/  IADD3 R230, R233, UR7, RZ ;  /* 0x00000007e9e67c10 */ /* 0x008fe2000fffe0ff */
[--C-:B------:R-:W-:Y:S04]  /*13900*/  IMAD.IADD R233, R232, 0x1, R235.reuse ;  /* 0x00000001e8e97824 */ /* 0x100fe800078e02eb */
[----:B------:R-:W-:Y:S04]  /*13910*/  IMAD.IADD R231, R230, 0x1, R235 ;  /* 0x00000001e6e77824 */ /* 0x000fe800078e02eb */
        /* <DEDUP_REMOVED lines=11> */
[----:B--234-:R-:W-:Y:S01]  /*139d0*/  IMAD.U32 R4, RZ, RZ, UR28 ;  /* 0x0000001cff047e24 */ /* 0x01cfe2000f8e00ff */
        /* <DEDUP_REMOVED lines=13> */
.L_x_430:
[----:B------:R-:W-:Y:S04]  /*13ab0*/  MOV R4, c[0x0][0x32c] ;  /* 0x0000cb0000047a02 */ /* 0x000fe80000000f00 */
[----:B------:R-:W-:Y:S11]  /*13ac0*/  ISETP.NE.AND P0, PT, R4, 0x1, PT ;  /* 0x000000010400780c */ /* 0x000ff60003f05270 */
[----:B------:R-:W-:Y:S02]  /*13ad0*/  @!UPT UIADD3 URZ, URZ, URZ, URZ ;  /* 0x0000003f3f3ff290 */ /* 0x000fe4000fffe03f */
[----:B------:R-:W-:Y:S05]  /*13ae0*/  @P0 IMAD.HI.U32 R4, R6, c[0x0][0x330], RZ ;  /* 0x0000cc0006040a27 */ /* 0x000fea00078e00ff */
[----:B------:R-:W-:Y:S02]  /*13af0*/  @P0 SHF.R.U32.HI R6, RZ, c[0x0][0x334], R4 ;  /* 0x0000cd00ff060a19 */ /* 0x000fe40000011604 */
.L_x_431:
[----:B------:R-:W-:Y:S05]  /*13b00*/  BSYNC B0 ;  /* 0x0000000000007941 */ /* 0x000fea0003800000 */
.L_x_429:
[----:B------:R-:W-:Y:S04]  /*13b10*/  IMAD R5, R6, c[0x0][0x32c], -R195 ;  /* 0x0000cb0006057a24 */ /* 0x000fe800078e0ac3 */
[----:B------:R-:W-:Y:S05]  /*13b20*/  IMAD.IADD R6, R5, 0x1, -R224 ;  /* 0x0000000105067824 */ /* 0x000fea00078e0ae0 */
[----:B------:R-:W-:Y:S02]  /*13b30*/  IADD3 R4, R6, c[0x0][0x32c], RZ ;  /* 0x0000cb0006047a10 */ /* 0x000fe40007ffe0ff */
[----:B------:R-:W-:Y:S02]  /*13b40*/  IMNMX R231, R231, R6, !PT ;  /* 0x00000006e7e77217 */ /* 0x000fe40007800200 */
[----:B------:R-:W-:Y:S02]  /*13b50*/  IMNMX R233, R233, R4, PT ;  /* 0x00000004e9e97217 */ /* 0x000fe40003800200 */
.L_x_428:
[----:B--234-:R-:W-:Y:S01]  /*13b60*/  UISETP.GT.AND UP0, UPT, UR13, -0x1, UPT ;  /* 0xffffffff0d00788c */ /* 0x01cfe2000bf04270 */
[----:B------:R-:W2:Y:S05]  /*13b70*/  SHFL.IDX PT, R7, R234, 0x1, 0x1c1f ;  /* 0x003c1f00ea077f89 */ /* 0x000eaa00000e0000 */
[----:B------:R-:W-:Y:S02]  /*13b80*/  PLOP3.LUT P1, PT, PT, PT, UP0, 0x80, 0x0 ;  /* 0x000000000000781c */ /* 0x000fe40003f2f008 */
[----:B------:R-:W-:Y:S02]  /*13b90*/  PLOP3.LUT P0, PT, PT, PT, UP0, 0x80, 0x0 ;  /* 0x000000000000781c */ /* 0x000fe40003f0f008 */
[C---:B------:R-:W-:Y:S02]  /*13ba0*/  ISETP.GT.AND P1, PT, R231.reuse, RZ, P1 ;  /* 0x000000ffe700720c */ /* 0x040fe40000f24270 */
[----:B------:R-:W-:Y:S02]  /*13bb0*/  ISETP.GT.AND P0, PT, R231, 0x1, P0 ;  /* 0x00000001e700780c */ /* 0x000fe40000704270 */
[C---:B------:R-:W-:Y:S02]  /*13bc0*/  ISETP.LT.OR P1, PT, R233.reuse, 0x1, P1 ;  /* 0x00000001e900780c */ /* 0x040fe40000f21670 */
[----:B------:R-:W-:Y:S02]  /*13bd0*/  ISETP.LT.OR P0, PT, R233, 0x2, P0 ;  /* 0x00000002e900780c */ /* 0x000fe40000701670 */
[----:B------:R-:W-:Y:S02]  /*13be0*/  PLOP3.LUT P2, PT, PT, PT, UP0, 0x80, 0x0 ;  /* 0x000000000000781c */ /* 0x000fe40003f4f008 */
[----:B------:R-:W-:Y:S02]  /*13bf0*/  FSEL R10, R181, -INF , !P1 ;  /* 0xff800000b50a7808 */ /* 0x000fe40004800000 */
[----:B------:R-:W-:Y:S02]  /*13c00*/  PLOP3.LUT P1, PT, PT, PT, UP0, 0x80, 0x0 ;  /* 0x000000000000781c */ /* 0x000fe40003f2f008 */
[----:B-1----:R-:W-:Y:S01]  /*13c10*/  FSEL R182, R182, -INF , !P0 ;  /* 0xff800000b6b67808 */ /* 0x002fe20004000000 */
[--C-:B--2---:R-:W-:Y:S01]  /*13c20*/  IMAD.IADD R4, R232, 0x1, R7.reuse ;  /* 0x00000001e8047824 */ /* 0x104fe200078e0207 */
[----:B------:R-:W-:Y:S01]  /*13c30*/  PLOP3.LUT P0, PT, PT, PT, UP0, 0x80, 0x0 ;  /* 0x000000000000781c */ /* 0x000fe20003f0f008 */
[----:B------:R-:W-:Y:S01]  /*13c40*/  IMAD.IADD R5, R230, 0x1, R7 ;  /* 0x00000001e6057824 */ /* 0x000fe200078e0207 */
[C---:B------:R-:W-:Y:S02]  /*13c50*/  ISETP.GT.AND P2, PT, R231.reuse, 0x8, P2 ;  /* 0x00000008e700780c */ /* 0x040fe40001744270 */
[C---:B------:R-:W-:Y:S02]  /*13c60*/  ISETP.GT.AND P1, PT, R231.reuse, 0x9, P1 ;  /* 0x00000009e700780c */ /* 0x040fe40000f24270 */
[----:B------:R-:W-:Y:S02]  /*13c70*/  ISETP.GT.AND P0, PT, R231, 0x10, P0 ;  /* 0x00000010e700780c */ /* 0x000fe40000704270 */
[C---:B------:R-:W-:Y:S02]  /*13c80*/  ISETP.LT.OR P2, PT, R233.reuse, 0x9, P2 ;  /* 0x00000009e900780c */ /* 0x040fe40001741670 */
[C---:B------:R-:W-:Y:S02]  /*13c90*/  ISETP.LT.OR P1, PT, R233.reuse, 0xa, P1 ;  /* 0x0000000ae900780c */ /* 0x040fe40000f21670 */
[----:B------:R-:W-:Y:S02]  /*13ca0*/  ISETP.LT.OR P0, PT, R233, 0x11, P0 ;  /* 0x00000011e900780c */ /* 0x000fe40000701670 */
[----:B------:R-:W-:Y:S02]  /*13cb0*/  FSEL R8, R183, -INF , !P2 ;  /* 0xff800000b7087808 */ /* 0x000fe40005000000 */
[----:B------:R-:W-:Y:S02]  /*13cc0*/  PLOP3.LUT P2, PT, PT, PT, UP0, 0x80, 0x0 ;  /* 0x000000000000781c */ /* 0x000fe40003f4f008 */
[----:B------:R-:W-:Y:S02]  /*13cd0*/  FSEL R6, R186, -INF , !P1 ;  /* 0xff800000ba067808 */ /* 0x000fe40004800000 */
[----:B------:R-:W-:Y:S02]  /*13ce0*/  PLOP3.LUT P1, PT, PT, PT, UP0, 0x80, 0x0 ;  /* 0x000000000000781c */ /* 0x000fe40003f2f008 */
[----:B------:R-:W-:Y:S02]  /*13cf0*/  FSEL R168, R187, -INF , !P0 ;  /* 0xff800000bba87808 */ /* 0x000fe40004000000 */
[----:B------:R-:W-:Y:S02]  /*13d00*/  PLOP3.LUT P0, PT, PT, PT, UP0, 0x80, 0x0 ;  /* 0x000000000000781c */ /* 0x000fe40003f0f008 */
[C---:B------:R-:W-:Y:S02]  /*13d10*/  ISETP.GT.AND P2, PT, R231.reuse, 0x11, P2 ;  /* 0x00000011e700780c */ /* 0x040fe40001744270 */
[C---:B------:R-:W-:Y:S02]  /*13d20*/  ISETP.GT.AND P1, PT, R231.reuse, 0x18, P1 ;  /* 0x00000018e700780c */ /* 0x040fe40000f24270 */
[----:B------:R-:W-:Y:S02]  /*13d30*/  ISETP.GT.AND P0, PT, R231, 0x19, P0 ;  /* 0x00000019e700780c */ /* 0x000fe40000704270 */
[C---:B------:R-:W-:Y:S02]  /*13d40*/  ISETP.LT.OR P3, PT, R233.reuse, 0x12, P2 ;  /* 0x00000012e900780c */ /* 0x040fe40001761670 */
[C---:B------:R-:W-:Y:S02]  /*13d50*/  ISETP.LT.OR P2, PT, R233.reuse, 0x19, P1 ;  /* 0x00000019e900780c */ /* 0x040fe40000f41670 */
[----:B------:R-:W-:Y:S02]  /*13d60*/  ISETP.LT.OR P1, PT, R233, 0x1a, P0 ;  /* 0x0000001ae900780c */ /* 0x000fe40000721670 */
[----:B------:R-:W-:Y:S02]  /*13d70*/  PLOP3.LUT P0, PT, PT, PT, UP2, 0x40, 0x0 ;  /* 0x000000000000781c */ /* 0x000fe40003f0e828 */
[----:B------:R-:W-:Y:S02]  /*13d80*/  FSEL R166, R192, -INF , !P3 ;  /* 0xff800000c0a67808 */ /* 0x000fe40005800000 */
[----:B------:R-:W-:Y:S02]  /*13d90*/  FSEL R164, R194, -INF , !P2 ;  /* 0xff800000c2a47808 */ /* 0x000fe40005000000 */
[----:B------:R-:W-:Y:S07]  /*13da0*/  FSEL R162, R193, -INF , !P1 ;  /* 0xff800000c1a27808 */ /* 0x000fee0004800000 */
        /* <DEDUP_REMOVED lines=15> */
.L_x_434:
[----:B------:R-:W-:Y:S04]  /*13ea0*/  MOV R7, c[0x0][0x32c] ;  /* 0x0000cb0000077a02 */ /* 0x000fe80000000f00 */
[----:B------:R-:W-:Y:S11]  /*13eb0*/  ISETP.NE.AND P0, PT, R7, 0x1, PT ;  /* 0x000000010700780c */ /* 0x000ff60003f05270 */
[----:B------:R-:W-:Y:S02]  /*13ec0*/  @!UPT UIADD3 URZ, URZ, URZ, URZ ;  /* 0x0000003f3f3ff290 */ /* 0x000fe4000fffe03f */
[----:B------:R-:W-:Y:S05]  /*13ed0*/  @P0 IMAD.HI.U32 R7, R12, c[0x0][0x330], RZ ;  /* 0x0000cc000c070a27 */ /* 0x000fea00078e00ff */
[----:B------:R-:W-:Y:S02]  /*13ee0*/  @P0 SHF.R.U32.HI R12, RZ, c[0x0][0x334], R7 ;  /* 0x0000cd00ff0c0a19 */ /* 0x000fe40000011607 */
.L_x_435:
[----:B------:R-:W-:Y:S05]  /*13ef0*/  BSYNC B0 ;  /* 0x0000000000007941 */ /* 0x000fea0003800000 */
.L_x_433:
[----:B------:R-:W-:Y:S04]  /*13f00*/  IMAD R195, R12, c[0x0][0x32c], -R195 ;  /* 0x0000cb000cc37a24 */ /* 0x000fe800078e0ac3 */
[----:B------:R-:W-:Y:S05]  /*13f10*/  IMAD.IADD R12, R195, 0x1, -R224 ;  /* 0x00000001c30c7824 */ /* 0x000fea00078e0ae0 */
[----:B------:R-:W-:Y:S02]  /*13f20*/  IADD3 R7, R12, c[0x0][0x32c], RZ ;  /* 0x0000cb000c077a10 */ /* 0x000fe40007ffe0ff */
[----:B------:R-:W-:Y:S02]  /*13f30*/  IMNMX R5, R5, R12, !PT ;  /* 0x0000000c05057217 */ /* 0x000fe40007800200 */
[----:B------:R-:W-:Y:S02]  /*13f40*/  IMNMX R4, R4, R7, PT ;  /* 0x0000000704047217 */ /* 0x000fe40003800200 */
.L_x_432:
[----:B------:R-:W-:Y:S01]  /*13f50*/  FMNMX.FTZ R7, R10, R3, !PT ;  /* 0x000000030a077209 */ /* 0x000fe20007810000 */
[----:B------:R-:W-:Y:S01]  /*13f60*/  LDSM.16.MT88.4 R156, [R206+0x8080] ;  /* 0x00808000ce9c783b */ /* 0x000fe20000004200 */
[----:B------:R-:W-:Y:S02]  /*13f70*/  PLOP3.LUT P0, PT, PT, PT, UP0, 0x80, 0x0 ;  /* 0x000000000000781c */ /* 0x000fe40003f0f008 */
[----:B------:R-:W-:Y:S02]  /*13f80*/  FMNMX.FTZ R7, R182, R7, !PT ;  /* 0x00000007b6077209 */ /* 0x000fe40007810000 */
[C---:B------:R-:W-:Y:S02]  /*13f90*/  ISETP.GT.AND P0, PT, R5.reuse, RZ, P0 ;  /* 0x000000ff0500720c */ /* 0x040fe40000704270 */
[----:B------:R-:W-:Y:S01]  /*13fa0*/  FMNMX.FTZ R7, R8, R7, !PT ;  /* 0x0000000708077209 */ /* 0x000fe20007810000 */
[----:B------:R-:W-:Y:S01]  /*13fb0*/  LDSM.16.MT88.4 R172, [R204+0x9880] ;  /* 0x00988000ccac783b */ /* 0x000fe20000004200 */
[----:B------:R-:W-:Y:S02]  /*13fc0*/  ISETP.LT.OR P0, PT, R4, 0x1, P0 ;  /* 0x000000010400780c */ /* 0x000fe40000701670 */
[----:B------:R-:W-:Y:S02]  /*13fd0*/  FMNMX.FTZ R7, R6, R7, !PT ;  /* 0x0000000706077209 */ /* 0x000fe40007810000 */
[----:B------:R-:W-:Y:S02]  /*13fe0*/  PLOP3.LUT P1, PT, PT, PT, UP0, 0x80, 0x0 ;  /* 0x000000000000781c */ /* 0x000fe40003f2f008 */
[----:B------:R-:W-:Y:S01]  /*13ff0*/  FMNMX.FTZ R7, R168, R7, !PT ;  /* 0x00000007a8077209 */ /* 0x000fe20007810000 */
[----:B------:R-:W-:Y:S01]  /*14000*/  LDSM.16.MT88.4 R176, [R211+0xa880] ;  /* 0x00a88000d3b0783b */ /* 0x000fe20000004200 */
[----:B------:R-:W-:Y:S02]  /*14010*/  FSEL R15, R0, -INF , !P0 ;  /* 0xff800000000f7808 */ /* 0x000fe40004000000 */
[----:B------:R-:W-:Y:S02]  /*14020*/  FMNMX.FTZ R7, R166, R7, !PT ;  /* 0x00000007a6077209 */ /* 0x000fe40007810000 */
[C---:B------:R-:W-:Y:S02]  /*14030*/  ISETP.GT.AND P2, PT, R5.reuse, 0x1, P1 ;  /* 0x000000010500780c */ /* 0x040fe40000f44270 */
[----:B------:R-:W-:Y:S01]  /*14040*/  FMNMX.FTZ R7, R164, R7, !PT ;  /* 0x00000007a4077209 */ /* 0x000fe20007810000 */
[----:B------:R-:W-:Y:S01]  /*14050*/  LDSM.16.MT88.4 R192, [R206+0xb880] ;  /* 0x00b88000cec0783b */ /* 0x000fe20000004200 */
[----:B------:R-:W-:Y:S02]  /*14060*/  PLOP3.LUT P1, PT, PT, PT, UP0, 0x80, 0x0 ;  /* 0x000000000000781c */ /* 0x000fe40003f2f008 */
[----:B------:R-:W-:Y:S02]  /*14070*/  FMNMX.FTZ R0, R162, R7, !PT ;  /* 0x00000007a2007209 */ /* 0x000fe40007810000 */
[----:B------:R-:W-:Y:S02]  /*14080*/  ISETP.LT.OR P3, PT, R4, 0x2, P2 ;  /* 0x000000020400780c */ /* 0x000fe40001761670 */
[----:B------:R-:W-:Y:S01]  /*14090*/  ISETP.GT.AND P2, PT, R5, 0x8, P1 ;  /* 0x000000080500780c */ /* 0x000fe20000f44270 */
[----:B------:R-:W1:Y:S01]  /*140a0*/  SHFL.BFLY PT, R7, R0, 0x2, 0x1f ;  /* 0x0c401f0000077f89 */ /* 0x000e6200000e0000 */
[----:B------:R-:W-:Y:S02]  /*140b0*/  PLOP3.LUT P0, PT, PT, PT, UP0, 0x80, 0x0 ;  /* 0x000000000000781c */ /* 0x000fe40003f0f008 */
[----:B------:R-:W-:Y:S02]  /*140c0*/  FSEL R13, R180, -INF , !P3 ;  /* 0xff800000b40d7808 */ /* 0x000fe40005800000 */
[----:B------:R-:W-:Y:S02]  /*140d0*/  FMNMX.FTZ R12, R15, R2, !PT ;  /* 0x000000020f0c7209 */ /* 0x000fe40007810000 */
[----:B------:R-:W-:Y:S02]  /*140e0*/  ISETP.LT.OR P2, PT, R4, 0x9, P2 ;  /* 0x000000090400780c */ /* 0x000fe40001741670 */
[----:B------:R-:W-:Y:S02]  /*140f0*/  ISETP.GT.AND P0, PT, R5, 0x9, P0 ;  /* 0x000000090500780c */ /* 0x000fe40000704270 */
[----:B------:R-:W-:Y:S02]  /*14100*/  PLOP3.LUT P1, PT, PT, PT, UP0, 0x80, 0x0 ;  /* 0x000000000000781c */ /* 0x000fe40003f2f008 */
[----:B------:R-:W-:Y:S02]  /*14110*/  FSEL R11, R184, -INF , !P2 ;  /* 0xff800000b80b7808 */ /* 0x000fe40005000000 */
[----:B------:R-:W-:Y:S02]  /*14120*/  FMNMX.FTZ R12, R13, R12, !PT ;  /* 0x0000000c0d0c7209 */ /* 0x000fe40007810000 */
[C---:B------:R-:W-:Y:S02]  /*14130*/  ISETP.LT.OR P0, PT, R4.reuse, 0xa, P0 ;  /* 0x0000000a0400780c */ /* 0x040fe40000701670 */
[----:B------:R-:W-:Y:S02]  /*14140*/  ISETP.GT.AND P1, PT, R5, 0x10, P1 ;  /* 0x000000100500780c */ /* 0x000fe40000f24270 */
[----:B------:R-:W-:Y:S02]  /*14150*/  PLOP3.LUT P2, PT, PT, PT, UP0, 0x80, 0x0 ;  /* 0x000000000000781c */ /* 0x000fe40003f4f008 */
[----:B------:R-:W-:Y:S02]  /*14160*/  FSEL R9, R185, -INF , !P0 ;  /* 0xff800000b9097808 */ /* 0x000fe40004000000 */
[C---:B------:R-:W-:Y:S01]  /*14170*/  ISETP.LT.OR P3, PT, R4.reuse, 0x11, P1 ;  /* 0x000000110400780c */ /* 0x040fe20000f61670 */
[----:B------:R-:W-:Y:S01]  /*14180*/  LDSM.16.MT88.4 R184, [R204+0xa880] ;  /* 0x00a88000ccb8783b */ /* 0x000fe20000004200 */
[----:B------:R-:W-:Y:S02]  /*14190*/  FMNMX.FTZ R12, R11, R12, !PT ;  /* 0x0000000c0b0c7209 */ /* 0x000fe40007810000 */
[----:B------:R-:W-:Y:S02]  /*141a0*/  ISETP.GT.AND P2, PT, R5, 0x11, P2 ;  /* 0x000000110500780c */ /* 0x000fe40001744270 */
[----:B------:R-:W-:Y:S02]  /*141b0*/  PLOP3.LUT P1, PT, PT, PT, UP0, 0x80, 0x0 ;  /* 0x000000000000781c */ /* 0x000fe40003f2f008 */
[----:B------:R-:W-:Y:S02]  /*141c0*/  FSEL R165, R189, -INF , !P3 ;  /* 0xff800000bda57808 */ /* 0x000fe40005800000 */
[----:B------:R-:W-:Y:S02]  /*141d0*/  ISETP.LT.OR P2, PT, R4, 0x12, P2 ;  /* 0x000000120400780c */ /* 0x000fe40001741670 */
[----:B------:R-:W-:Y:S02]  /*141e0*/  FMNMX.FTZ R14, R9, R12, !PT ;  /* 0x0000000c090e7209 */ /* 0x000fe40007810000 */
[----:B------:R-:W-:Y:S02]  /*141f0*/  ISETP.GT.AND P1, PT, R5, 0x18, P1 ;  /* 0x000000180500780c */ /* 0x000fe40000f24270 */
[----:B------:R-:W-:Y:S01]  /*14200*/  PLOP3.LUT P0, PT, PT, PT, UP0, 0x80, 0x0 ;  /* 0x000000000000781c */ /* 0x000fe20003f0f008 */
[----:B------:R-:W-:Y:S01]  /*14210*/  UISETP.GT.AND UP0, UPT, UR13, UR10, UPT ;  /* 0x0000000a0d00728c */ /* 0x000fe2000bf04270 */
[----:B------:R-:W-:Y:S01]  /*14220*/  FSEL R163, R188, -INF , !P2 ;  /* 0xff800000bca37808 */ /* 0x000fe20005000000 */
[----:B------:R-:W-:Y:S01]  /*14230*/  UIADD3 UR13, UR13, -0x1, URZ ;  /* 0xffffffff0d0d7890 */ /* 0x000fe2000fffe03f */
[----:B------:R-:W-:Y:S02]  /*14240*/  FMNMX.FTZ R14, R165, R14, !PT ;  /* 0x0000000ea50e7209 */ /* 0x000fe40007810000 */
[C---:B------:R-:W-:Y:S02]  /*14250*/  ISETP.LT.OR P1, PT, R4.reuse, 0x19, P1 ;  /* 0x000000190400780c */ /* 0x040fe40000f21670 */
[----:B------:R-:W-:Y:S02]  /*14260*/  ISETP.GT.AND P0, PT, R5, 0x19, P0 ;  /* 0x000000190500780c */ /* 0x000fe40000704270 */
[----:B------:R-:W-:Y:S02]  /*14270*/  FSEL R161, R191, -INF , !P1 ;  /* 0xff800000bfa17808 */ /* 0x000fe40004800000 */
[----:B------:R-:W-:Y:S04]  /*14280*/  ISETP.LT.OR P0, PT, R4, 0x1a, P0 ;  /* 0x0000001a0400780c */ /* 0x000fe80000701670 */
[----:B------:R-:W-:Y:S02]  /*14290*/  FSEL R149, R190, -INF , !P0 ;  /* 0xff800000be957808 */ /* 0x000fe40004000000 */
[----:B------:R-:W-:Y:S01]  /*142a0*/  LDSM.16.MT88.4 R188, [R211+0xb880] ;  /* 0x00b88000d3bc783b */ /* 0x000fe20000004200 */
[----:B-1----:R-:W-:Y:S02]  /*142b0*/  FMNMX.FTZ R12, R0, R7, !PT ;  /* 0x00000007000c7209 */ /* 0x002fe40007810000 */
[----:B------:R-:W-:Y:S04]  /*142c0*/  FMNMX.FTZ R0, R163, R14, !PT ;  /* 0x0000000ea3007209 */ /* 0x000fe80007810000 */
[----:B------:R-:W-:Y:S01]  /*142d0*/  FMNMX.FTZ R0, R161, R0, !PT ;  /* 0x00000000a1007209 */ /* 0x000fe20007810000 */
[----:B------:R-:W1:Y:S03]  /*142e0*/  SHFL.BFLY PT, R17, R12, 0x1, 0x1f ;  /* 0x0c201f000c117f89 */ /* 0x000e6600000e0000 */
[----:B------:R-:W-:Y:S05]  /*142f0*/  FMNMX.FTZ R7, R149, R0, !PT ;  /* 0x0000000095077209 */ /* 0x000fea0007810000 */
[----:B------:R-:W2:Y:S01]  /*14300*/  SHFL.BFLY PT, R4, R7, 0x2, 0x1f ;  /* 0x0c401f0007047f89 */ /* 0x000ea200000e0000 */
[----:B-1----:R-:W-:Y:S04]  /*14310*/  FMNMX.FTZ R0, R12, R17, !PT ;  /* 0x000000110c007209 */ /* 0x002fe80007810000 */
[C---:B------:R-:W-:Y:S01]  /*14320*/  FSETP.NEU.FTZ.AND P0, PT, R0.reuse, -INF , PT ;  /* 0xff8000000000780b */ /* 0x040fe20003f1d000 */
[C---:B------:R-:W-:Y:S01]  /*14330*/  FMUL.FTZ R167, R0.reuse, c[0x0][0x2d0] ;  /* 0x0000b40000a77a20 */ /* 0x040fe20000410000 */
[----:B--2---:R-:W-:Y:S04]  /*14340*/  FMNMX.FTZ R5, R7, R4, !PT ;  /* 0x0000000407057209 */ /* 0x004fe80007810000 */
[----:B------:R-:W-:Y:S02]  /*14350*/  FSEL R167, R167, RZ, P0 ;  /* 0x000000ffa7a77208 */ /* 0x000fe40000000000 */
[----:B------:R-:W-:Y:S01]  /*14360*/  FSEL R4, R0, RZ, P0 ;  /* 0x000000ff00047208 */ /* 0x000fe20000000000 */
[----:B------:R-:W1:Y:S02]  /*14370*/  SHFL.BFLY PT, R148, R5, 0x1, 0x1f ;  /* 0x0c201f0005947f89 */ /* 0x000e6400000e0000 */
[----:B------:R-:W-:Y:S02]  /*14380*/  FFMA.FTZ R151, R182, c[0x0][0x2d0], -R167 ;  /* 0x0000b400b6977a23 */ /* 0x000fe400000108a7 */
[----:B------:R-:W-:Y:S02]  /*14390*/  FADD.FTZ R3, -R4, R3 ;  /* 0x0000000304037221 */ /* 0x000fe40000010100 */
[--C-:B------:R-:W-:Y:S02]  /*143a0*/  FFMA.FTZ R230, R10, c[0x0][0x2d0], -R167.reuse ;  /* 0x0000b4000ae67a23 */ /* 0x100fe400000108a7 */
[--C-:B------:R-:W-:Y:S01]  /*143b0*/  FFMA.FTZ R150, R8, c[0x0][0x2d0], -R167.reuse ;  /* 0x0000b40008967a23 */ /* 0x100fe200000108a7 */
[----:B------:R-:W-:Y:S01]  /*143c0*/  MUFU.EX2 R151, R151 ;  /* 0x0000009700977308 */ /* 0x000fe20000000800 */
[--C-:B------:R-:W-:Y:S01]  /*143d0*/  FFMA.FTZ R231, R6, c[0x0][0x2d0], -R167.reuse ;  /* 0x0000b40006e77a23 */ /* 0x100fe200000108a7 */
[----:B------:R-:W-:Y:S01]  /*143e0*/  LDSM.16.MT88.4 R180, [R206+0xa880] ;  /* 0x00a88000ceb4783b */ /* 0x000fe20000004200 */
[----:B------:R-:W-:Y:S02]  /*143f0*/  FMUL.FTZ R6, R3, c[0x0][0x2d0] ;  /* 0x0000b40003067a20 */ /* 0x000fe40000410000 */
[--C-:B------:R-:W-:Y:S02]  /*14400*/  FFMA.FTZ R236, R168, c[0x0][0x2d0], -R167.reuse ;  /* 0x0000b400a8ec7a23 */ /* 0x100fe400000108a7 */
[--C-:B------:R-:W-:Y:S02]  /*14410*/  FFMA.FTZ R237, R166, c[0x0][0x2d0], -R167.reuse ;  /* 0x0000b400a6ed7a23 */ /* 0x100fe400000108a7 */
[--C-:B------:R-:W-:Y:S01]  /*14420*/  FFMA.FTZ R238, R164, c[0x0][0x2d0], -R167.reuse ;  /* 0x0000b400a4ee7a23 */ /* 0x100fe200000108a7 */
[----:B------:R-:W2:Y:S01]  /*14430*/  MUFU.EX2 R3, R6 ;  /* 0x0000000600037308 */ /* 0x000ea20000000800 */
[----:B------:R-:W-:Y:S01]  /*14440*/  LDSM.16.MT88.4 R168, [R206+0x9880] ;  /* 0x00988000cea8783b */ /* 0x000fe20000004200 */
[----:B------:R-:W-:Y:S01]  /*14450*/  FFMA.FTZ R167, R162, c[0x0][0x2d0], -R167 ;  /* 0x0000b400a2a77a23 */ /* 0x000fe200000108a7 */
[----:B-1----:R-:W-:Y:S04]  /*14460*/  FMNMX.FTZ R148, R5, R148, !PT ;  /* 0x0000009405947209 */ /* 0x002fe80007810000 */
[C---:B------:R-:W-:Y:S01]  /*14470*/  FSETP.NEU.FTZ.AND P0, PT, R148.reuse, -INF , PT ;  /* 0xff8000009400780b */ /* 0x040fe20003f1d000 */
[C---:B------:R-:W-:Y:S02]  /*14480*/  FMUL.FTZ R160, R148.reuse, c[0x0][0x2d0] ;  /* 0x0000b40094a07a20 */ /* 0x040fe40000410000 */
[----:B------:R-:W1:Y:S01]  /*14490*/  MUFU.EX2 R230, R230 ;  /* 0x000000e600e67308 */ /* 0x000e620000000800 */
[----:B------:R-:W-:Y:S02]  /*144a0*/  FSEL R5, R148, RZ, P0 ;  /* 0x000000ff94057208 */ /* 0x000fe40000000000 */
[----:B------:R-:W-:Y:S02]  /*144b0*/  FSEL R160, R160, RZ, P0 ;  /* 0x000000ffa0a07208 */ /* 0x000fe40000000000 */
[----:B------:R-:W-:Y:S01]  /*144c0*/  PLOP3.LUT P0, PT, PT, PT, UP0, 0x80, 0x0 ;  /* 0x000000000000781c */ /* 0x000fe20003f0f008 */
[----:B------:R-:W-:Y:S02]  /*144d0*/  FADD.FTZ R5, -R5, R2 ;  /* 0x0000000205057221 */ /* 0x000fe40000010100 */
[--C-:B------:R-:W-:Y:S02]  /*144e0*/  FFMA.FTZ R235, R15, c[0x0][0x2d0], -R160.reuse ;  /* 0x0000b4000feb7a23 */ /* 0x100fe400000108a0 */
[----:B------:R-:W-:Y:S01]  /*144f0*/  MUFU.EX2 R150, R150 ;  /* 0x0000009600967308 */ /* 0x000fe20000000800 */
[--C-:B------:R-:W-:Y:S02]  /*14500*/  FFMA.FTZ R234, R13, c[0x0][0x2d0], -R160.reuse ;  /* 0x0000b4000dea7a23 */ /* 0x100fe400000108a0 */
[----:B------:R-:W3:Y:S01]  /*14510*/  LDSM.16.MT88.4 R12, [R211+0x8080] ;  /* 0x00808000d30c783b */ /* 0x000ee20000004200 */
[--C-:B------:R-:W-:Y:S02]  /*14520*/  FFMA.FTZ R233, R11, c[0x0][0x2d0], -R160.reuse ;  /* 0x0000b4000be97a23 */ /* 0x100fe400000108a0 */
[--C-:B------:R-:W-:Y:S02]  /*14530*/  FFMA.FTZ R232, R9, c[0x0][0x2d0], -R160.reuse ;  /* 0x0000b40009e87a23 */ /* 0x100fe400000108a0 */
[----:B------:R-:W-:Y:S02]  /*14540*/  FMUL.FTZ R2, R5, c[0x0][0x2d0] ;  /* 0x0000b40005027a20 */ /* 0x000fe40000410000 */
[----:B------:R-:W4:Y:S01]  /*14550*/  MUFU.EX2 R231, R231 ;  /* 0x000000e700e77308 */ /* 0x000f220000000800 */
[C---:B--2---:R-:W-:Y:S02]  /*14560*/  FMUL.FTZ R4, R3.reuse, R144 ;  /* 0x0000009003047220 */ /* 0x044fe40000410000 */
[----:B------:R-:W-:Y:S01]  /*14570*/  FMUL.FTZ R5, R3, R145 ;  /* 0x0000009103057220 */ /* 0x000fe20000410000 */
[----:B-1----:R-:W-:Y:S01]  /*14580*/  F2FP.BF16.PACK_AB R152, R151, R230 ;  /* 0x000000e69798723e */ /* 0x002fe200000010ff */
[C---:B------:R-:W-:Y:S02]  /*14590*/  FMUL.FTZ R8, R3.reuse, R140 ;  /* 0x0000008c03087220 */ /* 0x040fe40000410000 */
[C---:B------:R-:W-:Y:S02]  /*145a0*/  FMUL.FTZ R9, R3.reuse, R141 ;  /* 0x0000008d03097220 */ /* 0x040fe40000410000 */
[C---:B------:R-:W-:Y:S01]  /*145b0*/  FMUL.FTZ R16, R3.reuse, R132 ;  /* 0x0000008403107220 */ /* 0x040fe20000410000 */
[----:B------:R-:W1:Y:S01]  /*145c0*/  MUFU.EX2 R2, R2 ;  /* 0x0000000200027308 */ /* 0x000e620000000800 */
[----:B------:R-:W-:Y:S02]  /*145d0*/  FMUL.FTZ R17, R3, R133 ;  /* 0x0000008503117220 */ /* 0x000fe40000410000 */
[--C-:B------:R-:W-:Y:S02]  /*145e0*/  FFMA.FTZ R240, R165, c[0x0][0x2d0], -R160.reuse ;  /* 0x0000b400a5f07a23 */ /* 0x100fe400000108a0 */
[--C-:B------:R-:W-:Y:S02]  /*145f0*/  FFMA.FTZ R241, R163, c[0x0][0x2d0], -R160.reuse ;  /* 0x0000b400a3f17a23 */ /* 0x100fe400000108a0 */
[--C-:B------:R-:W-:Y:S02]  /*14600*/  FFMA.FTZ R242, R161, c[0x0][0x2d0], -R160.reuse ;  /* 0x0000b400a1f27a23 */ /* 0x100fe400000108a0 */
[----:B------:R-:W-:Y:S01]  /*14610*/  FFMA.FTZ R160, R149, c[0x0][0x2d0], -R160 ;  /* 0x0000b40095a07a23 */ /* 0x000fe200000108a0 */
[----:B------:R-:W-:Y:S01]  /*14620*/  MUFU.EX2 R235, R235 ;  /* 0x000000eb00eb7308 */ /* 0x000fe20000000800 */
[C---:B------:R-:W-:Y:S02]  /*14630*/  FMUL.FTZ R28, R3.reuse, R28 ;  /* 0x0000001c031c7220 */ /* 0x040fe40000410000 */
[----:B------:R-:W-:Y:S01]  /*14640*/  FMUL.FTZ R29, R3, R29 ;  /* 0x0000001d031d7220 */ /* 0x000fe20000410000 */
[----:B----4-:R-:W-:Y:S01]  /*14650*/  F2FP.BF16.PACK_AB R154, R231, R150 ;  /* 0x00000096e79a723e */ /* 0x010fe200000010ff */
[C---:B------:R-:W-:Y:S02]  /*14660*/  FMUL.FTZ R32, R3.reuse, R32 ;  /* 0x0000002003207220 */ /* 0x040fe40000410000 */
[C---:B------:R-:W-:Y:S02]  /*14670*/  FMUL.FTZ R33, R3.reuse, R33 ;  /* 0x0000002103217220 */ /* 0x040fe40000410000 */
[C---:B------:R-:W-:Y:S01]  /*14680*/  FMUL.FTZ R36, R3.reuse, R36 ;  /* 0x0000002403247220 */ /* 0x040fe20000410000 */
[----:B------:R-:W2:Y:S01]  /*14690*/  MUFU.EX2 R234, R234 ;  /* 0x000000ea00ea7308 */ /* 0x000ea20000000800 */
[C---:B------:R-:W-:Y:S02]  /*146a0*/  FMUL.FTZ R37, R3.reuse, R37 ;  /* 0x0000002503257220 */ /* 0x040fe40000410000 */
[C---:B------:R-:W-:Y:S02]  /*146b0*/  FMUL.FTZ R40, R3.reuse, R40 ;  /* 0x0000002803287220 */ /* 0x040fe40000410000 */
[C---:B-1----:R-:W-:Y:S02]  /*146c0*/  FMUL.FTZ R6, R2.reuse, R146 ;  /* 0x0000009202067220 */ /* 0x042fe40000410000 */
[C---:B------:R-:W-:Y:S02]  /*146d0*/  FMUL.FTZ R7, R2.reuse, R147 ;  /* 0x0000009302077220 */ /* 0x040fe40000410000 */
[----:B------:R-:W1:Y:S01]  /*146e0*/  LDSM.16.MT88.4 R144, [R205+0x8080] ;  /* 0x00808000cd90783b */ /* 0x000e620000004200 */
[----:B------:R-:W-:Y:S01]  /*146f0*/  MUFU.EX2 R233, R233 ;  /* 0x000000e900e97308 */ /* 0x000fe20000000800 */
[C---:B------:R-:W-:Y:S02]  /*14700*/  FMUL.FTZ R10, R2.reuse, R142 ;  /* 0x0000008e020a7220 */ /* 0x040fe40000410000 */
[C---:B------:R-:W-:Y:S02]  /*14710*/  FMUL.FTZ R11, R2.reuse, R143 ;  /* 0x0000008f020b7220 */ /* 0x040fe40000410000 */
[C---:B------:R-:W-:Y:S02]  /*14720*/  FMUL.FTZ R18, R2.reuse, R134 ;  /* 0x0000008602127220 */ /* 0x040fe40000410000 */
[C---:B------:R-:W-:Y:S01]  /*14730*/  FMUL.FTZ R19, R2.reuse, R135 ;  /* 0x0000008702137220 */ /* 0x040fe20000410000 */
[----:B------:R-:W-:Y:S01]  /*14740*/  LDSM.16.MT88.4 R140, [R206+0x9080] ;  /* 0x00908000ce8c783b */ /* 0x000fe20000004200 */
[C---:B------:R-:W-:Y:S01]  /*14750*/  FMUL.FTZ R30, R2.reuse, R30 ;  /* 0x0000001e021e7220 */ /* 0x040fe20000410000 */
[----:B------:R-:W4:Y:S01]  /*14760*/  MUFU.EX2 R232, R232 ;  /* 0x000000e800e87308 */ /* 0x000f220000000800 */
[C---:B------:R-:W-:Y:S02]  /*14770*/  FMUL.FTZ R31, R2.reuse, R31 ;  /* 0x0000001f021f7220 */ /* 0x040fe40000410000 */
[----:B------:R-:W-:Y:S01]  /*14780*/  FMUL.FTZ R34, R2, R34 ;  /* 0x0000002202227220 */ /* 0x000fe20000410000 */
[----:B--2---:R-:W-:Y:S01]  /*14790*/  F2FP.BF16.PACK_AB R153, R234, R235 ;  /* 0x000000ebea99723e */ /* 0x004fe200000010ff */
[C---:B------:R-:W-:Y:S01]  /*147a0*/  FMUL.FTZ R35, R2.reuse, R35 ;  /* 0x0000002302237220 */ /* 0x040fe20000410000 */
[----:B------:R-:W-:Y:S01]  /*147b0*/  LDSM.16.MT88.4 R132, [R211+0x9080] ;  /* 0x00908000d384783b */ /* 0x000fe20000004200 */
[C---:B------:R-:W-:Y:S02]  /*147c0*/  FMUL.FTZ R38, R2.reuse, R38 ;  /* 0x0000002602267220 */ /* 0x040fe40000410000 */
[C---:B------:R-:W-:Y:S01]  /*147d0*/  FMUL.FTZ R39, R2.reuse, R39 ;  /* 0x0000002702277220 */ /* 0x040fe20000410000 */
[----:B------:R2:W-:Y:S01]  /*147e0*/  MUFU.EX2 R149, R160 ;  /* 0x000000a000957308 */ /* 0x0005e20000000800 */
[C---:B------:R-:W-:Y:S02]  /*147f0*/  FMUL.FTZ R41, R3.reuse, R41 ;  /* 0x0000002903297220 */ /* 0x040fe40000410000 */
[C---:B------:R-:W-:Y:S02]  /*14800*/  FMUL.FTZ R42, R2.reuse, R42 ;  /* 0x0000002a022a7220 */ /* 0x040fe40000410000 */
[C---:B------:R-:W-:Y:S02]  /*14810*/  FMUL.FTZ R43, R2.reuse, R43 ;  /* 0x0000002b022b7220 */ /* 0x040fe40000410000 */
[C---:B------:R-:W-:Y:S02]  /*14820*/  FMUL.FTZ R44, R3.reuse, R44 ;  /* 0x0000002c032c7220 */ /* 0x040fe40000410000 */
[C---:B------:R-:W-:Y:S01]  /*14830*/  FMUL.FTZ R45, R3.reuse, R45 ;  /* 0x0000002d032d7220 */ /* 0x040fe20000410000 */
[----:B------:R5:W-:Y:S01]  /*14840*/  MUFU.EX2 R239, R167 ;  /* 0x000000a700ef7308 */ /* 0x000be20000000800 */
[C---:B------:R-:W-:Y:S02]  /*14850*/  FMUL.FTZ R46, R2.reuse, R46 ;  /* 0x0000002e022e7220 */ /* 0x040fe40000410000 */
[----:B------:R-:W-:Y:S01]  /*14860*/  FMUL.FTZ R47, R2, R47 ;  /* 0x0000002f022f7220 */ /* 0x000fe20000410000 */
[----:B----4-:R-:W-:Y:S01]  /*14870*/  F2FP.BF16.PACK_AB R155, R232, R233 ;  /* 0x000000e9e89b723e */ /* 0x010fe200000010ff */
[C---:B------:R-:W-:Y:S02]  /*14880*/  FMUL.FTZ R48, R3.reuse, R48 ;  /* 0x0000003003307220 */ /* 0x040fe40000410000 */
[C---:B------:R-:W-:Y:S02]  /*14890*/  FMUL.FTZ R49, R3.reuse, R49 ;  /* 0x0000003103317220 */ /* 0x040fe40000410000 */
[C---:B------:R-:W-:Y:S01]  /*148a0*/  FMUL.FTZ R50, R2.reuse, R50 ;  /* 0x0000003202327220 */ /* 0x040fe20000410000 */
[----:B------:R-:W-:Y:S01]  /*148b0*/  MUFU.EX2 R236, R236 ;  /* 0x000000ec00ec7308 */ /* 0x000fe20000000800 */
[C---:B---3--:R-:W-:Y:S01]  /*148c0*/  HMMA.16816.F32.BF16 R4, R152.reuse, R12, R4 ;  /* 0x0000000c9804723c */ /* 0x048fe20000041804 */
[----:B--2---:R-:W-:Y:S04]  /*148d0*/  LDSM.16.MT88.4 R160, [R205+0x8880] ;  /* 0x00888000cda0783b */ /* 0x004fe80000004200 */
[C---:B------:R-:W-:Y:S02]  /*148e0*/  FMUL.FTZ R51, R2.reuse, R51 ;  /* 0x0000003302337220 */ /* 0x040fe40000410000 */
[C---:B------:R-:W-:Y:S01]  /*148f0*/  FMUL.FTZ R12, R3.reuse, R136 ;  /* 0x00000088030c7220 */ /* 0x040fe20000410000 */
[C---:B------:R-:W-:Y:S01]  /*14900*/  HMMA.16816.F32.BF16 R8, R152.reuse, R14, R8 ;  /* 0x0000000e9808723c */ /* 0x040fe20000041808 */
[----:B------:R-:W2:Y:S03]  /*14910*/  MUFU.EX2 R237, R237 ;  /* 0x000000ed00ed7308 */ /* 0x000ea60000000800 */
[C---:B------:R-:W-:Y:S01]  /*14920*/  FMUL.FTZ R13, R3.reuse, R137 ;  /* 0x00000089030d7220 */ /* 0x040fe20000410000 */
[----:B-----5:R-:W-:Y:S01]  /*14930*/  LDSM.16.MT88.4 R164, [R204+0x8880] ;  /* 0x00888000cca4783b */ /* 0x020fe20000004200 */
[C---:B------:R-:W-:Y:S02]  /*14940*/  FMUL.FTZ R20, R3.reuse, R20 ;  /* 0x0000001403147220 */ /* 0x040fe40000410000 */
[C---:B------:R-:W-:Y:S03]  /*14950*/  FMUL.FTZ R14, R2.reuse, R138 ;  /* 0x0000008a020e7220 */ /* 0x040fe60000410000 */
[----:B------:R-:W3:Y:S01]  /*14960*/  MUFU.EX2 R238, R238 ;  /* 0x000000ee00ee7308 */ /* 0x000ee20000000800 */
[C---:B------:R-:W-:Y:S02]  /*14970*/  FMUL.FTZ R15, R2.reuse, R139 ;  /* 0x0000008b020f7220 */ /* 0x040fe40000410000 */
[----:B------:R-:W4:Y:S01]  /*14980*/  LDSM.16.MT88.4 R136, [R204+0x8080] ;  /* 0x00808000cc88783b */ /* 0x000f220000004200 */
[C---:B------:R-:W-:Y:S02]  /*14990*/  FMUL.FTZ R52, R3.reuse, R52 ;  /* 0x0000003403347220 */ /* 0x040fe40000410000 */
[C---:B------:R-:W-:Y:S02]  /*149a0*/  FMUL.FTZ R53, R3.reuse, R53 ;  /* 0x0000003503357220 */ /* 0x040fe40000410000 */
[C---:B------:R-:W-:Y:S02]  /*149b0*/  HMMA.16816.F32.BF16 R12, R152.reuse, R156, R12 ;  /* 0x0000009c980c723c */ /* 0x040fe4000004180c */
[----:B------:R-:W-:Y:S01]  /*149c0*/  MUFU.EX2 R240, R240 ;  /* 0x000000f000f07308 */ /* 0x000fe20000000800 */
[C---:B------:R-:W-:Y:S02]  /*149d0*/  FMUL.FTZ R54, R2.reuse, R54 ;  /* 0x0000003602367220 */ /* 0x040fe40000410000 */
[C---:B------:R-:W-:Y:S02]  /*149e0*/  FMUL.FTZ R55, R2.reuse, R55 ;  /* 0x0000003702377220 */ /* 0x040fe40000410000 */
[C---:B------:R-:W-:Y:S01]  /*149f0*/  FMUL.FTZ R56, R3.reuse, R56 ;  /* 0x0000003803387220 */ /* 0x040fe20000410000 */
[C---:B------:R-:W-:Y:S01]  /*14a00*/  HMMA.16816.F32.BF16 R16, R152.reuse, R158, R16 ;  /* 0x0000009e9810723c */ /* 0x040fe20000041810 */
[----:B------:R-:W-:Y:S03]  /*14a10*/  LDSM.16.MT88.4 R156, [R206+0x8880] ;  /* 0x00888000ce9c783b */ /* 0x000fe60000004200 */
[C---:B------:R-:W-:Y:S01]  /*14a20*/  FMUL.FTZ R21, R3.reuse, R21 ;  /* 0x0000001503157220 */ /* 0x040fe20000410000 */
[----:B------:R-:W5:Y:S01]  /*14a30*/  MUFU.EX2 R241, R241 ;  /* 0x000000f100f17308 */ /* 0x000f620000000800 */
[C---:B------:R-:W-:Y:S02]  /*14a40*/  FMUL.FTZ R22, R2.reuse, R22 ;  /* 0x0000001602167220 */ /* 0x040fe40000410000 */
[C---:B------:R-:W-:Y:S04]  /*14a50*/  FMUL.FTZ R23, R2.reuse, R23 ;  /* 0x0000001702177220 */ /* 0x040fe80000410000 */
[C---:B------:R-:W-:Y:S02]  /*14a60*/  FMUL.FTZ R57, R3.reuse, R57 ;  /* 0x0000003903397220 */ /* 0x040fe40000410000 */
[C---:B------:R-:W-:Y:S01]  /*14a70*/  FMUL.FTZ R58, R2.reuse, R58 ;  /* 0x0000003a023a7220 */ /* 0x040fe20000410000 */
[C---:B-1----:R-:W-:Y:S01]  /*14a80*/  HMMA.16816.F32.BF16 R20, R152.reuse, R144, R20 ;  /* 0x000000909814723c */ /* 0x042fe20000041814 */
[----:B------:R-:W1:Y:S02]  /*14a90*/  MUFU.EX2 R242, R242 ;  /* 0x000000f200f27308 */ /* 0x000e640000000800 */
[C---:B------:R-:W-:Y:S02]  /*14aa0*/  FMUL.FTZ R24, R3.reuse, R24 ;  /* 0x0000001803187220 */ /* 0x040fe40000410000 */
[C---:B------:R-:W-:Y:S02]  /*14ab0*/  FMUL.FTZ R25, R3.reuse, R25 ;  /* 0x0000001903197220 */ /* 0x040fe40000410000 */
[C---:B------:R-:W-:Y:S02]  /*14ac0*/  FMUL.FTZ R26, R2.reuse, R26 ;  /* 0x0000001a021a7220 */ /* 0x040fe40000410000 */
[C---:B------:R-:W-:Y:S03]  /*14ad0*/  FMUL.FTZ R27, R2.reuse, R27 ;  /* 0x0000001b021b7220 */ /* 0x040fe60000410000 */
[C---:B------:R-:W-:Y:S02]  /*14ae0*/  FMUL.FTZ R59, R2.reuse, R59 ;  /* 0x0000003b023b7220 */ /* 0x040fe40000410000 */
[C---:B------:R-:W-:Y:S02]  /*14af0*/  FMUL.FTZ R60, R3.reuse, R60 ;  /* 0x0000003c033c7220 */ /* 0x040fe40000410000 */
[C---:B------:R-:W-:Y:S03]  /*14b00*/  HMMA.16816.F32.BF16 R24, R152.reuse, R146, R24 ;  /* 0x000000929818723c */ /* 0x040fe60000041818 */
[C---:B------:R-:W-:Y:S02]  /*14b10*/  FMUL.FTZ R61, R3.reuse, R61 ;  /* 0x0000003d033d7220 */ /* 0x040fe40000410000 */
[C---:B------:R-:W-:Y:S02]  /*14b20*/  FMUL.FTZ R62, R2.reuse, R62 ;  /* 0x0000003e023e7220 */ /* 0x040fe40000410000 */
[C---:B------:R-:W-:Y:S01]  /*14b30*/  FMUL.FTZ R63, R2.reuse, R63 ;  /* 0x0000003f023f7220 */ /* 0x040fe20000410000 */
[C---:B----4-:R-:W-:Y:S04]  /*14b40*/  HMMA.16816.F32.BF16 R28, R152.reuse, R136, R28 ;  /* 0x00000088981c723c */ /* 0x050fe8000004181c */
[C---:B------:R-:W-:Y:S02]  /*14b50*/  FMUL.FTZ R64, R3.reuse, R64 ;  /* 0x0000004003407220 */ /* 0x040fe40000410000 */
[C---:B------:R-:W-:Y:S02]  /*14b60*/  FMUL.FTZ R65, R3.reuse, R65 ;  /* 0x0000004103417220 */ /* 0x040fe40000410000 */
[C---:B------:R-:W-:Y:S01]  /*14b70*/  HMMA.16816.F32.BF16 R32, R152.reuse, R138, R32 ;  /* 0x0000008a9820723c */ /* 0x040fe20000041820 */
[----:B------:R-:W4:Y:S03]  /*14b80*/  LDSM.16.MT88.4 R136, [R205+0x9080] ;  /* 0x00908000cd88783b */ /* 0x000f260000004200 */
[C---:B------:R-:W-:Y:S02]  /*14b90*/  FMUL.FTZ R66, R2.reuse, R66 ;  /* 0x0000004202427220 */ /* 0x040fe40000410000 */
[C---:B------:R-:W-:Y:S02]  /*14ba0*/  FMUL.FTZ R67, R2.reuse, R67 ;  /* 0x0000004302437220 */ /* 0x040fe40000410000 */
[C---:B------:R-:W-:Y:S04]  /*14bb0*/  HMMA.16816.F32.BF16 R36, R152.reuse, R132, R36 ;  /* 0x000000849824723c */ /* 0x040fe80000041824 */
[C---:B------:R-:W-:Y:S02]  /*14bc0*/  FMUL.FTZ R68, R3.reuse, R68 ;  /* 0x0000004403447220 */ /* 0x040fe40000410000 */
[C---:B------:R-:W-:Y:S02]  /*14bd0*/  FMUL.FTZ R69, R3.reuse, R69 ;  /* 0x0000004503457220 */ /* 0x040fe40000410000 */
[C---:B------:R-:W-:Y:S01]  /*14be0*/  HMMA.16816.F32.BF16 R40, R152.reuse, R134, R40 ;  /* 0x000000869828723c */ /* 0x040fe20000041828 */
[----:B------:R-:W1:Y:S03]  /*14bf0*/  LDSM.16.MT88.4 R132, [R204+0x9080] ;  /* 0x00908000cc84783b */ /* 0x000e660000004200 */
[C---:B------:R-:W-:Y:S02]  /*14c00*/  FMUL.FTZ R70, R2.reuse, R70 ;  /* 0x0000004602467220 */ /* 0x040fe40000410000 */
[C---:B------:R-:W-:Y:S02]  /*14c10*/  FMUL.FTZ R71, R2.reuse, R71 ;  /* 0x0000004702477220 */ /* 0x040fe40000410000 */
[C---:B------:R-:W-:Y:S04]  /*14c20*/  HMMA.16816.F32.BF16 R44, R152.reuse, R140, R44 ;  /* 0x0000008c982c723c */ /* 0x040fe8000004182c */
[C---:B------:R-:W-:Y:S02]  /*14c30*/  FMUL.FTZ R72, R3.reuse, R72 ;  /* 0x0000004803487220 */ /* 0x040fe40000410000 */
[C---:B------:R-:W-:Y:S02]  /*14c40*/  FMUL.FTZ R73, R3.reuse, R73 ;  /* 0x0000004903497220 */ /* 0x040fe40000410000 */
[C---:B------:R-:W-:Y:S01]  /*14c50*/  HMMA.16816.F32.BF16 R48, R152.reuse, R142, R48 ;  /* 0x0000008e9830723c */ /* 0x040fe20000041830 */
[----:B------:R-:W2:Y:S03]  /*14c60*/  LDSM.16.MT88.4 R140, [R211+0xa080] ;  /* 0x00a08000d38c783b */ /* 0x000ea60000004200 */
[C---:B------:R-:W-:Y:S02]  /*14c70*/  FMUL.FTZ R74, R2.reuse, R74 ;  /* 0x0000004a024a7220 */ /* 0x040fe40000410000 */
[C---:B------:R-:W-:Y:S02]  /*14c80*/  FMUL.FTZ R75, R2.reuse, R75 ;  /* 0x0000004b024b7220 */ /* 0x040fe40000410000 */
[C---:B------:R-:W-:Y:S01]  /*14c90*/  FMUL.FTZ R76, R3.reuse, R76 ;  /* 0x0000004c034c7220 */ /* 0x040fe20000410000 */
[C---:B----4-:R-:W-:Y:S03]  /*14ca0*/  HMMA.16816.F32.BF16 R52, R152.reuse, R136, R52 ;  /* 0x000000889834723c */ /* 0x050fe60000041834 */
[C---:B------:R-:W-:Y:S02]  /*14cb0*/  FMUL.FTZ R77, R3.reuse, R77 ;  /* 0x0000004d034d7220 */ /* 0x040fe40000410000 */
[C---:B------:R-:W-:Y:S02]  /*14cc0*/  FMUL.FTZ R78, R2.reuse, R78 ;  /* 0x0000004e024e7220 */ /* 0x040fe40000410000 */
[C---:B------:R-:W-:Y:S01]  /*14cd0*/  FMUL.FTZ R79, R2.reuse, R79 ;  /* 0x0000004f024f7220 */ /* 0x040fe20000410000 */
[C---:B------:R-:W-:Y:S01]  /*14ce0*/  HMMA.16816.F32.BF16 R56, R152.reuse, R138, R56 ;  /* 0x0000008a9838723c */ /* 0x040fe20000041838 */
[----:B------:R-:W4:Y:S03]  /*14cf0*/  LDSM.16.MT88.4 R136, [R206+0xa080] ;  /* 0x00a08000ce88783b */ /* 0x000f260000004200 */
[C---:B------:R-:W-:Y:S02]  /*14d00*/  FMUL.FTZ R80, R3.reuse, R80 ;  /* 0x0000005003507220 */ /* 0x040fe40000410000 */
[C---:B------:R-:W-:Y:S02]  /*14d10*/  FMUL.FTZ R81, R3.reuse, R81 ;  /* 0x0000005103517220 */ /* 0x040fe40000410000 */
[C---:B-1----:R-:W-:Y:S04]  /*14d20*/  HMMA.16816.F32.BF16 R60, R152.reuse, R132, R60 ;  /* 0x00000084983c723c */ /* 0x042fe8000004183c */
[C---:B------:R-:W-:Y:S02]  /*14d30*/  FMUL.FTZ R82, R2.reuse, R82 ;  /* 0x0000005202527220 */ /* 0x040fe40000410000 */
[C---:B------:R-:W-:Y:S02]  /*14d40*/  FMUL.FTZ R83, R2.reuse, R83 ;  /* 0x0000005302537220 */ /* 0x040fe40000410000 */
[C---:B------:R-:W-:Y:S01]  /*14d50*/  HMMA.16816.F32.BF16 R64, R152.reuse, R134, R64 ;  /* 0x000000869840723c */ /* 0x040fe20000041840 */
[----:B------:R-:W1:Y:S03]  /*14d60*/  LDSM.16.MT88.4 R132, [R205+0xa080] ;  /* 0x00a08000cd84783b */ /* 0x000e660000004200 */
[C---:B------:R-:W-:Y:S02]  /*14d70*/  FMUL.FTZ R84, R3.reuse, R84 ;  /* 0x0000005403547220 */ /* 0x040fe40000410000 */
[C---:B------:R-:W-:Y:S02]  /*14d80*/  FMUL.FTZ R85, R3.reuse, R85 ;  /* 0x0000005503557220 */ /* 0x040fe40000410000 */
[C---:B--2---:R-:W-:Y:S04]  /*14d90*/  HMMA.16816.F32.BF16 R68, R152.reuse, R140, R68 ;  /* 0x0000008c9844723c */ /* 0x044fe80000041844 */
        /* <DEDUP_REMOVED lines=29> */
[C---:B------:R-:W-:Y:S04]  /*14f70*/  FMUL.FTZ R104, R3.reuse, R104 ;  /* 0x0000006803687220 */ /* 0x040fe80000410000 */
[C---:B------:R-:W-:Y:S01]  /*14f80*/  FMUL.FTZ R105, R3.reuse, R105 ;  /* 0x0000006903697220 */ /* 0x040fe20000410000 */
[C---:B----4-:R-:W-:Y:S03]  /*14f90*/  HMMA.16816.F32.BF16 R100, R152.reuse, R136, R100 ;  /* 0x000000889864723c */ /* 0x050fe60000041864 */
[C---:B------:R-:W-:Y:S02]  /*14fa0*/  FMUL.FTZ R106, R2.reuse, R106 ;  /* 0x0000006a026a7220 */ /* 0x040fe40000410000 */
[C---:B------:R-:W-:Y:S02]  /*14fb0*/  FMUL.FTZ R107, R2.reuse, R107 ;  /* 0x0000006b026b7220 */ /* 0x040fe40000410000 */
[C---:B------:R-:W-:Y:S02]  /*14fc0*/  FMUL.FTZ R108, R3.reuse, R108 ;  /* 0x0000006c036c7220 */ /* 0x040fe40000410000 */
[C---:B------:R-:W-:Y:S03]  /*14fd0*/  FMUL.FTZ R109, R3.reuse, R109 ;  /* 0x0000006d036d7220 */ /* 0x040fe60000410000 */
[C---:B------:R-:W-:Y:S01]  /*14fe0*/  HMMA.16816.F32.BF16 R104, R152.reuse, R138, R104 ;  /* 0x0000008a9868723c */ /* 0x040fe20000041868 */
[----:B------:R-:W4:Y:S02]  /*14ff0*/  LDSM.16.MT88.4 R136, [R204+0xb080] ;  /* 0x00b08000cc88783b */ /* 0x000f240000004200 */
[C---:B------:R-:W-:Y:S02]  /*15000*/  FMUL.FTZ R110, R2.reuse, R110 ;  /* 0x0000006e026e7220 */ /* 0x040fe40000410000 */
[C---:B------:R-:W-:Y:S02]  /*15010*/  FMUL.FTZ R111, R2.reuse, R111 ;  /* 0x0000006f026f7220 */ /* 0x040fe40000410000 */
[C---:B------:R-:W-:Y:S02]  /*15020*/  FMUL.FTZ R112, R3.reuse, R112 ;  /* 0x0000007003707220 */ /* 0x040fe40000410000 */
[C---:B------:R-:W-:Y:S03]  /*15030*/  FMUL.FTZ R113, R3.reuse, R113 ;  /* 0x0000007103717220 */ /* 0x040fe60000410000 */
[C---:B-1----:R-:W-:Y:S03]  /*15040*/  HMMA.16816.F32.BF16 R108, R152.reuse, R132, R108 ;  /* 0x00000084986c723c */ /* 0x042fe6000004186c */
[C---:B------:R-:W-:Y:S02]  /*15050*/  FMUL.FTZ R114, R2.reuse, R114 ;  /* 0x0000007202727220 */ /* 0x040fe40000410000 */
[C---:B------:R-:W-:Y:S02]  /*15060*/  FMUL.FTZ R115, R2.reuse, R115 ;  /* 0x0000007302737220 */ /* 0x040fe40000410000 */
[C---:B------:R-:W-:Y:S02]  /*15070*/  FMUL.FTZ R116, R3.reuse, R116 ;  /* 0x0000007403747220 */ /* 0x040fe40000410000 */
[C---:B------:R-:W-:Y:S03]  /*15080*/  FMUL.FTZ R117, R3.reuse, R117 ;  /* 0x0000007503757220 */ /* 0x040fe60000410000 */
[C---:B------:R-:W-:Y:S01]  /*15090*/  HMMA.16816.F32.BF16 R112, R152.reuse, R134, R112 ;  /* 0x000000869870723c */ /* 0x040fe20000041870 */
[----:B------:R-:W1:Y:S02]  /*150a0*/  LDSM.16.MT88.4 R132, [R211+0x8880] ;  /* 0x00888000d384783b */ /* 0x000e640000004200 */
[C---:B------:R-:W-:Y:S02]  /*150b0*/  FMUL.FTZ R118, R2.reuse, R118 ;  /* 0x0000007602767220 */ /* 0x040fe40000410000 */
[C---:B------:R-:W-:Y:S02]  /*150c0*/  FMUL.FTZ R119, R2.reuse, R119 ;  /* 0x0000007702777220 */ /* 0x040fe40000410000 */
[C---:B------:R-:W-:Y:S02]  /*150d0*/  FMUL.FTZ R120, R3.reuse, R120 ;  /* 0x0000007803787220 */ /* 0x040fe40000410000 */
[C---:B------:R-:W-:Y:S03]  /*150e0*/  FMUL.FTZ R121, R3.reuse, R121 ;  /* 0x0000007903797220 */ /* 0x040fe60000410000 */
[C---:B--2---:R-:W-:Y:S03]  /*150f0*/  HMMA.16816.F32.BF16 R116, R152.reuse, R140, R116 ;  /* 0x0000008c9874723c */ /* 0x044fe60000041874 */
[C---:B------:R-:W-:Y:S02]  /*15100*/  FMUL.FTZ R122, R2.reuse, R122 ;  /* 0x0000007a027a7220 */ /* 0x040fe40000410000 */
[C---:B------:R-:W-:Y:S02]  /*15110*/  FMUL.FTZ R123, R2.reuse, R123 ;  /* 0x0000007b027b7220 */ /* 0x040fe40000410000 */
[C---:B------:R-:W-:Y:S02]  /*15120*/  FMUL.FTZ R124, R3.reuse, R124 ;  /* 0x0000007c037c7220 */ /* 0x040fe40000410000 */
[C---:B------:R-:W-:Y:S03]  /*15130*/  FMUL.FTZ R125, R3.reuse, R125 ;  /* 0x0000007d037d7220 */ /* 0x040fe60000410000 */
[C---:B------:R-:W-:Y:S03]  /*15140*/  HMMA.16816.F32.BF16 R120, R152.reuse, R142, R120 ;  /* 0x0000008e9878723c */ /* 0x040fe60000041878 */
[C---:B------:R-:W-:Y:S02]  /*15150*/  FMUL.FTZ R126, R2.reuse, R126 ;  /* 0x0000007e027e7220 */ /* 0x040fe40000410000 */
[C---:B------:R-:W-:Y:S02]  /*15160*/  FMUL.FTZ R127, R2.reuse, R127 ;  /* 0x0000007f027f7220 */ /* 0x040fe40000410000 */
[C---:B------:R-:W-:Y:S02]  /*15170*/  FMUL.FTZ R128, R3.reuse, R128 ;  /* 0x0000008003807220 */ /* 0x040fe40000410000 */
[C---:B------:R-:W-:Y:S03]  /*15180*/  FMUL.FTZ R129, R3.reuse, R129 ;  /* 0x0000008103817220 */ /* 0x040fe60000410000 */
[C---:B----4-:R-:W-:Y:S03]  /*15190*/  HMMA.16816.F32.BF16 R124, R152.reuse, R136, R124 ;  /* 0x00000088987c723c */ /* 0x050fe6000004187c */
[C---:B------:R-:W-:Y:S02]  /*151a0*/  FMUL.FTZ R130, R2.reuse, R130 ;  /* 0x0000008202827220 */ /* 0x040fe40000410000 */
[C---:B------:R-:W-:Y:S02]  /*151b0*/  FMUL.FTZ R131, R2.reuse, R131 ;  /* 0x0000008302837220 */ /* 0x040fe40000410000 */
[----:B------:R-:W-:Y:S01]  /*151c0*/  FFMA.FTZ R230, R3, R226, R230 ;  /* 0x000000e203e67223 */ /* 0x000fe200000100e6 */
[----:B------:R-:W-:Y:S01]  /*151d0*/  MOV R3, R0 ;  /* 0x0000000000037202 */ /* 0x000fe20000000f00 */
[----:B------:R-:W-:Y:S03]  /*151e0*/  FFMA.FTZ R235, R2, R225, R235 ;  /* 0x000000e102eb7223 */ /* 0x000fe600000100eb */
[----:B------:R-:W-:Y:S03]  /*151f0*/  HMMA.16816.F32.BF16 R128, R152, R138, R128 ;  /* 0x0000008a9880723c */ /* 0x000fe60000041880 */
[----:B------:R-:W-:Y:S01]  /*15200*/  FADD.FTZ R151, R151, R230 ;  /* 0x000000e697977221 */ /* 0x000fe20000010000 */
[----:B------:R-:W-:Y:S01]  /*15210*/  MOV R2, R148 ;  /* 0x0000009400027202 */ /* 0x000fe20000000f00 */
[----:B------:R-:W-:Y:S02]  /*15220*/  FADD.FTZ R234, R234, R235 ;  /* 0x000000ebeaea7221 */ /* 0x000fe40000010000 */
[----:B------:R-:W-:Y:S01]  /*15230*/  F2FP.BF16.PACK_AB R152, R237, R236 ;  /* 0x000000eced98723e */ /* 0x000fe200000010ff */
[----:B------:R-:W-:Y:S01]  /*15240*/  FADD.FTZ R150, R150, R151 ;  /* 0x0000009796967221 */ /* 0x000fe20000010000 */
[----:B---3--:R-:W-:Y:S03]  /*15250*/  F2FP.BF16.PACK_AB R154, R239, R238 ;  /* 0x000000eeef9a723e */ /* 0x008fe600000010ff */
[----:B-----5:R-:W-:Y:S01]  /*15260*/  F2FP.BF16.PACK_AB R153, R241, R240 ;  /* 0x000000f0f199723e */ /* 0x020fe200000010ff */
[----:B------:R-:W-:Y:S01]  /*15270*/  FADD.FTZ R231, R231, R150 ;  /* 0x00000096e7e77221 */ /* 0x000fe20000010000 */
[----:B------:R-:W-:Y:S03]  /*15280*/  F2FP.BF16.PACK_AB R155, R149, R242 ;  /* 0x000000f2959b723e */ /* 0x000fe600000010ff */
[----:B------:R-:W-:Y:S04]  /*15290*/  FADD.FTZ R236, R236, R231 ;  /* 0x000000e7ecec7221 */ /* 0x000fe80000010000 */
[C---:B-1----:R-:W-:Y:S01]  /*152a0*/  HMMA.16816.F32.BF16 R144, R152.reuse, R132, R4 ;  /* 0x000000849890723c */ /* 0x042fe20000041804 */
[----:B------:R-:W1:Y:S02]  /*152b0*/  LDSM.16.MT88.4 R4, [R211+0x9880] ;  /* 0x00988000d304783b */ /* 0x000e640000004200 */
[----:B------:R-:W-:Y:S04]  /*152c0*/  FADD.FTZ R237, R237, R236 ;  /* 0x000000eceded7221 */ /* 0x000fe80000010000 */
[----:B------:R-:W-:Y:S01]  /*152d0*/  FADD.FTZ R226, R238, R237 ;  /* 0x000000edeee27221 */ /* 0x000fe20000010000 */
[C---:B------:R-:W-:Y:S01]  /*152e0*/  HMMA.16816.F32.BF16 R140, R152.reuse, R134, R8 ;  /* 0x00000086988c723c */ /* 0x040fe20000041808 */
[----:B------:R-:W2:Y:S03]  /*152f0*/  LDSM.16.MT88.4 R8, [R205+0x9880] ;  /* 0x00988000cd08783b */ /* 0x000ea60000004200 */
[----:B------:R-:W-:Y:S04]  /*15300*/  FADD.FTZ R226, R239, R226 ;  /* 0x000000e2efe27221 */ /* 0x000fe80000010000 */
[C---:B------:R-:W-:Y:S01]  /*15310*/  HMMA.16816.F32.BF16 R136, R152.reuse, R156, R12 ;  /* 0x0000009c9888723c */ /* 0x040fe2000004180c */
[----:B------:R-:W3:Y:S07]  /*15320*/  LDSM.16.MT88.4 R12, [R205+0xa880] ;  /* 0x00a88000cd0c783b */ /* 0x000eee0000004200 */
[C---:B------:R-:W-:Y:S01]  /*15330*/  HMMA.16816.F32.BF16 R132, R152.reuse, R158, R16 ;  /* 0x0000009e9884723c */ /* 0x040fe20000041810 */
[----:B------:R-:W4:Y:S07]  /*15340*/  LDSM.16.MT88.4 R16, [R205+0xb880] ;  /* 0x00b88000cd10783b */ /* 0x000f2e0000004200 */
[C---:B------:R-:W-:Y:S01]  /*15350*/  HMMA.16816.F32.BF16 R20, R152.reuse, R160, R20 ;  /* 0x000000a09814723c */ /* 0x040fe20000041814 */
[----:B------:R-:W5:Y:S07]  /*15360*/  LDSM.16.MT88.4 R156, [R204+0xb880] ;  /* 0x00b88000cc9c783b */ /* 0x000f6e0000004200 */
[C---:B------:R-:W-:Y:S08]  /*15370*/  HMMA.16816.F32.BF16 R24, R152.reuse, R162, R24 ;  /* 0x000000a29818723c */ /* 0x040ff00000041818 */
[C---:B------:R-:W-:Y:S08]  /*15380*/  HMMA.16816.F32.BF16 R28, R152.reuse, R164, R28 ;  /* 0x000000a4981c723c */ /* 0x040ff0000004181c */
[C---:B------:R-:W-:Y:S08]  /*15390*/  HMMA.16816.F32.BF16 R32, R152.reuse, R166, R32 ;  /* 0x000000a69820723c */ /* 0x040ff00000041820 */
[C---:B-1----:R-:W-:Y:S07]  /*153a0*/  HMMA.16816.F32.BF16 R36, R152.reuse, R4, R36 ;  /* 0x000000049824723c */ /* 0x042fee0000041824 */
[----:B------:R-:W-:Y:S01]  /*153b0*/  FADD.FTZ R5, R233, R234 ;  /* 0x000000eae9057221 */ /* 0x000fe20000010000 */
[C---:B------:R-:W-:Y:S04]  /*153c0*/  HMMA.16816.F32.BF16 R40, R152.reuse, R6, R40 ;  /* 0x000000069828723c */ /* 0x040fe80000041828 */
[----:B------:R-:W-:Y:S04]  /*153d0*/  FADD.FTZ R5, R232, R5 ;  /* 0x00000005e8057221 */ /* 0x000fe80000010000 */
[C---:B------:R-:W-:Y:S04]  /*153e0*/  HMMA.16816.F32.BF16 R44, R152.reuse, R168, R44 ;  /* 0x000000a8982c723c */ /* 0x040fe8000004182c */
[----:B------:R-:W-:Y:S04]  /*153f0*/  FADD.FTZ R240, R240, R5 ;  /* 0x00000005f0f07221 */ /* 0x000fe80000010000 */
[C---:B------:R-:W-:Y:S04]  /*15400*/  HMMA.16816.F32.BF16 R48, R152.reuse, R170, R48 ;  /* 0x000000aa9830723c */ /* 0x040fe80000041830 */
[----:B------:R-:W-:Y:S04]  /*15410*/  FADD.FTZ R241, R241, R240 ;  /* 0x000000f0f1f17221 */ /* 0x000fe80000010000 */
[C---:B--2---:R-:W-:Y:S04]  /*15420*/  HMMA.16816.F32.BF16 R52, R152.reuse, R8, R52 ;  /* 0x000000089834723c */ /* 0x044fe80000041834 */
        /* <DEDUP_REMOVED lines=9> */
[C---:B---3--:R-:W-:Y:S08]  /*154c0*/  HMMA.16816.F32.BF16 R84, R152.reuse, R12, R84 ;  /* 0x0000000c9854723c */ /* 0x048ff00000041854 */
[C---:B------:R-:W-:Y:S08]  /*154d0*/  HMMA.16816.F32.BF16 R88, R152.reuse, R14, R88 ;  /* 0x0000000e9858723c */ /* 0x040ff00000041858 */
[C---:B------:R-:W-:Y:S08]  /*154e0*/  HMMA.16816.F32.BF16 R92, R152.reuse, R184, R92 ;  /* 0x000000b8985c723c */ /* 0x040ff0000004185c */
[C---:B------:R-:W-:Y:S08]  /*154f0*/  HMMA.16816.F32.BF16 R96, R152.reuse, R186, R96 ;  /* 0x000000ba9860723c */ /* 0x040ff00000041860 */
[C---:B------:R-:W-:Y:S08]  /*15500*/  HMMA.16816.F32.BF16 R100, R152.reuse, R188, R100 ;  /* 0x000000bc9864723c */ /* 0x040ff00000041864 */
[C---:B------:R-:W-:Y:S08]  /*15510*/  HMMA.16816.F32.BF16 R104, R152.reuse, R190, R104 ;  /* 0x000000be9868723c */ /* 0x040ff00000041868 */
[C---:B------:R-:W-:Y:S08]  /*15520*/  HMMA.16816.F32.BF16 R108, R152.reuse, R192, R108 ;  /* 0x000000c0986c723c */ /* 0x040ff0000004186c */
[C---:B------:R-:W-:Y:S08]  /*15530*/  HMMA.16816.F32.BF16 R112, R152.reuse, R194, R112 ;  /* 0x000000c29870723c */ /* 0x040ff00000041870 */
[C---:B----4-:R-:W-:Y:S08]  /*15540*/  HMMA.16816.F32.BF16 R116, R152.reuse, R16, R116 ;  /* 0x000000109874723c */ /* 0x050ff00000041874 */
[C---:B------:R-:W-:Y:S08]  /*15550*/  HMMA.16816.F32.BF16 R120, R152.reuse, R18, R120 ;  /* 0x000000129878723c */ /* 0x040ff00000041878 */
[C---:B-----5:R-:W-:Y:S08]  /*15560*/  HMMA.16816.F32.BF16 R124, R152.reuse, R156, R124 ;  /* 0x0000009c987c723c */ /* 0x060ff0000004187c */
[----:B------:R-:W-:Y:S01]  /*15570*/  HMMA.16816.F32.BF16 R128, R152, R158, R128 ;  /* 0x0000009e9880723c */ /* 0x000fe20000041880 */
[----:B------:R-:W-:-:S07]  /*15580*/  @P0 BRA `(.L_x_436) ;  /* 0xffffd5f000000947 */ /* 0x000fce000383ffff */
.L_x_427:
[----:B------:R-:W1:Y:S01]  /*15590*/  S2UR UR8, SR_CTAID.X ;  /* 0x00000000000879c3 */ /* 0x000e620000002500 */
[----:B------:R-:W-:Y:S01]  /*155a0*/  ULDC.64 UR4, c[0x0][0x2c8] ;  /* 0x0000b20000047ab9 */ /* 0x000fe20000000a00 */
[----:B------:R-:W-:Y:S01]  /*155b0*/  PLOP3.LUT P0, PT, PT, PT, UP2, 0x40, 0x0 ;  /* 0x000000000000781c */ /* 0x000fe20003f0e828 */
[----:B-1----:R-:W-:-:S04]  /*155c0*/  ULEA UR8, UR8, 0x7f, 0x7 ;  /* 0x0000007f08087891 */ /* 0x002fc8000f8e383f */
        /* <DEDUP_REMOVED lines=18> */
.L_x_438:
[----:B------:R-:W-:Y:S02]  /*156f0*/  ULDC UR4, c[0x0][0x32c] ;  /* 0x0000cb0000047ab9 */ /* 0x000fe40000000800 */
[----:B------:R-:W-:-:S03]  /*15700*/  UISETP.NE.AND UP0, UPT, UR4, 0x1, UPT ;  /* 0x000000010400788c */ /* 0x000fc6000bf05270 */
[----:B------:R-:W-:Y:S02]  /*15710*/  ULDC.64 UR4, c[0x0][0x330] ;  /* 0x0000cc0000047ab9 */ /* 0x000fe40000000a00 */
[----:B------:R-:W-:-:S06]  /*15720*/  UIMAD.WIDE.U32 UR10, UR9, UR4, URZ ;  /* 0x00000004090a72a5 */ /* 0x000fcc000f8e003f */
[----:B------:R-:W-:Y:S02]  /*15730*/  @UP0 USHF.R.U32.HI UR9, URZ, UR5, UR11 ;  /* 0x000000053f090299 */ /* 0x000fe4000801160b */
.L_x_439:
[----:B------:R-:W-:Y:S02]  /*15740*/  ULDC UR4, c[0x0][0x32c] ;  /* 0x0000cb0000047ab9 */ /* 0x000fe40000000800 */
[----:B------:R-:W-:-:S04]  /*15750*/  UIMAD UR4, UR9, UR4, URZ ;  /* 0x00000004090472a4 */ /* 0x000fc8000f8e023f */
[----:B------:R-:W-:-:S04]  /*15760*/  UISETP.LT.AND UP0, UPT, UR8, UR4, UPT ;  /* 0x000000040800728c */ /* 0x000fc8000bf01270 */
[----:B------:R-:W-:-:S04]  /*15770*/  USEL UR8, UR8, UR4, !UP0 ;  /* 0x0000000408087287 */ /* 0x000fc8000c000000 */
.L_x_437:
[----:B------:R-:W-:-:S04]  /*15780*/  UIADD3 UR8, UR8, 0x1f, URZ ;  /* 0x0000001f08087890 */ /* 0x000fc8000fffe03f */
        /* <DEDUP_REMOVED lines=8> */
[----:B------:R-:W-:Y:S01]  /*15810*/  MOV R149, R148 ;  /* 0x0000009400957202 */ /* 0x000fe20000000f00 */
[----:B------:R-:W-:Y:S01]  /*15820*/  UMOV UR12, UR13 ;  /* 0x0000000d000c7c82 */ /* 0x000fe20008000000 */
[----:B------:R-:W-:Y:S01]  /*15830*/  MOV R3, R0 ;  /* 0x0000000000037202 */ /* 0x000fe20000000f00 */
[----:B------:R-:W-:Y:S02]  /*15840*/  ULDC.64 UR8, c[0x0][0x208] ;  /* 0x0000820000087ab9 */ /* 0x000fe40000000a00 */
[----:B------:R-:W-:Y:S02]  /*15850*/  ULDC.64 UR4, c[0x0][0x1e0] ;  /* 0x0000780000047ab9 */ /* 0x000fe40000000a00 */
.L_x_441:
[----:B------:R-:W-:Y:S01]  /*15860*/  UISETP.GT.AND UP0, UPT, UR6, UR12, UPT ;  /* 0x0000000c0600728c */ /* 0x000fe2000bf04270 */
[----:B------:R-:W-:Y:S04]  /*15870*/  DEPBAR.LE SB0, 0x0 ;  /* 0x000080000000791a */ /* 0x000fe80000000000 */
[----:B------:R-:W-:Y:S01]  /*15880*/  BAR.SYNC.DEFER_BLOCKING 0x0 ;  /* 0x0000000000007b1d */ /* 0x000fe20000010000 */
[----:B------:R-:W-:Y:S01]  /*15890*/  PLOP3.LUT P0, PT, PT, PT, UP0, 0x80, 0x0 ;  /* 0x000000000000781c */ /* 0x000fe20003f0f008 */
[----:B------:R-:W-:Y:S01]  /*158a0*/  UIADD3 UR13, UR12, -0x1, URZ ;  /* 0xffffffff0c0d7890 */ /* 0x000fe2000fffe03f */
[----:B------:R-:W-:Y:S02]  /*158b0*/  PLOP3.LUT P2, PT, PT, PT, UP0, 0x80, 0x0 ;  /* 0x000000000000781c */ /* 0x000fe40003f4f008 */
[----:B------:R-:W-:Y:S01]  /*158c0*/  PLOP3.LUT P1, PT, PT, PT, UP0, 0x80, 0x0 ;  /* 0x000000000000781c */ /* 0x000fe20003f2f008 */
[----:B------:R-:W-:Y:S01]  /*158d0*/  @!UP0 UIMAD.WIDE.U32 UR14, UR12, UR8, URZ ;  /* 0x000000080c0e82a5 */ /* 0x000fe2000f8e003f */
[----:B------:R-:W-:Y:S01]  /*158e0*/  PLOP3.LUT P3, PT, PT, PT, UP0, 0x80, 0x0 ;  /* 0x000000000000781c */ /* 0x000fe20003f6f008 */
[----:B------:R-:W-:Y:S01]  /*158f0*/  @!UP0 USHF.R.S32.HI UR11, URZ, 0x1f, UR12 ;  /* 0x0000001f3f0b8899 */ /* 0x000fe2000801140c */
[C---:B------:R-:W-:Y:S02]  /*15900*/  LOP3.LUT P3, RZ, R215.reuse, 0x4, RZ, 0xc0, !PT ;  /* 0x00000004d7ff7812 */ /* 0x040fe4000786c0ff */
[C---:B------:R-:W-:Y:S01]  /*15910*/  LOP3.LUT P5, RZ, R215.reuse, 0x2, RZ, 0xc0, !PT ;  /* 0x00000002d7ff7812 */ /* 0x040fe200078ac0ff */
[----:B------:R-:W-:Y:S01]  /*15920*/  @!UP0 UIMAD UR11, UR11, UR8, URZ ;  /* 0x000000080b0b82a4 */ /* 0x000fe2000f8e023f */
[----:B------:R-:W-:Y:S02]  /*15930*/  MOV R4, UR14 ;  /* 0x0000000e00047c02 */ /* 0x000fe40008000f00 */
[----:B------:R-:W-:Y:S01]  /*15940*/  MOV R5, UR15 ;  /* 0x0000000f00057c02 */ /* 0x000fe20008000f00 */
[----:B------:R-:W-:Y:S01]  /*15950*/  @!UP0 UIMAD UR11, UR12, UR9, UR11 ;  /* 0x000000090c0b82a4 */ /* 0x000fe2000f8e020b */
[----:B------:R-:W-:Y:S02]  /*15960*/  @!P0 LEA R0, P0, R4, R228, 0x5 ;  /* 0x000000e404008211 */ /* 0x000fe400078028ff */
[C---:B------:R-:W-:Y:S01]  /*15970*/  LOP3.LUT P4, RZ, R215.reuse, 0x1, RZ, 0xc0, !PT ;  /* 0x00000001d7ff7812 */ /* 0x040fe2000788c0ff */
[----:B------:R-:W-:Y:S01]  /*15980*/  @!UP0 UIADD3 UR11, UR15, UR11, URZ ;  /* 0x0000000b0f0b8290 */ /* 0x000fe2000fffe03f */
[----:B------:R-:W-:Y:S01]  /*15990*/  @!P1 LEA R150, P1, R0, c[0x0][0x1f8], 0x1 ;  /* 0x00007e0000969a11 */ /* 0x000fe200078208ff */
[----:B------:R-:W-:Y:S04]  /*159a0*/  LDSM.16.M88.4 R16, [R214+0x10080] ;  /* 0x01008000d610783b */ /* 0x000fe80000000200 */
[----:B------:R-:W-:Y:S04]  /*159b0*/  MOV R151, UR11 ;  /* 0x0000000b00977c02 */ /* 0x000fe80008000f00 */
[----:B------:R-:W-:Y:S01]  /*159c0*/  @!P2 LEA.HI.X R151, R4, R221, R151, 0x5, P0 ;  /* 0x000000dd0497a211 */ /* 0x000fe200000f2c97 */
[----:B------:R-:W1:Y:S01]  /*159d0*/  LDSM.16.M88.4 R8, [R213+0xc080] ;  /* 0x00c08000d508783b */ /* 0x000e620000000200 */
[----:B------:R-:W-:Y:S02]  /*159e0*/  PLOP3.LUT P0, PT, PT, PT, UP0, 0x80, 0x0 ;  /* 0x000000000000781c */ /* 0x000fe40003f0f008 */
[----:B------:R-:W-:Y:S05]  /*159f0*/  PLOP3.LUT P2, PT, PT, PT, UP0, 0x80, 0x0 ;  /* 0x000000000000781c */ /* 0x000fea0003f4f008 */
[----:B------:R-:W2:Y:S06]  /*15a00*/  LDSM.16.M88.4 R152, [R213+0xc880] ;  /* 0x00c88000d598783b */ /* 0x000eac0000000200 */
[----:B------:R-:W-:Y:S02]  /*15a10*/  @!P0 LEA.HI.X R151, R0, c[0x0][0x1fc], R151, 0x1, P1 ;  /* 0x00007f0000978a11 */ /* 0x000fe400008f0c97 */
[----:B------:R-:W-:Y:S01]  /*15a20*/  PLOP3.LUT P0, PT, PT, PT, UP0, 0x80, 0x0 ;  /* 0x000000000000781c */ /* 0x000fe20003f0f008 */
[----:B------:R-:W-:Y:S01]  /*15a30*/  LDSM.16.M88.4 R156, [R210+0x10080] ;  /* 0x01008000d29c783b */ /* 0x000fe20000000200 */
[----:B------:R-:W-:Y:S07]  /*15a40*/  PLOP3.LUT P1, PT, PT, PT, UP0, 0x80, 0x0 ;  /* 0x000000000000781c */ /* 0x000fee0003f2f008 */
[----:B------:R-:W3:Y:S08]  /*15a50*/  LDSM.16.M88.4 R160, [R212] ;  /* 0x00000000d4a0783b */ /* 0x000ef00000000200 */
[----:B------:R-:W4:Y:S01]  /*15a60*/  LDSM.16.M88.4 R164, [R203] ;  /* 0x00000000cba4783b */ /* 0x000f220000000200 */
[C---:B-1----:R-:W-:Y:S07]  /*15a70*/  HMMA.16816.F32.BF16 R4, R16.reuse, R8, RZ ;  /* 0x000000081004723c */ /* 0x042fee00000418ff */
[----:B------:R-:W-:Y:S01]  /*15a80*/  @!PT LDS RZ, [RZ] ;  /* 0x00000000fffff984 */ /* 0x000fe20000000800 */
[----:B------:R-:W-:Y:S01]  /*15a90*/  @!PT LDS RZ, [RZ] ;  /* 0x00000000fffff984 */ /* 0x000fe20000000800 */
[----:B------:R-:W-:Y:S01]  /*15aa0*/  @!PT LDS RZ, [RZ] ;  /* 0x00000000fffff984 */ /* 0x000fe20000000800 */
[----:B------:R1:W-:Y:S01]  /*15ab0*/  @!P0 LDGSTS.E.BYPASS.LTC128B.128 [R218+0x8080], [R150.64], !P6 ;  /* 0x0808000096da8fae */ /* 0x0003e2000f101d5e */
[----:B------:R-:W-:Y:S01]  /*15ac0*/  PLOP3.LUT P0, PT, PT, PT, UP0, 0x80, 0x0 ;  /* 0x000000000000781c */ /* 0x000fe20003f0f008 */
[----:B------:R-:W-:Y:S01]  /*15ad0*/  UISETP.GT.AND UP0, UPT, UR12, UR6, UPT ;  /* 0x000000060c00728c */ /* 0x000fe2000bf04270 */
[C---:B------:R-:W-:Y:S05]  /*15ae0*/  HMMA.16816.F32.BF16 R8, R16.reuse, R10, RZ ;  /* 0x0000000a1008723c */ /* 0x040fea00000418ff */
[----:B------:R1:W-:Y:S01]  /*15af0*/  @!P2 LDGSTS.E.BYPASS.LTC128B.128 [R218+0x9080], [R150.64+0x80], !P3 ;  /* 0x0908008096daafae */ /* 0x0003e2000d901d5e */
[----:B------:R-:W-:Y:S02]  /*15b00*/  PLOP3.LUT P2, PT, PT, PT, UP0, 0x80, 0x0 ;  /* 0x000000000000781c */ /* 0x000fe40003f4f008 */
[----:B------:R-:W-:Y:S02]  /*15b10*/  PLOP3.LUT P3, PT, PT, PT, UP0, 0x80, 0x0 ;  /* 0x000000000000781c */ /* 0x000fe40003f6f008 */
[----:B------:R-:W-:Y:S01]  /*15b20*/  LOP3.LUT P3, RZ, R215, 0x4, RZ, 0xc0, !PT ;  /* 0x00000004d7ff7812 */ /* 0x000fe2000786c0ff */
[----:B------:R-:W-:Y:S01]  /*15b30*/  @UP0 UIMAD.WIDE.U32 UR14, UR13, UR4, URZ ;  /* 0x000000040d0e02a5 */ /* 0x000fe2000f8e003f */
[C---:B--2---:R-:W-:Y:S01]  /*15b40*/  HMMA.16816.F32.BF16 R12, R16.reuse, R152, RZ ;  /* 0x00000098100c723c */ /* 0x044fe200000418ff */
[----:B------:R1:W-:Y:S01]  /*15b50*/  @!P1 LDGSTS.E.BYPASS.LTC128B.128 [R218+0xa080], [R150.64+0x100], !P5 ;  /* 0x0a08010096da9fae */ /* 0x0003e2000e901d5e */
[----:B------:R-:W-:Y:S01]  /*15b60*/  PLOP3.LUT P1, PT, PT, PT, UP0, 0x80, 0x0 ;  /* 0x000000000000781c */ /* 0x000fe20003f2f008 */
[----:B------:R-:W-:Y:S04]  /*15b70*/  @UP0 USHF.R.S32.HI UR11, URZ, 0x1f, UR13 ;  /* 0x0000001f3f0b0899 */ /* 0x000fe8000801140d */
[----:B------:R-:W-:Y:S01]  /*15b80*/  @UP0 UIMAD UR11, UR11, UR4, URZ ;  /* 0x000000040b0b02a4 */ /* 0x000fe2000f8e023f */
[----:B------:R-:W-:Y:S01]  /*15b90*/  HMMA.16816.F32.BF16 R16, R16, R154, RZ ;  /* 0x0000009a1010723c */ /* 0x000fe200000418ff */
[----:B------:R1:W-:Y:S01]  /*15ba0*/  @!P0 LDGSTS.E.BYPASS.LTC128B.128 [R218+0xb080], [R150.64+0x180], !P4 ;  /* 0x0b08018096da8fae */ /* 0x0003e2000e101d5e */
[----:B------:R-:W-:Y:S01]  /*15bb0*/  PLOP3.LUT P0, PT, PT, PT, UP0, 0x80, 0x0 ;  /* 0x000000000000781c */ /* 0x000fe20003f0f008 */
[----:B------:R-:W-:Y:S04]  /*15bc0*/  @UP0 UIMAD UR11, UR13, UR5, UR11 ;  /* 0x000000050d0b02a4 */ /* 0x000fe8000f8e020b */
[----:B------:R-:W-:Y:S01]  /*15bd0*/  @UP0 UIADD3 UR11, UR15, UR11, URZ ;  /* 0x0000000b0f0b0290 */ /* 0x000fe2000fffe03f */
[C---:B---3--:R-:W-:Y:S01]  /*15be0*/  HMMA.16816.F32.BF16 R4, R156.reuse, R160, R4 ;  /* 0x000000a09c04723c */ /* 0x048fe20000041804 */
[----:B------:R-:W-:Y:S07]  /*15bf0*/  LDSM.16.M88.4 R168, [R209+0x10080] ;  /* 0x01008000d1a8783b */ /* 0x000fee0000000200 */
[C---:B------:R-:W-:Y:S01]  /*15c00*/  HMMA.16816.F32.BF16 R8, R156.reuse, R162, R8 ;  /* 0x000000a29c08723c */ /* 0x040fe20000041808 */
[----:B------:R-:W2:Y:S07]  /*15c10*/  LDSM.16.M88.4 R172, [R208+0xc080] ;  /* 0x00c08000d0ac783b */ /* 0x000eae0000000200 */
[C---:B----4-:R-:W-:Y:S01]  /*15c20*/  HMMA.16816.F32.BF16 R12, R156.reuse, R164, R12 ;  /* 0x000000a49c0c723c */ /* 0x050fe2000004180c */
[----:B------:R-:W3:Y:S07]  /*15c30*/  LDSM.16.M88.4 R152, [R208+0xc880] ;  /* 0x00c88000d098783b */ /* 0x000eee0000000200 */
[----:B------:R-:W-:Y:S01]  /*15c40*/  HMMA.16816.F32.BF16 R16, R156, R166, R16 ;  /* 0x000000a69c10723c */ /* 0x000fe20000041810 */
        /* <DEDUP_REMOVED lines=100> */
[----:B------:R-:W3:Y:S01]  /*16290*/  MUFU.TANH R158, R158 ;  /* 0x0000009e009e7308 */ /* 0x000ee20000002400 */
[----:B------:R-:W-:Y:S01]  /*162a0*/  FMUL.FTZ R2, R6, c[0x0][0x320] ;  /* 0x0000c80006027a20 */ /* 0x000fe20000410000 */
[C---:B--2---:R-:W-:Y:S03]  /*162b0*/  HMMA.16816.F32.BF16 R12, R176.reuse, R152, R12 ;  /* 0x00000098b00c723c */ /* 0x044fe6000004180c */
[----:B------:R-:W-:Y:S02]  /*162c0*/  FMUL.FTZ R9, R9, c[0x0][0x320] ;  /* 0x0000c80009097a20 */ /* 0x000fe40000410000 */
[----:B------:R-:W-:Y:S03]  /*162d0*/  FMUL.FTZ R10, R10, c[0x0][0x320] ;  /* 0x0000c8000a0a7a20 */ /* 0x000fe60000410000 */
[----:B------:R3:W-:Y:S01]  /*162e0*/  MUFU.TANH R152, R9 ;  /* 0x0000000900987308 */ /* 0x0007e20000002400 */
[----:B------:R-:W-:Y:S03]  /*162f0*/  HMMA.16816.F32.BF16 R16, R176, R154, R16 ;  /* 0x0000009ab010723c */ /* 0x000fe60000041810 */
[----:B------:R-:W-:Y:S02]  /*16300*/  FMUL.FTZ R0, R8, c[0x0][0x320] ;  /* 0x0000c80008007a20 */ /* 0x000fe40000410000 */
[----:B------:R-:W-:Y:S04]  /*16310*/  FMUL.FTZ R11, R11, c[0x0][0x320] ;  /* 0x0000c8000b0b7a20 */ /* 0x000fe80000410000 */
[----:B------:R-:W2:Y:S06]  /*16320*/  MUFU.TANH R156, R156 ;  /* 0x0000009c009c7308 */ /* 0x000eac0000002400 */
[----:B------:R-:W-:Y:S01]  /*16330*/  FMUL.FTZ R168, R12, c[0x0][0x320] ;  /* 0x0000c8000ca87a20 */ /* 0x000fe20000410000 */
[----:B------:R-:W-:Y:S01]  /*16340*/  MOV R12, UR14 ;  /* 0x0000000e000c7c02 */ /* 0x000fe20008000f00 */
[----:B------:R-:W-:Y:S02]  /*16350*/  FMUL.FTZ R14, R14, c[0x0][0x320] ;  /* 0x0000c8000e0e7a20 */ /* 0x000fe40000410000 */
[----:B------:R-:W4:Y:S01]  /*16360*/  MUFU.TANH R8, R0 ;  /* 0x0000000000087308 */ /* 0x000f220000002400 */
[----:B------:R-:W-:Y:S02]  /*16370*/  FMUL.FTZ R13, R13, c[0x0][0x320] ;  /* 0x0000c8000d0d7a20 */ /* 0x000fe40000410000 */
[----:B------:R-:W-:Y:S01]  /*16380*/  FMUL.FTZ R15, R15, c[0x0][0x320] ;  /* 0x0000c8000f0f7a20 */ /* 0x000fe20000410000 */
[----:B---3--:R-:W-:Y:S01]  /*16390*/  FMNMX.FTZ R9, R158, R3, !PT ;  /* 0x000000039e097209 */ /* 0x008fe20007810000 */
[----:B------:R-:W-:Y:S02]  /*163a0*/  FMUL.FTZ R164, R16, c[0x0][0x320] ;  /* 0x0000c80010a47a20 */ /* 0x000fe40000410000 */
[----:B------:R-:W-:Y:S02]  /*163b0*/  FMUL.FTZ R17, R17, c[0x0][0x320] ;  /* 0x0000c80011117a20 */ /* 0x000fe40000410000 */
[----:B------:R-:W-:Y:S01]  /*163c0*/  FMUL.FTZ R18, R18, c[0x0][0x320] ;  /* 0x0000c80012127a20 */ /* 0x000fe20000410000 */
[----:B------:R-:W3:Y:S01]  /*163d0*/  MUFU.TANH R6, R2 ;  /* 0x0000000200067308 */ /* 0x000ee20000002400 */
[----:B------:R-:W-:Y:S01]  /*163e0*/  FMUL.FTZ R19, R19, c[0x0][0x320] ;  /* 0x0000c80013137a20 */ /* 0x000fe20000410000 */
[----:B--2---:R-:W-:Y:S08]  /*163f0*/  FMNMX.FTZ R9, R156, R9, !PT ;  /* 0x000000099c097209 */ /* 0x004ff00007810000 */
[----:B------:R-:W2:Y:S01]  /*16400*/  MUFU.TANH R157, R157 ;  /* 0x0000009d009d7308 */ /* 0x000ea20000002400 */
[----:B----4-:R-:W-:Y:S04]  /*16410*/  FMNMX.FTZ R9, R8, R9, !PT ;  /* 0x0000000908097209 */ /* 0x010fe80007810000 */
[----:B------:R-:W-:Y:S05]  /*16420*/  FMNMX.FTZ R9, R152, R9, !PT ;  /* 0x0000000998097209 */ /* 0x000fea0007810000 */
[----:B------:R-:W4:Y:S01]  /*16430*/  MUFU.TANH R153, R10 ;  /* 0x0000000a00997308 */ /* 0x000f220000002400 */
[----:B---3--:R-:W-:Y:S09]  /*16440*/  FMNMX.FTZ R0, R6, R149, !PT ;  /* 0x0000009506007209 */ /* 0x008ff20007810000 */
[----:B------:R-:W3:Y:S01]  /*16450*/  MUFU.TANH R168, R168 ;  /* 0x000000a800a87308 */ /* 0x000ee20000002400 */
[----:B--2---:R-:W-:Y:S09]  /*16460*/  FMNMX.FTZ R0, R157, R0, !PT ;  /* 0x000000009d007209 */ /* 0x004ff20007810000 */
[----:B------:R-:W2:Y:S01]  /*16470*/  MUFU.TANH R11, R11 ;  /* 0x0000000b000b7308 */ /* 0x000ea20000002400 */
[----:B----4-:R-:W-:Y:S09]  /*16480*/  FMNMX.FTZ R0, R153, R0, !PT ;  /* 0x0000000099007209 */ /* 0x010ff20007810000 */
        /* <DEDUP_REMOVED lines=10> */
[----:B-1----:R-:W1:Y:S01]  /*16530*/  MUFU.TANH R151, R18 ;  /* 0x0000001200977308 */ /* 0x002e620000002400 */
[----:B----4-:R-:W-:Y:S09]  /*16540*/  FMNMX.FTZ R9, R164, R9, !PT ;  /* 0x00000009a4097209 */ /* 0x010ff20007810000 */
[----:B------:R-:W2:Y:S01]  /*16550*/  MUFU.TANH R150, R19 ;  /* 0x0000001300967308 */ /* 0x000ea20000002400 */
[----:B---3--:R-:W-:Y:S05]  /*16560*/  FMNMX.FTZ R4, R162, R9, !PT ;  /* 0x00000009a2047209 */ /* 0x008fea0007810000 */
[----:B------:R-:W3:Y:S01]  /*16570*/  SHFL.BFLY PT, R15, R4, 0x2, 0x1f ;  /* 0x0c401f00040f7f89 */ /* 0x000ee200000e0000 */
[----:B-1----:R-:W-:Y:S04]  /*16580*/  FMNMX.FTZ R9, R151, R0, !PT ;  /* 0x0000000097097209 */ /* 0x002fe80007810000 */
[----:B--2---:R-:W-:Y:S05]  /*16590*/  FMNMX.FTZ R7, R150, R9, !PT ;  /* 0x0000000996077209 */ /* 0x004fea0007810000 */
[----:B------:R-:W1:Y:S01]  /*165a0*/  SHFL.BFLY PT, R0, R7, 0x2, 0x1f ;  /* 0x0c401f0007007f89 */ /* 0x000e6200000e0000 */
[----:B---3--:R-:W-:Y:S07]  /*165b0*/  FMNMX.FTZ R13, R4, R15, !PT ;  /* 0x0000000f040d7209 */ /* 0x008fee0007810000 */
[----:B------:R-:W2:Y:S01]  /*165c0*/  SHFL.BFLY PT, R2, R13, 0x1, 0x1f ;  /* 0x0c201f000d027f89 */ /* 0x000ea200000e0000 */
[----:B-1----:R-:W-:Y:S02]  /*165d0*/  FMNMX.FTZ R5, R7, R0, !PT ;  /* 0x0000000007057209 */ /* 0x002fe40007810000 */
[----:B------:R-:W-:Y:S05]  /*165e0*/  MOV R7, UR11 ;  /* 0x0000000b00077c02 */ /* 0x000fea0008000f00 */
[----:B------:R-:W1:Y:S01]  /*165f0*/  SHFL.BFLY PT, R148, R5, 0x1, 0x1f ;  /* 0x0c201f0005947f89 */ /* 0x000e6200000e0000 */
[----:B--2---:R-:W-:Y:S02]  /*16600*/  FMNMX.FTZ R0, R13, R2, !PT ;  /* 0x000000020d007209 */ /* 0x004fe40007810000 */
[----:B------:R-:W-:Y:S03]  /*16610*/  MOV R13, UR15 ;  /* 0x0000000f000d7c02 */ /* 0x000fe60008000f00 */
[C---:B------:R-:W-:Y:S02]  /*16620*/  FADD.FTZ R2, -R0.reuse, R3 ;  /* 0x0000000300027221 */ /* 0x040fe40000010100 */
[----:B------:R-:W-:Y:S02]  /*16630*/  FMUL.FTZ R165, R0, c[0x0][0x2d0] ;  /* 0x0000b40000a57a20 */ /* 0x000fe40000410000 */
[----:B------:R-:W-:Y:S02]  /*16640*/  FMUL.FTZ R3, R2, c[0x0][0x2d0] ;  /* 0x0000b40002037a20 */ /* 0x000fe40000410000 */
[--C-:B------:R-:W-:Y:S02]  /*16650*/  FFMA.FTZ R236, R158, c[0x0][0x2d0], -R165.reuse ;  /* 0x0000b4009eec7a23 */ /* 0x100fe400000108a5 */
[--C-:B------:R-:W-:Y:S02]  /*16660*/  FFMA.FTZ R233, R156, c[0x0][0x2d0], -R165.reuse ;  /* 0x0000b4009ce97a23 */ /* 0x100fe400000108a5 */
[--C-:B------:R-:W-:Y:S01]  /*16670*/  FFMA.FTZ R231, R152, c[0x0][0x2d0], -R165.reuse ;  /* 0x0000b40098e77a23 */ /* 0x100fe200000108a5 */
[----:B------:R-:W2:Y:S01]  /*16680*/  MUFU.EX2 R3, R3 ;  /* 0x0000000300037308 */ /* 0x000ea20000000800 */
[--C-:B------:R-:W-:Y:S02]  /*16690*/  FFMA.FTZ R234, R8, c[0x0][0x2d0], -R165.reuse ;  /* 0x0000b40008ea7a23 */ /* 0x100fe400000108a5 */
[--C-:B------:R-:W-:Y:S01]  /*166a0*/  FFMA.FTZ R235, R168, c[0x0][0x2d0], -R165.reuse ;  /* 0x0000b400a8eb7a23 */ /* 0x100fe200000108a5 */
[----:B-1----:R-:W-:Y:S01]  /*166b0*/  FMNMX.FTZ R148, R5, R148, !PT ;  /* 0x0000009405947209 */ /* 0x002fe20007810000 */
[--C-:B------:R-:W-:Y:S01]  /*166c0*/  FFMA.FTZ R238, R166, c[0x0][0x2d0], -R165.reuse ;  /* 0x0000b400a6ee7a23 */ /* 0x100fe200000108a5 */
[----:B------:R-:W-:Y:S01]  /*166d0*/  @P0 LEA R5, P0, R12, R216, 0x5 ;  /* 0x000000d80c050211 */ /* 0x000fe200078028ff */
[----:B------:R-:W-:Y:S02]  /*166e0*/  FFMA.FTZ R237, R164, c[0x0][0x2d0], -R165 ;  /* 0x0000b400a4ed7a23 */ /* 0x000fe400000108a5 */
[C---:B------:R-:W-:Y:S01]  /*166f0*/  FADD.FTZ R4, -R148.reuse, R149 ;  /* 0x0000009594047221 */ /* 0x040fe20000010100 */
[----:B------:R-:W-:Y:S01]  /*16700*/  MUFU.EX2 R236, R236 ;  /* 0x000000ec00ec7308 */ /* 0x000fe20000000800 */
[----:B------:R-:W-:Y:S02]  /*16710*/  FMUL.FTZ R160, R148, c[0x0][0x2d0] ;  /* 0x0000b40094a07a20 */ /* 0x000fe40000410000 */
[----:B------:R-:W-:Y:S01]  /*16720*/  FMUL.FTZ R2, R4, c[0x0][0x2d0] ;  /* 0x0000b40004027a20 */ /* 0x000fe20000410000 */
[----:B------:R-:W-:Y:S01]  /*16730*/  @P1 LEA R4, P1, R5, c[0x0][0x1c8], 0x1 ;  /* 0x0000720005041a11 */ /* 0x000fe200078208ff */
[--C-:B------:R-:W-:Y:S02]  /*16740*/  FFMA.FTZ R227, R157, c[0x0][0x2d0], -R160.reuse ;  /* 0x0000b4009de37a23 */ /* 0x100fe400000108a0 */
[--C-:B------:R-:W-:Y:S02]  /*16750*/  FFMA.FTZ R230, R153, c[0x0][0x2d0], -R160.reuse ;  /* 0x0000b40099e67a23 */ /* 0x100fe400000108a0 */
[----:B------:R-:W-:Y:S01]  /*16760*/  @P2 LEA.HI.X R10, R12, R223, R7, 0x5, P0 ;  /* 0x000000df0c0a2211 */ /* 0x000fe200000f2c07 */
[--C-:B------:R-:W-:Y:S01]  /*16770*/  FFMA.FTZ R232, R6, c[0x0][0x2d0], -R160.reuse ;  /* 0x0000b40006e87a23 */ /* 0x100fe200000108a0 */
[----:B------:R-:W-:Y:S01]  /*16780*/  PLOP3.LUT P0, PT, PT, PT, UP0, 0x80, 0x0 ;  /* 0x000000000000781c */ /* 0x000fe20003f0f008 */
[--C-:B------:R-:W-:Y:S01]  /*16790*/  FFMA.FTZ R149, R11, c[0x0][0x2d0], -R160.reuse ;  /* 0x0000b4000b957a23 */ /* 0x100fe200000108a0 */
[----:B------:R-:W-:Y:S01]  /*167a0*/  PLOP3.LUT P2, PT, PT, PT, UP0, 0x80, 0x0 ;  /* 0x000000000000781c */ /* 0x000fe20003f4f008 */
[----:B------:R-:W1:Y:S01]  /*167b0*/  MUFU.EX2 R2, R2 ;  /* 0x0000000200027308 */ /* 0x000e620000000800 */
[C---:B--2---:R-:W-:Y:S02]  /*167c0*/  FMUL.FTZ R8, R3.reuse, R140 ;  /* 0x0000008c03087220 */ /* 0x044fe40000410000 */
[C---:B------:R-:W-:Y:S02]  /*167d0*/  FMUL.FTZ R9, R3.reuse, R141 ;  /* 0x0000008d03097220 */ /* 0x040fe40000410000 */
[C---:B------:R-:W-:Y:S02]  /*167e0*/  FMUL.FTZ R16, R3.reuse, R132 ;  /* 0x0000008403107220 */ /* 0x040fe40000410000 */
[----:B------:R-:W-:Y:S02]  /*167f0*/  FMUL.FTZ R17, R3, R133 ;  /* 0x0000008503117220 */ /* 0x000fe40000410000 */
[----:B------:R-:W-:Y:S01]  /*16800*/  FFMA.FTZ R239, R163, c[0x0][0x2d0], -R160 ;  /* 0x0000b400a3ef7a23 */ /* 0x000fe200000108a0 */
[----:B------:R-:W-:Y:S01]  /*16810*/  @P0 LEA.HI.X R5, R5, c[0x0][0x1cc], R10, 0x1, P1 ;  /* 0x0000730005050a11 */ /* 0x000fe200008f0c0a */
[----:B------:R-:W-:Y:S01]  /*16820*/  MUFU.EX2 R233, R233 ;  /* 0x000000e900e97308 */ /* 0x000fe20000000800 */
[----:B------:R-:W-:Y:S01]  /*16830*/  PLOP3.LUT P0, PT, PT, PT, UP0, 0x80, 0x0 ;  /* 0x000000000000781c */ /* 0x000fe20003f0f008 */
[--C-:B------:R-:W-:Y:S01]  /*16840*/  FFMA.FTZ R242, R161, c[0x0][0x2d0], -R160.reuse ;  /* 0x0000b400a1f27a23 */ /* 0x100fe200000108a0 */
[----:B------:R-:W-:Y:S01]  /*16850*/  PLOP3.LUT P1, PT, PT, PT, UP0, 0x80, 0x0 ;  /* 0x000000000000781c */ /* 0x000fe20003f2f008 */
[----:B------:R-:W-:Y:S02]  /*16860*/  FFMA.FTZ R165, R162, c[0x0][0x2d0], -R165 ;  /* 0x0000b400a2a57a23 */ /* 0x000fe400000108a5 */
[C---:B------:R-:W-:Y:S02]  /*16870*/  FMUL.FTZ R20, R3.reuse, R20 ;  /* 0x0000001403147220 */ /* 0x040fe40000410000 */
[C---:B------:R-:W-:Y:S02]  /*16880*/  FMUL.FTZ R21, R3.reuse, R21 ;  /* 0x0000001503157220 */ /* 0x040fe40000410000 */
[----:B------:R-:W-:Y:S01]  /*16890*/  MUFU.EX2 R234, R234 ;  /* 0x000000ea00ea7308 */ /* 0x000fe20000000800 */
[C---:B------:R-:W-:Y:S02]  /*168a0*/  FMUL.FTZ R24, R3.reuse, R24 ;  /* 0x0000001803187220 */ /* 0x040fe40000410000 */
[C---:B-1----:R-:W-:Y:S01]  /*168b0*/  FMUL.FTZ R6, R2.reuse, R146 ;  /* 0x0000009202067220 */ /* 0x042fe20000410000 */
[----:B------:R1:W-:Y:S01]  /*168c0*/  @P0 LDGSTS.E.BYPASS.LTC128B.128 [R218+0xc080], [R4.64], !P6 ;  /* 0x0c08000004da0fae */ /* 0x0003e2000f101d5e */
[----:B------:R-:W-:Y:S01]  /*168d0*/  PLOP3.LUT P0, PT, PT, PT, UP0, 0x80, 0x0 ;  /* 0x000000000000781c */ /* 0x000fe20003f0f008 */
[C---:B------:R-:W-:Y:S01]  /*168e0*/  FMUL.FTZ R7, R2.reuse, R147 ;  /* 0x0000009302077220 */ /* 0x040fe20000410000 */
[----:B------:R-:W-:Y:S01]  /*168f0*/  UISETP.GT.AND UP0, UPT, UR12, UR10, UPT ;  /* 0x0000000a0c00728c */ /* 0x000fe2000bf04270 */
[C---:B------:R-:W-:Y:S01]  /*16900*/  FMUL.FTZ R10, R2.reuse, R142 ;  /* 0x0000008e020a7220 */ /* 0x040fe20000410000 */
[----:B------:R-:W-:Y:S01]  /*16910*/  UIADD3 UR12, UR12, -0x1, URZ ;  /* 0xffffffff0c0c7890 */ /* 0x000fe2000fffe03f */
[----:B------:R-:W2:Y:S01]  /*16920*/  MUFU.EX2 R231, R231 ;  /* 0x000000e700e77308 */ /* 0x000ea20000000800 */
[C---:B------:R-:W-:Y:S01]  /*16930*/  FMUL.FTZ R11, R2.reuse, R143 ;  /* 0x0000008f020b7220 */ /* 0x040fe20000410000 */
[----:B------:R1:W-:Y:S01]  /*16940*/  @P2 LDGSTS.E.BYPASS.LTC128B.128 [R218+0xd080], [R4.64+0x80], !P3 ;  /* 0x0d08008004da2fae */ /* 0x0003e2000d901d5e */
[C---:B------:R-:W-:Y:S02]  /*16950*/  FMUL.FTZ R18, R2.reuse, R134 ;  /* 0x0000008602127220 */ /* 0x040fe40000410000 */
[C---:B------:R-:W-:Y:S02]  /*16960*/  FMUL.FTZ R19, R2.reuse, R135 ;  /* 0x0000008702137220 */ /* 0x040fe40000410000 */
[C---:B------:R-:W-:Y:S02]  /*16970*/  FMUL.FTZ R22, R2.reuse, R22 ;  /* 0x0000001602167220 */ /* 0x040fe40000410000 */
[C---:B------:R-:W-:Y:S01]  /*16980*/  FMUL.FTZ R23, R2.reuse, R23 ;  /* 0x0000001702177220 */ /* 0x040fe20000410000 */
[----:B------:R1:W-:Y:S01]  /*16990*/  @P1 LDGSTS.E.BYPASS.LTC128B.128 [R218+0xe080], [R4.64+0x100], !P5 ;  /* 0x0e08010004da1fae */ /* 0x0003e2000e901d5e */
[----:B------:R-:W-:Y:S01]  /*169a0*/  MUFU.EX2 R232, R232 ;  /* 0x000000e800e87308 */ /* 0x000fe20000000800 */
[C---:B------:R-:W-:Y:S02]  /*169b0*/  FMUL.FTZ R25, R3.reuse, R25 ;  /* 0x0000001903197220 */ /* 0x040fe40000410000 */
[C---:B------:R-:W-:Y:S02]  /*169c0*/  FMUL.FTZ R26, R2.reuse, R26 ;  /* 0x0000001a021a7220 */ /* 0x040fe40000410000 */
[C---:B------:R-:W-:Y:S02]  /*169d0*/  FMUL.FTZ R27, R2.reuse, R27 ;  /* 0x0000001b021b7220 */ /* 0x040fe40000410000 */
[----:B------:R1:W-:Y:S01]  /*169e0*/  @P0 LDGSTS.E.BYPASS.LTC128B.128 [R218+0xf080], [R4.64+0x180], !P4 ;  /* 0x0f08018004da0fae */ /* 0x0003e2000e101d5e */
[C---:B------:R-:W-:Y:S01]  /*169f0*/  FMUL.FTZ R28, R3.reuse, R28 ;  /* 0x0000001c031c7220 */ /* 0x040fe20000410000 */
[----:B------:R-:W-:Y:S01]  /*16a00*/  PLOP3.LUT P0, PT, PT, PT, UP0, 0x80, 0x0 ;  /* 0x000000000000781c */ /* 0x000fe20003f0f008 */
[----:B------:R-:W3:Y:S01]  /*16a10*/  MUFU.EX2 R227, R227 ;  /* 0x000000e300e37308 */ /* 0x000ee20000000800 */
[----:B------:R-:W-:Y:S01]  /*16a20*/  FMUL.FTZ R29, R3, R29 ;  /* 0x0000001d031d7220 */ /* 0x000fe20000410000 */
[----:B--2---:R-:W-:Y:S01]  /*16a30*/  F2FP.BF16.PACK_AB R146, R231, R234 ;  /* 0x000000eae792723e */ /* 0x004fe200000010ff */
[C---:B------:R-:W-:Y:S02]  /*16a40*/  FMUL.FTZ R30, R2.reuse, R30 ;  /* 0x0000001e021e7220 */ /* 0x040fe40000410000 */
[----:B------:R-:W2:Y:S01]  /*16a50*/  LDSM.16.MT88.4 R12, [R211+0x8080] ;  /* 0x00808000d30c783b */ /* 0x000ea20000004200 */
[C---:B------:R-:W-:Y:S02]  /*16a60*/  FMUL.FTZ R31, R2.reuse, R31 ;  /* 0x0000001f021f7220 */ /* 0x040fe40000410000 */
[C---:B------:R-:W-:Y:S02]  /*16a70*/  FMUL.FTZ R32, R3.reuse, R32 ;  /* 0x0000002003207220 */ /* 0x040fe40000410000 */
[----:B------:R-:W-:Y:S01]  /*16a80*/  MUFU.EX2 R230, R230 ;  /* 0x000000e600e67308 */ /* 0x000fe20000000800 */
[C---:B------:R-:W-:Y:S02]  /*16a90*/  FMUL.FTZ R33, R3.reuse, R33 ;  /* 0x0000002103217220 */ /* 0x040fe40000410000 */
[----:B------:R-:W4:Y:S01]  /*16aa0*/  LDSM.16.MT88.4 R152, [R206+0x8080] ;  /* 0x00808000ce98783b */ /* 0x000f220000004200 */
[C---:B------:R-:W-:Y:S02]  /*16ab0*/  FMUL.FTZ R34, R2.reuse, R34 ;  /* 0x0000002202227220 */ /* 0x040fe40000410000 */
[C---:B------:R-:W-:Y:S02]  /*16ac0*/  FMUL.FTZ R35, R2.reuse, R35 ;  /* 0x0000002302237220 */ /* 0x040fe40000410000 */
[C---:B------:R-:W-:Y:S02]  /*16ad0*/  FMUL.FTZ R36, R3.reuse, R36 ;  /* 0x0000002403247220 */ /* 0x040fe40000410000 */
[----:B------:R-:W5:Y:S01]  /*16ae0*/  MUFU.EX2 R149, R149 ;  /* 0x0000009500957308 */ /* 0x000f620000000800 */
[----:B------:R-:W4:Y:S01]  /*16af0*/  LDSM.16.MT88.4 R156, [R205+0x8080] ;  /* 0x00808000cd9c783b */ /* 0x000f220000004200 */
[C---:B------:R-:W-:Y:S02]  /*16b00*/  FMUL.FTZ R37, R3.reuse, R37 ;  /* 0x0000002503257220 */ /* 0x040fe40000410000 */
[----:B-1----:R-:W-:Y:S01]  /*16b10*/  FMUL.FTZ R4, R3, R144 ;  /* 0x0000009003047220 */ /* 0x002fe20000410000 */
[----:B------:R-:W-:Y:S01]  /*16b20*/  F2FP.BF16.PACK_AB R144, R233, R236 ;  /* 0x000000ece990723e */ /* 0x000fe200000010ff */
[----:B------:R-:W-:Y:S01]  /*16b30*/  FMUL.FTZ R5, R3, R145 ;  /* 0x0000009103057220 */ /* 0x000fe20000410000 */
[----:B---3--:R-:W-:Y:S01]  /*16b40*/  F2FP.BF16.PACK_AB R145, R227, R232 ;  /* 0x000000e8e391723e */ /* 0x008fe200000010ff */
[C---:B------:R-:W-:Y:S01]  /*16b50*/  FMUL.FTZ R38, R2.reuse, R38 ;  /* 0x0000002602267220 */ /* 0x040fe20000410000 */
[----:B------:R-:W-:Y:S01]  /*16b60*/  LDSM.16.MT88.4 R132, [R211+0x9080] ;  /* 0x00908000d384783b */ /* 0x000fe20000004200 */
[----:B------:R1:W-:Y:S01]  /*16b70*/  MUFU.EX2 R240, R165 ;  /* 0x000000a500f07308 */ /* 0x0003e20000000800 */
[C---:B------:R-:W-:Y:S02]  /*16b80*/  FMUL.FTZ R39, R2.reuse, R39 ;  /* 0x0000002702277220 */ /* 0x040fe40000410000 */
[C---:B------:R-:W-:Y:S02]  /*16b90*/  FMUL.FTZ R40, R3.reuse, R40 ;  /* 0x0000002803287220 */ /* 0x040fe40000410000 */
[C---:B------:R-:W-:Y:S02]  /*16ba0*/  FMUL.FTZ R41, R3.reuse, R41 ;  /* 0x0000002903297220 */ /* 0x040fe40000410000 */
[----:B------:R-:W-:Y:S01]  /*16bb0*/  LDSM.16.MT88.4 R140, [R206+0x9080] ;  /* 0x00908000ce8c783b */ /* 0x000fe20000004200 */
[C---:B------:R-:W-:Y:S02]  /*16bc0*/  FMUL.FTZ R42, R2.reuse, R42 ;  /* 0x0000002a022a7220 */ /* 0x040fe40000410000 */
[C---:B------:R-:W-:Y:S01]  /*16bd0*/  FMUL.FTZ R43, R2.reuse, R43 ;  /* 0x0000002b022b7220 */ /* 0x040fe20000410000 */
[----:B------:R-:W-:Y:S01]  /*16be0*/  MUFU.EX2 R235, R235 ;  /* 0x000000eb00eb7308 */ /* 0x000fe20000000800 */
[----:B------:R-:W-:Y:S01]  /*16bf0*/  FMUL.FTZ R44, R3, R44 ;  /* 0x0000002c032c7220 */ /* 0x000fe20000410000 */
[----:B-----5:R-:W-:Y:S02]  /*16c00*/  F2FP.BF16.PACK_AB R147, R149, R230 ;  /* 0x000000e69593723e */ /* 0x020fe400000010ff */
[----:B------:R-:W-:Y:S01]  /*16c10*/  LDSM.16.MT88.4 R168, [R206+0x9880] ;  /* 0x00988000cea8783b */ /* 0x000fe20000004200 */
[C---:B------:R-:W-:Y:S02]  /*16c20*/  FMUL.FTZ R45, R3.reuse, R45 ;  /* 0x0000002d032d7220 */ /* 0x040fe40000410000 */
[C---:B------:R-:W-:Y:S02]  /*16c30*/  FMUL.FTZ R46, R2.reuse, R46 ;  /* 0x0000002e022e7220 */ /* 0x040fe40000410000 */
[C---:B------:R-:W-:Y:S01]  /*16c40*/  FMUL.FTZ R47, R2.reuse, R47 ;  /* 0x0000002f022f7220 */ /* 0x040fe20000410000 */
[C---:B--2---:R-:W-:Y:S01]  /*16c50*/  HMMA.16816.F32.BF16 R4, R144.reuse, R12, R4 ;  /* 0x0000000c9004723c */ /* 0x044fe20000041804 */
[----:B------:R-:W2:Y:S01]  /*16c60*/  MUFU.EX2 R238, R238 ;  /* 0x000000ee00ee7308 */ /* 0x000ea20000000800 */
[----:B------:R-:W-:Y:S03]  /*16c70*/  LDSM.16.MT88.4 R172, [R204+0x9880] ;  /* 0x00988000ccac783b */ /* 0x000fe60000004200 */
[C---:B------:R-:W-:Y:S02]  /*16c80*/  FMUL.FTZ R48, R3.reuse, R48 ;  /* 0x0000003003307220 */ /* 0x040fe40000410000 */
[C---:B------:R-:W-:Y:S01]  /*16c90*/  FMUL.FTZ R12, R3.reuse, R136 ;  /* 0x00000088030c7220 */ /* 0x040fe20000410000 */
[C---:B------:R-:W-:Y:S02]  /*16ca0*/  HMMA.16816.F32.BF16 R8, R144.reuse, R14, R8 ;  /* 0x0000000e9008723c */ /* 0x040fe40000041808 */
[----:B-1----:R-:W-:Y:S01]  /*16cb0*/  LDSM.16.MT88.4 R164, [R204+0x8880] ;  /* 0x00888000cca4783b */ /* 0x002fe20000004200 */
[----:B------:R-:W1:Y:S01]  /*16cc0*/  MUFU.EX2 R237, R237 ;  /* 0x000000ed00ed7308 */ /* 0x000e620000000800 */
[C---:B------:R-:W-:Y:S02]  /*16cd0*/  FMUL.FTZ R13, R3.reuse, R137 ;  /* 0x00000089030d7220 */ /* 0x040fe40000410000 */
[C---:B------:R-:W-:Y:S02]  /*16ce0*/  FMUL.FTZ R49, R3.reuse, R49 ;  /* 0x0000003103317220 */ /* 0x040fe40000410000 */
[C---:B------:R-:W-:Y:S02]  /*16cf0*/  FMUL.FTZ R14, R2.reuse, R138 ;  /* 0x0000008a020e7220 */ /* 0x040fe40000410000 */
[----:B------:R-:W-:Y:S02]  /*16d00*/  LDSM.16.MT88.4 R176, [R211+0xa880] ;  /* 0x00a88000d3b0783b */ /* 0x000fe40000004200 */
[C---:B------:R-:W-:Y:S01]  /*16d10*/  FMUL.FTZ R15, R2.reuse, R139 ;  /* 0x0000008b020f7220 */ /* 0x040fe20000410000 */
[----:B------:R-:W-:Y:S01]  /*16d20*/  MUFU.EX2 R239, R239 ;  /* 0x000000ef00ef7308 */ /* 0x000fe20000000800 */
[C---:B------:R-:W-:Y:S02]  /*16d30*/  FMUL.FTZ R50, R2.reuse, R50 ;  /* 0x0000003202327220 */ /* 0x040fe40000410000 */
[C---:B------:R-:W-:Y:S02]  /*16d40*/  FMUL.FTZ R51, R2.reuse, R51 ;  /* 0x0000003302337220 */ /* 0x040fe40000410000 */
[----:B------:R-:W3:Y:S01]  /*16d50*/  LDSM.16.MT88.4 R136, [R204+0x8080] ;  /* 0x00808000cc88783b */ /* 0x000ee20000004200 */
[C---:B----4-:R-:W-:Y:S03]  /*16d60*/  HMMA.16816.F32.BF16 R12, R144.reuse, R152, R12 ;  /* 0x00000098900c723c */ /* 0x050fe6000004180c */
[C---:B------:R-:W-:Y:S01]  /*16d70*/  FMUL.FTZ R52, R3.reuse, R52 ;  /* 0x0000003403347220 */ /* 0x040fe20000410000 */
[----:B------:R-:W4:Y:S01]  /*16d80*/  MUFU.EX2 R242, R242 ;  /* 0x000000f200f27308 */ /* 0x000f220000000800 */
[C---:B------:R-:W-:Y:S02]  /*16d90*/  FMUL.FTZ R53, R3.reuse, R53 ;  /* 0x0000003503357220 */ /* 0x040fe40000410000 */
[----:B------:R-:W-:Y:S01]  /*16da0*/  LDSM.16.MT88.4 R180, [R206+0xa880] ;  /* 0x00a88000ceb4783b */ /* 0x000fe20000004200 */
[C---:B------:R-:W-:Y:S04]  /*16db0*/  HMMA.16816.F32.BF16 R16, R144.reuse, R154, R16 ;  /* 0x0000009a9010723c */ /* 0x040fe80000041810 */
[----:B------:R-:W-:Y:S01]  /*16dc0*/  FMUL.FTZ R54, R2, R54 ;  /* 0x0000003602367220 */ /* 0x000fe20000410000 */
[----:B--2---:R-:W-:Y:S01]  /*16dd0*/  F2FP.BF16.PACK_AB R152, R238, R235 ;  /* 0x000000ebee98723e */ /* 0x004fe200000010ff */
[----:B------:R-:W-:Y:S01]  /*16de0*/  FMUL.FTZ R55, R2, R55 ;  /* 0x0000003702377220 */ /* 0x000fe20000410000 */
[----:B------:R-:W-:Y:S01]  /*16df0*/  LDSM.16.MT88.4 R184, [R204+0xa880] ;  /* 0x00a88000ccb8783b */ /* 0x000fe20000004200 */
[C---:B------:R-:W-:Y:S04]  /*16e00*/  HMMA.16816.F32.BF16 R20, R144.reuse, R156, R20 ;  /* 0x0000009c9014723c */ /* 0x040fe80000041814 */
[C---:B------:R-:W-:Y:S01]  /*16e10*/  FMUL.FTZ R56, R3.reuse, R56 ;  /* 0x0000003803387220 */ /* 0x040fe20000410000 */
[----:B-1----:R-:W-:Y:S01]  /*16e20*/  F2FP.BF16.PACK_AB R154, R240, R237 ;  /* 0x000000edf09a723e */ /* 0x002fe200000010ff */
[C---:B------:R-:W-:Y:S01]  /*16e30*/  FMUL.FTZ R57, R3.reuse, R57 ;  /* 0x0000003903397220 */ /* 0x040fe20000410000 */
[----:B------:R-:W-:Y:S01]  /*16e40*/  LDSM.16.MT88.4 R188, [R211+0xb880] ;  /* 0x00b88000d3bc783b */ /* 0x000fe20000004200 */
[C---:B------:R-:W-:Y:S04]  /*16e50*/  HMMA.16816.F32.BF16 R24, R144.reuse, R158, R24 ;  /* 0x0000009e9018723c */ /* 0x040fe80000041818 */
[----:B------:R-:W-:Y:S01]  /*16e60*/  FMUL.FTZ R58, R2, R58 ;  /* 0x0000003a023a7220 */ /* 0x000fe20000410000 */
[----:B----4-:R-:W-:Y:S01]  /*16e70*/  F2FP.BF16.PACK_AB R153, R242, R239 ;  /* 0x000000eff299723e */ /* 0x010fe200000010ff */
[C---:B------:R-:W-:Y:S01]  /*16e80*/  FMUL.FTZ R59, R2.reuse, R59 ;  /* 0x0000003b023b7220 */ /* 0x040fe20000410000 */
[----:B------:R-:W-:Y:S01]  /*16e90*/  LDSM.16.MT88.4 R156, [R206+0x8880] ;  /* 0x00888000ce9c783b */ /* 0x000fe20000004200 */
[C---:B------:R-:W-:Y:S04]  /*16ea0*/  FMUL.FTZ R60, R3.reuse, R60 ;  /* 0x0000003c033c7220 */ /* 0x040fe80000410000 */
[C---:B------:R-:W-:Y:S02]  /*16eb0*/  FMUL.FTZ R61, R3.reuse, R61 ;  /* 0x0000003d033d7220 */ /* 0x040fe40000410000 */
[C---:B------:R-:W-:Y:S01]  /*16ec0*/  FMUL.FTZ R62, R2.reuse, R62 ;  /* 0x0000003e023e7220 */ /* 0x040fe20000410000 */
[C---:B---3--:R-:W-:Y:S01]  /*16ed0*/  HMMA.16816.F32.BF16 R28, R144.reuse, R136, R28 ;  /* 0x00000088901c723c */ /* 0x048fe2000004181c */
[----:B------:R-:W-:Y:S02]  /*16ee0*/  LDSM.16.MT88.4 R192, [R206+0xb880] ;  /* 0x00b88000cec0783b */ /* 0x000fe40000004200 */
[C---:B------:R-:W-:Y:S02]  /*16ef0*/  FMUL.FTZ R63, R2.reuse, R63 ;  /* 0x0000003f023f7220 */ /* 0x040fe40000410000 */
[C---:B------:R-:W-:Y:S02]  /*16f00*/  FMUL.FTZ R64, R3.reuse, R64 ;  /* 0x0000004003407220 */ /* 0x040fe40000410000 */
[C---:B------:R-:W-:Y:S01]  /*16f10*/  FMUL.FTZ R65, R3.reuse, R65 ;  /* 0x0000004103417220 */ /* 0x040fe20000410000 */
[C---:B------:R-:W-:Y:S01]  /*16f20*/  HMMA.16816.F32.BF16 R32, R144.reuse, R138, R32 ;  /* 0x0000008a9020723c */ /* 0x040fe20000041820 */
[----:B------:R-:W1:Y:S03]  /*16f30*/  LDSM.16.MT88.4 R136, [R205+0x9080] ;  /* 0x00908000cd88783b */ /* 0x000e660000004200 */
[C---:B------:R-:W-:Y:S02]  /*16f40*/  FMUL.FTZ R66, R2.reuse, R66 ;  /* 0x0000004202427220 */ /* 0x040fe40000410000 */
[C---:B------:R-:W-:Y:S02]  /*16f50*/  FMUL.FTZ R67, R2.reuse, R67 ;  /* 0x0000004302437220 */ /* 0x040fe40000410000 */
[C---:B------:R-:W-:Y:S01]  /*16f60*/  HMMA.16816.F32.BF16 R36, R144.reuse, R132, R36 ;  /* 0x000000849024723c */ /* 0x040fe20000041824 */
[----:B------:R-:W0:Y:S03]  /*16f70*/  LDGDEPBAR ;  /* 0x00000000000079af */ /* 0x000e260000000000 */
[C---:B------:R-:W-:Y:S02]  /*16f80*/  FMUL.FTZ R68, R3.reuse, R68 ;  /* 0x0000004403447220 */ /* 0x040fe40000410000 */
[C---:B------:R-:W-:Y:S02]  /*16f90*/  FMUL.FTZ R69, R3.reuse, R69 ;  /* 0x0000004503457220 */ /* 0x040fe40000410000 */
[C---:B------:R-:W-:Y:S01]  /*16fa0*/  HMMA.16816.F32.BF16 R40, R144.reuse, R134, R40 ;  /* 0x000000869028723c */ /* 0x040fe20000041828 */
[----:B------:R-:W2:Y:S03]  /*16fb0*/  LDSM.16.MT88.4 R132, [R204+0x9080] ;  /* 0x00908000cc84783b */ /* 0x000ea60000004200 */
[C---:B------:R-:W-:Y:S02]  /*16fc0*/  FMUL.FTZ R70, R2.reuse, R70 ;  /* 0x0000004602467220 */ /* 0x040fe40000410000 */
[C---:B------:R-:W-:Y:S02]  /*16fd0*/  FMUL.FTZ R71, R2.reuse, R71 ;  /* 0x0000004702477220 */ /* 0x040fe40000410000 */
[C---:B------:R-:W-:Y:S04]  /*16fe0*/  HMMA.16816.F32.BF16 R44, R144.reuse, R140, R44 ;  /* 0x0000008c902c723c */ /* 0x040fe8000004182c */
[C---:B------:R-:W-:Y:S02]  /*16ff0*/  FMUL.FTZ R72, R3.reuse, R72 ;  /* 0x0000004803487220 */ /* 0x040fe40000410000 */
[C---:B------:R-:W-:Y:S02]  /*17000*/  FMUL.FTZ R73, R3.reuse, R73 ;  /* 0x0000004903497220 */ /* 0x040fe40000410000 */
[C---:B------:R-:W-:Y:S01]  /*17010*/  HMMA.16816.F32.BF16 R48, R144.reuse, R142, R48 ;  /* 0x0000008e9030723c */ /* 0x040fe20000041830 */
[----:B------:R-:W3:Y:S03]  /*17020*/  LDSM.16.MT88.4 R140, [R211+0xa080] ;  /* 0x00a08000d38c783b */ /* 0x000ee60000004200 */
[C---:B------:R-:W-:Y:S02]  /*17030*/  FMUL.FTZ R74, R2.reuse, R74 ;  /* 0x0000004a024a7220 */ /* 0x040fe40000410000 */
[C---:B------:R-:W-:Y:S02]  /*17040*/  FMUL.FTZ R75, R2.reuse, R75 ;  /* 0x0000004b024b7220 */ /* 0x040fe40000410000 */
[C---:B------:R-:W-:Y:S01]  /*17050*/  FMUL.FTZ R76, R3.reuse, R76 ;  /* 0x0000004c034c7220 */ /* 0x040fe20000410000 */
[C---:B-1----:R-:W-:Y:S03]  /*17060*/  HMMA.16816.F32.BF16 R52, R144.reuse, R136, R52 ;  /* 0x000000889034723c */ /* 0x042fe60000041834 */
[C---:B------:R-:W-:Y:S02]  /*17070*/  FMUL.FTZ R77, R3.reuse, R77 ;  /* 0x0000004d034d7220 */ /* 0x040fe40000410000 */
[C---:B------:R-:W-:Y:S02]  /*17080*/  FMUL.FTZ R78, R2.reuse, R78 ;  /* 0x0000004e024e7220 */ /* 0x040fe40000410000 */
[C---:B------:R-:W-:Y:S01]  /*17090*/  FMUL.FTZ R79, R2.reuse, R79 ;  /* 0x0000004f024f7220 */ /* 0x040fe20000410000 */
        /* <DEDUP_REMOVED lines=11> */
[C---:B---3--:R-:W-:Y:S04]  /*17150*/  HMMA.16816.F32.BF16 R68, R144.reuse, R140, R68 ;  /* 0x0000008c9044723c */ /* 0x048fe80000041844 */
        /* <DEDUP_REMOVED lines=29> */
[C---:B------:R-:W-:Y:S04]  /*17330*/  FMUL.FTZ R104, R3.reuse, R104 ;  /* 0x0000006803687220 */ /* 0x040fe80000410000 */
[C---:B------:R-:W-:Y:S01]  /*17340*/  FMUL.FTZ R105, R3.reuse, R105 ;  /* 0x0000006903697220 */ /* 0x040fe20000410000 */
        /* <DEDUP_REMOVED lines=10> */
[----:B------:R-:W-:Y:S03]  /*173f0*/  FMUL.FTZ R113, R3, R113 ;  /* 0x0000007103717220 */ /* 0x000fe60000410000 */
[C---:B--2---:R-:W-:Y:S03]  /*17400*/  HMMA.16816.F32.BF16 R108, R144.reuse, R132, R108 ;  /* 0x00000084906c723c */ /* 0x044fe6000004186c */
[C---:B------:R-:W-:Y:S02]  /*17410*/  FMUL.FTZ R114, R2.reuse, R114 ;  /* 0x0000007202727220 */ /* 0x040fe40000410000 */
[----:B------:R-:W-:Y:S02]  /*17420*/  FMUL.FTZ R115, R2, R115 ;  /* 0x0000007302737220 */ /* 0x000fe40000410000 */
[--C-:B------:R-:W-:Y:S02]  /*17430*/  FFMA.FTZ R151, R151, c[0x0][0x2d0], -R160.reuse ;  /* 0x0000b40097977a23 */ /* 0x100fe400000108a0 */
[----:B------:R-:W-:Y:S03]  /*17440*/  FFMA.FTZ R160, R150, c[0x0][0x2d0], -R160 ;  /* 0x0000b40096a07a23 */ /* 0x000fe600000108a0 */
[C---:B------:R-:W-:Y:S01]  /*17450*/  HMMA.16816.F32.BF16 R112, R144.reuse, R134, R112 ;  /* 0x000000869070723c */ /* 0x040fe20000041870 */
[----:B------:R-:W2:Y:S01]  /*17460*/  LDSM.16.MT88.4 R132, [R211+0x8880] ;  /* 0x00888000d384783b */ /* 0x000ea20000004200 */
[----:B------:R4:W-:Y:S01]  /*17470*/  MUFU.EX2 R150, R160 ;  /* 0x000000a000967308 */ /* 0x0009e20000000800 */
[C---:B------:R-:W-:Y:S02]  /*17480*/  FMUL.FTZ R116, R3.reuse, R116 ;  /* 0x0000007403747220 */ /* 0x040fe40000410000 */
[C---:B------:R-:W-:Y:S02]  /*17490*/  FMUL.FTZ R117, R3.reuse, R117 ;  /* 0x0000007503757220 */ /* 0x040fe40000410000 */
[C---:B------:R-:W-:Y:S02]  /*174a0*/  FMUL.FTZ R118, R2.reuse, R118 ;  /* 0x0000007602767220 */ /* 0x040fe40000410000 */
[C---:B------:R-:W-:Y:S03]  /*174b0*/  FMUL.FTZ R119, R2.reuse, R119 ;  /* 0x0000007702777220 */ /* 0x040fe60000410000 */
[----:B------:R-:W5:Y:S01]  /*174c0*/  MUFU.EX2 R151, R151 ;  /* 0x0000009700977308 */ /* 0x000f620000000800 */
[C---:B------:R-:W-:Y:S02]  /*174d0*/  FMUL.FTZ R120, R3.reuse, R120 ;  /* 0x0000007803787220 */ /* 0x040fe40000410000 */
[C---:B------:R-:W-:Y:S01]  /*174e0*/  FMUL.FTZ R121, R3.reuse, R121 ;  /* 0x0000007903797220 */ /* 0x040fe20000410000 */
[C---:B---3--:R-:W-:Y:S03]  /*174f0*/  HMMA.16816.F32.BF16 R116, R144.reuse, R140, R116 ;  /* 0x0000008c9074723c */ /* 0x048fe60000041874 */
[C---:B------:R-:W-:Y:S02]  /*17500*/  FMUL.FTZ R122, R2.reuse, R122 ;  /* 0x0000007a027a7220 */ /* 0x040fe40000410000 */
[C---:B------:R-:W-:Y:S02]  /*17510*/  FMUL.FTZ R123, R2.reuse, R123 ;  /* 0x0000007b027b7220 */ /* 0x040fe40000410000 */
[C---:B------:R-:W-:Y:S02]  /*17520*/  FMUL.FTZ R124, R3.reuse, R124 ;  /* 0x0000007c037c7220 */ /* 0x040fe40000410000 */
[C---:B------:R-:W-:Y:S01]  /*17530*/  FMUL.FTZ R125, R3.reuse, R125 ;  /* 0x0000007d037d7220 */ /* 0x040fe20000410000 */
[----:B----4-:R-:W3:Y:S02]  /*17540*/  LDSM.16.MT88.4 R160, [R205+0x8880] ;  /* 0x00888000cda0783b */ /* 0x010ee40000004200 */
[C---:B------:R-:W-:Y:S03]  /*17550*/  HMMA.16816.F32.BF16 R120, R144.reuse, R142, R120 ;  /* 0x0000008e9078723c */ /* 0x040fe60000041878 */
[C---:B------:R-:W-:Y:S02]  /*17560*/  FMUL.FTZ R126, R2.reuse, R126 ;  /* 0x0000007e027e7220 */ /* 0x040fe40000410000 */
[----:B------:R-:W-:Y:S02]  /*17570*/  FMUL.FTZ R127, R2, R127 ;  /* 0x0000007f027f7220 */ /* 0x000fe40000410000 */
[C---:B------:R-:W-:Y:S01]  /*17580*/  FMUL.FTZ R128, R3.reuse, R128 ;  /* 0x0000008003807220 */ /* 0x040fe20000410000 */
[----:B-----5:R-:W-:Y:S01]  /*17590*/  F2FP.BF16.PACK_AB R155, R150, R151 ;  /* 0x00000097969b723e */ /* 0x020fe200000010ff */
[C---:B------:R-:W-:Y:S03]  /*175a0*/  FMUL.FTZ R129, R3.reuse, R129 ;  /* 0x0000008103817220 */ /* 0x040fe60000410000 */
[C---:B-1----:R-:W-:Y:S03]  /*175b0*/  HMMA.16816.F32.BF16 R124, R144.reuse, R136, R124 ;  /* 0x00000088907c723c */ /* 0x042fe6000004187c */
[C---:B------:R-:W-:Y:S02]  /*175c0*/  FMUL.FTZ R130, R2.reuse, R130 ;  /* 0x0000008202827220 */ /* 0x040fe40000410000 */
[C---:B------:R-:W-:Y:S02]  /*175d0*/  FMUL.FTZ R131, R2.reuse, R131 ;  /* 0x0000008302837220 */ /* 0x040fe40000410000 */
[----:B------:R-:W-:Y:S01]  /*175e0*/  FFMA.FTZ R236, R3, R226, R236 ;  /* 0x000000e203ec7223 */ /* 0x000fe200000100ec */
[----:B------:R-:W-:Y:S01]  /*175f0*/  MOV R3, R0 ;  /* 0x0000000000037202 */ /* 0x000fe20000000f00 */
[----:B------:R-:W-:Y:S03]  /*17600*/  FFMA.FTZ R232, R2, R225, R232 ;  /* 0x000000e102e87223 */ /* 0x000fe600000100e8 */
[----:B------:R-:W-:Y:S03]  /*17610*/  HMMA.16816.F32.BF16 R128, R144, R138, R128 ;  /* 0x0000008a9080723c */ /* 0x000fe60000041880 */
[----:B------:R-:W-:Y:S02]  /*17620*/  FADD.FTZ R233, R233, R236 ;  /* 0x000000ece9e97221 */ /* 0x000fe40000010000 */
[----:B------:R-:W-:Y:S02]  /*17630*/  FADD.FTZ R227, R227, R232 ;  /* 0x000000e8e3e37221 */ /* 0x000fe40000010000 */
[----:B------:R-:W-:Y:S01]  /*17640*/  FADD.FTZ R234, R234, R233 ;  /* 0x000000e9eaea7221 */ /* 0x000fe20000010000 */
[C---:B--2---:R-:W-:Y:S01]  /*17650*/  HMMA.16816.F32.BF16 R144, R152.reuse, R132, R4 ;  /* 0x000000849890723c */ /* 0x044fe20000041804 */
[----:B------:R-:W1:Y:S04]  /*17660*/  LDSM.16.MT88.4 R4, [R211+0x9880] ;  /* 0x00988000d304783b */ /* 0x000e680000004200 */
[----:B------:R-:W-:Y:S02]  /*17670*/  FADD.FTZ R2, R230, R227 ;  /* 0x000000e3e6027221 */ /* 0x000fe40000010000 */
[----:B------:R-:W-:Y:S01]  /*17680*/  FADD.FTZ R234, R231, R234 ;  /* 0x000000eae7ea7221 */ /* 0x000fe20000010000 */
[C---:B------:R-:W-:Y:S01]  /*17690*/  HMMA.16816.F32.BF16 R140, R152.reuse, R134, R8 ;  /* 0x00000086988c723c */ /* 0x040fe20000041808 */
[----:B------:R-:W2:Y:S03]  /*176a0*/  LDSM.16.MT88.4 R8, [R205+0x9880] ;  /* 0x00988000cd08783b */ /* 0x000ea60000004200 */
[----:B------:R-:W-:Y:S01]  /*176b0*/  FADD.FTZ R2, R149, R2 ;  /* 0x0000000295027221 */ /* 0x000fe20000010000 */
[----:B------:R-:W-:Y:S01]  /*176c0*/  MOV R149, R148 ;  /* 0x0000009400957202 */ /* 0x000fe20000000f00 */
[----:B------:R-:W-:Y:S02]  /*176d0*/  FADD.FTZ R235, R235, R234 ;  /* 0x000000eaebeb7221 */ /* 0x000fe40000010000 */
[C---:B------:R-:W-:Y:S01]  /*176e0*/  HMMA.16816.F32.BF16 R136, R152.reuse, R156, R12 ;  /* 0x0000009c9888723c */ /* 0x040fe2000004180c */
[----:B------:R-:W4:Y:S03]  /*176f0*/  LDSM.16.MT88.4 R12, [R205+0xa880] ;  /* 0x00a88000cd0c783b */ /* 0x000f260000004200 */
[----:B------:R-:W-:Y:S02]  /*17700*/  FADD.FTZ R239, R239, R2 ;  /* 0x00000002efef7221 */ /* 0x000fe40000010000 */
[----:B------:R-:W-:Y:S02]  /*17710*/  FADD.FTZ R238, R238, R235 ;  /* 0x000000ebeeee7221 */ /* 0x000fe40000010000 */
[C---:B------:R-:W-:Y:S01]  /*17720*/  HMMA.16816.F32.BF16 R132, R152.reuse, R158, R16 ;  /* 0x0000009e9884723c */ /* 0x040fe20000041810 */
[----:B------:R-:W5:Y:S03]  /*17730*/  LDSM.16.MT88.4 R16, [R205+0xb880] ;  /* 0x00b88000cd10783b */ /* 0x000f660000004200 */
[----:B------:R-:W-:Y:S02]  /*17740*/  FADD.FTZ R242, R242, R239 ;  /* 0x000000eff2f27221 */ /* 0x000fe40000010000 */
[----:B------:R-:W-:Y:S02]  /*17750*/  FADD.FTZ R237, R237, R238 ;  /* 0x000000eeeded7221 */ /* 0x000fe40000010000 */
[C---:B---3--:R-:W-:Y:S01]  /*17760*/  HMMA.16816.F32.BF16 R20, R152.reuse, R160, R20 ;  /* 0x000000a09814723c */ /* 0x048fe20000041814 */
[----:B------:R-:W3:Y:S03]  /*17770*/  LDSM.16.MT88.4 R156, [R204+0xb880] ;  /* 0x00b88000cc9c783b */ /* 0x000ee60000004200 */
[----:B------:R-:W-:Y:S02]  /*17780*/  FADD.FTZ R151, R151, R242 ;  /* 0x000000f297977221 */ /* 0x000fe40000010000 */
[----:B------:R-:W-:Y:S02]  /*17790*/  FADD.FTZ R226, R240, R237 ;  /* 0x000000edf0e27221 */ /* 0x000fe40000010000 */
[C---:B------:R-:W-:Y:S04]  /*177a0*/  HMMA.16816.F32.BF16 R24, R152.reuse, R162, R24 ;  /* 0x000000a29818723c */ /* 0x040fe80000041818 */
[----:B------:R-:W-:Y:S04]  /*177b0*/  FADD.FTZ R225, R150, R151 ;  /* 0x0000009796e17221 */ /* 0x000fe80000010000 */
[C---:B------:R-:W-:Y:S08]  /*177c0*/  HMMA.16816.F32.BF16 R28, R152.reuse, R164, R28 ;  /* 0x000000a4981c723c */ /* 0x040ff0000004181c */
[C---:B------:R-:W-:Y:S08]  /*177d0*/  HMMA.16816.F32.BF16 R32, R152.reuse, R166, R32 ;  /* 0x000000a69820723c */ /* 0x040ff00000041820 */
[C---:B-1----:R-:W-:Y:S08]  /*177e0*/  HMMA.16816.F32.BF16 R36, R152.reuse, R4, R36 ;  /* 0x000000049824723c */ /* 0x042ff00000041824 */
[C---:B------:R-:W-:Y:S08]  /*177f0*/  HMMA.16816.F32.BF16 R40, R152.reuse, R6, R40 ;  /* 0x000000069828723c */ /* 0x040ff00000041828 */
[C---:B------:R-:W-:Y:S08]  /*17800*/  HMMA.16816.F32.BF16 R44, R152.reuse, R168, R44 ;  /* 0x000000a8982c723c */ /* 0x040ff0000004182c */
[C---:B------:R-:W-:Y:S08]  /*17810*/  HMMA.16816.F32.BF16 R48, R152.reuse, R170, R48 ;  /* 0x000000aa9830723c */ /* 0x040ff00000041830 */
[C---:B--2---:R-:W-:Y:S08]  /*17820*/  HMMA.16816.F32.BF16 R52, R152.reuse, R8, R52 ;  /* 0x000000089834723c */ /* 0x044ff00000041834 */
        /* <DEDUP_REMOVED lines=17> */
[C---:B---3--:R-:W-:Y:S08]  /*17940*/  HMMA.16816.F32.BF16 R124, R152.reuse, R156, R124 ;  /* 0x0000009c987c723c */ /* 0x048ff0000004187c */
[----:B------:R-:W-:Y:S01]  /*17950*/  HMMA.16816.F32.BF16 R128, R152, R158, R128 ;  /* 0x0000009e9880723c */ /* 0x000fe20000041880 */
[----:B------:R-:W-:-:S07]  /*17960*/  @P0 BRA `(.L_x_441) ;  /* 0xffffdef000000947 */ /* 0x000fce000383ffff */
.L_x_440:
[----:B------:R-:W-:-:S06]  /*17970*/  UISETP.GE.AND UP0, UPT, UR13, UR6, UPT ;  /* 0x000000060d00728c */ /* 0x000fcc000bf06270 */
[----:B------:R-:W-:-:S13]  /*17980*/  PLOP3.LUT P0, PT, PT, PT, UP0, 0x80, 0x0 ;  /* 0x000000000000781c */ /* 0x000fda0003f0f008 */
[----:B------:R-:W-:Y:S05]  /*17990*/  @!P0 BRA `(.L_x_442) ;  /* 0x000029e000008947 */ /* 0x000fea0003800000 */
[----:B------:R-:W-:Y:S01]  /*179a0*/  UMOV UR8, 0x5 ;  /* 0x0000000500087882 */ /* 0x000fe20000000000 */
[----:B------:R-:W-:Y:S01]  /*179b0*/  MOV R2, R148 ;  /* 0x0000009400027202 */ /* 0x000fe20000000f00 */
[----:B------:R-:W-:Y:S01]  /*179c0*/  ULDC.64 UR4, c[0x0][0x208] ;  /* 0x0000820000047ab9 */ /* 0x000fe20000000a00 */
[----:B------:R-:W-:Y:S01]  /*179d0*/  MOV R3, R0 ;  /* 0x0000000000037202 */ /* 0x000fe20000000f00 */
[----:B------:R-:W-:Y:S01]  /*179e0*/  USHF.L.U64.HI UR8, UR4, UR8, UR5 ;  /* 0x0000000804087299 */ /* 0x000fe20008010205 */
[----:B------:R-:W-:Y:S01]  /*179f0*/  MOV R220, R228 ;  /* 0x000000e400dc7202 */ /* 0x000fe20000000f00 */
[----:B------:R-:W-:-:S03]  /*17a00*/  USHF.L.U32 UR10, UR4, 0x5, URZ ;  /* 0x00000005040a7899 */ /* 0x000fc6000800063f */
[----:B------:R-:W-:Y:S02]  /*17a10*/  ULDC.64 UR4, c[0x0][0x1e0] ;  /* 0x0000780000047ab9 */ /* 0x000fe40000000a00 */
.L_x_451:
[----:B------:R-:W-:Y:S04]  /*17a20*/  DEPBAR.LE SB0, 0x0 ;  /* 0x000080000000791a */ /* 0x000fe80000000000 */
[----:B------:R-:W-:Y:S01]  /*17a30*/  BAR.SYNC.DEFER_BLOCKING 0x0 ;  /* 0x0000000000007b1d */ /* 0x000fe20000010000 */
[----:B------:R-:W-:Y:S01]  /*17a40*/  USHF.R.S32.HI UR11, URZ, 0x1f, UR13 ;  /* 0x0000001f3f0b7899 */ /* 0x000fe2000801140d */
[----:B------:R-:W-:Y:S01]  /*17a50*/  IMAD.U32 R5, RZ, RZ, UR10 ;  /* 0x0000000aff057e24 */ /* 0x000fe2000f8e00ff */
[----:B------:R-:W-:Y:S01]  /*17a60*/  UIMAD UR9, UR8, UR13, URZ ;  /* 0x0000000d080972a4 */ /* 0x000fe2000f8e023f */
[----:B------:R-:W-:Y:S01]  /*17a70*/  LOP3.LUT P2, RZ, R215, 0x4, RZ, 0xc0, !PT ;  /* 0x00000004d7ff7812 */ /* 0x000fe2000784c0ff */
[----:B------:R-:W-:Y:S01]  /*17a80*/  UISETP.GT.AND UP0, UPT, UR13, UR6, UPT ;  /* 0x000000060d00728c */ /* 0x000fe2000bf04270 */
[----:B------:R-:W-:Y:S01]  /*17a90*/  IMAD.WIDE.U32 R4, R5, UR13, R220 ;  /* 0x0000000d05047c25 */ /* 0x000fe2000f8e00dc */
[----:B------:R-:W-:Y:S01]  /*17aa0*/  UIMAD UR9, UR11, UR10, UR9 ;  /* 0x0000000a0b0972a4 */ /* 0x000fe2000f8e0209 */
[C---:B------:R-:W-:Y:S02]  /*17ab0*/  LOP3.LUT P1, RZ, R215.reuse, 0x2, RZ, 0xc0, !PT ;  /* 0x00000002d7ff7812 */ /* 0x040fe4000782c0ff */
[----:B------:R-:W-:Y:S02]  /*17ac0*/  LOP3.LUT P5, RZ, R215, 0x1, RZ, 0xc0, !PT ;  /* 0x00000001d7ff7812 */ /* 0x000fe400078ac0ff */
[C---:B------:R-:W-:Y:S02]  /*17ad0*/  LEA R180, P0, R4.reuse, c[0x0][0x1f8], 0x1 ;  /* 0x00007e0004b47a11 */ /* 0x040fe400078008ff */
[----:B------:R-:W-:Y:S02]  /*17ae0*/  IADD3 R0, R5, UR9, RZ ;  /* 0x0000000905007c10 */ /* 0x000fe4000fffe0ff */
[----:B------:R-:W-:Y:S01]  /*17af0*/  PLOP3.LUT P3, PT, PT, PT, UP0, 0x80, 0x0 ;  /* 0x000000000000781c */ /* 0x000fe20003f6f008 */
[----:B------:R-:W-:Y:S01]  /*17b00*/  @UP0 UIADD3 UR11, UR13, -0x1, URZ ;  /* 0xffffffff0d0b0890 */ /* 0x000fe2000fffe03f */
[----:B------:R-:W-:Y:S02]  /*17b10*/  LEA.HI.X R181, R4, c[0x0][0x1fc], R0, 0x1, P0 ;  /* 0x00007f0004b57a11 */ /* 0x000fe400000f0c00 */
[----:B------:R-:W-:Y:S01]  /*17b20*/  PLOP3.LUT P4, PT, PT, PT, UP0, 0x80, 0x0 ;  /* 0x000000000000781c */ /* 0x000fe20003f8f008 */
[----:B------:R-:W-:Y:S01]  /*17b30*/  @UP0 UIMAD.WIDE.U32 UR14, UR11, UR4, URZ ;  /* 0x000000040b0e02a5 */ /* 0x000fe2000f8e003f */
[----:B------:R-:W-:Y:S01]  /*17b40*/  LOP3.LUT P4, RZ, R215, 0x2, RZ, 0xc0, !PT ;  /* 0x00000002d7ff7812 */ /* 0x000fe2000788c0ff */
[----:B------:R-:W-:Y:S01]  /*17b50*/  @UP0 USHF.R.S32.HI UR9, URZ, 0x1f, UR11 ;  /* 0x0000001f3f090899 */ /* 0x000fe2000801140b */
[----:B------:R-:W-:Y:S01]  /*17b60*/  LDSM.16.M88.4 R16, [R214+0x10080] ;  /* 0x01008000d610783b */ /* 0x000fe20000000200 */
[----:B------:R-:W-:Y:S02]  /*17b70*/  PLOP3.LUT P0, PT, PT, PT, UP0, 0x80, 0x0 ;  /* 0x000000000000781c */ /* 0x000fe40003f0f008 */
[----:B------:R-:W-:Y:S02]  /*17b80*/  @UP0 UIMAD UR9, UR9, UR4, URZ ;  /* 0x00000004090902a4 */ /* 0x000fe4000f8e023f */
[----:B------:R-:W1:Y:S02]  /*17b90*/  LDSM.16.M88.4 R8, [R213+0xc080] ;  /* 0x00c08000d508783b */ /* 0x000e640000000200 */
[----:B------:R-:W-:Y:S03]  /*17ba0*/  @UP0 UIMAD UR9, UR11, UR5, UR9 ;  /* 0x000000050b0902a4 */ /* 0x000fe6000f8e0209 */
[----:B------:R-:W2:Y:S01]  /*17bb0*/  LDSM.16.M88.4 R148, [R213+0xc880] ;  /* 0x00c88000d594783b */ /* 0x000ea20000000200 */
[----:B------:R-:W-:Y:S04]  /*17bc0*/  @UP0 UIADD3 UR9, UR15, UR9, URZ ;  /* 0x000000090f090290 */ /* 0x000fe8000fffe03f */
[----:B------:R-:W-:Y:S05]  /*17bd0*/  LDSM.16.M88.4 R152, [R210+0x10080] ;  /* 0x01008000d298783b */ /* 0x000fea0000000200 */
[----:B------:R-:W3:Y:S05]  /*17be0*/  LDSM.16.M88.4 R156, [R212] ;  /* 0x00000000d49c783b */ /* 0x000eea0000000200 */
[----:B------:R-:W4:Y:S05]  /*17bf0*/  LDSM.16.M88.4 R160, [R203] ;  /* 0x00000000cba0783b */ /* 0x000f2a0000000200 */
[----:B------:R-:W-:Y:S01]  /*17c00*/  @!PT LDS RZ, [RZ] ;  /* 0x00000000fffff984 */ /* 0x000fe20000000800 */
[----:B------:R-:W-:Y:S01]  /*17c10*/  @!PT LDS RZ, [RZ] ;  /* 0x00000000fffff984 */ /* 0x000fe20000000800 */
[----:B------:R-:W-:Y:S01]  /*17c20*/  @!PT LDS RZ, [RZ] ;  /* 0x00000000fffff984 */ /* 0x000fe20000000800 */
[----:B------:R2:W-:Y:S05]  /*17c30*/  LDGSTS.E.BYPASS.LTC128B.128 [R218+0x8080], [R180.64], !P6 ;  /* 0x08080000b4da7fae */ /* 0x0005ea000f101d5e */
[----:B------:R3:W-:Y:S01]  /*17c40*/  LDGSTS.E.BYPASS.LTC128B.128 [R218+0x9080], [R180.64+0x80], !P2 ;  /* 0x09080080b4da7fae */ /* 0x0007e2000d101d5e */
[----:B------:R-:W-:Y:S04]  /*17c50*/  PLOP3.LUT P2, PT, PT, PT, UP0, 0x80, 0x0 ;  /* 0x000000000000781c */ /* 0x000fe80003f4f008 */
[----:B------:R3:W-:Y:S01]  /*17c60*/  LDGSTS.E.BYPASS.LTC128B.128 [R218+0xa080], [R180.64+0x100], !P1 ;  /* 0x0a080100b4da7fae */ /* 0x0007e2000c901d5e */
[C---:B-1----:R-:W-:Y:S04]  /*17c70*/  HMMA.16816.F32.BF16 R4, R16.reuse, R8, RZ ;  /* 0x000000081004723c */ /* 0x042fe800000418ff */
[----:B------:R1:W-:Y:S05]  /*17c80*/  LDGSTS.E.BYPASS.LTC128B.128 [R218+0xb080], [R180.64+0x180], !P5 ;  /* 0x0b080180b4da7fae */ /* 0x0003ea000e901d5e */
[----:B------:R-:W-:Y:S01]  /*17c90*/  LDSM.16.M88.4 R164, [R209+0x10080] ;  /* 0x01008000d1a4783b */ /* 0x000fe20000000200 */
[C---:B------:R-:W-:Y:S04]  /*17ca0*/  HMMA.16816.F32.BF16 R8, R16.reuse, R10, RZ ;  /* 0x0000000a1008723c */ /* 0x040fe800000418ff */
[----:B------:R-:W0:Y:S04]  /*17cb0*/  LDGDEPBAR ;  /* 0x00000000000079af */ /* 0x000e280000000000 */
[C---:B--2---:R-:W-:Y:S01]  /*17cc0*/  HMMA.16816.F32.BF16 R12, R16.reuse, R148, RZ ;  /* 0x00000094100c723c */ /* 0x044fe200000418ff */
[----:B------:R-:W2:Y:S05]  /*17cd0*/  LDSM.16.M88.4 R168, [R208+0xc080] ;  /* 0x00c08000d0a8783b */ /* 0x000eaa0000000200 */
[----:B------:R-:W-:Y:S02]  /*17ce0*/  LDSM.16.M88.4 R172, [R207+0x10080] ;  /* 0x01008000cfac783b */ /* 0x000fe40000000200 */
[----:B------:R-:W-:Y:S03]  /*17cf0*/  HMMA.16816.F32.BF16 R16, R16, R150, RZ ;  /* 0x000000961010723c */ /* 0x000fe600000418ff */
[----:B------:R-:W5:Y:S05]  /*17d00*/  LDSM.16.M88.4 R148, [R208+0xc880] ;  /* 0x00c88000d094783b */ /* 0x000f6a0000000200 */
[C---:B---3--:R-:W-:Y:S01]  /*17d10*/  HMMA.16816.F32.BF16 R4, R152.reuse, R156, R4 ;  /* 0x0000009c9804723c */ /* 0x048fe20000041804 */
[----:B------:R-:W3:Y:S07]  /*17d20*/  LDSM.16.M88.4 R176, [R202] ;  /* 0x00000000cab0783b */ /* 0x000eee0000000200 */
[C---:B------:R-:W-:Y:S01]  /*17d30*/  HMMA.16816.F32.BF16 R8, R152.reuse, R158, R8 ;  /* 0x0000009e9808723c */ /* 0x040fe20000041808 */
[----:B------:R-:W-:Y:S07]  /*17d40*/  LDSM.16.M88.4 R156, [R214+0x14080] ;  /* 0x01408000d69c783b */ /* 0x000fee0000000200 */
[C---:B----4-:R-:W-:Y:S08]  /*17d50*/  HMMA.16816.F32.BF16 R12, R152.reuse, R160, R12 ;  /* 0x000000a0980c723c */ /* 0x050ff0000004180c */
[----:B------:R-:W-:Y:S01]  /*17d60*/  HMMA.16816.F32.BF16 R16, R152, R162, R16 ;  /* 0x000000a29810723c */ /* 0x000fe20000041810 */
[----:B------:R-:W4:Y:S05]  /*17d70*/  LDSM.16.M88.4 R152, [R202+0x800] ;  /* 0x00080000ca98783b */ /* 0x000f2a0000000200 */
[----:B------:R-:W1:Y:S02]  /*17d80*/  LDSM.16.M88.4 R160, [R213+0xd080] ;  /* 0x00d08000d5a0783b */ /* 0x000e640000000200 */
[C---:B--2---:R-:W-:Y:S08]  /*17d90*/  HMMA.16816.F32.BF16 R4, R164.reuse, R168, R4 ;  /* 0x000000a8a404723c */ /* 0x044ff00000041804 */
[C---:B------:R-:W-:Y:S01]  /*17da0*/  HMMA.16816.F32.BF16 R8, R164.reuse, R170, R8 ;  /* 0x000000aaa408723c */ /* 0x040fe20000041808 */
[----:B------:R-:W-:Y:S07]  /*17db0*/  LDSM.16.M88.4 R168, [R201] ;  /* 0x00000000c9a8783b */ /* 0x000fee0000000200 */
[C---:B-----5:R-:W-:Y:S08]  /*17dc0*/  HMMA.16816.F32.BF16 R12, R164.reuse, R148, R12 ;  /* 0x00000094a40c723c */ /* 0x060ff0000004180c */
[----:B------:R-:W-:Y:S01]  /*17dd0*/  HMMA.16816.F32.BF16 R16, R164, R150, R16 ;  /* 0x00000096a410723c */ /* 0x000fe20000041810 */
[----:B------:R-:W2:Y:S05]  /*17de0*/  LDSM.16.M88.4 R148, [R213+0xd880] ;  /* 0x00d88000d594783b */ /* 0x000eaa0000000200 */
[----:B------:R-:W5:Y:S02]  /*17df0*/  LDSM.16.M88.4 R164, [R210+0x14080] ;  /* 0x01408000d2a4783b */ /* 0x000f640000000200 */
[C---:B---3--:R-:W-:Y:S08]  /*17e00*/  HMMA.16816.F32.BF16 R4, R172.reuse, R176, R4 ;  /* 0x000000b0ac04723c */ /* 0x048ff00000041804 */
[C---:B------:R-:W-:Y:S01]  /*17e10*/  HMMA.16816.F32.BF16 R8, R172.reuse, R178, R8 ;  /* 0x000000b2ac08723c */ /* 0x040fe20000041808 */
[----:B------:R-:W-:Y:S07]  /*17e20*/  LDSM.16.M88.4 R176, [R208+0xd080] ;  /* 0x00d08000d0b0783b */ /* 0x000fee0000000200 */
[C---:B----4-:R-:W-:Y:S08]  /*17e30*/  HMMA.16816.F32.BF16 R12, R172.reuse, R152, R12 ;  /* 0x00000098ac0c723c */ /* 0x050ff0000004180c */
[----:B------:R-:W-:Y:S01]  /*17e40*/  HMMA.16816.F32.BF16 R16, R172, R154, R16 ;  /* 0x0000009aac10723c */ /* 0x000fe20000041810 */
[----:B------:R-:W3:Y:S05]  /*17e50*/  LDSM.16.M88.4 R152, [R200] ;  /* 0x00000000c898783b */ /* 0x000eea0000000200 */
[----:B------:R-:W4:Y:S02]  /*17e60*/  LDSM.16.M88.4 R172, [R209+0x14080] ;  /* 0x01408000d1ac783b */ /* 0x000f240000000200 */
[C---:B-1----:R-:W-:Y:S08]  /*17e70*/  HMMA.16816.F32.BF16 R4, R156.reuse, R160, R4 ;  /* 0x000000a09c04723c */ /* 0x042ff00000041804 */
[C---:B------:R-:W-:Y:S01]  /*17e80*/  HMMA.16816.F32.BF16 R8, R156.reuse, R162, R8 ;  /* 0x000000a29c08723c */ /* 0x040fe20000041808 */
[----:B------:R-:W-:Y:S07]  /*17e90*/  LDSM.16.M88.4 R160, [R202+0x1000] ;  /* 0x00100000caa0783b */ /* 0x000fee0000000200 */
[C---:B--2---:R-:W-:Y:S08]  /*17ea0*/  HMMA.16816.F32.BF16 R12, R156.reuse, R148, R12 ;  /* 0x000000949c0c723c */ /* 0x044ff0000004180c */
[----:B------:R-:W-:Y:S01]  /*17eb0*/  HMMA.16816.F32.BF16 R16, R156, R150, R16 ;  /* 0x000000969c10723c */ /* 0x000fe20000041810 */
[----:B------:R-:W1:Y:S05]  /*17ec0*/  LDSM.16.M88.4 R148, [R208+0xd880] ;  /* 0x00d88000d094783b */ /* 0x000e6a0000000200 */
[----:B------:R-:W2:Y:S02]  /*17ed0*/  LDSM.16.M88.4 R156, [R207+0x14080] ;  /* 0x01408000cf9c783b */ /* 0x000ea40000000200 */
[C---:B-----5:R-:W-:Y:S08]  /*17ee0*/  HMMA.16816.F32.BF16 R4, R164.reuse, R168, R4 ;  /* 0x000000a8a404723c */ /* 0x060ff00000041804 */
[C---:B------:R-:W-:Y:S01]  /*17ef0*/  HMMA.16816.F32.BF16 R8, R164.reuse, R170, R8 ;  /* 0x000000aaa408723c */ /* 0x040fe20000041808 */
[----:B------:R-:W-:Y:S07]  /*17f00*/  LDSM.16.M88.4 R168, [R213+0xe080] ;  /* 0x00e08000d5a8783b */ /* 0x000fee0000000200 */
[C---:B---3--:R-:W-:Y:S08]  /*17f10*/  HMMA.16816.F32.BF16 R12, R164.reuse, R152, R12 ;  /* 0x00000098a40c723c */ /* 0x048ff0000004180c */
[----:B------:R-:W-:Y:S01]  /*17f20*/  HMMA.16816.F32.BF16 R16, R164, R154, R16 ;  /* 0x0000009aa410723c */ /* 0x000fe20000041810 */
[----:B------:R-:W3:Y:S05]  /*17f30*/  LDSM.16.M88.4 R152, [R202+0x1800] ;  /* 0x00180000ca98783b */ /* 0x000eea0000000200 */
[----:B------:R-:W5:Y:S02]  /*17f40*/  LDSM.16.M88.4 R164, [R214+0x18080] ;  /* 0x01808000d6a4783b */ /* 0x000f640000000200 */
[C---:B----4-:R-:W-:Y:S08]  /*17f50*/  HMMA.16816.F32.BF16 R4, R172.reuse, R176, R4 ;  /* 0x000000b0ac04723c */ /* 0x050ff00000041804 */
[C---:B------:R-:W-:Y:S01]  /*17f60*/  HMMA.16816.F32.BF16 R8, R172.reuse, R178, R8 ;  /* 0x000000b2ac08723c */ /* 0x040fe20000041808 */
[----:B------:R-:W-:Y:S07]  /*17f70*/  LDSM.16.M88.4 R176, [R199] ;  /* 0x00000000c7b0783b */ /* 0x000fee0000000200 */
[C---:B-1----:R-:W-:Y:S08]  /*17f80*/  HMMA.16816.F32.BF16 R12, R172.reuse, R148, R12 ;  /* 0x00000094ac0c723c */ /* 0x042ff0000004180c */
[----:B------:R-:W-:Y:S01]  /*17f90*/  HMMA.16816.F32.BF16 R16, R172, R150, R16 ;  /* 0x00000096ac10723c */ /* 0x000fe20000041810 */
[----:B------:R-:W1:Y:S05]  /*17fa0*/  LDSM.16.M88.4 R148, [R213+0xe880] ;  /* 0x00e88000d594783b */ /* 0x000e6a0000000200 */
[----:B------:R-:W4:Y:S02]  /*17fb0*/  LDSM.16.M88.4 R172, [R210+0x18080] ;  /* 0x01808000d2ac783b */ /* 0x000f240000000200 */
[C---:B--2---:R-:W-:Y:S08]  /*17fc0*/  HMMA.16816.F32.BF16 R4, R156.reuse, R160, R4 ;  /* 0x000000a09c04723c */ /* 0x044ff00000041804 */
[C---:B------:R-:W-:Y:S01]  /*17fd0*/  HMMA.16816.F32.BF16 R8, R156.reuse, R162, R8 ;  /* 0x000000a29c08723c */ /* 0x040fe20000041808 */
[----:B------:R-:W-:Y:S07]  /*17fe0*/  LDSM.16.M88.4 R160, [R208+0xe080] ;  /* 0x00e08000d0a0783b */ /* 0x000fee0000000200 */
[C---:B---3--:R-:W-:Y:S08]  /*17ff0*/  HMMA.16816.F32.BF16 R12, R156.reuse, R152, R12 ;  /* 0x000000989c0c723c */ /* 0x048ff0000004180c */
[----:B------:R-:W-:Y:S01]  /*18000*/  HMMA.16816.F32.BF16 R16, R156, R154, R16 ;  /* 0x0000009a9c10723c */ /* 0x000fe20000041810 */
[----:B------:R-:W2:Y:S05]  /*18010*/  LDSM.16.M88.4 R152, [R198] ;  /* 0x00000000c698783b */ /* 0x000eaa0000000200 */
[----:B------:R-:W3:Y:S02]  /*18020*/  LDSM.16.M88.4 R156, [R209+0x18080] ;  /* 0x01808000d19c783b */ /* 0x000ee40000000200 */
[C---:B-----5:R-:W-:Y:S08]  /*18030*/  HMMA.16816.F32.BF16 R4, R164.reuse, R168, R4 ;  /* 0x000000a8a404723c */ /* 0x060ff00000041804 */
[C---:B------:R-:W-:Y:S01]  /*18040*/  HMMA.16816.F32.BF16 R8, R164.reuse, R170, R8 ;  /* 0x000000aaa408723c */ /* 0x040fe20000041808 */
[----:B------:R-:W-:Y:S07]  /*18050*/  LDSM.16.M88.4 R168, [R202+0x2000] ;  /* 0x00200000caa8783b */ /* 0x000fee0000000200 */
[C---:B-1----:R-:W-:Y:S08]  /*18060*/  HMMA.16816.F32.BF16 R12, R164.reuse, R148, R12 ;  /* 0x00000094a40c723c */ /* 0x042ff0000004180c */
[----:B------:R-:W-:Y:S01]  /*18070*/  HMMA.16816.F32.BF16 R16, R164, R150, R16 ;  /* 0x00000096a410723c */ /* 0x000fe20000041810 */
[----:B------:R-:W1:Y:S05]  /*18080*/  LDSM.16.M88.4 R148, [R208+0xe880] ;  /* 0x00e88000d094783b */ /* 0x000e6a0000000200 */
[----:B------:R-:W5:Y:S02]  /*18090*/  LDSM.16.M88.4 R164, [R207+0x18080] ;  /* 0x01808000cfa4783b */ /* 0x000f640000000200 */
[C---:B----4-:R-:W-:Y:S08]  /*180a0*/  HMMA.16816.F32.BF16 R4, R172.reuse, R176, R4 ;  /* 0x000000b0ac04723c */ /* 0x050ff00000041804 */
[C---:B------:R-:W-:Y:S01]  /*180b0*/  HMMA.16816.F32.BF16 R8, R172.reuse, R178, R8 ;  /* 0x000000b2ac08723c */ /* 0x040fe20000041808 */
[----:B------:R-:W-:Y:S07]  /*180c0*/  LDSM.16.M88.4 R176, [R213+0xf080] ;  /* 0x00f08000d5b0783b */ /* 0x000fee0000000200 */
[C---:B--2---:R-:W-:Y:S08]  /*180d0*/  HMMA.16816.F32.BF16 R12, R172.reuse, R152, R12 ;  /* 0x00000098ac0c723c */ /* 0x044ff0000004180c */
[----:B------:R-:W-:Y:S01]  /*180e0*/  HMMA.16816.F32.BF16 R16, R172, R154, R16 ;  /* 0x0000009aac10723c */ /* 0x000fe20000041810 */
[----:B------:R-:W2:Y:S05]  /*180f0*/  LDSM.16.M88.4 R152, [R202+0x2800] ;  /* 0x00280000ca98783b */ /* 0x000eaa0000000200 */
[----:B------:R-:W4:Y:S02]  /*18100*/  LDSM.16.M88.4 R172, [R214+0x1c080] ;  /* 0x01c08000d6ac783b */ /* 0x000f240000000200 */
[C---:B---3--:R-:W-:Y:S08]  /*18110*/  HMMA.16816.F32.BF16 R4, R156.reuse, R160, R4 ;  /* 0x000000a09c04723c */ /* 0x048ff00000041804 */
[C---:B------:R-:W-:Y:S01]  /*18120*/  HMMA.16816.F32.BF16 R8, R156.reuse, R162, R8 ;  /* 0x000000a29c08723c */ /* 0x040fe20000041808 */
[----:B------:R-:W-:Y:S07]  /*18130*/  LDSM.16.M88.4 R160, [R197] ;  /* 0x00000000c5a0783b */ /* 0x000fee0000000200 */
[C---:B-1----:R-:W-:Y:S08]  /*18140*/  HMMA.16816.F32.BF16 R12, R156.reuse, R148, R12 ;  /* 0x000000949c0c723c */ /* 0x042ff0000004180c */
[----:B------:R-:W-:Y:S01]  /*18150*/  HMMA.16816.F32.BF16 R16, R156, R150, R16 ;  /* 0x000000969c10723c */ /* 0x000fe20000041810 */
[----:B------:R-:W1:Y:S05]  /*18160*/  LDSM.16.M88.4 R148, [R213+0xf880] ;  /* 0x00f88000d594783b */ /* 0x000e6a0000000200 */
[----:B------:R-:W3:Y:S02]  /*18170*/  LDSM.16.M88.4 R156, [R210+0x1c080] ;  /* 0x01c08000d29c783b */ /* 0x000ee40000000200 */
[C---:B-----5:R-:W-:Y:S08]  /*18180*/  HMMA.16816.F32.BF16 R4, R164.reuse, R168, R4 ;  /* 0x000000a8a404723c */ /* 0x060ff00000041804 */
[C---:B------:R-:W-:Y:S01]  /*18190*/  HMMA.16816.F32.BF16 R8, R164.reuse, R170, R8 ;  /* 0x000000aaa408723c */ /* 0x040fe20000041808 */
[----:B------:R-:W-:Y:S07]  /*181a0*/  LDSM.16.M88.4 R168, [R208+0xf080] ;  /* 0x00f08000d0a8783b */ /* 0x000fee0000000200 */
[C---:B--2---:R-:W-:Y:S08]  /*181b0*/  HMMA.16816.F32.BF16 R12, R164.reuse, R152, R12 ;  /* 0x00000098a40c723c */ /* 0x044ff0000004180c */
[----:B------:R-:W-:Y:S01]  /*181c0*/  HMMA.16816.F32.BF16 R16, R164, R154, R16 ;  /* 0x0000009aa410723c */ /* 0x000fe20000041810 */
[----:B------:R-:W2:Y:S05]  /*181d0*/  LDSM.16.M88.4 R152, [R196] ;  /* 0x00000000c498783b */ /* 0x000eaa0000000200 */
[----:B------:R-:W5:Y:S02]  /*181e0*/  LDSM.16.M88.4 R164, [R209+0x1c080] ;  /* 0x01c08000d1a4783b */ /* 0x000f640000000200 */
[C---:B----4-:R-:W-:Y:S08]  /*181f0*/  HMMA.16816.F32.BF16 R4, R172.reuse, R176, R4 ;  /* 0x000000b0ac04723c */ /* 0x050ff00000041804 */
[C---:B------:R-:W-:Y:S01]  /*18200*/  HMMA.16816.F32.BF16 R8, R172.reuse, R178, R8 ;  /* 0x000000b2ac08723c */ /* 0x040fe20000041808 */
[----:B------:R-:W-:Y:S07]  /*18210*/  LDSM.16.M88.4 R176, [R202+0x3000] ;  /* 0x00300000cab0783b */ /* 0x000fee0000000200 */
[C---:B-1----:R-:W-:Y:S08]  /*18220*/  HMMA.16816.F32.BF16 R12, R172.reuse, R148, R12 ;  /* 0x00000094ac0c723c */ /* 0x042ff0000004180c */
[----:B------:R-:W-:Y:S01]  /*18230*/  HMMA.16816.F32.BF16 R16, R172, R150, R16 ;  /* 0x00000096ac10723c */ /* 0x000fe20000041810 */
[----:B------:R-:W1:Y:S05]  /*18240*/  LDSM.16.M88.4 R148, [R208+0xf880] ;  /* 0x00f88000d094783b */ /* 0x000e6a0000000200 */
[----:B------:R-:W4:Y:S02]  /*18250*/  LDSM.16.M88.4 R172, [R207+0x1c080] ;  /* 0x01c08000cfac783b */ /* 0x000f240000000200 */
[C---:B---3--:R-:W-:Y:S08]  /*18260*/  HMMA.16816.F32.BF16 R4, R156.reuse, R160, R4 ;  /* 0x000000a09c04723c */ /* 0x048ff00000041804 */
[C---:B------:R-:W-:Y:S08]  /*18270*/  HMMA.16816.F32.BF16 R8, R156.reuse, R162, R8 ;  /* 0x000000a29c08723c */ /* 0x040ff00000041808 */
[C---:B--2---:R-:W-:Y:S08]  /*18280*/  HMMA.16816.F32.BF16 R12, R156.reuse, R152, R12 ;  /* 0x000000989c0c723c */ /* 0x044ff0000004180c */
[----:B------:R-:W-:Y:S08]  /*18290*/  HMMA.16816.F32.BF16 R16, R156, R154, R16 ;  /* 0x0000009a9c10723c */ /* 0x000ff00000041810 */
[C---:B-----5:R-:W-:Y:S08]  /*182a0*/  HMMA.16816.F32.BF16 R4, R164.reuse, R168, R4 ;  /* 0x000000a8a404723c */ /* 0x060ff00000041804 */
[C---:B------:R-:W-:Y:S08]  /*182b0*/  HMMA.16816.F32.BF16 R8, R164.reuse, R170, R8 ;  /* 0x000000aaa408723c */ /* 0x040ff00000041808 */
[C---:B-1----:R-:W-:Y:S08]  /*182c0*/  HMMA.16816.F32.BF16 R12, R164.reuse, R148, R12 ;  /* 0x00000094a40c723c */ /* 0x042ff0000004180c */
[----:B------:R-:W-:Y:S01]  /*182d0*/  HMMA.16816.F32.BF16 R16, R164, R150, R16 ;  /* 0x00000096a410723c */ /* 0x000fe20000041810 */
[----:B------:R-:W1:Y:S01]  /*182e0*/  LDSM.16.M88.4 R148, [R202+0x3800] ;  /* 0x00380000ca94783b */ /* 0x000e620000000200 */
[----:B------:R-:W-:Y:S04]  /*182f0*/  DEPBAR.LE SB0, 0x0 ;  /* 0x000080000000791a */ /* 0x000fe80000000000 */
[----:B------:R-:W-:Y:S02]  /*18300*/  BAR.SYNC.DEFER_BLOCKING 0x0 ;  /* 0x0000000000007b1d */ /* 0x000fe40000010000 */
[C---:B----4-:R-:W-:Y:S08]  /*18310*/  HMMA.16816.F32.BF16 R4, R172.reuse, R176, R4 ;  /* 0x000000b0ac04723c */ /* 0x050ff00000041804 */
        /* <DEDUP_REMOVED lines=10> */
[----:B------:R-:W-:Y:S02]  /*183c0*/  FMUL.FTZ R6, R8, c[0x0][0x320] ;  /* 0x0000c80008067a20 */ /* 0x000fe40000410000 */
[----:B------:R-:W-:Y:S01]  /*183d0*/  IMAD.U32 R148, RZ, RZ, UR14 ;  /* 0x0000000eff947e24 */ /* 0x000fe2000f8e00ff */
[----:B------:R-:W-:Y:S02]  /*183e0*/  HMMA.16816.F32.BF16 R16, R172, R150, R16 ;  /* 0x00000096ac10723c */ /* 0x000fe40000041810 */
[----:B------:R-:W-:Y:S02]  /*183f0*/  IMAD.U32 R149, RZ, RZ, UR15 ;  /* 0x0000000fff957e24 */ /* 0x000fe4000f8e00ff */
[C---:B------:R-:W-:Y:S01]  /*18400*/  @P0 LEA R10, P1, R148.reuse, R216, 0x5 ;  /* 0x000000d8940a0211 */ /* 0x040fe200078228ff */
[----:B------:R-:W-:Y:S01]  /*18410*/  IMAD.U32 R149, RZ, RZ, UR9 ;  /* 0x00000009ff957e24 */ /* 0x000fe2000f8e00ff */
[----:B------:R-:W3:Y:S01]  /*18420*/  MUFU.TANH R5, R154 ;  /* 0x0000009a00057308 */ /* 0x000ee20000002400 */
[----:B------:R-:W-:Y:S01]  /*18430*/  PLOP3.LUT P0, PT, PT, PT, UP0, 0x80, 0x0 ;  /* 0x000000000000781c */ /* 0x000fe20003f0f008 */
[----:B------:R-:W-:Y:S01]  /*18440*/  FMUL.FTZ R8, R9, c[0x0][0x320] ;  /* 0x0000c80009087a20 */ /* 0x000fe20000410000 */
[----:B------:R-:W-:Y:S03]  /*18450*/  USHF.L.U32 UR9, UR13, 0x5, URZ ;  /* 0x000000050d097899 */ /* 0x000fe6000800063f */
[----:B------:R-:W-:Y:S02]  /*18460*/  FMUL.FTZ R9, R11, c[0x0][0x320] ;  /* 0x0000c8000b097a20 */ /* 0x000fe40000410000 */
[----:B------:R-:W-:Y:S02]  /*18470*/  FMUL.FTZ R13, R13, c[0x0][0x320] ;  /* 0x0000c8000d0d7a20 */ /* 0x000fe40000410000 */
[----:B------:R-:W4:Y:S01]  /*18480*/  MUFU.TANH R0, R0 ;  /* 0x0000000000007308 */ /* 0x000f220000002400 */
[----:B------:R-:W-:Y:S01]  /*18490*/  @P2 LEA.HI.X R149, R148, R223, R149, 0x5, P1 ;  /* 0x000000df94952211 */ /* 0x000fe200008f2c95 */
[----:B------:R-:W-:Y:S01]  /*184a0*/  FMUL.FTZ R14, R14, c[0x0][0x320] ;  /* 0x0000c8000e0e7a20 */ /* 0x000fe20000410000 */
[----:B------:R-:W-:Y:S01]  /*184b0*/  PLOP3.LUT P2, PT, PT, PT, UP0, 0x80, 0x0 ;  /* 0x000000000000781c */ /* 0x000fe20003f4f008 */
[----:B------:R-:W-:Y:S01]  /*184c0*/  FMUL.FTZ R15, R15, c[0x0][0x320] ;  /* 0x0000c8000f0f7a20 */ /* 0x000fe20000410000 */
[----:B------:R-:W-:Y:S01]  /*184d0*/  @P0 LEA R148, P0, R10, c[0x0][0x1c8], 0x1 ;  /* 0x000072000a940a11 */ /* 0x000fe200078008ff */
[----:B------:R-:W-:Y:S01]  /*184e0*/  FMUL.FTZ R12, R12, c[0x0][0x320] ;  /* 0x0000c8000c0c7a20 */ /* 0x000fe20000410000 */
[----:B------:R-:W-:Y:S01]  /*184f0*/  PLOP3.LUT P1, PT, PT, PT, UP3, 0x80, 0x0 ;  /* 0x000000000000781c */ /* 0x000fe20003f2f038 */
[----:B------:R-:W-:Y:S02]  /*18500*/  FMUL.FTZ R16, R16, c[0x0][0x320] ;  /* 0x0000c80010107a20 */ /* 0x000fe40000410000 */
[----:B------:R5:W1:Y:S01]  /*18510*/  MUFU.TANH R166, R13 ;  /* 0x0000000d00a67308 */ /* 0x000a620000002400 */
[----:B------:R-:W-:Y:S02]  /*18520*/  FMUL.FTZ R17, R17, c[0x0][0x320] ;  /* 0x0000c80011117a20 */ /* 0x000fe40000410000 */
[----:B------:R-:W-:Y:S02]  /*18530*/  FMUL.FTZ R18, R18, c[0x0][0x320] ;  /* 0x0000c80012127a20 */ /* 0x000fe40000410000 */
[----:B------:R-:W-:Y:S02]  /*18540*/  FMUL.FTZ R19, R19, c[0x0][0x320] ;  /* 0x0000c80013137a20 */ /* 0x000fe40000410000 */
[----:B------:R-:W-:Y:S01]  /*18550*/  IMAD.U32 R11, RZ, RZ, UR9 ;  /* 0x00000009ff0b7e24 */ /* 0x000fe2000f8e00ff */
[----:B------:R-:W-:Y:S02]  /*18560*/  @P2 LEA.HI.X R149, R10, c[0x0][0x1cc], R149, 0x1, P0 ;  /* 0x000073000a952a11 */ /* 0x000fe400000f0c95 */
[----:B------:R1:W1:Y:S01]  /*18570*/  MUFU.TANH R165, R14 ;  /* 0x0000000e00a57308 */ /* 0x0002620000002400 */
[----:B------:R-:W-:Y:S01]  /*18580*/  PLOP3.LUT P2, PT, PT, PT, UP0, 0x80, 0x0 ;  /* 0x000000000000781c */ /* 0x000fe20003f4f008 */
[----:B------:R-:W-:Y:S01]  /*18590*/  @P1 IMAD.HI.U32 R10, R219, c[0x0][0x2c8], RZ ;  /* 0x0000b200db0a1a27 */ /* 0x000fe200078e00ff */
[----:B------:R-:W-:Y:S01]  /*185a0*/  @!PT LDS RZ, [RZ] ;  /* 0x00000000fffff984 */ /* 0x000fe20000000800 */
[----:B------:R-:W-:Y:S01]  /*185b0*/  @!PT LDS RZ, [RZ] ;  /* 0x00000000fffff984 */ /* 0x000fe20000000800 */
[----:B------:R-:W-:Y:S01]  /*185c0*/  @!PT LDS RZ, [RZ] ;  /* 0x00000000fffff984 */ /* 0x000fe20000000800 */
[----:B------:R2:W-:Y:S01]  /*185d0*/  @P3 LDGSTS.E.BYPASS.LTC128B.128 [R218+0xc080], [R148.64], !P6 ;  /* 0x0c08000094da3fae */ /* 0x0005e2000f101d5e */
[----:B------:R-:W-:Y:S02]  /*185e0*/  LOP3.LUT P3, RZ, R215, 0x4, RZ, 0xc0, !PT ;  /* 0x00000004d7ff7812 */ /* 0x000fe4000786c0ff */
[----:B------:R-:W-:Y:S02]  /*185f0*/  PLOP3.LUT P1, PT, PT, PT, UP0, 0x80, 0x0 ;  /* 0x000000000000781c */ /* 0x000fe40003f2f008 */
[----:B------:R-:W-:Y:S02]  /*18600*/  PLOP3.LUT P0, PT, PT, PT, UP3, 0x80, 0x0 ;  /* 0x000000000000781c */ /* 0x000fe40003f0f038 */
[----:B------:R2:W2:Y:S01]  /*18610*/  MUFU.TANH R163, R15 ;  /* 0x0000000f00a37308 */ /* 0x0004a20000002400 */
[----:B-----5:R-:W-:Y:S06]  /*18620*/  IMAD.MOV.U32 R13, RZ, RZ, R219 ;  /* 0x000000ffff0d7224 */ /* 0x020fec00078e00db */
[----:B------:R5:W-:Y:S03]  /*18630*/  @P2 LDGSTS.E.BYPASS.LTC128B.128 [R218+0xd080], [R148.64+0x80], !P3 ;  /* 0x0d08008094da2fae */ /* 0x000be6000d901d5e */
[----:B------:R3:W3:Y:S01]  /*18640*/  MUFU.TANH R164, R16 ;  /* 0x0000001000a47308 */ /* 0x0006e20000002400 */
[----:B------:R-:W-:Y:S01]  /*18650*/  @P0 SHF.R.U32.HI R13, RZ, c[0x0][0x2cc], R10 ;  /* 0x0000b300ff0d0a19 */ /* 0x000fe2000001160a */
[----:B------:R5:W-:Y:S01]  /*18660*/  @P1 LDGSTS.E.BYPASS.LTC128B.128 [R218+0xe080], [R148.64+0x100], !P4 ;  /* 0x0e08010094da1fae */ /* 0x000be2000e101d5e */
[----:B------:R-:W-:Y:S01]  /*18670*/  PLOP3.LUT P0, PT, PT, PT, UP0, 0x80, 0x0 ;  /* 0x000000000000781c */ /* 0x000fe20003f0f008 */
[----:B-1----:R-:W-:Y:S03]  /*18680*/  IMAD.U32 R14, RZ, RZ, UR28 ;  /* 0x0000001cff0e7e24 */ /* 0x002fe6000f8e00ff */
[----:B------:R-:W1:Y:S03]  /*18690*/  SHFL.IDX PT, R151, R13, RZ, 0x1c1f ;  /* 0x001c1fff0d977589 */ /* 0x000e6600000e0000 */
[----:B------:R4:W4:Y:S01]  /*186a0*/  MUFU.TANH R162, R17 ;  /* 0x0000001100a27308 */ /* 0x0009220000002400 */
[----:B--2---:R-:W-:Y:S05]  /*186b0*/  IADD3 R15, -R224, 0x1, -R11 ;  /* 0x00000001e00f7810 */ /* 0x004fea0007ffe90b */
[----:B------:R5:W-:Y:S01]  /*186c0*/  @P0 LDGSTS.E.BYPASS.LTC128B.128 [R218+0xf080], [R148.64+0x180], !P5 ;  /* 0x0f08018094da0fae */ /* 0x000be2000e901d5e */
[----:B------:R-:W-:Y:S02]  /*186d0*/  PLOP3.LUT P0, PT, PT, PT, UP2, 0x40, 0x0 ;  /* 0x000000000000781c */ /* 0x000fe40003f0e828 */
[----:B------:R-:W-:Y:S01]  /*186e0*/  IADD3 R14, -R14, UR16, R15 ;  /* 0x000000100e0e7c10 */ /* 0x000fe2000fffe10f */
[----:B------:R-:W2:Y:S01]  /*186f0*/  MUFU.TANH R6, R6 ;  /* 0x0000000600067308 */ /* 0x000ea20000002400 */
[----:B------:R-:W0:Y:S02]  /*18700*/  LDGDEPBAR ;  /* 0x00000000000079af */ /* 0x000e240000000000 */
[C---:B---3--:R-:W-:Y:S02]  /*18710*/  IADD3 R16, R14.reuse, c[0x0][0x328], RZ ;  /* 0x0000ca000e107a10 */ /* 0x048fe40007ffe0ff */
[----:B------:R-:W-:Y:S05]  /*18720*/  IADD3 R14, R14, UR7, RZ ;  /* 0x000000070e0e7c10 */ /* 0x000fea000fffe0ff */
[----:B------:R-:W3:Y:S01]  /*18730*/  MUFU.TANH R8, R8 ;  /* 0x0000000800087308 */ /* 0x000ee20000002400 */
[--C-:B-1----:R-:W-:Y:S02]  /*18740*/  IMAD.IADD R15, R14, 0x1, R151.reuse ;  /* 0x000000010e0f7824 */ /* 0x102fe400078e0297 */
[----:B----4-:R-:W-:Y:S07]  /*18750*/  IMAD.IADD R17, R16, 0x1, R151 ;  /* 0x0000000110117824 */ /* 0x010fee00078e0297 */
[----:B------:R-:W1:Y:S10]  /*18760*/  MUFU.TANH R7, R7 ;  /* 0x0000000700077308 */ /* 0x000e740000002400 */
[----:B------:R-:W4:Y:S10]  /*18770*/  MUFU.TANH R9, R9 ;  /* 0x0000000900097308 */ /* 0x000f340000002400 */
[----:B------:R1:W1:Y:S10]  /*18780*/  MUFU.TANH R168, R12 ;  /* 0x0000000c00a87308 */ /* 0x0002740000002400 */
[----:B------:R1:W1:Y:S10]  /*18790*/  MUFU.TANH R161, R18 ;  /* 0x0000001200a17308 */ /* 0x0002740000002400 */
[----:B-----5:R1:W1:Y:S01]  /*187a0*/  MUFU.TANH R149, R19 ;  /* 0x0000001300957308 */ /* 0x0202620000002400 */
[----:B------:R-:W-:-:S05]  /*187b0*/  @P0 BRA `(.L_x_443) ;  /* 0x0000019000000947 */ /* 0x000fca0003800000 */
[----:B--234-:R-:W-:Y:S01]  /*187c0*/  IMAD.U32 R10, RZ, RZ, UR28 ;  /* 0x0000001cff0a7e24 */ /* 0x01cfe2000f8e00ff */
[----:B------:R-:W-:Y:S04]  /*187d0*/  BSSY B0, `(.L_x_444) ;  /* 0x0000012000007945 */ /* 0x000fe80003800000 */
[----:B-1----:R-:W-:Y:S04]  /*187e0*/  IADD3 R12, -R10, UR16, R151 ;  /* 0x000000100a0c7c10 */ /* 0x002fe8000fffe197 */
        /* <DEDUP_REMOVED lines=11> */
.L_x_445:
[----:B------:R-:W-:Y:S04]  /*188a0*/  MOV R10, c[0x0][0x32c] ;  /* 0x0000cb00000a7a02 */ /* 0x000fe80000000f00 */
[----:B------:R-:W-:Y:S11]  /*188b0*/  ISETP.NE.AND P0, PT, R10, 0x1, PT ;  /* 0x000000010a00780c */ /* 0x000ff60003f05270 */
[----:B------:R-:W-:Y:S02]  /*188c0*/  @!UPT UIADD3 URZ, URZ, URZ, URZ ;  /* 0x0000003f3f3ff290 */ /* 0x000fe4000fffe03f */
[----:B------:R-:W-:Y:S05]  /*188d0*/  @P0 IMAD.HI.U32 R10, R12, c[0x0][0x330], RZ ;  /* 0x0000cc000c0a0a27 */ /* 0x000fea00078e00ff */
[----:B------:R-:W-:Y:S02]  /*188e0*/  @P0 SHF.R.U32.HI R12, RZ, c[0x0][0x334], R10 ;  /* 0x0000cd00ff0c0a19 */ /* 0x000fe4000001160a */
.L_x_446:
[----:B------:R-:W-:Y:S05]  /*188f0*/  BSYNC B0 ;  /* 0x0000000000007941 */ /* 0x000fea0003800000 */
.L_x_444:
[----:B------:R-:W-:Y:S04]  /*18900*/  IMAD R19, R12, c[0x0][0x32c], -R11 ;  /* 0x0000cb000c137a24 */ /* 0x000fe800078e0a0b */
[----:B------:R-:W-:Y:S05]  /*18910*/  IMAD.IADD R12, R19, 0x1, -R224 ;  /* 0x00000001130c7824 */ /* 0x000fea00078e0ae0 */
[----:B------:R-:W-:Y:S02]  /*18920*/  IADD3 R10, R12, c[0x0][0x32c], RZ ;  /* 0x0000cb000c0a7a10 */ /* 0x000fe40007ffe0ff */
[----:B------:R-:W-:Y:S02]  /*18930*/  IMNMX R15, R15, R12, !PT ;  /* 0x0000000c0f0f7217 */ /* 0x000fe40007800200 */
[----:B------:R-:W-:Y:S02]  /*18940*/  IMNMX R17, R17, R10, PT ;  /* 0x0000000a11117217 */ /* 0x000fe40003800200 */
.L_x_443:
        /* <DEDUP_REMOVED lines=13> */
[----:B------:R-:W-:Y:S02]  /*18a20*/  PLOP3.LUT P0, PT, PT, PT, UP0, 0x80, 0x0 ;  /* 0x000000000000781c */ /* 0x000fe40003f0f008 */
        /* <DEDUP_REMOVED lines=8> */
[----:B------:R-:W-:Y:S01]  /*18ab0*/  FSEL R6, R8, -INF , !P1 ;  /* 0xff80000008067808 */ /* 0x000fe20004800000 */
[----:B------:R-:W-:Y:S01]  /*18ac0*/  IMAD.IADD R8, R14, 0x1, R13 ;  /* 0x000000010e087824 */ /* 0x000fe200078e020d */
        /* <DEDUP_REMOVED lines=28> */
.L_x_449:
[----:B------:R-:W-:Y:S04]  /*18c90*/  MOV R13, c[0x0][0x32c] ;  /* 0x0000cb00000d7a02 */ /* 0x000fe80000000f00 */
[----:B------:R-:W-:Y:S11]  /*18ca0*/  ISETP.NE.AND P0, PT, R13, 0x1, PT ;  /* 0x000000010d00780c */ /* 0x000ff60003f05270 */
[----:B------:R-:W-:Y:S02]  /*18cb0*/  @!UPT UIADD3 URZ, URZ, URZ, URZ ;  /* 0x0000003f3f3ff290 */ /* 0x000fe4000fffe03f */
[----:B------:R-:W-:Y:S05]  /*18cc0*/  @P0 IMAD.HI.U32 R13, R14, c[0x0][0x330], RZ ;  /* 0x0000cc000e0d0a27 */ /* 0x000fea00078e00ff */
[----:B------:R-:W-:Y:S02]  /*18cd0*/  @P0 SHF.R.U32.HI R14, RZ, c[0x0][0x334], R13 ;  /* 0x0000cd00ff0e0a19 */ /* 0x000fe4000001160d */
.L_x_450:
[----:B------:R-:W-:Y:S05]  /*18ce0*/  BSYNC B0 ;  /* 0x0000000000007941 */ /* 0x000fea0003800000 */
.L_x_448:
[----:B------:R-:W-:Y:S04]  /*18cf0*/  IMAD R11, R14, c[0x0][0x32c], -R11 ;  /* 0x0000cb000e0b7a24 */ /* 0x000fe800078e0a0b */
[----:B------:R-:W-:Y:S05]  /*18d00*/  IMAD.IADD R11, R11, 0x1, -R224 ;  /* 0x000000010b0b7824 */ /* 0x000fea00078e0ae0 */
[----:B------:R-:W-:Y:S02]  /*18d10*/  IADD3 R14, R11, c[0x0][0x32c], RZ ;  /* 0x0000cb000b0e7a10 */ /* 0x000fe40007ffe0ff */
[----:B------:R-:W-:Y:S02]  /*18d20*/  IMNMX R8, R8, R11, !PT ;  /* 0x0000000b08087217 */ /* 0x000fe40007800200 */
[----:B------:R-:W-:Y:S02]  /*18d30*/  IMNMX R5, R5, R14, PT ;  /* 0x0000000e05057217 */ /* 0x000fe40003800200 */
.L_x_447:
[----:B------:R-:W-:Y:S01]  /*18d40*/  FMNMX.FTZ R11, R152, R3, !PT ;  /* 0x00000003980b7209 */ /* 0x000fe20007810000 */
[----:B------:R-:W-:Y:S01]  /*18d50*/  LDSM.16.MT88.4 R156, [R206+0x8080] ;  /* 0x00808000ce9c783b */ /* 0x000fe20000004200 */
[----:B------:R-:W-:Y:S02]  /*18d60*/  PLOP3.LUT P0, PT, PT, PT, UP0, 0x80, 0x0 ;  /* 0x000000000000781c */ /* 0x000fe40003f0f008 */
[----:B------:R-:W-:Y:S02]  /*18d70*/  FMNMX.FTZ R11, R12, R11, !PT ;  /* 0x0000000b0c0b7209 */ /* 0x000fe40007810000 */
[----:B------:R-:W-:Y:S02]  /*18d80*/  ISETP.GT.AND P0, PT, R8, RZ, P0 ;  /* 0x000000ff0800720c */ /* 0x000fe40000704270 */
[----:B------:R-:W-:Y:S01]  /*18d90*/  FMNMX.FTZ R11, R10, R11, !PT ;  /* 0x0000000b0a0b7209 */ /* 0x000fe20007810000 */
[----:B------:R-:W-:Y:S01]  /*18da0*/  LDSM.16.MT88.4 R172, [R204+0x9880] ;  /* 0x00988000ccac783b */ /* 0x000fe20000004200 */
[C---:B------:R-:W-:Y:S02]  /*18db0*/  ISETP.LT.OR P0, PT, R5.reuse, 0x1, P0 ;  /* 0x000000010500780c */ /* 0x040fe40000701670 */
[----:B------:R-:W-:Y:S02]  /*18dc0*/  FMNMX.FTZ R11, R6, R11, !PT ;  /* 0x0000000b060b7209 */ /* 0x000fe40007810000 */
[----:B------:R-:W-:Y:S02]  /*18dd0*/  PLOP3.LUT P1, PT, PT, PT, UP0, 0x80, 0x0 ;  /* 0x000000000000781c */ /* 0x000fe40003f2f008 */
[----:B------:R-:W-:Y:S01]  /*18de0*/  FMNMX.FTZ R11, R168, R11, !PT ;  /* 0x0000000ba80b7209 */ /* 0x000fe20007810000 */
[----:B------:R-:W-:Y:S01]  /*18df0*/  LDSM.16.MT88.4 R176, [R211+0xa880] ;  /* 0x00a88000d3b0783b */ /* 0x000fe20000004200 */
[----:B------:R-:W-:Y:S02]  /*18e00*/  FSEL R15, R0, -INF , !P0 ;  /* 0xff800000000f7808 */ /* 0x000fe40004000000 */
[----:B------:R-:W-:Y:S02]  /*18e10*/  FMNMX.FTZ R11, R166, R11, !PT ;  /* 0x0000000ba60b7209 */ /* 0x000fe40007810000 */
[----:B------:R-:W-:Y:S02]  /*18e20*/  ISETP.GT.AND P2, PT, R8, 0x1, P1 ;  /* 0x000000010800780c */ /* 0x000fe40000f44270 */
        /* <DEDUP_REMOVED lines=10> */
[C---:B------:R-:W-:Y:S01]  /*18ed0*/  ISETP.GT.AND P0, PT, R8.reuse, 0x9, P0 ;  /* 0x000000090800780c */ /* 0x040fe20000704270 */
[----:B------:R-:W-:Y:S01]  /*18ee0*/  LDSM.16.MT88.4 R184, [R204+0xa880] ;  /* 0x00a88000ccb8783b */ /* 0x000fe20000004200 */
[----:B------:R-:W-:Y:S02]  /*18ef0*/  ISETP.LT.OR P2, PT, R5, 0x9, P2 ;  /* 0x000000090500780c */ /* 0x000fe40001741670 */
[----:B------:R-:W-:Y:S02]  /*18f00*/  PLOP3.LUT P1, PT, PT, PT, UP0, 0x80, 0x0 ;  /* 0x000000000000781c */ /* 0x000fe40003f2f008 */
[----:B------:R-:W-:Y:S02]  /*18f10*/  FMNMX.FTZ R4, R13, R4, !PT ;  /* 0x000000040d047209 */ /* 0x000fe40007810000 */
[----:B------:R-:W-:Y:S01]  /*18f20*/  FSEL R11, R7, -INF , !P2 ;  /* 0xff800000070b7808 */ /* 0x000fe20005000000 */
[----:B------:R-:W-:Y:S01]  /*18f30*/  LDSM.16.MT88.4 R188, [R211+0xb880] ;  /* 0x00b88000d3bc783b */ /* 0x000fe20000004200 */
[C---:B------:R-:W-:Y:S02]  /*18f40*/  ISETP.GT.AND P1, PT, R8.reuse, 0x10, P1 ;  /* 0x000000100800780c */ /* 0x040fe40000f24270 */
[C---:B------:R-:W-:Y:S02]  /*18f50*/  ISETP.LT.OR P0, PT, R5.reuse, 0xa, P0 ;  /* 0x0000000a0500780c */ /* 0x040fe40000701670 */
[----:B------:R-:W-:Y:S02]  /*18f60*/  PLOP3.LUT P2, PT, PT, PT, UP0, 0x80, 0x0 ;  /* 0x000000000000781c */ /* 0x000fe40003f4f008 */
[----:B------:R-:W-:Y:S01]  /*18f70*/  ISETP.LT.OR P3, PT, R5, 0x11, P1 ;  /* 0x000000110500780c */ /* 0x000fe20000f61670 */
[----:B------:R-:W-:Y:S01]  /*18f80*/  LDSM.16.MT88.4 R192, [R206+0xb880] ;  /* 0x00b88000cec0783b */ /* 0x000fe20000004200 */
[----:B------:R-:W-:Y:S02]  /*18f90*/  FSEL R9, R9, -INF , !P0 ;  /* 0xff80000009097808 */ /* 0x000fe40004000000 */
[----:B------:R-:W-:Y:S02]  /*18fa0*/  FMNMX.FTZ R4, R11, R4, !PT ;  /* 0x000000040b047209 */ /* 0x000fe40007810000 */
[C---:B------:R-:W-:Y:S02]  /*18fb0*/  ISETP.GT.AND P2, PT, R8.reuse, 0x11, P2 ;  /* 0x000000110800780c */ /* 0x040fe40001744270 */
[----:B------:R-:W-:Y:S02]  /*18fc0*/  PLOP3.LUT P1, PT, PT, PT, UP0, 0x80, 0x0 ;  /* 0x000000000000781c */ /* 0x000fe40003f2f008 */
[----:B------:R-:W-:Y:S02]  /*18fd0*/  FSEL R165, R165, -INF , !P3 ;  /* 0xff800000a5a57808 */ /* 0x000fe40005800000 */
[----:B------:R-:W-:Y:S02]  /*18fe0*/  ISETP.LT.OR P2, PT, R5, 0x12, P2 ;  /* 0x000000120500780c */ /* 0x000fe40001741670 */
[----:B------:R-:W-:Y:S02]  /*18ff0*/  FMNMX.FTZ R4, R9, R4, !PT ;  /* 0x0000000409047209 */ /* 0x000fe40007810000 */
[C---:B------:R-:W-:Y:S02]  /*19000*/  ISETP.GT.AND P1, PT, R8.reuse, 0x18, P1 ;  /* 0x000000180800780c */ /* 0x040fe40000f24270 */
[----:B------:R-:W-:Y:S01]  /*19010*/  PLOP3.LUT P0, PT, PT, PT, UP0, 0x80, 0x0 ;  /* 0x000000000000781c */ /* 0x000fe20003f0f008 */
[----:B------:R-:W-:Y:S01]  /*19020*/  UISETP.GT.AND UP0, UPT, UR13, UR6, UPT ;  /* 0x000000060d00728c */ /* 0x000fe2000bf04270 */
[----:B------:R-:W-:Y:S01]  /*19030*/  FSEL R163, R163, -INF , !P2 ;  /* 0xff800000a3a37808 */ /* 0x000fe20005000000 */
[----:B------:R-:W-:Y:S01]  /*19040*/  UIADD3 UR13, UR13, -0x1, URZ ;  /* 0xffffffff0d0d7890 */ /* 0x000fe2000fffe03f */
[----:B------:R-:W-:Y:S02]  /*19050*/  FMNMX.FTZ R4, R165, R4, !PT ;  /* 0x00000004a5047209 */ /* 0x000fe40007810000 */
[----:B------:R-:W-:Y:S02]  /*19060*/  ISETP.LT.OR P1, PT, R5, 0x19, P1 ;  /* 0x000000190500780c */ /* 0x000fe40000f21670 */
[----:B------:R-:W-:Y:S02]  /*19070*/  ISETP.GT.AND P0, PT, R8, 0x19, P0 ;  /* 0x000000190800780c */ /* 0x000fe40000704270 */
[----:B------:R-:W-:Y:S02]  /*19080*/  FSEL R161, R161, -INF , !P1 ;  /* 0xff800000a1a17808 */ /* 0x000fe40004800000 */
[----:B------:R-:W-:Y:S04]  /*19090*/  ISETP.LT.OR P0, PT, R5, 0x1a, P0 ;  /* 0x0000001a0500780c */ /* 0x000fe80000701670 */
[----:B------:R-:W-:Y:S02]  /*190a0*/  FSEL R149, R149, -INF , !P0 ;  /* 0xff80000095957808 */ /* 0x000fe40004000000 */
[----:B-1----:R-:W-:Y:S02]  /*190b0*/  FMNMX.FTZ R17, R0, R17, !PT ;  /* 0x0000001100117209 */ /* 0x002fe40007810000 */
[----:B------:R-:W-:Y:S03]  /*190c0*/  FMNMX.FTZ R0, R163, R4, !PT ;  /* 0x00000004a3007209 */ /* 0x000fe60007810000 */
[----:B------:R-:W1:Y:S01]  /*190d0*/  SHFL.BFLY PT, R8, R17, 0x1, 0x1f ;  /* 0x0c201f0011087f89 */ /* 0x000e6200000e0000 */
[----:B------:R-:W-:Y:S04]  /*190e0*/  FMNMX.FTZ R0, R161, R0, !PT ;  /* 0x00000000a1007209 */ /* 0x000fe80007810000 */
        /* <DEDUP_REMOVED lines=14> */
[--C-:B------:R-:W-:Y:S02]  /*191d0*/  FFMA.FTZ R227, R6, c[0x0][0x2d0], -R167.reuse ;  /* 0x0000b40006e37a23 */ /* 0x100fe400000108a7 */
[----:B------:R-:W-:Y:S02]  /*191e0*/  FMUL.FTZ R6, R3, c[0x0][0x2d0] ;  /* 0x0000b40003067a20 */ /* 0x000fe40000410000 */
[--C-:B------:R-:W-:Y:S02]  /*191f0*/  FFMA.FTZ R233, R168, c[0x0][0x2d0], -R167.reuse ;  /* 0x0000b400a8e97a23 */ /* 0x100fe400000108a7 */
[----:B------:R-:W-:Y:S01]  /*19200*/  LDSM.16.MT88.4 R168, [R206+0x9880] ;  /* 0x00988000cea8783b */ /* 0x000fe20000004200 */
[--C-:B------:R-:W-:Y:S02]  /*19210*/  FFMA.FTZ R234, R166, c[0x0][0x2d0], -R167.reuse ;  /* 0x0000b400a6ea7a23 */ /* 0x100fe400000108a7 */
[----:B------:R-:W2:Y:S01]  /*19220*/  MUFU.EX2 R3, R6 ;  /* 0x0000000600037308 */ /* 0x000ea20000000800 */
[--C-:B------:R-:W-:Y:S02]  /*19230*/  FFMA.FTZ R235, R164, c[0x0][0x2d0], -R167.reuse ;  /* 0x0000b400a4eb7a23 */ /* 0x100fe400000108a7 */
[----:B------:R-:W-:Y:S01]  /*19240*/  FFMA.FTZ R167, R162, c[0x0][0x2d0], -R167 ;  /* 0x0000b400a2a77a23 */ /* 0x000fe200000108a7 */
[----:B-1----:R-:W-:Y:S04]  /*19250*/  FMNMX.FTZ R148, R5, R148, !PT ;  /* 0x0000009405947209 */ /* 0x002fe80007810000 */
[C---:B------:R-:W-:Y:S01]  /*19260*/  FSETP.NEU.FTZ.AND P0, PT, R148.reuse, -INF , PT ;  /* 0xff8000009400780b */ /* 0x040fe20003f1d000 */
[C---:B------:R-:W-:Y:S01]  /*19270*/  FMUL.FTZ R160, R148.reuse, c[0x0][0x2d0] ;  /* 0x0000b40094a07a20 */ /* 0x040fe20000410000 */
[----:B------:R-:W1:Y:S02]  /*19280*/  MUFU.EX2 R228, R228 ;  /* 0x000000e400e47308 */ /* 0x000e640000000800 */
[----:B------:R-:W-:Y:S02]  /*19290*/  FSEL R5, R148, RZ, P0 ;  /* 0x000000ff94057208 */ /* 0x000fe40000000000 */
[----:B------:R-:W-:Y:S02]  /*192a0*/  FSEL R160, R160, RZ, P0 ;  /* 0x000000ffa0a07208 */ /* 0x000fe40000000000 */
[----:B------:R-:W-:Y:S01]  /*192b0*/  PLOP3.LUT P0, PT, PT, PT, UP0, 0x80, 0x0 ;  /* 0x000000000000781c */ /* 0x000fe20003f0f008 */
[----:B------:R-:W-:Y:S02]  /*192c0*/  FADD.FTZ R5, -R5, R2 ;  /* 0x0000000205057221 */ /* 0x000fe40000010100 */
[--C-:B------:R-:W-:Y:S01]  /*192d0*/  FFMA.FTZ R232, R15, c[0x0][0x2d0], -R160.reuse ;  /* 0x0000b4000fe87a23 */ /* 0x100fe200000108a0 */
        /* <DEDUP_REMOVED lines=28> */
[----:B------:R-:W-:Y:S02]  /*194a0*/  FMUL.FTZ R40, R3, R40 ;  /* 0x0000002803287220 */ /* 0x000fe40000410000 */
        /* <DEDUP_REMOVED lines=12> */
[C---:B------:R-:W-:Y:S01]  /*19570*/  FMUL.FTZ R34, R2.reuse, R34 ;  /* 0x0000002202227220 */ /* 0x040fe20000410000 */
        /* <DEDUP_REMOVED lines=10> */
[----:B------:R-:W-:Y:S01]  /*19620*/  FMUL.FTZ R45, R3, R45 ;  /* 0x0000002d032d7220 */ /* 0x000fe20000410000 */
[----:B------:R5:W-:Y:S01]  /*19630*/  MUFU.EX2 R236, R167 ;  /* 0x000000a700ec7308 */ /* 0x000be20000000800 */
[C---:B------:R-:W-:Y:S02]  /*19640*/  FMUL.FTZ R46, R2.reuse, R46 ;  /* 0x0000002e022e7220 */ /* 0x040fe40000410000 */
[C---:B------:R-:W-:Y:S01]  /*19650*/  FMUL.FTZ R47, R2.reuse, R47 ;  /* 0x0000002f022f7220 */ /* 0x040fe20000410000 */
        /* <DEDUP_REMOVED lines=155> */
[----:B------:R-:W-:Y:S01]  /*1a010*/  F2FP.BF16.PACK_AB R152, R234, R233 ;  /* 0x000000e9ea98723e */ /* 0x000fe200000010ff */
[----:B------:R-:W-:Y:S01]  /*1a020*/  FADD.FTZ R150, R150, R151 ;  /* 0x0000009796967221 */ /* 0x000fe20000010000 */
[----:B---3--:R-:W-:Y:S03]  /*1a030*/  F2FP.BF16.PACK_AB R154, R236, R235 ;  /* 0x000000ebec9a723e */ /* 0x008fe600000010ff */
[----:B-----5:R-:W-:Y:S01]  /*1a040*/  F2FP.BF16.PACK_AB R153, R238, R237 ;  /* 0x000000edee99723e */ /* 0x020fe200000010ff */
[----:B------:R-:W-:Y:S01]  /*1a050*/  FADD.FTZ R2, R230, R231 ;  /* 0x000000e7e6027221 */ /* 0x000fe20000010000 */
[----:B------:R-:W-:Y:S01]  /*1a060*/  F2FP.BF16.PACK_AB R155, R240, R239 ;  /* 0x000000eff09b723e */ /* 0x000fe200000010ff */
[----:B------:R-:W-:Y:S02]  /*1a070*/  FADD.FTZ R150, R227, R150 ;  /* 0x00000096e3967221 */ /* 0x000fe40000010000 */
[----:B------:R-:W-:Y:S02]  /*1a080*/  FADD.FTZ R2, R229, R2 ;  /* 0x00000002e5027221 */ /* 0x000fe40000010000 */
[----:B------:R-:W-:Y:S02]  /*1a090*/  FADD.FTZ R233, R233, R150 ;  /* 0x00000096e9e97221 */ /* 0x000fe40000010000 */
[C---:B-1----:R-:W-:Y:S01]  /*1a0a0*/  HMMA.16816.F32.BF16 R144, R152.reuse, R132, R4 ;  /* 0x000000849890723c */ /* 0x042fe20000041804 */
[----:B------:R-:W1:Y:S02]  /*1a0b0*/  LDSM.16.MT88.4 R4, [R211+0x9880] ;  /* 0x00988000d304783b */ /* 0x000e640000004200 */
[----:B------:R-:W-:Y:S01]  /*1a0c0*/  FADD.FTZ R237, R237, R2 ;  /* 0x00000002eded7221 */ /* 0x000fe20000010000 */
[----:B------:R-:W-:Y:S01]  /*1a0d0*/  MOV R2, R148 ;  /* 0x0000009400027202 */ /* 0x000fe20000000f00 */
[----:B------:R-:W-:Y:S02]  /*1a0e0*/  FADD.FTZ R234, R234, R233 ;  /* 0x000000e9eaea7221 */ /* 0x000fe40000010000 */
[----:B------:R-:W-:Y:S01]  /*1a0f0*/  FADD.FTZ R238, R238, R237 ;  /* 0x000000edeeee7221 */ /* 0x000fe20000010000 */
[C---:B------:R-:W-:Y:S01]  /*1a100*/  HMMA.16816.F32.BF16 R140, R152.reuse, R134, R8 ;  /* 0x00000086988c723c */ /* 0x040fe20000041808 */
[----:B------:R-:W2:Y:S03]  /*1a110*/  LDSM.16.MT88.4 R8, [R205+0x9880] ;  /* 0x00988000cd08783b */ /* 0x000ea60000004200 */
[----:B------:R-:W-:Y:S02]  /*1a120*/  FADD.FTZ R235, R235, R234 ;  /* 0x000000eaebeb7221 */ /* 0x000fe40000010000 */
[----:B------:R-:W-:Y:S02]  /*1a130*/  FADD.FTZ R225, R239, R238 ;  /* 0x000000eeefe17221 */ /* 0x000fe40000010000 */
[C---:B------:R-:W-:Y:S01]  /*1a140*/  HMMA.16816.F32.BF16 R136, R152.reuse, R156, R12 ;  /* 0x0000009c9888723c */ /* 0x040fe2000004180c */
[----:B------:R-:W3:Y:S03]  /*1a150*/  LDSM.16.MT88.4 R12, [R205+0xa880] ;  /* 0x00a88000cd0c783b */ /* 0x000ee60000004200 */
[----:B------:R-:W-:Y:S02]  /*1a160*/  FADD.FTZ R226, R236, R235 ;  /* 0x000000ebece27221 */ /* 0x000fe40000010000 */
[----:B------:R-:W-:Y:S02]  /*1a170*/  FADD.FTZ R225, R240, R225 ;  /* 0x000000e1f0e17221 */ /* 0x000fe40000010000 */
[C---:B------:R-:W-:Y:S01]  /*1a180*/  HMMA.16816.F32.BF16 R132, R152.reuse, R158, R16 ;  /* 0x0000009e9884723c */ /* 0x040fe20000041810 */
[----:B------:R-:W4:Y:S07]  /*1a190*/  LDSM.16.MT88.4 R16, [R205+0xb880] ;  /* 0x00b88000cd10783b */ /* 0x000f2e0000004200 */
[C---:B------:R-:W-:Y:S01]  /*1a1a0*/  HMMA.16816.F32.BF16 R20, R152.reuse, R160, R20 ;  /* 0x000000a09814723c */ /* 0x040fe20000041814 */
[----:B------:R-:W5:Y:S07]  /*1a1b0*/  LDSM.16.MT88.4 R156, [R204+0xb880] ;  /* 0x00b88000cc9c783b */ /* 0x000f6e0000004200 */
[C---:B------:R-:W-:Y:S08]  /*1a1c0*/  HMMA.16816.F32.BF16 R24, R152.reuse, R162, R24 ;  /* 0x000000a29818723c */ /* 0x040ff00000041818 */
        /* <DEDUP_REMOVED lines=27> */
.L_x_442:
[----:B------:R-:W1:Y:S01]  /*1a380*/  SHFL.BFLY PT, R3, R226, 0x2, 0x1f ;  /* 0x0c401f00e2037f89 */ /* 0x000e6200000e0000 */
[----:B------:R-:W-:-:S02]  /*1a390*/  MOV R4, RZ ;  /* 0x000000ff00047202 */ /* 0x000fc40000000f00 */
[----:B------:R-:W-:Y:S01]  /*1a3a0*/  MOV R8, 0xff800000 ;  /* 0xff80000000087802 */ /* 0x000fe20000000f00 */
[----:B------:R-:W2:Y:S01]  /*1a3b0*/  SHFL.BFLY PT, R2, R225, 0x2, 0x1f ;  /* 0x0c401f00e1027f89 */ /* 0x000ea200000e0000 */
[----:B------:R-:W-:Y:S01]  /*1a3c0*/  PLOP3.LUT P2, PT, PT, PT, PT, 0x8, 0x0 ;  /* 0x000000000000781c */ /* 0x000fe20003f4e170 */
[----:B-1----:R-:W-:Y:S01]  /*1a3d0*/  FADD.FTZ R6, R3, R226 ;  /* 0x000000e203067221 */ /* 0x002fe20000010000 */
[----:B------:R-:W-:Y:S01]  /*1a3e0*/  MOV R3, RZ ;  /* 0x000000ff00037202 */ /* 0x000fe20000000f00 */
        /* <DEDUP_REMOVED lines=9> */
[----:B------:R-:W-:-:S03]  /*1a480*/  @P0 MOV R9, 0x3f317218 ;  /* 0x3f31721800090802 */ /* 0x000fc60000000f00 */
[----:B------:R-:W-:Y:S02]  /*1a490*/  @P1 FMUL.FTZ R10, R10, c[0x0][0x2d0] ;  /* 0x0000b4000a0a1a20 */ /* 0x000fe40000410000 */
[----:B------:R-:W-:Y:S01]  /*1a4a0*/  @P0 MUFU.RCP R3, R2 ;  /* 0x0000000200030308 */ /* 0x000fe20000001000 */
[----:B------:R-:W-:-:S07]  /*1a4b0*/  @P0 FMUL.FTZ R9, R9, c[0x0][0x2d0] ;  /* 0x0000b40009090a20 */ /* 0x000fce0000410000 */
[----:B------:R-:W2:Y:S01]  /*1a4c0*/  @P1 MUFU.LG2 R5, R5 ;  /* 0x0000000500051308 */ /* 0x000ea20000000c00 */
[C---:B-1----:R-:W-:Y:S02]  /*1a4d0*/  FMUL.FTZ R144, R4.reuse, R144 ;  /* 0x0000009004907220 */ /* 0x042fe40000410000 */
[C---:B------:R-:W-:Y:S02]  /*1a4e0*/  FMUL.FTZ R145, R4.reuse, R145 ;  /* 0x0000009104917220 */ /* 0x040fe40000410000 */
[C---:B------:R-:W-:Y:S02]  /*1a4f0*/  FMUL.FTZ R140, R4.reuse, R140 ;  /* 0x0000008c048c7220 */ /* 0x040fe40000410000 */
[C---:B------:R-:W-:Y:S01]  /*1a500*/  FMUL.FTZ R141, R4.reuse, R141 ;  /* 0x0000008d048d7220 */ /* 0x040fe20000410000 */
[----:B------:R-:W1:Y:S01]  /*1a510*/  @P0 MUFU.LG2 R2, R2 ;  /* 0x0000000200020308 */ /* 0x000e620000000c00 */
[C---:B------:R-:W-:Y:S02]  /*1a520*/  FMUL.FTZ R136, R4.reuse, R136 ;  /* 0x0000008804887220 */ /* 0x040fe40000410000 */
[----:B------:R-:W-:-:S02]  /*1a530*/  FMUL.FTZ R137, R4, R137 ;  /* 0x0000008904897220 */ /* 0x000fc40000410000 */
[C---:B------:R-:W-:Y:S02]  /*1a540*/  FMUL.FTZ R132, R4.reuse, R132 ;  /* 0x0000008404847220 */ /* 0x040fe40000410000 */
[C---:B------:R-:W-:Y:S02]  /*1a550*/  FMUL.FTZ R133, R4.reuse, R133 ;  /* 0x0000008504857220 */ /* 0x040fe40000410000 */
[----:B--2---:R-:W-:Y:S02]  /*1a560*/  @P1 FMUL.FTZ R5, R5, 0.69314718246459960938 ;  /* 0x3f31721805051820 */ /* 0x004fe40000410000 */
[C---:B------:R-:W-:Y:S02]  /*1a570*/  FMUL.FTZ R20, R4.reuse, R20 ;  /* 0x0000001404147220 */ /* 0x040fe40000410000 */
        /* <DEDUP_REMOVED lines=55> */
[----:B------:R-:W-:Y:S01]  /*1a8f0*/  FMUL.FTZ R129, R4, R129 ;  /* 0x0000008104817220 */ /* 0x000fe20000410000 */
        /* <DEDUP_REMOVED lines=67> */
.L_x_345:
[----:B------:R-:W-:Y:S01]  /*1ad30*/  USHF.R.S32.HI UR8, URZ, 0x1f, UR20 ;  /* 0x0000001f3f087899 */ /* 0x000fe20008011414 */
        /* <DEDUP_REMOVED lines=10> */
[----:B------:R-:W-:-:S02]  /*1ade0*/  F2FP.BF16.PACK_AB R142, R143, R142 ;  /* 0x0000008e8f8e723e */ /* 0x000fc400000010ff */
[----:B------:R-:W-:Y:S01]  /*1adf0*/  F2FP.BF16.PACK_AB R136, R137, R136 ;  /* 0x000000888988723e */ /* 0x000fe200000010ff */
[----:B------:R-:W-:Y:S01]  /*1ae00*/  ULDC.64 UR4, c[0x0][0x500] ;  /* 0x0001400000047ab9 */ /* 0x000fe20000000a00 */
[----:B------:R-:W-:Y:S01]  /*1ae10*/  F2FP.BF16.PACK_AB R138, R139, R138 ;  /* 0x0000008a8b8a723e */ /* 0x000fe200000010ff */
[----:B------:R-:W-:Y:S01]  /*1ae20*/  UIMAD.WIDE UR4, UR29, UR6, UR4 ;  /* 0x000000061d0472a5 */ /* 0x000fe2000f8e0204 */
        /* <DEDUP_REMOVED lines=35> */
[----:B------:R-:W-:Y:S01]  /*1b060*/  BAR.SYNC.DEFER_BLOCKING 0x1, 0x100 ;  /* 0x0044000000007b1d */ /* 0x000fe20000010000 */
[----:B------:R-:W-:-:S02]  /*1b070*/  F2FP.BF16.PACK_AB R42, R43, R42 ;  /* 0x0000002a2b2a723e */ /* 0x000fc400000010ff */
[C---:B------:R-:W-:Y:S01]  /*1b080*/  IMAD.IADD R15, R11.reuse, 0x1, R10 ;  /* 0x000000010b0f7824 */ /* 0x040fe200078e020a */
[C---:B------:R-:W-:Y:S02]  /*1b090*/  IADD3 R12, R11.reuse, 0x80, RZ ;  /* 0x000000800b0c7810 */ /* 0x040fe40007ffe0ff */
[----:B------:R-:W-:Y:S02]  /*1b0a0*/  IADD3 R13, R11, 0x70, RZ ;  /* 0x000000700b0d7810 */ /* 0x000fe40007ffe0ff */
[----:B------:R-:W-:Y:S01]  /*1b0b0*/  @P0 IADD3 R13, R12, 0x10, RZ ;  /* 0x000000100c0d0810 */ /* 0x000fe20007ffe0ff */
[----:B------:R-:W-:Y:S01]  /*1b0c0*/  IMAD.MOV.U32 R12, RZ, RZ, 0x40 ;  /* 0x00000040ff0c7424 */ /* 0x000fe200078e00ff */
[----:B------:R-:W-:Y:S02]  /*1b0d0*/  F2FP.BF16.PACK_AB R44, R45, R44 ;  /* 0x0000002c2d2c723e */ /* 0x000fe400000010ff */
[----:B------:R-:W-:Y:S01]  /*1b0e0*/  F2FP.BF16.PACK_AB R46, R47, R46 ;  /* 0x0000002e2f2e723e */ /* 0x000fe200000010ff */
[----:B------:R-:W-:Y:S01]  /*1b0f0*/  IMAD.IADD R17, R10, 0x1, R13 ;  /* 0x000000010a117824 */ /* 0x000fe200078e020d */
[----:B------:R-:W-:Y:S01]  /*1b100*/  SEL R12, R12, 0xffffffc0, !P2 ;  /* 0xffffffc00c0c7807 */ /* 0x000fe20005000000 */
[----:B------:R-:W-:Y:S01]  /*1b110*/  IMAD.U32 R10, RZ, RZ, UR4 ;  /* 0x00000004ff0a7e24 */ /* 0x000fe2000f8e00ff */
[----:B------:R-:W-:-:S02]  /*1b120*/  F2FP.BF16.PACK_AB R48, R49, R48 ;  /* 0x000000303130723e */ /* 0x000fc400000010ff */
[----:B------:R-:W-:Y:S01]  /*1b130*/  F2FP.BF16.PACK_AB R50, R51, R50 ;  /* 0x000000323332723e */ /* 0x000fe200000010ff */
[--C-:B------:R-:W-:Y:S01]  /*1b140*/  IMAD.IADD R19, R11, 0x1, R12.reuse ;  /* 0x000000010b137824 */ /* 0x100fe200078e020c */
[----:B------:R-:W-:Y:S01]  /*1b150*/  F2FP.BF16.PACK_AB R52, R53, R52 ;  /* 0x000000343534723e */ /* 0x000fe200000010ff */
        /* <DEDUP_REMOVED lines=95> */
[----:B------:R2:W-:Y:S04]  /*1b750*/  STS [R15+0xc480], R110 ;  /* 0x00c4806e0f007388 */ /* 0x0005e80000000800 */
[----:B------:R3:W-:Y:S04]  /*1b760*/  STS [R17+0xc000], R112 ;  /* 0x00c0007011007388 */ /* 0x0007e80000000800 */
[----:B------:R3:W-:Y:S01]  /*1b770*/  STS [R17+0xc400], R114 ;  /* 0x00c4007211007388 */ /* 0x0007e20000000800 */
[----:B-1----:R-:W-:Y:S01]  /*1b780*/  IMAD.U32 R11, RZ, RZ, UR5 ;  /* 0x00000005ff0b7e24 */ /* 0x002fe2000f8e00ff */
[----:B------:R-:W-:-:S02]  /*1b790*/  ULDC.64 UR4, c[0x0][0x508] ;  /* 0x0001420000047ab9 */ /* 0x000fc40000000a00 */
[----:B------:R3:W-:Y:S04]  /*1b7a0*/  STS [R19+0xc080], R116 ;  /* 0x00c0807413007388 */ /* 0x0007e80000000800 */
        /* <DEDUP_REMOVED lines=8> */
[----:B------:R-:W-:-:S04]  /*1b830*/  UISETP.NE.U32.AND UP0, UPT, URZ, UR4, UPT ;  /* 0x000000043f00728c */ /* 0x000fc8000bf05070 */
[----:B------:R-:W-:Y:S01]  /*1b840*/  UISETP.NE.AND.EX UP0, UPT, URZ, UR5, UPT, UP0 ;  /* 0x000000053f00728c */ /* 0x000fe2000bf05300 */
[----:B------:R-:W4:Y:S02]  /*1b850*/  @P0 LDG.E R12, [R10.64] ;  /* 0x0000001e0a0c0981 */ /* 0x000f24000c1e1900 */
[----:B------:R-:W-:-:S03]  /*1b860*/  ULDC.64 UR4, c[0x0][0x508] ;  /* 0x0001420000047ab9 */ /* 0x000fc60000000a00 */
[----:B------:R-:W-:-:S05]  /*1b870*/  PLOP3.LUT P1, PT, PT, PT, UP0, 0x80, 0x0 ;  /* 0x000000000000781c */ /* 0x000fca0003f2f008 */
[----:B------:R-:W-:Y:S01]  /*1b880*/  @UP0 UIMAD.WIDE UR4, UR29, UR6, UR4 ;  /* 0x000000061d0402a5 */ /* 0x000fe2000f8e0204 */
[----:B------:R-:W-:-:S05]  /*1b890*/  IMAD.MOV.U32 R6, RZ, RZ, c[0x0][0x388] ;  /* 0x0000e200ff067624 */ /* 0x000fca00078e00ff */
[----:B------:R-:W-:Y:S02]  /*1b8a0*/  IMAD.U32 R14, RZ, RZ, UR4 ;  /* 0x00000004ff0e7e24 */ /* 0x000fe4000f8e00ff */
[----:B--2---:R-:W-:-:S05]  /*1b8b0*/  IMAD.U32 R15, RZ, RZ, UR5 ;  /* 0x00000005ff0f7e24 */ /* 0x004fca000f8e00ff */
[----:B------:R3:W5:Y:S01]  /*1b8c0*/  @P1 LDG.E R6, [R14.64] ;  /* 0x0000001e0e061981 */ /* 0x000762000c1e1900 */
[----:B------:R-:W-:Y:S02]  /*1b8d0*/  UMOV UR12, URZ ;  /* 0x0000003f000c7c82 */ /* 0x000fe40008000000 */
[----:B------:R-:W-:Y:S01]  /*1b8e0*/  UMOV UR13, URZ ;  /* 0x0000003f000d7c82 */ /* 0x000fe20008000000 */
[----:B----4-:R-:W1:Y:S02]  /*1b8f0*/  @P0 R2UR UR5, R12 ;  /* 0x000000000c0503c2 */ /* 0x010e6400000e0000 */
[----:B-1----:R-:W-:Y:S02]  /*1b900*/  @UP1 USHF.R.S32.HI UR4, URZ, 0x1f, UR5 ;  /* 0x0000001f3f041899 */ /* 0x002fe40008011405 */
[----:B------:R-:W-:-:S05]  /*1b910*/  @UP1 UMOV UR12, UR5 ;  /* 0x00000005000c1c82 */ /* 0x000fca0008000000 */
[----:B------:R-:W-:Y:S01]  /*1b920*/  @UP1 UMOV UR13, UR4 ;  /* 0x00000004000d1c82 */ /* 0x000fe20008000000 */
[----:B------:R-:W-:Y:S05]  /*1b930*/  @P1 BRA `(.L_x_453) ;  /* 0x0000004000001947 */ /* 0x000fea0003800000 */
[----:B---3--:R-:W-:Y:S05]  /*1b940*/  @!P0 BRA `(.L_x_453) ;  /* 0x0000003000008947 */ /* 0x008fea0003800000 */
[----:B-----5:R-:W2:Y:S04]  /*1b950*/  LDG.E R6, [R10.64] ;  /* 0x0000001e0a067981 */ /* 0x020ea8000c1e1900 */
[----:B------:R-:W2:Y:S02]  /*1b960*/  LDG.E R3, [R10.64+0x4] ;  /* 0x0000041e0a037981 */ /* 0x000ea4000c1e1900 */
[----:B--2---:R-:W-:Y:S02]  /*1b970*/  IADD3 R6, -R6, R3, RZ ;  /* 0x0000000306067210 */ /* 0x004fe40007ffe1ff */
.L_x_453:
[----:B---3--:R-:W-:Y:S01]  /*1b980*/  SHF.R.S32.HI R3, RZ, 0x1f, R2 ;  /* 0x0000001fff037819 */ /* 0x008fe20000011402 */
[----:B------:R-:W1:Y:S01]  /*1b990*/  S2R R75, SR_CTAID.X ;  /* 0x00000000004b7919 */ /* 0x000e620000002500 */
[----:B------:R-:W-:Y:S01]  /*1b9a0*/  LOP3.LUT R11, R7, 0xffffffe0, RZ, 0xc0, !PT ;  /* 0xffffffe0070b7812 */ /* 0x000fe200078ec0ff */
[----:B------:R-:W-:Y:S01]  /*1b9b0*/  IMAD.MOV.U32 R10, RZ, RZ, c[0x0][0x4e8] ;  /* 0x00013a00ff0a7624 */ /* 0x000fe200078e00ff */
[----:B------:R-:W-:Y:S01]  /*1b9c0*/  LEA.HI R3, R3, R2, RZ, 0x3 ;  /* 0x0000000203037211 */ /* 0x000fe200078f18ff */
[----:B------:R-:W-:Y:S01]  /*1b9d0*/  ULDC.64 UR4, c[0x0][0x3a0] ;  /* 0x0000e80000047ab9 */ /* 0x000fe20000000a00 */
[-C--:B------:R-:W-:Y:S01]  /*1b9e0*/  LEA.HI R16, R5, R0.reuse, RZ, 0x3 ;  /* 0x0000000005107211 */ /* 0x080fe200078f18ff */
[----:B------:R-:W-:Y:S01]  /*1b9f0*/  UMOV UR11, UR13 ;  /* 0x0000000d000b7c82 */ /* 0x000fe20008000000 */
[----:B------:R-:W-:Y:S01]  /*1ba00*/  LOP3.LUT R7, R3, 0xffffff8, RZ, 0xc0, !PT ;  /* 0x0ffffff803077812 */ /* 0x000fe200078ec0ff */
[----:B------:R-:W-:Y:S01]  /*1ba10*/  IMAD.IADD R3, R0, 0x1, -R11 ;  /* 0x0000000100037824 */ /* 0x000fe200078e0a0b */
[----:B------:R-:W-:Y:S01]  /*1ba20*/  ISETP.NE.AND P1, PT, R10, 0x1, PT ;  /* 0x000000010a00780c */ /* 0x000fe20003f25270 */
[----:B------:R-:W-:Y:S01]  /*1ba30*/  UIMAD UR13, UR13, UR4, URZ ;  /* 0x000000040d0d72a4 */ /* 0x000fe2000f8e023f */
[----:B------:R-:W-:Y:S01]  /*1ba40*/  LEA.HI R10, R9, R9, RZ, 0x1 ;  /* 0x00000009090a7211 */ /* 0x000fe200078f08ff */
[----:B------:R-:W-:Y:S01]  /*1ba50*/  IMAD.IADD R2, R2, 0x1, -R7 ;  /* 0x0000000102027824 */ /* 0x000fe200078e0a07 */
[----:B------:R-:W-:Y:S01]  /*1ba60*/  SHF.R.S32.HI R12, RZ, 0x1f, R3 ;  /* 0x0000001fff0c7819 */ /* 0x000fe20000011403 */
[----:B------:R-:W-:Y:S01]  /*1ba70*/  UMOV UR10, UR12 ;  /* 0x0000000c000a7c82 */ /* 0x000fe20008000000 */
[----:B------:R-:W-:Y:S01]  /*1ba80*/  LOP3.LUT R10, R10, 0x1ffffffe, RZ, 0xc0, !PT ;  /* 0x1ffffffe0a0a7812 */ /* 0x000fe200078ec0ff */
[----:B------:R-:W-:Y:S01]  /*1ba90*/  ULDC.64 UR6, c[0x0][0x490] ;  /* 0x0001240000067ab9 */ /* 0x000fe20000000a00 */
[----:B------:R-:W-:Y:S01]  /*1baa0*/  LEA.HI R7, R12, R3, RZ, 0x2 ;  /* 0x000000030c077211 */ /* 0x000fe200078f10ff */
[----:B------:R-:W-:Y:S01]  /*1bab0*/  UIMAD.WIDE.U32 UR14, UR12, UR4, URZ ;  /* 0x000000040c0e72a5 */ /* 0x000fe2000f8e003f */
[----:B------:R-:W-:Y:S01]  /*1bac0*/  LOP3.LUT P2, RZ, R3, 0x3, RZ, 0xc0, !PT ;  /* 0x0000000303ff7812 */ /* 0x000fe2000784c0ff */
[----:B------:R-:W-:Y:S01]  /*1bad0*/  IMAD.IADD R9, R9, 0x1, -R10 ;  /* 0x0000000109097824 */ /* 0x000fe200078e0a0a */
[----:B------:R-:W-:Y:S01]  /*1bae0*/  SHF.R.S32.HI R7, RZ, 0x2, R7 ;  /* 0x00000002ff077819 */ /* 0x000fe20000011407 */
[----:B------:R-:W-:Y:S01]  /*1baf0*/  UIMAD UR13, UR12, UR5, UR13 ;  /* 0x000000050c0d72a4 */ /* 0x000fe2000f8e020d */
[----:B------:R-:W-:Y:S01]  /*1bb00*/  LEA.HI R5, R5, R0, RZ, 0x6 ;  /* 0x0000000005057211 */ /* 0x000fe200078f30ff */
[----:B------:R-:W-:Y:S01]  /*1bb10*/  USHF.R.S32.HI UR12, URZ, 0x1f, UR29 ;  /* 0x0000001f3f0c7899 */ /* 0x000fe2000801141d */
[----:B------:R-:W-:Y:S01]  /*1bb20*/  BSSY B0, `(.L_x_454) ;  /* 0x0000083000007945 */ /* 0x000fe20003800000 */
[----:B------:R-:W-:Y:S01]  /*1bb30*/  IMAD R2, R2, 0x10, R7 ;  /* 0x0000001002027824 */ /* 0x000fe200078e0207 */
[----:B------:R-:W-:-:S02]  /*1bb40*/  UIMAD UR9, UR8, UR6, URZ ;  /* 0x00000006080972a4 */ /* 0x000fc4000f8e023f */
[----:B------:R-:W-:Y:S01]  /*1bb50*/  USEL UR12, UR12, URZ, !UP1 ;  /* 0x0000003f0c0c7287 */ /* 0x000fe2000c800000 */
[----:B------:R-:W-:Y:S01]  /*1bb60*/  IMAD R10, R9, 0x8, R2 ;  /* 0x00000008090a7824 */ /* 0x000fe200078e0202 */
[----:B------:R-:W-:Y:S02]  /*1bb70*/  UIMAD.WIDE.U32 UR10, UR20, UR6, UR10 ;  /* 0x00000006140a72a5 */ /* 0x000fe4000f8e000a */
[----:B------:R-:W-:Y:S02]  /*1bb80*/  UIMAD UR9, UR20, UR7, UR9 ;  /* 0x00000007140972a4 */ /* 0x000fe4000f8e0209 */
[----:B-1----:R-:W-:Y:S01]  /*1bb90*/  LEA R7, R75, R10, 0x7 ;  /* 0x0000000a4b077211 */ /* 0x002fe200078e38ff */
[----:B------:R-:W-:Y:S02]  /*1bba0*/  ULDC.64 UR6, c[0x0][0x498] ;  /* 0x0001260000067ab9 */ /* 0x000fe40000000a00 */
[----:B------:R-:W-:Y:S02]  /*1bbb0*/  USEL UR29, UR29, URZ, !UP1 ;  /* 0x0000003f1d1d7287 */ /* 0x000fe4000c800000 */
[----:B------:R-:W-:Y:S01]  /*1bbc0*/  @P1 IMAD.HI.U32 R3, R7, c[0x0][0x4ec], RZ ;  /* 0x00013b0007031a27 */ /* 0x000fe200078e00ff */
[----:B------:R-:W-:-:S02]  /*1bbd0*/  UIMAD UR16, UR12, UR6, URZ ;  /* 0x000000060c1072a4 */ /* 0x000fc4000f8e023f */
[----:B------:R-:W-:Y:S01]  /*1bbe0*/  UIADD3 UR11, UR11, UR9, URZ ;  /* 0x000000090b0b7290 */ /* 0x000fe2000fffe03f */
[----:B------:R-:W-:Y:S01]  /*1bbf0*/  IMAD.MOV.U32 R12, RZ, RZ, R7 ;  /* 0x000000ffff0c7224 */ /* 0x000fe200078e0007 */
[----:B------:R-:W-:Y:S01]  /*1bc00*/  @P1 SHF.R.U32.HI R12, RZ, c[0x0][0x4f0], R3 ;  /* 0x00013c00ff0c1a19 */ /* 0x000fe20000011603 */
[----:B------:R-:W-:Y:S01]  /*1bc10*/  UIMAD UR7, UR29, UR7, UR16 ;  /* 0x000000071d0772a4 */ /* 0x000fe2000f8e0210 */
[----:B------:R-:W-:Y:S01]  /*1bc20*/  LOP3.LUT R3, R16, 0xfffffff8, RZ, 0xc0, !PT ;  /* 0xfffffff810037812 */ /* 0x000fe200078ec0ff */
[----:B------:R-:W-:Y:S01]  /*1bc30*/  UIMAD.WIDE.U32 UR10, UR29, UR6, UR10 ;  /* 0x000000061d0a72a5 */ /* 0x000fe2000f8e000a */
[----:B------:R-:W-:Y:S01]  /*1bc40*/  SHF.R.S32.HI R16, RZ, 0x3, R16 ;  /* 0x00000003ff107819 */ /* 0x000fe20000011410 */
[--C-:B------:R-:W-:Y:S01]  /*1bc50*/  IMAD.MOV R10, RZ, RZ, -R12.reuse ;  /* 0x000000ffff0a7224 */ /* 0x100fe200078e0a0c */
[----:B------:R-:W-:Y:S01]  /*1bc60*/  ULDC.64 UR4, c[0x0][0x3e8] ;  /* 0x0000fa0000047ab9 */ /* 0x000fe20000000a00 */
[----:B------:R-:W-:Y:S01]  /*1bc70*/  IMAD.IADD R3, R0, 0x1, -R3 ;  /* 0x0000000100037824 */ /* 0x000fe200078e0a03 */
[----:B------:R-:W-:Y:S01]  /*1bc80*/  UIMAD UR8, UR8, UR4, URZ ;  /* 0x00000004080872a4 */ /* 0x000fe2000f8e023f */
[----:B------:R-:W-:Y:S01]  /*1bc90*/  IMAD R10, R10, c[0x0][0x4e8], R7 ;  /* 0x00013a000a0a7a24 */ /* 0x000fe200078e0207 */
[----:B------:R-:W-:Y:S01]  /*1bca0*/  SHF.R.S32.HI R7, RZ, 0x1f, R12 ;  /* 0x0000001fff077819 */ /* 0x000fe2000001140c */
[----:B------:R-:W-:Y:S01]  /*1bcb0*/  IMAD.U32 R0, RZ, RZ, UR7 ;  /* 0x00000007ff007e24 */ /* 0x000fe2000f8e00ff */
[----:B------:R-:W-:Y:S01]  /*1bcc0*/  IADD3 R12, P0, R12, UR10, RZ ;  /* 0x0000000a0c0c7c10 */ /* 0x000fe2000ff1e0ff */
[----:B------:R-:W-:Y:S01]  /*1bcd0*/  IMAD.SHL.U32 R17, R16, 0x40, RZ ;  /* 0x0000004010117824 */ /* 0x000fe200078e00ff */
[----:B------:R-:W-:Y:S01]  /*1bce0*/  SHF.R.S32.HI R11, RZ, 0x1f, R10 ;  /* 0x0000001fff0b7819 */ /* 0x000fe2000001140a */
[----:B------:R-:W-:Y:S01]  /*1bcf0*/  UIADD3 UR15, UR15, UR13, URZ ;  /* 0x0000000d0f0f7290 */ /* 0x000fe2000fffe03f */
[----:B------:R-:W-:Y:S01]  /*1bd00*/  IADD3.X R13, R7, UR11, R0, P0, !PT ;  /* 0x0000000b070d7c10 */ /* 0x000fe200087fe400 */
[----:B------:R-:W-:Y:S01]  /*1bd10*/  UIMAD UR5, UR20, UR5, UR8 ;  /* 0x00000005140572a4 */ /* 0x000fe2000f8e0208 */
[----:B------:R-:W-:Y:S01]  /*1bd20*/  LEA R0, R3, R16, 0x5 ;  /* 0x0000001003007211 */ /* 0x000fe200078e28ff */
[----:B------:R-:W-:Y:S01]  /*1bd30*/  IMAD R11, R11, c[0x0][0x488], RZ ;  /* 0x000122000b0b7a24 */ /* 0x000fe200078e02ff */
[----:B------:R-:W-:Y:S01]  /*1bd40*/  LOP3.LUT R17, R17, 0x1c0, RZ, 0xc0, !PT ;  /* 0x000001c011117812 */ /* 0x000fe200078ec0ff */
[----:B------:R-:W-:Y:S01]  /*1bd50*/  IMAD.WIDE.U32 R12, R10, c[0x0][0x488], R12 ;  /* 0x000122000a0c7a25 */ /* 0x000fe200078e000c */
[----:B------:R-:W-:-:S02]  /*1bd60*/  UIMAD.WIDE.U32 UR14, UR20, UR4, UR14 ;  /* 0x00000004140e72a5 */ /* 0x000fc4000f8e000e */
[----:B------:R-:W-:Y:S01]  /*1bd70*/  ULDC.64 UR6, c[0x0][0x3f0] ;  /* 0x0000fc0000067ab9 */ /* 0x000fe20000000a00 */
[----:B------:R-:W-:Y:S01]  /*1bd80*/  IMAD R15, R75, 0x80, R0 ;  /* 0x000000804b0f7824 */ /* 0x000fe200078e0200 */
[----:B------:R-:W-:Y:S01]  /*1bd90*/  UIMAD UR12, UR12, UR6, URZ ;  /* 0x000000060c0c72a4 */ /* 0x000fe2000f8e023f */
[----:B------:R-:W-:Y:S01]  /*1bda0*/  IMAD.SHL.U32 R0, R3, 0x8, RZ ;  /* 0x0000000803007824 */ /* 0x000fe200078e00ff */
[----:B------:R-:W-:Y:S01]  /*1bdb0*/  SHF.R.U32.HI R3, RZ, 0x3, R17 ;  /* 0x00000003ff037819 */ /* 0x000fe20000011611 */
[----:B------:R-:W-:Y:S01]  /*1bdc0*/  IMAD R11, R10, c[0x0][0x48c], R11 ;  /* 0x000123000a0b7a24 */ /* 0x000fe200078e020b */
[----:B------:R-:W-:Y:S01]  /*1bdd0*/  UIADD3 UR15, UR15, UR5, URZ ;  /* 0x000000050f0f7290 */ /* 0x000fe2000fffe03f */
[----:B------:R-:W-:Y:S01]  /*1bde0*/  @P1 IMAD.HI.U32 R9, R15, c[0x0][0x4ec], RZ ;  /* 0x00013b000f091a27 */ /* 0x000fe200078e00ff */
[----:B------:R-:W-:Y:S01]  /*1bdf0*/  LOP3.LUT R10, R17, 0x38, R0, 0xf8, !PT ;  /* 0x00000038110a7812 */ /* 0x000fe200078ef800 */
[----:B------:R-:W-:Y:S01]  /*1be00*/  UIMAD UR7, UR29, UR7, UR12 ;  /* 0x000000071d0772a4 */ /* 0x000fe2000f8e020c */
[----:B------:R-:W-:Y:S01]  /*1be10*/  LEA R17, P0, R12, c[0x0][0x450], 0x2 ;  /* 0x000114000c117a11 */ /* 0x000fe200078010ff */
[----:B------:R-:W-:Y:S01]  /*1be20*/  IMAD.IADD R14, R13, 0x1, R11 ;  /* 0x000000010d0e7824 */ /* 0x000fe200078e020b */
[----:B------:R-:W-:Y:S01]  /*1be30*/  LOP3.LUT R3, R10, R3, RZ, 0x3c, !PT ;  /* 0x000000030a037212 */ /* 0x000fe200078e3cff */
[----:B------:R-:W-:Y:S01]  /*1be40*/  IMAD.MOV.U32 R7, RZ, RZ, R15 ;  /* 0x000000ffff077224 */ /* 0x000fe200078e000f */
[----:B------:R-:W-:Y:S01]  /*1be50*/  @P1 SHF.R.U32.HI R7, RZ, c[0x0][0x4f0], R9 ;  /* 0x00013c00ff071a19 */ /* 0x000fe20000011609 */
[----:B------:R-:W-:Y:S01]  /*1be60*/  UIMAD.WIDE.U32 UR14, UR29, UR6, UR14 ;  /* 0x000000061d0e72a5 */ /* 0x000fe2000f8e000e */
[----:B------:R-:W-:Y:S01]  /*1be70*/  LEA.HI.X R14, R12, c[0x0][0x454], R14, 0x2, P0 ;  /* 0x000115000c0e7a11 */ /* 0x000fe200000f140e */
[----:B------:R-:W-:Y:S01]  /*1be80*/  SHFL.IDX PT, R10, R17, 0x1, 0x1c1f ;  /* 0x003c1f00110a7f89 */ /* 0x000fe200000e0000 */
[--C-:B------:R-:W-:Y:S01]  /*1be90*/  SHF.R.S32.HI R9, RZ, 0x1f, R7.reuse ;  /* 0x0000001fff097819 */ /* 0x100fe20000011407 */
[----:B------:R-:W-:Y:S01]  /*1bea0*/  IMAD.MOV R18, RZ, RZ, -R7 ;  /* 0x000000ffff127224 */ /* 0x000fe200078e0a07 */
[----:B------:R-:W-:Y:S01]  /*1beb0*/  UIADD3 UR7, UR15, UR7, URZ ;  /* 0x000000070f077290 */ /* 0x000fe2000fffe03f */
[----:B------:R-:W-:Y:S01]  /*1bec0*/  SHFL.IDX PT, R12, R17, RZ, 0x1c1f ;  /* 0x001c1fff110c7589 */ /* 0x000fe200000e0000 */
[----:B------:R-:W-:Y:S01]  /*1bed0*/  MOV R20, UR14 ;  /* 0x0000000e00147c02 */ /* 0x000fe20008000f00 */
[----:B------:R-:W-:-:S02]  /*1bee0*/  IMAD R18, R18, c[0x0][0x4e8], R15 ;  /* 0x00013a0012127a24 */ /* 0x000fc400078e020f */
[----:B------:R-:W1:Y:S01]  /*1bef0*/  SHFL.IDX PT, R13, R14, RZ, 0x1c1f ;  /* 0x001c1fff0e0d7589 */ /* 0x000e6200000e0000 */
[----:B------:R-:W-:Y:S02]  /*1bf00*/  IMAD R15, R75, 0x80, R2 ;  /* 0x000000804b0f7824 */ /* 0x000fe400078e0202 */
[----:B-----5:R-:W-:Y:S01]  /*1bf10*/  IMAD R2, R6, c[0x0][0x4e8], RZ ;  /* 0x00013a0006027a24 */ /* 0x020fe200078e02ff */
[----:B------:R2:W3:Y:S01]  /*1bf20*/  SHFL.IDX PT, R11, R14, 0x1, 0x1c1f ;  /* 0x003c1f000e0b7f89 */ /* 0x0004e200000e0000 */
[----:B------:R-:W-:Y:S01]  /*1bf30*/  IMAD R22, R9, c[0x0][0x3e0], RZ ;  /* 0x0000f80009167a24 */ /* 0x000fe200078e02ff */
[C---:B------:R-:W-:Y:S01]  /*1bf40*/  IADD3 R9, R15.reuse, 0x8, RZ ;  /* 0x000000080f097810 */ /* 0x040fe20007ffe0ff */
[----:B------:R-:W-:Y:S01]  /*1bf50*/  IMAD.U32 R21, RZ, RZ, UR15 ;  /* 0x0000000fff157e24 */ /* 0x000fe2000f8e00ff */
[-C--:B------:R-:W-:Y:S01]  /*1bf60*/  ISETP.GE.OR P1, PT, R15, R2.reuse, P2 ;  /* 0x000000020f00720c */ /* 0x080fe20001726670 */
[----:B------:R-:W-:Y:S01]  /*1bf70*/  IMAD.U32 R21, RZ, RZ, UR7 ;  /* 0x00000007ff157e24 */ /* 0x000fe2000f8e00ff */
[----:B------:R-:W-:Y:S01]  /*1bf80*/  ISETP.GE.OR P0, PT, R9, R2, P2 ;  /* 0x000000020900720c */ /* 0x000fe20001706670 */
[C---:B------:R-:W-:Y:S01]  /*1bf90*/  IMAD R22, R7.reuse, c[0x0][0x3e4], R22 ;  /* 0x0000f90007167a24 */ /* 0x040fe200078e0216 */
[----:B------:R-:W-:Y:S01]  /*1bfa0*/  SHF.R.S32.HI R6, RZ, 0x1f, R18 ;  /* 0x0000001fff067819 */ /* 0x000fe20000011412 */
[----:B------:R-:W-:-:S04]  /*1bfb0*/  IMAD.WIDE.U32 R20, R7, c[0x0][0x3e0], R20 ;  /* 0x0000f80007147a25 */ /* 0x000fc800078e0014 */
[----:B------:R-:W-:Y:S01]  /*1bfc0*/  IMAD R75, R75, 0x80, R16 ;  /* 0x000000804b4b7824 */ /* 0x000fe200078e0210 */
[----:B------:R-:W-:-:S03]  /*1bfd0*/  IADD3 R21, R21, R22, RZ ;  /* 0x0000001615157210 */ /* 0x000fc60007ffe0ff */
[----:B-1----:R1:W-:Y:S01]  /*1bfe0*/  @!P1 ST.E [R12.64], R4 ;  /* 0x000000040c009985 */ /* 0x0023e2000c10191e */
[----:B--2---:R-:W-:-:S03]  /*1bff0*/  IMAD.SHL.U32 R14, R5, 0x8, RZ ;  /* 0x00000008050e7824 */ /* 0x004fc600078e00ff */
[----:B---3--:R1:W-:Y:S01]  /*1c000*/  @!P0 ST.E [R10.64], R8 ;  /* 0x000000080a008985 */ /* 0x0083e2000c10191e */
[----:B------:R-:W-:Y:S01]  /*1c010*/  IMAD R5, R6, c[0x0][0x3d8], RZ ;  /* 0x0000f60006057a24 */ /* 0x000fe200078e02ff */
[----:B------:R-:W-:-:S03]  /*1c020*/  LOP3.LUT R14, R3, 0x7ffffe00, R14, 0xf8, !PT ;  /* 0x7ffffe00030e7812 */ /* 0x000fc600078ef80e */
[C---:B------:R-:W-:Y:S02]  /*1c030*/  IMAD R3, R18.reuse, c[0x0][0x3dc], R5 ;  /* 0x0000f70012037a24 */ /* 0x040fe400078e0205 */
[----:B------:R-:W-:-:S04]  /*1c040*/  IMAD.WIDE.U32 R18, R18, c[0x0][0x3d8], R20 ;  /* 0x0000f60012127a25 */ /* 0x000fc800078e0014 */
[----:B------:R-:W-:Y:S01]  /*1c050*/  IMAD.SHL.U32 R76, R14, 0x2, RZ ;  /* 0x000000020e4c7824 */ /* 0x000fe200078e00ff */
[----:B------:R-:W-:Y:S01]  /*1c060*/  LEA R74, P0, R18, c[0x0][0x380], 0x1 ;  /* 0x0000e000124a7a11 */ /* 0x000fe200078008ff */
[----:B------:R-:W-:-:S03]  /*1c070*/  IMAD.IADD R3, R19, 0x1, R3 ;  /* 0x0000000113037824 */ /* 0x000fc600078e0203 */
[----:B------:R1:W2:Y:S02]  /*1c080*/  LDS.128 R60, [R76+0x1080] ;  /* 0x001080004c3c7984 */ /* 0x0002a40000000c00 */
[----:B------:R-:W-:Y:S02]  /*1c090*/  LEA.HI.X R73, R18, c[0x0][0x384], R3, 0x1, P0 ;  /* 0x0000e10012497a11 */ /* 0x000fe400000f0c03 */
        /* <DEDUP_REMOVED lines=24> */
[----:B------:R5:W1:Y:S01]  /*1c220*/  LDS.128 R16, [R76+0xc080] ;  /* 0x00c080004c107984 */ /* 0x000a620000000c00 */
        /* <DEDUP_REMOVED lines=9> */
[----:B-1---5:R-:W-:Y:S01]  /*1c2c0*/  @!P3 IMAD.WIDE R76, R0, 0x2, R78 ;  /* 0x00000002004cb825 */ /* 0x022fe200078e024e */
[----:B------:R-:W-:-:S03]  /*1c2d0*/  @!P0 LOP3.LUT R3, R3, 0xfffffff8, RZ, 0xc0, !PT ;  /* 0xfffffff803038812 */ /* 0x000fc600078ec0ff */
[--C-:B------:R-:W-:Y:S01]  /*1c2e0*/  @!P2 IMAD.WIDE R70, R71, 0x2, R78.reuse ;  /* 0x000000024746a825 */ /* 0x100fe200078e024e */
[----:B--2---:R1:W-:Y:S03]  /*1c2f0*/  @!P3 ST.E.128 [R76.64], R64 ;  /* 0x000000404c00b985 */ /* 0x0043e6000c101d1e */
[--C-:B------:R-:W-:Y:S01]  /*1c300*/  @!P1 IMAD.WIDE R68, R69, 0x2, R78.reuse ;  /* 0x0000000245449825 */ /* 0x100fe200078e024e */
[----:B---3--:R1:W-:Y:S03]  /*1c310*/  @!P2 ST.E.128 [R70.64], R48 ;  /* 0x000000304600a985 */ /* 0x0083e6000c101d1e */
[----:B------:R-:W-:Y:S01]  /*1c320*/  @!P0 IMAD.WIDE R78, R3, 0x2, R78 ;  /* 0x00000002034e8825 */ /* 0x000fe200078e024e */
[----:B----4-:R1:W-:Y:S04]  /*1c330*/  @!P1 ST.E.128 [R68.64], R32 ;  /* 0x0000002044009985 */ /* 0x0103e8000c101d1e */
[----:B------:R1:W-:Y:S02]  /*1c340*/  @!P0 ST.E.128 [R78.64], R16 ;  /* 0x000000104e008985 */ /* 0x0003e4000c101d1e */
.L_x_455:
[----:B--234-:R-:W-:Y:S05]  /*1c350*/  BSYNC B0 ;  /* 0x0000000000007941 */ /* 0x01cfea0003800000 */
.L_x_454:
[----:B------:R-:W-:Y:S01]  /*1c360*/  IADD3 R3, R75, 0x20, RZ ;  /* 0x000000204b037810 */ /* 0x000fe20007ffe0ff */
[----:B-1----:R1:W2:Y:S01]  /*1c370*/  SHFL.IDX PT, R35, R73, 0x1, 0x181f ;  /* 0x00381f0049237f89 */ /* 0x0022a200000e0000 */
        /* <DEDUP_REMOVED lines=28> */
.L_x_457:
[----:B------:R-:W-:Y:S05]  /*1c540*/  BSYNC B0 ;  /* 0x0000000000007941 */ /* 0x000fea0003800000 */
.L_x_456:
[----:B------:R-:W-:Y:S01]  /*1c550*/  IADD3 R3, R75, 0x40, RZ ;  /* 0x000000404b037810 */ /* 0x000fe20007ffe0ff */
[----:B--2---:R2:W4:Y:S01]  /*1c560*/  SHFL.IDX PT, R19, R73, 0x2, 0x181f ;  /* 0x00581f0049137f89 */ /* 0x00452200000e0000 */
[----:B------:R-:W-:Y:S02]  /*1c570*/  BSSY B0, `(.L_x_458) ;  /* 0x000001c000007945 */ /* 0x000fe40003800000 */
[----:B------:R-:W-:Y:S01]  /*1c580*/  ISETP.GE.AND P0, PT, R3, R2, PT ;  /* 0x000000020300720c */ /* 0x000fe20003f06270 */
[----:B------:R2:W1:-:S12]  /*1c590*/  SHFL.IDX PT, R18, R74, 0x2, 0x181f ;  /* 0x00581f004a127f89 */ /* 0x00045800000e0000 */
        /* <DEDUP_REMOVED lines=25> */
.L_x_459:
[----:B------:R-:W-:Y:S05]  /*1c730*/  BSYNC B0 ;  /* 0x0000000000007941 */ /* 0x000fea0003800000 */
.L_x_458:
[----:B------:R-:W-:Y:S01]  /*1c740*/  IADD3 R75, R75, 0x60, RZ ;  /* 0x000000604b4b7810 */ /* 0x000fe20007ffe0ff */
[----:B-1----:R1:W2:Y:S03]  /*1c750*/  SHFL.IDX PT, R11, R73, 0x3, 0x181f ;  /* 0x00781f00490b7f89 */ /* 0x0022a600000e0000 */
        /* <DEDUP_REMOVED lines=12> */
[--C-:B--2-4-:R-:W-:Y:S01]  /*1c820*/  @!P2 IMAD.WIDE R12, R0, 0x2, R10.reuse ;  /* 0x00000002000ca825 */ /* 0x114fe200078e020a */
        /* <DEDUP_REMOVED lines=12> */
[----:B--2---:R-:W-:-:S05]  /*1c8f0*/  LOP3.LUT R3, R0, 0xfffffff8, RZ, 0xc0, !PT ;  /* 0xfffffff800037812 */ /* 0x004fca00078ec0ff */
[----:B------:R-:W-:-:S05]  /*1c900*/  IMAD.WIDE R10, R3, 0x2, R10 ;  /* 0x00000002030a7825 */ /* 0x000fca00078e020a */
[----:B------:R-:W-:Y:S01]  /*1c910*/  ST.E.128 [R10.64], R4 ;  /* 0x000000040a007985 */ /* 0x000fe2000c101d1e */
[----:B------:R-:W-:Y:S05]  /*1c920*/  EXIT ;  /* 0x000000000000794d */ /* 0x000fea0003800000 */
.L_x_452:
        /* <DEDUP_REMOVED lines=28> */
[----:B-----5:R-:W2:Y:S04]  /*1caf0*/  LDG.E R4, [R6.64] ;  /* 0x0000001e06047981 */ /* 0x020ea8000c1e1900 */
[----:B------:R-:W2:Y:S02]  /*1cb00*/  LDG.E R3, [R6.64+0x4] ;  /* 0x0000041e06037981 */ /* 0x000ea4000c1e1900 */
[----:B--2---:R-:W-:Y:S02]  /*1cb10*/  IADD3 R4, -R4, R3, RZ ;  /* 0x0000000304047210 */ /* 0x004fe40007ffe1ff */
.L_x_460:
        /* <DEDUP_REMOVED lines=12> */
[----:B------:R-:W-:Y:S01]  /*1cbe0*/  IMAD.MOV.U32 R2, RZ, RZ, c[0x0][0x4e8] ;  /* 0x00013a00ff027624 */ /* 0x000fe200078e00ff */
[----:B------:R-:W-:Y:S01]  /*1cbf0*/  ULDC.64 UR4, c[0x0][0x490] ;  /* 0x0001240000047ab9 */ /* 0x000fe20000000a00 */
[----:B------:R-:W-:Y:S01]  /*1cc00*/  IMAD.MOV.U32 R6, RZ, RZ, R0 ;  /* 0x000000ffff067224 */ /* 0x000fe200078e0000 */
[----:B------:R-:W-:Y:S02]  /*1cc10*/  UIMAD UR7, UR8, UR4, URZ ;  /* 0x00000004080772a4 */ /* 0x000fe4000f8e023f */
[----:B------:R-:W-:Y:S01]  /*1cc20*/  ISETP.NE.AND P0, PT, R2, 0x1, PT ;  /* 0x000000010200780c */ /* 0x000fe20003f05270 */
[----:B------:R-:W-:Y:S02]  /*1cc30*/  UMOV UR12, UR10 ;  /* 0x0000000a000c7c82 */ /* 0x000fe40008000000 */
[----:B------:R-:W-:Y:S02]  /*1cc40*/  UMOV UR13, UR11 ;  /* 0x0000000b000d7c82 */ /* 0x000fe40008000000 */
[----:B------:R-:W-:-:S02]  /*1cc50*/  UIMAD.WIDE.U32 UR12, UR20, UR4, UR12 ;  /* 0x00000004140c72a5 */ /* 0x000fc4000f8e000c */
[----:B------:R-:W-:-:S03]  /*1cc60*/  UIMAD UR7, UR20, UR5, UR7 ;  /* 0x00000005140772a4 */ /* 0x000fc6000f8e0207 */
[----:B------:R-:W-:Y:S02]  /*1cc70*/  ULDC.64 UR4, c[0x0][0x498] ;  /* 0x0001260000047ab9 */ /* 0x000fe40000000a00 */
[----:B------:R-:W-:Y:S01]  /*1cc80*/  UIADD3 UR13, UR7, UR13, URZ ;  /* 0x0000000d070d7290 */ /* 0x000fe2000fffe03f */
[----:B------:R-:W-:Y:S01]  /*1cc90*/  @P0 IMAD.HI.U32 R2, R0, c[0x0][0x4ec], RZ ;  /* 0x00013b0000020a27 */ /* 0x000fe200078e00ff */
[----:B------:R-:W-:Y:S02]  /*1cca0*/  UIMAD UR7, UR6, UR4, URZ ;  /* 0x00000004060772a4 */ /* 0x000fe4000f8e023f */
[----:B------:R-:W-:Y:S02]  /*1ccb0*/  UIMAD.WIDE.U32 UR12, UR29, UR4, UR12 ;  /* 0x000000041d0c72a5 */ /* 0x000fe4000f8e000c */
[----:B------:R-:W-:Y:S01]  /*1ccc0*/  @P0 SHF.R.U32.HI R6, RZ, c[0x0][0x4f0], R2 ;  /* 0x00013c00ff060a19 */ /* 0x000fe20000011602 */
[----:B------:R-:W-:-:S03]  /*1ccd0*/  UIMAD UR5, UR29, UR5, UR7 ;  /* 0x000000051d0572a4 */ /* 0x000fc6000f8e0207 */
[C---:B------:R-:W-:Y:S02]  /*1cce0*/  IADD3 R5, -R6.reuse, RZ, RZ ;  /* 0x000000ff06057210 */ /* 0x040fe40007ffe1ff */
[----:B------:R-:W-:Y:S02]  /*1ccf0*/  SHF.R.S32.HI R3, RZ, 0x1f, R6 ;  /* 0x0000001fff037819 */ /* 0x000fe40000011406 */
[----:B------:R-:W-:Y:S01]  /*1cd00*/  IADD3 R6, P0, R6, UR12, RZ ;  /* 0x0000000c06067c10 */ /* 0x000fe2000ff1e0ff */
[----:B------:R-:W-:Y:S02]  /*1cd10*/  IMAD R5, R5, c[0x0][0x4e8], R0 ;  /* 0x00013a0005057a24 */ /* 0x000fe400078e0200 */
[----:B------:R-:W-:-:S03]  /*1cd20*/  IMAD.U32 R0, RZ, RZ, UR5 ;  /* 0x00000005ff007e24 */ /* 0x000fc6000f8e00ff */
[----:B------:R-:W-:Y:S02]  /*1cd30*/  SHF.R.S32.HI R2, RZ, 0x1f, R5 ;  /* 0x0000001fff027819 */ /* 0x000fe40000011405 */
[----:B------:R-:W-:-:S03]  /*1cd40*/  IADD3.X R7, R3, UR13, R0, P0, !PT ;  /* 0x0000000d03077c10 */ /* 0x000fc600087fe400 */
[----:B------:R-:W-:Y:S02]  /*1cd50*/  IMAD R0, R2, c[0x0][0x488], RZ ;  /* 0x0001220002007a24 */ /* 0x000fe400078e02ff */
[----:B------:R-:W-:-:S04]  /*1cd60*/  IMAD.WIDE.U32 R6, R5, c[0x0][0x488], R6 ;  /* 0x0001220005067a25 */ /* 0x000fc800078e0006 */
[----:B------:R-:W-:Y:S01]  /*1cd70*/  IMAD R0, R5, c[0x0][0x48c], R0 ;  /* 0x0001230005007a24 */ /* 0x000fe200078e0200 */
[----:B------:R-:W-:Y:S01]  /*1cd80*/  LEA R2, P0, R6, c[0x0][0x450], 0x2 ;  /* 0x0001140006027a11 */ /* 0x000fe200078010ff */
[----:B------:R-:W-:-:S03]  /*1cd90*/  IMAD.MOV.U32 R5, RZ, RZ, -0x800000 ;  /* 0xff800000ff057424 */ /* 0x000fc600078e00ff */
[----:B------:R-:W-:-:S04]  /*1cda0*/  IADD3 R3, R7, R0, RZ ;  /* 0x0000000007037210 */ /* 0x000fc80007ffe0ff */
[----:B------:R-:W-:-:S05]  /*1cdb0*/  LEA.HI.X R3, R6, c[0x0][0x454], R3, 0x2, P0 ;  /* 0x0001150006037a11 */ /* 0x000fca00000f1403 */
[----:B------:R1:W-:Y:S02]  /*1cdc0*/  STG.E [R2.64], R5 ;  /* 0x0000000502007986 */ /* 0x0003e4000c10191e */
.L_x_462:
[----:B------:R-:W-:Y:S05]  /*1cdd0*/  BSYNC B0 ;  /* 0x0000000000007941 */ /* 0x000fea0003800000 */
.L_x_461:
[----:B-1----:R-:W1:Y:S01]  /*1cde0*/  S2R R5, SR_CTAID.X ;  /* 0x0000000000057919 */ /* 0x002e620000002500 */
[----:B------:R-:W-:Y:S01]  /*1cdf0*/  SHF.R.S32.HI R0, RZ, 0x1f, R9 ;  /* 0x0000001fff007819 */ /* 0x000fe20000011409 */
[----:B------:R-:W-:Y:S01]  /*1ce00*/  ULDC.64 UR4, c[0x0][0x3a0] ;  /* 0x0000e80000047ab9 */ /* 0x000fe20000000a00 */
[----:B------:R-:W-:Y:S01]  /*1ce10*/  IMAD.MOV.U32 R2, RZ, RZ, c[0x0][0x4e8] ;  /* 0x00013a00ff027624 */ /* 0x000fe200078e00ff */
[----:B------:R-:W-:Y:S01]  /*1ce20*/  UIMAD UR7, UR11, UR4, URZ ;  /* 0x000000040b0772a4 */ /* 0x000fe2000f8e023f */
[----:B------:R-:W-:Y:S01]  /*1ce30*/  LEA.HI R0, R0, R9, RZ, 0x3 ;  /* 0x0000000900007211 */ /* 0x000fe200078f18ff */
[----:B------:R-:W-:Y:S01]  /*1ce40*/  UIMAD.WIDE.U32 UR12, UR10, UR4, URZ ;  /* 0x000000040a0c72a5 */ /* 0x000fe2000f8e003f */
[----:B-----5:R-:W-:Y:S01]  /*1ce50*/  IMAD R4, R4, c[0x0][0x4e8], RZ ;  /* 0x00013a0004047a24 */ /* 0x020fe200078e02ff */
[----:B------:R-:W-:Y:S01]  /*1ce60*/  ISETP.NE.AND P0, PT, R2, 0x1, PT ;  /* 0x000000010200780c */ /* 0x000fe20003f05270 */
[----:B------:R-:W-:Y:S01]  /*1ce70*/  UIMAD UR7, UR10, UR5, UR7 ;  /* 0x000000050a0772a4 */ /* 0x000fe2000f8e0207 */
[----:B------:R-:W-:Y:S01]  /*1ce80*/  LOP3.LUT R6, R0, 0xfffffff8, RZ, 0xc0, !PT ;  /* 0xfffffff800067812 */ /* 0x000fe200078ec0ff */
[----:B------:R-:W-:Y:S01]  /*1ce90*/  BSSY B0, `(.L_x_463) ;  /* 0x0000042000007945 */ /* 0x000fe20003800000 */
[----:B------:R-:W-:Y:S01]  /*1cea0*/  SHF.R.S32.HI R0, RZ, 0x3, R0 ;  /* 0x00000003ff007819 */ /* 0x000fe20000011400 */
[----:B------:R-:W-:-:S02]  /*1ceb0*/  ULDC.64 UR4, c[0x0][0x3e8] ;  /* 0x0000fa0000047ab9 */ /* 0x000fc40000000a00 */
[----:B------:R-:W-:Y:S01]  /*1cec0*/  IMAD.IADD R9, R9, 0x1, -R6 ;  /* 0x0000000109097824 */ /* 0x000fe200078e0a06 */
[----:B------:R-:W-:Y:S02]  /*1ced0*/  UIADD3 UR13, UR13, UR7, URZ ;  /* 0x000000070d0d7290 */ /* 0x000fe4000fffe03f */
[----:B------:R-:W-:Y:S02]  /*1cee0*/  UIMAD UR7, UR8, UR4, URZ ;  /* 0x00000004080772a4 */ /* 0x000fe4000f8e023f */
[C---:B------:R-:W-:Y:S01]  /*1cef0*/  LEA R2, R9.reuse, R0, 0x5 ;  /* 0x0000000009027211 */ /* 0x040fe200078e28ff */
[----:B------:R-:W-:Y:S01]  /*1cf00*/  UIMAD.WIDE.U32 UR12, UR20, UR4, UR12 ;  /* 0x00000004140c72a5 */ /* 0x000fe2000f8e000c */
[----:B------:R-:W-:Y:S01]  /*1cf10*/  SHF.L.U32 R9, R9, 0x3, RZ ;  /* 0x0000000309097819 */ /* 0x000fe200000006ff */
[----:B------:R-:W-:Y:S02]  /*1cf20*/  UIMAD UR7, UR20, UR5, UR7 ;  /* 0x00000005140772a4 */ /* 0x000fe4000f8e0207 */
[C---:B-1----:R-:W-:Y:S01]  /*1cf30*/  IMAD R3, R5.reuse, 0x80, R2 ;  /* 0x0000008005037824 */ /* 0x042fe200078e0202 */
[----:B------:R-:W-:Y:S01]  /*1cf40*/  ULDC.64 UR4, c[0x0][0x3f0] ;  /* 0x0000fc0000047ab9 */ /* 0x000fe20000000a00 */
[----:B------:R-:W-:Y:S01]  /*1cf50*/  IMAD R5, R5, 0x80, R0 ;  /* 0x0000008005057824 */ /* 0x000fe200078e0200 */
[----:B------:R-:W-:Y:S01]  /*1cf60*/  UIMAD UR6, UR6, UR4, URZ ;  /* 0x00000004060672a4 */ /* 0x000fe2000f8e023f */
[----:B------:R-:W-:Y:S01]  /*1cf70*/  @P0 IMAD.HI.U32 R2, R3, c[0x0][0x4ec], RZ ;  /* 0x00013b0003020a27 */ /* 0x000fe200078e00ff */
[----:B------:R-:W-:Y:S01]  /*1cf80*/  UIADD3 UR13, UR7, UR13, URZ ;  /* 0x0000000d070d7290 */ /* 0x000fe2000fffe03f */
[----:B------:R-:W-:Y:S01]  /*1cf90*/  IADD3 R8, R9, 0x40, RZ ;  /* 0x0000004009087810 */ /* 0x000fe20007ffe0ff */
[----:B------:R-:W-:Y:S01]  /*1cfa0*/  UIMAD UR5, UR29, UR5, UR6 ;  /* 0x000000051d0572a4 */ /* 0x000fe2000f8e0206 */
[----:B------:R-:W-:Y:S01]  /*1cfb0*/  IMAD.MOV.U32 R7, RZ, RZ, R3 ;  /* 0x000000ffff077224 */ /* 0x000fe200078e0003 */
[----:B------:R-:W-:Y:S01]  /*1cfc0*/  @P0 SHF.R.U32.HI R7, RZ, c[0x0][0x4f0], R2 ;  /* 0x00013c00ff070a19 */ /* 0x000fe20000011602 */
[----:B------:R-:W-:-:S03]  /*1cfd0*/  UIMAD.WIDE.U32 UR12, UR29, UR4, UR12 ;  /* 0x000000041d0c72a5 */ /* 0x000fc6000f8e000c */
[C---:B------:R-:W-:Y:S01]  /*1cfe0*/  IADD3 R6, -R7.reuse, RZ, RZ ;  /* 0x000000ff07067210 */ /* 0x040fe20007ffe1ff */
[----:B------:R-:W-:Y:S01]  /*1cff0*/  UIADD3 UR5, UR13, UR5, URZ ;  /* 0x000000050d057290 */ /* 0x000fe2000fffe03f */
[----:B------:R-:W-:Y:S01]  /*1d000*/  SHF.R.S32.HI R2, RZ, 0x1f, R7 ;  /* 0x0000001fff027819 */ /* 0x000fe20000011407 */
[----:B------:R-:W-:Y:S02]  /*1d010*/  IMAD.U32 R11, RZ, RZ, UR13 ;  /* 0x0000000dff0b7e24 */ /* 0x000fe4000f8e00ff */
[----:B------:R-:W-:Y:S02]  /*1d020*/  IMAD R6, R6, c[0x0][0x4e8], R3 ;  /* 0x00013a0006067a24 */ /* 0x000fe400078e0203 */
[----:B------:R-:W-:Y:S01]  /*1d030*/  MOV R11, UR5 ;  /* 0x00000005000b7c02 */ /* 0x000fe20008000f00 */
[----:B------:R-:W-:Y:S02]  /*1d040*/  IMAD R2, R2, c[0x0][0x3e0], RZ ;  /* 0x0000f80002027a24 */ /* 0x000fe400078e02ff */
[----:B------:R-:W-:Y:S01]  /*1d050*/  IMAD.U32 R10, RZ, RZ, UR12 ;  /* 0x0000000cff0a7e24 */ /* 0x000fe2000f8e00ff */
[----:B------:R-:W-:Y:S01]  /*1d060*/  SHF.R.S32.HI R3, RZ, 0x1f, R6 ;  /* 0x0000001fff037819 */ /* 0x000fe20000011406 */
[----:B------:R-:W-:-:S02]  /*1d070*/  IMAD R2, R7, c[0x0][0x3e4], R2 ;  /* 0x0000f90007027a24 */ /* 0x000fc400078e0202 */
[----:B------:R-:W-:Y:S01]  /*1d080*/  IMAD.WIDE.U32 R10, R7, c[0x0][0x3e0], R10 ;  /* 0x0000f800070a7a25 */ /* 0x000fe200078e000a */
[----:B------:R-:W-:-:S03]  /*1d090*/  IADD3 R7, R9, 0x80, RZ ;  /* 0x0000008009077810 */ /* 0x000fc60007ffe0ff */
[----:B------:R-:W-:Y:S02]  /*1d0a0*/  IMAD R3, R3, c[0x0][0x3d8], RZ ;  /* 0x0000f60003037a24 */ /* 0x000fe400078e02ff */
[----:B------:R-:W-:Y:S02]  /*1d0b0*/  IMAD.IADD R11, R11, 0x1, R2 ;  /* 0x000000010b0b7824 */ /* 0x000fe400078e0202 */
[C---:B------:R-:W-:Y:S02]  /*1d0c0*/  IMAD R3, R6.reuse, c[0x0][0x3dc], R3 ;  /* 0x0000f70006037a24 */ /* 0x040fe400078e0203 */
[----:B------:R-:W-:Y:S01]  /*1d0d0*/  IMAD.WIDE.U32 R10, R6, c[0x0][0x3d8], R10 ;  /* 0x0000f600060a7a25 */ /* 0x000fe200078e000a */
[----:B------:R-:W-:-:S04]  /*1d0e0*/  IADD3 R6, R9, 0xc0, RZ ;  /* 0x000000c009067810 */ /* 0x000fc80007ffe0ff */
[----:B------:R-:W-:Y:S02]  /*1d0f0*/  IADD3 R3, R11, R3, RZ ;  /* 0x000000030b037210 */ /* 0x000fe40007ffe0ff */
        /* <DEDUP_REMOVED lines=21> */
[----:B------:R2:W-:Y:S03]  /*1d250*/  @!P3 ST.E.128 [R14.64], RZ ;  /* 0x000000ff0e00b985 */ /* 0x0005e6000c101d1e */
[--C-:B------:R-:W-:Y:S01]  /*1d260*/  @!P1 IMAD.WIDE R2, R2, 0x2, R12.reuse ;  /* 0x0000000202029825 */ /* 0x100fe200078e020c */
[----:B------:R2:W-:Y:S03]  /*1d270*/  @!P2 ST.E.128 [R16.64], RZ ;  /* 0x000000ff1000a985 */ /* 0x0005e6000c101d1e */
[----:B------:R-:W-:Y:S01]  /*1d280*/  @!P0 IMAD.WIDE R12, R0, 0x2, R12 ;  /* 0x00000002000c8825 */ /* 0x000fe200078e020c */
[----:B------:R2:W-:Y:S04]  /*1d290*/  @!P1 ST.E.128 [R2.64], RZ ;  /* 0x000000ff02009985 */ /* 0x0005e8000c101d1e */
[----:B------:R2:W-:Y:S02]  /*1d2a0*/  @!P0 ST.E.128 [R12.64], RZ ;  /* 0x000000ff0c008985 */ /* 0x0005e4000c101d1e */
.L_x_464:
[----:B------:R-:W-:Y:S05]  /*1d2b0*/  BSYNC B0 ;  /* 0x0000000000007941 */ /* 0x000fea0003800000 */
.L_x_463:
        /* <DEDUP_REMOVED lines=27> */
.L_x_466:
[----:B------:R-:W-:Y:S05]  /*1d470*/  BSYNC B0 ;  /* 0x0000000000007941 */ /* 0x000fea0003800000 */
.L_x_465:
        /* <DEDUP_REMOVED lines=16> */
[----:B-1--4-:R-:W-:Y:S01]  /*1d580*/  @!P3 IMAD.WIDE R14, R9, 0x2, R12 ;  /* 0x00000002090eb825 */ /* 0x012fe200078e020c */
        /* <DEDUP_REMOVED lines=10> */
.L_x_468:
[----:B------:R-:W-:Y:S05]  /*1d630*/  BSYNC B0 ;  /* 0x0000000000007941 */ /* 0x000fea0003800000 */
.L_x_467:
[----:B------:R-:W-:Y:S01]  /*1d640*/  IADD3 R5, R5, 0x60, RZ ;  /* 0x0000006005057810 */ /* 0x000fe20007ffe0ff */
[----:B-1----:R1:W2:Y:S03]  /*1d650*/  SHFL.IDX PT, R3, R10, 0x3, 0x181f ;  /* 0x00781f000a037f89 */ /* 0x0022a600000e0000 */
[----:B------:R-:W-:Y:S01]  /*1d660*/  ISETP.GE.AND P0, PT, R5, R4, PT ;  /* 0x000000040500720c */ /* 0x000fe20003f06270 */
[----:B------:R1:W3:-:S12]  /*1d670*/  SHFL.IDX PT, R2, R11, 0x3, 0x181f ;  /* 0x00781f000b027f89 */ /* 0x0002d800000e0000 */
[----:B------:R-:W-:Y:S05]  /*1d680*/  @P0 EXIT ;  /* 0x000000000000094d */ /* 0x000fea0003800000 */
[----:B------:R-:W-:Y:S02]  /*1d690*/  ISETP.GE.AND P1, PT, R8, c[0x0][0x3c8], PT ;  /* 0x0000f20008007a0c */ /* 0x000fe40003f26270 */
[----:B------:R-:W-:Y:S02]  /*1d6a0*/  ISETP.GE.AND P0, PT, R7, c[0x0][0x3c8], PT ;  /* 0x0000f20007007a0c */ /* 0x000fe40003f06270 */
[----:B------:R-:W-:-:S09]  /*1d6b0*/  ISETP.GE.AND P2, PT, R9, c[0x0][0x3c8], PT ;  /* 0x0000f20009007a0c */ /* 0x000fd20003f46270 */
[----:B------:R-:W-:Y:S02]  /*1d6c0*/  @!P1 SHF.R.S32.HI R5, RZ, 0x1f, R8 ;  /* 0x0000001fff059819 */ /* 0x000fe40000011408 */
[----:B------:R-:W-:Y:S02]  /*1d6d0*/  @!P0 SHF.R.S32.HI R0, RZ, 0x1f, R7 ;  /* 0x0000001fff008819 */ /* 0x000fe40000011407 */
[----:B------:R-:W-:Y:S01]  /*1d6e0*/  @!P1 LEA.HI R5, R5, R8, RZ, 0x3 ;  /* 0x0000000805059211 */ /* 0x000fe200078f18ff */
[--C-:B--23--:R-:W-:Y:S01]  /*1d6f0*/  @!P2 IMAD.WIDE R8, R9, 0x2, R2.reuse ;  /* 0x000000020908a825 */ /* 0x10cfe200078e0202 */
[----:B------:R-:W-:Y:S02]  /*1d700*/  @!P0 LEA.HI R0, R0, R7, RZ, 0x3 ;  /* 0x0000000700008211 */ /* 0x000fe400078f18ff */
[----:B------:R-:W-:Y:S02]  /*1d710*/  @!P1 LOP3.LUT R5, R5, 0xfffffff8, RZ, 0xc0, !PT ;  /* 0xfffffff805059812 */ /* 0x000fe400078ec0ff */
[----:B------:R-:W-:Y:S01]  /*1d720*/  @!P0 LOP3.LUT R7, R0, 0xfffffff8, RZ, 0xc0, !PT ;  /* 0xfffffff800078812 */ /* 0x000fe200078ec0ff */
[----:B------:R2:W-:Y:S02]  /*1d730*/  @!P2 ST.E.128 [R8.64], RZ ;  /* 0x000000ff0800a985 */ /* 0x0005e4000c101d1e */
[----:B------:R-:W-:-:S04]  /*1d740*/  @!P1 IMAD.WIDE R4, R5, 0x2, R2 ;  /* 0x0000000205049825 */ /* 0x000fc800078e0202 */
[----:B-1----:R-:W-:Y:S01]  /*1d750*/  @!P0 IMAD.WIDE R10, R7, 0x2, R2 ;  /* 0x00000002070a8825 */ /* 0x002fe200078e0202 */
[----:B------:R2:W-:Y:S04]  /*1d760*/  @!P1 ST.E.128 [R4.64], RZ ;  /* 0x000000ff04009985 */ /* 0x0005e8000c101d1e */
[----:B------:R2:W-:Y:S01]  /*1d770*/  @!P0 ST.E.128 [R10.64], RZ ;  /* 0x000000ff0a008985 */ /* 0x0005e2000c101d1e */
[----:B------:R-:W-:-:S13]  /*1d780*/  ISETP.GE.AND P0, PT, R6, c[0x0][0x3c8], PT ;  /* 0x0000f20006007a0c */ /* 0x000fda0003f06270 */
[----:B------:R-:W-:Y:S05]  /*1d790*/  @P0 EXIT ;  /* 0x000000000000094d */ /* 0x000fea0003800000 */
[----:B--2---:R-:W-:-:S04]  /*1d7a0*/  SHF.R.S32.HI R5, RZ, 0x1f, R6 ;  /* 0x0000001fff057819 */ /* 0x004fc80000011406 */
[----:B------:R-:W-:-:S04]  /*1d7b0*/  LEA.HI R5, R5, R6, RZ, 0x3 ;  /* 0x0000000605057211 */ /* 0x000fc800078f18ff */
[----:B------:R-:W-:-:S05]  /*1d7c0*/  LOP3.LUT R5, R5, 0xfffffff8, RZ, 0xc0, !PT ;  /* 0xfffffff805057812 */ /* 0x000fca00078ec0ff */
[----:B------:R-:W-:-:S05]  /*1d7d0*/  IMAD.WIDE R2, R5, 0x2, R2 ;  /* 0x0000000205027825 */ /* 0x000fca00078e0202 */
[----:B------:R-:W-:Y:S01]  /*1d7e0*/  ST.E.128 [R2.64], RZ ;  /* 0x000000ff02007985 */ /* 0x000fe2000c101d1e */
[----:B------:R-:W-:Y:S05]  /*1d7f0*/  EXIT ;  /* 0x000000000000794d */ /* 0x000fea0003800000 */
.L_x_469:
        /* <DEDUP_REMOVED lines=16> */
.L_x_1533:


//--------------------- .text._ZN7cutlass13device_kernelIN5flash19enable_sm80_to_sm89INS1_16FlashAttnFwdSm80INS1_25CollectiveMainloopFwdSm80ILi8ELi1ELb1EN4cute5tupleIJNS5_1CILi128EEENS7_ILi64EEENS7_ILi256EEEEEELi256ENS_10bfloat16_tEfNS_4arch4Sm80ELb1ELb0ELb1ELb0ELb0ELb0ELb1ELb0EEENS1_21CollectiveEpilogueFwdINS6_IJS8_SA_S9_EEENS6_IJNS7_ILi1EEESI_SI_EEESC_SE_Li256ELb0ELb1ELb0ELb0EEENS1_30DynamicPersistentTileSchedulerILi256ELi256ELb0ELb1ELb0EEEEEEEEEvNT_6ParamsE --------------------------
	.section	.text._ZN7cutlass13device_kernelIN5flash19enable_sm80_to_sm89INS1_16FlashAttnFwdSm80INS1_25CollectiveMainloopFwdSm80ILi8ELi1ELb1EN4cute5tupleIJNS5_1CILi128EEENS7_ILi64EEENS7_ILi256EEEEEELi256ENS_10bfloat16_tEfNS_4arch4Sm80ELb1ELb0ELb1ELb0ELb0ELb0ELb1ELb0EEENS1_21CollectiveEpilogueFwdINS6_IJS8_SA_S9_EEENS6_IJNS7_ILi1EEESI_SI_EEESC_SE_Li256ELb0ELb1ELb0ELb0EEENS1_30DynamicPersistentTileSchedulerILi256ELi256ELb0ELb1ELb0EEEEEEEEEvNT_6ParamsE,"ax",@progbits
	.sectioninfo	@"SHI_REGISTERS=255"
	.align	128
.text._ZN7cutlass13device_kernelIN5flash19enable_sm80_to_sm89INS1_16FlashAttnFwdSm80INS1_25CollectiveMainloopFwdSm80ILi8ELi1ELb1EN4cute5tupleIJNS5_1CILi128EEENS7_ILi64EEENS7_ILi256EEEEEELi256ENS_10bfloat16_tEfNS_4arch4Sm80ELb1ELb0ELb1ELb0ELb0ELb0ELb1ELb0EEENS1_21CollectiveEpilogueFwdINS6_IJS8_SA_S9_EEENS6_IJNS7_ILi1EEESI_SI_EEESC_SE_Li256ELb0ELb1ELb0ELb0EEENS1_30DynamicPersistentTileSchedulerILi256ELi256ELb0ELb1ELb0EEEEEEEEEvNT_6ParamsE:
        .type           _ZN7cutlass13device_kernelIN5flash19enable_sm80_to_sm89INS1_16FlashAttnFwdSm80INS1_25CollectiveMainloopFwdSm80ILi8ELi1ELb1EN4cute5tupleIJNS5_1CILi128EEENS7_ILi64EEENS7_ILi256EEEEEELi256ENS_10bfloat16_tEfNS_4arch4Sm80ELb1ELb0ELb1ELb0ELb0ELb0ELb1ELb0EEENS1_21CollectiveEpilogueFwdINS6_IJS8_SA_S9_EEENS6_IJNS7_ILi1EEESI_SI_EEESC_SE_Li256ELb0ELb1ELb0ELb0EEENS1_30DynamicPersistentTileSchedulerILi256ELi256ELb0ELb1ELb0EEEEEEEEEvNT_6ParamsE,@function
        .size           _ZN7cutlass13device_kernelIN5flash19enable_sm80_to_sm89INS1_16FlashAttnFwdSm80INS1_25CollectiveMainloopFwdSm80ILi8ELi1ELb1EN4cute5tupleIJNS5_1CILi128EEENS7_ILi64EEENS7_ILi256EEEEEELi256ENS_10bfloat16_tEfNS_4arch4Sm80ELb1ELb0ELb1ELb0ELb0ELb0ELb1ELb0EEENS1_21CollectiveEpilogueFwdINS6_IJS8_SA_S9_EEENS6_IJNS7_ILi1EEESI_SI_EEESC_SE_Li256ELb0ELb1ELb0ELb0EEENS1_30DynamicPersistentTileSchedulerILi256ELi256ELb0ELb1ELb0EEEEEEEEEvNT_6ParamsE,(.L_x_1534 - _ZN7cutlass13device_kernelIN5flash19enable_sm80_to_sm89INS1_16FlashAttnFwdSm80INS1_25CollectiveMainloopFwdSm80ILi8ELi1ELb1EN4cute5tupleIJNS5_1CILi128EEENS7_ILi64EEENS7_ILi256EEEEEELi256ENS_10bfloat16_tEfNS_4arch4Sm80ELb1ELb0ELb1ELb0ELb0ELb0ELb1ELb0EEENS1_21CollectiveEpilogueFwdINS6_IJS8_SA_S9_EEENS6_IJNS7_ILi1EEESI_SI_EEESC_SE_Li256ELb0ELb1ELb0ELb0EEENS1_30DynamicPersistentTileSchedulerILi256ELi256ELb0ELb1ELb0EEEEEEEEEvNT_6ParamsE)
        .other          _ZN7cutlass13device_kernelIN5flash19enable_sm80_to_sm89INS1_16FlashAttnFwdSm80INS1_25CollectiveMainloopFwdSm80ILi8ELi1ELb1EN4cute5tupleIJNS5_1CILi128EEENS7_ILi64EEENS7_ILi256EEEEEELi256ENS_10bfloat16_tEfNS_4arch4Sm80ELb1ELb0ELb1ELb0ELb0ELb0ELb1ELb0EEENS1_21CollectiveEpilogueFwdINS6_IJS8_SA_S9_EEENS6_IJNS7_ILi1EEESI_SI_EEESC_SE_Li256ELb0ELb1ELb0ELb0EEENS1_30DynamicPersistentTileSchedulerILi256ELi256ELb0ELb1ELb0EEEEEEEEEvNT_6ParamsE,@"STO_CUDA_ENTRY STV_DEFAULT"
_ZN7cutlass13device_kernelIN5flash19enable_sm80_to_sm89INS1_16FlashAttnFwdSm80INS1_25CollectiveMainloopFwdSm80ILi8ELi1ELb1EN4cute5tupleIJNS5_1CILi128EEENS7_ILi64EEENS7_ILi256EEEEEELi256ENS_10bfloat16_tEfNS_4arch4Sm80ELb1ELb0ELb1ELb0ELb0ELb0ELb1ELb0EEENS1_21CollectiveEpilogueFwdINS6_IJS8_SA_S9_EEENS6_IJNS7_ILi1EEESI_SI_EEESC_SE_Li256ELb0ELb1ELb0ELb0EEENS1_30DynamicPersistentTileSchedulerILi256ELi256ELb0ELb1ELb0EEEEEEEEEvNT_6ParamsE:
[----:B------:R-:W-:-:S03]  /*0000*/  MOV R1, c[0x0][0x28] ;  /* 0x00000a0000017a02 */ /* 0x000fc60000000f00 */
[----:B------:R-:W1:Y:S01]  /*0010*/  S2R R21, SR_TID.X ;  /* 0x0000000000157919 */ /* 0x000e620000002100 */
[----:B------:R-:W-:-:S03]  /*0020*/  IADD3 R1, R1, -0x140, RZ ;  /* 0xfffffec001017810 */ /* 0x000fc60007ffe0ff */
[----:B------:R-:W2:Y:S01]  /*0030*/  S2R R15, SR_CTAID.X ;  /* 0x00000000000f7919 */ /* 0x000ea20000002500 */
[----:B-1----:R-:W-:-:S05]  /*0040*/  SHF.R.U32.HI R2, RZ, 0x5, R21 ;  /* 0x00000005ff027819 */ /* 0x002fca0000011615 */
[----:B------:R-:W1:Y:S02]  /*0050*/  SHFL.IDX PT, R0, R2, RZ, 0x1f ;  /* 0x00001fff02007589 */ /* 0x000e6400000e0000 */
[----:B-1----:R-:W-:Y:S02]  /*0060*/  ISETP.GE.AND P0, PT, R0, 0x1, PT ;  /* 0x000000010000780c */ /* 0x002fe40003f06270 */
[----:B------:R1:W-:Y:S11]  /*0070*/  STL [R1+0xec], R0 ;  /* 0x0000ec0001007387 */ /* 0x0003f60000100800 */
[----:B------:R-:W-:Y:S06]  /*0080*/  @P0 BAR.ARV 0x4, 0x100 ;  /* 0x0104000000000b1d */ /* 0x000fec0000002000 */
[----:B--2---:R-:W-:-:S13]  /*0090*/  ISETP.GE.AND P0, PT, R15, c[0x0][0x538], PT ;  /* 0x00014e000f007a0c */ /* 0x004fda0003f06270 */
[----:B------:R-:W-:Y:S05]  /*00a0*/  @P0 EXIT ;  /* 0x000000000000094d */ /* 0x000fea0003800000 */
[----:B-1----:R-:W-:Y:S01]  /*00b0*/  SHF.R.S32.HI R12, RZ, 0x1f, R21 ;  /* 0x0000001fff0c7819 */ /* 0x002fe20000011415 */
[----:B------:R-:W-:-:S03]  /*00c0*/  ULDC.64 UR6, c[0x0][0x118] ;  /* 0x0000460000067ab9 */ /* 0x000fc60000000a00 */
[CC--:B------:R-:W-:Y:S02]  /*00d0*/  LEA.HI R13, R12.reuse, R21.reuse, RZ, 0x3 ;  /* 0x000000150c0d7211 */ /* 0x0c0fe400078f18ff */
[CC--:B------:R-:W-:Y:S02]  /*00e0*/  LEA.HI R2, R12.reuse, R21.reuse, RZ, 0x4 ;  /* 0x000000150c027211 */ /* 0x0c0fe400078f20ff */
[----:B------:R-:W-:Y:S02]  /*00f0*/  LEA.HI R14, R12, R21, RZ, 0x2 ;  /* 0x000000150c0e7211 */ /* 0x000fe400078f10ff */
[----:B------:R-:W-:Y:S02]  /*0100*/  SHF.R.S32.HI R20, RZ, 0x3, R13 ;  /* 0x00000003ff147819 */ /* 0x000fe4000001140d */
[----:B------:R-:W-:Y:S02]  /*0110*/  SHF.R.S32.HI R5, RZ, 0x4, R2 ;  /* 0x00000004ff057819 */ /* 0x000fe40000011402 */
[----:B------:R-:W-:Y:S01]  /*0120*/  LOP3.LUT R0, R2, 0xfffffff0, RZ, 0xc0, !PT ;  /* 0xfffffff002007812 */ /* 0x000fe200078ec0ff */
[----:B------:R-:W-:Y:S01]  /*0130*/  IMAD.SHL.U32 R6, R20, 0x40, RZ ;  /* 0x0000004014067824 */ /* 0x000fe200078e00ff */
[----:B------:R-:W-:-:S02]  /*0140*/  LOP3.LUT R3, R13, 0xfffffff8, RZ, 0xc0, !PT ;  /* 0xfffffff80d037812 */ /* 0x000fc400078ec0ff */
[----:B------:R-:W-:Y:S01]  /*0150*/  SHF.R.S32.HI R8, RZ, 0x2, R14 ;  /* 0x00000002ff087819 */ /* 0x000fe2000001140e */
[C---:B------:R-:W-:Y:S01]  /*0160*/  IMAD.IADD R0, R21.reuse, 0x1, -R0 ;  /* 0x0000000115007824 */ /* 0x040fe200078e0a00 */
[----:B------:R-:W-:Y:S01]  /*0170*/  SHF.R.S32.HI R4, RZ, 0x1f, R14 ;  /* 0x0000001fff047819 */ /* 0x000fe2000001140e */
[----:B------:R-:W-:Y:S01]  /*0180*/  IMAD.IADD R7, R21, 0x1, -R3 ;  /* 0x0000000115077824 */ /* 0x000fe200078e0a03 */
[----:B------:R-:W-:Y:S02]  /*0190*/  LEA.HI R2, R2, R5, RZ, 0x1 ;  /* 0x0000000502027211 */ /* 0x000fe400078f08ff */
[----:B------:R-:W-:Y:S01]  /*01a0*/  LEA.HI R3, R4, R8, RZ, 0x3 ;  /* 0x0000000804037211 */ /* 0x000fe200078f18ff */
[C---:B------:R-:W-:Y:S01]  /*01b0*/  IMAD.SHL.U32 R18, R7.reuse, 0x8, RZ ;  /* 0x0000000807127824 */ /* 0x040fe200078e00ff */
[----:B------:R-:W-:Y:S01]  /*01c0*/  LOP3.LUT R4, R2, 0xfffffffe, RZ, 0xc0, !PT ;  /* 0xfffffffe02047812 */ /* 0x000fe200078ec0ff */
[----:B------:R-:W-:Y:S01]  /*01d0*/  IMAD.SHL.U32 R9, R7, 0x40, RZ ;  /* 0x0000004007097824 */ /* 0x000fe200078e00ff */
[----:B------:R-:W-:-:S02]  /*01e0*/  LOP3.LUT R2, R6, 0x1c0, RZ, 0xc0, !PT ;  /* 0x000001c006027812 */ /* 0x000fc400078ec0ff */
[----:B------:R-:W-:Y:S01]  /*01f0*/  SHF.R.S32.HI R6, RZ, 0x1f, R0 ;  /* 0x0000001fff067819 */ /* 0x000fe20000011400 */
[----:B------:R-:W-:Y:S01]  /*0200*/  IMAD.IADD R249, R5, 0x1, -R4 ;  /* 0x0000000105f97824 */ /* 0x000fe200078e0a04 */
[----:B------:R-:W-:Y:S02]  /*0210*/  LOP3.LUT R3, R3, 0xfffffff8, RZ, 0xc0, !PT ;  /* 0xfffffff803037812 */ /* 0x000fe400078ec0ff */
[----:B------:R-:W-:Y:S02]  /*0220*/  LEA.HI R248, R6, R0, RZ, 0x3 ;  /* 0x0000000006f87211 */ /* 0x000fe400078f18ff */
[----:B------:R-:W-:Y:S01]  /*0230*/  LOP3.LUT R4, R2, 0x38, R18, 0xf8, !PT ;  /* 0x0000003802047812 */ /* 0x000fe200078ef812 */
[----:B------:R-:W-:Y:S01]  /*0240*/  IMAD.IADD R6, R8, 0x1, -R3 ;  /* 0x0000000108067824 */ /* 0x000fe200078e0a03 */
[----:B------:R-:W-:Y:S02]  /*0250*/  SHF.R.U32.HI R3, RZ, 0x3, R2 ;  /* 0x00000003ff037819 */ /* 0x000fe40000011602 */
[C---:B------:R-:W-:Y:S01]  /*0260*/  LOP3.LUT R2, R248.reuse, 0xfffffff8, RZ, 0xc0, !PT ;  /* 0xfffffff8f8027812 */ /* 0x040fe200078ec0ff */
[----:B------:R-:W-:Y:S01]  /*0270*/  IMAD.SHL.U32 R248, R248, 0x40, RZ ;  /* 0x00000040f8f87824 */ /* 0x000fe200078e00ff */
[----:B------:R-:W-:-:S02]  /*0280*/  LEA.HI R10, R12, R21, RZ, 0x5 ;  /* 0x000000150c0a7211 */ /* 0x000fc400078f28ff */
[----:B------:R-:W-:Y:S01]  /*0290*/  LOP3.LUT R8, R4, R3, RZ, 0x3c, !PT ;  /* 0x0000000304087212 */ /* 0x000fe200078e3cff */
[----:B------:R-:W-:Y:S01]  /*02a0*/  IMAD.IADD R5, R0, 0x1, -R2 ;  /* 0x0000000100057824 */ /* 0x000fe200078e0a02 */
[----:B------:R-:W-:Y:S02]  /*02b0*/  LOP3.LUT R2, R10, 0xffffffe0, RZ, 0xc0, !PT ;  /* 0xffffffe00a027812 */ /* 0x000fe400078ec0ff */
[----:B------:R-:W-:Y:S02]  /*02c0*/  LOP3.LUT R0, R9, 0x1c0, RZ, 0xc0, !PT ;  /* 0x000001c009007812 */ /* 0x000fe400078ec0ff */
[----:B------:R-:W-:Y:S01]  /*02d0*/  SHF.R.S32.HI R11, RZ, 0x5, R10 ;  /* 0x00000005ff0b7819 */ /* 0x000fe2000001140a */
[----:B------:R-:W-:Y:S01]  /*02e0*/  IMAD.IADD R17, R21, 0x1, -R2 ;  /* 0x0000000115117824 */ /* 0x000fe200078e0a02 */
[----:B------:R-:W-:Y:S02]  /*02f0*/  SHF.R.S32.HI R3, RZ, 0x1f, R10 ;  /* 0x0000001fff037819 */ /* 0x000fe4000001140a */
[----:B------:R-:W-:Y:S01]  /*0300*/  LOP3.LUT R4, R0, 0x8, R13, 0xf8, !PT ;  /* 0x0000000800047812 */ /* 0x000fe200078ef80d */
[----:B------:R-:W-:Y:S01]  /*0310*/  IMAD.MOV.U32 R13, RZ, RZ, 0x20 ;  /* 0x00000020ff0d7424 */ /* 0x000fe200078e00ff */
[----:B------:R-:W-:-:S02]  /*0320*/  SHF.R.U32.HI R2, RZ, 0x3, R0 ;  /* 0x00000003ff027819 */ /* 0x000fc40000011600 */
[----:B------:R-:W-:Y:S02]  /*0330*/  LEA.HI R9, R12, R21, RZ, 0x6 ;  /* 0x000000150c097211 */ /* 0x000fe400078f30ff */
[----:B------:R-:W-:Y:S02]  /*0340*/  LEA.HI R0, R3, R11, RZ, 0x3 ;  /* 0x0000000b03007211 */ /* 0x000fe400078f18ff */
[----:B------:R-:W-:Y:S02]  /*0350*/  SHF.R.S32.HI R3, RZ, 0x1f, R17 ;  /* 0x0000001fff037819 */ /* 0x000fe40000011411 */
[----:B------:R-:W-:Y:S01]  /*0360*/  LOP3.LUT R10, R4, R2, RZ, 0x3c, !PT ;  /* 0x00000002040a7212 */ /* 0x000fe200078e3cff */
[----:B------:R-:W-:Y:S01]  /*0370*/  IMAD.SHL.U32 R2, R9, 0x8, RZ ;  /* 0x0000000809027824 */ /* 0x000fe200078e00ff */
[----:B------:R-:W-:Y:S02]  /*0380*/  LOP3.LUT R0, R0, 0xffffff8, RZ, 0xc0, !PT ;  /* 0x0ffffff800007812 */ /* 0x000fe400078ec0ff */
[----:B------:R-:W-:-:S02]  /*0390*/  LEA.HI R9, R3, R17, RZ, 0x2 ;  /* 0x0000001103097211 */ /* 0x000fc400078f10ff */
[----:B------:R-:W-:Y:S02]  /*03a0*/  LOP3.LUT R3, R6, 0x1, RZ, 0xc0, !PT ;  /* 0x0000000106037812 */ /* 0x000fe400078ec0ff */
[----:B------:R-:W-:Y:S01]  /*03b0*/  LOP3.LUT R12, R8, 0x7ffffe00, R2, 0xf8, !PT ;  /* 0x7ffffe00080c7812 */ /* 0x000fe200078ef802 */
[----:B------:R-:W-:Y:S01]  /*03c0*/  IMAD.IADD R2, R11, 0x1, -R0 ;  /* 0x000000010b027824 */ /* 0x000fe200078e0a00 */
[----:B------:R-:W-:Y:S02]  /*03d0*/  SHF.R.S32.HI R0, RZ, 0x2, R9 ;  /* 0x00000002ff007819 */ /* 0x000fe40000011409 */
[----:B------:R-:W-:Y:S01]  /*03e0*/  ISETP.NE.U32.AND P4, PT, R3, 0x1, PT ;  /* 0x000000010300780c */ /* 0x000fe20003f85070 */
[C---:B------:R-:W-:Y:S01]  /*03f0*/  IMAD.SHL.U32 R3, R5.reuse, 0x40, RZ ;  /* 0x0000004005037824 */ /* 0x040fe200078e00ff */
[----:B------:R-:W-:Y:S01]  /*0400*/  LOP3.LUT R4, R14, 0xfffffffc, RZ, 0xc0, !PT ;  /* 0xfffffffc0e047812 */ /* 0x000fe200078ec0ff */
[----:B------:R-:W-:Y:S01]  /*0410*/  IMAD R16, R2, 0x10, R0 ;  /* 0x0000001002107824 */ /* 0x000fe200078e0200 */
[----:B------:R-:W-:Y:S01]  /*0420*/  LOP3.LUT P3, RZ, R5, 0x2, RZ, 0xc0, !PT ;  /* 0x0000000205ff7812 */ /* 0x000fe2000786c0ff */
[----:B------:R-:W-:Y:S01]  /*0430*/  IMAD.SHL.U32 R2, R249, 0x8, RZ ;  /* 0x00000008f9027824 */ /* 0x000fe200078e00ff */
[----:B------:R-:W-:Y:S01]  /*0440*/  LOP3.LUT R0, R3, 0x1c0, RZ, 0xc0, !PT ;  /* 0x000001c003007812 */ /* 0x000fe200078ec0ff */
[----:B------:R-:W-:Y:S01]  /*0450*/  IMAD.IADD R3, R21, 0x1, -R4 ;  /* 0x0000000115037824 */ /* 0x000fe200078e0a04 */
[----:B------:R-:W-:Y:S01]  /*0460*/  LOP3.LUT P0, RZ, R5, 0x4, RZ, 0xc0, !PT ;  /* 0x0000000405ff7812 */ /* 0x000fe2000780c0ff */
[----:B------:R-:W-:Y:S01]  /*0470*/  IMAD.SHL.U32 R4, R6, 0x40, RZ ;  /* 0x0000004006047824 */ /* 0x000fe200078e00ff */
[----:B------:R-:W-:Y:S01]  /*0480*/  LOP3.LUT R5, R0, 0x8, R2, 0xf8, !PT ;  /* 0x0000000800057812 */ /* 0x000fe200078ef802 */
[----:B------:R-:W-:Y:S01]  /*0490*/  STL [R1+0xf0], R16 ;  /* 0x0000f01001007387 */ /* 0x000fe20000100800 */
[----:B------:R-:W-:Y:S01]  /*04a0*/  SHF.R.U32.HI R2, RZ, 0x3, R0 ;  /* 0x00000003ff027819 */ /* 0x000fe20000011600 */
[----:B------:R-:W-:Y:S01]  /*04b0*/  IMAD R249, R249, 0x200, R10 ;  /* 0x00000200f9f97824 */ /* 0x000fe200078e020a */
[----:B------:R-:W-:Y:S01]  /*04c0*/  LEA.HI R0, R3, R3, RZ, 0x1 ;  /* 0x0000000303007211 */ /* 0x000fe200078f08ff */
[----:B------:R-:W-:Y:S01]  /*04d0*/  STL [R1+0xc0], R15 ;  /* 0x0000c00f01007387 */ /* 0x000fe20000100800 */
[----:B------:R-:W-:Y:S01]  /*04e0*/  LOP3.LUT R5, R5, R2, RZ, 0x3c, !PT ;  /* 0x0000000205057212 */ /* 0x000fe200078e3cff */
[----:B------:R-:W-:Y:S01]  /*04f0*/  IMAD.MOV.U32 R10, RZ, RZ, 0x40 ;  /* 0x00000040ff0a7424 */ /* 0x000fe200078e00ff */
[----:B------:R-:W-:-:S02]  /*0500*/  LOP3.LUT R0, R0, 0x1ffffffe, RZ, 0xc0, !PT ;  /* 0x1ffffffe00007812 */ /* 0x000fc400078ec0ff */
[----:B------:R-:W-:Y:S01]  /*0510*/  LOP3.LUT R2, R4, 0x1c0, RZ, 0xc0, !PT ;  /* 0x000001c004027812 */ /* 0x000fe200078ec0ff */
[----:B------:R-:W-:Y:S01]  /*0520*/  IMAD R4, R11, 0x200, R3 ;  /* 0x000002000b047824 */ /* 0x000fe200078e0203 */
[----:B------:R-:W-:Y:S01]  /*0530*/  R2P PR, R6, 0x6 ;  /* 0x0000000606007804 */ /* 0x000fe20000000000 */
[----:B------:R-:W-:Y:S01]  /*0540*/  IMAD.MOV.U32 R6, RZ, RZ, 0x10 ;  /* 0x00000010ff067424 */ /* 0x000fe200078e00ff */
[----:B------:R-:W-:Y:S01]  /*0550*/  LOP3.LUT R248, R5, 0x7ffffe00, R248, 0xf8, !PT ;  /* 0x7ffffe0005f87812 */ /* 0x000fe200078ef8f8 */
[----:B------:R-:W-:Y:S01]  /*0560*/  IMAD.IADD R8, R3, 0x1, -R0 ;  /* 0x0000000103087824 */ /* 0x000fe200078e0a00 */
[----:B------:R-:W-:Y:S02]  /*0570*/  LEA.HI R0, R2, R2, RZ, 0x1d ;  /* 0x0000000202007211 */ /* 0x000fe400078fe8ff */
[----:B------:R-:W-:Y:S02]  /*0580*/  SEL R2, R6, 0xfffffff0, !P3 ;  /* 0xfffffff006027807 */ /* 0x000fe40005800000 */
[----:B------:R-:W-:Y:S01]  /*0590*/  SHF.R.S32.HI R19, RZ, 0x1f, R18 ;  /* 0x0000001fff137819 */ /* 0x000fe20000011412 */
[----:B------:R-:W-:Y:S01]  /*05a0*/  IMAD.U32 R6, R4, 0x2, R0 ;  /* 0x0000000204067824 */ /* 0x000fe200078e0000 */
[----:B------:R-:W-:Y:S01]  /*05b0*/  IADD3 R5, R18, 0x40, RZ ;  /* 0x0000004012057810 */ /* 0x000fe20007ffe0ff */
[----:B------:R-:W-:Y:S01]  /*05c0*/  IMAD R0, R7, 0x20, R20 ;  /* 0x0000002007007824 */ /* 0x000fe200078e0214 */
[----:B------:R-:W-:-:S02]  /*05d0*/  SEL R3, R13, 0xffffffe0, !P0 ;  /* 0xffffffe00d037807 */ /* 0x000fc40004000000 */
[----:B------:R-:W-:Y:S02]  /*05e0*/  IADD3 R4, R18, 0x80, RZ ;  /* 0x0000008012047810 */ /* 0x000fe40007ffe0ff */
[----:B------:R1:W-:Y:S01]  /*05f0*/  STL [R1+0xe8], R0 ;  /* 0x0000e80001007387 */ /* 0x0003e20000100800 */
[----:B------:R-:W-:Y:S01]  /*0600*/  IMAD.IADD R3, R2, 0x1, R3 ;  /* 0x0000000102037824 */ /* 0x000fe200078e0203 */
[----:B------:R-:W-:Y:S02]  /*0610*/  IADD3 R2, R18, 0xc0, RZ ;  /* 0x000000c012027810 */ /* 0x000fe40007ffe0ff */
[----:B------:R-:W-:Y:S01]  /*0620*/  STL.64 [R1+0x90], R18 ;  /* 0x0000901201007387 */ /* 0x000fe20000100a00 */
[C---:B------:R-:W-:Y:S02]  /*0630*/  LOP3.LUT P5, RZ, R7.reuse, 0x4, RZ, 0xc0, !PT ;  /* 0x0000000407ff7812 */ /* 0x040fe400078ac0ff */
[----:B------:R-:W-:Y:S01]  /*0640*/  LOP3.LUT P6, RZ, R7, 0x2, RZ, 0xc0, !PT ;  /* 0x0000000207ff7812 */ /* 0x000fe200078cc0ff */
[----:B------:R2:W-:Y:S01]  /*0650*/  STL [R1+0x9c], R5 ;  /* 0x00009c0501007387 */ /* 0x0005e20000100800 */
[----:B------:R-:W-:-:S02]  /*0660*/  SEL R250, R10, 0xffffffc0, !P5 ;  /* 0xffffffc00afa7807 */ /* 0x000fc40006800000 */
[----:B------:R-:W-:Y:S01]  /*0670*/  LEA R249, R249, 0x10100, 0x1 ;  /* 0x00010100f9f97811 */ /* 0x000fe200078e08ff */
[----:B------:R3:W-:Y:S01]  /*0680*/  STL [R1+0x98], R4 ;  /* 0x0000980401007387 */ /* 0x0007e20000100800 */
[----:B------:R-:W-:-:S05]  /*0690*/  LEA R248, R248, 0x100, 0x1 ;  /* 0x00000100f8f87811 */ /* 0x000fca00078e08ff */
[----:B------:R-:W-:Y:S01]  /*06a0*/  IMAD R3, R3, 0x2, R248 ;  /* 0x0000000203037824 */ /* 0x000fe200078e02f8 */
[----:B-1----:R-:W-:Y:S02]  /*06b0*/  LOP3.LUT R0, R9, 0x7ffffffc, RZ, 0xc0, !PT ;  /* 0x7ffffffc09007812 */ /* 0x002fe400078ec0ff */
[C---:B------:R-:W-:Y:S02]  /*06c0*/  IADD3 R9, R249.reuse, 0x20, RZ ;  /* 0x00000020f9097810 */ /* 0x040fe40007ffe0ff */
[----:B------:R-:W-:Y:S01]  /*06d0*/  @P6 IADD3 R9, R249, -0x20, RZ ;  /* 0xffffffe0f9096810 */ /* 0x000fe20007ffe0ff */
[----:B------:R-:W-:Y:S01]  /*06e0*/  IMAD.IADD R0, R17, 0x1, -R0 ;  /* 0x0000000111007824 */ /* 0x000fe200078e0a00 */
[----:B--2---:R-:W-:-:S03]  /*06f0*/  SHF.R.S32.HI R5, RZ, 0x1f, R5 ;  /* 0x0000001fff057819 */ /* 0x004fc60000011405 */
[----:B------:R-:W-:Y:S02]  /*0700*/  IMAD.SHL.U32 R7, R0, 0x2, RZ ;  /* 0x0000000200077824 */ /* 0x000fe400078e00ff */
[----:B------:R-:W-:Y:S01]  /*0710*/  IMAD R0, R8, 0x8, R16 ;  /* 0x0000000808007824 */ /* 0x000fe200078e0210 */
[----:B---3--:R-:W-:Y:S01]  /*0720*/  SHF.R.S32.HI R4, RZ, 0x1f, R4 ;  /* 0x0000001fff047819 */ /* 0x008fe20000011404 */
[----:B------:R1:W-:Y:S04]  /*0730*/  STL [R1+0xbc], R5 ;  /* 0x0000bc0501007387 */ /* 0x0003e80000100800 */
[----:B------:R2:W-:Y:S04]  /*0740*/  STL [R1+0x88], R2 ;  /* 0x0000880201007387 */ /* 0x0005e80000100800 */
[----:B------:R3:W-:Y:S01]  /*0750*/  STL [R1+0xb8], R4 ;  /* 0x0000b80401007387 */ /* 0x0007e20000100800 */
[----:B-1----:R-:W-:-:S02]  /*0760*/  SEL R5, R13, 0xffffffe0, !P1 ;  /* 0xffffffe00d057807 */ /* 0x002fc40004800000 */
[----:B--2---:R-:W-:Y:S02]  /*0770*/  SHF.R.S32.HI R2, RZ, 0x1f, R2 ;  /* 0x0000001fff027819 */ /* 0x004fe40000011402 */
[----:B---3--:R-:W-:-:S03]  /*0780*/  SEL R4, R10, 0xffffffc0, !P2 ;  /* 0xffffffc00a047807 */ /* 0x008fc60005000000 */
[----:B------:R1:W-:Y:S02]  /*0790*/  STL [R1+0xb4], R2 ;  /* 0x0000b40201007387 */ /* 0x0003e40000100800 */
[----:B-1----:R-:W-:Y:S01]  /*07a0*/  IMAD.SHL.U32 R2, R12, 0x2, RZ ;  /* 0x000000020c027824 */ /* 0x002fe200078e00ff */
[----:B------:R-:W-:Y:S01]  /*07b0*/  LEA R12, R6, 0x80, 0x1 ;  /* 0x00000080060c7811 */ /* 0x000fe200078e08ff */
[----:B------:R-:W-:Y:S02]  /*07c0*/  IMAD.IADD R6, R249, 0x1, R250 ;  /* 0x00000001f9067824 */ /* 0x000fe400078e02fa */
[----:B------:R-:W-:Y:S01]  /*07d0*/  IMAD.IADD R250, R250, 0x1, R9 ;  /* 0x00000001fafa7824 */ /* 0x000fe200078e0209 */
[----:B------:R1:W-:Y:S01]  /*07e0*/  STL [R1+0x58], R2 ;  /* 0x0000580201007387 */ /* 0x0003e20000100800 */
[----:B------:R-:W-:-:S03]  /*07f0*/  IMAD.IADD R8, R12, 0x1, R4 ;  /* 0x000000010c087824 */ /* 0x000fc600078e0204 */
[----:B------:R2:W-:Y:S04]  /*0800*/  STL [R1+0xb0], R7 ;  /* 0x0000b00701007387 */ /* 0x0005e80000100800 */
[----:B------:R3:W-:Y:S04]  /*0810*/  STL [R1+0xac], R0 ;  /* 0x0000ac0001007387 */ /* 0x0007e80000100800 */
[----:B------:R-:W-:Y:S04]  /*0820*/  STL [R1+0xc4], R12 ;  /* 0x0000c40c01007387 */ /* 0x000fe80000100800 */
[----:B------:R4:W-:Y:S04]  /*0830*/  STL [R1], R6 ;  /* 0x0000000601007387 */ /* 0x0009e80000100800 */
[----:B------:R-:W-:Y:S04]  /*0840*/  STL [R1+0x8], R9 ;  /* 0x0000080901007387 */ /* 0x000fe80000100800 */
[----:B------:R5:W-:Y:S01]  /*0850*/  STL [R1+0xe0], R8 ;  /* 0x0000e00801007387 */ /* 0x000be20000100800 */
[----:B-1----:R-:W-:-:S02]  /*0860*/  SEL R2, R13, 0xffffffe0, !P3 ;  /* 0xffffffe00d027807 */ /* 0x002fc40005800000 */
[----:B--2---:R-:W-:-:S03]  /*0870*/  IADD3 R7, R12, -0x10, RZ ;  /* 0xfffffff00c077810 */ /* 0x004fc60007ffe0ff */
[----:B------:R-:W-:Y:S01]  /*0880*/  IMAD.IADD R252, R248, 0x1, R2 ;  /* 0x00000001f8fc7824 */ /* 0x000fe200078e0202 */
[----:B------:R-:W-:Y:S02]  /*0890*/  @P4 IADD3 R7, R12, 0x10, RZ ;  /* 0x000000100c074810 */ /* 0x000fe40007ffe0ff */
[----:B---3--:R-:W-:-:S05]  /*08a0*/  SEL R0, R10, 0xffffffc0, !P0 ;  /* 0xffffffc00a007807 */ /* 0x008fca0004000000 */
[----:B------:R-:W-:Y:S02]  /*08b0*/  IMAD.IADD R251, R248, 0x1, R0 ;  /* 0x00000001f8fb7824 */ /* 0x000fe400078e0200 */
[----:B----4-:R-:W-:-:S04]  /*08c0*/  IMAD.IADD R6, R12, 0x1, R5 ;  /* 0x000000010c067824 */ /* 0x010fc800078e0205 */
[----:B------:R-:W-:Y:S01]  /*08d0*/  IMAD.IADD R10, R6, 0x1, R4 ;  /* 0x00000001060a7824 */ /* 0x000fe200078e0204 */
[----:B------:R1:W-:Y:S01]  /*08e0*/  STL [R1+0xd0], R6 ;  /* 0x0000d00601007387 */ /* 0x0003e20000100800 */
[----:B-----5:R-:W-:-:S03]  /*08f0*/  IADD3 R8, R9, 0x800, RZ ;  /* 0x0000080009087810 */ /* 0x020fc60007ffe0ff */
[----:B------:R2:W-:Y:S04]  /*0900*/  STL [R1+0xdc], R10 ;  /* 0x0000dc0a01007387 */ /* 0x0005e80000100800 */
[----:B------:R-:W-:Y:S04]  /*0910*/  STL [R1+0xc8], R7 ;  /* 0x0000c80701007387 */ /* 0x000fe80000100800 */
[----:B------:R3:W-:Y:S01]  /*0920*/  STL [R1+0x44], R8 ;  /* 0x0000440801007387 */ /* 0x0007e20000100800 */
[C---:B-1----:R-:W-:Y:S02]  /*0930*/  IADD3 R6, R9.reuse, 0x1000, RZ ;  /* 0x0000100009067810 */ /* 0x042fe40007ffe0ff */
[----:B--2---:R-:W-:-:S03]  /*0940*/  IADD3 R10, R9, 0x1800, RZ ;  /* 0x00001800090a7810 */ /* 0x004fc60007ffe0ff */
[----:B------:R1:W-:Y:S04]  /*0950*/  STL [R1+0x40], R6 ;  /* 0x0000400601007387 */ /* 0x0003e80000100800 */
[----:B------:R2:W-:Y:S01]  /*0960*/  STL [R1+0x3c], R10 ;  /* 0x00003c0a01007387 */ /* 0x0005e20000100800 */
[----:B---3--:R-:W-:-:S05]  /*0970*/  IADD3 R8, R9, 0x2000, RZ ;  /* 0x0000200009087810 */ /* 0x008fca0007ffe0ff */
        /* <DEDUP_REMOVED lines=16> */
[----:B------:R-:W-:Y:S01]  /*0a80*/  STL [R1+0x18], R10 ;  /* 0x0000180a01007387 */ /* 0x000fe20000100800 */
[----:B---3--:R-:W-:-:S05]  /*0a90*/  IADD3 R8, R9, 0x6800, RZ ;  /* 0x0000680009087810 */ /* 0x008fca0007ffe0ff */
[----:B------:R2:W-:Y:S01]  /*0aa0*/  STL [R1+0x14], R8 ;  /* 0x0000140801007387 */ /* 0x0005e20000100800 */
[----:B-1----:R-:W-:-:S05]  /*0ab0*/  IADD3 R6, R9, 0x7000, RZ ;  /* 0x0000700009067810 */ /* 0x002fca0007ffe0ff */
[----:B------:R1:W-:Y:S01]  /*0ac0*/  STL [R1+0x10], R6 ;  /* 0x0000100601007387 */ /* 0x0003e20000100800 */
[----:B--2---:R-:W-:-:S05]  /*0ad0*/  IADD3 R8, R9, 0x7800, RZ ;  /* 0x0000780009087810 */ /* 0x004fca0007ffe0ff */
[----:B------:R-:W-:Y:S01]  /*0ae0*/  STL [R1+0xc], R8 ;  /* 0x00000c0801007387 */ /* 0x000fe20000100800 */
[--C-:B-1----:R-:W-:Y:S02]  /*0af0*/  IMAD.IADD R6, R5, 0x1, R7.reuse ;  /* 0x0000000105067824 */ /* 0x102fe400078e0207 */
[----:B------:R-:W-:Y:S02]  /*0b00*/  IMAD.IADD R7, R4, 0x1, R7 ;  /* 0x0000000104077824 */ /* 0x000fe400078e0207 */
[----:B------:R-:W-:Y:S02]  /*0b10*/  IMAD R5, R11, 0x800, R248 ;  /* 0x000008000b057824 */ /* 0x000fe400078e02f8 */
[----:B------:R-:W-:Y:S01]  /*0b20*/  IMAD.IADD R4, R6, 0x1, R4 ;  /* 0x0000000106047824 */ /* 0x000fe200078e0204 */
[----:B------:R1:W-:Y:S04]  /*0b30*/  STL [R1+0xd8], R7 ;  /* 0x0000d80701007387 */ /* 0x0003e80000100800 */
[----:B------:R-:W-:Y:S04]  /*0b40*/  STL [R1+0xcc], R6 ;  /* 0x0000cc0601007387 */ /* 0x000fe80000100800 */
[----:B------:R2:W-:Y:S01]  /*0b50*/  STL [R1+0x48], R3 ;  /* 0x0000480301007387 */ /* 0x0005e20000100800 */
[----:B-1----:R-:W-:-:S05]  /*0b60*/  IADD3 R7, R0, R248, R2 ;  /* 0x000000f800077210 */ /* 0x002fca0007ffe002 */
[----:B------:R1:W-:Y:S01]  /*0b70*/  STL [R1+0x4], R7 ;  /* 0x0000040701007387 */ /* 0x0003e20000100800 */
[----:B--2---:R-:W-:-:S03]  /*0b80*/  IMAD.IADD R3, R2, 0x1, R5 ;  /* 0x0000000102037824 */ /* 0x004fc600078e0205 */
[----:B------:R1:W-:Y:S01]  /*0b90*/  STL [R1+0xd4], R4 ;  /* 0x0000d40401007387 */ /* 0x0003e20000100800 */
[C---:B------:R-:W-:Y:S02]  /*0ba0*/  IMAD.IADD R2, R0.reuse, 0x1, R5 ;  /* 0x0000000100027824 */ /* 0x040fe400078e0205 */
[----:B------:R-:W-:Y:S01]  /*0bb0*/  IMAD.IADD R0, R0, 0x1, R3 ;  /* 0x0000000100007824 */ /* 0x000fe200078e0203 */
[----:B------:R1:W-:Y:S04]  /*0bc0*/  STL [R1+0x4c], R3 ;  /* 0x00004c0301007387 */ /* 0x0003e80000100800 */
[----:B------:R1:W-:Y:S04]  /*0bd0*/  STL [R1+0x54], R2 ;  /* 0x0000540201007387 */ /* 0x0003e80000100800 */
[----:B------:R1:W-:Y:S02]  /*0be0*/  STL [R1+0x50], R0 ;  /* 0x0000500001007387 */ /* 0x0003e40000100800 */
.L_x_511:
[----:B-1----:R-:W2:Y:S01]  /*0bf0*/  LDL R4, [R1+0xc0] ;  /* 0x0000c00001047983 */ /* 0x002ea20000100800 */
[----:B------:R-:W-:Y:S01]  /*0c00*/  IMAD.MOV.U32 R0, RZ, RZ, c[0x0][0x560] ;  /* 0x00015800ff007624 */ /* 0x000fe200078e00ff */
[----:B------:R-:W-:Y:S01]  /*0c10*/  YIELD ;  /* 0x0000000000007946 */ /* 0x000fe20003800000 */
[----:B------:R-:W-:Y:S03]  /*0c20*/  BSSY B0, `(.L_x_470) ;  /* 0x0000016000007945 */ /* 0x000fe60003800000 */
[----:B------:R-:W-:-:S13]  /*0c30*/  ISETP.NE.AND P0, PT, R0, 0x1, PT ;  /* 0x000000010000780c */ /* 0x000fda0003f05270 */
[----:B--2---:R-:W-:Y:S01]  /*0c40*/  @P0 IMAD.HI.U32 R0, R4, c[0x0][0x564], RZ ;  /* 0x0001590004000a27 */ /* 0x004fe200078e00ff */
[----:B------:R-:W-:-:S04]  /*0c50*/  MOV R3, R4 ;  /* 0x0000000400037202 */ /* 0x000fc80000000f00 */
[----:B------:R-:W-:-:S04]  /*0c60*/  @P0 SHF.R.U32.HI R3, RZ, c[0x0][0x568], R0 ;  /* 0x00015a00ff030a19 */ /* 0x000fc80000011600 */
[----:B------:R-:W-:Y:S01]  /*0c70*/  ISETP.GE.AND P0, PT, R3, c[0x0][0x578], PT ;  /* 0x00015e0003007a0c */ /* 0x000fe20003f06270 */
[----:B------:R-:W-:-:S04]  /*0c80*/  IMAD.MOV R2, RZ, RZ, -R3 ;  /* 0x000000ffff027224 */ /* 0x000fc800078e0a03 */
[----:B------:R-:W-:-:S08]  /*0c90*/  IMAD R2, R2, c[0x0][0x560], R4 ;  /* 0x0001580002027a24 */ /* 0x000fd000078e0204 */
[----:B------:R-:W-:Y:S05]  /*0ca0*/  @!P0 BRA `(.L_x_471) ;  /* 0x0000007000008947 */ /* 0x000fea0003800000 */
[----:B------:R-:W-:-:S04]  /*0cb0*/  MOV R0, c[0x0][0x56c] ;  /* 0x00015b0000007a02 */ /* 0x000fc80000000f00 */
[----:B------:R-:W-:Y:S02]  /*0cc0*/  ISETP.NE.AND P0, PT, R0, 0x1, PT ;  /* 0x000000010000780c */ /* 0x000fe40003f05270 */
[----:B------:R-:W-:-:S11]  /*0cd0*/  MOV R0, R2 ;  /* 0x0000000200007202 */ /* 0x000fd60000000f00 */
[----:B------:R-:W-:-:S05]  /*0ce0*/  @P0 IMAD.HI.U32 R4, R2, c[0x0][0x570], RZ ;  /* 0x00015c0002040a27 */ /* 0x000fca00078e00ff */
[----:B------:R-:W-:-:S05]  /*0cf0*/  @P0 SHF.R.U32.HI R0, RZ, c[0x0][0x574], R4 ;  /* 0x00015d00ff000a19 */ /* 0x000fca0000011604 */
[----:B------:R-:W-:Y:S01]  /*0d00*/  IMAD R4, R0, c[0x0][0x56c], RZ ;  /* 0x00015b0000047a24 */ /* 0x000fe200078e02ff */
[----:B------:R-:W-:Y:S05]  /*0d10*/  BRA `(.L_x_472) ;  /* 0x0000006000007947 */ /* 0x000fea0003800000 */
.L_x_471:
[----:B------:R-:W-:-:S04]  /*0d20*/  MOV R0, c[0x0][0x554] ;  /* 0x0001550000007a02 */ /* 0x000fc80000000f00 */
[----:B------:R-:W-:Y:S02]  /*0d30*/  ISETP.NE.AND P0, PT, R0, 0x1, PT ;  /* 0x000000010000780c */ /* 0x000fe40003f05270 */
[----:B------:R-:W-:-:S11]  /*0d40*/  MOV R0, R2 ;  /* 0x0000000200007202 */ /* 0x000fd60000000f00 */
[----:B------:R-:W-:-:S05]  /*0d50*/  @P0 IMAD.HI.U32 R4, R2, c[0x0][0x558], RZ ;  /* 0x0001560002040a27 */ /* 0x000fca00078e00ff */
[----:B------:R-:W-:-:S05]  /*0d60*/  @P0 SHF.R.U32.HI R0, RZ, c[0x0][0x55c], R4 ;  /* 0x00015700ff000a19 */ /* 0x000fca0000011604 */
[----:B------:R-:W-:Y:S02]  /*0d70*/  IMAD R4, R0, c[0x0][0x554], RZ ;  /* 0x0001550000047a24 */ /* 0x000fe400078e02ff */
.L_x_472:
[----:B------:R-:W-:Y:S05]  /*0d80*/  BSYNC B0 ;  /* 0x0000000000007941 */ /* 0x000fea0003800000 */
.L_x_470:
[----:B------:R-:W2:Y:S01]  /*0d90*/  LDL.LU R6, [R1+0xe4] ;  /* 0x0000e40001067983 */ /* 0x000ea20000300800 */
[----:B------:R-:W-:Y:S01]  /*0da0*/  IMAD.MOV.U32 R87, RZ, RZ, c[0x0][0x2c4] ;  /* 0x0000b100ff577624 */ /* 0x000fe200078e00ff */
[----:B------:R-:W-:Y:S01]  /*0db0*/  LOP3.LUT R0, RZ, R0, RZ, 0x33, !PT ;  /* 0x00000000ff007212 */ /* 0x000fe200078e33ff */
[----:B------:R-:W-:Y:S01]  /*0dc0*/  IMAD.MOV.U32 R5, RZ, RZ, c[0x0][0x548] ;  /* 0x00015200ff057624 */ /* 0x000fe200078e00ff */
[----:B------:R-:W-:Y:S01]  /*0dd0*/  ULDC UR5, c[0x0][0x1d0] ;  /* 0x0000740000057ab9 */ /* 0x000fe20000000800 */
[----:B------:R-:W-:Y:S01]  /*0de0*/  IMAD.IADD R2, R2, 0x1, -R4 ;  /* 0x0000000102027824 */ /* 0x000fe200078e0a04 */
[----:B------:R-:W-:Y:S01]  /*0df0*/  IADD3 R0, R0, c[0x0][0x53c], RZ ;  /* 0x00014f0000007a10 */ /* 0x000fe20007ffe0ff */
[----:B------:R-:W-:Y:S01]  /*0e00*/  UIADD3 UR5, UR5, 0x3f, URZ ;  /* 0x0000003f05057890 */ /* 0x000fe2000fffe03f */
[----:B------:R-:W-:Y:S01]  /*0e10*/  ISETP.NE.AND P1, PT, R87, 0x1, PT ;  /* 0x000000015700780c */ /* 0x000fe20003f25270 */
[----:B------:R-:W-:Y:S01]  /*0e20*/  IMAD R2, R3, c[0x0][0x554], R2 ;  /* 0x0001550003027a24 */ /* 0x000fe200078e0202 */
[----:B------:R-:W-:Y:S01]  /*0e30*/  ISETP.NE.AND P0, PT, R5, 0x1, PT ;  /* 0x000000010500780c */ /* 0x000fe20003f05270 */
[----:B------:R-:W-:Y:S01]  /*0e40*/  IMAD.MOV.U32 R5, RZ, RZ, 0x40 ;  /* 0x00000040ff057424 */ /* 0x000fe200078e00ff */
[----:B------:R-:W-:Y:S01]  /*0e50*/  SHF.L.U32 R55, R0, 0x7, RZ ;  /* 0x0000000700377819 */ /* 0x000fe200000006ff */
[----:B------:R-:W-:Y:S01]  /*0e60*/  USHF.R.S32.HI UR4, URZ, 0x1f, UR5 ;  /* 0x0000001f3f047899 */ /* 0x000fe20008011405 */
[----:B------:R-:W-:Y:S01]  /*0e70*/  MOV R52, R2 ;  /* 0x0000000200347202 */ /* 0x000fe20000000f00 */
[----:B------:R-:W-:Y:S01]  /*0e80*/  CS2R R130, SRZ ;  /* 0x0000000000827805 */ /* 0x000fe2000001ff00 */
[----:B------:R-:W-:Y:S01]  /*0e90*/  IADD3 R0, R55, 0x7f, RZ ;  /* 0x0000007f37007810 */ /* 0x000fe20007ffe0ff */
[----:B------:R-:W-:Y:S01]  /*0ea0*/  ULEA.HI UR4, UR4, UR5, URZ, 0x6 ;  /* 0x0000000504047291 */ /* 0x000fe2000f8f303f */
[----:B------:R-:W-:Y:S01]  /*0eb0*/  STL [R1+0xa0], R55 ;  /* 0x0000a03701007387 */ /* 0x000fe20000100800 */
[----:B------:R-:W-:Y:S01]  /*0ec0*/  CS2R R128, SRZ ;  /* 0x0000000000807805 */ /* 0x000fe2000001ff00 */
[----:B------:R-:W-:Y:S01]  /*0ed0*/  CS2R R126, SRZ ;  /* 0x00000000007e7805 */ /* 0x000fe2000001ff00 */
[----:B------:R-:W-:Y:S01]  /*0ee0*/  @P1 IMAD.HI.U32 R3, R0, c[0x0][0x2c8], RZ ;  /* 0x0000b20000031a27 */ /* 0x000fe200078e00ff */
[----:B------:R-:W-:Y:S01]  /*0ef0*/  USHF.R.S32.HI UR4, URZ, 0x6, UR4 ;  /* 0x000000063f047899 */ /* 0x000fe20008011404 */
[----:B------:R-:W-:Y:S01]  /*0f00*/  CS2R R124, SRZ ;  /* 0x00000000007c7805 */ /* 0x000fe2000001ff00 */
[----:B------:R-:W-:Y:S01]  /*0f10*/  CS2R R120, SRZ ;  /* 0x0000000000787805 */ /* 0x000fe2000001ff00 */
[----:B------:R-:W-:Y:S01]  /*0f20*/  @P0 IMAD.HI.U32 R4, R2, c[0x0][0x54c], RZ ;  /* 0x0001530002040a27 */ /* 0x000fe200078e00ff */
[----:B------:R-:W-:Y:S01]  /*0f30*/  @P1 SHF.R.U32.HI R0, RZ, c[0x0][0x2cc], R3 ;  /* 0x0000b300ff001a19 */ /* 0x000fe20000011603 */
[----:B------:R-:W-:Y:S01]  /*0f40*/  CS2R R116, SRZ ;  /* 0x0000000000747805 */ /* 0x000fe2000001ff00 */
[----:B------:R-:W-:Y:S01]  /*0f50*/  IADD3 R3, R5, -c[0x0][0x168], RZ ;  /* 0x80005a0005037a10 */ /* 0x000fe20007ffe0ff */
[----:B------:R-:W-:Y:S01]  /*0f60*/  IMAD.MOV.U32 R122, RZ, RZ, RZ ;  /* 0x000000ffff7a7224 */ /* 0x000fe200078e00ff */
[----:B------:R-:W-:Y:S01]  /*0f70*/  @P0 SHF.R.U32.HI R52, RZ, c[0x0][0x550], R4 ;  /* 0x00015400ff340a19 */ /* 0x000fe20000011604 */
[----:B------:R-:W-:Y:S01]  /*0f80*/  CS2R R8, SRZ ;  /* 0x0000000000087805 */ /* 0x000fe2000001ff00 */
[----:B------:R-:W-:Y:S01]  /*0f90*/  IADD3 R0, R0, c[0x0][0x1d0], R3 ;  /* 0x0000740000007a10 */ /* 0x000fe20007ffe003 */
[----:B------:R-:W-:Y:S01]  /*0fa0*/  IMAD.MOV.U32 R114, RZ, RZ, RZ ;  /* 0x000000ffff727224 */ /* 0x000fe200078e00ff */
[----:B------:R-:W-:Y:S01]  /*0fb0*/  MOV R118, RZ ;  /* 0x000000ff00767202 */ /* 0x000fe20000000f00 */
[----:B------:R-:W-:Y:S01]  /*0fc0*/  IMAD.MOV R3, RZ, RZ, -R52 ;  /* 0x000000ffff037224 */ /* 0x000fe200078e0a34 */
[----:B------:R-:W-:Y:S01]  /*0fd0*/  SHF.R.S32.HI R4, RZ, 0x1f, R0 ;  /* 0x0000001fff047819 */ /* 0x000fe20000011400 */
[----:B------:R-:W-:Y:S01]  /*0fe0*/  CS2R R112, SRZ ;  /* 0x0000000000707805 */ /* 0x000fe2000001ff00 */
[----:B------:R-:W-:Y:S01]  /*0ff0*/  CS2R R10, SRZ ;  /* 0x00000000000a7805 */ /* 0x000fe2000001ff00 */
[----:B------:R-:W-:Y:S01]  /*1000*/  IMAD R54, R3, c[0x0][0x548], R2 ;  /* 0x0001520003367a24 */ /* 0x000fe200078e0202 */
[----:B------:R-:W-:Y:S01]  /*1010*/  LEA.HI R2, R4, R0, RZ, 0x6 ;  /* 0x0000000004027211 */ /* 0x000fe200078f30ff */
[----:B------:R-:W-:Y:S01]  /*1020*/  IMAD.MOV.U32 R110, RZ, RZ, RZ ;  /* 0x000000ffff6e7224 */ /* 0x000fe200078e00ff */
[----:B------:R-:W-:Y:S01]  /*1030*/  PRMT R0, RZ, 0x7610, R0 ;  /* 0x00007610ff007816 */ /* 0x000fe20000000000 */
[----:B------:R-:W-:Y:S01]  /*1040*/  CS2R R4, SRZ ;  /* 0x0000000000047805 */ /* 0x000fe2000001ff00 */
[----:B------:R-:W-:Y:S01]  /*1050*/  SHF.R.S32.HI R2, RZ, 0x6, R2 ;  /* 0x00000006ff027819 */ /* 0x000fe20000011402 */
[----:B------:R-:W-:Y:S01]  /*1060*/  CS2R R108, SRZ ;  /* 0x00000000006c7805 */ /* 0x000fe2000001ff00 */
[----:B------:R-:W-:Y:S01]  /*1070*/  CS2R R12, SRZ ;  /* 0x00000000000c7805 */ /* 0x000fe2000001ff00 */
[----:B------:R-:W-:Y:S01]  /*1080*/  MOV R106, RZ ;  /* 0x000000ff006a7202 */ /* 0x000fe20000000f00 */
[----:B------:R-:W-:Y:S01]  /*1090*/  CS2R R104, SRZ ;  /* 0x0000000000687805 */ /* 0x000fe2000001ff00 */
[----:B------:R-:W-:Y:S01]  /*10a0*/  IMNMX R48, R2, UR4, PT ;  /* 0x0000000402307c17 */ /* 0x000fe2000b800200 */
[----:B------:R-:W-:Y:S01]  /*10b0*/  CS2R R14, SRZ ;  /* 0x00000000000e7805 */ /* 0x000fe2000001ff00 */
[----:B------:R-:W-:Y:S01]  /*10c0*/  IMAD.MOV.U32 R102, RZ, RZ, RZ ;  /* 0x000000ffff667224 */ /* 0x000fe200078e00ff */
[----:B------:R-:W-:Y:S01]  /*10d0*/  CS2R R100, SRZ ;  /* 0x0000000000647805 */ /* 0x000fe2000001ff00 */
[----:B------:R-:W-:Y:S01]  /*10e0*/  ISETP.GE.AND P0, PT, R48, 0x1, PT ;  /* 0x000000013000780c */ /* 0x000fe20003f06270 */
        /* <DEDUP_REMOVED lines=10> */
[----:B------:R-:W-:Y:S01]  /*1190*/  IMAD.MOV.U32 R86, RZ, RZ, RZ ;  /* 0x000000ffff567224 */ /* 0x000fe200078e00ff */
[----:B------:R-:W-:Y:S01]  /*11a0*/  CS2R R24, SRZ ;  /* 0x0000000000187805 */ /* 0x000fe2000001ff00 */
[----:B------:R-:W-:Y:S01]  /*11b0*/  MOV R84, RZ ;  /* 0x000000ff00547202 */ /* 0x000fe20000000f00 */
[----:B------:R-:W-:Y:S01]  /*11c0*/  IMAD.MOV.U32 R82, RZ, RZ, RZ ;  /* 0x000000ffff527224 */ /* 0x000fe200078e00ff */
[----:B------:R-:W-:Y:S01]  /*11d0*/  CS2R R26, SRZ ;  /* 0x00000000001a7805 */ /* 0x000fe2000001ff00 */
[----:B------:R-:W-:Y:S01]  /*11e0*/  IMAD.MOV.U32 R80, RZ, RZ, RZ ;  /* 0x000000ffff507224 */ /* 0x000fe200078e00ff */
[----:B------:R-:W-:Y:S01]  /*11f0*/  MOV R78, RZ ;  /* 0x000000ff004e7202 */ /* 0x000fe20000000f00 */
[----:B------:R-:W-:Y:S01]  /*1200*/  CS2R R28, SRZ ;  /* 0x00000000001c7805 */ /* 0x000fe2000001ff00 */
[----:B------:R-:W-:Y:S01]  /*1210*/  IMAD.MOV.U32 R76, RZ, RZ, RZ ;  /* 0x000000ffff4c7224 */ /* 0x000fe200078e00ff */
[----:B------:R-:W-:Y:S01]  /*1220*/  CS2R R30, SRZ ;  /* 0x00000000001e7805 */ /* 0x000fe2000001ff00 */
[----:B------:R-:W-:Y:S01]  /*1230*/  IMAD.MOV.U32 R74, RZ, RZ, RZ ;  /* 0x000000ffff4a7224 */ /* 0x000fe200078e00ff */
[----:B------:R-:W-:Y:S01]  /*1240*/  MOV R72, RZ ;  /* 0x000000ff00487202 */ /* 0x000fe20000000f00 */
[----:B------:R-:W-:Y:S01]  /*1250*/  IMAD.MOV.U32 R70, RZ, RZ, RZ ;  /* 0x000000ffff467224 */ /* 0x000fe200078e00ff */
        /* <DEDUP_REMOVED lines=15> */
[----:B------:R-:W-:Y:S01]  /*1350*/  IMAD.MOV.U32 R166, RZ, RZ, RZ ;  /* 0x000000ffffa67224 */ /* 0x000fe200078e00ff */
[----:B------:R-:W-:Y:S01]  /*1360*/  CS2R R162, SRZ ;  /* 0x0000000000a27805 */ /* 0x000fe2000001ff00 */
[----:B------:R-:W-:Y:S01]  /*1370*/  CS2R R160, SRZ ;  /* 0x0000000000a07805 */ /* 0x000fe2000001ff00 */
[----:B------:R-:W-:Y:S01]  /*1380*/  MOV R53, RZ ;  /* 0x000000ff00357202 */ /* 0x000fe20000000f00 */
[----:B------:R-:W-:Y:S01]  /*1390*/  IMAD.MOV.U32 R158, RZ, RZ, RZ ;  /* 0x000000ffff9e7224 */ /* 0x000fe200078e00ff */
        /* <DEDUP_REMOVED lines=14> */
[----:B------:R-:W-:-:S02]  /*1480*/  MOV R174, RZ ;  /* 0x000000ff00ae7202 */ /* 0x000fc40000000f00 */
[----:B--2---:R-:W-:-:S04]  /*1490*/  LOP3.LUT R6, R6, 0xffffffef, RZ, 0xc0, !PT ;  /* 0xffffffef06067812 */ /* 0x004fc800078ec0ff */
[----:B------:R-:W-:-:S05]  /*14a0*/  @P1 LOP3.LUT R6, R6, 0x10, RZ, 0xfc, !PT ;  /* 0x0000001006061812 */ /* 0x000fca00078efcff */
[----:B------:R1:W-:Y:S04]  /*14b0*/  STL [R1+0xe4], R6 ;  /* 0x0000e40601007387 */ /* 0x0003e80000100800 */
[----:B------:R2:W-:Y:S04]  /*14c0*/  STL [R1+0xa8], R52 ;  /* 0x0000a83401007387 */ /* 0x0005e80000100800 */
[----:B------:R2:W-:Y:S01]  /*14d0*/  STL [R1+0xa4], R54 ;  /* 0x0000a43601007387 */ /* 0x0005e20000100800 */
[----:B-1----:R-:W-:Y:S01]  /*14e0*/  CS2R R6, SRZ ;  /* 0x0000000000067805 */ /* 0x002fe2000001ff00 */
[----:B------:R-:W-:Y:S05]  /*14f0*/  @!P0 BRA `(.L_x_473) ;  /* 0x0000d17000008947 */ /* 0x000fea0003800000 */
[----:B------:R-:W-:Y:S01]  /*1500*/  ISETP.NE.U32.AND P0, PT, RZ, c[0x0][0x340], PT ;  /* 0x0000d000ff007a0c */ /* 0x000fe20003f05070 */
[----:B------:R-:W3:Y:S03]  /*1510*/  LDL.64 R50, [R1+0x90] ;  /* 0x0000900001327983 */ /* 0x000ee60000100a00 */
[----:B------:R-:W-:Y:S01]  /*1520*/  ISETP.NE.AND.EX P0, PT, RZ, c[0x0][0x344], PT, P0 ;  /* 0x0000d100ff007a0c */ /* 0x000fe20003f05300 */
[----:B------:R-:W4:Y:S04]  /*1530*/  LDL R47, [R1+0x9c] ;  /* 0x00009c00012f7983 */ /* 0x000f280000100800 */
[----:B------:R-:W5:Y:S04]  /*1540*/  LDL R31, [R1+0x88] ;  /* 0x00008800011f7983 */ /* 0x000f680000100800 */
[----:B--2---:R-:W2:Y:S04]  /*1550*/  LDL R30, [R1+0x98] ;  /* 0x00009800011e7983 */ /* 0x004ea80000100800 */
[----:B------:R-:W-:Y:S01]  /*1560*/  @P0 MOV R2, 0x4 ;  /* 0x0000000400020802 */ /* 0x000fe20000000f00 */
[----:B------:R-:W1:Y:S04]  /*1570*/  S2R R56, SR_TID.X ;  /* 0x0000000000387919 */ /* 0x000e680000002100 */
[----:B------:R-:W-:-:S05]  /*1580*/  @P0 IMAD.WIDE R2, R52, R2, c[0x0][0x340] ;  /* 0x0000d00034020625 */ /* 0x000fca00078e0202 */
[----:B------:R3:W2:Y:S01]  /*1590*/  @P0 LDG.E R9, [R2.64] ;  /* 0x0000000602090981 */ /* 0x0006a2000c1e1900 */
[----:B-1----:R-:W-:-:S04]  /*15a0*/  SHF.R.S32.HI R46, RZ, 0x1f, R56 ;  /* 0x0000001fff2e7819 */ /* 0x002fc80000011438 */
[----:B------:R-:W-:-:S04]  /*15b0*/  LEA.HI R46, R46, R56, RZ, 0x3 ;  /* 0x000000382e2e7211 */ /* 0x000fc800078f18ff */
[----:B------:R-:W-:-:S04]  /*15c0*/  SHF.R.S32.HI R46, RZ, 0x3, R46 ;  /* 0x00000003ff2e7819 */ /* 0x000fc8000001142e */
[----:B------:R-:W-:-:S05]  /*15d0*/  SHF.R.S32.HI R6, RZ, 0x1f, R46 ;  /* 0x0000001fff067819 */ /* 0x000fca000001142e */
[C---:B------:R-:W-:Y:S02]  /*15e0*/  IMAD R0, R6.reuse, c[0x0][0x1e0], RZ ;  /* 0x0000780006007a24 */ /* 0x040fe400078e02ff */
[----:B------:R-:W-:Y:S02]  /*15f0*/  IMAD R6, R6, c[0x0][0x208], RZ ;  /* 0x0000820006067a24 */ /* 0x000fe400078e02ff */
[----:B------:R-:W-:Y:S01]  /*1600*/  IMAD R0, R46, c[0x0][0x1e4], R0 ;  /* 0x000079002e007a24 */ /* 0x000fe200078e0200 */
[----:B------:R-:W-:-:S05]  /*1610*/  SHF.R.S32.HI R13, RZ, 0x1f, R54 ;  /* 0x0000001fff0d7819 */ /* 0x000fca0000011436 */
[----:B------:R-:W-:-:S04]  /*1620*/  IMAD R8, R13, c[0x0][0x210], RZ ;  /* 0x000084000d087a24 */ /* 0x000fc800078e02ff */
[----:B------:R-:W-:Y:S01]  /*1630*/  IMAD R8, R54, c[0x0][0x214], R8 ;  /* 0x0000850036087a24 */ /* 0x000fe200078e0208 */
[----:B------:R-:W-:Y:S01]  /*1640*/  WARPSYNC 0xffffffff ;  /* 0xffffffff00007948 */ /* 0x000fe20003800000 */
[----:B---3--:R-:W-:-:S04]  /*1650*/  IMAD.WIDE.U32 R4, R46, c[0x0][0x1e0], R50 ;  /* 0x000078002e047a25 */ /* 0x008fc800078e0032 */
[----:B------:R-:W-:Y:S01]  /*1660*/  IMAD.WIDE.U32 R2, R46, c[0x0][0x208], R50 ;  /* 0x000082002e027a25 */ /* 0x000fe200078e0032 */
[----:B------:R-:W-:-:S03]  /*1670*/  IADD3 R5, R5, R0, RZ ;  /* 0x0000000005057210 */ /* 0x000fc60007ffe0ff */
[----:B------:R-:W-:Y:S02]  /*1680*/  IMAD R0, R46, c[0x0][0x20c], R6 ;  /* 0x000083002e007a24 */ /* 0x000fe400078e0206 */
[----:B------:R-:W-:Y:S02]  /*1690*/  IMAD R6, R13, c[0x0][0x1e8], RZ ;  /* 0x00007a000d067a24 */ /* 0x000fe400078e02ff */
[----:B------:R-:W-:Y:S02]  /*16a0*/  IMAD.IADD R3, R3, 0x1, R0 ;  /* 0x0000000103037824 */ /* 0x000fe400078e0200 */
[C---:B------:R-:W-:Y:S02]  /*16b0*/  IMAD R6, R54.reuse, c[0x0][0x1ec], R6 ;  /* 0x00007b0036067a24 */ /* 0x040fe400078e0206 */
[----:B------:R-:W-:Y:S01]  /*16c0*/  IMAD.WIDE.U32 R4, R54, c[0x0][0x1e8], R4 ;  /* 0x00007a0036047a25 */ /* 0x000fe200078e0004 */
[----:B----4-:R-:W-:-:S03]  /*16d0*/  ISETP.GE.AND P5, PT, R47, c[0x0][0x1d4], PT ;  /* 0x000075002f007a0c */ /* 0x010fc60003fa6270 */
[----:B------:R-:W-:Y:S01]  /*16e0*/  IMAD.WIDE.U32 R2, R54, c[0x0][0x210], R2 ;  /* 0x0000840036027a25 */ /* 0x000fe200078e0002 */
[----:B------:R-:W-:-:S03]  /*16f0*/  ISETP.GE.AND P6, PT, R50, c[0x0][0x1d4], PT ;  /* 0x0000750032007a0c */ /* 0x000fc60003fc6270 */
[----:B------:R-:W-:Y:S01]  /*1700*/  IMAD.IADD R7, R5, 0x1, R6 ;  /* 0x0000000105077824 */ /* 0x000fe200078e0206 */
[----:B------:R-:W-:Y:S01]  /*1710*/  SEL R0, RZ, 0xffffffff, P5 ;  /* 0xffffffffff007807 */ /* 0x000fe20002800000 */
[----:B------:R-:W-:Y:S01]  /*1720*/  IMAD.IADD R5, R3, 0x1, R8 ;  /* 0x0000000103057824 */ /* 0x000fe200078e0208 */
[----:B------:R-:W-:Y:S02]  /*1730*/  SHF.R.S32.HI R8, RZ, 0x1f, R52 ;  /* 0x0000001fff087819 */ /* 0x000fe40000011434 */
[----:B------:R-:W-:Y:S02]  /*1740*/  SEL R10, RZ, 0x1, P6 ;  /* 0x00000001ff0a7807 */ /* 0x000fe40003000000 */
[----:B------:R-:W-:Y:S02]  /*1750*/  SHF.L.U32 R0, R0, 0x1, RZ ;  /* 0x0000000100007819 */ /* 0x000fe400000006ff */
[----:B--2---:R-:W-:Y:S01]  /*1760*/  @P0 SHF.R.S32.HI R3, RZ, 0x1f, R9 ;  /* 0x0000001fff030819 */ /* 0x004fe20000011409 */
[----:B------:R-:W-:Y:S01]  /*1770*/  @!P0 IMAD.MOV.U32 R3, RZ, RZ, R8 ;  /* 0x000000ffff038224 */ /* 0x000fe200078e0008 */
[----:B------:R-:W-:-:S02]  /*1780*/  MOV R6, R4 ;  /* 0x0000000400067202 */ /* 0x000fc40000000f00 */
[----:B------:R-:W-:Y:S01]  /*1790*/  MOV R4, R2 ;  /* 0x0000000200047202 */ /* 0x000fe20000000f00 */
[----:B------:R-:W-:Y:S01]  /*17a0*/  @P0 IMAD.MOV.U32 R2, RZ, RZ, R9 ;  /* 0x000000ffff020224 */ /* 0x000fe200078e0009 */
[----:B------:R-:W-:Y:S01]  /*17b0*/  LOP3.LUT R12, R0, 0x2, R10, 0xe2, !PT ;  /* 0x00000002000c7812 */ /* 0x000fe200078ee20a */
[C---:B------:R-:W-:Y:S01]  /*17c0*/  IMAD R0, R3.reuse, c[0x0][0x1f0], RZ ;  /* 0x00007c0003007a24 */ /* 0x040fe200078e02ff */
[----:B------:R-:W-:Y:S01]  /*17d0*/  @!P0 MOV R2, R52 ;  /* 0x0000003400028202 */ /* 0x000fe20000000f00 */
[----:B------:R-:W-:-:S04]  /*17e0*/  IMAD R3, R3, c[0x0][0x218], RZ ;  /* 0x0000860003037a24 */ /* 0x000fc800078e02ff */
[----:B------:R-:W-:-:S04]  /*17f0*/  IMAD.WIDE.U32 R90, R2, c[0x0][0x1f0], R6 ;  /* 0x00007c00025a7a25 */ /* 0x000fc800078e0006 */
[C---:B------:R-:W-:Y:S02]  /*1800*/  IMAD R0, R2.reuse, c[0x0][0x1f4], R0 ;  /* 0x00007d0002007a24 */ /* 0x040fe400078e0200 */
[----:B------:R-:W-:-:S04]  /*1810*/  IMAD.WIDE.U32 R28, R2, c[0x0][0x218], R4 ;  /* 0x00008600021c7a25 */ /* 0x000fc800078e0004 */
[----:B------:R-:W-:Y:S01]  /*1820*/  IMAD R2, R2, c[0x0][0x21c], R3 ;  /* 0x0000870002027a24 */ /* 0x000fe200078e0203 */
[----:B------:R-:W-:Y:S01]  /*1830*/  IADD3 R88, R91, R0, RZ ;  /* 0x000000005b587210 */ /* 0x000fe20007ffe0ff */
[----:B------:R1:W-:Y:S02]  /*1840*/  STL.64 [R1+0x68], R90 ;  /* 0x0000685a01007387 */ /* 0x0003e40000100a00 */
[----:B------:R-:W-:Y:S02]  /*1850*/  IMAD.IADD R27, R29, 0x1, R2 ;  /* 0x000000011d1b7824 */ /* 0x000fe400078e0202 */
[----:B------:R1:W-:Y:S04]  /*1860*/  STL.64 [R1+0x70], R28 ;  /* 0x0000701c01007387 */ /* 0x0003e80000100a00 */
[----:B------:R1:W-:Y:S04]  /*1870*/  STL [R1+0x64], R88 ;  /* 0x0000645801007387 */ /* 0x0003e80000100800 */
[----:B------:R1:W-:Y:S01]  /*1880*/  STL [R1+0x78], R27 ;  /* 0x0000781b01007387 */ /* 0x0003e20000100800 */
[----:B------:R-:W-:-:S02]  /*1890*/  ISETP.GE.AND P4, PT, R30, c[0x0][0x1d4], PT ;  /* 0x000075001e007a0c */ /* 0x000fc40003f86270 */
[----:B-----5:R-:W-:Y:S02]  /*18a0*/  ISETP.GE.AND P3, PT, R31, c[0x0][0x1d4], PT ;  /* 0x000075001f007a0c */ /* 0x020fe40003f66270 */
[----:B------:R-:W-:Y:S02]  /*18b0*/  SEL R11, RZ, 0x4, P4 ;  /* 0x00000004ff0b7807 */ /* 0x000fe40002000000 */
[----:B------:R-:W-:-:S04]  /*18c0*/  SEL R10, RZ, 0x8, P3 ;  /* 0x00000008ff0a7807 */ /* 0x000fc80001800000 */
[----:B------:R-:W-:Y:S02]  /*18d0*/  LOP3.LUT R22, R10, R12, R11, 0xfe, !PT ;  /* 0x0000000c0a167212 */ /* 0x000fe400078efe0b */
[----:B------:R-:W2:Y:S01]  /*18e0*/  LDL R14, [R1+0xe8] ;  /* 0x0000e800010e7983 */ /* 0x000ea20000100800 */
[----:B------:R-:W-:Y:S01]  /*18f0*/  IMAD.MOV.U32 R135, RZ, RZ, R55 ;  /* 0x000000ffff877224 */ /* 0x000fe200078e0037 */
[----:B------:R-:W-:Y:S01]  /*1900*/  P2R R24, PR, RZ, 0x20 ;  /* 0x00000020ff187803 */ /* 0x000fe20000000000 */
[----:B------:R-:W-:Y:S01]  /*1910*/  IMAD R5, R13, c[0x0][0x1b8], RZ ;  /* 0x00006e000d057a24 */ /* 0x000fe200078e02ff */
[----:B------:R-:W3:Y:S01]  /*1920*/  LDL R34, [R1+0xbc] ;  /* 0x0000bc0001227983 */ /* 0x000ee20000100800 */
[C---:B------:R-:W-:Y:S01]  /*1930*/  IMAD.WIDE.U32 R2, R54.reuse, c[0x0][0x1b8], RZ ;  /* 0x00006e0036027a25 */ /* 0x040fe200078e00ff */
[----:B------:R-:W-:Y:S02]  /*1940*/  P2R R25, PR, RZ, 0x8 ;  /* 0x00000008ff197803 */ /* 0x000fe40000000000 */
[----:B------:R-:W4:Y:S01]  /*1950*/  LDL R33, [R1+0xb8] ;  /* 0x0000b80001217983 */ /* 0x000f220000100800 */
[----:B------:R-:W-:Y:S01]  /*1960*/  IMAD R5, R54, c[0x0][0x1bc], R5 ;  /* 0x00006f0036057a24 */ /* 0x000fe200078e0205 */
[----:B------:R-:W-:-:S02]  /*1970*/  P2R R23, PR, RZ, 0x10 ;  /* 0x00000010ff177803 */ /* 0x000fc40000000000 */
[----:B------:R-:W5:Y:S04]  /*1980*/  LDL R32, [R1+0xb4] ;  /* 0x0000b40001207983 */ /* 0x000f680000100800 */
[----:B------:R-:W3:Y:S01]  /*1990*/  LDL R86, [R1+0x58] ;  /* 0x0000580001567983 */ /* 0x000ee20000100800 */
[----:B------:R-:W-:Y:S02]  /*19a0*/  IMAD R8, R8, c[0x0][0x1c0], RZ ;  /* 0x0000700008087a24 */ /* 0x000fe400078e02ff */
[----:B------:R-:W-:Y:S01]  /*19b0*/  IMAD.IADD R3, R3, 0x1, R5 ;  /* 0x0000000103037824 */ /* 0x000fe200078e0205 */
[----:B------:R-:W3:Y:S01]  /*19c0*/  LDL R80, [R1+0x2c] ;  /* 0x00002c0001507983 */ /* 0x000ee20000100800 */
[C---:B------:R-:W-:Y:S02]  /*19d0*/  IMAD R8, R52.reuse, c[0x0][0x1c4], R8 ;  /* 0x0000710034087a24 */ /* 0x040fe400078e0208 */
[----:B------:R-:W-:Y:S01]  /*19e0*/  IMAD.WIDE.U32 R2, R52, c[0x0][0x1c0], R2 ;  /* 0x0000700034027a25 */ /* 0x000fe200078e0002 */
[----:B------:R-:W3:Y:S03]  /*19f0*/  LDL R83, [R1+0x38] ;  /* 0x0000380001537983 */ /* 0x000ee60000100800 */
[----:B------:R-:W-:Y:S01]  /*1a00*/  IMAD.IADD R3, R3, 0x1, R8 ;  /* 0x0000000103037824 */ /* 0x000fe200078e0208 */
[----:B------:R-:W3:Y:S01]  /*1a10*/  LDL R82, [R1+0x34] ;  /* 0x0000340001527983 */ /* 0x000ee20000100800 */
[----:B------:R-:W-:-:S02]  /*1a20*/  IMAD R26, R87, c[0x0][0x168], RZ ;  /* 0x00005a00571a7a24 */ /* 0x000fc400078e02ff */
[--C-:B------:R-:W-:Y:S01]  /*1a30*/  IMAD.IADD R7, R46, 0x1, R135.reuse ;  /* 0x000000012e077824 */ /* 0x100fe200078e0287 */
[----:B------:R-:W-:Y:S01]  /*1a40*/  ISETP.GE.AND P5, PT, R50, c[0x0][0x198], PT ;  /* 0x0000660032007a0c */ /* 0x000fe20003fa6270 */
[----:B------:R-:W-:Y:S01]  /*1a50*/  IMAD.MOV.U32 R134, RZ, RZ, R48 ;  /* 0x000000ffff867224 */ /* 0x000fe200078e0030 */
[----:B------:R-:W-:Y:S01]  /*1a60*/  BAR.SYNC.DEFER_BLOCKING 0x0 ;  /* 0x0000000000007b1d */ /* 0x000fe20000010000 */
[----:B------:R-:W-:Y:S02]  /*1a70*/  ISETP.GE.AND P3, PT, R47, c[0x0][0x198], PT ;  /* 0x000066002f007a0c */ /* 0x000fe40003f66270 */
[----:B------:R-:W-:Y:S01]  /*1a80*/  ISETP.GE.AND P4, PT, R30, c[0x0][0x198], PT ;  /* 0x000066001e007a0c */ /* 0x000fe20003f86270 */
[----:B------:R-:W-:Y:S02]  /*1a90*/  IMAD.MOV.U32 R85, RZ, RZ, -0x40 ;  /* 0xffffffc0ff557424 */ /* 0x000fe400078e00ff */
[----:B------:R-:W3:Y:S01]  /*1aa0*/  LDL R81, [R1+0x30] ;  /* 0x0000300001517983 */ /* 0x000ee20000100800 */
[----:B--2---:R-:W-:-:S04]  /*1ab0*/  IMAD.IADD R4, R14, 0x1, R135 ;  /* 0x000000010e047824 */ /* 0x004fc800078e0287 */
[----:B------:R-:W-:-:S04]  /*1ac0*/  @P1 IMAD.HI.U32 R6, R4, c[0x0][0x2c8], RZ ;  /* 0x0000b20004061a27 */ /* 0x000fc800078e00ff */
[----:B------:R-:W-:Y:S01]  /*1ad0*/  IMAD.MOV.U32 R0, RZ, RZ, R4 ;  /* 0x000000ffff007224 */ /* 0x000fe200078e0004 */
[----:B------:R-:W-:-:S04]  /*1ae0*/  @P1 SHF.R.U32.HI R0, RZ, c[0x0][0x2cc], R6 ;  /* 0x0000b300ff001a19 */ /* 0x000fc80000011606 */
[--C-:B------:R-:W-:Y:S01]  /*1af0*/  SHF.R.S32.HI R6, RZ, 0x1f, R0.reuse ;  /* 0x0000001fff067819 */ /* 0x100fe20000011400 */
[----:B------:R-:W-:-:S04]  /*1b00*/  IMAD.MOV R5, RZ, RZ, -R0 ;  /* 0x000000ffff057224 */ /* 0x000fc800078e0a00 */
[----:B------:R-:W-:Y:S02]  /*1b10*/  IMAD R4, R5, c[0x0][0x2c4], R4 ;  /* 0x0000b10005047a24 */ /* 0x000fe400078e0204 */
[----:B------:R-:W-:Y:S02]  /*1b20*/  IMAD R5, R6, c[0x0][0x1b0], RZ ;  /* 0x00006c0006057a24 */ /* 0x000fe400078e02ff */
[----:B------:R-:W-:-:S04]  /*1b30*/  IMAD.WIDE.U32 R2, R0, c[0x0][0x1b0], R2 ;  /* 0x00006c0000027a25 */ /* 0x000fc800078e0002 */
[----:B------:R-:W-:Y:S01]  /*1b40*/  IMAD R6, R0, c[0x0][0x1b4], R5 ;  /* 0x00006d0000067a24 */ /* 0x000fe200078e0205 */
[----:B------:R-:W-:-:S03]  /*1b50*/  SHF.R.S32.HI R5, RZ, 0x1f, R4 ;  /* 0x0000001fff057819 */ /* 0x000fc60000011404 */
[----:B------:R-:W-:Y:S02]  /*1b60*/  IMAD.IADD R3, R3, 0x1, R6 ;  /* 0x0000000103037824 */ /* 0x000fe400078e0206 */
[----:B------:R-:W-:Y:S02]  /*1b70*/  IMAD R0, R5, c[0x0][0x1a8], RZ ;  /* 0x00006a0005007a24 */ /* 0x000fe400078e02ff */
[----:B------:R-:W-:-:S04]  /*1b80*/  IMAD.WIDE.U32 R2, R4, c[0x0][0x1a8], R2 ;  /* 0x00006a0004027a25 */ /* 0x000fc800078e0002 */
[----:B------:R-:W-:Y:S01]  /*1b90*/  IMAD R0, R4, c[0x0][0x1ac], R0 ;  /* 0x00006b0004007a24 */ /* 0x000fe200078e0200 */
[----:B------:R-:W-:-:S03]  /*1ba0*/  LEA R6, P0, R2, c[0x0][0x160], 0x1 ;  /* 0x0000580002067a11 */ /* 0x000fc600078008ff */
[----:B------:R-:W-:Y:S02]  /*1bb0*/  IMAD.IADD R5, R3, 0x1, R0 ;  /* 0x0000000103057824 */ /* 0x000fe400078e0200 */
[----:B------:R-:W2:Y:S03]  /*1bc0*/  SHFL.IDX PT, R3, R6, RZ, 0x181f ;  /* 0x00181fff06037589 */ /* 0x000ea600000e0000 */
[----:B------:R-:W-:-:S05]  /*1bd0*/  LEA.HI.X R5, R2, c[0x0][0x164], R5, 0x1, P0 ;  /* 0x0000590002057a11 */ /* 0x000fca00000f0c05 */
[----:B------:R-:W1:Y:S01]  /*1be0*/  SHFL.IDX PT, R4, R5, RZ, 0x181f ;  /* 0x00181fff05047589 */ /* 0x000e6200000e0000 */
[----:B------:R-:W-:-:S03]  /*1bf0*/  ISETP.GE.AND P0, PT, R7, R26, PT ;  /* 0x0000001a0700720c */ /* 0x000fc60003f06270 */
[----:B------:R-:W3:Y:S10]  /*1c00*/  SHFL.IDX PT, R0, R6, 0x1, 0x181f ;  /* 0x00381f0006007f89 */ /* 0x000ef400000e0000 */
[----:B--2---:R-:W-:-:S04]  /*1c10*/  @!P0 LEA R14, P1, R50, R3, 0x1 ;  /* 0x00000003320e8211 */ /* 0x004fc800078208ff */
[-C--:B-1----:R-:W-:Y:S02]  /*1c20*/  @!P0 LEA.HI.X R15, R50, R4.reuse, R51, 0x1, P1 ;  /* 0x00000004320f8211 */ /* 0x082fe400008f0c33 */
[CC--:B------:R-:W-:Y:S01]  /*1c30*/  @!P0 LEA R12, P1, R47.reuse, R3.reuse, 0x1 ;  /* 0x000000032f0c8211 */ /* 0x0c0fe200078208ff */
[----:B------:R-:W1:Y:S03]  /*1c40*/  SHFL.IDX PT, R2, R5, 0x1, 0x181f ;  /* 0x00381f0005027f89 */ /* 0x000e6600000e0000 */
[----:B---3--:R-:W-:Y:S01]  /*1c50*/  @!P0 LEA.HI.X R13, R47, R4, R34, 0x1, P1 ;  /* 0x000000042f0d8211 */ /* 0x008fe200008f0c22 */
[----:B------:R2:W-:Y:S01]  /*1c60*/  @!P0 LDGSTS.E.BYPASS.LTC128B.128 [R86+0x100], [R14.64], !P5 ;  /* 0x001000000e568fae */ /* 0x0005e2000e901d46 */
[----:B------:R-:W-:-:S03]  /*1c70*/  @!P0 LEA R10, P1, R30, R3, 0x1 ;  /* 0x000000031e0a8211 */ /* 0x000fc600078208ff */
[----:B------:R3:W-:Y:S01]  /*1c80*/  @!P0 LDGSTS.E.BYPASS.LTC128B.128 [R86+0x4100], [R12.64], !P3 ;  /* 0x041000000c568fae */ /* 0x0007e2000d901d46 */
[----:B----4-:R-:W-:Y:S02]  /*1c90*/  @!P0 LEA.HI.X R11, R30, R4, R33, 0x1, P1 ;  /* 0x000000041e0b8211 */ /* 0x010fe400008f0c21 */
[----:B------:R-:W-:Y:S02]  /*1ca0*/  @!P0 LEA R8, P1, R31, R3, 0x1 ;  /* 0x000000031f088211 */ /* 0x000fe400078208ff */
[----:B------:R-:W-:Y:S01]  /*1cb0*/  IADD3 R3, R7, 0x20, RZ ;  /* 0x0000002007037810 */ /* 0x000fe20007ffe0ff */
[----:B------:R4:W-:Y:S03]  /*1cc0*/  @!P0 LDGSTS.E.BYPASS.LTC128B.128 [R86+0x8100], [R10.64], !P4 ;  /* 0x081000000a568fae */ /* 0x0009e6000e101d46 */
[----:B------:R-:W-:Y:S02]  /*1cd0*/  ISETP.GE.AND P2, PT, R3, R26, PT ;  /* 0x0000001a0300720c */ /* 0x000fe40003f46270 */
[----:B-----5:R-:W-:-:S11]  /*1ce0*/  @!P0 LEA.HI.X R9, R31, R4, R32, 0x1, P1 ;  /* 0x000000041f098211 */ /* 0x020fd600008f0c20 */
[----:B------:R-:W-:-:S04]  /*1cf0*/  @!P2 LEA R20, P1, R50, R0, 0x1 ;  /* 0x000000003214a211 */ /* 0x000fc800078208ff */
[----:B-1----:R-:W-:Y:S02]  /*1d00*/  @!P2 LEA.HI.X R21, R50, R2, R51, 0x1, P1 ;  /* 0x000000023215a211 */ /* 0x002fe400008f0c33 */
[----:B------:R-:W-:-:S04]  /*1d10*/  @!P2 LEA R18, P1, R47, R0, 0x1 ;  /* 0x000000002f12a211 */ /* 0x000fc800078208ff */
[----:B------:R-:W-:Y:S02]  /*1d20*/  @!P2 LEA.HI.X R19, R47, R2, R34, 0x1, P1 ;  /* 0x000000022f13a211 */ /* 0x000fe400008f0c22 */
[----:B------:R-:W-:-:S13]  /*1d30*/  ISETP.GE.AND P1, PT, R31, c[0x0][0x198], PT ;  /* 0x000066001f007a0c */ /* 0x000fda0003f26270 */
[----:B------:R1:W-:Y:S01]  /*1d40*/  @!P0 LDGSTS.E.BYPASS.LTC128B.128 [R86+0xc100], [R8.64], !P1 ;  /* 0x0c10000008568fae */ /* 0x0003e2000c901d46 */
[C---:B----4-:R-:W-:Y:S02]  /*1d50*/  @!P2 LEA R10, P0, R30.reuse, R0, 0x1 ;  /* 0x000000001e0aa211 */ /* 0x050fe400078008ff */
[----:B------:R-:W-:Y:S01]  /*1d60*/  IADD3 R3, R7, 0x40, RZ ;  /* 0x0000004007037810 */ /* 0x000fe20007ffe0ff */
[----:B------:R4:W-:Y:S01]  /*1d70*/  @!P2 LDGSTS.E.BYPASS.LTC128B.128 [R86+0x1100], [R20.64], !P5 ;  /* 0x011000001456afae */ /* 0x0009e2000e901d46 */
[----:B------:R-:W-:Y:S02]  /*1d80*/  @!P2 LEA.HI.X R11, R30, R2, R33, 0x1, P0 ;  /* 0x000000021e0ba211 */ /* 0x000fe400000f0c21 */
[----:B------:R-:W-:Y:S01]  /*1d90*/  ISETP.GE.AND P1, PT, R3, R26, PT ;  /* 0x0000001a0300720c */ /* 0x000fe20003f26270 */
[----:B------:R5:W-:Y:S04]  /*1da0*/  @!P2 LDGSTS.E.BYPASS.LTC128B.128 [R86+0x5100], [R18.64], !P3 ;  /* 0x051000001256afae */ /* 0x000be8000d901d46 */
[----:B------:R2:W-:Y:S01]  /*1db0*/  @!P2 LDGSTS.E.BYPASS.LTC128B.128 [R86+0x9100], [R10.64], !P4 ;  /* 0x091000000a56afae */ /* 0x0005e2000e101d46 */
[----:B-1----:R-:W-:-:S03]  /*1dc0*/  @!P2 LEA R8, P0, R31, R0, 0x1 ;  /* 0x000000001f08a211 */ /* 0x002fc600078008ff */
[----:B------:R-:W1:Y:S01]  /*1dd0*/  SHFL.IDX PT, R0, R6, 0x2, 0x181f ;  /* 0x00581f0006007f89 */ /* 0x000e6200000e0000 */
[----:B------:R-:W-:-:S03]  /*1de0*/  @!P2 LEA.HI.X R9, R31, R2, R32, 0x1, P0 ;  /* 0x000000021f09a211 */ /* 0x000fc600000f0c20 */
[----:B------:R-:W2:Y:S01]  /*1df0*/  SHFL.IDX PT, R2, R5, 0x2, 0x181f ;  /* 0x00581f0005027f89 */ /* 0x000ea200000e0000 */
[----:B-1----:R-:W-:-:S04]  /*1e00*/  @!P1 LEA R16, P0, R50, R0, 0x1 ;  /* 0x0000000032109211 */ /* 0x002fc800078008ff */
[----:B--2---:R-:W-:Y:S02]  /*1e10*/  @!P1 LEA.HI.X R17, R50, R2, R51, 0x1, P0 ;  /* 0x0000000232119211 */ /* 0x004fe400000f0c33 */
[----:B------:R-:W-:-:S04]  /*1e20*/  @!P1 LEA R14, P0, R47, R0, 0x1 ;  /* 0x000000002f0e9211 */ /* 0x000fc800078008ff */
[----:B------:R-:W-:Y:S02]  /*1e30*/  @!P1 LEA.HI.X R15, R47, R2, R34, 0x1, P0 ;  /* 0x000000022f0f9211 */ /* 0x000fe400000f0c22 */
[----:B------:R-:W-:-:S13]  /*1e40*/  ISETP.GE.AND P0, PT, R31, c[0x0][0x198], PT ;  /* 0x000066001f007a0c */ /* 0x000fda0003f06270 */
[----:B------:R1:W-:Y:S01]  /*1e50*/  @!P2 LDGSTS.E.BYPASS.LTC128B.128 [R86+0xd100], [R8.64], !P0 ;  /* 0x0d1000000856afae */ /* 0x0003e2000c101d46 */
[C---:B---3--:R-:W-:Y:S02]  /*1e60*/  @!P1 LEA R12, P0, R30.reuse, R0, 0x1 ;  /* 0x000000001e0c9211 */ /* 0x048fe400078008ff */
[----:B------:R-:W-:Y:S01]  /*1e70*/  IADD3 R7, R7, 0x60, RZ ;  /* 0x0000006007077810 */ /* 0x000fe20007ffe0ff */
[----:B------:R2:W-:Y:S01]  /*1e80*/  @!P1 LDGSTS.E.BYPASS.LTC128B.128 [R86+0x2100], [R16.64], !P5 ;  /* 0x0210000010569fae */ /* 0x0005e2000e901d46 */
[----:B------:R-:W-:Y:S02]  /*1e90*/  @!P1 LEA.HI.X R13, R30, R2, R33, 0x1, P0 ;  /* 0x000000021e0d9211 */ /* 0x000fe400000f0c21 */
[C---:B------:R-:W-:Y:S01]  /*1ea0*/  @!P1 LEA R10, P0, R31.reuse, R0, 0x1 ;  /* 0x000000001f0a9211 */ /* 0x040fe200078008ff */
[----:B------:R3:W-:Y:S04]  /*1eb0*/  @!P1 LDGSTS.E.BYPASS.LTC128B.128 [R86+0x6100], [R14.64], !P3 ;  /* 0x061000000e569fae */ /* 0x0007e8000d901d46 */
[----:B------:R-:W1:Y:S01]  /*1ec0*/  SHFL.IDX PT, R0, R6, 0x3, 0x181f ;  /* 0x00781f0006007f89 */ /* 0x000e6200000e0000 */
[----:B------:R-:W-:-:S03]  /*1ed0*/  @!P1 LEA.HI.X R11, R31, R2, R32, 0x1, P0 ;  /* 0x000000021f0b9211 */ /* 0x000fc600000f0c20 */
[----:B------:R-:W4:Y:S01]  /*1ee0*/  SHFL.IDX PT, R2, R5, 0x3, 0x181f ;  /* 0x00781f0005027f89 */ /* 0x000f2200000e0000 */
[----:B------:R-:W-:-:S03]  /*1ef0*/  ISETP.GE.AND P0, PT, R7, R26, PT ;  /* 0x0000001a0700720c */ /* 0x000fc60003f06270 */
[----:B------:R5:W-:Y:S04]  /*1f00*/  @!P1 LDGSTS.E.BYPASS.LTC128B.128 [R86+0xa100], [R12.64], !P4 ;  /* 0x0a1000000c569fae */ /* 0x000be8000e101d46 */
[----:B--2---:R-:W2:Y:S04]  /*1f10*/  LDL R17, [R1+0x8] ;  /* 0x0000080001117983 */ /* 0x004ea80000100800 */
[----:B---3--:R-:W3:Y:S02]  /*1f20*/  LDL R14, [R1+0x4c] ;  /* 0x00004c00010e7983 */ /* 0x008ee40000100800 */
[----:B-1----:R-:W-:-:S02]  /*1f30*/  @!P0 LEA R4, P2, R50, R0, 0x1 ;  /* 0x0000000032048211 */ /* 0x002fc400078408ff */
[----:B------:R-:W2:Y:S02]  /*1f40*/  LDL R16, [R1+0x44] ;  /* 0x0000440001107983 */ /* 0x000ea40000100800 */
[----:B----4-:R-:W-:Y:S02]  /*1f50*/  @!P0 LEA.HI.X R5, R50, R2, R51, 0x1, P2 ;  /* 0x0000000232058211 */ /* 0x010fe400010f0c33 */
[----:B------:R-:W-:-:S04]  /*1f60*/  @!P0 LEA R8, P2, R47, R0, 0x1 ;  /* 0x000000002f088211 */ /* 0x000fc800078408ff */
[----:B------:R-:W-:Y:S01]  /*1f70*/  @!P0 LEA.HI.X R9, R47, R2, R34, 0x1, P2 ;  /* 0x000000022f098211 */ /* 0x000fe200010f0c22 */
[----:B-----5:R-:W4:Y:S01]  /*1f80*/  LDL R13, [R1+0x54] ;  /* 0x00005400010d7983 */ /* 0x020f220000100800 */
[----:B------:R-:W-:-:S03]  /*1f90*/  ISETP.GE.AND P2, PT, R31, c[0x0][0x198], PT ;  /* 0x000066001f007a0c */ /* 0x000fc60003f46270 */
[----:B------:R-:W5:Y:S10]  /*1fa0*/  LDL R12, [R1+0x50] ;  /* 0x00005000010c7983 */ /* 0x000f740000100800 */
[----:B------:R1:W-:Y:S01]  /*1fb0*/  @!P1 LDGSTS.E.BYPASS.LTC128B.128 [R86+0xe100], [R10.64], !P2 ;  /* 0x0e1000000a569fae */ /* 0x0003e2000d101d46 */
[----:B------:R-:W-:-:S04]  /*1fc0*/  @!P0 LEA R6, P1, R30, R0, 0x1 ;  /* 0x000000001e068211 */ /* 0x000fc800078208ff */
[----:B------:R-:W-:Y:S02]  /*1fd0*/  @!P0 LEA.HI.X R7, R30, R2, R33, 0x1, P1 ;  /* 0x000000021e078211 */ /* 0x000fe400008f0c21 */
[----:B------:R-:W-:-:S13]  /*1fe0*/  ISETP.GE.AND P1, PT, R50, c[0x0][0x198], PT ;  /* 0x0000660032007a0c */ /* 0x000fda0003f26270 */
[----:B------:R1:W-:Y:S04]  /*1ff0*/  @!P0 LDGSTS.E.BYPASS.LTC128B.128 [R86+0x3100], [R4.64], !P1 ;  /* 0x0310000004568fae */ /* 0x0003e8000c901d46 */
[----:B------:R1:W-:Y:S02]  /*2000*/  @!P0 LDGSTS.E.BYPASS.LTC128B.128 [R86+0x7100], [R8.64], !P3 ;  /* 0x0710000008568fae */ /* 0x0003e4000d901d46 */
[----:B-1----:R-:W-:-:S04]  /*2010*/  @!P0 LEA R4, P1, R31, R0, 0x1 ;  /* 0x000000001f048211 */ /* 0x002fc800078208ff */
[----:B------:R-:W-:Y:S02]  /*2020*/  @!P0 LEA.HI.X R5, R31, R2, R32, 0x1, P1 ;  /* 0x000000021f058211 */ /* 0x000fe400008f0c20 */
[----:B------:R-:W-:-:S13]  /*2030*/  ISETP.GE.AND P1, PT, R30, c[0x0][0x198], PT ;  /* 0x000066001e007a0c */ /* 0x000fda0003f26270 */
[----:B------:R1:W-:Y:S04]  /*2040*/  @!P0 LDGSTS.E.BYPASS.LTC128B.128 [R86+0xb100], [R6.64], !P1 ;  /* 0x0b10000006568fae */ /* 0x0003e8000c901d46 */
[----:B------:R1:W-:Y:S01]  /*2050*/  @!P0 LDGSTS.E.BYPASS.LTC128B.128 [R86+0xf100], [R4.64], !P2 ;  /* 0x0f10000004568fae */ /* 0x0003e2000d101d46 */
[----:B------:R-:W-:Y:S02]  /*2060*/  ISETP.NE.AND P5, PT, R24, RZ, PT ;  /* 0x000000ff1800720c */ /* 0x000fe40003fa5270 */
[----:B------:R-:W-:Y:S01]  /*2070*/  ISETP.NE.AND P4, PT, R23, RZ, PT ;  /* 0x000000ff1700720c */ /* 0x000fe20003f85270 */
[----:B------:R-:W0:Y:S01]  /*2080*/  LDGDEPBAR ;  /* 0x00000000000079af */ /* 0x000e220000000000 */
[----:B-1----:R-:W-:Y:S02]  /*2090*/  IADD3 R6, R134, -0x1, RZ ;  /* 0xffffffff86067810 */ /* 0x002fe40007ffe0ff */
[----:B------:R-:W-:-:S02]  /*20a0*/  IADD3 R7, -R46, c[0x0][0x1d0], RZ ;  /* 0x000074002e077a10 */ /* 0x000fc40007ffe1ff */
[----:B------:R-:W-:-:S03]  /*20b0*/  SHF.R.S32.HI R8, RZ, 0x1f, R6 ;  /* 0x0000001fff087819 */ /* 0x000fc60000011406 */
[----:B------:R-:W-:Y:S02]  /*20c0*/  IMAD R7, R6, -0x40, R7 ;  /* 0xffffffc006077824 */ /* 0x000fe400078e0207 */
[----:B------:R-:W-:-:S03]  /*20d0*/  IMAD R2, R8, c[0x0][0x1e0], RZ ;  /* 0x0000780008027a24 */ /* 0x000fc600078e02ff */
[----:B------:R-:W-:Y:S01]  /*20e0*/  ISETP.GE.AND P1, PT, R7, 0x1, PT ;  /* 0x000000010700780c */ /* 0x000fe20003f26270 */
[----:B------:R-:W-:-:S04]  /*20f0*/  IMAD.WIDE.U32 R4, R6, c[0x0][0x1e0], RZ ;  /* 0x0000780006047a25 */ /* 0x000fc800078e00ff */
[----:B------:R-:W-:Y:S01]  /*2100*/  IMAD R2, R6, c[0x0][0x1e4], R2 ;  /* 0x0000790006027a24 */ /* 0x000fe200078e0202 */
[----:B------:R-:W-:-:S03]  /*2110*/  LEA R0, P0, R4, R90, 0x6 ;  /* 0x0000005a04007211 */ /* 0x000fc600078030ff */
[----:B------:R-:W-:Y:S01]  /*2120*/  IMAD.IADD R2, R5, 0x1, R2 ;  /* 0x0000000105027824 */ /* 0x000fe200078e0202 */
[----:B------:R-:W-:-:S04]  /*2130*/  ISETP.NE.AND P3, PT, R25, RZ, PT ;  /* 0x000000ff1900720c */ /* 0x000fc80003f65270 */
[----:B------:R-:W-:Y:S02]  /*2140*/  LEA.HI.X R4, R4, R88, R2, 0x6, P0 ;  /* 0x0000005804047211 */ /* 0x000fe400000f3402 */
[----:B------:R-:W-:-:S04]  /*2150*/  @P1 LEA R2, P0, R0, c[0x0][0x1c8], 0x1 ;  /* 0x0000720000021a11 */ /* 0x000fc800078008ff */
[C---:B------:R-:W-:Y:S02]  /*2160*/  @P1 LEA.HI.X R3, R0.reuse, c[0x0][0x1cc], R4, 0x1, P0 ;  /* 0x0000730000031a11 */ /* 0x040fe400000f0c04 */
[----:B------:R-:W-:Y:S01]  /*2170*/  ISETP.GE.AND P0, PT, R7, 0x21, PT ;  /* 0x000000210700780c */ /* 0x000fe20003f06270 */
[----:B------:R-:W-:Y:S02]  /*2180*/  IMAD.MOV.U32 R5, RZ, RZ, 0x20 ;  /* 0x00000020ff057424 */ /* 0x000fe400078e00ff */
[----:B------:R1:W-:Y:S02]  /*2190*/  @P1 LDGSTS.E.BYPASS.LTC128B.128 [R86+0x10100], [R2.64], !P6 ;  /* 0x1010000002561fae */ /* 0x0003e4000f101d46 */
[----:B------:R-:W-:Y:S02]  /*21a0*/  IMAD.WIDE.U32 R10, R5, c[0x0][0x1e0], RZ ;  /* 0x00007800050a7a25 */ /* 0x000fe400078e00ff */
[----:B------:R1:W-:Y:S04]  /*21b0*/  @P1 LDGSTS.E.BYPASS.LTC128B.128 [R86+0x12100], [R2.64+0x80], !P5 ;  /* 0x1210008002561fae */ /* 0x0003e8000e901d46 */
[----:B------:R1:W-:Y:S04]  /*21c0*/  @P1 LDGSTS.E.BYPASS.LTC128B.128 [R86+0x14100], [R2.64+0x100], !P4 ;  /* 0x1410010002561fae */ /* 0x0003e8000e101d46 */
[----:B------:R1:W-:Y:S01]  /*21d0*/  @P1 LDGSTS.E.BYPASS.LTC128B.128 [R86+0x16100], [R2.64+0x180], !P3 ;  /* 0x1610018002561fae */ /* 0x0003e2000d901d46 */
[----:B------:R-:W-:-:S03]  /*21e0*/  @P0 IADD3 R0, P1, R0, R10, RZ ;  /* 0x0000000a00000210 */ /* 0x000fc60007f3e0ff */
[----:B------:R-:W2:Y:S01]  /*21f0*/  LDL R10, [R1+0x3c] ;  /* 0x00003c00010a7983 */ /* 0x000ea20000100800 */
[----:B-1----:R-:W-:-:S05]  /*2200*/  IMAD R2, R5, c[0x0][0x1e4], RZ ;  /* 0x0000790005027a24 */ /* 0x002fca00078e02ff */
[----:B------:R-:W-:Y:S02]  /*2210*/  @P0 IADD3.X R4, R4, R11, R2, P1, !PT ;  /* 0x0000000b04040210 */ /* 0x000fe40000ffe402 */
[----:B------:R-:W2:Y:S01]  /*2220*/  LDL R11, [R1+0x40] ;  /* 0x00004000010b7983 */ /* 0x000ea20000100800 */
[----:B------:R-:W-:Y:S01]  /*2230*/  @P0 LEA R2, P1, R0, c[0x0][0x1c8], 0x1 ;  /* 0x0000720000020a11 */ /* 0x000fe200078208ff */
[----:B------:R-:W-:-:S03]  /*2240*/  IMAD R7, R8, c[0x0][0x208], RZ ;  /* 0x0000820008077a24 */ /* 0x000fc600078e02ff */
[----:B------:R-:W-:Y:S01]  /*2250*/  @P0 LEA.HI.X R3, R0, c[0x0][0x1cc], R4, 0x1, P1 ;  /* 0x0000730000030a11 */ /* 0x000fe200008f0c04 */
[----:B------:R-:W-:-:S04]  /*2260*/  IMAD.WIDE.U32 R4, R6, c[0x0][0x208], RZ ;  /* 0x0000820006047a25 */ /* 0x000fc800078e00ff */
[----:B------:R-:W-:Y:S01]  /*2270*/  IMAD R7, R6, c[0x0][0x20c], R7 ;  /* 0x0000830006077a24 */ /* 0x000fe200078e0207 */
[----:B------:R1:W-:Y:S04]  /*2280*/  @P0 LDGSTS.E.BYPASS.LTC128B.128 [R86+0x11100], [R2.64], !P6 ;  /* 0x1110000002560fae */ /* 0x0003e8000f101d46 */
[----:B------:R1:W-:Y:S01]  /*2290*/  @P0 LDGSTS.E.BYPASS.LTC128B.128 [R86+0x13100], [R2.64+0x80], !P5 ;  /* 0x1310008002560fae */ /* 0x0003e2000e901d46 */
[----:B------:R-:W-:-:S03]  /*22a0*/  IMAD.IADD R7, R5, 0x1, R7 ;  /* 0x0000000105077824 */ /* 0x000fc600078e0207 */
[----:B------:R1:W-:Y:S04]  /*22b0*/  @P0 LDGSTS.E.BYPASS.LTC128B.128 [R86+0x15100], [R2.64+0x100], !P4 ;  /* 0x1510010002560fae */ /* 0x0003e8000e101d46 */
[----:B------:R1:W-:Y:S01]  /*22c0*/  @P0 LDGSTS.E.BYPASS.LTC128B.128 [R86+0x17100], [R2.64+0x180], !P3 ;  /* 0x1710018002560fae */ /* 0x0003e2000d901d46 */
[C---:B------:R-:W-:Y:S01]  /*22d0*/  LEA R0, P0, R4.reuse, R28, 0x6 ;  /* 0x0000001c04007211 */ /* 0x040fe200078030ff */
[----:B------:R-:W-:Y:S01]  /*22e0*/  IMAD.MOV.U32 R5, RZ, RZ, c[0x0][0x208] ;  /* 0x00008200ff057624 */ /* 0x000fe200078e00ff */
[----:B------:R-:W-:Y:S01]  /*22f0*/  P2R R8, PR, RZ, 0x40 ;  /* 0x00000040ff087803 */ /* 0x000fe20000000000 */
[----:B------:R-:W0:Y:S01]  /*2300*/  LDGDEPBAR ;  /* 0x00000000000079af */ /* 0x000e220000000000 */
[----:B------:R-:W-:Y:S01]  /*2310*/  LEA.HI.X R4, R4, R27, R7, 0x6, P0 ;  /* 0x0000001b04047211 */ /* 0x000fe200000f3407 */
[----:B------:R-:W-:Y:S01]  /*2320*/  IMAD.MOV.U32 R7, RZ, RZ, c[0x0][0x20c] ;  /* 0x00008300ff077624 */ /* 0x000fe200078e00ff */
[----:B-1----:R-:W-:Y:S01]  /*2330*/  LOP3.LUT R3, R22, 0x1, RZ, 0xc0, !PT ;  /* 0x0000000116037812 */ /* 0x002fe200078ec0ff */
[----:B------:R-:W-:Y:S01]  /*2340*/  IMAD R84, R6, R85, c[0x0][0x1d0] ;  /* 0x0000740006547624 */ /* 0x000fe200078e0255 */
[----:B------:R-:W-:Y:S01]  /*2350*/  LEA R2, P0, R0, c[0x0][0x1f8], 0x1 ;  /* 0x00007e0000027a11 */ /* 0x000fe200078008ff */
[----:B------:R-:W-:-:S04]  /*2360*/  DEPBAR.LE SB0, 0x1 ;  /* 0x000080400000791a */ /* 0x000fc80000000000 */
[----:B------:R-:W-:Y:S01]  /*2370*/  BAR.SYNC.DEFER_BLOCKING 0x0 ;  /* 0x0000000000007b1d */ /* 0x000fe20000010000 */
[----:B------:R-:W-:Y:S02]  /*2380*/  ISETP.NE.U32.AND P6, PT, R3, 0x1, PT ;  /* 0x000000010300780c */ /* 0x000fe40003fc5070 */
[----:B------:R-:W-:Y:S02]  /*2390*/  LEA.HI.X R3, R0, c[0x0][0x1fc], R4, 0x1, P0 ;  /* 0x00007f0000037a11 */ /* 0x000fe400000f0c04 */
[----:B------:R-:W-:-:S04]  /*23a0*/  LEA R4, P0, R5, R2, 0x6 ;  /* 0x0000000205047211 */ /* 0x000fc800078030ff */
[----:B------:R-:W-:Y:S02]  /*23b0*/  LEA.HI.X R5, R5, R3, R7, 0x6, P0 ;  /* 0x0000000305057211 */ /* 0x000fe400000f3407 */
[----:B------:R-:W2:Y:S01]  /*23c0*/  LDL R7, [R1] ;  /* 0x0000000001077983 */ /* 0x000ea20000100800 */
[----:B------:R-:W-:-:S03]  /*23d0*/  IMAD.IADD R0, R84, 0x1, -R46 ;  /* 0x0000000154007824 */ /* 0x000fc600078e0a2e */
[----:B------:R-:W1:Y:S02]  /*23e0*/  S2R R46, SR_TID.X ;  /* 0x00000000002e7919 */ /* 0x000e640000002100 */
[----:B-1----:R-:W-:Y:S02]  /*23f0*/  SHF.R.S32.HI R15, RZ, 0x1f, R46 ;  /* 0x0000001fff0f7819 */ /* 0x002fe4000001142e */
[----:B---3--:R-:W-:Y:S02]  /*2400*/  LDSM.16.M88.4 R176, [R14] ;  /* 0x000000000eb0783b */ /* 0x008fe40000000200 */
[----:B------:R-:W-:Y:S02]  /*2410*/  LEA.HI R15, R15, R46, RZ, 0x5 ;  /* 0x0000002e0f0f7211 */ /* 0x000fe400078f28ff */
[----:B------:R-:W-:Y:S02]  /*2420*/  LDSM.16.M88.4 R204, [R14+0x4000] ;  /* 0x004000000ecc783b */ /* 0x000fe40000000200 */
[----:B------:R-:W-:-:S02]  /*2430*/  SHF.R.S32.HI R15, RZ, 0x5, R15 ;  /* 0x00000005ff0f7819 */ /* 0x000fc4000001140f */
[----:B------:R-:W-:Y:S03]  /*2440*/  LDSM.16.M88.4 R220, [R14+0x8000] ;  /* 0x008000000edc783b */ /* 0x000fe60000000200 */
[----:B------:R-:W-:Y:S01]  /*2450*/  IMAD R15, R15, 0x800, R248 ;  /* 0x000008000f0f7824 */ /* 0x000fe200078e02f8 */
[----:B----4-:R-:W-:Y:S04]  /*2460*/  LDSM.16.M88.4 R192, [R13] ;  /* 0x000000000dc0783b */ /* 0x010fe80000000200 */
[----:B------:R-:W-:Y:S04]  /*2470*/  LDSM.16.M88.4 R172, [R15] ;  /* 0x000000000fac783b */ /* 0x000fe80000000200 */
[----:B-----5:R-:W-:Y:S04]  /*2480*/  LDSM.16.M88.4 R196, [R12] ;  /* 0x000000000cc4783b */ /* 0x020fe80000000200 */
[----:B------:R-:W-:Y:S04]  /*2490*/  LDSM.16.M88.4 R200, [R15+0x4000] ;  /* 0x004000000fc8783b */ /* 0x000fe80000000200 */
        /* <DEDUP_REMOVED lines=9> */
[----:B------:R-:W-:Y:S01]  /*2530*/  BAR.SYNC.DEFER_BLOCKING 0x0 ;  /* 0x0000000000007b1d */ /* 0x000fe20000010000 */
[----:B------:R-:W-:-:S05]  /*2540*/  ISETP.LT.OR P0, PT, R0, 0x1, P6 ;  /* 0x000000010000780c */ /* 0x000fca0003701670 */
[----:B------:R-:W-:-:S04]  /*2550*/  DEPBAR.LE SB0, 0x0 ;  /* 0x000080000000791a */ /* 0x000fc80000000000 */
[----:B------:R-:W-:Y:S01]  /*2560*/  BAR.SYNC.DEFER_BLOCKING 0x0 ;  /* 0x0000000000007b1d */ /* 0x000fe20000010000 */
[C---:B------:R-:W-:Y:S02]  /*2570*/  LOP3.LUT P2, RZ, R22.reuse, 0x2, RZ, 0xc0, !PT ;  /* 0x0000000216ff7812 */ /* 0x040fe4000784c0ff */
[----:B------:R-:W-:-:S03]  /*2580*/  LOP3.LUT P1, RZ, R22, 0x4, RZ, 0xc0, !PT ;  /* 0x0000000416ff7812 */ /* 0x000fc6000782c0ff */
[----:B------:R-:W1:Y:S04]  /*2590*/  LDSM.16.M88.4 R12, [R249] ;  /* 0x00000000f90c783b */ /* 0x000e680000000200 */
[----:B------:R-:W-:Y:S04]  /*25a0*/  LDSM.16.M88.4 R24, [R249+0x800] ;  /* 0x00080000f918783b */ /* 0x000fe80000000200 */
[----:B------:R-:W3:Y:S04]  /*25b0*/  LDSM.16.M88.4 R28, [R249+0x1000] ;  /* 0x00100000f91c783b */ /* 0x000ee80000000200 */
[----:B------:R-:W4:Y:S04]  /*25c0*/  LDSM.16.M88.4 R32, [R249+0x1800] ;  /* 0x00180000f920783b */ /* 0x000f280000000200 */
[----:B--2---:R-:W4:Y:S04]  /*25d0*/  LDSM.16.M88.4 R40, [R17] ;  /* 0x000000001128783b */ /* 0x004f280000000200 */
[----:B------:R1:W-:Y:S01]  /*25e0*/  LDSM.16.M88.4 R52, [R16] ;  /* 0x000000001034783b */ /* 0x0003e20000000200 */
[----:B------:R-:W-:-:S03]  /*25f0*/  P2R R9, PR, RZ, 0x20 ;  /* 0x00000020ff097803 */ /* 0x000fc60000000000 */
[----:B------:R-:W-:Y:S04]  /*2600*/  LDSM.16.M88.4 R68, [R10] ;  /* 0x000000000a44783b */ /* 0x000fe80000000200 */
[----:B------:R5:W1:Y:S04]  /*2610*/  LDSM.16.M88.4 R60, [R11] ;  /* 0x000000000b3c783b */ /* 0x000a680000000200 */
[----:B------:R-:W-:Y:S01]  /*2620*/  @!PT LDS RZ, [RZ] ;  /* 0x00000000fffff984 */ /* 0x000fe20000000800 */
[----:B------:R-:W-:Y:S01]  /*2630*/  @!PT LDS RZ, [RZ] ;  /* 0x00000000fffff984 */ /* 0x000fe20000000800 */
[----:B------:R-:W-:Y:S01]  /*2640*/  @!PT LDS RZ, [RZ] ;  /* 0x00000000fffff984 */ /* 0x000fe20000000800 */
[----:B------:R1:W-:Y:S01]  /*2650*/  LDGSTS.E.BYPASS.LTC128B.128 [R86+0x100], [R2.64], !P0 ;  /* 0x0010000002567fae */ /* 0x0003e2000c101d46 */
[----:B------:R-:W-:-:S13]  /*2660*/  ISETP.LT.OR P0, PT, R0, 0x1, !P2 ;  /* 0x000000010000780c */ /* 0x000fda0005701670 */
[----:B------:R4:W-:Y:S01]  /*2670*/  LDGSTS.E.BYPASS.LTC128B.128 [R86+0x2100], [R2.64+0x80], !P0 ;  /* 0x0210008002567fae */ /* 0x0009e2000c101d46 */
[C---:B------:R-:W-:Y:S02]  /*2680*/  ISETP.LT.OR P0, PT, R0.reuse, 0x1, !P1 ;  /* 0x000000010000780c */ /* 0x040fe40004f01670 */
[C---:B------:R-:W-:Y:S02]  /*2690*/  ISETP.LT.OR P6, PT, R0.reuse, 0x21, P6 ;  /* 0x000000210000780c */ /* 0x040fe400037c1670 */
[C---:B------:R-:W-:Y:S02]  /*26a0*/  ISETP.LT.OR P2, PT, R0.reuse, 0x21, !P2 ;  /* 0x000000210000780c */ /* 0x040fe40005741670 */
[----:B------:R-:W-:-:S07]  /*26b0*/  ISETP.LT.OR P1, PT, R0, 0x21, !P1 ;  /* 0x000000210000780c */ /* 0x000fce0004f21670 */
[----:B------:R4:W-:Y:S01]  /*26c0*/  LDGSTS.E.BYPASS.LTC128B.128 [R86+0x4100], [R2.64+0x100], !P0 ;  /* 0x0410010002567fae */ /* 0x0009e2000c101d46 */
[----:B------:R-:W-:-:S04]  /*26d0*/  LOP3.LUT P0, RZ, R22, 0x8, RZ, 0xc0, !PT ;  /* 0x0000000816ff7812 */ /* 0x000fc8000780c0ff */
[C---:B------:R-:W-:Y:S02]  /*26e0*/  ISETP.LT.OR P5, PT, R0.reuse, 0x1, !P0 ;  /* 0x000000010000780c */ /* 0x040fe400047a1670 */
[----:B------:R-:W-:Y:S02]  /*26f0*/  ISETP.LT.OR P0, PT, R0, 0x21, !P0 ;  /* 0x000000210000780c */ /* 0x000fe40004701670 */
[----:B------:R-:W2:Y:S01]  /*2700*/  LDL R0, [R1+0x1c] ;  /* 0x00001c0001007983 */ /* 0x000ea20000100800 */
[C---:B-1----:R-:W-:Y:S08]  /*2710*/  HMMA.16816.F32.BF16 R16, R172.reuse, R14, RZ ;  /* 0x0000000eac10723c */ /* 0x042ff000000418ff */
[----:B------:R1:W-:Y:S01]  /*2720*/  LDGSTS.E.BYPASS.LTC128B.128 [R86+0x6100], [R2.64+0x180], !P5 ;  /* 0x0610018002567fae */ /* 0x0003e2000e901d46 */
[----:B------:R-:W-:Y:S01]  /*2730*/  ISETP.NE.AND P5, PT, R9, RZ, PT ;  /* 0x000000ff0900720c */ /* 0x000fe20003fa5270 */
[----:B---3--:R-:W-:Y:S02]  /*2740*/  HMMA.16816.F32.BF16 R36, R172, R30, RZ ;  /* 0x0000001eac24723c */ /* 0x008fe400000418ff */
[----:B------:R3:W-:Y:S01]  /*2750*/  LDGSTS.E.BYPASS.LTC128B.128 [R86+0x1100], [R4.64], !P6 ;  /* 0x0110000004567fae */ /* 0x0007e2000f101d46 */
[----:B------:R-:W-:-:S03]  /*2760*/  ISETP.NE.AND P6, PT, R8, RZ, PT ;  /* 0x000000ff0800720c */ /* 0x000fc60003fc5270 */
[----:B------:R3:W-:Y:S02]  /*2770*/  LDGSTS.E.BYPASS.LTC128B.128 [R86+0x3100], [R4.64+0x80], !P2 ;  /* 0x0310008004567fae */ /* 0x0007e4000d101d46 */
[C---:B-----5:R-:W-:Y:S02]  /*2780*/  HMMA.16816.F32.BF16 R8, R172.reuse, R12, RZ ;  /* 0x0000000cac08723c */ /* 0x060fe400000418ff */
[----:B------:R3:W-:Y:S04]  /*2790*/  LDGSTS.E.BYPASS.LTC128B.128 [R86+0x5100], [R4.64+0x100], !P1 ;  /* 0x0510010004567fae */ /* 0x0007e8000c901d46 */
[----:B------:R3:W-:Y:S02]  /*27a0*/  LDGSTS.E.BYPASS.LTC128B.128 [R86+0x7100], [R4.64+0x180], !P0 ;  /* 0x0710018004567fae */ /* 0x0007e4000c101d46 */
[C---:B----4-:R-:W-:Y:S02]  /*27b0*/  HMMA.16816.F32.BF16 R48, R172.reuse, R32, RZ ;  /* 0x00000020ac30723c */ /* 0x050fe400000418ff */
[----:B------:R-:W4:Y:S04]  /*27c0*/  LDSM.16.M88.4 R76, [R7+0x1800] ;  /* 0x00180000074c783b */ /* 0x000f280000000200 */
[----:B------:R-:W-:Y:S02]  /*27d0*/  LDSM.16.M88.4 R72, [R7+0x1000] ;  /* 0x001000000748783b */ /* 0x000fe40000000200 */
[----:B------:R-:W-:Y:S02]  /*27e0*/  HMMA.16816.F32.BF16 R44, R172, R34, RZ ;  /* 0x00000022ac2c723c */ /* 0x000fe400000418ff */
[----:B-1----:R-:W5:Y:S04]  /*27f0*/  LDL R3, [R1+0x24] ;  /* 0x0000240001037983 */ /* 0x002f680000100800 */
[----:B------:R-:W5:Y:S02]  /*2800*/  LDL R2, [R1+0x20] ;  /* 0x0000200001027983 */ /* 0x000f640000100800 */
[C---:B------:R-:W-:Y:S02]  /*2810*/  HMMA.16816.F32.BF16 R8, R176.reuse, R40, R8 ;  /* 0x00000028b008723c */ /* 0x040fe40000041808 */
[----:B------:R-:W-:Y:S04]  /*2820*/  LDSM.16.M88.4 R56, [R7] ;  /* 0x000000000738783b */ /* 0x000fe80000000200 */
[----:B------:R-:W-:Y:S02]  /*2830*/  LDSM.16.M88.4 R64, [R7+0x800] ;  /* 0x000800000740783b */ /* 0x000fe40000000200 */
[C---:B------:R-:W-:Y:S02]  /*2840*/  HMMA.16816.F32.BF16 R16, R176.reuse, R42, R16 ;  /* 0x0000002ab010723c */ /* 0x040fe40000041810 */
[----:B---3--:R-:W3:Y:S04]  /*2850*/  LDL R4, [R1+0x28] ;  /* 0x0000280001047983 */ /* 0x008ee80000100800 */
[----:B------:R-:W0:Y:S02]  /*2860*/  LDGDEPBAR ;  /* 0x00000000000079af */ /* 0x000e240000000000 */
[C---:B------:R-:W-:Y:S08]  /*2870*/  HMMA.16816.F32.BF16 R32, R176.reuse, R62, R36 ;  /* 0x0000003eb020723c */ /* 0x040ff00000041824 */
[C---:B------:R-:W-:Y:S01]  /*2880*/  HMMA.16816.F32.BF16 R36, R176.reuse, R68, R48 ;  /* 0x00000044b024723c */ /* 0x040fe20000041830 */
[----:B------:R-:W-:Y:S07]  /*2890*/  LDSM.16.M88.4 R48, [R249+0x2000] ;  /* 0x00200000f930783b */ /* 0x000fee0000000200 */
[----:B------:R-:W-:Y:S01]  /*28a0*/  HMMA.16816.F32.BF16 R40, R176, R70, R44 ;  /* 0x00000046b028723c */ /* 0x000fe2000004182c */
[----:B------:R-:W1:Y:S04]  /*28b0*/  LDSM.16.M88.4 R68, [R250+0x1800] ;  /* 0x00180000fa44783b */ /* 0x000e680000000200 */
[----:B------:R-:W-:Y:S03]  /*28c0*/  LDSM.16.M88.4 R44, [R83] ;  /* 0x00000000532c783b */ /* 0x000fe60000000200 */
[----:B------:R-:W-:Y:S08]  /*28d0*/  HMMA.16816.F32.BF16 R12, R172, R28, RZ ;  /* 0x0000001cac0c723c */ /* 0x000ff000000418ff */
[C---:B----4-:R-:W-:Y:S08]  /*28e0*/  HMMA.16816.F32.BF16 R36, R192.reuse, R76, R36 ;  /* 0x0000004cc024723c */ /* 0x050ff00000041824 */
[----:B------:R-:W-:Y:S01]  /*28f0*/  HMMA.16816.F32.BF16 R40, R192, R78, R40 ;  /* 0x0000004ec028723c */ /* 0x000fe20000041828 */
[----:B------:R-:W4:Y:S07]  /*2900*/  LDSM.16.M88.4 R76, [R249+0x3800] ;  /* 0x00380000f94c783b */ /* 0x000f2e0000000200 */
[----:B------:R-:W-:Y:S01]  /*2910*/  HMMA.16816.F32.BF16 R28, R176, R60, R12 ;  /* 0x0000003cb01c723c */ /* 0x000fe2000004180c */
[----:B------:R-:W-:Y:S04]  /*2920*/  LDSM.16.M88.4 R12, [R250] ;  /* 0x00000000fa0c783b */ /* 0x000fe80000000200 */
[----:B------:R-:W-:Y:S03]  /*2930*/  LDSM.16.M88.4 R60, [R250+0x1000] ;  /* 0x00100000fa3c783b */ /* 0x000fe60000000200 */
[C---:B-1----:R-:W-:Y:S08]  /*2940*/  HMMA.16816.F32.BF16 R36, R196.reuse, R68, R36 ;  /* 0x00000044c424723c */ /* 0x042ff00000041824 */
[----:B------:R-:W-:Y:S01]  /*2950*/  HMMA.16816.F32.BF16 R40, R196, R70, R40 ;  /* 0x00000046c428723c */ /* 0x000fe20000041828 */
[----:B------:R-:W-:Y:S07]  /*2960*/  LDSM.16.M88.4 R68, [R7+0x3000] ;  /* 0x003000000744783b */ /* 0x000fee0000000200 */
[C---:B------:R-:W-:Y:S08]  /*2970*/  HMMA.16816.F32.BF16 R28, R192.reuse, R72, R28 ;  /* 0x00000048c01c723c */ /* 0x040ff0000004181c */
[----:B------:R-:W-:Y:S01]  /*2980*/  HMMA.16816.F32.BF16 R32, R192, R74, R32 ;  /* 0x0000004ac020723c */ /* 0x000fe20000041820 */
[----:B------:R-:W1:Y:S07]  /*2990*/  LDSM.16.M88.4 R72, [R80] ;  /* 0x000000005048783b */ /* 0x000e6e0000000200 */
[C---:B----4-:R-:W-:Y:S08]  /*29a0*/  HMMA.16816.F32.BF16 R36, R200.reuse, R76, R36 ;  /* 0x0000004cc824723c */ /* 0x050ff00000041824 */
[----:B------:R-:W-:Y:S01]  /*29b0*/  HMMA.16816.F32.BF16 R40, R200, R78, R40 ;  /* 0x0000004ec828723c */ /* 0x000fe20000041828 */
[----:B------:R-:W4:Y:S11]  /*29c0*/  LDSM.16.M88.4 R76, [R7+0x3800] ;  /* 0x00380000074c783b */ /* 0x000f360000000200 */
[----:B------:R-:W-:Y:S04]  /*29d0*/  @!UPT UIADD3 URZ, URZ, URZ, URZ ;  /* 0x0000003f3f3ff290 */ /* 0x000fe8000fffe03f */
[C---:B-1----:R-:W-:Y:S08]  /*29e0*/  HMMA.16816.F32.BF16 R36, R204.reuse, R72, R36 ;  /* 0x00000048cc24723c */ /* 0x042ff00000041824 */
[----:B------:R-:W-:Y:S01]  /*29f0*/  HMMA.16816.F32.BF16 R40, R204, R74, R40 ;  /* 0x0000004acc28723c */ /* 0x000fe20000041828 */
[----:B------:R-:W1:Y:S11]  /*2a00*/  LDSM.16.M88.4 R72, [R250+0x3800] ;  /* 0x00380000fa48783b */ /* 0x000e760000000200 */
[----:B------:R-:W-:Y:S04]  /*2a10*/  @!UPT UIADD3 URZ, URZ, URZ, URZ ;  /* 0x0000003f3f3ff290 */ /* 0x000fe8000fffe03f */
[C---:B----4-:R-:W-:Y:S08]  /*2a20*/  HMMA.16816.F32.BF16 R36, R208.reuse, R76, R36 ;  /* 0x0000004cd024723c */ /* 0x050ff00000041824 */
[----:B------:R-:W-:Y:S01]  /*2a30*/  HMMA.16816.F32.BF16 R40, R208, R78, R40 ;  /* 0x0000004ed028723c */ /* 0x000fe20000041828 */
[----:B------:R-:W-:Y:S11]  /*2a40*/  LDSM.16.M88.4 R76, [R249+0x5800] ;  /* 0x00580000f94c783b */ /* 0x000ff60000000200 */
[----:B------:R-:W-:Y:S04]  /*2a50*/  @!UPT UIADD3 URZ, URZ, URZ, URZ ;  /* 0x0000003f3f3ff290 */ /* 0x000fe8000fffe03f */
[C---:B-1----:R-:W-:Y:S08]  /*2a60*/  HMMA.16816.F32.BF16 R36, R212.reuse, R72, R36 ;  /* 0x00000048d424723c */ /* 0x042ff00000041824 */
[----:B------:R-:W-:Y:S08]  /*2a70*/  HMMA.16816.F32.BF16 R40, R212, R74, R40 ;  /* 0x0000004ad428723c */ /* 0x000ff00000041828 */
[C---:B------:R-:W-:Y:S08]  /*2a80*/  HMMA.16816.F32.BF16 R20, R172.reuse, R24, RZ ;  /* 0x00000018ac14723c */ /* 0x040ff000000418ff */
[----:B------:R-:W-:Y:S01]  /*2a90*/  HMMA.16816.F32.BF16 R24, R172, R26, RZ ;  /* 0x0000001aac18723c */ /* 0x000fe200000418ff */
[----:B--2---:R1:W-:Y:S04]  /*2aa0*/  LDSM.16.M88.4 R72, [R0] ;  /* 0x000000000048783b */ /* 0x0043e80000000200 */
[----:B-1----:R-:W2:Y:S11]  /*2ab0*/  LDL R0, [R1+0x14] ;  /* 0x0000140001007983 */ /* 0x002eb60000100800 */
[C---:B------:R-:W-:Y:S08]  /*2ac0*/  HMMA.16816.F32.BF16 R20, R176.reuse, R52, R20 ;  /* 0x00000034b014723c */ /* 0x040ff00000041814 */
[----:B------:R-:W-:Y:S01]  /*2ad0*/  HMMA.16816.F32.BF16 R24, R176, R54, R24 ;  /* 0x00000036b018723c */ /* 0x000fe20000041818 */
[----:B------:R-:W1:Y:S07]  /*2ae0*/  LDSM.16.M88.4 R52, [R250+0x800] ;  /* 0x00080000fa34783b */ /* 0x000e6e0000000200 */
[C---:B------:R-:W-:Y:S08]  /*2af0*/  HMMA.16816.F32.BF16 R8, R192.reuse, R56, R8 ;  /* 0x00000038c008723c */ /* 0x040ff00000041808 */
[C---:B------:R-:W-:Y:S01]  /*2b00*/  HMMA.16816.F32.BF16 R16, R192.reuse, R58, R16 ;  /* 0x0000003ac010723c */ /* 0x040fe20000041810 */
[----:B------:R-:W4:Y:S07]  /*2b10*/  LDSM.16.M88.4 R56, [R249+0x2800] ;  /* 0x00280000f938783b */ /* 0x000f2e0000000200 */
[C---:B------:R-:W-:Y:S08]  /*2b20*/  HMMA.16816.F32.BF16 R20, R192.reuse, R64, R20 ;  /* 0x00000040c014723c */ /* 0x040ff00000041814 */
[----:B------:R-:W-:Y:S01]  /*2b30*/  HMMA.16816.F32.BF16 R24, R192, R66, R24 ;  /* 0x00000042c018723c */ /* 0x000fe20000041818 */
[----:B------:R-:W3:Y:S07]  /*2b40*/  LDSM.16.M88.4 R64, [R249+0x3000] ;  /* 0x00300000f940783b */ /* 0x000eee0000000200 */
[C---:B------:R-:W-:Y:S08]  /*2b50*/  HMMA.16816.F32.BF16 R8, R196.reuse, R12, R8 ;  /* 0x0000000cc408723c */ /* 0x040ff00000041808 */
[C---:B------:R-:W-:Y:S08]  /*2b60*/  HMMA.16816.F32.BF16 R16, R196.reuse, R14, R16 ;  /* 0x0000000ec410723c */ /* 0x040ff00000041810 */
[C---:B-1----:R-:W-:Y:S08]  /*2b70*/  HMMA.16816.F32.BF16 R20, R196.reuse, R52, R20 ;  /* 0x00000034c414723c */ /* 0x042ff00000041814 */
[C---:B------:R-:W-:Y:S01]  /*2b80*/  HMMA.16816.F32.BF16 R24, R196.reuse, R54, R24 ;  /* 0x00000036c418723c */ /* 0x040fe20000041818 */
[----:B------:R-:W1:Y:S07]  /*2b90*/  LDSM.16.M88.4 R52, [R82] ;  /* 0x000000005234783b */ /* 0x000e6e0000000200 */
[C---:B------:R-:W-:Y:S08]  /*2ba0*/  HMMA.16816.F32.BF16 R28, R196.reuse, R60, R28 ;  /* 0x0000003cc41c723c */ /* 0x040ff0000004181c */
[----:B------:R-:W-:Y:S01]  /*2bb0*/  HMMA.16816.F32.BF16 R32, R196, R62, R32 ;  /* 0x0000003ec420723c */ /* 0x000fe20000041820 */
[----:B------:R-:W1:Y:S07]  /*2bc0*/  LDSM.16.M88.4 R60, [R81] ;  /* 0x00000000513c783b */ /* 0x000e6e0000000200 */
[C---:B------:R-:W-:Y:S08]  /*2bd0*/  HMMA.16816.F32.BF16 R12, R200.reuse, R48, R8 ;  /* 0x00000030c80c723c */ /* 0x040ff00000041808 */
[C---:B------:R-:W-:Y:S01]  /*2be0*/  HMMA.16816.F32.BF16 R8, R200.reuse, R50, R16 ;  /* 0x00000032c808723c */ /* 0x040fe20000041810 */
[----:B------:R-:W1:Y:S07]  /*2bf0*/  LDSM.16.M88.4 R48, [R7+0x2000] ;  /* 0x002000000730783b */ /* 0x000e6e0000000200 */
[C---:B----4-:R-:W-:Y:S08]  /*2c00*/  HMMA.16816.F32.BF16 R20, R200.reuse, R56, R20 ;  /* 0x00000038c814723c */ /* 0x050ff00000041814 */
[C---:B------:R-:W-:Y:S01]  /*2c10*/  HMMA.16816.F32.BF16 R24, R200.reuse, R58, R24 ;  /* 0x0000003ac818723c */ /* 0x040fe20000041818 */
[----:B------:R-:W4:Y:S07]  /*2c20*/  LDSM.16.M88.4 R56, [R7+0x2800] ;  /* 0x002800000738783b */ /* 0x000f2e0000000200 */
[C---:B---3--:R-:W-:Y:S08]  /*2c30*/  HMMA.16816.F32.BF16 R28, R200.reuse, R64, R28 ;  /* 0x00000040c81c723c */ /* 0x048ff0000004181c */
[----:B------:R-:W-:Y:S01]  /*2c40*/  HMMA.16816.F32.BF16 R32, R200, R66, R32 ;  /* 0x00000042c820723c */ /* 0x000fe20000041820 */
[----:B------:R-:W-:Y:S07]  /*2c50*/  LDSM.16.M88.4 R64, [R250+0x3000] ;  /* 0x00300000fa40783b */ /* 0x000fee0000000200 */
[C---:B------:R-:W-:Y:S08]  /*2c60*/  HMMA.16816.F32.BF16 R16, R204.reuse, R44, R12 ;  /* 0x0000002ccc10723c */ /* 0x040ff0000004180c */
[C---:B------:R-:W-:Y:S01]  /*2c70*/  HMMA.16816.F32.BF16 R12, R204.reuse, R46, R8 ;  /* 0x0000002ecc0c723c */ /* 0x040fe20000041808 */
[----:B------:R-:W3:Y:S07]  /*2c80*/  LDSM.16.M88.4 R44, [R250+0x2000] ;  /* 0x00200000fa2c783b */ /* 0x000eee0000000200 */
[C---:B-1----:R-:W-:Y:S08]  /*2c90*/  HMMA.16816.F32.BF16 R8, R204.reuse, R52, R20 ;  /* 0x00000034cc08723c */ /* 0x042ff00000041814 */
[C---:B------:R-:W-:Y:S01]  /*2ca0*/  HMMA.16816.F32.BF16 R24, R204.reuse, R54, R24 ;  /* 0x00000036cc18723c */ /* 0x040fe20000041818 */
[----:B------:R-:W1:Y:S07]  /*2cb0*/  LDSM.16.M88.4 R52, [R250+0x2800] ;  /* 0x00280000fa34783b */ /* 0x000e6e0000000200 */
[C---:B------:R-:W-:Y:S08]  /*2cc0*/  HMMA.16816.F32.BF16 R28, R204.reuse, R60, R28 ;  /* 0x0000003ccc1c723c */ /* 0x040ff0000004181c */
[----:B------:R-:W-:Y:S01]  /*2cd0*/  HMMA.16816.F32.BF16 R32, R204, R62, R32 ;  /* 0x0000003ecc20723c */ /* 0x000fe20000041820 */
[----:B------:R-:W-:Y:S07]  /*2ce0*/  LDSM.16.M88.4 R60, [R249+0x4800] ;  /* 0x00480000f93c783b */ /* 0x000fee0000000200 */
[C---:B------:R-:W-:Y:S08]  /*2cf0*/  HMMA.16816.F32.BF16 R20, R208.reuse, R48, R16 ;  /* 0x00000030d014723c */ /* 0x040ff00000041810 */
[C---:B------:R-:W-:Y:S01]  /*2d00*/  HMMA.16816.F32.BF16 R16, R208.reuse, R50, R12 ;  /* 0x00000032d010723c */ /* 0x040fe2000004180c */
[----:B------:R-:W1:Y:S07]  /*2d10*/  LDSM.16.M88.4 R48, [R249+0x4000] ;  /* 0x00400000f930783b */ /* 0x000e6e0000000200 */
[C---:B----4-:R-:W-:Y:S08]  /*2d20*/  HMMA.16816.F32.BF16 R12, R208.reuse, R56, R8 ;  /* 0x00000038d00c723c */ /* 0x050ff00000041808 */
[C---:B------:R-:W-:Y:S01]  /*2d30*/  HMMA.16816.F32.BF16 R8, R208.reuse, R58, R24 ;  /* 0x0000003ad008723c */ /* 0x040fe20000041818 */
[----:B-----5:R4:W-:Y:S07]  /*2d40*/  LDSM.16.M88.4 R56, [R3] ;  /* 0x000000000338783b */ /* 0x0209ee0000000200 */
[C---:B------:R-:W-:Y:S08]  /*2d50*/  HMMA.16816.F32.BF16 R28, R208.reuse, R68, R28 ;  /* 0x00000044d01c723c */ /* 0x040ff0000004181c */
[----:B------:R-:W-:Y:S01]  /*2d60*/  HMMA.16816.F32.BF16 R32, R208, R70, R32 ;  /* 0x00000046d020723c */ /* 0x000fe20000041820 */
[----:B------:R-:W5:Y:S04]  /*2d70*/  LDSM.16.M88.4 R68, [R249+0x5000] ;  /* 0x00500000f944783b */ /* 0x000f680000000200 */
[----:B----4-:R-:W4:Y:S03]  /*2d80*/  LDL R3, [R1+0x18] ;  /* 0x0000180001037983 */ /* 0x010f260000100800 */
[C---:B---3--:R-:W-:Y:S08]  /*2d90*/  HMMA.16816.F32.BF16 R24, R212.reuse, R44, R20 ;  /* 0x0000002cd418723c */ /* 0x048ff00000041814 */
[C---:B------:R-:W-:Y:S01]  /*2da0*/  HMMA.16816.F32.BF16 R20, R212.reuse, R46, R16 ;  /* 0x0000002ed414723c */ /* 0x040fe20000041810 */
[----:B------:R-:W3:Y:S07]  /*2db0*/  LDSM.16.M88.4 R44, [R4] ;  /* 0x00000000042c783b */ /* 0x000eee0000000200 */
[C---:B-1----:R-:W-:Y:S08]  /*2dc0*/  HMMA.16816.F32.BF16 R16, R212.reuse, R52, R12 ;  /* 0x00000034d410723c */ /* 0x042ff0000004180c */
[C---:B------:R-:W-:Y:S01]  /*2dd0*/  HMMA.16816.F32.BF16 R12, R212.reuse, R54, R8 ;  /* 0x00000036d40c723c */ /* 0x040fe20000041808 */
[----:B------:R-:W-:Y:S07]  /*2de0*/  LDSM.16.M88.4 R52, [R7+0x4000] ;  /* 0x004000000734783b */ /* 0x000fee0000000200 */
[C---:B------:R-:W-:Y:S08]  /*2df0*/  HMMA.16816.F32.BF16 R8, R212.reuse, R64, R28 ;  /* 0x00000040d408723c */ /* 0x040ff0000004181c */
[----:B------:R-:W-:Y:S01]  /*2e00*/  HMMA.16816.F32.BF16 R32, R212, R66, R32 ;  /* 0x00000042d420723c */ /* 0x000fe20000041820 */
[----:B------:R1:W2:Y:S07]  /*2e10*/  LDSM.16.M88.4 R64, [R2] ;  /* 0x000000000240783b */ /* 0x0002ae0000000200 */
[C---:B------:R-:W-:Y:S08]  /*2e20*/  HMMA.16816.F32.BF16 R28, R216.reuse, R48, R24 ;  /* 0x00000030d81c723c */ /* 0x040ff00000041818 */
[C---:B------:R-:W-:Y:S08]  /*2e30*/  HMMA.16816.F32.BF16 R24, R216.reuse, R50, R20 ;  /* 0x00000032d818723c */ /* 0x040ff00000041814 */
[C---:B------:R-:W-:Y:S01]  /*2e40*/  HMMA.16816.F32.BF16 R20, R216.reuse, R60, R16 ;  /* 0x0000003cd814723c */ /* 0x040fe20000041810 */
[----:B-1----:R-:W4:Y:S07]  /*2e50*/  LDL R2, [R1+0x10] ;  /* 0x0000100001027983 */ /* 0x002f2e0000100800 */
[C---:B------:R-:W-:Y:S08]  /*2e60*/  HMMA.16816.F32.BF16 R16, R216.reuse, R62, R12 ;  /* 0x0000003ed810723c */ /* 0x040ff0000004180c */
[C---:B-----5:R-:W-:Y:S08]  /*2e70*/  HMMA.16816.F32.BF16 R12, R216.reuse, R68, R8 ;  /* 0x00000044d80c723c */ /* 0x060ff00000041808 */
[C---:B------:R-:W-:Y:S01]  /*2e80*/  HMMA.16816.F32.BF16 R8, R216.reuse, R70, R32 ;  /* 0x00000046d808723c */ /* 0x040fe20000041820 */
[----:B------:R-:W-:Y:S07]  /*2e90*/  LDSM.16.M88.4 R68, [R7+0x4800] ;  /* 0x004800000744783b */ /* 0x000fee0000000200 */
[----:B------:R-:W-:Y:S08]  /*2ea0*/  HMMA.16816.F32.BF16 R36, R216, R76, R36 ;  /* 0x0000004cd824723c */ /* 0x000ff00000041824 */
[C---:B---3--:R-:W-:Y:S08]  /*2eb0*/  HMMA.16816.F32.BF16 R32, R220.reuse, R44, R28 ;  /* 0x0000002cdc20723c */ /* 0x048ff0000004181c */
[C---:B------:R-:W-:Y:S08]  /*2ec0*/  HMMA.16816.F32.BF16 R28, R220.reuse, R46, R24 ;  /* 0x0000002edc1c723c */ /* 0x040ff00000041818 */
[C---:B------:R-:W-:Y:S08]  /*2ed0*/  HMMA.16816.F32.BF16 R24, R220.reuse, R56, R20 ;  /* 0x00000038dc18723c */ /* 0x040ff00000041814 */
[C---:B------:R-:W-:Y:S01]  /*2ee0*/  HMMA.16816.F32.BF16 R20, R220.reuse, R58, R16 ;  /* 0x0000003adc14723c */ /* 0x040fe20000041810 */
[----:B------:R-:W-:Y:S07]  /*2ef0*/  LDSM.16.M88.4 R56, [R7+0x5800] ;  /* 0x005800000738783b */ /* 0x000fee0000000200 */
[C---:B--2---:R-:W-:Y:S01]  /*2f00*/  HMMA.16816.F32.BF16 R16, R220.reuse, R64, R12 ;  /* 0x00000040dc10723c */ /* 0x044fe2000004180c */
[----:B------:R-:W1:Y:S07]  /*2f10*/  LDSM.16.M88.4 R12, [R7+0x5000] ;  /* 0x00500000070c783b */ /* 0x000e6e0000000200 */
[C---:B------:R-:W-:Y:S08]  /*2f20*/  HMMA.16816.F32.BF16 R8, R220.reuse, R66, R8 ;  /* 0x00000042dc08723c */ /* 0x040ff00000041808 */
[----:B------:R-:W-:Y:S01]  /*2f30*/  HMMA.16816.F32.BF16 R64, R220, R72, R36 ;  /* 0x00000048dc40723c */ /* 0x000fe20000041824 */
[----:B------:R-:W2:Y:S07]  /*2f40*/  LDSM.16.M88.4 R36, [R250+0x4000] ;  /* 0x00400000fa24783b */ /* 0x000eae0000000200 */
[C---:B------:R-:W-:Y:S08]  /*2f50*/  HMMA.16816.F32.BF16 R48, R224.reuse, R52, R32 ;  /* 0x00000034e030723c */ /* 0x040ff00000041820 */
[C---:B------:R-:W-:Y:S01]  /*2f60*/  HMMA.16816.F32.BF16 R44, R224.reuse, R54, R28 ;  /* 0x00000036e02c723c */ /* 0x040fe2000004181c */
[----:B------:R-:W3:Y:S07]  /*2f70*/  LDSM.16.M88.4 R52, [R250+0x4800] ;  /* 0x00480000fa34783b */ /* 0x000eee0000000200 */
[C---:B-1----:R-:W-:Y:S01]  /*2f80*/  HMMA.16816.F32.BF16 R28, R224.reuse, R12, R16 ;  /* 0x0000000ce01c723c */ /* 0x042fe20000041810 */
[----:B------:R-:W1:Y:S07]  /*2f90*/  LDSM.16.M88.4 R16, [R249+0x6000] ;  /* 0x00600000f910783b */ /* 0x000e6e0000000200 */
[----:B------:R-:W-:Y:S08]  /*2fa0*/  HMMA.16816.F32.BF16 R12, R224, R14, R8 ;  /* 0x0000000ee00c723c */ /* 0x000ff00000041808 */
[----:B--2---:R-:W-:Y:S01]  /*2fb0*/  HMMA.16816.F32.BF16 R8, R228, R36, R48 ;  /* 0x00000024e408723c */ /* 0x004fe20000041830 */
[----:B------:R2:W-:Y:S04]  /*2fc0*/  LDSM.16.M88.4 R48, [R0] ;  /* 0x000000000030783b */ /* 0x0005e80000000200 */
[----:B--2---:R-:W2:Y:S03]  /*2fd0*/  LDL R0, [R1+0xc] ;  /* 0x00000c0001007983 */ /* 0x004ea60000100800 */
[----:B------:R-:W-:Y:S08]  /*2fe0*/  HMMA.16816.F32.BF16 R40, R216, R78, R40 ;  /* 0x0000004ed828723c */ /* 0x000ff00000041828 */
[----:B------:R-:W-:Y:S11]  /*2ff0*/  HMMA.16816.F32.BF16 R32, R224, R70, R20 ;  /* 0x00000046e020723c */ /* 0x000ff60000041814 */
[----:B------:R-:W-:Y:S05]  /*3000*/  @!UPT UIADD3 URZ, URZ, URZ, URZ ;  /* 0x0000003f3f3ff290 */ /* 0x000fea000fffe03f */
[----:B------:R-:W-:Y:S01]  /*3010*/  HMMA.16816.F32.BF16 R60, R220, R74, R40 ;  /* 0x0000004adc3c723c */ /* 0x000fe20000041828 */
[----:B------:R-:W-:Y:S07]  /*3020*/  LDSM.16.M88.4 R72, [R250+0x5800] ;  /* 0x00580000fa48783b */ /* 0x000fee0000000200 */
[----:B------:R-:W-:Y:S01]  /*3030*/  HMMA.16816.F32.BF16 R40, R224, R68, R24 ;  /* 0x00000044e028723c */ /* 0x000fe20000041818 */
[----:B------:R-:W5:Y:S07]  /*3040*/  LDSM.16.M88.4 R68, [R250+0x5000] ;  /* 0x00500000fa44783b */ /* 0x000f6e0000000200 */
[C---:B------:R-:W-:Y:S01]  /*3050*/  HMMA.16816.F32.BF16 R20, R228.reuse, R38, R44 ;  /* 0x00000026e414723c */ /* 0x040fe2000004182c */
[----:B------:R-:W-:Y:S11]  /*3060*/  LDSM.16.M88.4 R44, [R249+0x6800] ;  /* 0x00680000f92c783b */ /* 0x000ff60000000200 */
[----:B------:R-:W-:Y:S04]  /*3070*/  @!UPT UIADD3 URZ, URZ, URZ, URZ ;  /* 0x0000003f3f3ff290 */ /* 0x000fe8000fffe03f */
[C---:B---3--:R-:W-:Y:S01]  /*3080*/  HMMA.16816.F32.BF16 R36, R228.reuse, R52, R40 ;  /* 0x00000034e424723c */ /* 0x048fe20000041828 */
[----:B------:R-:W-:Y:S07]  /*3090*/  LDSM.16.M88.4 R40, [R250+0x6000] ;  /* 0x00600000fa28783b */ /* 0x000fee0000000200 */
[----:B------:R-:W-:Y:S01]  /*30a0*/  HMMA.16816.F32.BF16 R52, R228, R54, R32 ;  /* 0x00000036e434723c */ /* 0x000fe20000041820 */
[----:B----4-:R-:W3:Y:S07]  /*30b0*/  LDSM.16.M88.4 R32, [R3] ;  /* 0x000000000320783b */ /* 0x010eee0000000200 */
[----:B-1----:R-:W-:Y:S08]  /*30c0*/  HMMA.16816.F32.BF16 R8, R232, R16, R8 ;  /* 0x00000010e808723c */ /* 0x002ff00000041808 */
[C---:B------:R-:W-:Y:S01]  /*30d0*/  HMMA.16816.F32.BF16 R24, R224.reuse, R56, R64 ;  /* 0x00000038e018723c */ /* 0x040fe20000041840 */
[----:B------:R-:W-:Y:S07]  /*30e0*/  LDSM.16.M88.4 R64, [R249+0x7800] ;  /* 0x00780000f940783b */ /* 0x000fee0000000200 */
[----:B------:R-:W-:Y:S08]  /*30f0*/  HMMA.16816.F32.BF16 R80, R224, R58, R60 ;  /* 0x0000003ae050723c */ /* 0x000ff0000004183c */
[C---:B-----5:R-:W-:Y:S01]  /*3100*/  HMMA.16816.F32.BF16 R60, R228.reuse, R68, R28 ;  /* 0x00000044e43c723c */ /* 0x060fe2000004181c */
[----:B------:R-:W1:Y:S07]  /*3110*/  LDSM.16.M88.4 R28, [R7+0x6000] ;  /* 0x00600000071c783b */ /* 0x000e6e0000000200 */
[----:B------:R-:W-:Y:S08]  /*3120*/  HMMA.16816.F32.BF16 R56, R228, R70, R12 ;  /* 0x00000046e438723c */ /* 0x000ff0000004180c */
[----:B------:R-:W-:Y:S08]  /*3130*/  HMMA.16816.F32.BF16 R12, R232, R18, R20 ;  /* 0x00000012e80c723c */ /* 0x000ff00000041814 */
[----:B---3--:R-:W-:Y:S08]  /*3140*/  HMMA.16816.F32.BF16 R8, R236, R32, R8 ;  /* 0x00000020ec08723c */ /* 0x008ff00000041808 */
[----:B------:R-:W-:Y:S01]  /*3150*/  HMMA.16816.F32.BF16 R16, R232, R44, R36 ;  /* 0x0000002ce810723c */ /* 0x000fe20000041824 */
[----:B------:R-:W3:Y:S07]  /*3160*/  LDSM.16.M88.4 R36, [R249+0x7000] ;  /* 0x00700000f924783b */ /* 0x000eee0000000200 */
[----:B------:R-:W-:Y:S08]  /*3170*/  HMMA.16816.F32.BF16 R12, R236, R34, R12 ;  /* 0x00000022ec0c723c */ /* 0x000ff0000004180c */
[----:B-1----:R-:W-:Y:S08]  /*3180*/  HMMA.16816.F32.BF16 R8, R240, R28, R8 ;  /* 0x0000001cf008723c */ /* 0x002ff00000041808 */
[----:B------:R-:W-:Y:S08]  /*3190*/  HMMA.16816.F32.BF16 R76, R228, R72, R24 ;  /* 0x00000048e44c723c */ /* 0x000ff00000041818 */
[----:B------:R-:W-:Y:S01]  /*31a0*/  HMMA.16816.F32.BF16 R24, R232, R46, R52 ;  /* 0x0000002ee818723c */ /* 0x000fe20000041834 */
[----:B------:R-:W1:Y:S04]  /*31b0*/  LDSM.16.M88.4 R52, [R2] ;  /* 0x000000000234783b */ /* 0x000e680000000200 */
[----:B------:R-:W4:Y:S03]  /*31c0*/  LDSM.16.M88.4 R44, [R7+0x6800] ;  /* 0x00680000072c783b */ /* 0x000f260000000200 */
[----:B------:R-:W-:Y:S08]  /*31d0*/  HMMA.16816.F32.BF16 R12, R240, R30, R12 ;  /* 0x0000001ef00c723c */ /* 0x000ff0000004180c */
[----:B------:R-:W-:Y:S08]  /*31e0*/  HMMA.16816.F32.BF16 R32, R244, R40, R8 ;  /* 0x00000028f420723c */ /* 0x000ff00000041808 */
[----:B------:R-:W-:Y:S08]  /*31f0*/  HMMA.16816.F32.BF16 R20, R236, R48, R16 ;  /* 0x00000030ec14723c */ /* 0x000ff00000041810 */
[----:B---3--:R-:W-:Y:S08]  /*3200*/  HMMA.16816.F32.BF16 R8, R232, R36, R60 ;  /* 0x00000024e808723c */ /* 0x008ff0000004183c */
[----:B------:R-:W-:Y:S08]  /*3210*/  HMMA.16816.F32.BF16 R16, R236, R50, R24 ;  /* 0x00000032ec10723c */ /* 0x000ff00000041818 */
[----:B------:R-:W-:Y:S01]  /*3220*/  HMMA.16816.F32.BF16 R28, R244, R42, R12 ;  /* 0x0000002af41c723c */ /* 0x000fe2000004180c */
[----:B------:R-:W3:Y:S07]  /*3230*/  LDSM.16.M88.4 R40, [R7+0x7000] ;  /* 0x007000000728783b */ /* 0x000eee0000000200 */
[----:B------:R-:W-:Y:S01]  /*3240*/  HMMA.16816.F32.BF16 R36, R232, R38, R56 ;  /* 0x00000026e824723c */ /* 0x000fe20000041838 */
[----:B------:R-:W5:Y:S07]  /*3250*/  LDSM.16.M88.4 R56, [R250+0x6800] ;  /* 0x00680000fa38783b */ /* 0x000f6e0000000200 */
[----:B-1----:R-:W-:Y:S08]  /*3260*/  HMMA.16816.F32.BF16 R12, R236, R52, R8 ;  /* 0x00000034ec0c723c */ /* 0x002ff00000041808 */
[----:B----4-:R-:W-:Y:S08]  /*3270*/  HMMA.16816.F32.BF16 R8, R240, R46, R16 ;  /* 0x0000002ef008723c */ /* 0x010ff00000041810 */
[----:B------:R-:W-:Y:S08]  /*3280*/  HMMA.16816.F32.BF16 R68, R228, R74, R80 ;  /* 0x0000004ae444723c */ /* 0x000ff00000041850 */
[----:B------:R-:W-:Y:S01]  /*3290*/  HMMA.16816.F32.BF16 R20, R240, R44, R20 ;  /* 0x0000002cf014723c */ /* 0x000fe20000041814 */
[----:B------:R-:W-:Y:S01]  /*32a0*/  FMUL.FTZ R32, R32, c[0x0][0x320] ;  /* 0x0000c80020207a20 */ /* 0x000fe20000410000 */
[----:B------:R-:W-:Y:S01]  /*32b0*/  LDSM.16.M88.4 R44, [R250+0x7000] ;  /* 0x00700000fa2c783b */ /* 0x000fe20000000200 */
[----:B------:R-:W-:-:S02]  /*32c0*/  FMUL.FTZ R33, R33, c[0x0][0x320] ;  /* 0x0000c80021217a20 */ /* 0x000fc40000410000 */
[----:B------:R-:W-:-:S03]  /*32d0*/  FMUL.FTZ R34, R34, c[0x0][0x320] ;  /* 0x0000c80022227a20 */ /* 0x000fc60000410000 */
[----:B------:R-:W-:Y:S01]  /*32e0*/  HMMA.16816.F32.BF16 R60, R232, R64, R76 ;  /* 0x00000040e83c723c */ /* 0x000fe2000004184c */
[----:B------:R-:W-:Y:S01]  /*32f0*/  FMUL.FTZ R35, R35, c[0x0][0x320] ;  /* 0x0000c80023237a20 */ /* 0x000fe20000410000 */
[----:B------:R-:W1:Y:S06]  /*3300*/  MUFU.TANH R72, R32 ;  /* 0x0000002000487308 */ /* 0x000e6c0000002400 */
[----:B---3--:R-:W-:Y:S02]  /*3310*/  HMMA.16816.F32.BF16 R16, R240, R40, R12 ;  /* 0x00000028f010723c */ /* 0x008fe4000004180c */
[----:B------:R-:W3:Y:S01]  /*3320*/  MUFU.TANH R64, R33 ;  /* 0x0000002100407308 */ /* 0x000ee20000002400 */
[----:B--2---:R-:W2:Y:S05]  /*3330*/  LDSM.16.M88.4 R48, [R0] ;  /* 0x000000000030783b */ /* 0x004eaa0000000200 */
[----:B-----5:R-:W-:Y:S02]  /*3340*/  HMMA.16816.F32.BF16 R12, R244, R58, R8 ;  /* 0x0000003af40c723c */ /* 0x020fe40000041808 */
[----:B------:R-:W4:Y:S06]  /*3350*/  MUFU.TANH R73, R34 ;  /* 0x0000002200497308 */ /* 0x000f2c0000002400 */
[----:B------:R-:W-:Y:S02]  /*3360*/  HMMA.16816.F32.BF16 R8, R232, R66, R68 ;  /* 0x00000042e808723c */ /* 0x000fe40000041844 */
[----:B------:R5:W1:Y:S06]  /*3370*/  MUFU.TANH R65, R35 ;  /* 0x0000002300417308 */ /* 0x000a6c0000002400 */
[----:B-----5:R-:W-:Y:S01]  /*3380*/  HMMA.16816.F32.BF16 R32, R236, R54, R36 ;  /* 0x00000036ec20723c */ /* 0x020fe20000041824 */
[----:B------:R-:W5:Y:S07]  /*3390*/  LDSM.16.M88.4 R36, [R7+0x7800] ;  /* 0x007800000724783b */ /* 0x000f6e0000000200 */
[----:B------:R-:W-:Y:S01]  /*33a0*/  HMMA.16816.F32.BF16 R24, R244, R56, R20 ;  /* 0x00000038f418723c */ /* 0x000fe20000041814 */
[----:B------:R-:W-:-:S02]  /*33b0*/  FMUL.FTZ R28, R28, c[0x0][0x320] ;  /* 0x0000c8001c1c7a20 */ /* 0x000fc40000410000 */
[----:B------:R-:W-:Y:S02]  /*33c0*/  FMUL.FTZ R29, R29, c[0x0][0x320] ;  /* 0x0000c8001d1d7a20 */ /* 0x000fe40000410000 */
[----:B------:R-:W-:-:S03]  /*33d0*/  FMUL.FTZ R30, R30, c[0x0][0x320] ;  /* 0x0000c8001e1e7a20 */ /* 0x000fc60000410000 */
[C---:B--2---:R-:W-:Y:S01]  /*33e0*/  HMMA.16816.F32.BF16 R20, R236.reuse, R48, R60 ;  /* 0x00000030ec14723c */ /* 0x044fe2000004183c */
[----:B------:R-:W-:Y:S01]  /*33f0*/  FMUL.FTZ R31, R31, c[0x0][0x320] ;  /* 0x0000c8001f1f7a20 */ /* 0x000fe20000410000 */
[----:B------:R-:W2:Y:S06]  /*3400*/  MUFU.TANH R56, R28 ;  /* 0x0000001c00387308 */ /* 0x000eac0000002400 */
[----:B------:R-:W-:Y:S02]  /*3410*/  HMMA.16816.F32.BF16 R8, R236, R50, R8 ;  /* 0x00000032ec08723c */ /* 0x000fe40000041808 */
[----:B------:R-:W1:Y:S08]  /*3420*/  MUFU.TANH R54, R29 ;  /* 0x0000001d00367308 */ /* 0x000e700000002400 */
[----:B------:R-:W1:Y:S08]  /*3430*/  MUFU.TANH R57, R30 ;  /* 0x0000001e00397308 */ /* 0x000e700000002400 */
[----:B------:R1:W1:Y:S01]  /*3440*/  MUFU.TANH R55, R31 ;  /* 0x0000001f00377308 */ /* 0x0002620000002400 */
[----:B------:R-:W-:-:S02]  /*3450*/  FMUL.FTZ R24, R24, c[0x0][0x320] ;  /* 0x0000c80018187a20 */ /* 0x000fc40000410000 */
[----:B------:R-:W-:Y:S02]  /*3460*/  FMUL.FTZ R25, R25, c[0x0][0x320] ;  /* 0x0000c80019197a20 */ /* 0x000fe40000410000 */
[----:B------:R-:W-:Y:S01]  /*3470*/  FMUL.FTZ R26, R26, c[0x0][0x320] ;  /* 0x0000c8001a1a7a20 */ /* 0x000fe20000410000 */
[----:B-1----:R-:W-:Y:S01]  /*3480*/  HMMA.16816.F32.BF16 R28, R240, R42, R32 ;  /* 0x0000002af01c723c */ /* 0x002fe20000041820 */
[----:B------:R-:W1:Y:S01]  /*3490*/  LDSM.16.M88.4 R32, [R250+0x7800] ;  /* 0x00780000fa20783b */ /* 0x000e620000000200 */
[----:B------:R-:W-:Y:S01]  /*34a0*/  FMUL.FTZ R27, R27, c[0x0][0x320] ;  /* 0x0000c8001b1b7a20 */ /* 0x000fe20000410000 */
[----:B------:R-:W1:Y:S01]  /*34b0*/  MUFU.TANH R53, R24 ;  /* 0x0000001800357308 */ /* 0x000e620000002400 */
[----:B------:R-:W-:Y:S01]  /*34c0*/  FMUL.FTZ R12, R12, c[0x0][0x320] ;  /* 0x0000c8000c0c7a20 */ /* 0x000fe20000410000 */
[----:B------:R-:W-:Y:S01]  /*34d0*/  ISETP.GE.AND P0, PT, R134, 0x2, PT ;  /* 0x000000028600780c */ /* 0x000fe20003f06270 */
[----:B------:R-:W-:Y:S01]  /*34e0*/  FMUL.FTZ R13, R13, c[0x0][0x320] ;  /* 0x0000c8000d0d7a20 */ /* 0x000fe20000410000 */
[----:B------:R-:W-:-:S04]  /*34f0*/  DEPBAR.LE SB0, 0x0 ;  /* 0x000080000000791a */ /* 0x000fc80000000000 */
[----:B------:R-:W1:Y:S01]  /*3500*/  MUFU.TANH R52, R25 ;  /* 0x0000001900347308 */ /* 0x000e620000002400 */
[----:B-----5:R-:W-:Y:S07]  /*3510*/  HMMA.16816.F32.BF16 R8, R240, R38, R8 ;  /* 0x00000026f008723c */ /* 0x020fee0000041808 */
[----:B------:R-:W1:Y:S08]  /*3520*/  MUFU.TANH R48, R26 ;  /* 0x0000001a00307308 */ /* 0x000e700000002400 */
[----:B------:R5:W1:Y:S02]  /*3530*/  MUFU.TANH R43, R27 ;  /* 0x0000001b002b7308 */ /* 0x000a640000002400 */
[----:B-----5:R-:W-:Y:S08]  /*3540*/  HMMA.16816.F32.BF16 R24, R244, R44, R16 ;  /* 0x0000002cf418723c */ /* 0x020ff00000041810 */
[----:B------:R-:W-:Y:S01]  /*3550*/  HMMA.16816.F32.BF16 R16, R240, R36, R20 ;  /* 0x00000024f010723c */ /* 0x000fe20000041814 */
[----:B------:R-:W-:-:S02]  /*3560*/  FMUL.FTZ R14, R14, c[0x0][0x320] ;  /* 0x0000c8000e0e7a20 */ /* 0x000fc40000410000 */
[----:B------:R-:W-:Y:S01]  /*3570*/  FMUL.FTZ R15, R15, c[0x0][0x320] ;  /* 0x0000c8000f0f7a20 */ /* 0x000fe20000410000 */
[----:B------:R-:W1:Y:S08]  /*3580*/  MUFU.TANH R40, R12 ;  /* 0x0000000c00287308 */ /* 0x000e700000002400 */
[----:B------:R-:W2:Y:S01]  /*3590*/  MUFU.TANH R41, R13 ;  /* 0x0000000d00297308 */ /* 0x000ea20000002400 */
[C---:B------:R-:W-:Y:S07]  /*35a0*/  HMMA.16816.F32.BF16 R20, R244.reuse, R46, R28 ;  /* 0x0000002ef414723c */ /* 0x040fee000004181c */
[----:B------:R-:W2:Y:S01]  /*35b0*/  MUFU.TANH R42, R14 ;  /* 0x0000000e002a7308 */ /* 0x000ea20000002400 */
[C---:B-1----:R-:W-:Y:S07]  /*35c0*/  HMMA.16816.F32.BF16 R8, R244.reuse, R34, R8 ;  /* 0x00000022f408723c */ /* 0x042fee0000041808 */
[----:B------:R1:W1:Y:S02]  /*35d0*/  MUFU.TANH R36, R15 ;  /* 0x0000000f00247308 */ /* 0x0002640000002400 */
[----:B-1----:R-:W-:Y:S01]  /*35e0*/  HMMA.16816.F32.BF16 R12, R244, R32, R16 ;  /* 0x00000020f40c723c */ /* 0x002fe20000041810 */
[----:B------:R-:W-:-:S02]  /*35f0*/  FMUL.FTZ R24, R24, c[0x0][0x320] ;  /* 0x0000c80018187a20 */ /* 0x000fc40000410000 */
[----:B------:R-:W-:-:S03]  /*3600*/  FMUL.FTZ R26, R26, c[0x0][0x320] ;  /* 0x0000c8001a1a7a20 */ /* 0x000fc60000410000 */
[----:B------:R1:W1:Y:S01]  /*3610*/  MUFU.TANH R28, R24 ;  /* 0x00000018001c7308 */ /* 0x0002620000002400 */
[----:B------:R-:W-:Y:S02]  /*3620*/  FMUL.FTZ R27, R27, c[0x0][0x320] ;  /* 0x0000c8001b1b7a20 */ /* 0x000fe40000410000 */
[----:B------:R-:W-:Y:S02]  /*3630*/  FMUL.FTZ R20, R20, c[0x0][0x320] ;  /* 0x0000c80014147a20 */ /* 0x000fe40000410000 */
[----:B------:R-:W-:Y:S02]  /*3640*/  FMUL.FTZ R19, R21, c[0x0][0x320] ;  /* 0x0000c80015137a20 */ /* 0x000fe40000410000 */
[----:B------:R-:W-:Y:S02]  /*3650*/  FMUL.FTZ R22, R22, c[0x0][0x320] ;  /* 0x0000c80016167a20 */ /* 0x000fe40000410000 */
[----:B------:R-:W-:Y:S02]  /*3660*/  FMUL.FTZ R23, R23, c[0x0][0x320] ;  /* 0x0000c80017177a20 */ /* 0x000fe40000410000 */
[----:B------:R-:W-:-:S02]  /*3670*/  FMUL.FTZ R8, R8, c[0x0][0x320] ;  /* 0x0000c80008087a20 */ /* 0x000fc40000410000 */
[----:B------:R-:W-:-:S05]  /*3680*/  FMUL.FTZ R7, R9, c[0x0][0x320] ;  /* 0x0000c80009077a20 */ /* 0x000fca0000410000 */
[----:B------:R-:W-:Y:S02]  /*3690*/  FMUL.FTZ R12, R12, c[0x0][0x320] ;  /* 0x0000c8000c0c7a20 */ /* 0x000fe40000410000 */
[----:B-1----:R-:W-:Y:S02]  /*36a0*/  FMUL.FTZ R24, R25, c[0x0][0x320] ;  /* 0x0000c80019187a20 */ /* 0x002fe40000410000 */
[----:B------:R1:W1:Y:S01]  /*36b0*/  MUFU.TANH R18, R12 ;  /* 0x0000000c00127308 */ /* 0x0002620000002400 */
[----:B------:R-:W-:Y:S02]  /*36c0*/  FMUL.FTZ R14, R14, c[0x0][0x320] ;  /* 0x0000c8000e0e7a20 */ /* 0x000fe40000410000 */
[----:B------:R-:W-:Y:S02]  /*36d0*/  FMUL.FTZ R15, R15, c[0x0][0x320] ;  /* 0x0000c8000f0f7a20 */ /* 0x000fe40000410000 */
[----:B------:R-:W-:Y:S02]  /*36e0*/  FMUL.FTZ R10, R10, c[0x0][0x320] ;  /* 0x0000c8000a0a7a20 */ /* 0x000fe40000410000 */
[----:B------:R-:W-:Y:S01]  /*36f0*/  FMUL.FTZ R11, R11, c[0x0][0x320] ;  /* 0x0000c8000b0b7a20 */ /* 0x000fe20000410000 */
[----:B------:R2:W2:Y:S01]  /*3700*/  MUFU.TANH R30, R26 ;  /* 0x0000001a001e7308 */ /* 0x0004a20000002400 */
[----:B-1----:R-:W-:-:S07]  /*3710*/  FMUL.FTZ R12, R13, c[0x0][0x320] ;  /* 0x0000c8000d0c7a20 */ /* 0x002fce0000410000 */
[----:B------:R1:W1:Y:S08]  /*3720*/  MUFU.TANH R29, R27 ;  /* 0x0000001b001d7308 */ /* 0x0002700000002400 */
[----:B------:R1:W1:Y:S08]  /*3730*/  MUFU.TANH R27, R22 ;  /* 0x00000016001b7308 */ /* 0x0002700000002400 */
[----:B------:R1:W1:Y:S08]  /*3740*/  MUFU.TANH R26, R23 ;  /* 0x00000017001a7308 */ /* 0x0002700000002400 */
[----:B------:R-:W1:Y:S08]  /*3750*/  MUFU.TANH R24, R24 ;  /* 0x0000001800187308 */ /* 0x000e700000002400 */
[----:B------:R-:W1:Y:S08]  /*3760*/  MUFU.TANH R20, R20 ;  /* 0x0000001400147308 */ /* 0x000e700000002400 */
[----:B------:R-:W1:Y:S08]  /*3770*/  MUFU.TANH R19, R19 ;  /* 0x0000001300137308 */ /* 0x000e700000002400 */
[----:B------:R-:W1:Y:S08]  /*3780*/  MUFU.TANH R12, R12 ;  /* 0x0000000c000c7308 */ /* 0x000e700000002400 */
[----:B------:R1:W1:Y:S08]  /*3790*/  MUFU.TANH R25, R14 ;  /* 0x0000000e00197308 */ /* 0x0002700000002400 */
[----:B------:R1:W1:Y:S08]  /*37a0*/  MUFU.TANH R23, R15 ;  /* 0x0000000f00177308 */ /* 0x0002700000002400 */
[----:B------:R-:W1:Y:S08]  /*37b0*/  MUFU.TANH R8, R8 ;  /* 0x0000000800087308 */ /* 0x000e700000002400 */
[----:B------:R-:W1:Y:S08]  /*37c0*/  MUFU.TANH R7, R7 ;  /* 0x0000000700077308 */ /* 0x000e700000002400 */
[----:B------:R1:W1:Y:S08]  /*37d0*/  MUFU.TANH R21, R10 ;  /* 0x0000000a00157308 */ /* 0x0002700000002400 */
[----:B------:R1:W1:Y:S01]  /*37e0*/  MUFU.TANH R22, R11 ;  /* 0x0000000b00167308 */ /* 0x0002620000002400 */
[----:B------:R-:W-:Y:S01]  /*37f0*/  BSSY B0, `(.L_x_474) ;  /* 0x000001c000007945 */ /* 0x000fe20003800000 */
[----:B------:R-:W-:Y:S06]  /*3800*/  BAR.SYNC.DEFER_BLOCKING 0x0 ;  /* 0x0000000000007b1d */ /* 0x000fec0000010000 */
[----:B------:R-:W-:Y:S05]  /*3810*/  @!P0 BRA `(.L_x_475) ;  /* 0x0000019000008947 */ /* 0x000fea0003800000 */
[----:B--234-:R-:W-:Y:S01]  /*3820*/  IADD3 R0, R134, -0x2, RZ ;  /* 0xfffffffe86007810 */ /* 0x01cfe20007ffe0ff */
[----:B------:R-:W-:-:S03]  /*3830*/  IMAD.MOV.U32 R9, RZ, RZ, c[0x0][0x1e4] ;  /* 0x00007900ff097624 */ /* 0x000fc600078e00ff */
[----:B------:R-:W-:Y:S01]  /*3840*/  SHF.R.S32.HI R2, RZ, 0x1f, R0 ;  /* 0x0000001fff027819 */ /* 0x000fe20000011400 */
[----:B------:R-:W-:-:S04]  /*3850*/  IMAD.WIDE.U32 R4, R0, c[0x0][0x1e0], RZ ;  /* 0x0000780000047a25 */ /* 0x000fc800078e00ff */
[----:B------:R-:W-:-:S04]  /*3860*/  IMAD R2, R2, c[0x0][0x1e0], RZ ;  /* 0x0000780002027a24 */ /* 0x000fc800078e02ff */
[----:B------:R-:W-:Y:S01]  /*3870*/  IMAD R2, R0, c[0x0][0x1e4], R2 ;  /* 0x0000790000027a24 */ /* 0x000fe200078e0202 */
[----:B------:R-:W-:-:S03]  /*3880*/  LEA R0, P0, R4, R90, 0x6 ;  /* 0x0000005a04007211 */ /* 0x000fc600078030ff */
[----:B------:R-:W-:Y:S01]  /*3890*/  IMAD.IADD R3, R5, 0x1, R2 ;  /* 0x0000000105037824 */ /* 0x000fe200078e0202 */
[----:B------:R-:W-:Y:S01]  /*38a0*/  LEA R2, P1, R0, c[0x0][0x1c8], 0x1 ;  /* 0x0000720000027a11 */ /* 0x000fe200078208ff */
[----:B------:R-:W-:-:S03]  /*38b0*/  IMAD.MOV.U32 R5, RZ, RZ, c[0x0][0x1e0] ;  /* 0x00007800ff057624 */ /* 0x000fc600078e00ff */
[----:B------:R-:W-:Y:S02]  /*38c0*/  LEA.HI.X R3, R4, R88, R3, 0x6, P0 ;  /* 0x0000005804037211 */ /* 0x000fe400000f3403 */
[----:B------:R-:W-:Y:S02]  /*38d0*/  LEA R4, P0, R5, R2, 0x6 ;  /* 0x0000000205047211 */ /* 0x000fe400078030ff */
[----:B------:R-:W-:-:S04]  /*38e0*/  LEA.HI.X R3, R0, c[0x0][0x1cc], R3, 0x1, P1 ;  /* 0x0000730000037a11 */ /* 0x000fc800008f0c03 */
[----:B------:R-:W-:Y:S01]  /*38f0*/  LEA.HI.X R5, R5, R3, R9, 0x6, P0 ;  /* 0x0000000305057211 */ /* 0x000fe200000f3409 */
        /* <DEDUP_REMOVED lines=11> */
.L_x_475:
[----:B--234-:R-:W-:Y:S05]  /*39b0*/  BSYNC B0 ;  /* 0x0000000000007941 */ /* 0x01cfea0003800000 */
.L_x_474:
[----:B------:R-:W2:Y:S04]  /*39c0*/  LDL R0, [R1+0xac] ;  /* 0x0000ac0001007983 */ /* 0x000ea80000100800 */
[----:B------:R-:W3:Y:S01]  /*39d0*/  LDL R3, [R1+0xb0] ;  /* 0x0000b00001037983 */ /* 0x000ee20000100800 */
[----:B------:R-:W-:Y:S01]  /*39e0*/  ISETP.NE.AND P0, PT, R87, 0x1, PT ;  /* 0x000000015700780c */ /* 0x000fe20003f05270 */
[----:B------:R-:W-:-:S02]  /*39f0*/  IMAD R6, R6, R85, 0x1 ;  /* 0x0000000106067424 */ /* 0x000fc400078e0255 */
[----:B------:R-:W4:Y:S04]  /*3a00*/  LDL R49, [R1+0x48] ;  /* 0x0000480001317983 */ /* 0x000f280000100800 */
[----:B------:R-:W5:Y:S04]  /*3a10*/  LDL R112, [R1+0x4] ;  /* 0x0000040001707983 */ /* 0x000f680000100800 */
[----:B------:R-:W-:Y:S04]  /*3a20*/  LDSM.16.MT88.4 R44, [R251] ;  /* 0x00000000fb2c783b */ /* 0x000fe80000004200 */
[----:B------:R-:W-:Y:S04]  /*3a30*/  LDSM.16.MT88.4 R68, [R251+0x2000] ;  /* 0x00200000fb44783b */ /* 0x000fe80000004200 */
[----:B------:R-:W-:Y:S04]  /*3a40*/  LDSM.16.MT88.4 R76, [R248+0x4000] ;  /* 0x00400000f84c783b */ /* 0x000fe80000004200 */
[----:B------:R-:W0:Y:S01]  /*3a50*/  LDGDEPBAR ;  /* 0x00000000000079af */ /* 0x000e220000000000 */
[----:B--2---:R-:W-:-:S04]  /*3a60*/  IMAD.IADD R0, R0, 0x1, R135 ;  /* 0x0000000100007824 */ /* 0x004fc800078e0287 */
[----:B------:R-:W-:-:S05]  /*3a70*/  @P0 IMAD.HI.U32 R2, R0, c[0x0][0x2c8], RZ ;  /* 0x0000b20000020a27 */ /* 0x000fca00078e00ff */
[----:B------:R-:W-:Y:S01]  /*3a80*/  @P0 SHF.R.U32.HI R0, RZ, c[0x0][0x2cc], R2 ;  /* 0x0000b300ff000a19 */ /* 0x000fe20000011602 */
[----:B-----5:R-:W-:Y:S04]  /*3a90*/  LDSM.16.MT88.4 R60, [R112+0x800] ;  /* 0x00080000703c783b */ /* 0x020fe80000004200 */
[----:B------:R-:W2:Y:S04]  /*3aa0*/  SHFL.IDX PT, R2, R0, RZ, 0x1c1f ;  /* 0x001c1fff00027589 */ /* 0x000ea800000e0000 */
[----:B------:R3:W5:Y:S02]  /*3ab0*/  SHFL.IDX PT, R4, R0, 0x1, 0x1c1f ;  /* 0x003c1f0000047f89 */ /* 0x00076400000e0000 */
[----:B---3--:R-:W-:Y:S01]  /*3ac0*/  IADD3 R0, -R3, c[0x0][0x1d0], R6 ;  /* 0x0000740003007a10 */ /* 0x008fe20007ffe106 */
[----:B------:R-:W-:-:S03]  /*3ad0*/  IMAD.IADD R3, R84, 0x1, -R3 ;  /* 0x0000000154037824 */ /* 0x000fc600078e0a03 */
[----:B------:R-:W-:-:S05]  /*3ae0*/  IADD3 R0, R0, -c[0x0][0x168], RZ ;  /* 0x80005a0000007a10 */ /* 0x000fca0007ffe0ff */
[----:B--2---:R-:W-:-:S05]  /*3af0*/  IMAD.IADD R2, R0, 0x1, R2 ;  /* 0x0000000100027824 */ /* 0x004fca00078e0202 */
[----:B------:R-:W-:-:S04]  /*3b00*/  IMNMX R2, R3, R2, PT ;  /* 0x0000000203027217 */ /* 0x000fc80003800200 */
[C---:B------:R-:W-:Y:S02]  /*3b10*/  ISETP.GT.AND P0, PT, R2.reuse, RZ, PT ;  /* 0x000000ff0200720c */ /* 0x040fe40003f04270 */
[----:B------:R-:W-:Y:S02]  /*3b20*/  ISETP.GT.AND P1, PT, R2, 0x1, PT ;  /* 0x000000010200780c */ /* 0x000fe40003f24270 */
[----:B------:R-:W-:Y:S02]  /*3b30*/  FSEL R16, R72, -INF , P0 ;  /* 0xff80000048107808 */ /* 0x000fe40000000000 */
[----:B------:R-:W-:Y:S02]  /*3b40*/  ISETP.GT.AND P0, PT, R2, 0x8, PT ;  /* 0x000000080200780c */ /* 0x000fe40003f04270 */
[----:B-1----:R-:W-:Y:S02]  /*3b50*/  FSEL R15, R64, -INF , P1 ;  /* 0xff800000400f7808 */ /* 0x002fe40000800000 */
[----:B------:R-:W-:Y:S01]  /*3b60*/  ISETP.GT.AND P1, PT, R2, 0x9, PT ;  /* 0x000000090200780c */ /* 0x000fe20003f24270 */
[----:B-----5:R-:W-:Y:S01]  /*3b70*/  IMAD.IADD R0, R0, 0x1, R4 ;  /* 0x0000000100007824 */ /* 0x020fe200078e0204 */
[----:B------:R-:W-:-:S02]  /*3b80*/  FSEL R5, R56, -INF , P0 ;  /* 0xff80000038057808 */ /* 0x000fc40000000000 */
[----:B------:R-:W-:Y:S02]  /*3b90*/  ISETP.GT.AND P0, PT, R2, 0x10, PT ;  /* 0x000000100200780c */ /* 0x000fe40003f04270 */
[----:B------:R-:W-:Y:S02]  /*3ba0*/  FSEL R4, R54, -INF , P1 ;  /* 0xff80000036047808 */ /* 0x000fe40000800000 */
[----:B------:R-:W-:Y:S02]  /*3bb0*/  ISETP.GT.AND P1, PT, R2, 0x11, PT ;  /* 0x000000110200780c */ /* 0x000fe40003f24270 */
[----:B------:R-:W-:Y:S02]  /*3bc0*/  FMNMX.FTZ R6, R16, R15, !PT ;  /* 0x0000000f10067209 */ /* 0x000fe40007810000 */
[----:B------:R-:W-:Y:S02]  /*3bd0*/  IMNMX R0, R3, R0, PT ;  /* 0x0000000003007217 */ /* 0x000fe40003800200 */
[----:B------:R-:W-:-:S02]  /*3be0*/  FSEL R3, R53, -INF , P0 ;  /* 0xff80000035037808 */ /* 0x000fc40000000000 */
[----:B------:R-:W-:Y:S02]  /*3bf0*/  ISETP.GT.AND P0, PT, R2, 0x18, PT ;  /* 0x000000180200780c */ /* 0x000fe40003f04270 */
[----:B------:R-:W-:Y:S02]  /*3c00*/  FSEL R14, R52, -INF , P1 ;  /* 0xff800000340e7808 */ /* 0x000fe40000800000 */
[----:B------:R-:W-:Y:S02]  /*3c10*/  FMNMX.FTZ R6, R5, R6, !PT ;  /* 0x0000000605067209 */ /* 0x000fe40007810000 */
[----:B------:R-:W-:Y:S02]  /*3c20*/  ISETP.GT.AND P1, PT, R2, 0x19, PT ;  /* 0x000000190200780c */ /* 0x000fe40003f24270 */
[----:B------:R-:W-:Y:S02]  /*3c30*/  FSEL R13, R40, -INF , P0 ;  /* 0xff800000280d7808 */ /* 0x000fe40000000000 */
[----:B------:R-:W-:-:S02]  /*3c40*/  ISETP.GT.AND P0, PT, R2, 0x20, PT ;  /* 0x000000200200780c */ /* 0x000fc40003f04270 */
[----:B------:R-:W-:Y:S02]  /*3c50*/  FMNMX.FTZ R6, R4, R6, !PT ;  /* 0x0000000604067209 */ /* 0x000fe40007810000 */
[----:B------:R-:W-:Y:S02]  /*3c60*/  FSEL R17, R41, -INF , P1 ;  /* 0xff80000029117808 */ /* 0x000fe40000800000 */
[----:B------:R-:W-:Y:S02]  /*3c70*/  ISETP.GT.AND P1, PT, R2, 0x21, PT ;  /* 0x000000210200780c */ /* 0x000fe40003f24270 */
[----:B------:R-:W-:Y:S02]  /*3c80*/  FSEL R108, R28, -INF , P0 ;  /* 0xff8000001c6c7808 */ /* 0x000fe40000000000 */
[----:B------:R-:W-:Y:S02]  /*3c90*/  FMNMX.FTZ R6, R3, R6, !PT ;  /* 0x0000000603067209 */ /* 0x000fe40007810000 */
[----:B------:R-:W-:-:S02]  /*3ca0*/  ISETP.GT.AND P0, PT, R2, 0x28, PT ;  /* 0x000000280200780c */ /* 0x000fc40003f04270 */
[----:B------:R-:W-:Y:S02]  /*3cb0*/  FSEL R107, R24, -INF , P1 ;  /* 0xff800000186b7808 */ /* 0x000fe40000800000 */
[----:B------:R-:W-:Y:S02]  /*3cc0*/  ISETP.GT.AND P1, PT, R2, 0x29, PT ;  /* 0x000000290200780c */ /* 0x000fe40003f24270 */
[----:B------:R-:W-:Y:S02]  /*3cd0*/  FMNMX.FTZ R6, R14, R6, !PT ;  /* 0x000000060e067209 */ /* 0x000fe40007810000 */
[----:B------:R-:W-:Y:S02]  /*3ce0*/  FSEL R105, R20, -INF , P0 ;  /* 0xff80000014697808 */ /* 0x000fe40000000000 */
[----:B------:R-:W-:Y:S02]  /*3cf0*/  ISETP.GT.AND P0, PT, R2, 0x30, PT ;  /* 0x000000300200780c */ /* 0x000fe40003f04270 */
[----:B------:R-:W-:-:S02]  /*3d00*/  FSEL R104, R19, -INF , P1 ;  /* 0xff80000013687808 */ /* 0x000fc40000800000 */
[----:B------:R-:W-:Y:S02]  /*3d10*/  ISETP.GT.AND P1, PT, R2, 0x31, PT ;  /* 0x000000310200780c */ /* 0x000fe40003f24270 */
[----:B------:R-:W-:Y:S02]  /*3d20*/  FMNMX.FTZ R6, R13, R6, !PT ;  /* 0x000000060d067209 */ /* 0x000fe40007810000 */
[----:B------:R-:W-:Y:S02]  /*3d30*/  FSEL R102, R18, -INF , P0 ;  /* 0xff80000012667808 */ /* 0x000fe40000000000 */
[----:B------:R-:W-:Y:S02]  /*3d40*/  ISETP.GT.AND P0, PT, R2, 0x38, PT ;  /* 0x000000380200780c */ /* 0x000fe40003f04270 */
[----:B------:R-:W-:Y:S02]  /*3d50*/  FSEL R98, R12, -INF , P1 ;  /* 0xff8000000c627808 */ /* 0x000fe40000800000 */
[----:B------:R-:W-:-:S02]  /*3d60*/  FMNMX.FTZ R6, R17, R6, !PT ;  /* 0x0000000611067209 */ /* 0x000fc40007810000 */
[----:B------:R-:W-:Y:S02]  /*3d70*/  ISETP.GT.AND P1, PT, R2, 0x39, PT ;  /* 0x000000390200780c */ /* 0x000fe40003f24270 */
[----:B------:R-:W-:Y:S02]  /*3d80*/  FSEL R97, R8, -INF , P0 ;  /* 0xff80000008617808 */ /* 0x000fe40000000000 */
[----:B------:R-:W-:Y:S02]  /*3d90*/  FMNMX.FTZ R2, R108, R6, !PT ;  /* 0x000000066c027209 */ /* 0x000fe40007810000 */
[C---:B------:R-:W-:Y:S02]  /*3da0*/  ISETP.GT.AND P0, PT, R0.reuse, RZ, PT ;  /* 0x000000ff0000720c */ /* 0x040fe40003f04270 */
[----:B------:R-:W-:Y:S02]  /*3db0*/  FSEL R96, R7, -INF , P1 ;  /* 0xff80000007607808 */ /* 0x000fe40000800000 */
[----:B------:R-:W-:-:S02]  /*3dc0*/  ISETP.GT.AND P1, PT, R0, 0x1, PT ;  /* 0x000000010000780c */ /* 0x000fc40003f24270 */
[----:B------:R-:W-:Y:S02]  /*3dd0*/  FMNMX.FTZ R2, R107, R2, !PT ;  /* 0x000000026b027209 */ /* 0x000fe40007810000 */
[----:B------:R-:W-:Y:S02]  /*3de0*/  FSEL R12, R73, -INF , P0 ;  /* 0xff800000490c7808 */ /* 0x000fe40000000000 */
[C---:B------:R-:W-:Y:S01]  /*3df0*/  ISETP.GT.AND P0, PT, R0.reuse, 0x8, PT ;  /* 0x000000080000780c */ /* 0x040fe20003f04270 */
[----:B------:R-:W-:Y:S01]  /*3e00*/  LDSM.16.MT88.4 R72, [R251+0x2800] ;  /* 0x00280000fb48783b */ /* 0x000fe20000004200 */
[----:B------:R-:W-:Y:S02]  /*3e10*/  FSEL R11, R65, -INF , P1 ;  /* 0xff800000410b7808 */ /* 0x000fe40000800000 */
[----:B------:R-:W-:Y:S01]  /*3e20*/  FMNMX.FTZ R2, R105, R2, !PT ;  /* 0x0000000269027209 */ /* 0x000fe20007810000 */
[----:B------:R-:W-:Y:S01]  /*3e30*/  LDSM.16.MT88.4 R64, [R252+0x2000] ;  /* 0x00200000fc40783b */ /* 0x000fe20000004200 */
[----:B------:R-:W-:-:S02]  /*3e40*/  ISETP.GT.AND P1, PT, R0, 0x9, PT ;  /* 0x000000090000780c */ /* 0x000fc40003f24270 */
[----:B------:R-:W-:Y:S02]  /*3e50*/  FSEL R10, R57, -INF , P0 ;  /* 0xff800000390a7808 */ /* 0x000fe40000000000 */
[----:B------:R-:W-:Y:S01]  /*3e60*/  FMNMX.FTZ R6, R12, R11, !PT ;  /* 0x0000000b0c067209 */ /* 0x000fe20007810000 */
[----:B------:R-:W-:Y:S01]  /*3e70*/  LDSM.16.MT88.4 R56, [R251+0x800] ;  /* 0x00080000fb38783b */ /* 0x000fe20000004200 */
[----:B------:R-:W-:Y:S02]  /*3e80*/  FMNMX.FTZ R2, R104, R2, !PT ;  /* 0x0000000268027209 */ /* 0x000fe40007810000 */
[----:B------:R-:W-:Y:S02]  /*3e90*/  ISETP.GT.AND P0, PT, R0, 0x10, PT ;  /* 0x000000100000780c */ /* 0x000fe40003f04270 */
[----:B------:R-:W-:Y:S02]  /*3ea0*/  FSEL R9, R55, -INF , P1 ;  /* 0xff80000037097808 */ /* 0x000fe40000800000 */
[----:B------:R-:W-:Y:S01]  /*3eb0*/  FMNMX.FTZ R6, R10, R6, !PT ;  /* 0x000000060a067209 */ /* 0x000fe20007810000 */
[----:B------:R-:W-:Y:S01]  /*3ec0*/  LDSM.16.MT88.4 R52, [R112+0x2000] ;  /* 0x002000007034783b */ /* 0x000fe20000004200 */
[----:B------:R-:W-:-:S02]  /*3ed0*/  FMNMX.FTZ R2, R102, R2, !PT ;  /* 0x0000000266027209 */ /* 0x000fc40007810000 */
[----:B------:R-:W-:Y:S02]  /*3ee0*/  ISETP.GT.AND P1, PT, R0, 0x11, PT ;  /* 0x000000110000780c */ /* 0x000fe40003f24270 */
[----:B------:R-:W-:Y:S02]  /*3ef0*/  FSEL R8, R48, -INF , P0 ;  /* 0xff80000030087808 */ /* 0x000fe40000000000 */
[----:B------:R-:W-:Y:S02]  /*3f00*/  FMNMX.FTZ R6, R9, R6, !PT ;  /* 0x0000000609067209 */ /* 0x000fe40007810000 */
[----:B------:R-:W-:Y:S02]  /*3f10*/  FMNMX.FTZ R2, R98, R2, !PT ;  /* 0x0000000262027209 */ /* 0x000fe40007810000 */
[----:B------:R-:W-:Y:S02]  /*3f20*/  ISETP.GT.AND P0, PT, R0, 0x18, PT ;  /* 0x000000180000780c */ /* 0x000fe40003f04270 */
[----:B------:R-:W-:-:S02]  /*3f30*/  FSEL R7, R43, -INF , P1 ;  /* 0xff8000002b077808 */ /* 0x000fc40000800000 */
[----:B------:R-:W-:Y:S02]  /*3f40*/  FMNMX.FTZ R18, R8, R6, !PT ;  /* 0x0000000608127209 */ /* 0x000fe40007810000 */
        /* <DEDUP_REMOVED lines=8> */
[----:B------:R-:W-:Y:S01]  /*3fd0*/  FMNMX.FTZ R2, R6, R19, !PT ;  /* 0x0000001306027209 */ /* 0x000fe20007810000 */
[----:B------:R-:W-:Y:S01]  /*3fe0*/  LDSM.16.MT88.4 R36, [R248+0x800] ;  /* 0x00080000f824783b */ /* 0x000fe20000004200 */
[----:B------:R-:W-:Y:S02]  /*3ff0*/  ISETP.GT.AND P1, PT, R0, 0x21, PT ;  /* 0x000000210000780c */ /* 0x000fe40003f24270 */
[----:B------:R-:W-:Y:S02]  /*4000*/  FSEL R101, R30, -INF , P0 ;  /* 0xff8000001e657808 */ /* 0x000fe40000000000 */
[----:B------:R-:W-:-:S02]  /*4010*/  FMNMX.FTZ R2, R18, R2, !PT ;  /* 0x0000000212027209 */ /* 0x000fc40007810000 */
[C---:B------:R-:W-:Y:S02]  /*4020*/  ISETP.GT.AND P0, PT, R0.reuse, 0x28, PT ;  /* 0x000000280000780c */ /* 0x040fe40003f04270 */
[----:B------:R-:W-:Y:S02]  /*4030*/  FSEL R106, R29, -INF , P1 ;  /* 0xff8000001d6a7808 */ /* 0x000fe40000800000 */
[----:B------:R-:W-:Y:S01]  /*4040*/  FMNMX.FTZ R2, R101, R2, !PT ;  /* 0x0000000265027209 */ /* 0x000fe20007810000 */
[----:B------:R-:W1:Y:S01]  /*4050*/  SHFL.BFLY PT, R19, R133, 0x2, 0x1f ;  /* 0x0c401f0085137f89 */ /* 0x000e6200000e0000 */
[----:B------:R-:W-:Y:S02]  /*4060*/  ISETP.GT.AND P1, PT, R0, 0x29, PT ;  /* 0x000000290000780c */ /* 0x000fe40003f24270 */
[----:B------:R-:W-:Y:S01]  /*4070*/  FSEL R103, R27, -INF , P0 ;  /* 0xff8000001b677808 */ /* 0x000fe20000000000 */
[----:B------:R-:W-:Y:S01]  /*4080*/  LDSM.16.MT88.4 R28, [R252] ;  /* 0x00000000fc1c783b */ /* 0x000fe20000004200 */
[----:B------:R-:W-:-:S02]  /*4090*/  FMNMX.FTZ R2, R106, R2, !PT ;  /* 0x000000026a027209 */ /* 0x000fc40007810000 */
[----:B------:R-:W-:Y:S02]  /*40a0*/  ISETP.GT.AND P0, PT, R0, 0x30, PT ;  /* 0x000000300000780c */ /* 0x000fe40003f04270 */
[----:B------:R-:W-:Y:S02]  /*40b0*/  FSEL R111, R26, -INF , P1 ;  /* 0xff8000001a6f7808 */ /* 0x000fe40000800000 */
[----:B------:R-:W-:Y:S02]  /*40c0*/  FMNMX.FTZ R2, R103, R2, !PT ;  /* 0x0000000267027209 */ /* 0x000fe40007810000 */
[C---:B------:R-:W-:Y:S02]  /*40d0*/  ISETP.GT.AND P2, PT, R0.reuse, 0x31, PT ;  /* 0x000000310000780c */ /* 0x040fe40003f44270 */
[----:B------:R-:W-:Y:S02]  /*40e0*/  FSEL R110, R25, -INF , P0 ;  /* 0xff800000196e7808 */ /* 0x000fe40000000000 */
[----:B------:R-:W-:Y:S01]  /*40f0*/  FMNMX.FTZ R2, R111, R2, !PT ;  /* 0x000000026f027209 */ /* 0x000fe20007810000 */
[----:B----4-:R-:W-:Y:S01]  /*4100*/  LDSM.16.MT88.4 R24, [R49] ;  /* 0x000000003118783b */ /* 0x010fe20000004200 */
[----:B------:R-:W-:-:S02]  /*4110*/  ISETP.GT.AND P1, PT, R0, 0x38, PT ;  /* 0x000000380000780c */ /* 0x000fc40003f24270 */
[----:B------:R-:W-:Y:S02]  /*4120*/  FSEL R109, R23, -INF , P2 ;  /* 0xff800000176d7808 */ /* 0x000fe40001000000 */
[----:B------:R-:W-:Y:S02]  /*4130*/  FMNMX.FTZ R2, R110, R2, !PT ;  /* 0x000000026e027209 */ /* 0x000fe40007810000 */
[----:B------:R-:W-:Y:S02]  /*4140*/  ISETP.GT.AND P0, PT, R0, 0x39, PT ;  /* 0x000000390000780c */ /* 0x000fe40003f04270 */
[----:B------:R-:W-:Y:S02]  /*4150*/  FSEL R100, R21, -INF , P1 ;  /* 0xff80000015647808 */ /* 0x000fe40000800000 */
[----:B------:R-:W-:Y:S02]  /*4160*/  FMNMX.FTZ R132, R109, R2, !PT ;  /* 0x000000026d847209 */ /* 0x000fe40007810000 */
[----:B------:R-:W-:-:S02]  /*4170*/  FSEL R99, R22, -INF , P0 ;  /* 0xff80000016637808 */ /* 0x000fc40000000000 */
[----:B------:R-:W-:Y:S01]  /*4180*/  FMNMX.FTZ R132, R100, R132, !PT ;  /* 0x0000008464847209 */ /* 0x000fe20007810000 */
[----:B------:R-:W-:Y:S03]  /*4190*/  LDSM.16.MT88.4 R20, [R248] ;  /* 0x00000000f814783b */ /* 0x000fe60000004200 */
        /* <DEDUP_REMOVED lines=10> */
[----:B------:R-:W-:Y:S01]  /*4240*/  FFMA.FTZ R3, R3, c[0x0][0x2d0], -R2 ;  /* 0x0000b40003037a23 */ /* 0x000fe20000010802 */
[----:B-1----:R-:W-:-:S04]  /*4250*/  FMNMX.FTZ R132, R132, R0, !PT ;  /* 0x0000000084847209 */ /* 0x002fc80007810000 */
[C---:B------:R-:W-:Y:S01]  /*4260*/  FSETP.NEU.FTZ.AND P0, PT, R132.reuse, -INF , PT ;  /* 0xff8000008400780b */ /* 0x040fe20003f1d000 */
[----:B------:R-:W-:Y:S01]  /*4270*/  FMUL.FTZ R0, R132, c[0x0][0x2d0] ;  /* 0x0000b40084007a20 */ /* 0x000fe20000410000 */
[----:B------:R1:W-:Y:S04]  /*4280*/  MUFU.EX2 R90, R3 ;  /* 0x00000003005a7308 */ /* 0x0003e80000000800 */
[----:B------:R-:W-:Y:S01]  /*4290*/  FSEL R0, R0, RZ, P0 ;  /* 0x000000ff00007208 */ /* 0x000fe20000000000 */
[--C-:B------:R-:W-:Y:S02]  /*42a0*/  FFMA.FTZ R16, R16, c[0x0][0x2d0], -R2.reuse ;  /* 0x0000b40010107a23 */ /* 0x100fe40000010802 */
[--C-:B------:R-:W-:Y:S02]  /*42b0*/  FFMA.FTZ R15, R15, c[0x0][0x2d0], -R2.reuse ;  /* 0x0000b4000f0f7a23 */ /* 0x100fe40000010802 */
[----:B------:R-:W-:-:S02]  /*42c0*/  FFMA.FTZ R5, R5, c[0x0][0x2d0], -R2 ;  /* 0x0000b40005057a23 */ /* 0x000fc40000010802 */
[----:B------:R-:W-:Y:S02]  /*42d0*/  FFMA.FTZ R4, R4, c[0x0][0x2d0], -R2 ;  /* 0x0000b40004047a23 */ /* 0x000fe40000010802 */
[--C-:B-1----:R-:W-:Y:S02]  /*42e0*/  FFMA.FTZ R3, R10, c[0x0][0x2d0], -R0.reuse ;  /* 0x0000b4000a037a23 */ /* 0x102fe40000010800 */
[--C-:B------:R-:W-:Y:S02]  /*42f0*/  FFMA.FTZ R12, R12, c[0x0][0x2d0], -R0.reuse ;  /* 0x0000b4000c0c7a23 */ /* 0x100fe40000010800 */
[----:B------:R1:W-:Y:S01]  /*4300*/  MUFU.EX2 R82, R3 ;  /* 0x0000000300527308 */ /* 0x0003e20000000800 */
[----:B------:R-:W-:-:S07]  /*4310*/  FFMA.FTZ R11, R11, c[0x0][0x2d0], -R0 ;  /* 0x0000b4000b0b7a23 */ /* 0x000fce0000010800 */
[----:B------:R-:W-:Y:S01]  /*4320*/  MUFU.EX2 R85, R16 ;  /* 0x0000001000557308 */ /* 0x000fe20000000800 */
[----:B-1----:R-:W-:-:S07]  /*4330*/  FFMA.FTZ R3, R9, c[0x0][0x2d0], -R0 ;  /* 0x0000b40009037a23 */ /* 0x002fce0000010800 */
[----:B------:R-:W1:Y:S08]  /*4340*/  MUFU.EX2 R83, R15 ;  /* 0x0000000f00537308 */ /* 0x000e700000000800 */
[----:B------:R-:W-:Y:S08]  /*4350*/  MUFU.EX2 R87, R5 ;  /* 0x0000000500577308 */ /* 0x000ff00000000800 */
[----:B------:R-:W-:Y:S08]  /*4360*/  MUFU.EX2 R89, R4 ;  /* 0x0000000400597308 */ /* 0x000ff00000000800 */
[----:B------:R1:W-:Y:S08]  /*4370*/  MUFU.EX2 R81, R12 ;  /* 0x0000000c00517308 */ /* 0x0003f00000000800 */
[----:B------:R-:W-:Y:S08]  /*4380*/  MUFU.EX2 R80, R11 ;  /* 0x0000000b00507308 */ /* 0x000ff00000000800 */
[----:B------:R2:W3:Y:S01]  /*4390*/  MUFU.EX2 R84, R3 ;  /* 0x0000000300547308 */ /* 0x0004e20000000800 */
[----:B------:R-:W-:-:S02]  /*43a0*/  FFMA.FTZ R14, R14, c[0x0][0x2d0], -R2 ;  /* 0x0000b4000e0e7a23 */ /* 0x000fc40000010802 */
[----:B------:R-:W-:Y:S01]  /*43b0*/  FFMA.FTZ R13, R13, c[0x0][0x2d0], -R2 ;  /* 0x0000b4000d0d7a23 */ /* 0x000fe20000010802 */
[----:B-1----:R-:W-:Y:S01]  /*43c0*/  F2FP.BF16.PACK_AB R12, R83, R85 ;  /* 0x00000055530c723e */ /* 0x002fe200000010ff */
[----:B--2---:R-:W-:-:S04]  /*43d0*/  FFMA.FTZ R3, R8, c[0x0][0x2d0], -R0 ;  /* 0x0000b40008037a23 */ /* 0x004fc80000010800 */
[----:B------:R1:W-:Y:S01]  /*43e0*/  MUFU.EX2 R86, R3 ;  /* 0x0000000300567308 */ /* 0x0003e20000000800 */
[----:B---3--:R-:W-:Y:S01]  /*43f0*/  F2FP.BF16.PACK_AB R15, R84, R82 ;  /* 0x00000052540f723e */ /* 0x008fe200000010ff */
[----:B------:R-:W-:-:S06]  /*4400*/  FFMA.FTZ R17, R17, c[0x0][0x2d0], -R2 ;  /* 0x0000b40011117a23 */ /* 0x000fcc0000010802 */
[----:B------:R2:W3:Y:S01]  /*4410*/  MUFU.EX2 R93, R14 ;  /* 0x0000000e005d7308 */ /* 0x0004e20000000800 */
[----:B-1----:R-:W-:-:S07]  /*4420*/  FFMA.FTZ R3, R7, c[0x0][0x2d0], -R0 ;  /* 0x0000b40007037a23 */ /* 0x002fce0000010800 */
[----:B------:R1:W-:Y:S08]  /*4430*/  MUFU.EX2 R94, R13 ;  /* 0x0000000d005e7308 */ /* 0x0003f00000000800 */
[----:B------:R4:W5:Y:S01]  /*4440*/  MUFU.EX2 R88, R3 ;  /* 0x0000000300587308 */ /* 0x0009620000000800 */
[----:B--2---:R-:W-:Y:S02]  /*4450*/  F2FP.BF16.PACK_AB R14, R89, R87 ;  /* 0x00000057590e723e */ /* 0x004fe400000010ff */
[----:B-1----:R-:W-:Y:S01]  /*4460*/  F2FP.BF16.PACK_AB R13, R80, R81 ;  /* 0x00000051500d723e */ /* 0x002fe200000010ff */
[----:B----4-:R-:W-:-:S04]  /*4470*/  FFMA.FTZ R3, R6, c[0x0][0x2d0], -R0 ;  /* 0x0000b40006037a23 */ /* 0x010fc80000010800 */
[----:B------:R1:W-:Y:S02]  /*4480*/  MUFU.EX2 R92, R3 ;  /* 0x00000003005c7308 */ /* 0x0003e40000000800 */
[C---:B------:R-:W-:Y:S06]  /*4490*/  HMMA.16816.F32.BF16 R4, R12.reuse, R20, RZ ;  /* 0x000000140c04723c */ /* 0x040fec00000418ff */
[----:B------:R-:W2:Y:S02]  /*44a0*/  MUFU.EX2 R95, R17 ;  /* 0x00000011005f7308 */ /* 0x000ea40000000800 */
[----:B------:R-:W-:Y:S01]  /*44b0*/  HMMA.16816.F32.BF16 R20, R12, R22, RZ ;  /* 0x000000160c14723c */ /* 0x000fe200000418ff */
[----:B-1----:R-:W-:-:S05]  /*44c0*/  FFMA.FTZ R3, R18, c[0x0][0x2d0], -R0 ;  /* 0x0000b40012037a23 */ /* 0x002fca0000010800 */
[----:B------:R-:W1:Y:S01]  /*44d0*/  MUFU.EX2 R91, R3 ;  /* 0x00000003005b7308 */ /* 0x000e620000000800 */
[----:B---3--:R-:W-:Y:S02]  /*44e0*/  F2FP.BF16.PACK_AB R8, R93, R90 ;  /* 0x0000005a5d08723e */ /* 0x008fe400000010ff */
[----:B-----5:R-:W-:Y:S02]  /*44f0*/  F2FP.BF16.PACK_AB R9, R88, R86 ;  /* 0x000000565809723e */ /* 0x020fe400000010ff */
[----:B--2---:R-:W-:Y:S02]  /*4500*/  F2FP.BF16.PACK_AB R10, R95, R94 ;  /* 0x0000005e5f0a723e */ /* 0x004fe400000010ff */
[----:B-1----:R-:W-:-:S07]  /*4510*/  F2FP.BF16.PACK_AB R11, R91, R92 ;  /* 0x0000005c5b0b723e */ /* 0x002fce00000010ff */
[C---:B------:R-:W-:Y:S08]  /*4520*/  HMMA.16816.F32.BF16 R136, R8.reuse, R36, R4 ;  /* 0x000000240888723c */ /* 0x040ff00000041804 */
[----:B------:R-:W-:Y:S01]  /*4530*/  HMMA.16816.F32.BF16 R4, R8, R38, R20 ;  /* 0x000000260804723c */ /* 0x000fe20000041814 */
[----:B------:R-:W1:Y:S07]  /*4540*/  LDSM.16.MT88.4 R20, [R248+0x2000] ;  /* 0x00200000f814783b */ /* 0x000e6e0000004200 */
[C---:B------:R-:W-:Y:S11]  /*4550*/  HMMA.16816.F32.BF16 R32, R12.reuse, R28, RZ ;  /* 0x0000001c0c20723c */ /* 0x040ff600000418ff */
[----:B------:R-:W-:Y:S05]  /*4560*/  @!UPT UIADD3 URZ, URZ, URZ, URZ ;  /* 0x0000003f3f3ff290 */ /* 0x000fea000fffe03f */
[----:B------:R-:W-:Y:S02]  /*4570*/  IMAD.MOV.U32 R127, RZ, RZ, R6 ;  /* 0x000000ffff7f7224 */ /* 0x000fe400078e0006 */
[----:B------:R-:W-:Y:S02]  /*4580*/  IMAD.MOV.U32 R126, RZ, RZ, R5 ;  /* 0x000000ffff7e7224 */ /* 0x000fe400078e0005 */
[----:B------:R-:W-:Y:S02]  /*4590*/  IMAD.MOV.U32 R129, RZ, RZ, R7 ;  /* 0x000000ffff817224 */ /* 0x000fe400078e0007 */
[----:B------:R-:W-:Y:S02]  /*45a0*/  IMAD.MOV.U32 R128, RZ, RZ, R4 ;  /* 0x000000ffff807224 */ /* 0x000fe400078e0004 */
[C---:B------:R-:W-:Y:S08]  /*45b0*/  HMMA.16816.F32.BF16 R4, R12.reuse, R44, RZ ;  /* 0x0000002c0c04723c */ /* 0x040ff000000418ff */
[----:B------:R-:W-:Y:S11]  /*45c0*/  HMMA.16816.F32.BF16 R16, R12, R30, RZ ;  /* 0x0000001e0c10723c */ /* 0x000ff600000418ff */
[----:B------:R-:W-:Y:S05]  /*45d0*/  @!UPT UIADD3 URZ, URZ, URZ, URZ ;  /* 0x0000003f3f3ff290 */ /* 0x000fea000fffe03f */
[C---:B------:R-:W-:Y:S08]  /*45e0*/  HMMA.16816.F32.BF16 R28, R8.reuse, R56, R4 ;  /* 0x00000038081c723c */ /* 0x040ff00000041804 */
[C---:B------:R-:W-:Y:S08]  /*45f0*/  HMMA.16816.F32.BF16 R144, R8.reuse, R40, R32 ;  /* 0x000000280890723c */ /* 0x040ff00000041820 */
[----:B------:R-:W-:Y:S01]  /*4600*/  HMMA.16816.F32.BF16 R152, R8, R42, R16 ;  /* 0x0000002a0898723c */ /* 0x000fe20000041810 */
[----:B------:R-:W2:Y:S07]  /*4610*/  LDSM.16.MT88.4 R40, [R252+0x2800] ;  /* 0x00280000fc28783b */ /* 0x000eae0000004200 */
[----:B------:R-:W-:Y:S01]  /*4620*/  HMMA.16816.F32.BF16 R48, R12, R46, RZ ;  /* 0x0000002e0c30723c */ /* 0x000fe200000418ff */
[----:B------:R-:W3:Y:S01]  /*4630*/  LDSM.16.MT88.4 R44, [R248+0x2800] ;  /* 0x00280000f82c783b */ /* 0x000ee20000004200 */
[----:B------:R-:W-:Y:S01]  /*4640*/  IMAD.MOV.U32 R125, RZ, RZ, R29 ;  /* 0x000000ffff7d7224 */ /* 0x000fe200078e001d */
[----:B------:R-:W-:Y:S01]  /*4650*/  MOV R124, R28 ;  /* 0x0000001c007c7202 */ /* 0x000fe20000000f00 */
[----:B------:R-:W-:-:S02]  /*4660*/  IMAD.MOV.U32 R123, RZ, RZ, R31 ;  /* 0x000000ffff7b7224 */ /* 0x000fc400078e001f */
[----:B------:R-:W-:Y:S02]  /*4670*/  IMAD.MOV.U32 R122, RZ, RZ, R30 ;  /* 0x000000ffff7a7224 */ /* 0x000fe400078e001e */
[C---:B------:R-:W-:Y:S08]  /*4680*/  HMMA.16816.F32.BF16 R36, R12.reuse, R24, RZ ;  /* 0x000000180c24723c */ /* 0x040ff000000418ff */
[C---:B------:R-:W-:Y:S08]  /*4690*/  HMMA.16816.F32.BF16 R32, R12.reuse, R26, RZ ;  /* 0x0000001a0c20723c */ /* 0x040ff000000418ff */
[C---:B-1----:R-:W-:Y:S08]  /*46a0*/  HMMA.16816.F32.BF16 R28, R12.reuse, R20, RZ ;  /* 0x000000140c1c723c */ /* 0x042ff000000418ff */
[C---:B------:R-:W-:Y:S08]  /*46b0*/  HMMA.16816.F32.BF16 R24, R12.reuse, R22, RZ ;  /* 0x000000160c18723c */ /* 0x040ff000000418ff */
[C---:B------:R-:W-:Y:S08]  /*46c0*/  HMMA.16816.F32.BF16 R20, R12.reuse, R64, RZ ;  /* 0x000000400c14723c */ /* 0x040ff000000418ff */
[C---:B------:R-:W-:Y:S08]  /*46d0*/  HMMA.16816.F32.BF16 R4, R12.reuse, R68, RZ ;  /* 0x000000440c04723c */ /* 0x040ff000000418ff */
[----:B------:R-:W-:Y:S08]  /*46e0*/  HMMA.16816.F32.BF16 R16, R12, R66, RZ ;  /* 0x000000420c10723c */ /* 0x000ff000000418ff */
[C---:B--2---:R-:W-:Y:S08]  /*46f0*/  HMMA.16816.F32.BF16 R20, R8.reuse, R40, R20 ;  /* 0x000000280814723c */ /* 0x044ff00000041814 */
[C---:B------:R-:W-:Y:S01]  /*4700*/  HMMA.16816.F32.BF16 R160, R8.reuse, R58, R48 ;  /* 0x0000003a08a0723c */ /* 0x040fe20000041830 */
[----:B------:R-:W1:Y:S04]  /*4710*/  LDSM.16.MT88.4 R48, [R112+0x2800] ;  /* 0x002800007030783b */ /* 0x000e680000004200 */
[----:B------:R-:W-:Y:S03]  /*4720*/  LDSM.16.MT88.4 R56, [R248+0x4800] ;  /* 0x00480000f838783b */ /* 0x000fe60000004200 */
[C---:B------:R-:W-:Y:S01]  /*4730*/  HMMA.16816.F32.BF16 R140, R8.reuse, R60, R36 ;  /* 0x0000003c088c723c */ /* 0x040fe20000041824 */
[----:B------:R-:W2:Y:S07]  /*4740*/  LDSM.16.MT88.4 R36, [R252+0x4000] ;  /* 0x00400000fc24783b */ /* 0x000eae0000004200 */
[C---:B---3--:R-:W-:Y:S08]  /*4750*/  HMMA.16816.F32.BF16 R28, R8.reuse, R44, R28 ;  /* 0x0000002c081c723c */ /* 0x048ff0000004181c */
[----:B------:R-:W-:Y:S01]  /*4760*/  HMMA.16816.F32.BF16 R4, R8, R72, R4 ;  /* 0x000000480804723c */ /* 0x000fe20000041804 */
[----:B------:R-:W-:-:S02]  /*4770*/  IMAD.MOV.U32 R67, RZ, RZ, R21 ;  /* 0x000000ffff437224 */ /* 0x000fc400078e0015 */
[----:B------:R-:W-:-:S05]  /*4780*/  IMAD.MOV.U32 R66, RZ, RZ, R22 ;  /* 0x000000ffff427224 */ /* 0x000fca00078e0016 */
[----:B------:R-:W-:Y:S01]  /*4790*/  HMMA.16816.F32.BF16 R44, R8, R46, R24 ;  /* 0x0000002e082c723c */ /* 0x000fe20000041818 */
[----:B------:R-:W-:Y:S02]  /*47a0*/  IMAD.MOV.U32 R65, RZ, RZ, R23 ;  /* 0x000000ffff417224 */ /* 0x000fe400078e0017 */
[----:B------:R-:W-:-:S05]  /*47b0*/  IMAD.MOV.U32 R64, RZ, RZ, R20 ;  /* 0x000000ffff407224 */ /* 0x000fca00078e0014 */
[----:B------:R-:W-:Y:S08]  /*47c0*/  HMMA.16816.F32.BF16 R24, R12, R70, RZ ;  /* 0x000000460c18723c */ /* 0x000ff000000418ff */
[----:B------:R-:W-:Y:S01]  /*47d0*/  HMMA.16816.F32.BF16 R188, R8, R62, R32 ;  /* 0x0000003e08bc723c */ /* 0x000fe20000041820 */
[----:B------:R-:W-:Y:S01]  /*47e0*/  IMAD.MOV.U32 R117, RZ, RZ, R30 ;  /* 0x000000ffff757224 */ /* 0x000fe200078e001e */
[----:B------:R-:W-:Y:S01]  /*47f0*/  MOV R115, R28 ;  /* 0x0000001c00737202 */ /* 0x000fe20000000f00 */
[----:B------:R-:W-:-:S02]  /*4800*/  IMAD.MOV.U32 R116, RZ, RZ, R31 ;  /* 0x000000ffff747224 */ /* 0x000fc400078e001f */
[----:B------:R-:W-:Y:S01]  /*4810*/  IMAD.MOV.U32 R114, RZ, RZ, R29 ;  /* 0x000000ffff727224 */ /* 0x000fe200078e001d */
[----:B------:R-:W-:Y:S01]  /*4820*/  MOV R130, R7 ;  /* 0x0000000700827202 */ /* 0x000fe20000000f00 */
[----:B------:R-:W-:Y:S01]  /*4830*/  LDSM.16.MT88.4 R28, [R252+0x4800] ;  /* 0x00480000fc1c783b */ /* 0x000fe20000004200 */
[----:B------:R-:W-:Y:S03]  /*4840*/  HMMA.16816.F32.BF16 R60, R8, R42, R16 ;  /* 0x0000002a083c723c */ /* 0x000fe60000041810 */
[----:B------:R-:W3:Y:S01]  /*4850*/  LDSM.16.MT88.4 R40, [R251+0x4000] ;  /* 0x00400000fb28783b */ /* 0x000ee20000004200 */
[----:B------:R-:W-:Y:S02]  /*4860*/  IMAD.MOV.U32 R113, RZ, RZ, R5 ;  /* 0x000000ffff717224 */ /* 0x000fe400078e0005 */
[----:B------:R-:W-:Y:S01]  /*4870*/  IMAD.MOV.U32 R3, RZ, RZ, R4 ;  /* 0x000000ffff037224 */ /* 0x000fe200078e0004 */
[----:B------:R-:W4:Y:S01]  /*4880*/  LDSM.16.MT88.4 R32, [R251+0x4800] ;  /* 0x00480000fb20783b */ /* 0x000f220000004200 */
[C---:B------:R-:W-:Y:S08]  /*4890*/  HMMA.16816.F32.BF16 R20, R12.reuse, R52, RZ ;  /* 0x000000340c14723c */ /* 0x040ff000000418ff */
[----:B------:R-:W-:Y:S01]  /*48a0*/  HMMA.16816.F32.BF16 R16, R12, R54, RZ ;  /* 0x000000360c10723c */ /* 0x000fe200000418ff */
[----:B------:R-:W-:-:S07]  /*48b0*/  IMAD.MOV.U32 R131, RZ, RZ, R6 ;  /* 0x000000ffff837224 */ /* 0x000fce00078e0006 */
[----:B------:R-:W-:Y:S08]  /*48c0*/  HMMA.16816.F32.BF16 R4, R12, R76, RZ ;  /* 0x0000004c0c04723c */ /* 0x000ff000000418ff */
[----:B------:R-:W-:Y:S08]  /*48d0*/  HMMA.16816.F32.BF16 R68, R8, R74, R24 ;  /* 0x0000004a0844723c */ /* 0x000ff00000041818 */
[----:B------:R-:W-:Y:S08]  /*48e0*/  HMMA.16816.F32.BF16 R24, R12, R78, RZ ;  /* 0x0000004e0c18723c */ /* 0x000ff000000418ff */
[C---:B-1----:R-:W-:Y:S08]  /*48f0*/  HMMA.16816.F32.BF16 R72, R8.reuse, R48, R20 ;  /* 0x000000300848723c */ /* 0x042ff00000041814 */
[----:B------:R-:W-:Y:S08]  /*4900*/  HMMA.16816.F32.BF16 R164, R8, R50, R16 ;  /* 0x0000003208a4723c */ /* 0x000ff00000041810 */
[C---:B--2---:R-:W-:Y:S08]  /*4910*/  HMMA.16816.F32.BF16 R20, R12.reuse, R36, RZ ;  /* 0x000000240c14723c */ /* 0x044ff000000418ff */
[----:B------:R-:W-:Y:S01]  /*4920*/  HMMA.16816.F32.BF16 R16, R12, R38, RZ ;  /* 0x000000260c10723c */ /* 0x000fe200000418ff */
[----:B------:R-:W1:Y:S01]  /*4930*/  LDSM.16.MT88.4 R36, [R112+0x4000] ;  /* 0x004000007024783b */ /* 0x000e620000004200 */
[----:B------:R-:W-:-:S02]  /*4940*/  IMAD.MOV.U32 R121, RZ, RZ, R143 ;  /* 0x000000ffff797224 */ /* 0x000fc400078e008f */
[----:B------:R-:W-:-:S04]  /*4950*/  IMAD.MOV.U32 R120, RZ, RZ, R140 ;  /* 0x000000ffff787224 */ /* 0x000fc800078e008c */
[----:B------:R-:W-:Y:S01]  /*4960*/  HMMA.16816.F32.BF16 R180, R8, R56, R4 ;  /* 0x0000003808b4723c */ /* 0x000fe20000041804 */
[----:B------:R-:W-:Y:S02]  /*4970*/  IMAD.MOV.U32 R119, RZ, RZ, R142 ;  /* 0x000000ffff777224 */ /* 0x000fe400078e008e */
[----:B------:R-:W-:-:S05]  /*4980*/  IMAD.MOV.U32 R118, RZ, RZ, R141 ;  /* 0x000000ffff767224 */ /* 0x000fca00078e008d */
[----:B---3--:R-:W-:Y:S08]  /*4990*/  HMMA.16816.F32.BF16 R4, R12, R40, RZ ;  /* 0x000000280c04723c */ /* 0x008ff000000418ff */
[C---:B------:R-:W-:Y:S08]  /*49a0*/  HMMA.16816.F32.BF16 R140, R8.reuse, R58, R24 ;  /* 0x0000003a088c723c */ /* 0x040ff00000041818 */
[C---:B------:R-:W-:Y:S01]  /*49b0*/  HMMA.16816.F32.BF16 R156, R8.reuse, R28, R20 ;  /* 0x0000001c089c723c */ /* 0x040fe20000041814 */
[----:B------:R-:W-:Y:S01]  /*49c0*/  IMAD.MOV.U32 R59, RZ, RZ, R112 ;  /* 0x000000ffff3b7224 */ /* 0x000fe200078e0070 */
[----:B------:R-:W-:Y:S04]  /*49d0*/  LDSM.16.MT88.4 R24, [R248+0x6000] ;  /* 0x00600000f818783b */ /* 0x000fe80000004200 */
[----:B------:R-:W2:Y:S02]  /*49e0*/  LDSM.16.MT88.4 R20, [R59+0x4800] ;  /* 0x004800003b14783b */ /* 0x000ea40000004200 */
[----:B----4-:R-:W-:Y:S08]  /*49f0*/  HMMA.16816.F32.BF16 R148, R8, R32, R4 ;  /* 0x000000200894723c */ /* 0x010ff00000041804 */
[----:B-1----:R-:W-:Y:S01]  /*4a00*/  HMMA.16816.F32.BF16 R4, R12, R36, RZ ;  /* 0x000000240c04723c */ /* 0x002fe200000418ff */
[----:B------:R-:W-:-:S02]  /*4a10*/  IMAD.MOV.U32 R49, RZ, RZ, R123 ;  /* 0x000000ffff317224 */ /* 0x000fc400078e007b */
[----:B------:R-:W-:Y:S02]  /*4a20*/  IMAD.MOV.U32 R48, RZ, RZ, R122 ;  /* 0x000000ffff307224 */ /* 0x000fe400078e007a */
[----:B------:R-:W-:Y:S02]  /*4a30*/  IMAD.MOV.U32 R50, RZ, RZ, R121 ;  /* 0x000000ffff327224 */ /* 0x000fe400078e0079 */
[----:B------:R-:W-:Y:S11]  /*4a40*/  IMAD.MOV.U32 R51, RZ, RZ, R120 ;  /* 0x000000ffff337224 */ /* 0x000ff600078e0078 */
[----:B------:R-:W-:Y:S06]  /*4a50*/  @!UPT UIADD3 URZ, URZ, URZ, URZ ;  /* 0x0000003f3f3ff290 */ /* 0x000fec000fffe03f */
[----:B--2---:R-:W-:Y:S08]  /*4a60*/  HMMA.16816.F32.BF16 R120, R8, R20, R4 ;  /* 0x000000140878723c */ /* 0x004ff00000041804 */
[----:B------:R-:W-:Y:S01]  /*4a70*/  HMMA.16816.F32.BF16 R4, R12, R38, RZ ;  /* 0x000000260c04723c */ /* 0x000fe200000418ff */
[----:B------:R-:W-:Y:S02]  /*4a80*/  IMAD.MOV.U32 R56, RZ, RZ, R115 ;  /* 0x000000ffff387224 */ /* 0x000fe400078e0073 */
[----:B------:R-:W-:-:S02]  /*4a90*/  IMAD.MOV.U32 R57, RZ, RZ, R114 ;  /* 0x000000ffff397224 */ /* 0x000fc400078e0072 */
[----:B------:R-:W-:Y:S11]  /*4aa0*/  IMAD.MOV.U32 R77, RZ, RZ, R113 ;  /* 0x000000ffff4d7224 */ /* 0x000ff600078e0071 */
[----:B------:R-:W-:Y:S08]  /*4ab0*/  @!UPT UIADD3 URZ, URZ, URZ, URZ ;  /* 0x0000003f3f3ff290 */ /* 0x000ff0000fffe03f */
[----:B------:R-:W-:Y:S01]  /*4ac0*/  HMMA.16816.F32.BF16 R112, R8, R22, R4 ;  /* 0x000000160870723c */ /* 0x000fe20000041804 */
[----:B------:R-:W1:Y:S07]  /*4ad0*/  LDSM.16.MT88.4 R20, [R248+0x6800] ;  /* 0x00680000f814783b */ /* 0x000e6e0000004200 */
[----:B------:R-:W-:Y:S01]  /*4ae0*/  HMMA.16816.F32.BF16 R4, R12, R24, RZ ;  /* 0x000000180c04723c */ /* 0x000fe200000418ff */
[----:B------:R-:W-:Y:S02]  /*4af0*/  IMAD.MOV.U32 R53, RZ, RZ, R127 ;  /* 0x000000ffff357224 */ /* 0x000fe400078e007f */
[----:B------:R-:W-:-:S02]  /*4b00*/  IMAD.MOV.U32 R52, RZ, RZ, R126 ;  /* 0x000000ffff347224 */ /* 0x000fc400078e007e */
[----:B------:R-:W-:Y:S02]  /*4b10*/  IMAD.MOV.U32 R54, RZ, RZ, R125 ;  /* 0x000000ffff367224 */ /* 0x000fe400078e007d */
[----:B------:R-:W-:Y:S02]  /*4b20*/  IMAD.MOV.U32 R55, RZ, RZ, R124 ;  /* 0x000000ffff377224 */ /* 0x000fe400078e007c */
[----:B------:R-:W-:Y:S08]  /*4b30*/  HMMA.16816.F32.BF16 R124, R8, R30, R16 ;  /* 0x0000001e087c723c */ /* 0x000ff00000041810 */
[----:B------:R-:W-:Y:S01]  /*4b40*/  HMMA.16816.F32.BF16 R16, R12, R42, RZ ;  /* 0x0000002a0c10723c */ /* 0x000fe200000418ff */
[----:B------:R-:W-:-:S02]  /*4b50*/  IMAD.MOV.U32 R76, RZ, RZ, R3 ;  /* 0x000000ffff4c7224 */ /* 0x000fc400078e0003 */
[----:B------:R-:W-:-:S05]  /*4b60*/  FADD.FTZ R3, R85, R83 ;  /* 0x0000005355037221 */ /* 0x000fca0000010000 */
[----:B-1----:R-:W-:Y:S08]  /*4b70*/  HMMA.16816.F32.BF16 R184, R8, R20, R4 ;  /* 0x0000001408b8723c */ /* 0x002ff00000041804 */
[----:B------:R-:W-:Y:S01]  /*4b80*/  HMMA.16816.F32.BF16 R4, R12, R26, RZ ;  /* 0x0000001a0c04723c */ /* 0x000fe200000418ff */
[----:B------:R-:W-:Y:S01]  /*4b90*/  MOV R41, R119 ;  /* 0x0000007700297202 */ /* 0x000fe20000000f00 */
[----:B------:R-:W-:-:S02]  /*4ba0*/  IMAD.MOV.U32 R40, RZ, RZ, R118 ;  /* 0x000000ffff287224 */ /* 0x000fc400078e0076 */
[----:B------:R-:W-:Y:S02]  /*4bb0*/  IMAD.MOV.U32 R78, RZ, RZ, R117 ;  /* 0x000000ffff4e7224 */ /* 0x000fe400078e0075 */
[----:B------:R-:W-:Y:S02]  /*4bc0*/  IMAD.MOV.U32 R79, RZ, RZ, R116 ;  /* 0x000000ffff4f7224 */ /* 0x000fe400078e0074 */
[----:B------:R-:W-:Y:S01]  /*4bd0*/  HMMA.16816.F32.BF16 R116, R8, R34, R16 ;  /* 0x000000220874723c */ /* 0x000fe20000041810 */
[----:B------:R-:W-:-:S06]  /*4be0*/  FADD.FTZ R3, R87, R3 ;  /* 0x0000000357037221 */ /* 0x000fcc0000010000 */
[----:B------:R-:W-:Y:S02]  /*4bf0*/  FADD.FTZ R17, R81, R80 ;  /* 0x0000005051117221 */ /* 0x000fe40000010000 */
[----:B------:R-:W-:Y:S02]  /*4c00*/  FADD.FTZ R16, R89, R3 ;  /* 0x0000000359107221 */ /* 0x000fe40000010000 */
[----:B------:R-:W-:-:S04]  /*4c10*/  FADD.FTZ R17, R82, R17 ;  /* 0x0000001152117221 */ /* 0x000fc80000010000 */
[----:B------:R-:W-:Y:S01]  /*4c20*/  FADD.FTZ R3, R84, R17 ;  /* 0x0000001154037221 */ /* 0x000fe20000010000 */
[----:B------:R-:W-:Y:S01]  /*4c30*/  HMMA.16816.F32.BF16 R168, R8, R22, R4 ;  /* 0x0000001608a8723c */ /* 0x000fe20000041804 */
[----:B------:R-:W-:Y:S06]  /*4c40*/  LDSM.16.MT88.4 R20, [R252+0x6800] ;  /* 0x00680000fc14783b */ /* 0x000fec0000004200 */
[----:B------:R-:W-:Y:S02]  /*4c50*/  FADD.FTZ R4, R90, R16 ;  /* 0x000000105a047221 */ /* 0x000fe40000010000 */
[----:B------:R-:W1:Y:S02]  /*4c60*/  LDSM.16.MT88.4 R16, [R252+0x6000] ;  /* 0x00600000fc10783b */ /* 0x000e640000004200 */
[----:B------:R-:W-:-:S02]  /*4c70*/  FADD.FTZ R25, R93, R4 ;  /* 0x000000045d197221 */ /* 0x000fc40000010000 */
[----:B-1----:R-:W-:Y:S01]  /*4c80*/  HMMA.16816.F32.BF16 R4, R12, R16, RZ ;  /* 0x000000100c04723c */ /* 0x002fe200000418ff */
[----:B------:R-:W-:Y:S02]  /*4c90*/  FADD.FTZ R3, R86, R3 ;  /* 0x0000000356037221 */ /* 0x000fe40000010000 */
[--C-:B------:R-:W-:Y:S11]  /*4ca0*/  FFMA.FTZ R24, R108, c[0x0][0x2d0], -R2.reuse ;  /* 0x0000b4006c187a23 */ /* 0x100ff60000010802 */
[----:B------:R-:W-:Y:S10]  /*4cb0*/  @!UPT UIADD3 URZ, URZ, URZ, URZ ;  /* 0x0000003f3f3ff290 */ /* 0x000ff4000fffe03f */
[----:B------:R-:W-:Y:S08]  /*4cc0*/  HMMA.16816.F32.BF16 R80, R8, R20, R4 ;  /* 0x000000140850723c */ /* 0x000ff00000041804 */
[----:B------:R-:W-:Y:S01]  /*4cd0*/  HMMA.16816.F32.BF16 R4, R12, R18, RZ ;  /* 0x000000120c04723c */ /* 0x000fe200000418ff */
[--C-:B------:R-:W-:Y:S02]  /*4ce0*/  FFMA.FTZ R26, R107, c[0x0][0x2d0], -R2.reuse ;  /* 0x0000b4006b1a7a23 */ /* 0x100fe40000010802 */
[----:B------:R-:W-:Y:S01]  /*4cf0*/  FADD.FTZ R27, R88, R3 ;  /* 0x00000003581b7221 */ /* 0x000fe20000010000 */
[----:B------:R-:W-:Y:S01]  /*4d00*/  MOV R89, R52 ;  /* 0x0000003400597202 */ /* 0x000fe20000000f00 */
[----:B------:R-:W-:-:S02]  /*4d10*/  FFMA.FTZ R28, R105, c[0x0][0x2d0], -R2 ;  /* 0x0000b400691c7a23 */ /* 0x000fc40000010802 */
[----:B------:R-:W-:Y:S02]  /*4d20*/  IMAD.MOV.U32 R107, RZ, RZ, R54 ;  /* 0x000000ffff6b7224 */ /* 0x000fe400078e0036 */
[----:B------:R-:W-:Y:S02]  /*4d30*/  IMAD.MOV.U32 R105, RZ, RZ, R55 ;  /* 0x000000ffff697224 */ /* 0x000fe400078e0037 */
[----:B------:R-:W-:Y:S02]  /*4d40*/  IMAD.MOV.U32 R90, RZ, RZ, R53 ;  /* 0x000000ffff5a7224 */ /* 0x000fe400078e0035 */
[----:B------:R-:W-:Y:S02]  /*4d50*/  IMAD.MOV.U32 R53, RZ, RZ, R67 ;  /* 0x000000ffff357224 */ /* 0x000fe400078e0043 */
[----:B------:R-:W-:Y:S02]  /*4d60*/  IMAD.MOV.U32 R54, RZ, RZ, R66 ;  /* 0x000000ffff367224 */ /* 0x000fe400078e0042 */
[----:B------:R-:W-:-:S02]  /*4d70*/  IMAD.MOV.U32 R55, RZ, RZ, R65 ;  /* 0x000000ffff377224 */ /* 0x000fc400078e0041 */
[----:B------:R-:W-:Y:S01]  /*4d80*/  IMAD.MOV.U32 R52, RZ, RZ, R64 ;  /* 0x000000ffff347224 */ /* 0x000fe200078e0040 */
[----:B------:R-:W1:Y:S01]  /*4d90*/  MUFU.EX2 R3, R24 ;  /* 0x0000001800037308 */ /* 0x000e620000000800 */
[--C-:B------:R-:W-:Y:S02]  /*4da0*/  FFMA.FTZ R29, R104, c[0x0][0x2d0], -R2.reuse ;  /* 0x0000b400681d7a23 */ /* 0x100fe40000010802 */
[--C-:B------:R-:W-:Y:S01]  /*4db0*/  FFMA.FTZ R36, R102, c[0x0][0x2d0], -R2.reuse ;  /* 0x0000b40066247a23 */ /* 0x100fe20000010802 */
[----:B------:R-:W-:Y:S01]  /*4dc0*/  HMMA.16816.F32.BF16 R64, R8, R22, R4 ;  /* 0x000000160840723c */ /* 0x000fe20000041804 */
[--C-:B------:R-:W-:Y:S01]  /*4dd0*/  FFMA.FTZ R37, R98, c[0x0][0x2d0], -R2.reuse ;  /* 0x0000b40062257a23 */ /* 0x100fe20000010802 */
[----:B------:R-:W-:Y:S01]  /*4de0*/  LDSM.16.MT88.4 R20, [R251+0x6800] ;  /* 0x00680000fb14783b */ /* 0x000fe20000004200 */
[--C-:B------:R-:W-:Y:S02]  /*4df0*/  FFMA.FTZ R38, R97, c[0x0][0x2d0], -R2.reuse ;  /* 0x0000b40061267a23 */ /* 0x100fe40000010802 */
[----:B------:R-:W-:-:S02]  /*4e00*/  FFMA.FTZ R39, R96, c[0x0][0x2d0], -R2 ;  /* 0x0000b40060277a23 */ /* 0x000fc40000010802 */
[----:B------:R2:W-:Y:S01]  /*4e10*/  MUFU.EX2 R2, R26 ;  /* 0x0000001a00027308 */ /* 0x0005e20000000800 */
[----:B------:R-:W-:Y:S02]  /*4e20*/  FADD.FTZ R4, R94, R25 ;  /* 0x000000195e047221 */ /* 0x000fe40000010000 */
[----:B------:R-:W-:Y:S02]  /*4e30*/  FADD.FTZ R5, R92, R27 ;  /* 0x0000001b5c057221 */ /* 0x000fe40000010000 */
[--C-:B------:R-:W-:Y:S01]  /*4e40*/  FFMA.FTZ R6, R101, c[0x0][0x2d0], -R0.reuse ;  /* 0x0000b40065067a23 */ /* 0x100fe20000010800 */
[----:B--2---:R-:W2:Y:S01]  /*4e50*/  LDSM.16.MT88.4 R24, [R251+0x6000] ;  /* 0x00600000fb18783b */ /* 0x004ea20000004200 */
[----:B------:R-:W-:Y:S02]  /*4e60*/  FADD.FTZ R18, R91, R5 ;  /* 0x000000055b127221 */ /* 0x000fe40000010000 */
[----:B------:R-:W-:Y:S02]  /*4e70*/  FFMA.FTZ R5, R106, c[0x0][0x2d0], -R0 ;  /* 0x0000b4006a057a23 */ /* 0x000fe40000010800 */
[----:B------:R-:W3:Y:S01]  /*4e80*/  MUFU.EX2 R6, R6 ;  /* 0x0000000600067308 */ /* 0x000ee20000000800 */
[----:B------:R-:W-:-:S07]  /*4e90*/  FADD.FTZ R4, R95, R4 ;  /* 0x000000045f047221 */ /* 0x000fce0000010000 */
[----:B------:R-:W4:Y:S08]  /*4ea0*/  MUFU.EX2 R5, R5 ;  /* 0x0000000500057308 */ /* 0x000f300000000800 */
[----:B------:R-:W5:Y:S08]  /*4eb0*/  MUFU.EX2 R16, R28 ;  /* 0x0000001c00107308 */ /* 0x000f700000000800 */
[----:B------:R4:W2:Y:S01]  /*4ec0*/  MUFU.EX2 R7, R29 ;  /* 0x0000001d00077308 */ /* 0x0008a20000000800 */
[----:B-1----:R-:W-:-:S02]  /*4ed0*/  FADD.FTZ R4, R3, R4 ;  /* 0x0000000403047221 */ /* 0x002fc40000010000 */
[--C-:B------:R-:W-:Y:S02]  /*4ee0*/  FFMA.FTZ R31, R103, c[0x0][0x2d0], -R0.reuse ;  /* 0x0000b400671f7a23 */ /* 0x100fe40000010800 */
[--C-:B------:R-:W-:Y:S02]  /*4ef0*/  FFMA.FTZ R30, R111, c[0x0][0x2d0], -R0.reuse ;  /* 0x0000b4006f1e7a23 */ /* 0x100fe40000010800 */
[--C-:B------:R-:W-:Y:S02]  /*4f00*/  FFMA.FTZ R33, R110, c[0x0][0x2d0], -R0.reuse ;  /* 0x0000b4006e217a23 */ /* 0x100fe40000010800 */
[--C-:B------:R-:W-:Y:S02]  /*4f10*/  FFMA.FTZ R32, R109, c[0x0][0x2d0], -R0.reuse ;  /* 0x0000b4006d207a23 */ /* 0x100fe40000010800 */
[--C-:B------:R-:W-:Y:S02]  /*4f20*/  FFMA.FTZ R35, R100, c[0x0][0x2d0], -R0.reuse ;  /* 0x0000b40064237a23 */ /* 0x100fe40000010800 */
[----:B------:R-:W-:-:S02]  /*4f30*/  FFMA.FTZ R34, R99, c[0x0][0x2d0], -R0 ;  /* 0x0000b40063227a23 */ /* 0x000fc40000010800 */
[----:B---3--:R-:W-:Y:S02]  /*4f40*/  FADD.FTZ R0, R6, R18 ;  /* 0x0000001206007221 */ /* 0x008fe40000010000 */
[C---:B------:R-:W-:Y:S01]  /*4f50*/  FADD.FTZ R17, R2.reuse, R4 ;  /* 0x0000000402117221 */ /* 0x040fe20000010000 */
[----:B------:R-:W-:Y:S01]  /*4f60*/  F2FP.BF16.PACK_AB R4, R2, R3 ;  /* 0x000000030204723e */ /* 0x000fe200000010ff */
[C---:B----4-:R-:W-:Y:S01]  /*4f70*/  FADD.FTZ R29, R5.reuse, R0 ;  /* 0x00000000051d7221 */ /* 0x050fe20000010000 */
[----:B------:R-:W-:Y:S01]  /*4f80*/  F2FP.BF16.PACK_AB R5, R5, R6 ;  /* 0x000000060505723e */ /* 0x000fe200000010ff */
[----:B-----5:R-:W-:Y:S01]  /*4f90*/  FADD.FTZ R2, R16, R17 ;  /* 0x0000001110027221 */ /* 0x020fe20000010000 */
[C---:B--2---:R-:W-:Y:S02]  /*4fa0*/  F2FP.BF16.PACK_AB R6, R7.reuse, R16 ;  /* 0x000000100706723e */ /* 0x044fe400000010ff */
[----:B------:R-:W-:Y:S01]  /*4fb0*/  HMMA.16816.F32.BF16 R16, R12, R24, RZ ;  /* 0x000000180c10723c */ /* 0x000fe200000418ff */
[----:B------:R-:W-:Y:S01]  /*4fc0*/  MOV R108, R59 ;  /* 0x0000003b006c7202 */ /* 0x000fe20000000f00 */
[----:B------:R-:W-:-:S06]  /*4fd0*/  FADD.FTZ R28, R7, R2 ;  /* 0x00000002071c7221 */ /* 0x000fcc0000010000 */
[----:B------:R-:W-:Y:S01]  /*4fe0*/  HMMA.16816.F32.BF16 R24, R12, R26, RZ ;  /* 0x0000001a0c18723c */ /* 0x000fe200000418ff */
[----:B------:R-:W-:Y:S01]  /*4ff0*/  IMAD.MOV.U32 R59, RZ, RZ, R50 ;  /* 0x000000ffff3b7224 */ /* 0x000fe200078e0032 */
[----:B------:R-:W1:Y:S01]  /*5000*/  MUFU.EX2 R2, R31 ;  /* 0x0000001f00027308 */ /* 0x000e620000000800 */
[----:B------:R-:W-:Y:S02]  /*5010*/  IMAD.MOV.U32 R87, RZ, RZ, R51 ;  /* 0x000000ffff577224 */ /* 0x000fe400078e0033 */
[----:B------:R-:W-:Y:S02]  /*5020*/  IMAD.MOV.U32 R86, RZ, RZ, R48 ;  /* 0x000000ffff567224 */ /* 0x000fe400078e0030 */
[----:B------:R-:W-:-:S03]  /*5030*/  IMAD.MOV.U32 R84, RZ, RZ, R49 ;  /* 0x000000ffff547224 */ /* 0x000fc600078e0031 */
[----:B------:R-:W-:Y:S06]  /*5040*/  MUFU.EX2 R0, R30 ;  /* 0x0000001e00007308 */ /* 0x000fec0000000800 */
[----:B------:R-:W-:Y:S02]  /*5050*/  HMMA.16816.F32.BF16 R48, R8, R20, R16 ;  /* 0x000000140830723c */ /* 0x000fe40000041810 */
[----:B------:R-:W2:Y:S08]  /*5060*/  MUFU.EX2 R16, R36 ;  /* 0x0000002400107308 */ /* 0x000eb00000000800 */
[----:B------:R-:W3:Y:S01]  /*5070*/  MUFU.EX2 R3, R37 ;  /* 0x0000002500037308 */ /* 0x000ee20000000800 */
[----:B-1----:R-:W-:-:S07]  /*5080*/  FADD.FTZ R7, R2, R29 ;  /* 0x0000001d02077221 */ /* 0x002fce0000010000 */
[----:B------:R-:W1:Y:S08]  /*5090*/  MUFU.EX2 R18, R33 ;  /* 0x0000002100127308 */ /* 0x000e700000000800 */
[----:B------:R-:W4:Y:S01]  /*50a0*/  MUFU.EX2 R20, R38 ;  /* 0x0000002600147308 */ /* 0x000f220000000800 */
[----:B------:R-:W-:Y:S02]  /*50b0*/  IMAD.MOV.U32 R85, RZ, RZ, R40 ;  /* 0x000000ffff557224 */ /* 0x000fe400078e0028 */
[----:B------:R-:W-:-:S05]  /*50c0*/  IMAD.MOV.U32 R58, RZ, RZ, R41 ;  /* 0x000000ffff3a7224 */ /* 0x000fca00078e0029 */
[----:B------:R-:W5:Y:S01]  /*50d0*/  MUFU.EX2 R17, R32 ;  /* 0x0000002000117308 */ /* 0x000f620000000800 */
[----:B--2---:R-:W-:Y:S01]  /*50e0*/  FADD.FTZ R21, R16, R28 ;  /* 0x0000001c10157221 */ /* 0x004fe20000010000 */
[----:B------:R-:W-:Y:S06]  /*50f0*/  HMMA.16816.F32.BF16 R40, R8, R22, R24 ;  /* 0x000000160828723c */ /* 0x000fec0000041818 */
[----:B------:R-:W2:Y:S01]  /*5100*/  MUFU.EX2 R19, R39 ;  /* 0x0000002700137308 */ /* 0x000ea20000000800 */
[C---:B------:R-:W-:Y:S01]  /*5110*/  FADD.FTZ R22, R0.reuse, R7 ;  /* 0x0000000700167221 */ /* 0x040fe20000010000 */
[----:B------:R-:W-:Y:S01]  /*5120*/  F2FP.BF16.PACK_AB R7, R0, R2 ;  /* 0x000000020007723e */ /* 0x000fe200000010ff */
[----:B---3--:R-:W-:-:S02]  /*5130*/  FADD.FTZ R2, R3, R21 ;  /* 0x0000001503027221 */ /* 0x008fc40000010000 */
[----:B-1----:R-:W-:Y:S02]  /*5140*/  FADD.FTZ R0, R18, R22 ;  /* 0x0000001612007221 */ /* 0x002fe40000010000 */
[----:B------:R-:W-:Y:S02]  /*5150*/  IMAD.MOV.U32 R95, RZ, RZ, R84 ;  /* 0x000000ffff5f7224 */ /* 0x000fe400078e0054 */
[----:B----4-:R-:W-:Y:S02]  /*5160*/  FADD.FTZ R2, R20, R2 ;  /* 0x0000000214027221 */ /* 0x010fe40000010000 */
[----:B------:R-:W-:Y:S02]  /*5170*/  IMAD.MOV.U32 R84, RZ, RZ, R87 ;  /* 0x000000ffff547224 */ /* 0x000fe400078e0057 */
[----:B------:R-:W-:Y:S01]  /*5180*/  IMAD.MOV.U32 R102, RZ, RZ, R128 ;  /* 0x000000ffff667224 */ /* 0x000fe200078e0080 */
[----:B------:R-:W-:Y:S01]  /*5190*/  F2FP.BF16.PACK_AB R128, R3, R16 ;  /* 0x000000100380723e */ /* 0x000fe200000010ff */
[----:B------:R-:W-:Y:S01]  /*51a0*/  IMAD.MOV.U32 R87, RZ, RZ, R59 ;  /* 0x000000ffff577224 */ /* 0x000fe200078e003b */
[----:B------:R-:W-:Y:S01]  /*51b0*/  MOV R59, R79 ;  /* 0x0000004f003b7202 */ /* 0x000fe20000000f00 */
[----:B------:R-:W-:Y:S01]  /*51c0*/  IMAD.MOV.U32 R104, RZ, RZ, R129 ;  /* 0x000000ffff687224 */ /* 0x000fe200078e0081 */
[C---:B-----5:R-:W-:Y:S01]  /*51d0*/  F2FP.BF16.PACK_AB R129, R17.reuse, R18 ;  /* 0x000000121181723e */ /* 0x060fe200000010ff */
[----:B------:R-:W-:-:S02]  /*51e0*/  FADD.FTZ R3, R17, R0 ;  /* 0x0000000011037221 */ /* 0x000fc40000010000 */
[----:B------:R-:W-:Y:S01]  /*51f0*/  IMAD.MOV.U32 R79, RZ, RZ, R130 ;  /* 0x000000ffff4f7224 */ /* 0x000fe200078e0082 */
[C---:B--2---:R-:W-:Y:S01]  /*5200*/  F2FP.BF16.PACK_AB R130, R19.reuse, R20 ;  /* 0x000000141382723e */ /* 0x044fe200000010ff */
[----:B------:R-:W-:Y:S02]  /*5210*/  FADD.FTZ R0, R19, R2 ;  /* 0x0000000213007221 */ /* 0x000fe40000010000 */
[----:B------:R-:W1:Y:S01]  /*5220*/  LDSM.16.MT88.4 R16, [R108+0x6000] ;  /* 0x006000006c10783b */ /* 0x000e620000004200 */
[----:B------:R-:W2:Y:S03]  /*5230*/  MUFU.EX2 R2, R35 ;  /* 0x0000002300027308 */ /* 0x000ea60000000800 */
[----:B------:R3:W-:Y:S01]  /*5240*/  STL [R1+0x7c], R0 ;  /* 0x00007c0001007387 */ /* 0x0007e20000100800 */
[----:B------:R-:W-:Y:S02]  /*5250*/  IMAD.MOV.U32 R94, RZ, RZ, R86 ;  /* 0x000000ffff5e7224 */ /* 0x000fe400078e0056 */
[----:B------:R-:W-:-:S02]  /*5260*/  IMAD.MOV.U32 R86, RZ, RZ, R58 ;  /* 0x000000ffff567224 */ /* 0x000fc400078e003a */
[----:B------:R-:W-:Y:S02]  /*5270*/  IMAD.MOV.U32 R58, RZ, RZ, R78 ;  /* 0x000000ffff3a7224 */ /* 0x000fe400078e004e */
[----:B------:R-:W-:Y:S02]  /*5280*/  IMAD.MOV.U32 R78, RZ, RZ, R131 ;  /* 0x000000ffff4e7224 */ /* 0x000fe400078e0083 */
[----:B--2---:R-:W-:Y:S01]  /*5290*/  FADD.FTZ R3, R2, R3 ;  /* 0x0000000302037221 */ /* 0x004fe20000010000 */
[----:B---3--:R-:W2:Y:S01]  /*52a0*/  MUFU.EX2 R0, R34 ;  /* 0x0000002200007308 */ /* 0x008ea20000000800 */
[----:B-1----:R-:W-:Y:S02]  /*52b0*/  HMMA.16816.F32.BF16 R20, R12, R16, RZ ;  /* 0x000000100c14723c */ /* 0x002fe400000418ff */
[C---:B--2---:R-:W-:Y:S01]  /*52c0*/  FADD.FTZ R3, R0.reuse, R3 ;  /* 0x0000000300037221 */ /* 0x044fe20000010000 */
[----:B------:R-:W-:Y:S01]  /*52d0*/  F2FP.BF16.PACK_AB R131, R0, R2 ;  /* 0x000000020083723e */ /* 0x000fe200000010ff */
[----:B------:R-:W-:-:S04]  /*52e0*/  IMAD.MOV.U32 R0, RZ, RZ, R108 ;  /* 0x000000ffff007224 */ /* 0x000fc800078e006c */
[----:B------:R-:W-:Y:S01]  /*52f0*/  HMMA.16816.F32.BF16 R12, R12, R18, RZ ;  /* 0x000000120c0c723c */ /* 0x000fe200000418ff */
[----:B------:R-:W1:Y:S01]  /*5300*/  LDSM.16.MT88.4 R16, [R0+0x6800] ;  /* 0x006800000010783b */ /* 0x000e620000004200 */
[----:B------:R-:W-:Y:S01]  /*5310*/  IMAD.MOV.U32 R88, RZ, RZ, R102 ;  /* 0x000000ffff587224 */ /* 0x000fe200078e0066 */
[----:B------:R-:W-:Y:S11]  /*5320*/  MOV R91, R104 ;  /* 0x00000068005b7202 */ /* 0x000ff60000000f00 */
[----:B------:R-:W-:Y:S02]  /*5330*/  @!UPT UIADD3 URZ, URZ, URZ, URZ ;  /* 0x0000003f3f3ff290 */ /* 0x000fe4000fffe03f */
[C---:B-1----:R-:W-:Y:S08]  /*5340*/  HMMA.16816.F32.BF16 R20, R8.reuse, R16, R20 ;  /* 0x000000100814723c */ /* 0x042ff00000041814 */
[----:B------:R-:W-:Y:S01]  /*5350*/  HMMA.16816.F32.BF16 R12, R8, R18, R12 ;  /* 0x00000012080c723c */ /* 0x000fe2000004180c */
[----:B------:R-:W1:Y:S07]  /*5360*/  LDSM.16.MT88.4 R8, [R248+0x1000] ;  /* 0x00100000f808783b */ /* 0x000e6e0000004200 */
[C---:B-1----:R-:W-:Y:S08]  /*5370*/  HMMA.16816.F32.BF16 R136, R4.reuse, R8, R136 ;  /* 0x000000080488723c */ /* 0x042ff00000041888 */
[----:B------:R-:W-:Y:S01]  /*5380*/  HMMA.16816.F32.BF16 R16, R4, R10, R88 ;  /* 0x0000000a0410723c */ /* 0x000fe20000041858 */
[----:B------:R-:W1:Y:S01]  /*5390*/  LDSM.16.MT88.4 R8, [R252+0x1000] ;  /* 0x00100000fc08783b */ /* 0x000e620000004200 */
[----:B------:R-:W-:-:S02]  /*53a0*/  IMAD.MOV.U32 R92, RZ, RZ, R105 ;  /* 0x000000ffff5c7224 */ /* 0x000fc400078e0069 */
[----:B------:R-:W-:-:S04]  /*53b0*/  IMAD.MOV.U32 R93, RZ, RZ, R107 ;  /* 0x000000ffff5d7224 */ /* 0x000fc800078e006b */
        /* <DEDUP_REMOVED lines=21> */
[----:B------:R2:W-:Y:S04]  /*5510*/  STL [R1+0x80], R3 ;  /* 0x0000800301007387 */ /* 0x0005e80000100800 */
[----:B------:R-:W-:Y:S01]  /*5520*/  LDSM.16.MT88.4 R164, [R0+0x1800] ;  /* 0x0018000000a4783b */ /* 0x000fe20000004200 */
[C---:B-1----:R-:W-:Y:S08]  /*5530*/  HMMA.16816.F32.BF16 R84, R4.reuse, R8, R180 ;  /* 0x000000080454723c */ /* 0x042ff000000418b4 */
[----:B------:R-:W-:Y:S01]  /*5540*/  HMMA.16816.F32.BF16 R88, R4, R10, R140 ;  /* 0x0000000a0458723c */ /* 0x000fe2000004188c */
[----:B------:R-:W1:Y:S01]  /*5550*/  LDSM.16.MT88.4 R8, [R252+0x5000] ;  /* 0x00500000fc08783b */ /* 0x000e620000004200 */
[----:B--2---:R-:W-:-:S03]  /*5560*/  IMAD.MOV.U32 R3, RZ, RZ, c[0x0][0x2c4] ;  /* 0x0000b100ff037624 */ /* 0x004fc600078e00ff */
[----:B------:R-:W-:Y:S03]  /*5570*/  LDSM.16.MT88.4 R140, [R248+0x1800] ;  /* 0x00180000f88c783b */ /* 0x000fe60000004200 */
[C---:B-1----:R-:W-:Y:S08]  /*5580*/  HMMA.16816.F32.BF16 R92, R4.reuse, R8, R156 ;  /* 0x00000008045c723c */ /* 0x042ff0000004189c */
[----:B------:R-:W-:Y:S01]  /*5590*/  HMMA.16816.F32.BF16 R96, R4, R10, R124 ;  /* 0x0000000a0460723c */ /* 0x000fe2000004187c */
[----:B------:R-:W1:Y:S01]  /*55a0*/  LDSM.16.MT88.4 R8, [R251+0x5000] ;  /* 0x00500000fb08783b */ /* 0x000e620000004200 */
[----:B------:R-:W-:-:S03]  /*55b0*/  ISETP.NE.AND P2, PT, R3, 0x1, PT ;  /* 0x000000010300780c */ /* 0x000fc60003f45270 */
[----:B------:R-:W-:Y:S03]  /*55c0*/  LDSM.16.MT88.4 R156, [R251+0x1800] ;  /* 0x00180000fb9c783b */ /* 0x000fe60000004200 */
[C---:B-1----:R-:W-:Y:S08]  /*55d0*/  HMMA.16816.F32.BF16 R100, R4.reuse, R8, R148 ;  /* 0x000000080464723c */ /* 0x042ff00000041894 */
[----:B------:R-:W-:Y:S01]  /*55e0*/  HMMA.16816.F32.BF16 R104, R4, R10, R116 ;  /* 0x0000000a0468723c */ /* 0x000fe20000041874 */
[----:B------:R-:W1:Y:S01]  /*55f0*/  LDSM.16.MT88.4 R8, [R0+0x5000] ;  /* 0x005000000008783b */ /* 0x000e620000004200 */
[----:B------:R-:W-:-:S03]  /*5600*/  @P2 IMAD.HI.U32 R2, R135, c[0x0][0x2c8], RZ ;  /* 0x0000b20087022a27 */ /* 0x000fc600078e00ff */
[----:B------:R-:W-:Y:S03]  /*5610*/  LDSM.16.MT88.4 R148, [R252+0x1800] ;  /* 0x00180000fc94783b */ /* 0x000fe60000004200 */
[C---:B-1----:R-:W-:Y:S08]  /*5620*/  HMMA.16816.F32.BF16 R108, R4.reuse, R8, R120 ;  /* 0x00000008046c723c */ /* 0x042ff00000041878 */
[C---:B------:R-:W-:Y:S01]  /*5630*/  HMMA.16816.F32.BF16 R112, R4.reuse, R10, R112 ;  /* 0x0000000a0470723c */ /* 0x040fe20000041870 */
[----:B------:R-:W1:Y:S07]  /*5640*/  LDSM.16.MT88.4 R8, [R248+0x7000] ;  /* 0x00700000f808783b */ /* 0x000e6e0000004200 */
[C---:B-1----:R-:W-:Y:S08]  /*5650*/  HMMA.16816.F32.BF16 R184, R4.reuse, R8, R184 ;  /* 0x0000000804b8723c */ /* 0x042ff000000418b8 */
[C---:B------:R-:W-:Y:S01]  /*5660*/  HMMA.16816.F32.BF16 R168, R4.reuse, R10, R168 ;  /* 0x0000000a04a8723c */ /* 0x040fe200000418a8 */
[----:B------:R-:W1:Y:S07]  /*5670*/  LDSM.16.MT88.4 R8, [R252+0x7000] ;  /* 0x00700000fc08783b */ /* 0x000e6e0000004200 */
[C---:B-1----:R-:W-:Y:S01]  /*5680*/  HMMA.16816.F32.BF16 R120, R4.reuse, R8, R80 ;  /* 0x000000080478723c */ /* 0x042fe20000041850 */
[----:B------:R-:W-:Y:S07]  /*5690*/  LDSM.16.MT88.4 R80, [R252+0x5800] ;  /* 0x00580000fc50783b */ /* 0x000fee0000004200 */
[C---:B------:R-:W-:Y:S01]  /*56a0*/  HMMA.16816.F32.BF16 R116, R4.reuse, R10, R64 ;  /* 0x0000000a0474723c */ /* 0x040fe20000041840 */
[----:B------:R-:W1:Y:S04]  /*56b0*/  LDSM.16.MT88.4 R8, [R251+0x7000] ;  /* 0x00700000fb08783b */ /* 0x000e680000004200 */
[----:B------:R-:W-:Y:S03]  /*56c0*/  LDSM.16.MT88.4 R64, [R0+0x3800] ;  /* 0x003800000040783b */ /* 0x000fe60000004200 */
[C---:B-1----:R-:W-:Y:S01]  /*56d0*/  HMMA.16816.F32.BF16 R124, R4.reuse, R10, R40 ;  /* 0x0000000a047c723c */ /* 0x042fe20000041828 */
[----:B------:R-:W1:Y:S07]  /*56e0*/  LDSM.16.MT88.4 R40, [R248+0x3800] ;  /* 0x00380000f828783b */ /* 0x000e6e0000004200 */
[----:B------:R-:W-:Y:S01]  /*56f0*/  HMMA.16816.F32.BF16 R180, R4, R8, R48 ;  /* 0x0000000804b4723c */ /* 0x000fe20000041830 */
[----:B------:R-:W2:Y:S04]  /*5700*/  LDSM.16.MT88.4 R48, [R252+0x3800] ;  /* 0x00380000fc30783b */ /* 0x000ea80000004200 */
[----:B------:R-:W-:Y:S03]  /*5710*/  LDSM.16.MT88.4 R8, [R0+0x7000] ;  /* 0x007000000008783b */ /* 0x000fe60000004200 */
[C---:B-1----:R-:W-:Y:S08]  /*5720*/  HMMA.16816.F32.BF16 R36, R128.reuse, R40, R36 ;  /* 0x000000288024723c */ /* 0x042ff00000041824 */
[C---:B------:R-:W-:Y:S08]  /*5730*/  HMMA.16816.F32.BF16 R40, R128.reuse, R42, R44 ;  /* 0x0000002a8028723c */ /* 0x040ff0000004182c */
[C---:B--2---:R-:W-:Y:S08]  /*5740*/  HMMA.16816.F32.BF16 R44, R128.reuse, R48, R52 ;  /* 0x00000030802c723c */ /* 0x044ff00000041834 */
[C---:B------:R-:W-:Y:S01]  /*5750*/  HMMA.16816.F32.BF16 R48, R128.reuse, R50, R56 ;  /* 0x000000328030723c */ /* 0x040fe20000041838 */
[----:B------:R-:W1:Y:S07]  /*5760*/  LDSM.16.MT88.4 R56, [R251+0x3800] ;  /* 0x00380000fb38783b */ /* 0x000e6e0000004200 */
        /* <DEDUP_REMOVED lines=9> */
[C---:B--2---:R-:W-:Y:S08]  /*5800*/  HMMA.16816.F32.BF16 R92, R128.reuse, R96, R108 ;  /* 0x00000060805c723c */ /* 0x044ff0000004186c */
[C---:B------:R-:W-:Y:S01]  /*5810*/  HMMA.16816.F32.BF16 R96, R128.reuse, R98, R112 ;  /* 0x000000628060723c */ /* 0x040fe20000041870 */
[----:B------:R-:W1:Y:S07]  /*5820*/  LDSM.16.MT88.4 R112, [R252+0x7800] ;  /* 0x00780000fc70783b */ /* 0x000e6e0000004200 */
[----:B------:R-:W-:Y:S01]  /*5830*/  HMMA.16816.F32.BF16 R72, R128, R74, R88 ;  /* 0x0000004a8048723c */ /* 0x000fe20000041858 */
[----:B------:R-:W2:Y:S07]  /*5840*/  LDSM.16.MT88.4 R88, [R251+0x5800] ;  /* 0x00580000fb58783b */ /* 0x000eae0000004200 */
[C---:B------:R-:W-:Y:S08]  /*5850*/  HMMA.16816.F32.BF16 R20, R4.reuse, R8, R20 ;  /* 0x000000080414723c */ /* 0x040ff00000041814 */
[----:B------:R-:W-:Y:S01]  /*5860*/  HMMA.16816.F32.BF16 R12, R4, R10, R12 ;  /* 0x0000000a040c723c */ /* 0x000fe2000004180c */
[----:B------:R3:W-:Y:S07]  /*5870*/  LDSM.16.MT88.4 R4, [R0+0x7800] ;  /* 0x007800000004783b */ /* 0x0007ee0000004200 */
[----:B-1----:R-:W-:Y:S01]  /*5880*/  HMMA.16816.F32.BF16 R108, R128, R112, R120 ;  /* 0x00000070806c723c */ /* 0x002fe20000041878 */
[----:B------:R-:W1:Y:S01]  /*5890*/  LDSM.16.MT88.4 R120, [R251+0x7800] ;  /* 0x00780000fb78783b */ /* 0x000e620000004200 */
[----:B---3--:R-:W-:-:S06]  /*58a0*/  IMAD.MOV.U32 R0, RZ, RZ, R135 ;  /* 0x000000ffff007224 */ /* 0x008fcc00078e0087 */
[----:B--2---:R-:W-:Y:S01]  /*58b0*/  HMMA.16816.F32.BF16 R84, R128, R88, R100 ;  /* 0x000000588054723c */ /* 0x004fe20000041864 */
[----:B------:R-:W-:Y:S01]  /*58c0*/  @P2 SHF.R.U32.HI R0, RZ, c[0x0][0x2cc], R2 ;  /* 0x0000b300ff002a19 */ /* 0x000fe20000011602 */
[----:B------:R-:W-:-:S06]  /*58d0*/  IMAD.MOV.U32 R2, RZ, RZ, c[0x0][0x168] ;  /* 0x00005a00ff027624 */ /* 0x000fcc00078e00ff */
[----:B------:R-:W-:Y:S01]  /*58e0*/  HMMA.16816.F32.BF16 R88, R128, R90, R104 ;  /* 0x0000005a8058723c */ /* 0x000fe20000041868 */
[----:B------:R-:W2:Y:S01]  /*58f0*/  LDSM.16.MT88.4 R104, [R248+0x7800] ;  /* 0x00780000f868783b */ /* 0x000ea20000004200 */
[----:B------:R-:W-:-:S04]  /*5900*/  IADD3 R0, R0, c[0x0][0x1d0], -R2 ;  /* 0x0000740000007a10 */ /* 0x000fc80007ffe802 */
[----:B------:R-:W-:-:S04]  /*5910*/  SHF.R.S32.HI R2, RZ, 0x1f, R0 ;  /* 0x0000001fff027819 */ /* 0x000fc80000011400 */
[----:B------:R-:W-:Y:S01]  /*5920*/  LEA.HI R0, R2, R0, RZ, 0x6 ;  /* 0x0000000002007211 */ /* 0x000fe200078f30ff */
[----:B------:R-:W-:Y:S03]  /*5930*/  HMMA.16816.F32.BF16 R112, R128, R114, R116 ;  /* 0x000000728070723c */ /* 0x000fe60000041874 */
[----:B------:R-:W-:-:S04]  /*5940*/  SHF.R.S32.HI R0, RZ, 0x6, R0 ;  /* 0x00000006ff007819 */ /* 0x000fc80000011400 */
[----:B------:R-:W-:Y:S01]  /*5950*/  IMNMX R0, RZ, R0, !PT ;  /* 0x00000000ff007217 */ /* 0x000fe20007800200 */
[C---:B-1----:R-:W-:Y:S08]  /*5960*/  HMMA.16816.F32.BF16 R116, R128.reuse, R120, R180 ;  /* 0x000000788074723c */ /* 0x042ff000000418b4 */
[C---:B------:R-:W-:Y:S08]  /*5970*/  HMMA.16816.F32.BF16 R120, R128.reuse, R122, R124 ;  /* 0x0000007a8078723c */ /* 0x040ff0000004187c */
[----:B------:R-:W-:Y:S07]  /*5980*/  HMMA.16816.F32.BF16 R124, R128, R4, R20 ;  /* 0x00000004807c723c */ /* 0x000fee0000041814 */
[----:B------:R-:W-:-:S05]  /*5990*/  IADD3 R4, R134, -0x2, RZ ;  /* 0xfffffffe86047810 */ /* 0x000fca0007ffe0ff */
[----:B------:R1:W-:Y:S04]  /*59a0*/  STL [R1+0x5c], R4 ;  /* 0x00005c0401007387 */ /* 0x0003e80000100800 */
[----:B------:R1:W-:Y:S01]  /*59b0*/  STL [R1+0x84], R0 ;  /* 0x0000840001007387 */ /* 0x0003e20000100800 */
[----:B------:R-:W-:Y:S01]  /*59c0*/  ISETP.GE.AND P0, PT, R4, R0, PT ;  /* 0x000000000400720c */ /* 0x000fe20003f06270 */
[C---:B------:R-:W-:Y:S08]  /*59d0*/  HMMA.16816.F32.BF16 R136, R128.reuse, R140, R136 ;  /* 0x0000008c8088723c */ /* 0x040ff00000041888 */
        /* <DEDUP_REMOVED lines=9> */
[----:B------:R-:W-:Y:S01]  /*5a70*/  HMMA.16816.F32.BF16 R128, R128, R6, R12 ;  /* 0x000000068080723c */ /* 0x000fe2000004180c */
[----:B------:R-:W-:Y:S01]  /*5a80*/  @!UPT UIADD3 URZ, URZ, URZ, URZ ;  /* 0x0000003f3f3ff290 */ /* 0x000fe2000fffe03f */
[----:B------:R-:W-:Y:S11]  /*5a90*/  @!P0 BRA `(.L_x_476) ;  /* 0x000043b000008947 */ /* 0x000ff60003800000 */
[----:B-1----:R-:W-:Y:S02]  /*5aa0*/  MOV R0, R4 ;  /* 0x0000000400007202 */ /* 0x002fe40000000f00 */
[----:B------:R-:W-:-:S02]  /*5ab0*/  MOV R134, R132 ;  /* 0x0000008400867202 */ /* 0x000fc40000000f00 */
[----:B------:R-:W-:Y:S01]  /*5ac0*/  MOV R3, R133 ;  /* 0x0000008500037202 */ /* 0x000fe20000000f00 */
[----:B------:R1:W-:Y:S06]  /*5ad0*/  STL [R1+0x60], R0 ;  /* 0x0000600001007387 */ /* 0x0003ec0000100800 */
.L_x_477:
[----:B------:R-:W2:Y:S01]  /*5ae0*/  LDL R2, [R1+0x60] ;  /* 0x0000600001027983 */ /* 0x000ea20000100800 */
[----:B------:R-:W-:Y:S04]  /*5af0*/  DEPBAR.LE SB0, 0x0 ;  /* 0x000080000000791a */ /* 0x000fe80000000000 */
[----:B------:R-:W3:Y:S01]  /*5b00*/  LDL.64 R16, [R1+0x70] ;  /* 0x0000700001107983 */ /* 0x000ee20000100a00 */
[----:B------:R-:W-:Y:S05]  /*5b10*/  WARPSYNC 0xffffffff ;  /* 0xffffffff00007948 */ /* 0x000fea0003800000 */
[----:B------:R-:W4:Y:S04]  /*5b20*/  LDL R13, [R1+0x78] ;  /* 0x00007800010d7983 */ /* 0x000f280000100800 */
[----:B------:R-:W-:Y:S06]  /*5b30*/  STL.64 [R1+0x138], R128 ;  /* 0x0001388001007387 */ /* 0x000fec0000100a00 */
[----:B-1----:R1:W-:Y:S04]  /*5b40*/  STL [R1+0x134], R130 ;  /* 0x0001348201007387 */ /* 0x0023e80000100800 */
[----:B------:R1:W-:Y:S04]  /*5b50*/  STL [R1+0x130], R131 ;  /* 0x0001308301007387 */ /* 0x0003e80000100800 */
[----:B------:R-:W4:Y:S04]  /*5b60*/  LDL R168, [R1+0x8] ;  /* 0x0000080001a87983 */ /* 0x000f280000100800 */
[----:B------:R-:W4:Y:S04]  /*5b70*/  LDL R180, [R1+0x44] ;  /* 0x0000440001b47983 */ /* 0x000f280000100800 */
[----:B------:R-:W4:Y:S04]  /*5b80*/  LDL R135, [R1+0x40] ;  /* 0x0000400001877983 */ /* 0x000f280000100800 */
[----:B------:R-:W-:Y:S08]  /*5b90*/  BAR.SYNC.DEFER_BLOCKING 0x0 ;  /* 0x0000000000007b1d */ /* 0x000ff00000010000 */
[----:B------:R-:W-:Y:S08]  /*5ba0*/  LDSM.16.M88.4 R24, [R249+0x1000] ;  /* 0x00100000f918783b */ /* 0x000ff00000000200 */
[----:B-1----:R-:W4:Y:S04]  /*5bb0*/  LDL R130, [R1+0x3c] ;  /* 0x00003c0001827983 */ /* 0x002f280000100800 */
[----:B------:R-:W4:Y:S01]  /*5bc0*/  LDL R131, [R1+0x58] ;  /* 0x0000580001837983 */ /* 0x000f220000100800 */
[C---:B--2---:R-:W-:Y:S11]  /*5bd0*/  ISETP.GE.AND P1, PT, R2.reuse, RZ, PT ;  /* 0x000000ff0200720c */ /* 0x044ff60003f26270 */
[----:B------:R-:W-:Y:S02]  /*5be0*/  @!UPT UIADD3 URZ, URZ, URZ, URZ ;  /* 0x0000003f3f3ff290 */ /* 0x000fe4000fffe03f */
[----:B------:R-:W-:Y:S01]  /*5bf0*/  @P1 SHF.R.S32.HI R0, RZ, 0x1f, R2 ;  /* 0x0000001fff001819 */ /* 0x000fe20000011402 */
[----:B------:R-:W-:Y:S01]  /*5c00*/  @P1 IMAD.WIDE.U32 R4, R2, c[0x0][0x208], RZ ;  /* 0x0000820002041a25 */ /* 0x000fe200078e00ff */
[----:B---3--:R-:W-:Y:S03]  /*5c10*/  @P1 IADD3 R10, P0, R16, 0x40, RZ ;  /* 0x00000040100a1810 */ /* 0x008fe60007f1e0ff */
[----:B------:R-:W-:Y:S01]  /*5c20*/  @P1 IMAD R0, R0, c[0x0][0x208], RZ ;  /* 0x0000820000001a24 */ /* 0x000fe200078e02ff */
[-C--:B----4-:R-:W-:Y:S01]  /*5c30*/  @P1 IADD3.X R9, RZ, R13.reuse, RZ, P0, !PT ;  /* 0x0000000dff091210 */ /* 0x090fe200007fe4ff */
[----:B------:R-:W-:Y:S02]  /*5c40*/  @P1 IMAD.MOV.U32 R6, RZ, RZ, c[0x0][0x20c] ;  /* 0x00008300ff061624 */ /* 0x000fe400078e00ff */
[----:B------:R-:W-:Y:S01]  /*5c50*/  @P1 IMAD R0, R2, c[0x0][0x20c], R0 ;  /* 0x0000830002001a24 */ /* 0x000fe200078e0200 */
[C---:B------:R-:W-:Y:S04]  /*5c60*/  @P1 SHF.L.U32 R2, R4.reuse, 0x6, RZ ;  /* 0x0000000604021819 */ /* 0x040fe800000006ff */
[----:B------:R-:W-:Y:S02]  /*5c70*/  @P1 IADD3 R0, R5, R0, RZ ;  /* 0x0000000005001210 */ /* 0x000fe40007ffe0ff */
[----:B------:R-:W-:Y:S01]  /*5c80*/  @P1 MOV R5, c[0x0][0x208] ;  /* 0x0000820000051a02 */ /* 0x000fe20000000f00 */
[----:B------:R-:W-:Y:S01]  /*5c90*/  LDSM.16.M88.4 R168, [R168] ;  /* 0x00000000a8a8783b */ /* 0x000fe20000000200 */
[----:B------:R-:W-:Y:S02]  /*5ca0*/  @P1 SHF.L.U64.HI R0, R4, 0x6, R0 ;  /* 0x0000000604001819 */ /* 0x000fe40000010200 */
[C---:B------:R-:W-:Y:S04]  /*5cb0*/  @P1 LEA R4, P0, R5.reuse, R2, 0x5 ;  /* 0x0000000205041211 */ /* 0x040fe800078028ff */
[----:B------:R-:W-:Y:S01]  /*5cc0*/  @P1 LEA.HI.X R5, R5, R0, R6, 0x5, P0 ;  /* 0x0000000005051211 */ /* 0x000fe200000f2c06 */
[----:B------:R-:W-:Y:S01]  /*5cd0*/  LDSM.16.M88.4 R180, [R180] ;  /* 0x00000000b4b4783b */ /* 0x000fe20000000200 */
[----:B------:R-:W-:Y:S04]  /*5ce0*/  @P1 IADD3 R6, P0, R2, R16, RZ ;  /* 0x0000001002061210 */ /* 0x000fe80007f1e0ff */
[-C--:B------:R-:W-:Y:S02]  /*5cf0*/  @P1 IADD3.X R8, R0, R13.reuse, RZ, P0, !PT ;  /* 0x0000000d00081210 */ /* 0x080fe400007fe4ff */
[----:B------:R-:W-:Y:S01]  /*5d00*/  @P1 IADD3 R7, P0, R2, R10, RZ ;  /* 0x0000000a02071210 */ /* 0x000fe20007f1e0ff */
[----:B------:R-:W-:Y:S04]  /*5d10*/  LDSM.16.M88.4 R184, [R135] ;  /* 0x0000000087b8783b */ /* 0x000fe80000000200 */
[----:B------:R-:W-:Y:S01]  /*5d20*/  @P1 IMAD.X R11, R0, 0x1, R9, P0 ;  /* 0x00000001000b1824 */ /* 0x000fe200000e0609 */
[C---:B------:R-:W-:Y:S04]  /*5d30*/  @P1 LEA R132, P0, R6.reuse, c[0x0][0x1f8], 0x1 ;  /* 0x00007e0006841a11 */ /* 0x040fe800078008ff */
[----:B------:R-:W-:Y:S02]  /*5d40*/  @P1 LEA.HI.X R133, R6, c[0x0][0x1fc], R8, 0x1, P0 ;  /* 0x00007f0006851a11 */ /* 0x000fe400000f0c08 */
[C---:B------:R-:W-:Y:S04]  /*5d50*/  @P1 LEA R28, P0, R7.reuse, c[0x0][0x1f8], 0x1 ;  /* 0x00007e00071c1a11 */ /* 0x040fe800078008ff */
[----:B------:R-:W-:Y:S02]  /*5d60*/  @P1 LEA.HI.X R29, R7, c[0x0][0x1fc], R11, 0x1, P0 ;  /* 0x00007f00071d1a11 */ /* 0x000fe400000f0c0b */
[----:B------:R-:W-:Y:S04]  /*5d70*/  @P1 IADD3 R8, P0, R16, 0x80, RZ ;  /* 0x0000008010081810 */ /* 0x000fe80007f1e0ff */
[----:B------:R-:W-:Y:S02]  /*5d80*/  @P1 IADD3.X R7, RZ, R13, RZ, P0, !PT ;  /* 0x0000000dff071210 */ /* 0x000fe400007fe4ff */
[----:B------:R-:W-:Y:S04]  /*5d90*/  @P1 IADD3 R6, P0, R2, R8, RZ ;  /* 0x0000000802061210 */ /* 0x000fe80007f1e0ff */
[----:B------:R-:W-:Y:S01]  /*5da0*/  @P1 IADD3.X R11, R0, R7, RZ, P0, !PT ;  /* 0x00000007000b1210 */ /* 0x000fe200007fe4ff */
[----:B------:R1:W-:Y:S01]  /*5db0*/  LDSM.16.M88.4 R188, [R130] ;  /* 0x0000000082bc783b */ /* 0x0003e20000000200 */
[C---:B------:R-:W-:Y:S04]  /*5dc0*/  @P1 LEA R14, P0, R6.reuse, c[0x0][0x1f8], 0x1 ;  /* 0x00007e00060e1a11 */ /* 0x040fe800078008ff */
[----:B------:R-:W-:Y:S02]  /*5dd0*/  @P1 LEA.HI.X R15, R6, c[0x0][0x1fc], R11, 0x1, P0 ;  /* 0x00007f00060f1a11 */ /* 0x000fe400000f0c0b */
[----:B------:R-:W-:Y:S04]  /*5de0*/  @P1 IADD3 R6, P0, R16, 0xc0, RZ ;  /* 0x000000c010061810 */ /* 0x000fe80007f1e0ff */
[----:B------:R-:W-:Y:S02]  /*5df0*/  @P1 IADD3.X R12, RZ, R13, RZ, P0, !PT ;  /* 0x0000000dff0c1210 */ /* 0x000fe400007fe4ff */
[----:B------:R-:W-:Y:S05]  /*5e00*/  @P1 IADD3 R2, P0, R2, R6, RZ ;  /* 0x0000000602021210 */ /* 0x000fea0007f1e0ff */
[----:B------:R-:W-:Y:S01]  /*5e10*/  @P1 IMAD.X R0, R0, 0x1, R12, P0 ;  /* 0x0000000100001824 */ /* 0x000fe200000e060c */
[C---:B------:R-:W-:Y:S04]  /*5e20*/  @P1 LEA R22, P0, R2.reuse, c[0x0][0x1f8], 0x1 ;  /* 0x00007e0002161a11 */ /* 0x040fe800078008ff */
[----:B------:R-:W-:Y:S01]  /*5e30*/  @P1 LEA.HI.X R23, R2, c[0x0][0x1fc], R0, 0x1, P0 ;  /* 0x00007f0002171a11 */ /* 0x000fe200000f0c00 */
[----:B-1----:R-:W2:Y:S01]  /*5e40*/  LDL R130, [R1+0x38] ;  /* 0x0000380001827983 */ /* 0x002ea20000100800 */
[C---:B------:R-:W-:Y:S04]  /*5e50*/  @P1 IADD3 R2, P0, R4.reuse, R10, RZ ;  /* 0x0000000a04021210 */ /* 0x040fe80007f1e0ff */
[C---:B------:R-:W-:Y:S02]  /*5e60*/  @P1 IADD3.X R21, R5.reuse, R9, RZ, P0, !PT ;  /* 0x0000000905151210 */ /* 0x040fe400007fe4ff */
[C---:B------:R-:W-:Y:S02]  /*5e70*/  @P1 IADD3 R0, P0, R4.reuse, R8, RZ ;  /* 0x0000000804001210 */ /* 0x040fe40007f1e0ff */
[----:B------:R-:W1:Y:S02]  /*5e80*/  LDSM.16.M88.4 R8, [R249] ;  /* 0x00000000f908783b */ /* 0x000e640000000200 */
[C---:B------:R-:W-:Y:S02]  /*5e90*/  @P1 IADD3.X R7, R5.reuse, R7, RZ, P0, !PT ;  /* 0x0000000705071210 */ /* 0x040fe400007fe4ff */
[C---:B------:R-:W-:Y:S04]  /*5ea0*/  @P1 IADD3 R6, P0, R4.reuse, R6, RZ ;  /* 0x0000000604061210 */ /* 0x040fe80007f1e0ff */
[C---:B------:R-:W-:Y:S02]  /*5eb0*/  @P1 IADD3.X R32, R5.reuse, R12, RZ, P0, !PT ;  /* 0x0000000c05201210 */ /* 0x040fe400007fe4ff */
[----:B------:R-:W-:Y:S02]  /*5ec0*/  @P1 IADD3 R4, P0, R4, R16, RZ ;  /* 0x0000001004041210 */ /* 0x000fe40007f1e0ff */
[----:B------:R-:W3:Y:S03]  /*5ed0*/  LDSM.16.M88.4 R16, [R249+0x800] ;  /* 0x00080000f910783b */ /* 0x000ee60000000200 */
[----:B------:R-:W-:Y:S01]  /*5ee0*/  @P1 IMAD.X R5, R5, 0x1, R13, P0 ;  /* 0x0000000105051824 */ /* 0x000fe200000e060d */
[C---:B------:R-:W-:Y:S04]  /*5ef0*/  @P1 LEA R12, P0, R4.reuse, c[0x0][0x1f8], 0x1 ;  /* 0x00007e00040c1a11 */ /* 0x040fe800078008ff */
[----:B------:R-:W-:Y:S02]  /*5f00*/  @P1 LEA.HI.X R13, R4, c[0x0][0x1fc], R5, 0x1, P0 ;  /* 0x00007f00040d1a11 */ /* 0x000fe400000f0c05 */
[C---:B------:R-:W-:Y:S04]  /*5f10*/  @P1 LEA R20, P0, R2.reuse, c[0x0][0x1f8], 0x1 ;  /* 0x00007e0002141a11 */ /* 0x040fe800078008ff */
[----:B------:R-:W-:Y:S02]  /*5f20*/  @P1 LEA.HI.X R21, R2, c[0x0][0x1fc], R21, 0x1, P0 ;  /* 0x00007f0002151a11 */ /* 0x000fe400000f0c15 */
[C---:B------:R-:W-:Y:S01]  /*5f30*/  @P1 LEA R30, P0, R0.reuse, c[0x0][0x1f8], 0x1 ;  /* 0x00007e00001e1a11 */ /* 0x040fe200078008ff */
[----:B------:R-:W4:Y:S03]  /*5f40*/  LDL R2, [R1+0x2c] ;  /* 0x00002c0001027983 */ /* 0x000f260000100800 */
[----:B------:R-:W-:Y:S02]  /*5f50*/  @P1 LEA.HI.X R31, R0, c[0x0][0x1fc], R7, 0x1, P0 ;  /* 0x00007f00001f1a11 */ /* 0x000fe400000f0c07 */
[----:B------:R-:W2:Y:S01]  /*5f60*/  LDL R0, [R1] ;  /* 0x0000000001007983 */ /* 0x000ea20000100800 */
[C---:B------:R-:W-:Y:S04]  /*5f70*/  @P1 LEA R128, P0, R6.reuse, c[0x0][0x1f8], 0x1 ;  /* 0x00007e0006801a11 */ /* 0x040fe800078008ff */
[----:B------:R-:W-:Y:S02]  /*5f80*/  @P1 LEA.HI.X R129, R6, c[0x0][0x1fc], R32, 0x1, P0 ;  /* 0x00007f0006811a11 */ /* 0x000fe400000f0c20 */
[C---:B-1---5:R-:W-:Y:S01]  /*5f90*/  HMMA.16816.F32.BF16 R4, R172.reuse, R8, RZ ;  /* 0x00000008ac04723c */ /* 0x062fe200000418ff */
[----:B------:R-:W1:Y:S07]  /*5fa0*/  LDSM.16.M88.4 R32, [R249+0x1800] ;  /* 0x00180000f920783b */ /* 0x000e6e0000000200 */
[C---:B------:R-:W-:Y:S01]  /*5fb0*/  HMMA.16816.F32.BF16 R8, R172.reuse, R10, RZ ;  /* 0x0000000aac08723c */ /* 0x040fe200000418ff */
[----:B------:R-:W-:Y:S01]  /*5fc0*/  @!PT LDS RZ, [RZ] ;  /* 0x00000000fffff984 */ /* 0x000fe20000000800 */
[----:B------:R-:W-:Y:S01]  /*5fd0*/  @!PT LDS RZ, [RZ] ;  /* 0x00000000fffff984 */ /* 0x000fe20000000800 */
[----:B------:R-:W-:Y:S01]  /*5fe0*/  @!PT LDS RZ, [RZ] ;  /* 0x00000000fffff984 */ /* 0x000fe20000000800 */
[----:B------:R1:W-:Y:S08]  /*5ff0*/  @P1 LDGSTS.E.BYPASS.LTC128B.128 [R131+0x100], [R132.64], !P6 ;  /* 0x0010000084831fae */ /* 0x0003f0000f101d46 */
[----:B------:R1:W-:Y:S08]  /*6000*/  @P1 LDGSTS.E.BYPASS.LTC128B.128 [R131+0x2100], [R28.64], !P5 ;  /* 0x021000001c831fae */ /* 0x0003f0000e901d46 */
[----:B------:R3:W-:Y:S08]  /*6010*/  @P1 LDGSTS.E.BYPASS.LTC128B.128 [R131+0x4100], [R14.64], !P4 ;  /* 0x041000000e831fae */ /* 0x0007f0000e101d46 */
[----:B------:R1:W-:Y:S08]  /*6020*/  @P1 LDGSTS.E.BYPASS.LTC128B.128 [R131+0x6100], [R22.64], !P3 ;  /* 0x0610000016831fae */ /* 0x0003f0000d901d46 */
[----:B------:R3:W-:Y:S08]  /*6030*/  @P1 LDGSTS.E.BYPASS.LTC128B.128 [R131+0x1100], [R12.64], !P6 ;  /* 0x011000000c831fae */ /* 0x0007f0000f101d46 */
[----:B------:R1:W-:Y:S08]  /*6040*/  @P1 LDGSTS.E.BYPASS.LTC128B.128 [R131+0x3100], [R20.64], !P5 ;  /* 0x0310000014831fae */ /* 0x0003f0000e901d46 */
[----:B------:R1:W-:Y:S08]  /*6050*/  @P1 LDGSTS.E.BYPASS.LTC128B.128 [R131+0x5100], [R30.64], !P4 ;  /* 0x051000001e831fae */ /* 0x0003f0000e101d46 */
[----:B------:R1:W-:Y:S01]  /*6060*/  @P1 LDGSTS.E.BYPASS.LTC128B.128 [R131+0x7100], [R128.64], !P3 ;  /* 0x0710000080831fae */ /* 0x0003e2000d901d46 */
[C---:B---3--:R-:W-:Y:S07]  /*6070*/  HMMA.16816.F32.BF16 R12, R172.reuse, R16, RZ ;  /* 0x00000010ac0c723c */ /* 0x048fee00000418ff */
[----:B------:R-:W0:Y:S01]  /*6080*/  LDGDEPBAR ;  /* 0x00000000000079af */ /* 0x000e220000000000 */
[C---:B------:R-:W-:Y:S08]  /*6090*/  HMMA.16816.F32.BF16 R16, R172.reuse, R18, RZ ;  /* 0x00000012ac10723c */ /* 0x040ff000000418ff */
[C---:B-1----:R-:W-:Y:S08]  /*60a0*/  HMMA.16816.F32.BF16 R20, R172.reuse, R24, RZ ;  /* 0x00000018ac14723c */ /* 0x042ff000000418ff */
[C---:B------:R-:W-:Y:S01]  /*60b0*/  HMMA.16816.F32.BF16 R24, R172.reuse, R26, RZ ;  /* 0x0000001aac18723c */ /* 0x040fe200000418ff */
[----:B------:R-:W3:Y:S04]  /*60c0*/  LDL R129, [R1+0x34] ;  /* 0x0000340001817983 */ /* 0x000ee80000100800 */
[----:B------:R-:W3:Y:S03]  /*60d0*/  LDL R128, [R1+0x30] ;  /* 0x0000300001807983 */ /* 0x000ee60000100800 */
[C---:B------:R-:W-:Y:S01]  /*60e0*/  HMMA.16816.F32.BF16 R28, R172.reuse, R32, RZ ;  /* 0x00000020ac1c723c */ /* 0x040fe200000418ff */
[----:B------:R-:W-:Y:S04]  /*60f0*/  STL [R1+0x100], R172 ;  /* 0x000100ac01007387 */ /* 0x000fe80000100800 */
[----:B------:R-:W-:Y:S03]  /*6100*/  STL [R1+0xfc], R173 ;  /* 0x0000fcad01007387 */ /* 0x000fe60000100800 */
[----:B------:R-:W-:Y:S01]  /*6110*/  HMMA.16816.F32.BF16 R32, R172, R34, RZ ;  /* 0x00000022ac20723c */ /* 0x000fe200000418ff */
[----:B------:R-:W-:Y:S04]  /*6120*/  STL [R1+0xf8], R174 ;  /* 0x0000f8ae01007387 */ /* 0x000fe80000100800 */
[----:B------:R-:W-:Y:S03]  /*6130*/  STL [R1+0xf4], R175 ;  /* 0x0000f4af01007387 */ /* 0x000fe60000100800 */
[C---:B------:R-:W-:Y:S01]  /*6140*/  HMMA.16816.F32.BF16 R4, R176.reuse, R168, R4 ;  /* 0x000000a8b004723c */ /* 0x040fe20000041804 */
[----:B------:R-:W-:Y:S04]  /*6150*/  STL [R1+0x110], R176 ;  /* 0x000110b001007387 */ /* 0x000fe80000100800 */
[----:B------:R-:W-:Y:S03]  /*6160*/  STL [R1+0x10c], R177 ;  /* 0x00010cb101007387 */ /* 0x000fe60000100800 */
[C---:B------:R-:W-:Y:S01]  /*6170*/  HMMA.16816.F32.BF16 R8, R176.reuse, R170, R8 ;  /* 0x000000aab008723c */ /* 0x040fe20000041808 */
[----:B------:R1:W-:Y:S04]  /*6180*/  STL [R1+0x108], R178 ;  /* 0x000108b201007387 */ /* 0x0003e80000100800 */
[----:B------:R-:W-:Y:S03]  /*6190*/  STL [R1+0x104], R179 ;  /* 0x000104b301007387 */ /* 0x000fe60000100800 */
[C---:B------:R-:W-:Y:S01]  /*61a0*/  HMMA.16816.F32.BF16 R12, R176.reuse, R180, R12 ;  /* 0x000000b4b00c723c */ /* 0x040fe2000004180c */
[----:B------:R-:W-:Y:S04]  /*61b0*/  STL [R1+0x120], R192 ;  /* 0x000120c001007387 */ /* 0x000fe80000100800 */
        /* <DEDUP_REMOVED lines=8> */
[----:B------:R-:W-:Y:S07]  /*6240*/  STL [R1+0x124], R199 ;  /* 0x000124c701007387 */ /* 0x000fee0000100800 */
[C---:B------:R-:W-:Y:S08]  /*6250*/  HMMA.16816.F32.BF16 R28, R176.reuse, R188, R28 ;  /* 0x000000bcb01c723c */ /* 0x040ff0000004181c */
[----:B------:R-:W-:Y:S07]  /*6260*/  HMMA.16816.F32.BF16 R32, R176, R190, R32 ;  /* 0x000000beb020723c */ /* 0x000fee0000041820 */
[----:B-1----:R-:W-:Y:S04]  /*6270*/  MOV R178, c[0x0][0x2c4] ;  /* 0x0000b10000b27a02 */ /* 0x002fe80000000f00 */
[----:B------:R-:W-:Y:S01]  /*6280*/  ISETP.NE.AND P2, PT, R178, 0x1, PT ;  /* 0x00000001b200780c */ /* 0x000fe20003f45270 */
[----:B--2---:R-:W1:Y:S08]  /*6290*/  LDSM.16.M88.4 R168, [R0] ;  /* 0x0000000000a8783b */ /* 0x004e700000000200 */
[----:B------:R-:W2:Y:S08]  /*62a0*/  LDSM.16.M88.4 R180, [R0+0x800] ;  /* 0x0008000000b4783b */ /* 0x000eb00000000200 */
[----:B------:R-:W-:Y:S01]  /*62b0*/  LDSM.16.M88.4 R184, [R0+0x1800] ;  /* 0x0018000000b8783b */ /* 0x000fe20000000200 */
[C---:B-1----:R-:W-:Y:S08]  /*62c0*/  HMMA.16816.F32.BF16 R4, R192.reuse, R168, R4 ;  /* 0x000000a8c004723c */ /* 0x042ff00000041804 */
[C---:B------:R-:W-:Y:S01]  /*62d0*/  HMMA.16816.F32.BF16 R8, R192.reuse, R170, R8 ;  /* 0x000000aac008723c */ /* 0x040fe20000041808 */
[----:B------:R-:W1:Y:S07]  /*62e0*/  LDSM.16.M88.4 R168, [R0+0x1000] ;  /* 0x0010000000a8783b */ /* 0x000e6e0000000200 */
[C---:B--2---:R-:W-:Y:S08]  /*62f0*/  HMMA.16816.F32.BF16 R12, R192.reuse, R180, R12 ;  /* 0x000000b4c00c723c */ /* 0x044ff0000004180c */
[C---:B------:R-:W-:Y:S01]  /*6300*/  HMMA.16816.F32.BF16 R16, R192.reuse, R182, R16 ;  /* 0x000000b6c010723c */ /* 0x040fe20000041810 */
[----:B------:R-:W2:Y:S07]  /*6310*/  LDSM.16.M88.4 R180, [R250] ;  /* 0x00000000fab4783b */ /* 0x000eae0000000200 */
[C---:B-1----:R-:W-:Y:S08]  /*6320*/  HMMA.16816.F32.BF16 R20, R192.reuse, R168, R20 ;  /* 0x000000a8c014723c */ /* 0x042ff00000041814 */
[C---:B------:R-:W-:Y:S01]  /*6330*/  HMMA.16816.F32.BF16 R24, R192.reuse, R170, R24 ;  /* 0x000000aac018723c */ /* 0x040fe20000041818 */
[----:B------:R-:W1:Y:S07]  /*6340*/  LDSM.16.M88.4 R168, [R250+0x800] ;  /* 0x00080000faa8783b */ /* 0x000e6e0000000200 */
[C---:B------:R-:W-:Y:S08]  /*6350*/  HMMA.16816.F32.BF16 R28, R192.reuse, R184, R28 ;  /* 0x000000b8c01c723c */ /* 0x040ff0000004181c */
[----:B------:R-:W-:Y:S01]  /*6360*/  HMMA.16816.F32.BF16 R32, R192, R186, R32 ;  /* 0x000000bac020723c */ /* 0x000fe20000041820 */
[----:B------:R-:W3:Y:S07]  /*6370*/  LDSM.16.M88.4 R184, [R250+0x1000] ;  /* 0x00100000fab8783b */ /* 0x000eee0000000200 */
[C---:B--2---:R-:W-:Y:S08]  /*6380*/  HMMA.16816.F32.BF16 R4, R196.reuse, R180, R4 ;  /* 0x000000b4c404723c */ /* 0x044ff00000041804 */
[C---:B------:R-:W-:Y:S01]  /*6390*/  HMMA.16816.F32.BF16 R8, R196.reuse, R182, R8 ;  /* 0x000000b6c408723c */ /* 0x040fe20000041808 */
[----:B------:R-:W2:Y:S07]  /*63a0*/  LDSM.16.M88.4 R180, [R250+0x1800] ;  /* 0x00180000fab4783b */ /* 0x000eae0000000200 */
[C---:B-1----:R-:W-:Y:S08]  /*63b0*/  HMMA.16816.F32.BF16 R12, R196.reuse, R168, R12 ;  /* 0x000000a8c40c723c */ /* 0x042ff0000004180c */
[C---:B------:R-:W-:Y:S01]  /*63c0*/  HMMA.16816.F32.BF16 R16, R196.reuse, R170, R16 ;  /* 0x000000aac410723c */ /* 0x040fe20000041810 */
[----:B------:R-:W1:Y:S07]  /*63d0*/  LDSM.16.M88.4 R168, [R249+0x2000] ;  /* 0x00200000f9a8783b */ /* 0x000e6e0000000200 */
[C---:B---3--:R-:W-:Y:S08]  /*63e0*/  HMMA.16816.F32.BF16 R20, R196.reuse, R184, R20 ;  /* 0x000000b8c414723c */ /* 0x048ff00000041814 */
[C---:B------:R-:W-:Y:S01]  /*63f0*/  HMMA.16816.F32.BF16 R24, R196.reuse, R186, R24 ;  /* 0x000000bac418723c */ /* 0x040fe20000041818 */
[----:B------:R-:W3:Y:S07]  /*6400*/  LDSM.16.M88.4 R184, [R249+0x2800] ;  /* 0x00280000f9b8783b */ /* 0x000eee0000000200 */
[C---:B--2---:R-:W-:Y:S08]  /*6410*/  HMMA.16816.F32.BF16 R28, R196.reuse, R180, R28 ;  /* 0x000000b4c41c723c */ /* 0x044ff0000004181c */
[----:B------:R-:W-:Y:S01]  /*6420*/  HMMA.16816.F32.BF16 R32, R196, R182, R32 ;  /* 0x000000b6c420723c */ /* 0x000fe20000041820 */
[----:B------:R-:W2:Y:S07]  /*6430*/  LDSM.16.M88.4 R180, [R249+0x3000] ;  /* 0x00300000f9b4783b */ /* 0x000eae0000000200 */
[C---:B-1----:R-:W-:Y:S08]  /*6440*/  HMMA.16816.F32.BF16 R4, R200.reuse, R168, R4 ;  /* 0x000000a8c804723c */ /* 0x042ff00000041804 */
[C---:B------:R-:W-:Y:S01]  /*6450*/  HMMA.16816.F32.BF16 R8, R200.reuse, R170, R8 ;  /* 0x000000aac808723c */ /* 0x040fe20000041808 */
[----:B------:R-:W1:Y:S07]  /*6460*/  LDSM.16.M88.4 R168, [R249+0x3800] ;  /* 0x00380000f9a8783b */ /* 0x000e6e0000000200 */
[C---:B---3--:R-:W-:Y:S08]  /*6470*/  HMMA.16816.F32.BF16 R12, R200.reuse, R184, R12 ;  /* 0x000000b8c80c723c */ /* 0x048ff0000004180c */
[C---:B------:R-:W-:Y:S01]  /*6480*/  HMMA.16816.F32.BF16 R16, R200.reuse, R186, R16 ;  /* 0x000000bac810723c */ /* 0x040fe20000041810 */
[----:B------:R3:W4:Y:S07]  /*6490*/  LDSM.16.M88.4 R184, [R130] ;  /* 0x0000000082b8783b */ /* 0x00072e0000000200 */
[C---:B--2---:R-:W-:Y:S08]  /*64a0*/  HMMA.16816.F32.BF16 R20, R200.reuse, R180, R20 ;  /* 0x000000b4c814723c */ /* 0x044ff00000041814 */
[C---:B------:R-:W-:Y:S01]  /*64b0*/  HMMA.16816.F32.BF16 R24, R200.reuse, R182, R24 ;  /* 0x000000b6c818723c */ /* 0x040fe20000041818 */
[----:B------:R2:W2:Y:S07]  /*64c0*/  LDSM.16.M88.4 R180, [R129] ;  /* 0x0000000081b4783b */ /* 0x0004ae0000000200 */
[C---:B-1----:R-:W-:Y:S01]  /*64d0*/  HMMA.16816.F32.BF16 R28, R200.reuse, R168, R28 ;  /* 0x000000a8c81c723c */ /* 0x042fe2000004181c */
[----:B---3--:R-:W3:Y:S07]  /*64e0*/  LDL R130, [R1+0x28] ;  /* 0x0000280001827983 */ /* 0x008eee0000100800 */
[----:B------:R-:W-:Y:S01]  /*64f0*/  HMMA.16816.F32.BF16 R32, R200, R170, R32 ;  /* 0x000000aac820723c */ /* 0x000fe20000041820 */
[----:B------:R1:W1:Y:S07]  /*6500*/  LDSM.16.M88.4 R168, [R128] ;  /* 0x0000000080a8783b */ /* 0x00026e0000000200 */
[C---:B----4-:R-:W-:Y:S01]  /*6510*/  HMMA.16816.F32.BF16 R4, R204.reuse, R184, R4 ;  /* 0x000000b8cc04723c */ /* 0x050fe20000041804 */
[----:B--2---:R-:W2:Y:S07]  /*6520*/  LDL R129, [R1+0x24] ;  /* 0x0000240001817983 */ /* 0x004eae0000100800 */
[C---:B------:R-:W-:Y:S01]  /*6530*/  HMMA.16816.F32.BF16 R8, R204.reuse, R186, R8 ;  /* 0x000000bacc08723c */ /* 0x040fe20000041808 */
[----:B------:R4:W4:Y:S07]  /*6540*/  LDSM.16.M88.4 R184, [R2] ;  /* 0x0000000002b8783b */ /* 0x00092e0000000200 */
[C---:B------:R-:W-:Y:S01]  /*6550*/  HMMA.16816.F32.BF16 R12, R204.reuse, R180, R12 ;  /* 0x000000b4cc0c723c */ /* 0x040fe2000004180c */
[----:B-1----:R-:W2:Y:S07]  /*6560*/  LDL R128, [R1+0x20] ;  /* 0x0000200001807983 */ /* 0x002eae0000100800 */
[C---:B------:R-:W-:Y:S01]  /*6570*/  HMMA.16816.F32.BF16 R16, R204.reuse, R182, R16 ;  /* 0x000000b6cc10723c */ /* 0x040fe20000041810 */
[----:B------:R-:W1:Y:S07]  /*6580*/  LDSM.16.M88.4 R180, [R0+0x2000] ;  /* 0x0020000000b4783b */ /* 0x000e6e0000000200 */
[C---:B------:R-:W-:Y:S01]  /*6590*/  HMMA.16816.F32.BF16 R20, R204.reuse, R168, R20 ;  /* 0x000000a8cc14723c */ /* 0x040fe20000041814 */
[----:B----4-:R-:W2:Y:S07]  /*65a0*/  LDL R2, [R1+0x1c] ;  /* 0x00001c0001027983 */ /* 0x010eae0000100800 */
        /* <DEDUP_REMOVED lines=33> */
[C---:B------:R-:W-:Y:S08]  /*67c0*/  HMMA.16816.F32.BF16 R16, R216.reuse, R182, R16 ;  /* 0x000000b6d810723c */ /* 0x040ff00000041810 */
[C---:B------:R-:W-:Y:S08]  /*67d0*/  HMMA.16816.F32.BF16 R20, R216.reuse, R168, R20 ;  /* 0x000000a8d814723c */ /* 0x040ff00000041814 */
[C---:B------:R-:W-:Y:S08]  /*67e0*/  HMMA.16816.F32.BF16 R24, R216.reuse, R170, R24 ;  /* 0x000000aad818723c */ /* 0x040ff00000041818 */
[C---:B------:R-:W-:Y:S08]  /*67f0*/  HMMA.16816.F32.BF16 R28, R216.reuse, R184, R28 ;  /* 0x000000b8d81c723c */ /* 0x040ff0000004181c */
[----:B------:R-:W-:Y:S01]  /*6800*/  HMMA.16816.F32.BF16 R32, R216, R186, R32 ;  /* 0x000000bad820723c */ /* 0x000fe20000041820 */
[----:B---3--:R1:W3:Y:S08]  /*6810*/  LDSM.16.M88.4 R180, [R130] ;  /* 0x0000000082b4783b */ /* 0x0082f00000000200 */
[----:B--2---:R2:W2:Y:S08]  /*6820*/  LDSM.16.M88.4 R168, [R129] ;  /* 0x0000000081a8783b */ /* 0x0044b00000000200 */
[----:B-1----:R-:W4:Y:S04]  /*6830*/  LDL R130, [R1+0x18] ;  /* 0x0000180001827983 */ /* 0x002f280000100800 */
[----:B------:R1:W1:Y:S01]  /*6840*/  LDSM.16.M88.4 R184, [R128] ;  /* 0x0000000080b8783b */ /* 0x0002620000000200 */
[C---:B---3--:R-:W-:Y:S07]  /*6850*/  HMMA.16816.F32.BF16 R4, R220.reuse, R180, R4 ;  /* 0x000000b4dc04723c */ /* 0x048fee0000041804 */
[----:B--2---:R-:W2:Y:S01]  /*6860*/  LDL R129, [R1+0x14] ;  /* 0x0000140001817983 */ /* 0x004ea20000100800 */
[C---:B------:R-:W-:Y:S03]  /*6870*/  HMMA.16816.F32.BF16 R8, R220.reuse, R182, R8 ;  /* 0x000000b6dc08723c */ /* 0x040fe60000041808 */
[----:B------:R3:W3:Y:S05]  /*6880*/  LDSM.16.M88.4 R180, [R2] ;  /* 0x0000000002b4783b */ /* 0x0006ea0000000200 */
[C---:B------:R-:W-:Y:S03]  /*6890*/  HMMA.16816.F32.BF16 R12, R220.reuse, R168, R12 ;  /* 0x000000a8dc0c723c */ /* 0x040fe6000004180c */
[----:B-1----:R-:W2:Y:S05]  /*68a0*/  LDL R128, [R1+0x10] ;  /* 0x0000100001807983 */ /* 0x002eaa0000100800 */
[C---:B------:R-:W-:Y:S01]  /*68b0*/  HMMA.16816.F32.BF16 R16, R220.reuse, R170, R16 ;  /* 0x000000aadc10723c */ /* 0x040fe20000041810 */
[----:B------:R-:W1:Y:S07]  /*68c0*/  LDSM.16.M88.4 R168, [R0+0x4000] ;  /* 0x0040000000a8783b */ /* 0x000e6e0000000200 */
[C---:B------:R-:W-:Y:S01]  /*68d0*/  HMMA.16816.F32.BF16 R20, R220.reuse, R184, R20 ;  /* 0x000000b8dc14723c */ /* 0x040fe20000041814 */
[----:B---3--:R-:W2:Y:S04]  /*68e0*/  LDL R2, [R1+0xc] ;  /* 0x00000c0001027983 */ /* 0x008ea80000100800 */
[----:B------:R-:W2:Y:S03]  /*68f0*/  LDL.LU R174, [R1+0x60] ;  /* 0x0000600001ae7983 */ /* 0x000ea60000300800 */
[C---:B------:R-:W-:Y:S01]  /*6900*/  HMMA.16816.F32.BF16 R24, R220.reuse, R186, R24 ;  /* 0x000000badc18723c */ /* 0x040fe20000041818 */
[----:B------:R-:W1:Y:S07]  /*6910*/  LDSM.16.M88.4 R184, [R0+0x4800] ;  /* 0x0048000000b8783b */ /* 0x000e6e0000000200 */
[C---:B------:R-:W-:Y:S01]  /*6920*/  HMMA.16816.F32.BF16 R28, R220.reuse, R180, R28 ;  /* 0x000000b4dc1c723c */ /* 0x040fe2000004181c */
[----:B------:R-:W2:Y:S04]  /*6930*/  LDL R188, [R1+0xa0] ;  /* 0x0000a00001bc7983 */ /* 0x000ea80000100800 */
[----:B------:R-:W2:Y:S03]  /*6940*/  LDL R179, [R1+0xac] ;  /* 0x0000ac0001b37983 */ /* 0x000ea60000100800 */
[----:B------:R-:W-:Y:S01]  /*6950*/  HMMA.16816.F32.BF16 R32, R220, R182, R32 ;  /* 0x000000b6dc20723c */ /* 0x000fe20000041820 */
[----:B------:R-:W1:Y:S07]  /*6960*/  LDSM.16.M88.4 R180, [R0+0x5000] ;  /* 0x0050000000b4783b */ /* 0x000e6e0000000200 */
[C---:B-1----:R-:W-:Y:S01]  /*6970*/  HMMA.16816.F32.BF16 R4, R224.reuse, R168, R4 ;  /* 0x000000a8e004723c */ /* 0x042fe20000041804 */
[----:B------:R-:W2:Y:S07]  /*6980*/  LDL R177, [R1+0xb0] ;  /* 0x0000b00001b17983 */ /* 0x000eae0000100800 */
        /* <DEDUP_REMOVED lines=32> */
[----:B----4-:R1:W4:Y:S08]  /*6b90*/  LDSM.16.M88.4 R168, [R130] ;  /* 0x0000000082a8783b */ /* 0x0103300000000200 */
[----:B--2---:R-:W2:Y:S08]  /*6ba0*/  LDSM.16.M88.4 R184, [R129] ;  /* 0x0000000081b8783b */ /* 0x004eb00000000200 */
[----:B-1----:R-:W3:Y:S04]  /*6bb0*/  LDL R130, [R1+0x64] ;  /* 0x0000640001827983 */ /* 0x002ee80000100800 */
[----:B------:R1:W2:Y:S01]  /*6bc0*/  LDSM.16.M88.4 R180, [R128] ;  /* 0x0000000080b4783b */ /* 0x0002a20000000200 */
[C---:B----4-:R-:W-:Y:S08]  /*6bd0*/  HMMA.16816.F32.BF16 R4, R236.reuse, R168, R4 ;  /* 0x000000a8ec04723c */ /* 0x050ff00000041804 */
[C---:B------:R-:W-:Y:S01]  /*6be0*/  HMMA.16816.F32.BF16 R8, R236.reuse, R170, R8 ;  /* 0x000000aaec08723c */ /* 0x040fe20000041808 */
[----:B--2---:R-:W2:Y:S03]  /*6bf0*/  LDSM.16.M88.4 R168, [R2] ;  /* 0x0000000002a8783b */ /* 0x004ea60000000200 */
[C---:B------:R-:W-:Y:S02]  /*6c00*/  IADD3 R175, R174.reuse, -0x1, RZ ;  /* 0xffffffffaeaf7810 */ /* 0x040fe40007ffe0ff */
[----:B------:R-:W-:Y:S02]  /*6c10*/  ISETP.GE.AND P1, PT, R174, 0x1, PT ;  /* 0x00000001ae00780c */ /* 0x000fe40003f26270 */
[C---:B------:R-:W-:Y:S01]  /*6c20*/  HMMA.16816.F32.BF16 R12, R236.reuse, R184, R12 ;  /* 0x000000b8ec0c723c */ /* 0x040fe2000004180c */
[----:B-1----:R-:W4:Y:S07]  /*6c30*/  LDL.64 R128, [R1+0x68] ;  /* 0x0000680001807983 */ /* 0x002f2e0000100a00 */
[C---:B------:R-:W-:Y:S01]  /*6c40*/  HMMA.16816.F32.BF16 R16, R236.reuse, R186, R16 ;  /* 0x000000baec10723c */ /* 0x040fe20000041810 */
[----:B------:R-:W1:Y:S07]  /*6c50*/  LDSM.16.M88.4 R184, [R0+0x6000] ;  /* 0x0060000000b8783b */ /* 0x000e6e0000000200 */
[C---:B------:R-:W-:Y:S08]  /*6c60*/  HMMA.16816.F32.BF16 R20, R236.reuse, R180, R20 ;  /* 0x000000b4ec14723c */ /* 0x040ff00000041814 */
[C---:B------:R-:W-:Y:S01]  /*6c70*/  HMMA.16816.F32.BF16 R24, R236.reuse, R182, R24 ;  /* 0x000000b6ec18723c */ /* 0x040fe20000041818 */
[----:B------:R-:W1:Y:S07]  /*6c80*/  LDSM.16.M88.4 R180, [R0+0x6800] ;  /* 0x0068000000b4783b */ /* 0x000e6e0000000200 */
[C---:B--2---:R-:W-:Y:S08]  /*6c90*/  HMMA.16816.F32.BF16 R28, R236.reuse, R168, R28 ;  /* 0x000000a8ec1c723c */ /* 0x044ff0000004181c */
[----:B------:R-:W-:Y:S01]  /*6ca0*/  HMMA.16816.F32.BF16 R32, R236, R170, R32 ;  /* 0x000000aaec20723c */ /* 0x000fe20000041820 */
[----:B------:R-:W2:Y:S07]  /*6cb0*/  LDSM.16.M88.4 R168, [R0+0x7000] ;  /* 0x0070000000a8783b */ /* 0x000eae0000000200 */
[C---:B-1----:R-:W-:Y:S08]  /*6cc0*/  HMMA.16816.F32.BF16 R4, R240.reuse, R184, R4 ;  /* 0x000000b8f004723c */ /* 0x042ff00000041804 */
[C---:B------:R-:W-:Y:S01]  /*6cd0*/  HMMA.16816.F32.BF16 R8, R240.reuse, R186, R8 ;  /* 0x000000baf008723c */ /* 0x040fe20000041808 */
[----:B------:R1:W1:Y:S07]  /*6ce0*/  LDSM.16.M88.4 R184, [R0+0x7800] ;  /* 0x0078000000b8783b */ /* 0x00026e0000000200 */
[C---:B------:R-:W-:Y:S08]  /*6cf0*/  HMMA.16816.F32.BF16 R12, R240.reuse, R180, R12 ;  /* 0x000000b4f00c723c */ /* 0x040ff0000004180c */
[C---:B------:R-:W-:Y:S01]  /*6d00*/  HMMA.16816.F32.BF16 R16, R240.reuse, R182, R16 ;  /* 0x000000b6f010723c */ /* 0x040fe20000041810 */
[----:B------:R-:W1:Y:S07]  /*6d10*/  LDSM.16.M88.4 R180, [R250+0x6000] ;  /* 0x00600000fab4783b */ /* 0x000e6e0000000200 */
[C---:B--2---:R-:W-:Y:S04]  /*6d20*/  HMMA.16816.F32.BF16 R20, R240.reuse, R168, R20 ;  /* 0x000000a8f014723c */ /* 0x044fe80000041814 */
[----:B-1----:R-:W-:Y:S04]  /*6d30*/  @P1 SHF.R.S32.HI R0, RZ, 0x1f, R175 ;  /* 0x0000001fff001819 */ /* 0x002fe800000114af */
[C---:B------:R-:W-:Y:S01]  /*6d40*/  HMMA.16816.F32.BF16 R24, R240.reuse, R170, R24 ;  /* 0x000000aaf018723c */ /* 0x040fe20000041818 */
[----:B------:R-:W1:Y:S03]  /*6d50*/  LDSM.16.M88.4 R168, [R250+0x6800] ;  /* 0x00680000faa8783b */ /* 0x000e660000000200 */
[----:B------:R-:W-:Y:S04]  /*6d60*/  @P1 IMAD R0, R0, c[0x0][0x1e0], RZ ;  /* 0x0000780000001a24 */ /* 0x000fe800078e02ff */
[C---:B------:R-:W-:Y:S08]  /*6d70*/  HMMA.16816.F32.BF16 R28, R240.reuse, R184, R28 ;  /* 0x000000b8f01c723c */ /* 0x040ff0000004181c */
[----:B------:R-:W-:Y:S08]  /*6d80*/  HMMA.16816.F32.BF16 R32, R240, R186, R32 ;  /* 0x000000baf020723c */ /* 0x000ff00000041820 */
[C---:B------:R-:W-:Y:S08]  /*6d90*/  HMMA.16816.F32.BF16 R4, R244.reuse, R180, R4 ;  /* 0x000000b4f404723c */ /* 0x040ff00000041804 */
[C---:B------:R-:W-:Y:S01]  /*6da0*/  HMMA.16816.F32.BF16 R8, R244.reuse, R182, R8 ;  /* 0x000000b6f408723c */ /* 0x040fe20000041808 */
[----:B------:R-:W2:Y:S07]  /*6db0*/  LDSM.16.M88.4 R180, [R250+0x7000] ;  /* 0x00700000fab4783b */ /* 0x000eae0000000200 */
[C---:B-1----:R-:W-:Y:S08]  /*6dc0*/  HMMA.16816.F32.BF16 R12, R244.reuse, R168, R12 ;  /* 0x000000a8f40c723c */ /* 0x042ff0000004180c */
[C---:B------:R-:W-:Y:S04]  /*6dd0*/  HMMA.16816.F32.BF16 R16, R244.reuse, R170, R16 ;  /* 0x000000aaf410723c */ /* 0x040fe80000041810 */
[----:B------:R-:W-:Y:S02]  /*6de0*/  FMUL.FTZ R4, R4, c[0x0][0x320] ;  /* 0x0000c80004047a20 */ /* 0x000fe40000410000 */
[----:B------:R-:W-:Y:S02]  /*6df0*/  FMUL.FTZ R5, R5, c[0x0][0x320] ;  /* 0x0000c80005057a20 */ /* 0x000fe40000410000 */
[----:B------:R-:W1:Y:S01]  /*6e00*/  MUFU.TANH R191, R4 ;  /* 0x0000000400bf7308 */ /* 0x000e620000002400 */
[----:B------:R-:W-:Y:S03]  /*6e10*/  FMUL.FTZ R6, R6, c[0x0][0x320] ;  /* 0x0000c80006067a20 */ /* 0x000fe60000410000 */
[----:B------:R-:W-:Y:S02]  /*6e20*/  FMUL.FTZ R7, R7, c[0x0][0x320] ;  /* 0x0000c80007077a20 */ /* 0x000fe40000410000 */
[----:B------:R-:W-:Y:S02]  /*6e30*/  FMUL.FTZ R2, R8, c[0x0][0x320] ;  /* 0x0000c80008027a20 */ /* 0x000fe40000410000 */
[----:B------:R-:W-:Y:S02]  /*6e40*/  @P1 IMAD R8, R175, c[0x0][0x1e4], R0 ;  /* 0x00007900af081a24 */ /* 0x000fe400078e0200 */
[----:B------:R1:W1:Y:S01]  /*6e50*/  MUFU.TANH R176, R5 ;  /* 0x0000000500b07308 */ /* 0x0002620000002400 */
[----:B------:R-:W-:Y:S02]  /*6e60*/  FMUL.FTZ R10, R10, c[0x0][0x320] ;  /* 0x0000c8000a0a7a20 */ /* 0x000fe40000410000 */
[----:B------:R-:W-:Y:S02]  /*6e70*/  FMUL.FTZ R11, R11, c[0x0][0x320] ;  /* 0x0000c8000b0b7a20 */ /* 0x000fe40000410000 */
[----:B------:R-:W-:Y:S01]  /*6e80*/  FMUL.FTZ R14, R14, c[0x0][0x320] ;  /* 0x0000c8000e0e7a20 */ /* 0x000fe20000410000 */
[C---:B--2---:R-:W-:Y:S04]  /*6e90*/  HMMA.16816.F32.BF16 R20, R244.reuse, R180, R20 ;  /* 0x000000b4f414723c */ /* 0x044fe80000041814 */
[----:B------:R-:W2:Y:S01]  /*6ea0*/  MUFU.TANH R173, R6 ;  /* 0x0000000600ad7308 */ /* 0x000ea20000002400 */
[----:B------:R-:W-:Y:S02]  /*6eb0*/  FMUL.FTZ R9, R9, c[0x0][0x320] ;  /* 0x0000c80009097a20 */ /* 0x000fe40000410000 */
[----:B------:R-:W-:Y:S01]  /*6ec0*/  FMUL.FTZ R18, R18, c[0x0][0x320] ;  /* 0x0000c80012127a20 */ /* 0x000fe20000410000 */
[C---:B------:R-:W-:Y:S04]  /*6ed0*/  HMMA.16816.F32.BF16 R24, R244.reuse, R182, R24 ;  /* 0x000000b6f418723c */ /* 0x040fe80000041818 */
[----:B------:R-:W-:Y:S02]  /*6ee0*/  FMUL.FTZ R17, R17, c[0x0][0x320] ;  /* 0x0000c80011117a20 */ /* 0x000fe40000410000 */
[----:B------:R2:W2:Y:S01]  /*6ef0*/  MUFU.TANH R172, R7 ;  /* 0x0000000700ac7308 */ /* 0x0004a20000002400 */
[----:B------:R-:W-:Y:S02]  /*6f00*/  FMUL.FTZ R16, R16, c[0x0][0x320] ;  /* 0x0000c80010107a20 */ /* 0x000fe40000410000 */
[----:B------:R-:W-:Y:S03]  /*6f10*/  FMUL.FTZ R15, R15, c[0x0][0x320] ;  /* 0x0000c8000f0f7a20 */ /* 0x000fe60000410000 */
[----:B-1----:R-:W-:Y:S04]  /*6f20*/  @P1 IMAD.WIDE.U32 R4, R175, c[0x0][0x1e0], RZ ;  /* 0x00007800af041a25 */ /* 0x002fe800078e00ff */
[----:B------:R3:W1:Y:S01]  /*6f30*/  MUFU.TANH R185, R2 ;  /* 0x0000000200b97308 */ /* 0x0006620000002400 */
[----:B------:R-:W-:Y:S01]  /*6f40*/  FMUL.FTZ R20, R20, c[0x0][0x320] ;  /* 0x0000c80014147a20 */ /* 0x000fe20000410000 */
[----:B------:R-:W-:Y:S01]  /*6f50*/  @P1 IADD3 R8, R5, R8, RZ ;  /* 0x0000000805081210 */ /* 0x000fe20007ffe0ff */
[----:B------:R-:W-:Y:S01]  /*6f60*/  FMUL.FTZ R12, R12, c[0x0][0x320] ;  /* 0x0000c8000c0c7a20 */ /* 0x000fe20000410000 */
[C---:B------:R-:W-:Y:S01]  /*6f70*/  @P1 SHF.L.U32 R132, R4.reuse, 0x6, RZ ;  /* 0x0000000604841819 */ /* 0x040fe200000006ff */
[----:B------:R-:W-:Y:S01]  /*6f80*/  FMUL.FTZ R13, R13, c[0x0][0x320] ;  /* 0x0000c8000d0d7a20 */ /* 0x000fe20000410000 */
[----:B------:R-:W-:Y:S01]  /*6f90*/  @P1 SHF.L.U64.HI R8, R4, 0x6, R8 ;  /* 0x0000000604081819 */ /* 0x000fe20000010208 */
[----:B------:R-:W-:Y:S02]  /*6fa0*/  FMUL.FTZ R21, R21, c[0x0][0x320] ;  /* 0x0000c80015157a20 */ /* 0x000fe40000410000 */
[----:B------:R-:W-:Y:S01]  /*6fb0*/  FMUL.FTZ R22, R22, c[0x0][0x320] ;  /* 0x0000c80016167a20 */ /* 0x000fe20000410000 */
[----:B------:R-:W-:Y:S01]  /*6fc0*/  MUFU.TANH R135, R10 ;  /* 0x0000000a00877308 */ /* 0x000fe20000002400 */
[----:B------:R-:W-:Y:S02]  /*6fd0*/  FMUL.FTZ R23, R23, c[0x0][0x320] ;  /* 0x0000c80017177a20 */ /* 0x000fe40000410000 */
[----:B------:R-:W-:Y:S01]  /*6fe0*/  FMUL.FTZ R24, R24, c[0x0][0x320] ;  /* 0x0000c80018187a20 */ /* 0x000fe20000410000 */
[----:B--2---:R-:W2:Y:S01]  /*6ff0*/  LDSM.16.M88.4 R4, [R250+0x7800] ;  /* 0x00780000fa04783b */ /* 0x004ea20000000200 */
[----:B------:R-:W-:Y:S04]  /*7000*/  DEPBAR.LE SB0, 0x0 ;  /* 0x000080000000791a */ /* 0x000fe80000000000 */
[----:B------:R-:W-:Y:S01]  /*7010*/  FMUL.FTZ R25, R25, c[0x0][0x320] ;  /* 0x0000c80019197a20 */ /* 0x000fe20000410000 */
[----:B------:R-:W-:Y:S01]  /*7020*/  MUFU.TANH R133, R11 ;  /* 0x0000000b00857308 */ /* 0x000fe20000002400 */
[----:B------:R-:W-:Y:S01]  /*7030*/  FMUL.FTZ R26, R26, c[0x0][0x320] ;  /* 0x0000c8001a1a7a20 */ /* 0x000fe20000410000 */
[----:B------:R-:W-:Y:S01]  /*7040*/  BAR.SYNC.DEFER_BLOCKING 0x0 ;  /* 0x0000000000007b1d */ /* 0x000fe20000010000 */
[----:B------:R-:W-:Y:S01]  /*7050*/  FMUL.FTZ R27, R27, c[0x0][0x320] ;  /* 0x0000c8001b1b7a20 */ /* 0x000fe20000410000 */
[C---:B--2---:R-:W-:Y:S06]  /*7060*/  HMMA.16816.F32.BF16 R28, R244.reuse, R4, R28 ;  /* 0x00000004f41c723c */ /* 0x044fec000004181c */
[----:B------:R2:W1:Y:S02]  /*7070*/  MUFU.TANH R184, R9 ;  /* 0x0000000900b87308 */ /* 0x0004640000002400 */
[----:B------:R-:W-:Y:S08]  /*7080*/  HMMA.16816.F32.BF16 R32, R244, R6, R32 ;  /* 0x00000006f420723c */ /* 0x000ff00000041820 */
[----:B------:R1:W-:Y:S10]  /*7090*/  MUFU.TANH R190, R18 ;  /* 0x0000001200be7308 */ /* 0x0003f40000002400 */
[----:B------:R-:W-:Y:S01]  /*70a0*/  MUFU.TANH R187, R14 ;  /* 0x0000000e00bb7308 */ /* 0x000fe20000002400 */
[----:B------:R-:W-:Y:S02]  /*70b0*/  FMUL.FTZ R28, R28, c[0x0][0x320] ;  /* 0x0000c8001c1c7a20 */ /* 0x000fe40000410000 */
[----:B------:R-:W-:Y:S02]  /*70c0*/  FMUL.FTZ R29, R29, c[0x0][0x320] ;  /* 0x0000c8001d1d7a20 */ /* 0x000fe40000410000 */
[----:B------:R-:W-:Y:S05]  /*70d0*/  FMUL.FTZ R30, R30, c[0x0][0x320] ;  /* 0x0000c8001e1e7a20 */ /* 0x000fea0000410000 */
[----:B------:R-:W-:Y:S01]  /*70e0*/  MUFU.TANH R189, R17 ;  /* 0x0000001100bd7308 */ /* 0x000fe20000002400 */
[----:B------:R-:W-:Y:S02]  /*70f0*/  FMUL.FTZ R32, R32, c[0x0][0x320] ;  /* 0x0000c80020207a20 */ /* 0x000fe40000410000 */
[----:B------:R-:W-:Y:S02]  /*7100*/  FMUL.FTZ R34, R34, c[0x0][0x320] ;  /* 0x0000c80022227a20 */ /* 0x000fe40000410000 */
[----:B------:R-:W-:Y:S05]  /*7110*/  FMUL.FTZ R35, R35, c[0x0][0x320] ;  /* 0x0000c80023237a20 */ /* 0x000fea0000410000 */
[----:B------:R-:W-:Y:S10]  /*7120*/  MUFU.TANH R186, R15 ;  /* 0x0000000f00ba7308 */ /* 0x000ff40000002400 */
[----:B------:R-:W1:Y:S01]  /*7130*/  MUFU.TANH R12, R12 ;  /* 0x0000000c000c7308 */ /* 0x000e620000002400 */
[----:B----4-:R-:W-:Y:S09]  /*7140*/  @P1 IADD3 R0, P0, R132, R128, RZ ;  /* 0x0000008084001210 */ /* 0x010ff20007f1e0ff */
[----:B------:R-:W4:Y:S01]  /*7150*/  MUFU.TANH R13, R13 ;  /* 0x0000000d000d7308 */ /* 0x000f220000002400 */
[----:B---3--:R-:W-:Y:S02]  /*7160*/  @P1 IADD3.X R2, R8, R130, RZ, P0, !PT ;  /* 0x0000008208021210 */ /* 0x008fe400007fe4ff */
[C---:B------:R-:W-:Y:S04]  /*7170*/  @P1 LEA R168, P0, R0.reuse, c[0x0][0x1c8], 0x1 ;  /* 0x0000720000a81a11 */ /* 0x040fe800078008ff */
[----:B------:R-:W-:Y:S03]  /*7180*/  @P1 LEA.HI.X R169, R0, c[0x0][0x1cc], R2, 0x1, P0 ;  /* 0x0000730000a91a11 */ /* 0x000fe600000f0c02 */
[----:B------:R-:W-:Y:S01]  /*7190*/  MUFU.TANH R21, R21 ;  /* 0x0000001500157308 */ /* 0x000fe20000002400 */
[----:B------:R-:W-:Y:S02]  /*71a0*/  @P1 IADD3 R181, P0, R128, 0x40, RZ ;  /* 0x0000004080b51810 */ /* 0x000fe40007f1e0ff */
[----:B------:R-:W-:Y:S01]  /*71b0*/  IADD3 R0, R179, R188, RZ ;  /* 0x000000bcb3007210 */ /* 0x000fe20007ffe0ff */
[----:B------:R-:W-:Y:S01]  /*71c0*/  @!PT LDS RZ, [RZ] ;  /* 0x00000000fffff984 */ /* 0x000fe20000000800 */
[----:B------:R-:W-:Y:S01]  /*71d0*/  @!PT LDS RZ, [RZ] ;  /* 0x00000000fffff984 */ /* 0x000fe20000000800 */
[----:B------:R-:W-:Y:S01]  /*71e0*/  @!PT LDS RZ, [RZ] ;  /* 0x00000000fffff984 */ /* 0x000fe20000000800 */
[----:B------:R3:W-:Y:S02]  /*71f0*/  @P1 LDGSTS.E.BYPASS.LTC128B.128 [R131+0x10100], [R168.64], !P6 ;  /* 0x10100000a8831fae */ /* 0x0007e4000f101d46 */
[--C-:B------:R-:W-:Y:S01]  /*7200*/  @P1 IMAD.X R180, RZ, RZ, R130.reuse, P0 ;  /* 0x000000ffffb41224 */ /* 0x100fe200000e0682 */
[----:B------:R-:W-:Y:S01]  /*7210*/  @P1 IADD3 R2, P0, R132, R181, RZ ;  /* 0x000000b584021210 */ /* 0x000fe20007f1e0ff */
[----:B--2---:R-:W-:Y:S02]  /*7220*/  @P2 IMAD.HI.U32 R9, R0, c[0x0][0x2c8], RZ ;  /* 0x0000b20000092a27 */ /* 0x004fe400078e00ff */
[----:B------:R-:W2:Y:S01]  /*7230*/  MUFU.TANH R188, R16 ;  /* 0x0000001000bc7308 */ /* 0x000ea20000002400 */
[----:B------:R-:W-:Y:S02]  /*7240*/  @P1 IADD3.X R11, R8, R180, RZ, P0, !PT ;  /* 0x000000b4080b1210 */ /* 0x000fe400007fe4ff */
[C---:B------:R-:W-:Y:S02]  /*7250*/  @P1 LEA R10, P0, R2.reuse, c[0x0][0x1c8], 0x1 ;  /* 0x00007200020a1a11 */ /* 0x040fe400078008ff */
[----:B------:R-:W-:Y:S02]  /*7260*/  @P2 SHF.R.U32.HI R0, RZ, c[0x0][0x2cc], R9 ;  /* 0x0000b300ff002a19 */ /* 0x000fe40000011609 */
[----:B------:R-:W-:Y:S02]  /*7270*/  @P1 LEA.HI.X R11, R2, c[0x0][0x1cc], R11, 0x1, P0 ;  /* 0x00007300020b1a11 */ /* 0x000fe400000f0c0b */
[----:B------:R-:W-:Y:S01]  /*7280*/  @P1 IADD3 R171, P0, R128, 0x80, RZ ;  /* 0x0000008080ab1810 */ /* 0x000fe20007f1e0ff */
[----:B------:R-:W-:Y:S01]  /*7290*/  MUFU.TANH R22, R22 ;  /* 0x0000001600167308 */ /* 0x000fe20000002400 */
[----:B------:R-:W-:Y:S01]  /*72a0*/  MOV R9, 0xffffffc0 ;  /* 0xffffffc000097802 */ /* 0x000fe20000000f00 */
[----:B------:R1:W-:Y:S02]  /*72b0*/  @P1 LDGSTS.E.BYPASS.LTC128B.128 [R131+0x12100], [R10.64], !P5 ;  /* 0x121000000a831fae */ /* 0x0003e4000e901d46 */
[----:B------:R-:W-:Y:S01]  /*72c0*/  @P1 IMAD.X R170, RZ, RZ, R130, P0 ;  /* 0x000000ffffaa1224 */ /* 0x000fe200000e0682 */
[----:B------:R-:W-:Y:S05]  /*72d0*/  @P1 IADD3 R2, P0, R132, R171, RZ ;  /* 0x000000ab84021210 */ /* 0x000fea0007f1e0ff */
[----:B------:R-:W-:Y:S10]  /*72e0*/  MUFU.TANH R23, R23 ;  /* 0x0000001700177308 */ /* 0x000ff40000002400 */
[----:B------:R-:W-:Y:S01]  /*72f0*/  MUFU.TANH R24, R24 ;  /* 0x0000001800187308 */ /* 0x000fe20000002400 */
[----:B-1----:R-:W1:Y:S09]  /*7300*/  SHFL.IDX PT, R11, R0, RZ, 0x1c1f ;  /* 0x001c1fff000b7589 */ /* 0x002e7200000e0000 */
[----:B------:R-:W-:Y:S01]  /*7310*/  MUFU.TANH R25, R25 ;  /* 0x0000001900197308 */ /* 0x000fe20000002400 */
[----:B------:R1:W2:Y:S09]  /*7320*/  SHFL.IDX PT, R10, R0, 0x1, 0x1c1f ;  /* 0x003c1f00000a7f89 */ /* 0x0002b200000e0000 */
[----:B------:R-:W-:Y:S10]  /*7330*/  MUFU.TANH R28, R28 ;  /* 0x0000001c001c7308 */ /* 0x000ff40000002400 */
[----:B------:R-:W-:Y:S01]  /*7340*/  MUFU.TANH R29, R29 ;  /* 0x0000001d001d7308 */ /* 0x000fe20000002400 */
[----:B-1----:R-:W-:Y:S09]  /*7350*/  @P1 IADD3.X R0, R8, R170, RZ, P0, !PT ;  /* 0x000000aa08001210 */ /* 0x002ff200007fe4ff */
[----:B------:R-:W-:Y:S01]  /*7360*/  MUFU.TANH R32, R32 ;  /* 0x0000002000207308 */ /* 0x000fe20000002400 */
[C---:B------:R-:W-:Y:S04]  /*7370*/  @P1 LEA R4, P0, R2.reuse, c[0x0][0x1c8], 0x1 ;  /* 0x0000720002041a11 */ /* 0x040fe800078008ff */
[----:B------:R-:W-:Y:S01]  /*7380*/  @P1 LEA.HI.X R5, R2, c[0x0][0x1cc], R0, 0x1, P0 ;  /* 0x0000730002051a11 */ /* 0x000fe200000f0c00 */
[----:B------:R-:W-:Y:S01]  /*7390*/  IMAD R0, R174, R9, 0x1 ;  /* 0x00000001ae007424 */ /* 0x000fe200078e0209 */
[----:B---3--:R-:W-:Y:S03]  /*73a0*/  @P1 IADD3 R169, P0, R128, 0xc0, RZ ;  /* 0x000000c080a91810 */ /* 0x008fe60007f1e0ff */
[----:B------:R1:W-:Y:S01]  /*73b0*/  @P1 LDGSTS.E.BYPASS.LTC128B.128 [R131+0x14100], [R4.64], !P4 ;  /* 0x1410000004831fae */ /* 0x0003e2000e101d46 */
[----:B------:R-:W-:Y:S01]  /*73c0*/  @P1 IADD3.X R9, RZ, R130, RZ, P0, !PT ;  /* 0x00000082ff091210 */ /* 0x000fe200007fe4ff */
[----:B------:R-:W-:Y:S01]  /*73d0*/  MUFU.TANH R26, R26 ;  /* 0x0000001a001a7308 */ /* 0x000fe20000002400 */
[----:B------:R-:W-:Y:S04]  /*73e0*/  IADD3 R0, R0, c[0x0][0x1d0], -R177 ;  /* 0x0000740000007a10 */ /* 0x000fe80007ffe8b1 */
[----:B------:R-:W-:Y:S05]  /*73f0*/  IADD3 R0, R0, -c[0x0][0x168], RZ ;  /* 0x80005a0000007a10 */ /* 0x000fea0007ffe0ff */
[C---:B------:R-:W-:Y:S01]  /*7400*/  IMAD.IADD R2, R0.reuse, 0x1, R11 ;  /* 0x0000000100027824 */ /* 0x040fe200078e020b */
[----:B--2---:R-:W-:Y:S01]  /*7410*/  IADD3 R0, R0, R10, RZ ;  /* 0x0000000a00007210 */ /* 0x004fe20007ffe0ff */
[----:B------:R-:W-:Y:S01]  /*7420*/  @P1 IMAD.MOV.U32 R10, RZ, RZ, c[0x0][0x1e4] ;  /* 0x00007900ff0a1624 */ /* 0x000fe200078e00ff */
[----:B------:R-:W-:Y:S10]  /*7430*/  MUFU.TANH R27, R27 ;  /* 0x0000001b001b7308 */ /* 0x000ff40000002400 */
[----:B------:R-:W-:Y:S01]  /*7440*/  MUFU.TANH R30, R30 ;  /* 0x0000001e001e7308 */ /* 0x000fe20000002400 */
[----:B-1----:R-:W-:Y:S04]  /*7450*/  @P1 IADD3 R4, P0, R132, R169, RZ ;  /* 0x000000a984041210 */ /* 0x002fe80007f1e0ff */
[----:B------:R-:W-:Y:S02]  /*7460*/  @P1 IADD3.X R5, R8, R9, RZ, P0, !PT ;  /* 0x0000000908051210 */ /* 0x000fe400007fe4ff */
[C---:B------:R-:W-:Y:S04]  /*7470*/  @P1 LEA R6, P0, R4.reuse, c[0x0][0x1c8], 0x1 ;  /* 0x0000720004061a11 */ /* 0x040fe800078008ff */
[----:B------:R-:W-:Y:S02]  /*7480*/  @P1 LEA.HI.X R7, R4, c[0x0][0x1cc], R5, 0x1, P0 ;  /* 0x0000730004071a11 */ /* 0x000fe400000f0c05 */
[----:B------:R-:W-:Y:S03]  /*7490*/  @P1 MOV R5, c[0x0][0x1e0] ;  /* 0x0000780000051a02 */ /* 0x000fe60000000f00 */
[----:B------:R1:W-:Y:S01]  /*74a0*/  @P1 LDGSTS.E.BYPASS.LTC128B.128 [R131+0x16100], [R6.64], !P3 ;  /* 0x1610000006831fae */ /* 0x0003e2000d901d46 */
[C---:B------:R-:W-:Y:S04]  /*74b0*/  @P1 LEA R4, P0, R5.reuse, R132, 0x5 ;  /* 0x0000008405041211 */ /* 0x040fe800078028ff */
[----:B------:R-:W-:Y:S01]  /*74c0*/  @P1 LEA.HI.X R8, R5, R8, R10, 0x5, P0 ;  /* 0x0000000805081211 */ /* 0x000fe200000f2c0a */
[----:B------:R-:W-:Y:S01]  /*74d0*/  FMUL.FTZ R5, R19, c[0x0][0x320] ;  /* 0x0000c80013057a20 */ /* 0x000fe20000410000 */
[----:B------:R2:W-:Y:S01]  /*74e0*/  MUFU.TANH R10, R20 ;  /* 0x00000014000a7308 */ /* 0x0005e20000002400 */
[C---:B------:R-:W-:Y:S04]  /*74f0*/  ISETP.GT.AND P0, PT, R2.reuse, RZ, PT ;  /* 0x000000ff0200720c */ /* 0x040fe80003f04270 */
[----:B------:R-:W-:Y:S02]  /*7500*/  FSEL R19, R191, -INF , P0 ;  /* 0xff800000bf137808 */ /* 0x000fe40000000000 */
[----:B------:R-:W-:Y:S03]  /*7510*/  ISETP.GT.AND P0, PT, R2, 0x1, PT ;  /* 0x000000010200780c */ /* 0x000fe60003f04270 */
[----:B------:R3:W3:Y:S01]  /*7520*/  MUFU.TANH R191, R5 ;  /* 0x0000000500bf7308 */ /* 0x0006e20000002400 */
[----:B------:R-:W-:Y:S02]  /*7530*/  FSEL R18, R176, -INF , P0 ;  /* 0xff800000b0127808 */ /* 0x000fe40000000000 */
[C---:B------:R-:W-:Y:S04]  /*7540*/  ISETP.GT.AND P0, PT, R0.reuse, RZ, PT ;  /* 0x000000ff0000720c */ /* 0x040fe80003f04270 */
[----:B------:R-:W-:Y:S02]  /*7550*/  FSEL R168, R173, -INF , P0 ;  /* 0xff800000ada87808 */ /* 0x000fe40000000000 */
[----:B------:R-:W-:Y:S01]  /*7560*/  ISETP.GT.AND P0, PT, R0, 0x1, PT ;  /* 0x000000010000780c */ /* 0x000fe20003f04270 */
[----:B-1----:R-:W-:Y:S01]  /*7570*/  FMUL.FTZ R7, R33, c[0x0][0x320] ;  /* 0x0000c80021077a20 */ /* 0x002fe20000410000 */
[----:B------:R-:W-:Y:S02]  /*7580*/  FMNMX.FTZ R6, R168, R134, !PT ;  /* 0x00000086a8067209 */ /* 0x000fe40007810000 */
[----:B--2---:R-:W-:Y:S02]  /*7590*/  FSEL R20, R172, -INF , P0 ;  /* 0xff800000ac147808 */ /* 0x004fe40000000000 */
[----:B------:R-:W-:Y:S01]  /*75a0*/  ISETP.GT.AND P0, PT, R2, 0x8, PT ;  /* 0x000000080200780c */ /* 0x000fe20003f04270 */
[----:B------:R-:W1:Y:S01]  /*75b0*/  MUFU.TANH R7, R7 ;  /* 0x0000000700077308 */ /* 0x000e620000002400 */
[----:B------:R-:W-:Y:S02]  /*75c0*/  FMNMX.FTZ R6, R20, R6, !PT ;  /* 0x0000000614067209 */ /* 0x000fe40007810000 */
[----:B------:R-:W-:Y:S02]  /*75d0*/  FSEL R14, R185, -INF , P0 ;  /* 0xff800000b90e7808 */ /* 0x000fe40000000000 */
[----:B------:R-:W-:Y:S02]  /*75e0*/  ISETP.GT.AND P0, PT, R2, 0x9, PT ;  /* 0x000000090200780c */ /* 0x000fe40003f04270 */
[----:B---3--:R-:W-:Y:S02]  /*75f0*/  FMNMX.FTZ R5, R19, R3, !PT ;  /* 0x0000000313057209 */ /* 0x008fe40007810000 */
[----:B------:R-:W-:Y:S02]  /*7600*/  FSEL R17, R184, -INF , P0 ;  /* 0xff800000b8117808 */ /* 0x000fe40000000000 */
[----:B------:R-:W-:Y:S02]  /*7610*/  ISETP.GT.AND P0, PT, R0, 0x8, PT ;  /* 0x000000080000780c */ /* 0x000fe40003f04270 */
[----:B------:R-:W-:Y:S02]  /*7620*/  FMNMX.FTZ R5, R18, R5, !PT ;  /* 0x0000000512057209 */ /* 0x000fe40007810000 */
[----:B------:R-:W-:Y:S02]  /*7630*/  FSEL R16, R135, -INF , P0 ;  /* 0xff80000087107808 */ /* 0x000fe40000000000 */
[----:B------:R-:W-:Y:S01]  /*7640*/  ISETP.GT.AND P0, PT, R0, 0x9, PT ;  /* 0x000000090000780c */ /* 0x000fe20003f04270 */
[----:B------:R-:W-:Y:S01]  /*7650*/  MUFU.TANH R135, R35 ;  /* 0x0000002300877308 */ /* 0x000fe20000002400 */
[----:B------:R-:W-:Y:S02]  /*7660*/  FMNMX.FTZ R5, R14, R5, !PT ;  /* 0x000000050e057209 */ /* 0x000fe40007810000 */
[----:B------:R-:W-:Y:S02]  /*7670*/  FSEL R15, R133, -INF , P0 ;  /* 0xff800000850f7808 */ /* 0x000fe40000000000 */
[----:B------:R-:W-:Y:S02]  /*7680*/  ISETP.GT.AND P0, PT, R2, 0x10, PT ;  /* 0x000000100200780c */ /* 0x000fe40003f04270 */
[----:B------:R-:W-:Y:S02]  /*7690*/  FMNMX.FTZ R5, R17, R5, !PT ;  /* 0x0000000511057209 */ /* 0x000fe40007810000 */
[----:B------:R-:W-:Y:S02]  /*76a0*/  FSEL R185, R12, -INF , P0 ;  /* 0xff8000000cb97808 */ /* 0x000fe40000000000 */
[----:B------:R-:W-:Y:S02]  /*76b0*/  ISETP.GT.AND P0, PT, R2, 0x11, PT ;  /* 0x000000110200780c */ /* 0x000fe40003f04270 */
[----:B------:R-:W-:Y:S02]  /*76c0*/  FMNMX.FTZ R5, R185, R5, !PT ;  /* 0x00000005b9057209 */ /* 0x000fe40007810000 */
[----:B----4-:R-:W-:Y:S02]  /*76d0*/  FSEL R184, R13, -INF , P0 ;  /* 0xff8000000db87808 */ /* 0x010fe40000000000 */
[----:B------:R-:W-:Y:S02]  /*76e0*/  ISETP.GT.AND P0, PT, R0, 0x10, PT ;  /* 0x000000100000780c */ /* 0x000fe40003f04270 */
[----:B------:R-:W-:Y:S02]  /*76f0*/  FMNMX.FTZ R5, R184, R5, !PT ;  /* 0x00000005b8057209 */ /* 0x000fe40007810000 */
[----:B------:R-:W-:Y:S02]  /*7700*/  FSEL R187, R187, -INF , P0 ;  /* 0xff800000bbbb7808 */ /* 0x000fe40000000000 */
        /* <DEDUP_REMOVED lines=15> */
[----:B------:R-:W-:Y:S04]  /*7800*/  ISETP.GT.AND P0, PT, R2, 0x20, PT ;  /* 0x000000200200780c */ /* 0x000fe80003f04270 */
[----:B------:R-:W-:Y:S01]  /*7810*/  FSEL R197, R10, -INF , P0 ;  /* 0xff8000000ac57808 */ /* 0x000fe20000000000 */
[----:B------:R-:W-:Y:S01]  /*7820*/  FMUL.FTZ R10, R31, c[0x0][0x320] ;  /* 0x0000c8001f0a7a20 */ /* 0x000fe20000410000 */
[----:B------:R-:W-:Y:S02]  /*7830*/  ISETP.GT.AND P0, PT, R2, 0x21, PT ;  /* 0x000000210200780c */ /* 0x000fe40003f04270 */
[----:B------:R-:W-:Y:S02]  /*7840*/  FMNMX.FTZ R5, R197, R5, !PT ;  /* 0x00000005c5057209 */ /* 0x000fe40007810000 */
[----:B------:R-:W-:Y:S01]  /*7850*/  FSEL R198, R21, -INF , P0 ;  /* 0xff80000015c67808 */ /* 0x000fe20000000000 */
[----:B------:R-:W2:Y:S01]  /*7860*/  MUFU.TANH R10, R10 ;  /* 0x0000000a000a7308 */ /* 0x000ea20000002400 */
[----:B------:R-:W-:Y:S02]  /*7870*/  ISETP.GT.AND P0, PT, R0, 0x20, PT ;  /* 0x000000200000780c */ /* 0x000fe40003f04270 */
[----:B------:R-:W-:Y:S02]  /*7880*/  FMNMX.FTZ R5, R198, R5, !PT ;  /* 0x00000005c6057209 */ /* 0x000fe40007810000 */
[----:B------:R-:W-:Y:S02]  /*7890*/  FSEL R132, R22, -INF , P0 ;  /* 0xff80000016847808 */ /* 0x000fe40000000000 */
[----:B------:R-:W-:Y:S04]  /*78a0*/  ISETP.GT.AND P0, PT, R0, 0x21, PT ;  /* 0x000000210000780c */ /* 0x000fe80003f04270 */
[----:B------:R-:W-:Y:S02]  /*78b0*/  FSEL R11, R23, -INF , P0 ;  /* 0xff800000170b7808 */ /* 0x000fe40000000000 */
[----:B------:R-:W-:Y:S02]  /*78c0*/  ISETP.GT.AND P0, PT, R2, 0x28, PT ;  /* 0x000000280200780c */ /* 0x000fe40003f04270 */
[----:B------:R-:W-:Y:S02]  /*78d0*/  MOV R23, R132 ;  /* 0x0000008400177202 */ /* 0x000fe40000000f00 */
[----:B------:R-:W-:Y:S02]  /*78e0*/  FSEL R199, R24, -INF , P0 ;  /* 0xff80000018c77808 */ /* 0x000fe40000000000 */
[C---:B------:R-:W-:Y:S02]  /*78f0*/  ISETP.GT.AND P0, PT, R2.reuse, 0x29, PT ;  /* 0x000000290200780c */ /* 0x040fe40003f04270 */
        /* <DEDUP_REMOVED lines=13> */
[----:B------:R3:W4:Y:S01]  /*79d0*/  MUFU.TANH R6, R34 ;  /* 0x0000002200067308 */ /* 0x0007220000002400 */
[----:B------:R-:W-:Y:S02]  /*79e0*/  FMNMX.FTZ R5, R176, R5, !PT ;  /* 0x00000005b0057209 */ /* 0x000fe40007810000 */
[----:B------:R-:W-:Y:S02]  /*79f0*/  FMNMX.FTZ R2, R190, R2, !PT ;  /* 0x00000002be027209 */ /* 0x000fe40007810000 */
[----:B-1----:R-:W-:Y:S02]  /*7a00*/  FSEL R177, R7, -INF , P0 ;  /* 0xff80000007b17808 */ /* 0x002fe40000000000 */
[----:B------:R-:W-:Y:S02]  /*7a10*/  FMNMX.FTZ R2, R191, R2, !PT ;  /* 0x00000002bf027209 */ /* 0x000fe40007810000 */
[----:B------:R-:W-:Y:S02]  /*7a20*/  FMNMX.FTZ R5, R177, R5, !PT ;  /* 0x00000005b1057209 */ /* 0x000fe40007810000 */
[----:B------:R-:W-:Y:S02]  /*7a30*/  ISETP.GT.AND P0, PT, R0, 0x28, PT ;  /* 0x000000280000780c */ /* 0x000fe40003f04270 */
[----:B------:R-:W-:Y:S01]  /*7a40*/  FMNMX.FTZ R2, R23, R2, !PT ;  /* 0x0000000217027209 */ /* 0x000fe20007810000 */
[----:B------:R-:W1:Y:S01]  /*7a50*/  SHFL.BFLY PT, R133, R5, 0x2, 0x1f ;  /* 0x0c401f0005857f89 */ /* 0x000e6200000e0000 */
[----:B------:R-:W-:Y:S02]  /*7a60*/  FSEL R193, R26, -INF , P0 ;  /* 0xff8000001ac17808 */ /* 0x000fe40000000000 */
[C---:B------:R-:W-:Y:S04]  /*7a70*/  ISETP.GT.AND P0, PT, R0.reuse, 0x29, PT ;  /* 0x000000290000780c */ /* 0x040fe80003f04270 */
[----:B------:R-:W-:Y:S02]  /*7a80*/  FSEL R178, R27, -INF , P0 ;  /* 0xff8000001bb27808 */ /* 0x000fe40000000000 */
[----:B------:R-:W-:Y:S02]  /*7a90*/  ISETP.GT.AND P0, PT, R0, 0x30, PT ;  /* 0x000000300000780c */ /* 0x000fe40003f04270 */
[----:B---3--:R-:W-:Y:S02]  /*7aa0*/  MOV R34, R11 ;  /* 0x0000000b00227202 */ /* 0x008fe40000000f00 */
[----:B------:R-:W-:Y:S02]  /*7ab0*/  FSEL R179, R30, -INF , P0 ;  /* 0xff8000001eb37808 */ /* 0x000fe40000000000 */
[----:B------:R-:W-:Y:S02]  /*7ac0*/  FMNMX.FTZ R2, R34, R2, !PT ;  /* 0x0000000222027209 */ /* 0x000fe40007810000 */
[----:B------:R-:W-:Y:S02]  /*7ad0*/  ISETP.GT.AND P0, PT, R0, 0x31, PT ;  /* 0x000000310000780c */ /* 0x000fe40003f04270 */
[----:B------:R-:W-:Y:S02]  /*7ae0*/  FMNMX.FTZ R2, R193, R2, !PT ;  /* 0x00000002c1027209 */ /* 0x000fe40007810000 */
[----:B--2---:R-:W-:Y:S02]  /*7af0*/  FSEL R172, R10, -INF , P0 ;  /* 0xff8000000aac7808 */ /* 0x004fe40000000000 */
[----:B------:R-:W-:Y:S02]  /*7b00*/  FMNMX.FTZ R2, R178, R2, !PT ;  /* 0x00000002b2027209 */ /* 0x000fe40007810000 */
[----:B------:R-:W-:Y:S02]  /*7b10*/  ISETP.GT.AND P0, PT, R0, 0x38, PT ;  /* 0x000000380000780c */ /* 0x000fe40003f04270 */
[----:B------:R-:W-:Y:S02]  /*7b20*/  FMNMX.FTZ R2, R179, R2, !PT ;  /* 0x00000002b3027209 */ /* 0x000fe40007810000 */
[----:B----4-:R-:W-:Y:S02]  /*7b30*/  FSEL R173, R6, -INF , P0 ;  /* 0xff80000006ad7808 */ /* 0x010fe40000000000 */
[----:B------:R-:W-:Y:S02]  /*7b40*/  ISETP.GT.AND P0, PT, R0, 0x39, PT ;  /* 0x000000390000780c */ /* 0x000fe40003f04270 */
[----:B------:R-:W-:Y:S02]  /*7b50*/  FMNMX.FTZ R0, R172, R2, !PT ;  /* 0x00000002ac007209 */ /* 0x000fe40007810000 */
[----:B------:R-:W-:Y:S02]  /*7b60*/  FSEL R135, R135, -INF , P0 ;  /* 0xff80000087877808 */ /* 0x000fe40000000000 */
[----:B------:R-:W-:Y:S02]  /*7b70*/  @P1 IADD3 R2, P0, R4, R128, RZ ;  /* 0x0000008004021210 */ /* 0x000fe40007f1e0ff */
[----:B------:R-:W-:Y:S01]  /*7b80*/  FMNMX.FTZ R0, R173, R0, !PT ;  /* 0x00000000ad007209 */ /* 0x000fe20007810000 */
[----:B------:R-:W2:Y:S01]  /*7b90*/  LDL.LU.64 R128, [R1+0x138] ;  /* 0x0001380001807983 */ /* 0x000ea20000300a00 */
[----:B-1----:R-:W-:Y:S02]  /*7ba0*/  FMNMX.FTZ R133, R5, R133, !PT ;  /* 0x0000008505857209 */ /* 0x002fe40007810000 */
[----:B------:R-:W-:Y:S02]  /*7bb0*/  @P1 IADD3.X R5, R8, R130, RZ, P0, !PT ;  /* 0x0000008208051210 */ /* 0x000fe400007fe4ff */
[C---:B------:R-:W-:Y:S01]  /*7bc0*/  @P1 LEA R10, P0, R2.reuse, c[0x0][0x1c8], 0x1 ;  /* 0x00007200020a1a11 */ /* 0x040fe200078008ff */
[----:B------:R-:W1:Y:S01]  /*7bd0*/  SHFL.BFLY PT, R6, R133, 0x1, 0x1f ;  /* 0x0c201f0085067f89 */ /* 0x000e6200000e0000 */
[----:B------:R-:W-:Y:S02]  /*7be0*/  FMNMX.FTZ R0, R135, R0, !PT ;  /* 0x0000000087007209 */ /* 0x000fe40007810000 */
[----:B------:R-:W-:Y:S02]  /*7bf0*/  @P1 LEA.HI.X R11, R2, c[0x0][0x1cc], R5, 0x1, P0 ;  /* 0x00007300020b1a11 */ /* 0x000fe400000f0c05 */
[----:B------:R-:W-:Y:S03]  /*7c00*/  @P1 IADD3 R5, P0, R4, R181, RZ ;  /* 0x000000b504051210 */ /* 0x000fe60007f1e0ff */
[----:B------:R-:W3:Y:S02]  /*7c10*/  SHFL.BFLY PT, R2, R0, 0x2, 0x1f ;  /* 0x0c401f0000027f89 */ /* 0x000ee400000e0000 */
[----:B------:R-:W-:Y:S01]  /*7c20*/  @P1 IMAD.X R180, R8, 0x1, R180, P0 ;  /* 0x0000000108b41824 */ /* 0x000fe200000e06b4 */
[C---:B------:R-:W-:Y:S04]  /*7c30*/  @P1 LEA R12, P0, R5.reuse, c[0x0][0x1c8], 0x1 ;  /* 0x00007200050c1a11 */ /* 0x040fe800078008ff */
[----:B------:R-:W-:Y:S01]  /*7c40*/  @P1 LEA.HI.X R13, R5, c[0x0][0x1cc], R180, 0x1, P0 ;  /* 0x00007300050d1a11 */ /* 0x000fe200000f0cb4 */
[----:B------:R4:W-:Y:S01]  /*7c50*/  @P1 LDGSTS.E.BYPASS.LTC128B.128 [R131+0x11100], [R10.64], !P6 ;  /* 0x111000000a831fae */ /* 0x0009e2000f101d46 */
[----:B------:R-:W-:Y:S04]  /*7c60*/  @P1 IADD3 R5, P0, R4, R171, RZ ;  /* 0x000000ab04051210 */ /* 0x000fe80007f1e0ff */
[----:B------:R-:W-:Y:S02]  /*7c70*/  @P1 IADD3.X R170, R8, R170, RZ, P0, !PT ;  /* 0x000000aa08aa1210 */ /* 0x000fe400007fe4ff */
[----:B------:R-:W-:Y:S01]  /*7c80*/  @P1 IADD3 R4, P0, R4, R169, RZ ;  /* 0x000000a904041210 */ /* 0x000fe20007f1e0ff */
[----:B------:R4:W-:Y:S01]  /*7c90*/  @P1 LDGSTS.E.BYPASS.LTC128B.128 [R131+0x13100], [R12.64], !P5 ;  /* 0x131000000c831fae */ /* 0x0009e2000e901d46 */
[----:B-1----:R-:W-:Y:S02]  /*7ca0*/  FMNMX.FTZ R133, R133, R6, !PT ;  /* 0x0000000685857209 */ /* 0x002fe40007810000 */
[----:B------:R-:W-:Y:S02]  /*7cb0*/  @P1 IADD3.X R7, R8, R9, RZ, P0, !PT ;  /* 0x0000000908071210 */ /* 0x000fe400007fe4ff */
[----:B------:R-:W-:Y:S01]  /*7cc0*/  @P1 LEA R8, P0, R5, c[0x0][0x1c8], 0x1 ;  /* 0x0000720005081a11 */ /* 0x000fe200078008ff */
[----:B------:R-:W-:Y:S01]  /*7cd0*/  FMUL.FTZ R180, R133, c[0x0][0x2d0] ;  /* 0x0000b40085b47a20 */ /* 0x000fe20000410000 */
[----:B---3--:R-:W-:Y:S01]  /*7ce0*/  FMNMX.FTZ R0, R0, R2, !PT ;  /* 0x0000000200007209 */ /* 0x008fe20007810000 */
[----:B------:R-:W3:Y:S01]  /*7cf0*/  LDL.LU R130, [R1+0x134] ;  /* 0x0001340001827983 */ /* 0x000ee20000300800 */
[----:B------:R-:W-:Y:S02]  /*7d00*/  @P1 LEA.HI.X R9, R5, c[0x0][0x1cc], R170, 0x1, P0 ;  /* 0x0000730005091a11 */ /* 0x000fe400000f0caa */
[C---:B------:R-:W-:Y:S01]  /*7d10*/  @P1 LEA R6, P0, R4.reuse, c[0x0][0x1c8], 0x1 ;  /* 0x0000720004061a11 */ /* 0x040fe200078008ff */
[----:B------:R-:W1:Y:S03]  /*7d20*/  SHFL.BFLY PT, R2, R0, 0x1, 0x1f ;  /* 0x0c201f0000027f89 */ /* 0x000e6600000e0000 */
[----:B------:R-:W-:Y:S02]  /*7d30*/  @P1 LEA.HI.X R7, R4, c[0x0][0x1cc], R7, 0x1, P0 ;  /* 0x0000730004071a11 */ /* 0x000fe400000f0c07 */
[----:B------:R-:W-:Y:S03]  /*7d40*/  FSETP.NEU.FTZ.AND P0, PT, R133, -INF , PT ;  /* 0xff8000008500780b */ /* 0x000fe60003f1d000 */
[----:B------:R4:W-:Y:S01]  /*7d50*/  @P1 LDGSTS.E.BYPASS.LTC128B.128 [R131+0x15100], [R8.64], !P4 ;  /* 0x1510000008831fae */ /* 0x0009e2000e101d46 */
[----:B------:R-:W-:Y:S05]  /*7d60*/  FSEL R180, R180, RZ, P0 ;  /* 0x000000ffb4b47208 */ /* 0x000fea0000000000 */
[--C-:B------:R-:W-:Y:S02]  /*7d70*/  FFMA.FTZ R18, R18, c[0x0][0x2d0], -R180.reuse ;  /* 0x0000b40012127a23 */ /* 0x100fe400000108b4 */
[----:B------:R4:W-:Y:S01]  /*7d80*/  @P1 LDGSTS.E.BYPASS.LTC128B.128 [R131+0x17100], [R6.64], !P3 ;  /* 0x1710000006831fae */ /* 0x0009e2000d901d46 */
[--C-:B------:R-:W-:Y:S01]  /*7d90*/  FFMA.FTZ R17, R17, c[0x0][0x2d0], -R180.reuse ;  /* 0x0000b40011117a23 */ /* 0x100fe200000108b4 */
[----:B------:R-:W-:Y:S01]  /*7da0*/  MUFU.EX2 R24, R18 ;  /* 0x0000001200187308 */ /* 0x000fe20000000800 */
[--C-:B------:R-:W-:Y:S02]  /*7db0*/  FFMA.FTZ R14, R14, c[0x0][0x2d0], -R180.reuse ;  /* 0x0000b4000e0e7a23 */ /* 0x100fe400000108b4 */
[----:B------:R-:W-:Y:S01]  /*7dc0*/  FFMA.FTZ R19, R19, c[0x0][0x2d0], -R180 ;  /* 0x0000b40013137a23 */ /* 0x000fe200000108b4 */
[----:B-1----:R-:W-:Y:S02]  /*7dd0*/  FMNMX.FTZ R132, R0, R2, !PT ;  /* 0x0000000200847209 */ /* 0x002fe40007810000 */
[----:B------:R-:W-:Y:S01]  /*7de0*/  LDSM.16.MT88.4 R28, [R251] ;  /* 0x00000000fb1c783b */ /* 0x000fe20000004200 */
[----:B------:R-:W-:Y:S03]  /*7df0*/  FSEL R0, R133, RZ, P0 ;  /* 0x000000ff85007208 */ /* 0x000fe60000000000 */
[----:B------:R-:W-:Y:S01]  /*7e00*/  MUFU.EX2 R22, R17 ;  /* 0x0000001100167308 */ /* 0x000fe20000000800 */
[C---:B------:R-:W-:Y:S01]  /*7e10*/  FSETP.NEU.FTZ.AND P0, PT, R132.reuse, -INF , PT ;  /* 0xff8000008400780b */ /* 0x040fe20003f1d000 */
[----:B------:R-:W-:Y:S02]  /*7e20*/  FMUL.FTZ R181, R132, c[0x0][0x2d0] ;  /* 0x0000b40084b57a20 */ /* 0x000fe40000410000 */
[----:B------:R-:W-:Y:S01]  /*7e30*/  FADD.FTZ R0, -R0, R3 ;  /* 0x0000000300007221 */ /* 0x000fe20000010100 */
[----:B------:R-:W-:Y:S01]  /*7e40*/  FSEL R2, R132, RZ, P0 ;  /* 0x000000ff84027208 */ /* 0x000fe20000000000 */
[----:B------:R-:W0:Y:S01]  /*7e50*/  LDGDEPBAR ;  /* 0x00000000000079af */ /* 0x000e220000000000 */
[----:B------:R-:W-:Y:S01]  /*7e60*/  FSEL R181, R181, RZ, P0 ;  /* 0x000000ffb5b57208 */ /* 0x000fe20000000000 */
[----:B------:R-:W-:Y:S02]  /*7e70*/  FMUL.FTZ R0, R0, c[0x0][0x2d0] ;  /* 0x0000b40000007a20 */ /* 0x000fe40000410000 */
[----:B------:R-:W1:Y:S02]  /*7e80*/  MUFU.EX2 R32, R14 ;  /* 0x0000000e00207308 */ /* 0x000e640000000800 */
[--C-:B------:R-:W-:Y:S02]  /*7e90*/  FFMA.FTZ R15, R15, c[0x0][0x2d0], -R181.reuse ;  /* 0x0000b4000f0f7a23 */ /* 0x100fe400000108b5 */
[--C-:B------:R-:W-:Y:S01]  /*7ea0*/  FFMA.FTZ R16, R16, c[0x0][0x2d0], -R181.reuse ;  /* 0x0000b40010107a23 */ /* 0x100fe200000108b5 */
[----:B----4-:R-:W4:Y:S01]  /*7eb0*/  LDL.LU R131, [R1+0x130] ;  /* 0x0001300001837983 */ /* 0x010f220000300800 */
[--C-:B------:R-:W-:Y:S02]  /*7ec0*/  FFMA.FTZ R20, R20, c[0x0][0x2d0], -R181.reuse ;  /* 0x0000b40014147a23 */ /* 0x100fe400000108b5 */
[----:B------:R-:W-:Y:S02]  /*7ed0*/  FFMA.FTZ R168, R168, c[0x0][0x2d0], -R181 ;  /* 0x0000b400a8a87a23 */ /* 0x000fe400000108b5 */
[----:B------:R-:W1:Y:S10]  /*7ee0*/  MUFU.EX2 R3, R0 ;  /* 0x0000000000037308 */ /* 0x000e740000000800 */
[----:B------:R1:W-:Y:S02]  /*7ef0*/  MUFU.EX2 R35, R15 ;  /* 0x0000000f00237308 */ /* 0x0003e40000000800 */
[----:B-1----:R-:W-:Y:S08]  /*7f00*/  F2FP.BF16.PACK_AB R170, R22, R32 ;  /* 0x0000002016aa723e */ /* 0x002ff000000010ff */
[----:B------:R-:W1:Y:S01]  /*7f10*/  MUFU.EX2 R21, R16 ;  /* 0x0000001000157308 */ /* 0x000e620000000800 */
[C---:B------:R-:W-:Y:S02]  /*7f20*/  FMUL.FTZ R4, R3.reuse, R136 ;  /* 0x0000008803047220 */ /* 0x040fe40000410000 */
[----:B------:R-:W2:Y:S01]  /*7f30*/  LDL R136, [R1+0x48] ;  /* 0x0000480001887983 */ /* 0x000ea20000100800 */
[C---:B------:R-:W-:Y:S02]  /*7f40*/  FMUL.FTZ R25, R3.reuse, R157 ;  /* 0x0000009d03197220 */ /* 0x040fe40000410000 */
[----:B------:R-:W-:Y:S01]  /*7f50*/  FADD.FTZ R0, -R2, R134 ;  /* 0x0000008602007221 */ /* 0x000fe20000010100 */
[----:B------:R-:W4:Y:S01]  /*7f60*/  LDL.LU R157, [R1+0x7c] ;  /* 0x00007c00019d7983 */ /* 0x000f220000300800 */
[----:B------:R-:W-:Y:S01]  /*7f70*/  MOV R134, R24 ;  /* 0x0000001800867202 */ /* 0x000fe20000000f00 */
[C---:B------:R-:W-:Y:S01]  /*7f80*/  FMUL.FTZ R24, R3.reuse, R156 ;  /* 0x0000009c03187220 */ /* 0x040fe20000410000 */
[----:B------:R1:W-:Y:S01]  /*7f90*/  MUFU.EX2 R33, R20 ;  /* 0x0000001400217308 */ /* 0x0003e20000000800 */
[----:B------:R-:W4:Y:S01]  /*7fa0*/  LDL.LU R156, [R1+0x80] ;  /* 0x00008000019c7983 */ /* 0x000f220000300800 */
[C---:B------:R-:W-:Y:S02]  /*7fb0*/  FMUL.FTZ R17, R3.reuse, R149 ;  /* 0x0000009503117220 */ /* 0x040fe40000410000 */
[----:B------:R-:W-:Y:S01]  /*7fc0*/  FMUL.FTZ R0, R0, c[0x0][0x2d0] ;  /* 0x0000b40000007a20 */ /* 0x000fe20000410000 */
[----:B------:R-:W4:Y:S01]  /*7fd0*/  LDL R149, [R1+0x4] ;  /* 0x0000040001957983 */ /* 0x000f220000100800 */
[----:B------:R-:W-:Y:S02]  /*7fe0*/  IMAD.MOV.U32 R2, RZ, RZ, R23 ;  /* 0x000000ffff027224 */ /* 0x000fe400078e0017 */
[----:B------:R-:W-:Y:S01]  /*7ff0*/  FMUL.FTZ R8, R3, R140 ;  /* 0x0000008c03087220 */ /* 0x000fe20000410000 */
[----:B------:R-:W1:Y:S01]  /*8000*/  LDSM.16.MT88.4 R12, [R248] ;  /* 0x00000000f80c783b */ /* 0x000e620000004200 */
[----:B------:R-:W1:Y:S02]  /*8010*/  MUFU.EX2 R0, R0 ;  /* 0x0000000000007308 */ /* 0x000e640000000800 */
[----:B-1----:R-:W-:Y:S01]  /*8020*/  F2FP.BF16.PACK_AB R171, R35, R21 ;  /* 0x0000001523ab723e */ /* 0x002fe200000010ff */
[C---:B------:R-:W-:Y:S01]  /*8030*/  FMUL.FTZ R9, R3.reuse, R141 ;  /* 0x0000008d03097220 */ /* 0x040fe20000410000 */
[----:B------:R-:W-:Y:S01]  /*8040*/  MOV R140, R22 ;  /* 0x00000016008c7202 */ /* 0x000fe20000000f00 */
[C---:B------:R-:W-:Y:S01]  /*8050*/  FMUL.FTZ R5, R3.reuse, R137 ;  /* 0x0000008903057220 */ /* 0x040fe20000410000 */
[----:B------:R-:W-:Y:S01]  /*8060*/  MOV R141, R21 ;  /* 0x00000015008d7202 */ /* 0x000fe20000000f00 */
[C---:B------:R-:W-:Y:S01]  /*8070*/  FMUL.FTZ R16, R3.reuse, R148 ;  /* 0x0000009403107220 */ /* 0x040fe20000410000 */
[----:B------:R-:W-:Y:S01]  /*8080*/  MOV R148, R32 ;  /* 0x0000002000947202 */ /* 0x000fe20000000f00 */
[C---:B------:R-:W-:Y:S01]  /*8090*/  FMUL.FTZ R32, R3.reuse, R164 ;  /* 0x000000a403207220 */ /* 0x040fe20000410000 */
[----:B------:R1:W1:Y:S01]  /*80a0*/  MUFU.EX2 R183, R19 ;  /* 0x0000001300b77308 */ /* 0x0002620000000800 */
[C---:B------:R-:W-:Y:S02]  /*80b0*/  FMUL.FTZ R36, R3.reuse, R36 ;  /* 0x0000002403247220 */ /* 0x040fe40000410000 */
[C---:B------:R-:W-:Y:S01]  /*80c0*/  FMUL.FTZ R37, R3.reuse, R37 ;  /* 0x0000002503257220 */ /* 0x040fe20000410000 */
[----:B------:R-:W1:Y:S01]  /*80d0*/  LDSM.16.MT88.4 R20, [R252] ;  /* 0x00000000fc14783b */ /* 0x000e620000004200 */
[C---:B------:R-:W-:Y:S02]  /*80e0*/  FMUL.FTZ R40, R3.reuse, R40 ;  /* 0x0000002803287220 */ /* 0x040fe40000410000 */
[C---:B------:R-:W-:Y:S02]  /*80f0*/  FMUL.FTZ R41, R3.reuse, R41 ;  /* 0x0000002903297220 */ /* 0x040fe40000410000 */
[C---:B------:R-:W-:Y:S01]  /*8100*/  FMUL.FTZ R44, R3.reuse, R44 ;  /* 0x0000002c032c7220 */ /* 0x040fe20000410000 */
[----:B------:R1:W1:Y:S01]  /*8110*/  MUFU.EX2 R182, R168 ;  /* 0x000000a800b67308 */ /* 0x0002620000000800 */
[C---:B------:R-:W-:Y:S02]  /*8120*/  FMUL.FTZ R45, R3.reuse, R45 ;  /* 0x0000002d032d7220 */ /* 0x040fe40000410000 */
[----:B------:R-:W-:Y:S02]  /*8130*/  FMUL.FTZ R48, R3, R48 ;  /* 0x0000003003307220 */ /* 0x000fe40000410000 */
[C---:B------:R-:W-:Y:S02]  /*8140*/  FMUL.FTZ R6, R0.reuse, R138 ;  /* 0x0000008a00067220 */ /* 0x040fe40000410000 */
[C---:B------:R-:W-:Y:S02]  /*8150*/  FMUL.FTZ R7, R0.reuse, R139 ;  /* 0x0000008b00077220 */ /* 0x040fe40000410000 */
[C---:B------:R-:W-:Y:S02]  /*8160*/  FMUL.FTZ R10, R0.reuse, R142 ;  /* 0x0000008e000a7220 */ /* 0x040fe40000410000 */
[C---:B------:R-:W-:Y:S02]  /*8170*/  FMUL.FTZ R11, R0.reuse, R143 ;  /* 0x0000008f000b7220 */ /* 0x040fe40000410000 */
[C---:B------:R-:W-:Y:S02]  /*8180*/  FMUL.FTZ R18, R0.reuse, R150 ;  /* 0x0000009600127220 */ /* 0x040fe40000410000 */
[C---:B-1----:R-:W-:Y:S01]  /*8190*/  FMUL.FTZ R19, R0.reuse, R151 ;  /* 0x0000009700137220 */ /* 0x042fe20000410000 */
[----:B------:R-:W-:Y:S01]  /*81a0*/  MOV R151, R34 ;  /* 0x0000002200977202 */ /* 0x000fe20000000f00 */
[C---:B------:R-:W-:Y:S02]  /*81b0*/  FMUL.FTZ R26, R0.reuse, R158 ;  /* 0x0000009e001a7220 */ /* 0x040fe40000410000 */
[C---:B------:R-:W-:Y:S02]  /*81c0*/  FMUL.FTZ R27, R0.reuse, R159 ;  /* 0x0000009f001b7220 */ /* 0x040fe40000410000 */
[----:B------:R-:W-:Y:S02]  /*81d0*/  IMAD.MOV.U32 R150, RZ, RZ, R33 ;  /* 0x000000ffff967224 */ /* 0x000fe400078e0021 */
[----:B------:R-:W-:Y:S01]  /*81e0*/  FMUL.FTZ R34, R0, R166 ;  /* 0x000000a600227220 */ /* 0x000fe20000410000 */
[----:B------:R-:W-:Y:S01]  /*81f0*/  F2FP.BF16.PACK_AB R168, R134, R183 ;  /* 0x000000b786a8723e */ /* 0x000fe200000010ff */
[C---:B------:R-:W-:Y:S01]  /*8200*/  FMUL.FTZ R38, R0.reuse, R38 ;  /* 0x0000002600267220 */ /* 0x040fe20000410000 */
[----:B------:R-:W-:Y:S01]  /*8210*/  F2FP.BF16.PACK_AB R169, R33, R182 ;  /* 0x000000b621a9723e */ /* 0x000fe200000010ff */
[C---:B------:R-:W-:Y:S02]  /*8220*/  FMUL.FTZ R33, R3.reuse, R165 ;  /* 0x000000a503217220 */ /* 0x040fe40000410000 */
[C---:B------:R-:W-:Y:S02]  /*8230*/  FMUL.FTZ R39, R0.reuse, R39 ;  /* 0x0000002700277220 */ /* 0x040fe40000410000 */
[C---:B------:R-:W-:Y:S02]  /*8240*/  FMUL.FTZ R42, R0.reuse, R42 ;  /* 0x0000002a002a7220 */ /* 0x040fe40000410000 */
[C---:B------:R-:W-:Y:S05]  /*8250*/  HMMA.16816.F32.BF16 R4, R168.reuse, R12, R4 ;  /* 0x0000000ca804723c */ /* 0x040fea0000041804 */
[C---:B------:R-:W-:Y:S02]  /*8260*/  FMUL.FTZ R43, R0.reuse, R43 ;  /* 0x0000002b002b7220 */ /* 0x040fe40000410000 */
[C---:B------:R-:W-:Y:S01]  /*8270*/  FMUL.FTZ R12, R3.reuse, R144 ;  /* 0x00000090030c7220 */ /* 0x040fe20000410000 */
[C---:B------:R-:W-:Y:S04]  /*8280*/  HMMA.16816.F32.BF16 R8, R168.reuse, R14, R8 ;  /* 0x0000000ea808723c */ /* 0x040fe80000041808 */
[C---:B------:R-:W-:Y:S02]  /*8290*/  FMUL.FTZ R13, R3.reuse, R145 ;  /* 0x00000091030d7220 */ /* 0x040fe40000410000 */
[C---:B------:R-:W-:Y:S02]  /*82a0*/  FMUL.FTZ R46, R0.reuse, R46 ;  /* 0x0000002e002e7220 */ /* 0x040fe40000410000 */
[C---:B------:R-:W-:Y:S04]  /*82b0*/  FMUL.FTZ R14, R0.reuse, R146 ;  /* 0x00000092000e7220 */ /* 0x040fe80000410000 */
[C---:B------:R-:W-:Y:S02]  /*82c0*/  FMUL.FTZ R15, R0.reuse, R147 ;  /* 0x00000093000f7220 */ /* 0x040fe40000410000 */
[----:B------:R-:W-:Y:S01]  /*82d0*/  LDSM.16.MT88.4 R144, [R252+0x800] ;  /* 0x00080000fc90783b */ /* 0x000fe20000004200 */
[C---:B------:R-:W-:Y:S02]  /*82e0*/  FMUL.FTZ R47, R0.reuse, R47 ;  /* 0x0000002f002f7220 */ /* 0x040fe40000410000 */
[C---:B------:R-:W-:Y:S02]  /*82f0*/  FMUL.FTZ R49, R3.reuse, R49 ;  /* 0x0000003103317220 */ /* 0x040fe40000410000 */
[C---:B------:R-:W-:Y:S03]  /*8300*/  HMMA.16816.F32.BF16 R12, R168.reuse, R20, R12 ;  /* 0x00000014a80c723c */ /* 0x040fe6000004180c */
[C---:B------:R-:W-:Y:S02]  /*8310*/  FMUL.FTZ R50, R0.reuse, R50 ;  /* 0x0000003200327220 */ /* 0x040fe40000410000 */
[C---:B------:R-:W-:Y:S02]  /*8320*/  FMUL.FTZ R51, R0.reuse, R51 ;  /* 0x0000003300337220 */ /* 0x040fe40000410000 */
[C---:B------:R-:W-:Y:S01]  /*8330*/  FMUL.FTZ R20, R3.reuse, R152 ;  /* 0x0000009803147220 */ /* 0x040fe20000410000 */
[C---:B------:R-:W-:Y:S04]  /*8340*/  HMMA.16816.F32.BF16 R16, R168.reuse, R22, R16 ;  /* 0x00000016a810723c */ /* 0x040fe80000041810 */
[C---:B------:R-:W-:Y:S01]  /*8350*/  FMUL.FTZ R21, R3.reuse, R153 ;  /* 0x0000009903157220 */ /* 0x040fe20000410000 */
[----:B------:R-:W-:Y:S01]  /*8360*/  MOV R153, R141 ;  /* 0x0000008d00997202 */ /* 0x000fe20000000f00 */
[C---:B------:R-:W-:Y:S02]  /*8370*/  FMUL.FTZ R52, R3.reuse, R52 ;  /* 0x0000003403347220 */ /* 0x040fe40000410000 */
[C---:B------:R-:W-:Y:S01]  /*8380*/  FMUL.FTZ R22, R0.reuse, R154 ;  /* 0x0000009a00167220 */ /* 0x040fe20000410000 */
[----:B------:R-:W-:Y:S03]  /*8390*/  MOV R154, R35 ;  /* 0x00000023009a7202 */ /* 0x000fe60000000f00 */
[C---:B------:R-:W-:Y:S01]  /*83a0*/  FMUL.FTZ R23, R0.reuse, R155 ;  /* 0x0000009b00177220 */ /* 0x040fe20000410000 */
[----:B------:R-:W-:Y:S01]  /*83b0*/  MOV R155, R2 ;  /* 0x00000002009b7202 */ /* 0x000fe20000000f00 */
[----:B------:R-:W-:Y:S02]  /*83c0*/  IMAD.MOV.U32 R152, RZ, RZ, R140 ;  /* 0x000000ffff987224 */ /* 0x000fe400078e008c */
[----:B------:R-:W-:Y:S01]  /*83d0*/  LDSM.16.MT88.4 R140, [R248+0x800] ;  /* 0x00080000f88c783b */ /* 0x000fe20000004200 */
[C---:B------:R-:W-:Y:S02]  /*83e0*/  FMUL.FTZ R35, R0.reuse, R167 ;  /* 0x000000a700237220 */ /* 0x040fe40000410000 */
[C---:B------:R-:W-:Y:S03]  /*83f0*/  HMMA.16816.F32.BF16 R20, R168.reuse, R28, R20 ;  /* 0x0000001ca814723c */ /* 0x040fe60000041814 */
[C---:B------:R-:W-:Y:S02]  /*8400*/  FMUL.FTZ R53, R3.reuse, R53 ;  /* 0x0000003503357220 */ /* 0x040fe40000410000 */
[C---:B------:R-:W-:Y:S02]  /*8410*/  FMUL.FTZ R54, R0.reuse, R54 ;  /* 0x0000003600367220 */ /* 0x040fe40000410000 */
[C---:B------:R-:W-:Y:S01]  /*8420*/  FMUL.FTZ R28, R3.reuse, R160 ;  /* 0x000000a0031c7220 */ /* 0x040fe20000410000 */
[C---:B------:R-:W-:Y:S04]  /*8430*/  HMMA.16816.F32.BF16 R24, R168.reuse, R30, R24 ;  /* 0x0000001ea818723c */ /* 0x040fe80000041818 */
[C---:B------:R-:W-:Y:S02]  /*8440*/  FMUL.FTZ R29, R3.reuse, R161 ;  /* 0x000000a1031d7220 */ /* 0x040fe40000410000 */
[C---:B------:R-:W-:Y:S02]  /*8450*/  FMUL.FTZ R55, R0.reuse, R55 ;  /* 0x0000003700377220 */ /* 0x040fe40000410000 */
[C---:B------:R-:W-:Y:S04]  /*8460*/  FMUL.FTZ R30, R0.reuse, R162 ;  /* 0x000000a2001e7220 */ /* 0x040fe80000410000 */
        /* <DEDUP_REMOVED lines=43> */
[C---:B------:R-:W-:Y:S02]  /*8720*/  FMUL.FTZ R98, R0.reuse, R98 ;  /* 0x0000006200627220 */ /* 0x040fe40000410000 */
[C---:B------:R-:W-:Y:S02]  /*8730*/  FMUL.FTZ R99, R0.reuse, R99 ;  /* 0x0000006300637220 */ /* 0x040fe40000410000 */
[--C-:B------:R-:W-:Y:S02]  /*8740*/  FFMA.FTZ R2, R185, c[0x0][0x2d0], -R180.reuse ;  /* 0x0000b400b9027a23 */ /* 0x100fe400000108b4 */
[C---:B------:R-:W-:Y:S02]  /*8750*/  FMUL.FTZ R100, R3.reuse, R100 ;  /* 0x0000006403647220 */ /* 0x040fe40000410000 */
        /* <DEDUP_REMOVED lines=13> */
[----:B-1----:R-:W-:Y:S02]  /*8830*/  FFMA.FTZ R2, R184, c[0x0][0x2d0], -R180 ;  /* 0x0000b400b8027a23 */ /* 0x002fe400000108b4 */
[C---:B------:R-:W-:Y:S02]  /*8840*/  FMUL.FTZ R113, R3.reuse, R113 ;  /* 0x0000007103717220 */ /* 0x040fe40000410000 */
[----:B------:R1:W1:Y:S01]  /*8850*/  MUFU.EX2 R161, R2 ;  /* 0x0000000200a17308 */ /* 0x0002620000000800 */
        /* <DEDUP_REMOVED lines=10> */
[C---:B------:R-:W-:Y:S02]  /*8900*/  FMUL.FTZ R126, R0.reuse, R126 ;  /* 0x0000007e007e7220 */ /* 0x040fe40000410000 */
[C---:B------:R-:W-:Y:S02]  /*8910*/  FMUL.FTZ R127, R0.reuse, R127 ;  /* 0x0000007f007f7220 */ /* 0x040fe40000410000 */
[----:B-1----:R-:W-:Y:S02]  /*8920*/  FFMA.FTZ R2, R187, c[0x0][0x2d0], -R181 ;  /* 0x0000b400bb027a23 */ /* 0x002fe400000108b5 */
[C---:B------:R-:W-:Y:S02]  /*8930*/  FMUL.FTZ R124, R3.reuse, R124 ;  /* 0x0000007c037c7220 */ /* 0x040fe40000410000 */
[----:B------:R1:W-:Y:S01]  /*8940*/  MUFU.EX2 R160, R2 ;  /* 0x0000000200a07308 */ /* 0x0003e20000000800 */
[C---:B------:R-:W-:Y:S02]  /*8950*/  FMUL.FTZ R125, R3.reuse, R125 ;  /* 0x0000007d037d7220 */ /* 0x040fe40000410000 */
[C---:B---3--:R-:W-:Y:S01]  /*8960*/  FMUL.FTZ R130, R0.reuse, R130 ;  /* 0x0000008200827220 */ /* 0x048fe20000410000 */
[----:B--2---:R-:W2:Y:S01]  /*8970*/  LDSM.16.MT88.4 R136, [R136] ;  /* 0x000000008888783b */ /* 0x004ea20000004200 */
[C---:B----4-:R-:W-:Y:S02]  /*8980*/  FMUL.FTZ R131, R0.reuse, R131 ;  /* 0x0000008300837220 */ /* 0x050fe40000410000 */
[C---:B------:R-:W-:Y:S02]  /*8990*/  FMUL.FTZ R128, R3.reuse, R128 ;  /* 0x0000008003807220 */ /* 0x040fe40000410000 */
[C---:B------:R-:W-:Y:S01]  /*89a0*/  FFMA.FTZ R183, R3.reuse, R157, R183 ;  /* 0x0000009d03b77223 */ /* 0x040fe200000100b7 */
[----:B------:R-:W-:Y:S01]  /*89b0*/  MOV R157, R154 ;  /* 0x0000009a009d7202 */ /* 0x000fe20000000f00 */
[----:B------:R-:W-:Y:S02]  /*89c0*/  FMUL.FTZ R129, R3, R129 ;  /* 0x0000008103817220 */ /* 0x000fe40000410000 */
[----:B------:R-:W-:Y:S02]  /*89d0*/  FFMA.FTZ R182, R0, R156, R182 ;  /* 0x0000009c00b67223 */ /* 0x000fe400000100b6 */
[--C-:B------:R-:W-:Y:S02]  /*89e0*/  FFMA.FTZ R0, R197, c[0x0][0x2d0], -R180.reuse ;  /* 0x0000b400c5007a23 */ /* 0x100fe400000108b4 */
[----:B------:R3:W5:Y:S01]  /*89f0*/  LDL.LU R197, [R1+0x12c] ;  /* 0x00012c0001c57983 */ /* 0x0007620000300800 */
[--C-:B------:R-:W-:Y:S04]  /*8a00*/  FFMA.FTZ R156, R195, c[0x0][0x2d0], -R180.reuse ;  /* 0x0000b400c39c7a23 */ /* 0x100fe800000108b4 */
[----:B------:R-:W-:Y:S01]  /*8a10*/  MUFU.EX2 R165, R156 ;  /* 0x0000009c00a57308 */ /* 0x000fe20000000800 */
[--C-:B-1----:R-:W-:Y:S09]  /*8a20*/  FFMA.FTZ R2, R186, c[0x0][0x2d0], -R181.reuse ;  /* 0x0000b400ba027a23 */ /* 0x102ff200000108b5 */
[----:B------:R1:W4:Y:S01]  /*8a30*/  MUFU.EX2 R162, R2 ;  /* 0x0000000200a27308 */ /* 0x0003220000000800 */
[C---:B--2---:R-:W-:Y:S08]  /*8a40*/  HMMA.16816.F32.BF16 R28, R168.reuse, R136, R28 ;  /* 0x00000088a81c723c */ /* 0x044ff0000004181c */
[C---:B------:R-:W-:Y:S01]  /*8a50*/  HMMA.16816.F32.BF16 R32, R168.reuse, R138, R32 ;  /* 0x0000008aa820723c */ /* 0x040fe20000041820 */
[----:B------:R-:W2:Y:S03]  /*8a60*/  LDSM.16.MT88.4 R136, [R248+0x2000] ;  /* 0x00200000f888783b */ /* 0x000ea60000004200 */
[--C-:B-1----:R-:W-:Y:S04]  /*8a70*/  FFMA.FTZ R2, R188, c[0x0][0x2d0], -R180.reuse ;  /* 0x0000b400bc027a23 */ /* 0x102fe800000108b4 */
[----:B------:R1:W-:Y:S04]  /*8a80*/  MUFU.EX2 R185, R2 ;  /* 0x0000000200b97308 */ /* 0x0003e80000000800 */
[--C-:B-1----:R-:W-:Y:S06]  /*8a90*/  FFMA.FTZ R2, R189, c[0x0][0x2d0], -R180.reuse ;  /* 0x0000b400bd027a23 */ /* 0x102fec00000108b4 */
[----:B------:R1:W1:Y:S01]  /*8aa0*/  MUFU.EX2 R184, R2 ;  /* 0x0000000200b87308 */ /* 0x0002620000000800 */
[C---:B--2---:R-:W-:Y:S08]  /*8ab0*/  HMMA.16816.F32.BF16 R36, R168.reuse, R136, R36 ;  /* 0x00000088a824723c */ /* 0x044ff00000041824 */
[C---:B------:R-:W-:Y:S01]  /*8ac0*/  HMMA.16816.F32.BF16 R40, R168.reuse, R138, R40 ;  /* 0x0000008aa828723c */ /* 0x040fe20000041828 */
[----:B------:R-:W2:Y:S03]  /*8ad0*/  LDSM.16.MT88.4 R136, [R252+0x2000] ;  /* 0x00200000fc88783b */ /* 0x000ea60000004200 */
[--C-:B-1----:R-:W-:Y:S02]  /*8ae0*/  FFMA.FTZ R2, R190, c[0x0][0x2d0], -R181.reuse ;  /* 0x0000b400be027a23 */ /* 0x102fe400000108b5 */
[--C-:B------:R-:W-:Y:S06]  /*8af0*/  FFMA.FTZ R190, R176, c[0x0][0x2d0], -R180.reuse ;  /* 0x0000b400b0be7a23 */ /* 0x100fec00000108b4 */
[----:B------:R-:W-:Y:S01]  /*8b00*/  MUFU.EX2 R190, R190 ;  /* 0x000000be00be7308 */ /* 0x000fe20000000800 */
[C---:B--2---:R-:W-:Y:S08]  /*8b10*/  HMMA.16816.F32.BF16 R44, R168.reuse, R136, R44 ;  /* 0x00000088a82c723c */ /* 0x044ff0000004182c */
        /* <DEDUP_REMOVED lines=30> */
[----:B------:R-:W-:Y:S01]  /*8d00*/  F2FP.BF16.PACK_AB R136, R161, R159 ;  /* 0x0000009fa188723e */ /* 0x000fe200000010ff */
[----:B------:R-:W-:Y:S01]  /*8d10*/  HMMA.16816.F32.BF16 R128, R168, R138, R128 ;  /* 0x0000008aa880723c */ /* 0x000fe20000041880 */
[----:B------:R1:W-:Y:S03]  /*8d20*/  MUFU.EX2 R168, R2 ;  /* 0x0000000200a87308 */ /* 0x0003e60000000800 */
[----:B----4-:R-:W-:Y:S03]  /*8d30*/  F2FP.BF16.PACK_AB R137, R162, R160 ;  /* 0x000000a0a289723e */ /* 0x010fe600000010ff */
[----:B------:R-:W-:Y:S04]  /*8d40*/  F2FP.BF16.PACK_AB R138, R184, R185 ;  /* 0x000000b9b88a723e */ /* 0x000fe800000010ff */
[----:B------:R2:W-:Y:S01]  /*8d50*/  MUFU.EX2 R171, R0 ;  /* 0x0000000000ab7308 */ /* 0x0005e20000000800 */
[----:B-1----:R-:W-:Y:S09]  /*8d60*/  FFMA.FTZ R2, R191, c[0x0][0x2d0], -R181 ;  /* 0x0000b400bf027a23 */ /* 0x002ff200000108b5 */
[----:B------:R-:W1:Y:S01]  /*8d70*/  MUFU.EX2 R187, R2 ;  /* 0x0000000200bb7308 */ /* 0x000e620000000800 */
[--C-:B--2---:R-:W-:Y:S02]  /*8d80*/  FFMA.FTZ R0, R198, c[0x0][0x2d0], -R180.reuse ;  /* 0x0000b400c6007a23 */ /* 0x104fe400000108b4 */
[----:B------:R3:W5:Y:S07]  /*8d90*/  LDL.LU R198, [R1+0x128] ;  /* 0x0001280001c67983 */ /* 0x00076e0000300800 */
[----:B------:R2:W4:Y:S01]  /*8da0*/  MUFU.EX2 R3, R0 ;  /* 0x0000000000037308 */ /* 0x0005220000000800 */
[----:B-1----:R-:W-:Y:S01]  /*8db0*/  F2FP.BF16.PACK_AB R139, R187, R168 ;  /* 0x000000a8bb8b723e */ /* 0x002fe200000010ff */
[----:B------:R-:W-:Y:S02]  /*8dc0*/  FADD.FTZ R2, R134, R183 ;  /* 0x000000b786027221 */ /* 0x000fe40000010000 */
[----:B------:R-:W-:Y:S02]  /*8dd0*/  FFMA.FTZ R134, R194, c[0x0][0x2d0], -R180 ;  /* 0x0000b400c2867a23 */ /* 0x000fe400000108b4 */
[----:B------:R-:W-:Y:S02]  /*8de0*/  FADD.FTZ R2, R148, R2 ;  /* 0x0000000294027221 */ /* 0x000fe40000010000 */
[C---:B------:R-:W-:Y:S02]  /*8df0*/  HMMA.16816.F32.BF16 R4, R136.reuse, R140, R4 ;  /* 0x0000008c8804723c */ /* 0x040fe40000041804 */
[----:B------:R-:W1:Y:S03]  /*8e00*/  MUFU.EX2 R169, R134 ;  /* 0x0000008600a97308 */ /* 0x000e660000000800 */
[----:B--2---:R-:W-:Y:S01]  /*8e10*/  FFMA.FTZ R0, R155, c[0x0][0x2d0], -R181 ;  /* 0x0000b4009b007a23 */ /* 0x004fe200000108b5 */
[----:B----4-:R-:W-:Y:S01]  /*8e20*/  MOV R183, R3 ;  /* 0x0000000300b77202 */ /* 0x010fe20000000f00 */
[----:B------:R-:W-:Y:S01]  /*8e30*/  FADD.FTZ R3, R150, R182 ;  /* 0x000000b696037221 */ /* 0x000fe20000010000 */
[C---:B------:R-:W-:Y:S01]  /*8e40*/  HMMA.16816.F32.BF16 R8, R136.reuse, R142, R8 ;  /* 0x0000008e8808723c */ /* 0x040fe20000041808 */
[----:B------:R-:W2:Y:S03]  /*8e50*/  LDSM.16.MT88.4 R140, [R251+0x800] ;  /* 0x00080000fb8c783b */ /* 0x000ea60000004200 */
[----:B------:R4:W-:Y:S01]  /*8e60*/  MUFU.EX2 R170, R0 ;  /* 0x0000000000aa7308 */ /* 0x0009e20000000800 */
[----:B------:R-:W-:Y:S02]  /*8e70*/  IMAD.MOV.U32 R182, RZ, RZ, R149 ;  /* 0x000000ffffb67224 */ /* 0x000fe400078e0095 */
[----:B------:R-:W-:Y:S01]  /*8e80*/  FADD.FTZ R3, R153, R3 ;  /* 0x0000000399037221 */ /* 0x000fe20000010000 */
[C---:B------:R-:W-:Y:S04]  /*8e90*/  HMMA.16816.F32.BF16 R12, R136.reuse, R144, R12 ;  /* 0x00000090880c723c */ /* 0x040fe8000004180c */
[----:B------:R-:W-:Y:S02]  /*8ea0*/  FADD.FTZ R158, R152, R2 ;  /* 0x00000002989e7221 */ /* 0x000fe40000010000 */
[----:B------:R-:W-:Y:S01]  /*8eb0*/  LDSM.16.MT88.4 R152, [R251+0x1000] ;  /* 0x00100000fb98783b */ /* 0x000fe20000004200 */
[----:B------:R-:W-:Y:S01]  /*8ec0*/  FFMA.FTZ R2, R173, c[0x0][0x2d0], -R181 ;  /* 0x0000b400ad027a23 */ /* 0x000fe200000108b5 */
[C---:B------:R-:W-:Y:S04]  /*8ed0*/  HMMA.16816.F32.BF16 R16, R136.reuse, R146, R16 ;  /* 0x000000928810723c */ /* 0x040fe80000041810 */
[----:B------:R-:W-:Y:S02]  /*8ee0*/  FADD.FTZ R157, R157, R3 ;  /* 0x000000039d9d7221 */ /* 0x000fe40000010000 */
[----:B------:R-:W1:Y:S01]  /*8ef0*/  LDSM.16.MT88.4 R144, [R149+0x800] ;  /* 0x000800009590783b */ /* 0x000e620000004200 */
[----:B------:R-:W-:Y:S02]  /*8f00*/  FADD.FTZ R3, R159, R158 ;  /* 0x0000009e9f037221 */ /* 0x000fe40000010000 */
[----:B----4-:R-:W-:Y:S03]  /*8f10*/  FFMA.FTZ R0, R151, c[0x0][0x2d0], -R181 ;  /* 0x0000b40097007a23 */ /* 0x010fe600000108b5 */
[----:B------:R-:W-:Y:S01]  /*8f20*/  FADD.FTZ R3, R161, R3 ;  /* 0x00000003a1037221 */ /* 0x000fe20000010000 */
[----:B------:R4:W-:Y:S03]  /*8f30*/  MUFU.EX2 R186, R0 ;  /* 0x0000000000ba7308 */ /* 0x0009e60000000800 */
[----:B------:R-:W-:Y:S01]  /*8f40*/  FADD.FTZ R3, R185, R3 ;  /* 0x00000003b9037221 */ /* 0x000fe20000010000 */
[C---:B--2---:R-:W-:Y:S08]  /*8f50*/  HMMA.16816.F32.BF16 R20, R136.reuse, R140, R20 ;  /* 0x0000008c8814723c */ /* 0x044ff00000041814 */
[C---:B------:R-:W-:Y:S01]  /*8f60*/  HMMA.16816.F32.BF16 R24, R136.reuse, R142, R24 ;  /* 0x0000008e8818723c */ /* 0x040fe20000041818 */
[----:B------:R-:W2:Y:S03]  /*8f70*/  LDSM.16.MT88.4 R140, [R248+0x2800] ;  /* 0x00280000f88c783b */ /* 0x000ea60000004200 */
[--C-:B----4-:R-:W-:Y:S05]  /*8f80*/  FFMA.FTZ R0, R199, c[0x0][0x2d0], -R180.reuse ;  /* 0x0000b400c7007a23 */ /* 0x110fea00000108b4 */
[----:B------:R3:W5:Y:S01]  /*8f90*/  LDL.LU R199, [R1+0x124] ;  /* 0x0001240001c77983 */ /* 0x0007620000300800 */
[----:B------:R4:W-:Y:S01]  /*8fa0*/  MUFU.EX2 R166, R0 ;  /* 0x0000000000a67308 */ /* 0x0009e20000000800 */
[C---:B-1----:R-:W-:Y:S08]  /*8fb0*/  HMMA.16816.F32.BF16 R28, R136.reuse, R144, R28 ;  /* 0x00000090881c723c */ /* 0x042ff0000004181c */
[C---:B------:R-:W-:Y:S01]  /*8fc0*/  HMMA.16816.F32.BF16 R32, R136.reuse, R146, R32 ;  /* 0x000000928820723c */ /* 0x040fe20000041820 */
[----:B------:R-:W1:Y:S03]  /*8fd0*/  LDSM.16.MT88.4 R144, [R252+0x2800] ;  /* 0x00280000fc90783b */ /* 0x000e660000004200 */
[--C-:B----4-:R-:W-:Y:S05]  /*8fe0*/  FFMA.FTZ R0, R192, c[0x0][0x2d0], -R180.reuse ;  /* 0x0000b400c0007a23 */ /* 0x110fea00000108b4 */
[----:B------:R3:W5:Y:S03]  /*8ff0*/  LDL.LU R192, [R1+0x120] ;  /* 0x0001200001c07983 */ /* 0x0007660000300800 */
[----:B------:R-:W-:Y:S01]  /*9000*/  FFMA.FTZ R180, R177, c[0x0][0x2d0], -R180 ;  /* 0x0000b400b1b47a23 */ /* 0x000fe200000108b4 */
[----:B------:R4:W-:Y:S01]  /*9010*/  MUFU.EX2 R167, R0 ;  /* 0x0000000000a77308 */ /* 0x0009e20000000800 */
[C---:B--2---:R-:W-:Y:S08]  /*9020*/  HMMA.16816.F32.BF16 R36, R136.reuse, R140, R36 ;  /* 0x0000008c8824723c */ /* 0x044ff00000041824 */
[C---:B------:R-:W-:Y:S01]  /*9030*/  HMMA.16816.F32.BF16 R40, R136.reuse, R142, R40 ;  /* 0x0000008e8828723c */ /* 0x040fe20000041828 */
[----:B------:R-:W2:Y:S01]  /*9040*/  LDSM.16.MT88.4 R140, [R251+0x2800] ;  /* 0x00280000fb8c783b */ /* 0x000ea20000004200 */
[----:B------:R-:W-:Y:S06]  /*9050*/  MUFU.EX2 R188, R180 ;  /* 0x000000b400bc7308 */ /* 0x000fec0000000800 */
[C---:B-1----:R-:W-:Y:S04]  /*9060*/  HMMA.16816.F32.BF16 R44, R136.reuse, R144, R44 ;  /* 0x00000090882c723c */ /* 0x042fe8000004182c */
[--C-:B----4-:R-:W-:Y:S02]  /*9070*/  FFMA.FTZ R0, R193, c[0x0][0x2d0], -R181.reuse ;  /* 0x0000b400c1007a23 */ /* 0x110fe400000108b5 */
[----:B------:R3:W5:Y:S02]  /*9080*/  LDL.LU R193, [R1+0x11c] ;  /* 0x00011c0001c17983 */ /* 0x0007640000300800 */
[----:B------:R1:W-:Y:S01]  /*9090*/  MUFU.EX2 R163, R0 ;  /* 0x0000000000a37308 */ /* 0x0003e20000000800 */
[C---:B------:R-:W-:Y:S01]  /*90a0*/  HMMA.16816.F32.BF16 R48, R136.reuse, R146, R48 ;  /* 0x000000928830723c */ /* 0x040fe20000041830 */
[----:B------:R-:W4:Y:S08]  /*90b0*/  LDSM.16.MT88.4 R144, [R149+0x2800] ;  /* 0x002800009590783b */ /* 0x000f300000004200 */
[----:B------:R3:W5:Y:S04]  /*90c0*/  LDL.LU R194, [R1+0x118] ;  /* 0x0001180001c27983 */ /* 0x0007680000300800 */
[----:B------:R3:W5:Y:S04]  /*90d0*/  LDL.LU R195, [R1+0x114] ;  /* 0x0001140001c37983 */ /* 0x0007680000300800 */
[----:B------:R3:W5:Y:S01]  /*90e0*/  LDL.LU R176, [R1+0x110] ;  /* 0x0001100001b07983 */ /* 0x0007620000300800 */
[C---:B--2---:R-:W-:Y:S03]  /*90f0*/  HMMA.16816.F32.BF16 R52, R136.reuse, R140, R52 ;  /* 0x0000008c8834723c */ /* 0x044fe60000041834 */
[----:B------:R3:W5:Y:S01]  /*9100*/  LDL.LU R177, [R1+0x10c] ;  /* 0x00010c0001b17983 */ /* 0x0007620000300800 */
[--C-:B-1----:R-:W-:Y:S03]  /*9110*/  FFMA.FTZ R0, R178, c[0x0][0x2d0], -R181.reuse ;  /* 0x0000b400b2007a23 */ /* 0x102fe600000108b5 */
[----:B------:R3:W5:Y:S01]  /*9120*/  LDL.LU R178, [R1+0x108] ;  /* 0x0001080001b27983 */ /* 0x0007620000300800 */
[----:B------:R1:W-:Y:S01]  /*9130*/  MUFU.EX2 R164, R0 ;  /* 0x0000000000a47308 */ /* 0x0003e20000000800 */
[C---:B------:R-:W-:Y:S02]  /*9140*/  HMMA.16816.F32.BF16 R56, R136.reuse, R142, R56 ;  /* 0x0000008e8838723c */ /* 0x040fe40000041838 */
[----:B------:R-:W2:Y:S06]  /*9150*/  LDSM.16.MT88.4 R140, [R248+0x4800] ;  /* 0x00480000f88c783b */ /* 0x000eac0000004200 */
[C---:B----4-:R-:W-:Y:S08]  /*9160*/  HMMA.16816.F32.BF16 R60, R136.reuse, R144, R60 ;  /* 0x00000090883c723c */ /* 0x050ff0000004183c */
[C---:B------:R-:W-:Y:S01]  /*9170*/  HMMA.16816.F32.BF16 R64, R136.reuse, R146, R64 ;  /* 0x000000928840723c */ /* 0x040fe20000041840 */
[----:B------:R-:W4:Y:S03]  /*9180*/  LDSM.16.MT88.4 R144, [R252+0x4800] ;  /* 0x00480000fc90783b */ /* 0x000f260000004200 */
[--C-:B-1----:R-:W-:Y:S04]  /*9190*/  FFMA.FTZ R0, R179, c[0x0][0x2d0], -R181.reuse ;  /* 0x0000b400b3007a23 */ /* 0x102fe800000108b5 */
[----:B------:R1:W-:Y:S01]  /*91a0*/  MUFU.EX2 R189, R0 ;  /* 0x0000000000bd7308 */ /* 0x0003e20000000800 */
[----:B------:R3:W5:Y:S01]  /*91b0*/  LDL.LU R179, [R1+0x104] ;  /* 0x0001040001b37983 */ /* 0x0007620000300800 */
[C---:B--2---:R-:W-:Y:S08]  /*91c0*/  HMMA.16816.F32.BF16 R68, R136.reuse, R140, R68 ;  /* 0x0000008c8844723c */ /* 0x044ff00000041844 */
[C---:B------:R-:W-:Y:S01]  /*91d0*/  HMMA.16816.F32.BF16 R72, R136.reuse, R142, R72 ;  /* 0x0000008e8848723c */ /* 0x040fe20000041848 */
[----:B------:R-:W2:Y:S03]  /*91e0*/  LDSM.16.MT88.4 R140, [R251+0x4800] ;  /* 0x00480000fb8c783b */ /* 0x000ea60000004200 */
[--C-:B-1----:R-:W-:Y:S02]  /*91f0*/  FFMA.FTZ R0, R172, c[0x0][0x2d0], -R181.reuse ;  /* 0x0000b400ac007a23 */ /* 0x102fe400000108b5 */
[----:B------:R-:W-:Y:S02]  /*9200*/  FFMA.FTZ R181, R135, c[0x0][0x2d0], -R181 ;  /* 0x0000b40087b57a23 */ /* 0x000fe400000108b5 */
[----:B------:R1:W1:Y:S01]  /*9210*/  MUFU.EX2 R191, R0 ;  /* 0x0000000000bf7308 */ /* 0x0002620000000800 */
[----:B------:R3:W5:Y:S01]  /*9220*/  LDL.LU R172, [R1+0x100] ;  /* 0x0001000001ac7983 */ /* 0x0007620000300800 */
[C---:B----4-:R-:W-:Y:S03]  /*9230*/  HMMA.16816.F32.BF16 R76, R136.reuse, R144, R76 ;  /* 0x00000090884c723c */ /* 0x050fe6000004184c */
[----:B------:R3:W5:Y:S05]  /*9240*/  LDL.LU R173, [R1+0xfc] ;  /* 0x0000fc0001ad7983 */ /* 0x00076a0000300800 */
[----:B------:R-:W-:Y:S01]  /*9250*/  MUFU.EX2 R134, R181 ;  /* 0x000000b500867308 */ /* 0x000fe20000000800 */
[C---:B------:R-:W-:Y:S01]  /*9260*/  HMMA.16816.F32.BF16 R80, R136.reuse, R146, R80 ;  /* 0x000000928850723c */ /* 0x040fe20000041850 */
[----:B------:R-:W4:Y:S08]  /*9270*/  LDSM.16.MT88.4 R144, [R149+0x4800] ;  /* 0x004800009590783b */ /* 0x000f300000004200 */
[----:B------:R3:W3:Y:S03]  /*9280*/  MUFU.EX2 R135, R2 ;  /* 0x0000000200877308 */ /* 0x0006e60000000800 */
[----:B-1----:R-:W-:Y:S02]  /*9290*/  FADD.FTZ R0, R160, R157 ;  /* 0x0000009da0007221 */ /* 0x002fe40000010000 */
[----:B------:R-:W-:Y:S02]  /*92a0*/  LDSM.16.MT88.4 R156, [R252+0x1800] ;  /* 0x00180000fc9c783b */ /* 0x000fe40000004200 */
[----:B------:R-:W-:Y:S01]  /*92b0*/  FADD.FTZ R0, R162, R0 ;  /* 0x00000000a2007221 */ /* 0x000fe20000010000 */
[C---:B--2---:R-:W-:Y:S03]  /*92c0*/  HMMA.16816.F32.BF16 R84, R136.reuse, R140, R84 ;  /* 0x0000008c8854723c */ /* 0x044fe60000041854 */
[----:B------:R-:W-:Y:S05]  /*92d0*/  FADD.FTZ R0, R168, R0 ;  /* 0x00000000a8007221 */ /* 0x000fea0000010000 */
[C---:B------:R-:W-:Y:S01]  /*92e0*/  HMMA.16816.F32.BF16 R88, R136.reuse, R142, R88 ;  /* 0x0000008e8858723c */ /* 0x040fe20000041858 */
[----:B------:R-:W1:Y:S03]  /*92f0*/  LDSM.16.MT88.4 R140, [R248+0x6800] ;  /* 0x00680000f88c783b */ /* 0x000e660000004200 */
[----:B---3--:R-:W-:Y:S01]  /*9300*/  FADD.FTZ R2, R184, R3 ;  /* 0x00000003b8027221 */ /* 0x008fe20000010000 */
[----:B------:R-:W-:Y:S02]  /*9310*/  MOV R3, R169 ;  /* 0x000000a900037202 */ /* 0x000fe40000000f00 */
[----:B------:R-:W-:Y:S01]  /*9320*/  F2FP.BF16.PACK_AB R169, R191, R189 ;  /* 0x000000bdbfa9723e */ /* 0x000fe200000010ff */
[C---:B----4-:R-:W-:Y:S08]  /*9330*/  HMMA.16816.F32.BF16 R92, R136.reuse, R144, R92 ;  /* 0x00000090885c723c */ /* 0x050ff0000004185c */
[C---:B------:R-:W-:Y:S01]  /*9340*/  HMMA.16816.F32.BF16 R96, R136.reuse, R146, R96 ;  /* 0x000000928860723c */ /* 0x040fe20000041860 */
[----:B------:R-:W2:Y:S07]  /*9350*/  LDSM.16.MT88.4 R144, [R252+0x6800] ;  /* 0x00680000fc90783b */ /* 0x000eae0000004200 */
[C---:B-1----:R-:W-:Y:S08]  /*9360*/  HMMA.16816.F32.BF16 R100, R136.reuse, R140, R100 ;  /* 0x0000008c8864723c */ /* 0x042ff00000041864 */
[C---:B------:R-:W-:Y:S01]  /*9370*/  HMMA.16816.F32.BF16 R104, R136.reuse, R142, R104 ;  /* 0x0000008e8868723c */ /* 0x040fe20000041868 */
[----:B------:R-:W1:Y:S07]  /*9380*/  LDSM.16.MT88.4 R140, [R251+0x6800] ;  /* 0x00680000fb8c783b */ /* 0x000e6e0000004200 */
[C---:B--2---:R-:W-:Y:S08]  /*9390*/  HMMA.16816.F32.BF16 R108, R136.reuse, R144, R108 ;  /* 0x00000090886c723c */ /* 0x044ff0000004186c */
[C---:B------:R-:W-:Y:S01]  /*93a0*/  HMMA.16816.F32.BF16 R112, R136.reuse, R146, R112 ;  /* 0x000000928870723c */ /* 0x040fe20000041870 */
[----:B------:R-:W2:Y:S08]  /*93b0*/  LDSM.16.MT88.4 R144, [R149+0x6800] ;  /* 0x006800009590783b */ /* 0x000eb00000004200 */
[----:B------:R-:W3:Y:S01]  /*93c0*/  LDSM.16.MT88.4 R148, [R248+0x1000] ;  /* 0x00100000f894783b */ /* 0x000ee20000004200 */
[C---:B-1----:R-:W-:Y:S08]  /*93d0*/  HMMA.16816.F32.BF16 R116, R136.reuse, R140, R116 ;  /* 0x0000008c8874723c */ /* 0x042ff00000041874 */
[C---:B------:R-:W-:Y:S01]  /*93e0*/  HMMA.16816.F32.BF16 R120, R136.reuse, R142, R120 ;  /* 0x0000008e8878723c */ /* 0x040fe20000041878 */
[----:B------:R-:W1:Y:S07]  /*93f0*/  LDSM.16.MT88.4 R140, [R252+0x1000] ;  /* 0x00100000fc8c783b */ /* 0x000e6e0000004200 */
[C---:B--2---:R-:W-:Y:S08]  /*9400*/  HMMA.16816.F32.BF16 R124, R136.reuse, R144, R124 ;  /* 0x00000090887c723c */ /* 0x044ff0000004187c */
[----:B------:R-:W-:Y:S01]  /*9410*/  HMMA.16816.F32.BF16 R128, R136, R146, R128 ;  /* 0x000000928880723c */ /* 0x000fe20000041880 */
[----:B------:R-:W2:Y:S06]  /*9420*/  LDSM.16.MT88.4 R144, [R182+0x1000] ;  /* 0x00100000b690783b */ /* 0x000eac0000004200 */
[----:B------:R-:W-:Y:S02]  /*9430*/  F2FP.BF16.PACK_AB R136, R183, R171 ;  /* 0x000000abb788723e */ /* 0x000fe400000010ff */
[----:B------:R-:W-:Y:S03]  /*9440*/  F2FP.BF16.PACK_AB R137, R186, R170 ;  /* 0x000000aaba89723e */ /* 0x000fe600000010ff */
[----:B------:R-:W-:Y:S02]  /*9450*/  F2FP.BF16.PACK_AB R138, R167, R166 ;  /* 0x000000a6a78a723e */ /* 0x000fe400000010ff */
[----:B------:R-:W-:Y:S07]  /*9460*/  F2FP.BF16.PACK_AB R139, R164, R163 ;  /* 0x000000a3a48b723e */ /* 0x000fee00000010ff */
[C---:B---3--:R-:W-:Y:S08]  /*9470*/  HMMA.16816.F32.BF16 R4, R136.reuse, R148, R4 ;  /* 0x000000948804723c */ /* 0x048ff00000041804 */
[C---:B------:R-:W-:Y:S01]  /*9480*/  HMMA.16816.F32.BF16 R8, R136.reuse, R150, R8 ;  /* 0x000000968808723c */ /* 0x040fe20000041808 */
[----:B------:R-:W-:Y:S07]  /*9490*/  LDSM.16.MT88.4 R148, [R252+0x3000] ;  /* 0x00300000fc94783b */ /* 0x000fee0000004200 */
[C---:B-1----:R-:W-:Y:S08]  /*94a0*/  HMMA.16816.F32.BF16 R12, R136.reuse, R140, R12 ;  /* 0x0000008c880c723c */ /* 0x042ff0000004180c */
[C---:B------:R-:W-:Y:S01]  /*94b0*/  HMMA.16816.F32.BF16 R16, R136.reuse, R142, R16 ;  /* 0x0000008e8810723c */ /* 0x040fe20000041810 */
[----:B------:R-:W1:Y:S07]  /*94c0*/  LDSM.16.MT88.4 R140, [R248+0x3000] ;  /* 0x00300000f88c783b */ /* 0x000e6e0000004200 */
[C---:B------:R-:W-:Y:S08]  /*94d0*/  HMMA.16816.F32.BF16 R20, R136.reuse, R152, R20 ;  /* 0x000000988814723c */ /* 0x040ff00000041814 */
[C---:B------:R-:W-:Y:S01]  /*94e0*/  HMMA.16816.F32.BF16 R24, R136.reuse, R154, R24 ;  /* 0x0000009a8818723c */ /* 0x040fe20000041818 */
[----:B------:R-:W3:Y:S07]  /*94f0*/  LDSM.16.MT88.4 R152, [R251+0x3000] ;  /* 0x00300000fb98783b */ /* 0x000eee0000004200 */
[C---:B--2---:R-:W-:Y:S08]  /*9500*/  HMMA.16816.F32.BF16 R28, R136.reuse, R144, R28 ;  /* 0x00000090881c723c */ /* 0x044ff0000004181c */
[C---:B------:R-:W-:Y:S01]  /*9510*/  HMMA.16816.F32.BF16 R32, R136.reuse, R146, R32 ;  /* 0x000000928820723c */ /* 0x040fe20000041820 */
[----:B------:R-:W-:Y:S07]  /*9520*/  LDSM.16.MT88.4 R144, [R248+0x5000] ;  /* 0x00500000f890783b */ /* 0x000fee0000004200 */
[C---:B-1----:R-:W-:Y:S08]  /*9530*/  HMMA.16816.F32.BF16 R36, R136.reuse, R140, R36 ;  /* 0x0000008c8824723c */ /* 0x042ff00000041824 */
[C---:B------:R-:W-:Y:S01]  /*9540*/  HMMA.16816.F32.BF16 R40, R136.reuse, R142, R40 ;  /* 0x0000008e8828723c */ /* 0x040fe20000041828 */
[----:B------:R-:W1:Y:S07]  /*9550*/  LDSM.16.MT88.4 R140, [R182+0x3000] ;  /* 0x00300000b68c783b */ /* 0x000e6e0000004200 */
[C---:B------:R-:W-:Y:S08]  /*9560*/  HMMA.16816.F32.BF16 R44, R136.reuse, R148, R44 ;  /* 0x00000094882c723c */ /* 0x040ff0000004182c */
[C---:B------:R-:W-:Y:S01]  /*9570*/  HMMA.16816.F32.BF16 R48, R136.reuse, R150, R48 ;  /* 0x000000968830723c */ /* 0x040fe20000041830 */
[----:B------:R-:W2:Y:S07]  /*9580*/  LDSM.16.MT88.4 R148, [R252+0x5000] ;  /* 0x00500000fc94783b */ /* 0x000eae0000004200 */
        /* <DEDUP_REMOVED lines=18> */
[C---:B---3--:R-:W-:Y:S07]  /*96b0*/  HMMA.16816.F32.BF16 R100, R136.reuse, R144, R100 ;  /* 0x000000908864723c */ /* 0x048fee0000041864 */
[----:B------:R-:W-:Y:S01]  /*96c0*/  MOV R145, R183 ;  /* 0x000000b700917202 */ /* 0x000fe20000000f00 */
[C---:B------:R-:W-:Y:S04]  /*96d0*/  HMMA.16816.F32.BF16 R104, R136.reuse, R146, R104 ;  /* 0x000000928868723c */ /* 0x040fe80000041868 */
[----:B------:R-:W-:Y:S03]  /*96e0*/  MOV R144, R186 ;  /* 0x000000ba00907202 */ /* 0x000fe60000000f00 */
[----:B------:R-:W-:Y:S01]  /*96f0*/  MOV R146, R163 ;  /* 0x000000a300927202 */ /* 0x000fe20000000f00 */
[C---:B-1----:R-:W-:Y:S01]  /*9700*/  HMMA.16816.F32.BF16 R108, R136.reuse, R140, R108 ;  /* 0x0000008c886c723c */ /* 0x042fe2000004186c */
[----:B------:R-:W-:Y:S03]  /*9710*/  LDSM.16.MT88.4 R160, [R251+0x1800] ;  /* 0x00180000fba0783b */ /* 0x000fe60000004200 */
[----:B------:R-:W-:Y:S04]  /*9720*/  MOV R147, R166 ;  /* 0x000000a600937202 */ /* 0x000fe80000000f00 */
[C---:B------:R-:W-:Y:S01]  /*9730*/  HMMA.16816.F32.BF16 R112, R136.reuse, R142, R112 ;  /* 0x0000008e8870723c */ /* 0x040fe20000041870 */
[----:B------:R-:W1:Y:S07]  /*9740*/  LDSM.16.MT88.4 R140, [R248+0x1800] ;  /* 0x00180000f88c783b */ /* 0x000e6e0000004200 */
[C---:B------:R-:W-:Y:S07]  /*9750*/  HMMA.16816.F32.BF16 R116, R136.reuse, R148, R116 ;  /* 0x000000948874723c */ /* 0x040fee0000041874 */
[----:B------:R-:W-:Y:S01]  /*9760*/  MOV R149, R182 ;  /* 0x000000b600957202 */ /* 0x000fe20000000f00 */
[C---:B------:R-:W-:Y:S01]  /*9770*/  HMMA.16816.F32.BF16 R120, R136.reuse, R150, R120 ;  /* 0x000000968878723c */ /* 0x040fe20000041878 */
[----:B------:R-:W-:Y:S03]  /*9780*/  LDSM.16.MT88.4 R180, [R248+0x3800] ;  /* 0x00380000f8b4783b */ /* 0x000fe60000004200 */
[----:B------:R-:W-:Y:S03]  /*9790*/  IMAD.MOV.U32 R148, RZ, RZ, R167 ;  /* 0x000000ffff947224 */ /* 0x000fe600078e00a7 */
[----:B------:R-:W-:Y:S01]  /*97a0*/  MOV R150, R165 ;  /* 0x000000a500967202 */ /* 0x000fe20000000f00 */
[C---:B--2---:R-:W-:Y:S04]  /*97b0*/  HMMA.16816.F32.BF16 R124, R136.reuse, R152, R124 ;  /* 0x00000098887c723c */ /* 0x044fe8000004187c */
[----:B------:R-:W-:Y:S01]  /*97c0*/  IMAD.MOV.U32 R151, RZ, RZ, R164 ;  /* 0x000000ffff977224 */ /* 0x000fe200078e00a4 */
[----:B------:R-:W-:Y:S01]  /*97d0*/  F2FP.BF16.PACK_AB R168, R150, R3 ;  /* 0x0000000396a8723e */ /* 0x000fe200000010ff */
[----:B------:R2:W3:Y:S01]  /*97e0*/  LDSM.16.MT88.4 R164, [R149+0x1800] ;  /* 0x0018000095a4783b */ /* 0x0004e20000004200 */
[----:B------:R-:W-:Y:S01]  /*97f0*/  MOV R152, R171 ;  /* 0x000000ab00987202 */ /* 0x000fe20000000f00 */
[----:B------:R-:W-:Y:S04]  /*9800*/  HMMA.16816.F32.BF16 R128, R136, R154, R128 ;  /* 0x0000009a8880723c */ /* 0x000fe80000041880 */
[----:B------:R-:W-:Y:S02]  /*9810*/  MOV R153, R170 ;  /* 0x000000aa00997202 */ /* 0x000fe40000000f00 */
[----:B------:R-:W-:Y:S01]  /*9820*/  F2FP.BF16.PACK_AB R170, R188, R190 ;  /* 0x000000bebcaa723e */ /* 0x000fe200000010ff */
[----:B------:R-:W-:Y:S01]  /*9830*/  IMAD.MOV.U32 R155, RZ, RZ, R187 ;  /* 0x000000ffff9b7224 */ /* 0x000fe200078e00bb */
[----:B------:R-:W-:Y:S01]  /*9840*/  F2FP.BF16.PACK_AB R171, R134, R135 ;  /* 0x0000008786ab723e */ /* 0x000fe200000010ff */
[----:B------:R-:W4:Y:S06]  /*9850*/  LDSM.16.MT88.4 R184, [R252+0x3800] ;  /* 0x00380000fcb8783b */ /* 0x000f2c0000004200 */
[C---:B-1----:R-:W-:Y:S07]  /*9860*/  HMMA.16816.F32.BF16 R136, R168.reuse, R140, R4 ;  /* 0x0000008ca888723c */ /* 0x042fee0000041804 */
[----:B------:R-:W-:Y:S01]  /*9870*/  MOV R5, R150 ;  /* 0x0000009600057202 */ /* 0x000fe20000000f00 */
[C---:B------:R-:W-:Y:S04]  /*9880*/  HMMA.16816.F32.BF16 R140, R168.reuse, R142, R8 ;  /* 0x0000008ea88c723c */ /* 0x040fe80000041808 */
[----:B------:R-:W-:Y:S01]  /*9890*/  MOV R6, R151 ;  /* 0x0000009700067202 */ /* 0x000fe20000000f00 */
[----:B------:R-:W-:Y:S01]  /*98a0*/  IMAD.MOV.U32 R7, RZ, RZ, R148 ;  /* 0x000000ffff077224 */ /* 0x000fe200078e0094 */
[----:B------:R-:W-:Y:S01]  /*98b0*/  MOV R4, R155 ;  /* 0x0000009b00047202 */ /* 0x000fe20000000f00 */
[----:B------:R-:W-:Y:S01]  /*98c0*/  IMAD.MOV.U32 R11, RZ, RZ, R145 ;  /* 0x000000ffff0b7224 */ /* 0x000fe200078e0091 */
[----:B------:R-:W-:Y:S04]  /*98d0*/  MOV R8, R146 ;  /* 0x0000009200087202 */ /* 0x000fe80000000f00 */
[----:B------:R-:W-:Y:S02]  /*98e0*/  MOV R9, R147 ;  /* 0x0000009300097202 */ /* 0x000fe40000000f00 */
[----:B------:R-:W-:Y:S02]  /*98f0*/  MOV R10, R144 ;  /* 0x00000090000a7202 */ /* 0x000fe40000000f00 */
[C---:B------:R-:W-:Y:S07]  /*9900*/  HMMA.16816.F32.BF16 R144, R168.reuse, R156, R12 ;  /* 0x0000009ca890723c */ /* 0x040fee000004180c */
[----:B------:R-:W-:Y:S02]  /*9910*/  MOV R15, R149 ;  /* 0x00000095000f7202 */ /* 0x000fe40000000f00 */
[C---:B--2---:R-:W-:Y:S07]  /*9920*/  HMMA.16816.F32.BF16 R148, R168.reuse, R158, R16 ;  /* 0x0000009ea894723c */ /* 0x044fee0000041810 */
[----:B------:R-:W-:Y:S02]  /*9930*/  MOV R18, R152 ;  /* 0x0000009800127202 */ /* 0x000fe40000000f00 */
[----:B------:R-:W-:Y:S02]  /*9940*/  MOV R19, R153 ;  /* 0x0000009900137202 */ /* 0x000fe40000000f00 */
[C---:B------:R-:W-:Y:S07]  /*9950*/  HMMA.16816.F32.BF16 R152, R168.reuse, R160, R20 ;  /* 0x000000a0a898723c */ /* 0x040fee0000041814 */
[----:B------:R-:W-:Y:S01]  /*9960*/  MOV R23, R4 ;  /* 0x0000000400177202 */ /* 0x000fe20000000f00 */
[C---:B------:R-:W-:Y:S01]  /*9970*/  HMMA.16816.F32.BF16 R156, R168.reuse, R162, R24 ;  /* 0x000000a2a89c723c */ /* 0x040fe20000041818 */
[----:B------:R-:W-:Y:S03]  /*9980*/  LDSM.16.MT88.4 R24, [R251+0x7800] ;  /* 0x00780000fb18783b */ /* 0x000fe60000004200 */
[----:B------:R-:W-:Y:S04]  /*9990*/  IMAD.MOV.U32 R22, RZ, RZ, R15 ;  /* 0x000000ffff167224 */ /* 0x000fe800078e000f */
[C---:B---3--:R-:W-:Y:S01]  /*99a0*/  HMMA.16816.F32.BF16 R160, R168.reuse, R164, R28 ;  /* 0x000000a4a8a0723c */ /* 0x048fe2000004181c */
[----:B------:R-:W2:Y:S04]  /*99b0*/  LDL R31, [R1+0x84] ;  /* 0x00008400011f7983 */ /* 0x000ea80000100800 */
[----:B------:R-:W-:Y:S02]  /*99c0*/  LDSM.16.MT88.4 R12, [R248+0x5800] ;  /* 0x00580000f80c783b */ /* 0x000fe40000004200 */
[----:B------:R-:W-:Y:S01]  /*99d0*/  IMAD.MOV.U32 R28, RZ, RZ, R7 ;  /* 0x000000ffff1c7224 */ /* 0x000fe200078e0007 */
[C---:B------:R-:W-:Y:S04]  /*99e0*/  HMMA.16816.F32.BF16 R164, R168.reuse, R166, R32 ;  /* 0x000000a6a8a4723c */ /* 0x040fe80000041820 */
[----:B------:R-:W-:Y:S02]  /*99f0*/  MOV R29, R6 ;  /* 0x00000006001d7202 */ /* 0x000fe40000000f00 */
[----:B------:R-:W-:Y:S01]  /*9a00*/  MOV R30, R5 ;  /* 0x00000005001e7202 */ /* 0x000fe20000000f00 */
[----:B------:R-:W-:Y:S01]  /*9a10*/  IMAD.MOV.U32 R32, RZ, RZ, R11 ;  /* 0x000000ffff207224 */ /* 0x000fe200078e000b */
[C---:B------:R-:W-:Y:S01]  /*9a20*/  HMMA.16816.F32.BF16 R36, R168.reuse, R180, R36 ;  /* 0x000000b4a824723c */ /* 0x040fe20000041824 */
[----:B------:R-:W1:Y:S03]  /*9a30*/  LDSM.16.MT88.4 R4, [R251+0x3800] ;  /* 0x00380000fb04783b */ /* 0x000e660000004200 */
[----:B------:R-:W-:Y:S02]  /*9a40*/  MOV R34, R9 ;  /* 0x0000000900227202 */ /* 0x000fe40000000f00 */
[----:B------:R-:W-:Y:S02]  /*9a50*/  MOV R33, R10 ;  /* 0x0000000a00217202 */ /* 0x000fe40000000f00 */
[C---:B------:R-:W-:Y:S04]  /*9a60*/  HMMA.16816.F32.BF16 R40, R168.reuse, R182, R40 ;  /* 0x000000b6a828723c */ /* 0x040fe80000041828 */
[----:B------:R-:W-:Y:S02]  /*9a70*/  MOV R180, R18 ;  /* 0x0000001200b47202 */ /* 0x000fe40000000f00 */
[----:B------:R-:W-:Y:S01]  /*9a80*/  MOV R181, R19 ;  /* 0x0000001300b57202 */ /* 0x000fe20000000f00 */
[----:B------:R-:W-:Y:S01]  /*9a90*/  IMAD.MOV.U32 R183, RZ, RZ, R23 ;  /* 0x000000ffffb77224 */ /* 0x000fe200078e0017 */
[C---:B----4-:R-:W-:Y:S01]  /*9aa0*/  HMMA.16816.F32.BF16 R44, R168.reuse, R184, R44 ;  /* 0x000000b8a82c723c */ /* 0x050fe2000004182c */
[----:B------:R-:W-:Y:S03]  /*9ab0*/  LDSM.16.MT88.4 R16, [R252+0x5800] ;  /* 0x00580000fc10783b */ /* 0x000fe60000004200 */
[----:B------:R-:W-:Y:S01]  /*9ac0*/  FADD.FTZ R2, R180, R2 ;  /* 0x00000002b4027221 */ /* 0x000fe20000010000 */
[----:B------:R-:W-:Y:S01]  /*9ad0*/  MOV R35, R8 ;  /* 0x0000000800237202 */ /* 0x000fe20000000f00 */
[----:B------:R-:W-:Y:S01]  /*9ae0*/  FADD.FTZ R0, R183, R0 ;  /* 0x00000000b7007221 */ /* 0x000fe20000010000 */
[----:B------:R-:W-:Y:S01]  /*9af0*/  MOV R182, R22 ;  /* 0x0000001600b67202 */ /* 0x000fe20000000f00 */
[C---:B------:R-:W-:Y:S01]  /*9b00*/  HMMA.16816.F32.BF16 R48, R168.reuse, R186, R48 ;  /* 0x000000baa830723c */ /* 0x040fe20000041830 */
[----:B------:R-:W3:Y:S03]  /*9b10*/  LDSM.16.MT88.4 R8, [R22+0x3800] ;  /* 0x003800001608783b */ /* 0x000ee60000004200 */
[----:B------:R-:W-:Y:S02]  /*9b20*/  FADD.FTZ R2, R32, R2 ;  /* 0x0000000220027221 */ /* 0x000fe40000010000 */
[----:B------:R-:W-:Y:S02]  /*9b30*/  FADD.FTZ R0, R181, R0 ;  /* 0x00000000b5007221 */ /* 0x000fe40000010000 */
[----:B------:R-:W-:Y:S01]  /*9b40*/  FADD.FTZ R2, R34, R2 ;  /* 0x0000000222027221 */ /* 0x000fe20000010000 */
[----:B------:R-:W4:Y:S03]  /*9b50*/  LDSM.16.MT88.4 R20, [R251+0x5800] ;  /* 0x00580000fb14783b */ /* 0x000f260000004200 */
[----:B------:R-:W-:Y:S02]  /*9b60*/  FADD.FTZ R0, R33, R0 ;  /* 0x0000000021007221 */ /* 0x000fe40000010000 */
[----:B------:R-:W-:Y:S02]  /*9b70*/  FADD.FTZ R2, R28, R2 ;  /* 0x000000021c027221 */ /* 0x000fe40000010000 */
[----:B------:R-:W-:Y:S01]  /*9b80*/  FADD.FTZ R0, R35, R0 ;  /* 0x0000000023007221 */ /* 0x000fe20000010000 */
[C---:B-1----:R-:W-:Y:S03]  /*9b90*/  HMMA.16816.F32.BF16 R52, R168.reuse, R4, R52 ;  /* 0x00000004a834723c */ /* 0x042fe60000041834 */
[----:B------:R-:W-:Y:S02]  /*9ba0*/  FADD.FTZ R2, R3, R2 ;  /* 0x0000000203027221 */ /* 0x000fe40000010000 */
[----:B------:R-:W-:Y:S03]  /*9bb0*/  FADD.FTZ R0, R29, R0 ;  /* 0x000000001d007221 */ /* 0x000fe60000010000 */
[C---:B------:R-:W-:Y:S01]  /*9bc0*/  HMMA.16816.F32.BF16 R56, R168.reuse, R6, R56 ;  /* 0x00000006a838723c */ /* 0x040fe20000041838 */
[----:B------:R-:W1:Y:S03]  /*9bd0*/  LDSM.16.MT88.4 R4, [R182+0x5800] ;  /* 0x00580000b604783b */ /* 0x000e660000004200 */
[----:B------:R-:W-:Y:S02]  /*9be0*/  FADD.FTZ R3, R189, R0 ;  /* 0x00000000bd037221 */ /* 0x000fe40000010000 */
[----:B------:R-:W-:Y:S02]  /*9bf0*/  FADD.FTZ R0, R30, R2 ;  /* 0x000000021e007221 */ /* 0x000fe40000010000 */
[----:B------:R-:W-:Y:S04]  /*9c00*/  FADD.FTZ R3, R191, R3 ;  /* 0x00000003bf037221 */ /* 0x000fe80000010000 */
[----:B------:R-:W-:Y:S02]  /*9c10*/  FADD.FTZ R2, R190, R0 ;  /* 0x00000000be027221 */ /* 0x000fe40000010000 */
[----:B------:R-:W-:Y:S01]  /*9c20*/  FADD.FTZ R0, R135, R3 ;  /* 0x0000000387007221 */ /* 0x000fe20000010000 */
[----:B------:R-:W-:Y:S01]  /*9c30*/  MOV R3, R133 ;  /* 0x0000008500037202 */ /* 0x000fe20000000f00 */
[C---:B---3--:R-:W-:Y:S03]  /*9c40*/  HMMA.16816.F32.BF16 R60, R168.reuse, R8, R60 ;  /* 0x00000008a83c723c */ /* 0x048fe6000004183c */
[----:B------:R-:W-:Y:S02]  /*9c50*/  FADD.FTZ R2, R188, R2 ;  /* 0x00000002bc027221 */ /* 0x000fe40000010000 */
[----:B------:R-:W-:Y:S01]  /*9c60*/  FADD.FTZ R0, R134, R0 ;  /* 0x0000000086007221 */ /* 0x000fe20000010000 */
[----:B------:R-:W-:Y:S02]  /*9c70*/  MOV R134, R132 ;  /* 0x0000008400867202 */ /* 0x000fe40000000f00 */
[C---:B------:R-:W-:Y:S01]  /*9c80*/  HMMA.16816.F32.BF16 R64, R168.reuse, R10, R64 ;  /* 0x0000000aa840723c */ /* 0x040fe20000041840 */
[----:B------:R-:W3:Y:S07]  /*9c90*/  LDSM.16.MT88.4 R8, [R248+0x7800] ;  /* 0x00780000f808783b */ /* 0x000eee0000004200 */
[C---:B------:R-:W-:Y:S08]  /*9ca0*/  HMMA.16816.F32.BF16 R68, R168.reuse, R12, R68 ;  /* 0x0000000ca844723c */ /* 0x040ff00000041844 */
[C---:B------:R-:W-:Y:S01]  /*9cb0*/  HMMA.16816.F32.BF16 R72, R168.reuse, R14, R72 ;  /* 0x0000000ea848723c */ /* 0x040fe20000041848 */
[----:B------:R-:W3:Y:S07]  /*9cc0*/  LDSM.16.MT88.4 R12, [R252+0x7800] ;  /* 0x00780000fc0c783b */ /* 0x000eee0000004200 */
[C---:B------:R-:W-:Y:S08]  /*9cd0*/  HMMA.16816.F32.BF16 R76, R168.reuse, R16, R76 ;  /* 0x00000010a84c723c */ /* 0x040ff0000004184c */
[C---:B------:R-:W-:Y:S01]  /*9ce0*/  HMMA.16816.F32.BF16 R80, R168.reuse, R18, R80 ;  /* 0x00000012a850723c */ /* 0x040fe20000041850 */
[----:B------:R-:W3:Y:S07]  /*9cf0*/  LDSM.16.MT88.4 R16, [R182+0x7800] ;  /* 0x00780000b610783b */ /* 0x000eee0000004200 */
[C---:B----4-:R-:W-:Y:S08]  /*9d00*/  HMMA.16816.F32.BF16 R84, R168.reuse, R20, R84 ;  /* 0x00000014a854723c */ /* 0x050ff00000041854 */
[C---:B------:R-:W-:Y:S08]  /*9d10*/  HMMA.16816.F32.BF16 R88, R168.reuse, R22, R88 ;  /* 0x00000016a858723c */ /* 0x040ff00000041858 */
[C---:B-1----:R-:W-:Y:S08]  /*9d20*/  HMMA.16816.F32.BF16 R92, R168.reuse, R4, R92 ;  /* 0x00000004a85c723c */ /* 0x042ff0000004185c */
        /* <DEDUP_REMOVED lines=8> */
[----:B------:R-:W-:Y:S03]  /*9db0*/  HMMA.16816.F32.BF16 R128, R168, R18, R128 ;  /* 0x00000012a880723c */ /* 0x000fe60000041880 */
[----:B--2---:R-:W-:Y:S02]  /*9dc0*/  ISETP.GT.AND P0, PT, R174, R31, PT ;  /* 0x0000001fae00720c */ /* 0x004fe40003f04270 */
[----:B------:R1:W5:Y:S04]  /*9dd0*/  LDL.LU R174, [R1+0xf8] ;  /* 0x0000f80001ae7983 */ /* 0x0003680000300800 */
[----:B------:R-:W-:Y:S04]  /*9de0*/  STL [R1+0x7c], R2 ;  /* 0x00007c0201007387 */ /* 0x000fe80000100800 */
[----:B------:R-:W-:Y:S04]  /*9df0*/  STL [R1+0x5c], R175 ;  /* 0x00005caf01007387 */ /* 0x000fe80000100800 */
[----:B------:R2:W-:Y:S02]  /*9e00*/  STL [R1+0x80], R0 ;  /* 0x0000800001007387 */ /* 0x0005e40000100800 */
[----:B--2---:R-:W-:Y:S02]  /*9e10*/  MOV R0, R175 ;  /* 0x000000af00007202 */ /* 0x004fe40000000f00 */
[----:B------:R1:W5:Y:S04]  /*9e20*/  LDL.LU R175, [R1+0xf4] ;  /* 0x0000f40001af7983 */ /* 0x0003680000300800 */
[----:B------:R1:W-:Y:S01]  /*9e30*/  STL [R1+0x60], R0 ;  /* 0x0000600001007387 */ /* 0x0003e20000100800 */
[----:B------:R-:W-:-:S05]  /*9e40*/  @P0 BRA `(.L_x_477) ;  /* 0xffffbc9000000947 */ /* 0x000fca000383ffff */
.L_x_476:
[----:B-1----:R-:W2:Y:S02]  /*9e50*/  LDL R0, [R1+0x5c] ;  /* 0x00005c0001007983 */ /* 0x002ea40000100800 */
[----:B--2---:R-:W-:-:S13]  /*9e60*/  ISETP.GE.AND P0, PT, R0, RZ, PT ;  /* 0x000000ff0000720c */ /* 0x004fda0003f06270 */
[----:B------:R-:W-:Y:S05]  /*9e70*/  @!P0 BRA `(.L_x_478) ;  /* 0x00003db000008947 */ /* 0x000fea0003800000 */
[----:B------:R-:W-:Y:S02]  /*9e80*/  MOV R135, R132 ;  /* 0x0000008400877202 */ /* 0x000fe40000000f00 */
[----:B------:R-:W-:Y:S02]  /*9e90*/  MOV R134, R133 ;  /* 0x0000008500867202 */ /* 0x000fe40000000f00 */
.L_x_479:
[----:B------:R-:W2:Y:S01]  /*9ea0*/  LDL R133, [R1+0x8] ;  /* 0x0000080001857983 */ /* 0x000ea20000100800 */
[----:B------:R-:W-:Y:S04]  /*9eb0*/  DEPBAR.LE SB0, 0x0 ;  /* 0x000080000000791a */ /* 0x000fe80000000000 */
[----:B------:R-:W3:Y:S01]  /*9ec0*/  LDL.64 R30, [R1+0x70] ;  /* 0x00007000011e7983 */ /* 0x000ee20000100a00 */
[----:B------:R-:W-:Y:S05]  /*9ed0*/  WARPSYNC 0xffffffff ;  /* 0xffffffff00007948 */ /* 0x000fea0003800000 */
[----:B------:R-:W4:Y:S04]  /*9ee0*/  LDL R29, [R1+0x44] ;  /* 0x00004400011d7983 */ /* 0x000f280000100800 */
[----:B------:R-:W4:Y:S04]  /*9ef0*/  LDL R23, [R1+0x78] ;  /* 0x0000780001177983 */ /* 0x000f280000100800 */
[----:B------:R-:W4:Y:S04]  /*9f00*/  LDL R28, [R1+0x40] ;  /* 0x00004000011c7983 */ /* 0x000f280000100800 */
[----:B------:R-:W4:Y:S04]  /*9f10*/  LDL R14, [R1+0x3c] ;  /* 0x00003c00010e7983 */ /* 0x000f280000100800 */
[----:B------:R-:W4:Y:S04]  /*9f20*/  LDL.LU R132, [R1+0x5c] ;  /* 0x00005c0001847983 */ /* 0x000f280000300800 */
[----:B------:R1:W-:Y:S04]  /*9f30*/  STL [R1+0x11c], R131 ;  /* 0x00011c8301007387 */ /* 0x0003e80000100800 */
[----:B------:R-:W-:Y:S08]  /*9f40*/  BAR.SYNC.DEFER_BLOCKING 0x0 ;  /* 0x0000000000007b1d */ /* 0x000ff00000010000 */
[----:B------:R-:W2:Y:S08]  /*9f50*/  LDSM.16.M88.4 R8, [R249] ;  /* 0x00000000f908783b */ /* 0x000eb00000000200 */
[----:B-1----:R-:W4:Y:S04]  /*9f60*/  LDL R131, [R1+0x58] ;  /* 0x0000580001837983 */ /* 0x002f280000100800 */
[----:B------:R-:W1:Y:S08]  /*9f70*/  LDSM.16.M88.4 R16, [R249+0x800] ;  /* 0x00080000f910783b */ /* 0x000e700000000200 */
[----:B------:R-:W1:Y:S08]  /*9f80*/  LDSM.16.M88.4 R24, [R249+0x1000] ;  /* 0x00100000f918783b */ /* 0x000e700000000200 */
[----:B------:R-:W1:Y:S08]  /*9f90*/  LDSM.16.M88.4 R32, [R249+0x1800] ;  /* 0x00180000f920783b */ /* 0x000e700000000200 */
[----:B--2---:R2:W1:Y:S01]  /*9fa0*/  LDSM.16.M88.4 R168, [R133] ;  /* 0x0000000085a8783b */ /* 0x0044620000000200 */
[----:B---3--:R-:W-:Y:S07]  /*9fb0*/  IADD3 R15, P0, R30, 0x40, RZ ;  /* 0x000000401e0f7810 */ /* 0x008fee0007f1e0ff */
[----:B----4-:R3:W4:Y:S01]  /*9fc0*/  LDSM.16.M88.4 R180, [R29] ;  /* 0x000000001db4783b */ /* 0x0107220000000200 */
[----:B------:R-:W-:Y:S07]  /*9fd0*/  IADD3.X R21, RZ, R23, RZ, P0, !PT ;  /* 0x00000017ff157210 */ /* 0x000fee00007fe4ff */
[----:B------:R1:W1:Y:S08]  /*9fe0*/  LDSM.16.M88.4 R184, [R28] ;  /* 0x000000001cb8783b */ /* 0x0002700000000200 */
[----:B--2---:R-:W4:Y:S01]  /*9ff0*/  LDL R133, [R1] ;  /* 0x0000000001857983 */ /* 0x004f220000100800 */
[----:B------:R-:W-:Y:S01]  /*a000*/  SHF.R.S32.HI R0, RZ, 0x1f, R132 ;  /* 0x0000001fff007819 */ /* 0x000fe20000011484 */
[----:B------:R-:W-:Y:S02]  /*a010*/  IMAD.WIDE.U32 R6, R132, c[0x0][0x208], RZ ;  /* 0x0000820084067a25 */ /* 0x000fe400078e00ff */
[----:B------:R1:W1:Y:S02]  /*a020*/  LDSM.16.M88.4 R188, [R14] ;  /* 0x000000000ebc783b */ /* 0x0002640000000200 */
[----:B------:R-:W-:Y:S01]  /*a030*/  IMAD R0, R0, c[0x0][0x208], RZ ;  /* 0x0000820000007a24 */ /* 0x000fe200078e02ff */
[----:B------:R-:W-:Y:S03]  /*a040*/  SHF.L.U32 R4, R6, 0x6, RZ ;  /* 0x0000000606047819 */ /* 0x000fe600000006ff */
[----:B------:R-:W-:Y:S01]  /*a050*/  IMAD R0, R132, c[0x0][0x20c], R0 ;  /* 0x0000830084007a24 */ /* 0x000fe200078e0200 */
[C---:B------:R-:W-:Y:S02]  /*a060*/  IADD3 R2, P1, R4.reuse, R30, RZ ;  /* 0x0000001e04027210 */ /* 0x040fe40007f3e0ff */
[----:B------:R-:W-:Y:S02]  /*a070*/  IADD3 R3, P2, R4, R15, RZ ;  /* 0x0000000f04037210 */ /* 0x000fe40007f5e0ff */
[----:B------:R-:W-:Y:S02]  /*a080*/  IADD3 R0, R7, R0, RZ ;  /* 0x0000000007007210 */ /* 0x000fe40007ffe0ff */
[----:B------:R-:W-:Y:S02]  /*a090*/  LEA R12, P0, R2, c[0x0][0x1f8], 0x1 ;  /* 0x00007e00020c7a11 */ /* 0x000fe400078008ff */
[----:B------:R-:W-:Y:S04]  /*a0a0*/  SHF.L.U64.HI R0, R6, 0x6, R0 ;  /* 0x0000000606007819 */ /* 0x000fe80000010200 */
[----:B------:R-:W-:Y:S02]  /*a0b0*/  IADD3.X R5, R0, R23, RZ, P1, !PT ;  /* 0x0000001700057210 */ /* 0x000fe40000ffe4ff */
[C---:B------:R-:W-:Y:S02]  /*a0c0*/  LEA R6, P1, R3.reuse, c[0x0][0x1f8], 0x1 ;  /* 0x00007e0003067a11 */ /* 0x040fe400078208ff */
[----:B------:R-:W-:Y:S02]  /*a0d0*/  LEA.HI.X R13, R2, c[0x0][0x1fc], R5, 0x1, P0 ;  /* 0x00007f00020d7a11 */ /* 0x000fe400000f0c05 */
[----:B------:R-:W-:Y:S02]  /*a0e0*/  IADD3.X R7, R0, R21, RZ, P2, !PT ;  /* 0x0000001500077210 */ /* 0x000fe400017fe4ff */
[----:B------:R-:W-:Y:S02]  /*a0f0*/  IADD3 R20, P0, R30, 0x80, RZ ;  /* 0x000000801e147810 */ /* 0x000fe40007f1e0ff */
[----:B------:R-:W-:Y:S02]  /*a100*/  LEA.HI.X R7, R3, c[0x0][0x1fc], R7, 0x1, P1 ;  /* 0x00007f0003077a11 */ /* 0x000fe400008f0c07 */
[----:B------:R-:W-:Y:S02]  /*a110*/  IADD3.X R22, RZ, R23, RZ, P0, !PT ;  /* 0x00000017ff167210 */ /* 0x000fe400007fe4ff */
[----:B------:R-:W-:Y:S01]  /*a120*/  IADD3 R3, P0, R4, R20, RZ ;  /* 0x0000001404037210 */ /* 0x000fe20007f1e0ff */
[----:B------:R-:W-:Y:S01]  /*a130*/  @!PT LDS RZ, [RZ] ;  /* 0x00000000fffff984 */ /* 0x000fe20000000800 */
[----:B------:R-:W-:Y:S01]  /*a140*/  @!PT LDS RZ, [RZ] ;  /* 0x00000000fffff984 */ /* 0x000fe20000000800 */
[----:B------:R-:W-:Y:S01]  /*a150*/  @!PT LDS RZ, [RZ] ;  /* 0x00000000fffff984 */ /* 0x000fe20000000800 */
[----:B------:R1:W-:Y:S08]  /*a160*/  LDGSTS.E.BYPASS.LTC128B.128 [R131+0x100], [R12.64], !P6 ;  /* 0x001000000c837fae */ /* 0x0003f0000f101d46 */
[----:B------:R3:W-:Y:S01]  /*a170*/  LDGSTS.E.BYPASS.LTC128B.128 [R131+0x2100], [R6.64], !P5 ;  /* 0x0210000006837fae */ /* 0x0007e2000e901d46 */
[----:B-1----:R-:W-:Y:S02]  /*a180*/  MOV R12, c[0x0][0x208] ;  /* 0x00008200000c7a02 */ /* 0x002fe40000000f00 */
[----:B------:R-:W-:Y:S02]  /*a190*/  MOV R13, c[0x0][0x20c] ;  /* 0x00008300000d7a02 */ /* 0x000fe40000000f00 */
[----:B------:R-:W-:Y:S02]  /*a1a0*/  LEA R2, P1, R12, R4, 0x5 ;  /* 0x000000040c027211 */ /* 0x000fe400078228ff */
[C---:B---3--:R-:W-:Y:S02]  /*a1b0*/  LEA R6, P2, R3.reuse, c[0x0][0x1f8], 0x1 ;  /* 0x00007e0003067a11 */ /* 0x048fe400078408ff */
[----:B------:R-:W-:Y:S02]  /*a1c0*/  IADD3.X R7, R0, R22, RZ, P0, !PT ;  /* 0x0000001600077210 */ /* 0x000fe400007fe4ff */
[----:B------:R-:W-:Y:S02]  /*a1d0*/  IADD3 R5, P0, R30, 0xc0, RZ ;  /* 0x000000c01e057810 */ /* 0x000fe40007f1e0ff */
[----:B------:R-:W-:Y:S02]  /*a1e0*/  LEA.HI.X R7, R3, c[0x0][0x1fc], R7, 0x1, P2 ;  /* 0x00007f0003077a11 */ /* 0x000fe400010f0c07 */
[----:B------:R-:W-:Y:S02]  /*a1f0*/  LEA.HI.X R3, R12, R0, R13, 0x5, P1 ;  /* 0x000000000c037211 */ /* 0x000fe400008f2c0d */
[----:B------:R-:W-:Y:S01]  /*a200*/  IADD3 R4, P1, R4, R5, RZ ;  /* 0x0000000504047210 */ /* 0x000fe20007f3e0ff */
[----:B------:R1:W-:Y:S01]  /*a210*/  LDGSTS.E.BYPASS.LTC128B.128 [R131+0x4100], [R6.64], !P4 ;  /* 0x0410000006837fae */ /* 0x0003e2000e101d46 */
[----:B------:R-:W-:Y:S02]  /*a220*/  IADD3.X R29, RZ, R23, RZ, P0, !PT ;  /* 0x00000017ff1d7210 */ /* 0x000fe400007fe4ff */
[----:B------:R-:W-:Y:S02]  /*a230*/  LEA R12, P0, R4, c[0x0][0x1f8], 0x1 ;  /* 0x00007e00040c7a11 */ /* 0x000fe400078008ff */
[----:B------:R-:W-:Y:S02]  /*a240*/  IADD3 R28, P2, R2, R5, RZ ;  /* 0x00000005021c7210 */ /* 0x000fe40007f5e0ff */
[----:B-1----:R-:W-:Y:S02]  /*a250*/  IADD3.X R6, R0, R29, RZ, P1, !PT ;  /* 0x0000001d00067210 */ /* 0x002fe40000ffe4ff */
[----:B------:R-:W-:Y:S02]  /*a260*/  IADD3 R0, P1, R2, R30, RZ ;  /* 0x0000001e02007210 */ /* 0x000fe40007f3e0ff */
[----:B------:R-:W-:Y:S02]  /*a270*/  LEA.HI.X R13, R4, c[0x0][0x1fc], R6, 0x1, P0 ;  /* 0x00007f00040d7a11 */ /* 0x000fe400000f0c06 */
[----:B------:R-:W-:Y:S02]  /*a280*/  LEA R14, P0, R0, c[0x0][0x1f8], 0x1 ;  /* 0x00007e00000e7a11 */ /* 0x000fe400078008ff */
[C---:B------:R-:W-:Y:S01]  /*a290*/  IADD3.X R6, R3.reuse, R23, RZ, P1, !PT ;  /* 0x0000001703067210 */ /* 0x040fe20000ffe4ff */
[----:B------:R1:W-:Y:S01]  /*a2a0*/  LDGSTS.E.BYPASS.LTC128B.128 [R131+0x6100], [R12.64], !P3 ;  /* 0x061000000c837fae */ /* 0x0003e2000d901d46 */
[----:B------:R-:W-:Y:S02]  /*a2b0*/  IADD3 R4, P1, R2, R15, RZ ;  /* 0x0000000f02047210 */ /* 0x000fe40007f3e0ff */
[----:B------:R-:W-:Y:S02]  /*a2c0*/  LEA.HI.X R15, R0, c[0x0][0x1fc], R6, 0x1, P0 ;  /* 0x00007f00000f7a11 */ /* 0x000fe400000f0c06 */
[----:B------:R-:W-:Y:S02]  /*a2d0*/  IADD3 R0, P0, R2, R20, RZ ;  /* 0x0000001402007210 */ /* 0x000fe40007f1e0ff */
[C---:B------:R-:W-:Y:S01]  /*a2e0*/  IADD3.X R21, R3.reuse, R21, RZ, P1, !PT ;  /* 0x0000001503157210 */ /* 0x040fe20000ffe4ff */
[----:B------:R1:W-:Y:S01]  /*a2f0*/  LDGSTS.E.BYPASS.LTC128B.128 [R131+0x1100], [R14.64], !P6 ;  /* 0x011000000e837fae */ /* 0x0003e2000f101d46 */
[C---:B------:R-:W-:Y:S02]  /*a300*/  LEA R20, P1, R4.reuse, c[0x0][0x1f8], 0x1 ;  /* 0x00007e0004147a11 */ /* 0x040fe400078208ff */
[C---:B------:R-:W-:Y:S02]  /*a310*/  IADD3.X R2, R3.reuse, R22, RZ, P0, !PT ;  /* 0x0000001603027210 */ /* 0x040fe400007fe4ff */
[----:B------:R-:W-:Y:S02]  /*a320*/  LEA.HI.X R21, R4, c[0x0][0x1fc], R21, 0x1, P1 ;  /* 0x00007f0004157a11 */ /* 0x000fe400008f0c15 */
[C---:B-----5:R-:W-:Y:S03]  /*a330*/  HMMA.16816.F32.BF16 R4, R172.reuse, R8, RZ ;  /* 0x00000008ac04723c */ /* 0x060fe600000418ff */
[C---:B------:R-:W-:Y:S01]  /*a340*/  LEA R22, P0, R0.reuse, c[0x0][0x1f8], 0x1 ;  /* 0x00007e0000167a11 */ /* 0x040fe200078008ff */
[----:B------:R3:W-:Y:S01]  /*a350*/  LDGSTS.E.BYPASS.LTC128B.128 [R131+0x3100], [R20.64], !P5 ;  /* 0x0310000014837fae */ /* 0x0007e2000e901d46 */
[----:B------:R-:W-:Y:S02]  /*a360*/  IADD3.X R3, R3, R29, RZ, P2, !PT ;  /* 0x0000001d03037210 */ /* 0x000fe400017fe4ff */
[----:B------:R-:W-:Y:S01]  /*a370*/  LEA.HI.X R23, R0, c[0x0][0x1fc], R2, 0x1, P0 ;  /* 0x00007f0000177a11 */ /* 0x000fe200000f0c02 */
[C---:B------:R-:W-:Y:S01]  /*a380*/  HMMA.16816.F32.BF16 R8, R172.reuse, R10, RZ ;  /* 0x0000000aac08723c */ /* 0x040fe200000418ff */
[C---:B------:R-:W-:Y:S03]  /*a390*/  LEA R2, P0, R28.reuse, c[0x0][0x1f8], 0x1 ;  /* 0x00007e001c027a11 */ /* 0x040fe600078008ff */
[----:B------:R3:W-:Y:S01]  /*a3a0*/  LDGSTS.E.BYPASS.LTC128B.128 [R131+0x5100], [R22.64], !P4 ;  /* 0x0510000016837fae */ /* 0x0007e2000e101d46 */
[----:B------:R-:W-:Y:S02]  /*a3b0*/  LEA.HI.X R3, R28, c[0x0][0x1fc], R3, 0x1, P0 ;  /* 0x00007f001c037a11 */ /* 0x000fe400000f0c03 */
[C---:B------:R-:W-:Y:S02]  /*a3c0*/  ISETP.GT.AND P0, PT, R132.reuse, RZ, PT ;  /* 0x000000ff8400720c */ /* 0x040fe40003f04270 */
[----:B------:R-:W-:Y:S01]  /*a3d0*/  IADD3 R132, R132, -0x1, RZ ;  /* 0xffffffff84847810 */ /* 0x000fe20007ffe0ff */
[C---:B-1----:R-:W-:Y:S02]  /*a3e0*/  HMMA.16816.F32.BF16 R12, R172.reuse, R16, RZ ;  /* 0x00000010ac0c723c */ /* 0x042fe400000418ff */
[----:B------:R1:W-:Y:S06]  /*a3f0*/  LDGSTS.E.BYPASS.LTC128B.128 [R131+0x7100], [R2.64], !P3 ;  /* 0x0710000002837fae */ /* 0x0003ec000d901d46 */
[C---:B------:R-:W-:Y:S02]  /*a400*/  HMMA.16816.F32.BF16 R16, R172.reuse, R18, RZ ;  /* 0x00000012ac10723c */ /* 0x040fe400000418ff */
[----:B------:R-:W2:Y:S04]  /*a410*/  LDL R0, [R1+0x2c] ;  /* 0x00002c0001007983 */ /* 0x000ea80000100800 */
[----:B------:R-:W0:Y:S02]  /*a420*/  LDGDEPBAR ;  /* 0x00000000000079af */ /* 0x000e240000000000 */
[C---:B---3--:R-:W-:Y:S08]  /*a430*/  HMMA.16816.F32.BF16 R20, R172.reuse, R24, RZ ;  /* 0x00000018ac14723c */ /* 0x048ff000000418ff */
[C---:B------:R-:W-:Y:S01]  /*a440*/  HMMA.16816.F32.BF16 R24, R172.reuse, R26, RZ ;  /* 0x0000001aac18723c */ /* 0x040fe200000418ff */
[----:B-1----:R-:W3:Y:S04]  /*a450*/  LDL R2, [R1+0x34] ;  /* 0x0000340001027983 */ /* 0x002ee80000100800 */
[----:B------:R-:W2:Y:S03]  /*a460*/  LDL R3, [R1+0x30] ;  /* 0x0000300001037983 */ /* 0x000ea60000100800 */
[C---:B------:R-:W-:Y:S01]  /*a470*/  HMMA.16816.F32.BF16 R28, R172.reuse, R32, RZ ;  /* 0x00000020ac1c723c */ /* 0x040fe200000418ff */
[----:B------:R1:W-:Y:S07]  /*a480*/  STL [R1+0x100], R172 ;  /* 0x000100ac01007387 */ /* 0x0003ee0000100800 */
[----:B------:R-:W-:Y:S08]  /*a490*/  HMMA.16816.F32.BF16 R32, R172, R34, RZ ;  /* 0x00000022ac20723c */ /* 0x000ff000000418ff */
[C---:B------:R-:W-:Y:S08]  /*a4a0*/  HMMA.16816.F32.BF16 R4, R176.reuse, R168, R4 ;  /* 0x000000a8b004723c */ /* 0x040ff00000041804 */
[C---:B------:R-:W-:Y:S01]  /*a4b0*/  HMMA.16816.F32.BF16 R8, R176.reuse, R170, R8 ;  /* 0x000000aab008723c */ /* 0x040fe20000041808 */
[----:B-1----:R-:W2:Y:S04]  /*a4c0*/  LDL R172, [R1+0x38] ;  /* 0x0000380001ac7983 */ /* 0x002ea80000100800 */
[----:B------:R-:W-:Y:S03]  /*a4d0*/  STL [R1+0xfc], R173 ;  /* 0x0000fcad01007387 */ /* 0x000fe60000100800 */
[C---:B----4-:R-:W-:Y:S01]  /*a4e0*/  HMMA.16816.F32.BF16 R12, R176.reuse, R180, R12 ;  /* 0x000000b4b00c723c */ /* 0x050fe2000004180c */
        /* <DEDUP_REMOVED lines=11> */
[C---:B------:R-:W-:Y:S08]  /*a5a0*/  HMMA.16816.F32.BF16 R28, R176.reuse, R188, R28 ;  /* 0x000000bcb01c723c */ /* 0x040ff0000004181c */
[----:B------:R-:W-:Y:S01]  /*a5b0*/  HMMA.16816.F32.BF16 R32, R176, R190, R32 ;  /* 0x000000beb020723c */ /* 0x000fe20000041820 */
[----:B------:R-:W1:Y:S08]  /*a5c0*/  LDSM.16.M88.4 R168, [R133] ;  /* 0x0000000085a8783b */ /* 0x000e700000000200 */
[----:B------:R-:W4:Y:S08]  /*a5d0*/  LDSM.16.M88.4 R180, [R133+0x800] ;  /* 0x0008000085b4783b */ /* 0x000f300000000200 */
[----:B------:R-:W-:Y:S01]  /*a5e0*/  LDSM.16.M88.4 R184, [R133+0x1800] ;  /* 0x0018000085b8783b */ /* 0x000fe20000000200 */
[C---:B-1----:R-:W-:Y:S08]  /*a5f0*/  HMMA.16816.F32.BF16 R4, R192.reuse, R168, R4 ;  /* 0x000000a8c004723c */ /* 0x042ff00000041804 */
[C---:B------:R-:W-:Y:S01]  /*a600*/  HMMA.16816.F32.BF16 R8, R192.reuse, R170, R8 ;  /* 0x000000aac008723c */ /* 0x040fe20000041808 */
[----:B------:R-:W1:Y:S07]  /*a610*/  LDSM.16.M88.4 R168, [R133+0x1000] ;  /* 0x0010000085a8783b */ /* 0x000e6e0000000200 */
[C---:B----4-:R-:W-:Y:S08]  /*a620*/  HMMA.16816.F32.BF16 R12, R192.reuse, R180, R12 ;  /* 0x000000b4c00c723c */ /* 0x050ff0000004180c */
[C---:B------:R-:W-:Y:S01]  /*a630*/  HMMA.16816.F32.BF16 R16, R192.reuse, R182, R16 ;  /* 0x000000b6c010723c */ /* 0x040fe20000041810 */
[----:B------:R-:W4:Y:S07]  /*a640*/  LDSM.16.M88.4 R180, [R250] ;  /* 0x00000000fab4783b */ /* 0x000f2e0000000200 */
[C---:B-1----:R-:W-:Y:S08]  /*a650*/  HMMA.16816.F32.BF16 R20, R192.reuse, R168, R20 ;  /* 0x000000a8c014723c */ /* 0x042ff00000041814 */
[C---:B------:R-:W-:Y:S01]  /*a660*/  HMMA.16816.F32.BF16 R24, R192.reuse, R170, R24 ;  /* 0x000000aac018723c */ /* 0x040fe20000041818 */
[----:B------:R-:W1:Y:S07]  /*a670*/  LDSM.16.M88.4 R168, [R250+0x800] ;  /* 0x00080000faa8783b */ /* 0x000e6e0000000200 */
[C---:B------:R-:W-:Y:S08]  /*a680*/  HMMA.16816.F32.BF16 R28, R192.reuse, R184, R28 ;  /* 0x000000b8c01c723c */ /* 0x040ff0000004181c */
[----:B------:R-:W-:Y:S01]  /*a690*/  HMMA.16816.F32.BF16 R32, R192, R186, R32 ;  /* 0x000000bac020723c */ /* 0x000fe20000041820 */
[----:B------:R-:W1:Y:S07]  /*a6a0*/  LDSM.16.M88.4 R184, [R250+0x1000] ;  /* 0x00100000fab8783b */ /* 0x000e6e0000000200 */
[C---:B----4-:R-:W-:Y:S08]  /*a6b0*/  HMMA.16816.F32.BF16 R4, R196.reuse, R180, R4 ;  /* 0x000000b4c404723c */ /* 0x050ff00000041804 */
[C---:B------:R-:W-:Y:S01]  /*a6c0*/  HMMA.16816.F32.BF16 R8, R196.reuse, R182, R8 ;  /* 0x000000b6c408723c */ /* 0x040fe20000041808 */
[----:B------:R-:W4:Y:S07]  /*a6d0*/  LDSM.16.M88.4 R180, [R250+0x1800] ;  /* 0x00180000fab4783b */ /* 0x000f2e0000000200 */
[C---:B-1----:R-:W-:Y:S08]  /*a6e0*/  HMMA.16816.F32.BF16 R12, R196.reuse, R168, R12 ;  /* 0x000000a8c40c723c */ /* 0x042ff0000004180c */
[C---:B------:R-:W-:Y:S01]  /*a6f0*/  HMMA.16816.F32.BF16 R16, R196.reuse, R170, R16 ;  /* 0x000000aac410723c */ /* 0x040fe20000041810 */
[----:B------:R-:W1:Y:S07]  /*a700*/  LDSM.16.M88.4 R168, [R249+0x2000] ;  /* 0x00200000f9a8783b */ /* 0x000e6e0000000200 */
[C---:B------:R-:W-:Y:S08]  /*a710*/  HMMA.16816.F32.BF16 R20, R196.reuse, R184, R20 ;  /* 0x000000b8c414723c */ /* 0x040ff00000041814 */
[C---:B------:R-:W-:Y:S01]  /*a720*/  HMMA.16816.F32.BF16 R24, R196.reuse, R186, R24 ;  /* 0x000000bac418723c */ /* 0x040fe20000041818 */
[----:B------:R-:W3:Y:S07]  /*a730*/  LDSM.16.M88.4 R184, [R249+0x2800] ;  /* 0x00280000f9b8783b */ /* 0x000eee0000000200 */
[C---:B----4-:R-:W-:Y:S08]  /*a740*/  HMMA.16816.F32.BF16 R28, R196.reuse, R180, R28 ;  /* 0x000000b4c41c723c */ /* 0x050ff0000004181c */
[----:B------:R-:W-:Y:S01]  /*a750*/  HMMA.16816.F32.BF16 R32, R196, R182, R32 ;  /* 0x000000b6c420723c */ /* 0x000fe20000041820 */
[----:B------:R-:W4:Y:S07]  /*a760*/  LDSM.16.M88.4 R180, [R249+0x3000] ;  /* 0x00300000f9b4783b */ /* 0x000f2e0000000200 */
[C---:B-1----:R-:W-:Y:S08]  /*a770*/  HMMA.16816.F32.BF16 R4, R200.reuse, R168, R4 ;  /* 0x000000a8c804723c */ /* 0x042ff00000041804 */
[C---:B------:R-:W-:Y:S01]  /*a780*/  HMMA.16816.F32.BF16 R8, R200.reuse, R170, R8 ;  /* 0x000000aac808723c */ /* 0x040fe20000041808 */
[----:B------:R-:W1:Y:S07]  /*a790*/  LDSM.16.M88.4 R168, [R249+0x3800] ;  /* 0x00380000f9a8783b */ /* 0x000e6e0000000200 */
[C---:B---3--:R-:W-:Y:S08]  /*a7a0*/  HMMA.16816.F32.BF16 R12, R200.reuse, R184, R12 ;  /* 0x000000b8c80c723c */ /* 0x048ff0000004180c */
[C---:B------:R-:W-:Y:S01]  /*a7b0*/  HMMA.16816.F32.BF16 R16, R200.reuse, R186, R16 ;  /* 0x000000bac810723c */ /* 0x040fe20000041810 */
[----:B--2---:R2:W3:Y:S07]  /*a7c0*/  LDSM.16.M88.4 R184, [R172] ;  /* 0x00000000acb8783b */ /* 0x0044ee0000000200 */
[C---:B----4-:R-:W-:Y:S08]  /*a7d0*/  HMMA.16816.F32.BF16 R20, R200.reuse, R180, R20 ;  /* 0x000000b4c814723c */ /* 0x050ff00000041814 */
[C---:B------:R-:W-:Y:S01]  /*a7e0*/  HMMA.16816.F32.BF16 R24, R200.reuse, R182, R24 ;  /* 0x000000b6c818723c */ /* 0x040fe20000041818 */
[----:B------:R4:W3:Y:S07]  /*a7f0*/  LDSM.16.M88.4 R180, [R2] ;  /* 0x0000000002b4783b */ /* 0x0008ee0000000200 */
[C---:B-1----:R-:W-:Y:S01]  /*a800*/  HMMA.16816.F32.BF16 R28, R200.reuse, R168, R28 ;  /* 0x000000a8c81c723c */ /* 0x042fe2000004181c */
[----:B--2---:R-:W2:Y:S07]  /*a810*/  LDL R172, [R1+0x28] ;  /* 0x0000280001ac7983 */ /* 0x004eae0000100800 */
[----:B------:R-:W-:Y:S01]  /*a820*/  HMMA.16816.F32.BF16 R32, R200, R170, R32 ;  /* 0x000000aac820723c */ /* 0x000fe20000041820 */
[----:B------:R1:W1:Y:S08]  /*a830*/  LDSM.16.M88.4 R168, [R3] ;  /* 0x0000000003a8783b */ /* 0x0002700000000200 */
[----:B----4-:R-:W4:Y:S01]  /*a840*/  LDL R2, [R1+0x20] ;  /* 0x0000200001027983 */ /* 0x010f220000100800 */
[C---:B---3--:R-:W-:Y:S08]  /*a850*/  HMMA.16816.F32.BF16 R4, R204.reuse, R184, R4 ;  /* 0x000000b8cc04723c */ /* 0x048ff00000041804 */
[C---:B------:R-:W-:Y:S01]  /*a860*/  HMMA.16816.F32.BF16 R8, R204.reuse, R186, R8 ;  /* 0x000000bacc08723c */ /* 0x040fe20000041808 */
[----:B------:R3:W3:Y:S07]  /*a870*/  LDSM.16.M88.4 R184, [R0] ;  /* 0x0000000000b8783b */ /* 0x0006ee0000000200 */
[C---:B------:R-:W-:Y:S01]  /*a880*/  HMMA.16816.F32.BF16 R12, R204.reuse, R180, R12 ;  /* 0x000000b4cc0c723c */ /* 0x040fe2000004180c */
[----:B-1----:R-:W4:Y:S07]  /*a890*/  LDL R3, [R1+0x24] ;  /* 0x0000240001037983 */ /* 0x002f2e0000100800 */
[C---:B------:R-:W-:Y:S01]  /*a8a0*/  HMMA.16816.F32.BF16 R16, R204.reuse, R182, R16 ;  /* 0x000000b6cc10723c */ /* 0x040fe20000041810 */
[----:B------:R-:W1:Y:S07]  /*a8b0*/  LDSM.16.M88.4 R180, [R133+0x2000] ;  /* 0x0020000085b4783b */ /* 0x000e6e0000000200 */
[C---:B------:R-:W-:Y:S01]  /*a8c0*/  HMMA.16816.F32.BF16 R20, R204.reuse, R168, R20 ;  /* 0x000000a8cc14723c */ /* 0x040fe20000041814 */
[----:B---3--:R-:W4:Y:S07]  /*a8d0*/  LDL R0, [R1+0x1c] ;  /* 0x00001c0001007983 */ /* 0x008f2e0000100800 */
        /* <DEDUP_REMOVED lines=38> */
[----:B--2---:R1:W2:Y:S08]  /*ab40*/  LDSM.16.M88.4 R180, [R172] ;  /* 0x00000000acb4783b */ /* 0x0042b00000000200 */
[----:B----4-:R4:W-:Y:S08]  /*ab50*/  LDSM.16.M88.4 R184, [R2] ;  /* 0x0000000002b8783b */ /* 0x0109f00000000200 */
[----:B-1----:R-:W3:Y:S04]  /*ab60*/  LDL R172, [R1+0x18] ;  /* 0x0000180001ac7983 */ /* 0x002ee80000100800 */
[----:B------:R1:W1:Y:S01]  /*ab70*/  LDSM.16.M88.4 R168, [R3] ;  /* 0x0000000003a8783b */ /* 0x0002620000000200 */
[C---:B--2---:R-:W-:Y:S07]  /*ab80*/  HMMA.16816.F32.BF16 R4, R220.reuse, R180, R4 ;  /* 0x000000b4dc04723c */ /* 0x044fee0000041804 */
[----:B----4-:R-:W2:Y:S01]  /*ab90*/  LDL R2, [R1+0x10] ;  /* 0x0000100001027983 */ /* 0x010ea20000100800 */
[C---:B------:R-:W-:Y:S03]  /*aba0*/  HMMA.16816.F32.BF16 R8, R220.reuse, R182, R8 ;  /* 0x000000b6dc08723c */ /* 0x040fe60000041808 */
[----:B------:R4:W1:Y:S08]  /*abb0*/  LDSM.16.M88.4 R180, [R0] ;  /* 0x0000000000b4783b */ /* 0x0008700000000200 */
[----:B-1----:R-:W2:Y:S04]  /*abc0*/  LDL R3, [R1+0x14] ;  /* 0x0000140001037983 */ /* 0x002ea80000100800 */
[----:B----4-:R-:W4:Y:S01]  /*abd0*/  LDL R0, [R1+0xc] ;  /* 0x00000c0001007983 */ /* 0x010f220000100800 */
        /* <DEDUP_REMOVED lines=42> */
[----:B---3--:R-:W1:Y:S08]  /*ae80*/  LDSM.16.M88.4 R168, [R172] ;  /* 0x00000000aca8783b */ /* 0x008e700000000200 */
[----:B--2---:R-:W-:Y:S08]  /*ae90*/  LDSM.16.M88.4 R180, [R2] ;  /* 0x0000000002b4783b */ /* 0x004ff00000000200 */
[----:B------:R-:W2:Y:S01]  /*aea0*/  LDSM.16.M88.4 R184, [R3] ;  /* 0x0000000003b8783b */ /* 0x000ea20000000200 */
[C---:B-1----:R-:W-:Y:S08]  /*aeb0*/  HMMA.16816.F32.BF16 R4, R236.reuse, R168, R4 ;  /* 0x000000a8ec04723c */ /* 0x042ff00000041804 */
[C---:B------:R-:W-:Y:S01]  /*aec0*/  HMMA.16816.F32.BF16 R8, R236.reuse, R170, R8 ;  /* 0x000000aaec08723c */ /* 0x040fe20000041808 */
[----:B----4-:R-:W1:Y:S07]  /*aed0*/  LDSM.16.M88.4 R168, [R0] ;  /* 0x0000000000a8783b */ /* 0x010e6e0000000200 */
[C---:B--2---:R-:W-:Y:S08]  /*aee0*/  HMMA.16816.F32.BF16 R12, R236.reuse, R184, R12 ;  /* 0x000000b8ec0c723c */ /* 0x044ff0000004180c */
[C---:B------:R-:W-:Y:S01]  /*aef0*/  HMMA.16816.F32.BF16 R16, R236.reuse, R186, R16 ;  /* 0x000000baec10723c */ /* 0x040fe20000041810 */
[----:B------:R-:W2:Y:S07]  /*af00*/  LDSM.16.M88.4 R184, [R133+0x6000] ;  /* 0x0060000085b8783b */ /* 0x000eae0000000200 */
[C---:B------:R-:W-:Y:S08]  /*af10*/  HMMA.16816.F32.BF16 R20, R236.reuse, R180, R20 ;  /* 0x000000b4ec14723c */ /* 0x040ff00000041814 */
[C---:B------:R-:W-:Y:S01]  /*af20*/  HMMA.16816.F32.BF16 R24, R236.reuse, R182, R24 ;  /* 0x000000b6ec18723c */ /* 0x040fe20000041818 */
[----:B------:R-:W3:Y:S07]  /*af30*/  LDSM.16.M88.4 R180, [R133+0x6800] ;  /* 0x0068000085b4783b */ /* 0x000eee0000000200 */
[C---:B-1----:R-:W-:Y:S08]  /*af40*/  HMMA.16816.F32.BF16 R28, R236.reuse, R168, R28 ;  /* 0x000000a8ec1c723c */ /* 0x042ff0000004181c */
[----:B------:R-:W-:Y:S01]  /*af50*/  HMMA.16816.F32.BF16 R32, R236, R170, R32 ;  /* 0x000000aaec20723c */ /* 0x000fe20000041820 */
        /* <DEDUP_REMOVED lines=8> */
[C---:B------:R-:W-:Y:S01]  /*afe0*/  HMMA.16816.F32.BF16 R24, R240.reuse, R170, R24 ;  /* 0x000000aaf018723c */ /* 0x040fe20000041818 */
[----:B------:R-:W1:Y:S07]  /*aff0*/  LDSM.16.M88.4 R168, [R250+0x6800] ;  /* 0x00680000faa8783b */ /* 0x000e6e0000000200 */
[C---:B--2---:R-:W-:Y:S08]  /*b000*/  HMMA.16816.F32.BF16 R28, R240.reuse, R184, R28 ;  /* 0x000000b8f01c723c */ /* 0x044ff0000004181c */
[----:B------:R-:W-:Y:S08]  /*b010*/  HMMA.16816.F32.BF16 R32, R240, R186, R32 ;  /* 0x000000baf020723c */ /* 0x000ff00000041820 */
[C---:B---3--:R-:W-:Y:S08]  /*b020*/  HMMA.16816.F32.BF16 R4, R244.reuse, R180, R4 ;  /* 0x000000b4f404723c */ /* 0x048ff00000041804 */
[C---:B------:R-:W-:Y:S08]  /*b030*/  HMMA.16816.F32.BF16 R8, R244.reuse, R182, R8 ;  /* 0x000000b6f408723c */ /* 0x040ff00000041808 */
[C---:B-1----:R-:W-:Y:S08]  /*b040*/  HMMA.16816.F32.BF16 R12, R244.reuse, R168, R12 ;  /* 0x000000a8f40c723c */ /* 0x042ff0000004180c */
[C---:B------:R-:W-:Y:S04]  /*b050*/  HMMA.16816.F32.BF16 R16, R244.reuse, R170, R16 ;  /* 0x000000aaf410723c */ /* 0x040fe80000041810 */
[----:B------:R-:W-:Y:S02]  /*b060*/  FMUL.FTZ R4, R4, c[0x0][0x320] ;  /* 0x0000c80004047a20 */ /* 0x000fe40000410000 */
[----:B------:R-:W-:Y:S02]  /*b070*/  FMUL.FTZ R5, R5, c[0x0][0x320] ;  /* 0x0000c80005057a20 */ /* 0x000fe40000410000 */
[----:B------:R-:W-:Y:S01]  /*b080*/  FMUL.FTZ R6, R6, c[0x0][0x320] ;  /* 0x0000c80006067a20 */ /* 0x000fe20000410000 */
[----:B------:R-:W-:Y:S03]  /*b090*/  MUFU.TANH R182, R4 ;  /* 0x0000000400b67308 */ /* 0x000fe60000002400 */
[----:B------:R-:W-:Y:S02]  /*b0a0*/  FMUL.FTZ R7, R7, c[0x0][0x320] ;  /* 0x0000c80007077a20 */ /* 0x000fe40000410000 */
[----:B------:R-:W-:Y:S02]  /*b0b0*/  FMUL.FTZ R8, R8, c[0x0][0x320] ;  /* 0x0000c80008087a20 */ /* 0x000fe40000410000 */
[----:B------:R-:W-:Y:S02]  /*b0c0*/  FMUL.FTZ R9, R9, c[0x0][0x320] ;  /* 0x0000c80009097a20 */ /* 0x000fe40000410000 */
[----:B------:R-:W-:Y:S01]  /*b0d0*/  FMUL.FTZ R10, R10, c[0x0][0x320] ;  /* 0x0000c8000a0a7a20 */ /* 0x000fe20000410000 */
[----:B------:R-:W-:Y:S01]  /*b0e0*/  MUFU.TANH R184, R5 ;  /* 0x0000000500b87308 */ /* 0x000fe20000002400 */
[----:B------:R-:W-:Y:S02]  /*b0f0*/  FMUL.FTZ R11, R11, c[0x0][0x320] ;  /* 0x0000c8000b0b7a20 */ /* 0x000fe40000410000 */
        /* <DEDUP_REMOVED lines=8> */
[----:B------:R-:W-:Y:S03]  /*b180*/  FMUL.FTZ R15, R15, c[0x0][0x320] ;  /* 0x0000c8000f0f7a20 */ /* 0x000fe60000410000 */
[----:B------:R1:W-:Y:S10]  /*b190*/  MUFU.TANH R188, R7 ;  /* 0x0000000700bc7308 */ /* 0x0003f40000002400 */
[----:B------:R-:W-:Y:S10]  /*b1a0*/  MUFU.TANH R183, R8 ;  /* 0x0000000800b77308 */ /* 0x000ff40000002400 */
[----:B------:R-:W-:Y:S01]  /*b1b0*/  MUFU.TANH R180, R9 ;  /* 0x0000000900b47308 */ /* 0x000fe20000002400 */
[----:B-1----:R-:W1:Y:S09]  /*b1c0*/  LDSM.16.M88.4 R4, [R250+0x7000] ;  /* 0x00700000fa04783b */ /* 0x002e720000000200 */
[----:B------:R-:W-:Y:S10]  /*b1d0*/  MUFU.TANH R185, R10 ;  /* 0x0000000a00b97308 */ /* 0x000ff40000002400 */
[----:B------:R2:W-:Y:S10]  /*b1e0*/  MUFU.TANH R186, R11 ;  /* 0x0000000b00ba7308 */ /* 0x0005f40000002400 */
[----:B------:R-:W3:Y:S10]  /*b1f0*/  MUFU.TANH R0, R13 ;  /* 0x0000000d00007308 */ /* 0x000ef40000002400 */
[----:B------:R-:W2:Y:S01]  /*b200*/  MUFU.TANH R2, R14 ;  /* 0x0000000e00027308 */ /* 0x000ea20000002400 */
[C---:B-1----:R-:W-:Y:S01]  /*b210*/  HMMA.16816.F32.BF16 R20, R244.reuse, R4, R20 ;  /* 0x00000004f414723c */ /* 0x042fe20000041814 */
[----:B--2---:R-:W1:Y:S01]  /*b220*/  LDSM.16.M88.4 R8, [R250+0x7800] ;  /* 0x00780000fa08783b */ /* 0x004e620000000200 */
[----:B------:R-:W-:Y:S07]  /*b230*/  DEPBAR.LE SB0, 0x0 ;  /* 0x000080000000791a */ /* 0x000fee0000000000 */
[----:B------:R-:W-:Y:S01]  /*b240*/  MUFU.TANH R3, R19 ;  /* 0x0000001300037308 */ /* 0x000fe20000002400 */
[C---:B------:R-:W-:Y:S01]  /*b250*/  HMMA.16816.F32.BF16 R24, R244.reuse, R6, R24 ;  /* 0x00000006f418723c */ /* 0x040fe20000041818 */
[----:B------:R-:W-:Y:S06]  /*b260*/  BAR.SYNC.DEFER_BLOCKING 0x0 ;  /* 0x0000000000007b1d */ /* 0x000fec0000010000 */
[----:B------:R-:W-:Y:S05]  /*b270*/  @P0 IMAD.WIDE.U32 R6, R132, c[0x0][0x1e0], RZ ;  /* 0x0000780084060a25 */ /* 0x000fea00078e00ff */
[----:B------:R-:W-:Y:S02]  /*b280*/  @P0 SHF.L.U32 R5, R6, 0x6, RZ ;  /* 0x0000000606050819 */ /* 0x000fe400000006ff */
[----:B------:R-:W-:Y:S02]  /*b290*/  FMUL.FTZ R20, R20, c[0x0][0x320] ;  /* 0x0000c80014147a20 */ /* 0x000fe40000410000 */
[----:B------:R-:W-:Y:S02]  /*b2a0*/  FMUL.FTZ R21, R21, c[0x0][0x320] ;  /* 0x0000c80015157a20 */ /* 0x000fe40000410000 */
[----:B------:R-:W-:Y:S02]  /*b2b0*/  FMUL.FTZ R22, R22, c[0x0][0x320] ;  /* 0x0000c80016167a20 */ /* 0x000fe40000410000 */
[----:B------:R-:W-:Y:S04]  /*b2c0*/  FMUL.FTZ R23, R23, c[0x0][0x320] ;  /* 0x0000c80017177a20 */ /* 0x000fe80000410000 */
[----:B------:R-:W-:Y:S01]  /*b2d0*/  FMUL.FTZ R26, R26, c[0x0][0x320] ;  /* 0x0000c8001a1a7a20 */ /* 0x000fe20000410000 */
[----:B------:R-:W-:Y:S01]  /*b2e0*/  MUFU.TANH R19, R20 ;  /* 0x0000001400137308 */ /* 0x000fe20000002400 */
[----:B------:R-:W-:Y:S02]  /*b2f0*/  FMUL.FTZ R27, R27, c[0x0][0x320] ;  /* 0x0000c8001b1b7a20 */ /* 0x000fe40000410000 */
[----:B------:R-:W-:Y:S02]  /*b300*/  FMUL.FTZ R24, R24, c[0x0][0x320] ;  /* 0x0000c80018187a20 */ /* 0x000fe40000410000 */
[----:B------:R-:W-:Y:S01]  /*b310*/  FMUL.FTZ R25, R25, c[0x0][0x320] ;  /* 0x0000c80019197a20 */ /* 0x000fe20000410000 */
[C---:B-1----:R-:W-:Y:S04]  /*b320*/  HMMA.16816.F32.BF16 R28, R244.reuse, R8, R28 ;  /* 0x00000008f41c723c */ /* 0x042fe8000004181c */
[----:B------:R-:W-:Y:S04]  /*b330*/  MUFU.TANH R195, R26 ;  /* 0x0000001a00c37308 */ /* 0x000fe80000002400 */
[----:B------:R-:W-:Y:S06]  /*b340*/  HMMA.16816.F32.BF16 R32, R244, R10, R32 ;  /* 0x0000000af420723c */ /* 0x000fec0000041820 */
[----:B------:R1:W-:Y:S10]  /*b350*/  MUFU.TANH R172, R27 ;  /* 0x0000001b00ac7308 */ /* 0x0003f40000002400 */
[----:B------:R2:W-:Y:S01]  /*b360*/  MUFU.TANH R4, R24 ;  /* 0x0000001800047308 */ /* 0x0005e20000002400 */
[----:B------:R-:W-:Y:S02]  /*b370*/  FMUL.FTZ R28, R28, c[0x0][0x320] ;  /* 0x0000c8001c1c7a20 */ /* 0x000fe40000410000 */
[----:B------:R-:W-:Y:S02]  /*b380*/  FMUL.FTZ R29, R29, c[0x0][0x320] ;  /* 0x0000c8001d1d7a20 */ /* 0x000fe40000410000 */
[----:B------:R-:W-:Y:S02]  /*b390*/  FMUL.FTZ R30, R30, c[0x0][0x320] ;  /* 0x0000c8001e1e7a20 */ /* 0x000fe40000410000 */
[----:B------:R-:W-:Y:S03]  /*b3a0*/  FMUL.FTZ R31, R31, c[0x0][0x320] ;  /* 0x0000c8001f1f7a20 */ /* 0x000fe60000410000 */
[----:B------:R-:W-:Y:S01]  /*b3b0*/  MUFU.TANH R20, R21 ;  /* 0x0000001500147308 */ /* 0x000fe20000002400 */
[----:B------:R-:W-:Y:S02]  /*b3c0*/  FMUL.FTZ R32, R32, c[0x0][0x320] ;  /* 0x0000c80020207a20 */ /* 0x000fe40000410000 */
[----:B------:R-:W-:Y:S01]  /*b3d0*/  FMUL.FTZ R33, R33, c[0x0][0x320] ;  /* 0x0000c80021217a20 */ /* 0x000fe20000410000 */
[----:B-1----:R-:W4:Y:S01]  /*b3e0*/  LDL.64 R26, [R1+0x68] ;  /* 0x00006800011a7983 */ /* 0x002f220000100a00 */
[----:B------:R-:W-:Y:S05]  /*b3f0*/  FMUL.FTZ R34, R34, c[0x0][0x320] ;  /* 0x0000c80022227a20 */ /* 0x000fea0000410000 */
[----:B------:R-:W-:Y:S01]  /*b400*/  MUFU.TANH R21, R22 ;  /* 0x0000001600157308 */ /* 0x000fe20000002400 */
[----:B--2---:R-:W2:Y:S04]  /*b410*/  LDL R24, [R1+0x64] ;  /* 0x0000640001187983 */ /* 0x004ea80000100800 */
[----:B------:R-:W-:Y:S05]  /*b420*/  STL [R1+0x5c], R132 ;  /* 0x00005c8401007387 */ /* 0x000fea0000100800 */
[----:B------:R3:W-:Y:S10]  /*b430*/  MUFU.TANH R22, R23 ;  /* 0x0000001700167308 */ /* 0x0007f40000002400 */
[----:B------:R-:W-:Y:S10]  /*b440*/  MUFU.TANH R191, R17 ;  /* 0x0000001100bf7308 */ /* 0x000ff40000002400 */
[----:B------:R1:W-:Y:S01]  /*b450*/  MUFU.TANH R17, R18 ;  /* 0x0000001200117308 */ /* 0x0003e20000002400 */
[----:B---3--:R-:W-:Y:S02]  /*b460*/  MOV R23, R0 ;  /* 0x0000000000177202 */ /* 0x008fe40000000f00 */
[----:B------:R-:W-:Y:S07]  /*b470*/  FMNMX.FTZ R0, R182, R134, !PT ;  /* 0x00000086b6007209 */ /* 0x000fee0007810000 */
[----:B------:R-:W-:Y:S01]  /*b480*/  MUFU.TANH R178, R32 ;  /* 0x0000002000b27308 */ /* 0x000fe20000002400 */
[----:B------:R-:W-:Y:S04]  /*b490*/  FMNMX.FTZ R0, R184, R0, !PT ;  /* 0x00000000b8007209 */ /* 0x000fe80007810000 */
[----:B------:R-:W-:Y:S04]  /*b4a0*/  FMNMX.FTZ R0, R183, R0, !PT ;  /* 0x00000000b7007209 */ /* 0x000fe80007810000 */
[----:B------:R-:W-:Y:S01]  /*b4b0*/  FMNMX.FTZ R0, R180, R0, !PT ;  /* 0x00000000b4007209 */ /* 0x000fe20007810000 */
[----:B------:R-:W3:Y:S01]  /*b4c0*/  MUFU.TANH R133, R12 ;  /* 0x0000000c00857308 */ /* 0x000ee20000002400 */
[----:B-1----:R-:W-:Y:S02]  /*b4d0*/  MOV R18, R2 ;  /* 0x0000000200127202 */ /* 0x002fe40000000f00 */
[----:B------:R-:W-:Y:S07]  /*b4e0*/  FMNMX.FTZ R2, R187, R135, !PT ;  /* 0x00000087bb027209 */ /* 0x000fee0007810000 */
[----:B------:R-:W1:Y:S01]  /*b4f0*/  MUFU.TANH R170, R16 ;  /* 0x0000001000aa7308 */ /* 0x000e620000002400 */
[----:B------:R-:W-:Y:S04]  /*b500*/  FMNMX.FTZ R2, R188, R2, !PT ;  /* 0x00000002bc027209 */ /* 0x000fe80007810000 */
[----:B------:R-:W-:Y:S04]  /*b510*/  FMNMX.FTZ R2, R185, R2, !PT ;  /* 0x00000002b9027209 */ /* 0x000fe80007810000 */
[----:B------:R-:W-:Y:S01]  /*b520*/  FMNMX.FTZ R2, R186, R2, !PT ;  /* 0x00000002ba027209 */ /* 0x000fe20007810000 */
[----:B------:R-:W1:Y:S03]  /*b530*/  MUFU.TANH R171, R15 ;  /* 0x0000000f00ab7308 */ /* 0x000e660000002400 */
[----:B------:R-:W-:Y:S02]  /*b540*/  FMNMX.FTZ R2, R18, R2, !PT ;  /* 0x0000000212027209 */ /* 0x000fe40007810000 */
[----:B---3--:R-:W-:Y:S04]  /*b550*/  MOV R32, R133 ;  /* 0x0000008500207202 */ /* 0x008fe80000000f00 */
[----:B------:R-:W-:Y:S01]  /*b560*/  FMNMX.FTZ R0, R32, R0, !PT ;  /* 0x0000000020007209 */ /* 0x000fe20007810000 */
[----:B------:R3:W-:Y:S03]  /*b570*/  MUFU.TANH R179, R33 ;  /* 0x0000002100b37308 */ /* 0x0007e60000002400 */
[----:B------:R-:W-:Y:S04]  /*b580*/  FMNMX.FTZ R0, R23, R0, !PT ;  /* 0x0000000017007209 */ /* 0x000fe80007810000 */
[----:B-1----:R-:W-:Y:S03]  /*b590*/  FMNMX.FTZ R0, R170, R0, !PT ;  /* 0x00000000aa007209 */ /* 0x002fe60007810000 */
[----:B------:R-:W1:Y:S01]  /*b5a0*/  MUFU.TANH R194, R25 ;  /* 0x0000001900c27308 */ /* 0x000e620000002400 */
[----:B------:R-:W-:Y:S02]  /*b5b0*/  FMNMX.FTZ R0, R191, R0, !PT ;  /* 0x00000000bf007209 */ /* 0x000fe40007810000 */
[----:B------:R-:W-:Y:S02]  /*b5c0*/  FMNMX.FTZ R2, R171, R2, !PT ;  /* 0x00000002ab027209 */ /* 0x000fe40007810000 */
[----:B------:R-:W-:Y:S02]  /*b5d0*/  FMNMX.FTZ R0, R19, R0, !PT ;  /* 0x0000000013007209 */ /* 0x000fe40007810000 */
[----:B------:R-:W-:Y:S03]  /*b5e0*/  FMNMX.FTZ R2, R17, R2, !PT ;  /* 0x0000000211027209 */ /* 0x000fe60007810000 */
[----:B------:R-:W1:Y:S01]  /*b5f0*/  MUFU.TANH R176, R28 ;  /* 0x0000001c00b07308 */ /* 0x000e620000002400 */
[----:B---3--:R-:W-:Y:S04]  /*b600*/  MOV R33, R3 ;  /* 0x0000000300217202 */ /* 0x008fe80000000f00 */
[----:B------:R-:W-:Y:S02]  /*b610*/  FMNMX.FTZ R3, R33, R2, !PT ;  /* 0x0000000221037209 */ /* 0x000fe40007810000 */
[----:B------:R-:W-:Y:S01]  /*b620*/  FMNMX.FTZ R2, R20, R0, !PT ;  /* 0x0000000014027209 */ /* 0x000fe20007810000 */
[----:B------:R-:W-:Y:S02]  /*b630*/  FMUL.FTZ R0, R35, c[0x0][0x320] ;  /* 0x0000c80023007a20 */ /* 0x000fe40000410000 */
[----:B------:R-:W3:Y:S01]  /*b640*/  MUFU.TANH R177, R29 ;  /* 0x0000001d00b17308 */ /* 0x000ee20000002400 */
[----:B------:R-:W-:Y:S02]  /*b650*/  FMNMX.FTZ R3, R21, R3, !PT ;  /* 0x0000000315037209 */ /* 0x000fe40007810000 */
[----:B------:R-:W-:Y:S02]  /*b660*/  MOV R35, R4 ;  /* 0x0000000400237202 */ /* 0x000fe40000000f00 */
[----:B------:R-:W-:Y:S02]  /*b670*/  FMNMX.FTZ R3, R22, R3, !PT ;  /* 0x0000000316037209 */ /* 0x000fe40007810000 */
[----:B------:R-:W-:Y:S02]  /*b680*/  FMNMX.FTZ R2, R35, R2, !PT ;  /* 0x0000000223027209 */ /* 0x000fe40007810000 */
[----:B------:R-:W-:Y:S01]  /*b690*/  @P0 SHF.R.S32.HI R4, RZ, 0x1f, R132 ;  /* 0x0000001fff040819 */ /* 0x000fe20000011484 */
[----:B------:R1:W-:Y:S04]  /*b6a0*/  MUFU.TANH R168, R0 ;  /* 0x0000000000a87308 */ /* 0x0003e80000002400 */
[----:B------:R-:W-:Y:S04]  /*b6b0*/  @P0 IMAD R4, R4, c[0x0][0x1e0], RZ ;  /* 0x0000780004040a24 */ /* 0x000fe800078e02ff */
[----:B------:R-:W-:Y:S02]  /*b6c0*/  @P0 IMAD R4, R132, c[0x0][0x1e4], R4 ;  /* 0x0000790084040a24 */ /* 0x000fe400078e0204 */
[----:B------:R-:W3:Y:S03]  /*b6d0*/  MUFU.TANH R174, R30 ;  /* 0x0000001e00ae7308 */ /* 0x000ee60000002400 */
[----:B------:R-:W-:Y:S04]  /*b6e0*/  @P0 IADD3 R4, R7, R4, RZ ;  /* 0x0000000407040210 */ /* 0x000fe80007ffe0ff */
[----:B------:R-:W-:Y:S03]  /*b6f0*/  @P0 SHF.L.U64.HI R4, R6, 0x6, R4 ;  /* 0x0000000606040819 */ /* 0x000fe60000010204 */
[----:B------:R-:W3:Y:S01]  /*b700*/  MUFU.TANH R175, R31 ;  /* 0x0000001f00af7308 */ /* 0x000ee20000002400 */
[----:B-1----:R-:W-:Y:S02]  /*b710*/  FMNMX.FTZ R0, R194, R2, !PT ;  /* 0x00000002c2007209 */ /* 0x002fe40007810000 */
[----:B------:R-:W-:Y:S02]  /*b720*/  FMNMX.FTZ R2, R195, R3, !PT ;  /* 0x00000003c3027209 */ /* 0x000fe40007810000 */
[----:B------:R-:W-:Y:S05]  /*b730*/  FMNMX.FTZ R0, R176, R0, !PT ;  /* 0x00000000b0007209 */ /* 0x000fea0007810000 */
[----:B------:R-:W1:Y:S01]  /*b740*/  MUFU.TANH R169, R34 ;  /* 0x0000002200a97308 */ /* 0x000e620000002400 */
[----:B------:R-:W-:Y:S02]  /*b750*/  FMNMX.FTZ R2, R172, R2, !PT ;  /* 0x00000002ac027209 */ /* 0x000fe40007810000 */
[----:B---3--:R-:W-:Y:S02]  /*b760*/  FMNMX.FTZ R0, R177, R0, !PT ;  /* 0x00000000b1007209 */ /* 0x008fe40007810000 */
[----:B------:R-:W-:Y:S02]  /*b770*/  FMNMX.FTZ R2, R174, R2, !PT ;  /* 0x00000002ae027209 */ /* 0x000fe40007810000 */
[----:B------:R-:W-:Y:S04]  /*b780*/  FMNMX.FTZ R3, R178, R0, !PT ;  /* 0x00000000b2037209 */ /* 0x000fe80007810000 */
[----:B------:R-:W-:Y:S02]  /*b790*/  FMNMX.FTZ R3, R179, R3, !PT ;  /* 0x00000003b3037209 */ /* 0x000fe40007810000 */
[----:B------:R-:W-:Y:S03]  /*b7a0*/  FMNMX.FTZ R0, R175, R2, !PT ;  /* 0x00000002af007209 */ /* 0x000fe60007810000 */
[----:B------:R-:W3:Y:S01]  /*b7b0*/  SHFL.BFLY PT, R133, R3, 0x2, 0x1f ;  /* 0x0c401f0003857f89 */ /* 0x000ee200000e0000 */
[----:B-1----:R-:W-:Y:S02]  /*b7c0*/  FMNMX.FTZ R0, R169, R0, !PT ;  /* 0x00000000a9007209 */ /* 0x002fe40007810000 */
[----:B------:R-:W-:Y:S02]  /*b7d0*/  MOV R34, R23 ;  /* 0x0000001700227202 */ /* 0x000fe40000000f00 */
[----:B------:R-:W-:Y:S05]  /*b7e0*/  FMNMX.FTZ R0, R168, R0, !PT ;  /* 0x00000000a8007209 */ /* 0x000fea0007810000 */
[----:B------:R-:W1:Y:S01]  /*b7f0*/  SHFL.BFLY PT, R2, R0, 0x2, 0x1f ;  /* 0x0c401f0000027f89 */ /* 0x000e6200000e0000 */
[----:B---3--:R-:W-:Y:S07]  /*b800*/  FMNMX.FTZ R133, R3, R133, !PT ;  /* 0x0000008503857209 */ /* 0x008fee0007810000 */
[----:B------:R-:W3:Y:S01]  /*b810*/  SHFL.BFLY PT, R10, R133, 0x1, 0x1f ;  /* 0x0c201f00850a7f89 */ /* 0x000ee200000e0000 */
[----:B-1----:R-:W-:Y:S07]  /*b820*/  FMNMX.FTZ R0, R0, R2, !PT ;  /* 0x0000000200007209 */ /* 0x002fee0007810000 */
[----:B------:R-:W1:Y:S01]  /*b830*/  SHFL.BFLY PT, R3, R0, 0x1, 0x1f ;  /* 0x0c201f0000037f89 */ /* 0x000e6200000e0000 */
[----:B---3--:R-:W-:Y:S05]  /*b840*/  FMNMX.FTZ R133, R133, R10, !PT ;  /* 0x0000000a85857209 */ /* 0x008fea0007810000 */
[----:B------:R-:W-:Y:S04]  /*b850*/  FMUL.FTZ R181, R133, c[0x0][0x2d0] ;  /* 0x0000b40085b57a20 */ /* 0x000fe80000410000 */
[----:B------:R-:W-:Y:S04]  /*b860*/  FFMA.FTZ R10, R184, c[0x0][0x2d0], -R181 ;  /* 0x0000b400b80a7a23 */ /* 0x000fe800000108b5 */
[----:B------:R-:W-:Y:S01]  /*b870*/  MUFU.EX2 R189, R10 ;  /* 0x0000000a00bd7308 */ /* 0x000fe20000000800 */
[----:B-1----:R-:W-:Y:S02]  /*b880*/  FMNMX.FTZ R132, R0, R3, !PT ;  /* 0x0000000300847209 */ /* 0x002fe40007810000 */
[----:B----4-:R-:W-:Y:S02]  /*b890*/  @P0 IADD3 R16, P1, R26, 0x40, RZ ;  /* 0x000000401a100810 */ /* 0x010fe40007f3e0ff */
[----:B------:R-:W-:Y:S02]  /*b8a0*/  @P0 IADD3 R7, P2, R5, R26, RZ ;  /* 0x0000001a05070210 */ /* 0x000fe40007f5e0ff */
[-C--:B--2---:R-:W-:Y:S02]  /*b8b0*/  @P0 IADD3.X R15, RZ, R24.reuse, RZ, P1, !PT ;  /* 0x00000018ff0f0210 */ /* 0x084fe40000ffe4ff */
[----:B------:R-:W-:Y:S02]  /*b8c0*/  @P0 LEA R6, P1, R7, c[0x0][0x1c8], 0x1 ;  /* 0x0000720007060a11 */ /* 0x000fe400078208ff */
[----:B------:R-:W-:Y:S02]  /*b8d0*/  @P0 IADD3.X R8, R4, R24, RZ, P2, !PT ;  /* 0x0000001804080210 */ /* 0x000fe400017fe4ff */
[----:B------:R-:W-:Y:S02]  /*b8e0*/  @P0 IADD3 R2, P2, R5, R16, RZ ;  /* 0x0000001005020210 */ /* 0x000fe40007f5e0ff */
[----:B------:R-:W-:Y:S02]  /*b8f0*/  @P0 LEA.HI.X R7, R7, c[0x0][0x1cc], R8, 0x1, P1 ;  /* 0x0000730007070a11 */ /* 0x000fe400008f0c08 */
[----:B------:R-:W-:Y:S02]  /*b900*/  @P0 LEA R8, P1, R2, c[0x0][0x1c8], 0x1 ;  /* 0x0000720002080a11 */ /* 0x000fe400078208ff */
[----:B------:R-:W-:Y:S01]  /*b910*/  @P0 IADD3.X R9, R4, R15, RZ, P2, !PT ;  /* 0x0000000f04090210 */ /* 0x000fe200017fe4ff */
[----:B------:R1:W-:Y:S03]  /*b920*/  @P0 LDGSTS.E.BYPASS.LTC128B.128 [R131+0x10100], [R6.64], !P6 ;  /* 0x1010000006830fae */ /* 0x0003e6000f101d46 */
[----:B------:R-:W-:Y:S01]  /*b930*/  @P0 LEA.HI.X R9, R2, c[0x0][0x1cc], R9, 0x1, P1 ;  /* 0x0000730002090a11 */ /* 0x000fe200008f0c09 */
[----:B------:R-:W-:Y:S01]  /*b940*/  FADD.FTZ R2, -R133, R134 ;  /* 0x0000008685027221 */ /* 0x000fe20000010100 */
[----:B------:R-:W-:Y:S02]  /*b950*/  @P0 IADD3 R14, P1, R26, 0x80, RZ ;  /* 0x000000801a0e0810 */ /* 0x000fe40007f3e0ff */
[----:B------:R-:W-:Y:S01]  /*b960*/  MOV R134, R22 ;  /* 0x0000001600867202 */ /* 0x000fe20000000f00 */
[----:B------:R2:W-:Y:S01]  /*b970*/  @P0 LDGSTS.E.BYPASS.LTC128B.128 [R131+0x12100], [R8.64], !P5 ;  /* 0x1210000008830fae */ /* 0x0005e2000e901d46 */
[----:B------:R-:W-:Y:S01]  /*b980*/  @P0 IADD3.X R13, RZ, R24, RZ, P1, !PT ;  /* 0x00000018ff0d0210 */ /* 0x000fe20000ffe4ff */
[----:B------:R-:W-:Y:S04]  /*b990*/  FMUL.FTZ R0, R2, c[0x0][0x2d0] ;  /* 0x0000b40002007a20 */ /* 0x000fe80000410000 */
[----:B------:R3:W4:Y:S01]  /*b9a0*/  MUFU.EX2 R2, R0 ;  /* 0x0000000000027308 */ /* 0x0007220000000800 */
[----:B-1----:R-:W-:Y:S04]  /*b9b0*/  @P0 IADD3 R7, P2, R5, R14, RZ ;  /* 0x0000000e05070210 */ /* 0x002fe80007f5e0ff */
[C---:B------:R-:W-:Y:S02]  /*b9c0*/  @P0 LEA R6, P1, R7.reuse, c[0x0][0x1c8], 0x1 ;  /* 0x0000720007060a11 */ /* 0x040fe400078208ff */
[----:B------:R-:W-:Y:S01]  /*b9d0*/  @P0 IADD3.X R3, R4, R13, RZ, P2, !PT ;  /* 0x0000000d04030210 */ /* 0x000fe200017fe4ff */
[----:B--2---:R-:W-:Y:S03]  /*b9e0*/  FFMA.FTZ R8, R182, c[0x0][0x2d0], -R181 ;  /* 0x0000b400b6087a23 */ /* 0x004fe600000108b5 */
[----:B------:R-:W-:Y:S01]  /*b9f0*/  @P0 LEA.HI.X R7, R7, c[0x0][0x1cc], R3, 0x1, P1 ;  /* 0x0000730007070a11 */ /* 0x000fe200008f0c03 */
[----:B---3--:R-:W-:Y:S01]  /*ba00*/  FADD.FTZ R0, -R132, R135 ;  /* 0x0000008784007221 */ /* 0x008fe20000010100 */
[----:B------:R-:W-:Y:S01]  /*ba10*/  @P0 IADD3 R12, P1, R26, 0xc0, RZ ;  /* 0x000000c01a0c0810 */ /* 0x000fe20007f3e0ff */
[----:B------:R1:W-:Y:S01]  /*ba20*/  MUFU.EX2 R135, R8 ;  /* 0x0000000800877308 */ /* 0x0003e20000000800 */
[----:B----4-:R-:W-:Y:S01]  /*ba30*/  FMUL.FTZ R25, R2, R157 ;  /* 0x0000009d02197220 */ /* 0x010fe20000410000 */
[----:B------:R2:W-:Y:S01]  /*ba40*/  @P0 LDGSTS.E.BYPASS.LTC128B.128 [R131+0x14100], [R6.64], !P4 ;  /* 0x1410000006830fae */ /* 0x0005e2000e101d46 */
[----:B------:R-:W-:Y:S01]  /*ba50*/  @P0 IADD3 R3, P2, R5, R12, RZ ;  /* 0x0000000c05030210 */ /* 0x000fe20007f5e0ff */
[----:B------:R-:W-:Y:S01]  /*ba60*/  FMUL.FTZ R0, R0, c[0x0][0x2d0] ;  /* 0x0000b40000007a20 */ /* 0x000fe20000410000 */
[----:B------:R-:W-:Y:S01]  /*ba70*/  @P0 IADD3.X R9, RZ, R24, RZ, P1, !PT ;  /* 0x00000018ff090210 */ /* 0x000fe20000ffe4ff */
[C---:B------:R-:W-:Y:S02]  /*ba80*/  FMUL.FTZ R36, R2.reuse, R36 ;  /* 0x0000002402247220 */ /* 0x040fe40000410000 */
[C---:B------:R-:W-:Y:S02]  /*ba90*/  FMUL.FTZ R37, R2.reuse, R37 ;  /* 0x0000002502257220 */ /* 0x040fe40000410000 */
[----:B------:R-:W3:Y:S01]  /*baa0*/  MUFU.EX2 R0, R0 ;  /* 0x0000000000007308 */ /* 0x000ee20000000800 */
[C---:B------:R-:W-:Y:S02]  /*bab0*/  FMUL.FTZ R40, R2.reuse, R40 ;  /* 0x0000002802287220 */ /* 0x040fe40000410000 */
[C---:B------:R-:W-:Y:S02]  /*bac0*/  FMUL.FTZ R41, R2.reuse, R41 ;  /* 0x0000002902297220 */ /* 0x040fe40000410000 */
[C---:B------:R-:W-:Y:S02]  /*bad0*/  FMUL.FTZ R44, R2.reuse, R44 ;  /* 0x0000002c022c7220 */ /* 0x040fe40000410000 */
[C---:B------:R-:W-:Y:S02]  /*bae0*/  FMUL.FTZ R45, R2.reuse, R45 ;  /* 0x0000002d022d7220 */ /* 0x040fe40000410000 */
[C---:B------:R-:W-:Y:S02]  /*baf0*/  FMUL.FTZ R48, R2.reuse, R48 ;  /* 0x0000003002307220 */ /* 0x040fe40000410000 */
[C---:B------:R-:W-:Y:S02]  /*bb00*/  FMUL.FTZ R49, R2.reuse, R49 ;  /* 0x0000003102317220 */ /* 0x040fe40000410000 */
[C---:B------:R-:W-:Y:S01]  /*bb10*/  FMUL.FTZ R52, R2.reuse, R52 ;  /* 0x0000003402347220 */ /* 0x040fe20000410000 */
[----:B-1----:R-:W-:Y:S01]  /*bb20*/  @P0 MOV R8, c[0x0][0x1e4] ;  /* 0x0000790000080a02 */ /* 0x002fe20000000f00 */
[C---:B------:R-:W-:Y:S02]  /*bb30*/  FMUL.FTZ R53, R2.reuse, R53 ;  /* 0x0000003502357220 */ /* 0x040fe40000410000 */
[C---:B------:R-:W-:Y:S01]  /*bb40*/  FMUL.FTZ R56, R2.reuse, R56 ;  /* 0x0000003802387220 */ /* 0x040fe20000410000 */
[C---:B--2---:R-:W-:Y:S01]  /*bb50*/  @P0 LEA R6, P1, R3.reuse, c[0x0][0x1c8], 0x1 ;  /* 0x0000720003060a11 */ /* 0x044fe200078208ff */
[----:B------:R-:W-:Y:S01]  /*bb60*/  FMUL.FTZ R57, R2, R57 ;  /* 0x0000003902397220 */ /* 0x000fe20000410000 */
[----:B------:R-:W-:Y:S01]  /*bb70*/  @P0 IADD3.X R7, R4, R9, RZ, P2, !PT ;  /* 0x0000000904070210 */ /* 0x000fe200017fe4ff */
[----:B------:R-:W-:Y:S02]  /*bb80*/  FMUL.FTZ R60, R2, R60 ;  /* 0x0000003c023c7220 */ /* 0x000fe40000410000 */
[C---:B---3--:R-:W-:Y:S01]  /*bb90*/  FMUL.FTZ R27, R0.reuse, R159 ;  /* 0x0000009f001b7220 */ /* 0x048fe20000410000 */
[----:B------:R-:W-:Y:S01]  /*bba0*/  @P0 LEA.HI.X R7, R3, c[0x0][0x1cc], R7, 0x1, P1 ;  /* 0x0000730003070a11 */ /* 0x000fe200008f0c07 */
[C---:B------:R-:W-:Y:S01]  /*bbb0*/  FMUL.FTZ R38, R0.reuse, R38 ;  /* 0x0000002600267220 */ /* 0x040fe20000410000 */
[----:B------:R-:W-:Y:S01]  /*bbc0*/  @P0 MOV R3, c[0x0][0x1e0] ;  /* 0x0000780000030a02 */ /* 0x000fe20000000f00 */
[C---:B------:R-:W-:Y:S02]  /*bbd0*/  FMUL.FTZ R39, R0.reuse, R39 ;  /* 0x0000002700277220 */ /* 0x040fe40000410000 */
[----:B------:R1:W-:Y:S01]  /*bbe0*/  @P0 LDGSTS.E.BYPASS.LTC128B.128 [R131+0x16100], [R6.64], !P3 ;  /* 0x1610000006830fae */ /* 0x0003e2000d901d46 */
[C---:B------:R-:W-:Y:S01]  /*bbf0*/  @P0 LEA R5, P1, R3.reuse, R5, 0x5 ;  /* 0x0000000503050211 */ /* 0x040fe200078228ff */
[C---:B------:R-:W-:Y:S02]  /*bc00*/  FMUL.FTZ R42, R0.reuse, R42 ;  /* 0x0000002a002a7220 */ /* 0x040fe40000410000 */
[C---:B------:R-:W-:Y:S01]  /*bc10*/  FMUL.FTZ R43, R0.reuse, R43 ;  /* 0x0000002b002b7220 */ /* 0x040fe20000410000 */
[----:B------:R-:W-:Y:S01]  /*bc20*/  @P0 LEA.HI.X R4, R3, R4, R8, 0x5, P1 ;  /* 0x0000000403040211 */ /* 0x000fe200008f2c08 */
[C---:B------:R-:W-:Y:S01]  /*bc30*/  FMUL.FTZ R46, R0.reuse, R46 ;  /* 0x0000002e002e7220 */ /* 0x040fe20000410000 */
[----:B------:R-:W-:Y:S01]  /*bc40*/  @P0 IADD3 R3, P2, R5, R26, RZ ;  /* 0x0000001a05030210 */ /* 0x000fe20007f5e0ff */
[C---:B------:R-:W-:Y:S02]  /*bc50*/  FMUL.FTZ R26, R0.reuse, R158 ;  /* 0x0000009e001a7220 */ /* 0x040fe40000410000 */
[C---:B------:R-:W-:Y:S01]  /*bc60*/  FMUL.FTZ R47, R0.reuse, R47 ;  /* 0x0000002f002f7220 */ /* 0x040fe20000410000 */
[----:B------:R-:W-:Y:S01]  /*bc70*/  @P0 LEA R10, P1, R3, c[0x0][0x1c8], 0x1 ;  /* 0x00007200030a0a11 */ /* 0x000fe200078208ff */
[C---:B------:R-:W-:Y:S02]  /*bc80*/  FMUL.FTZ R50, R0.reuse, R50 ;  /* 0x0000003200327220 */ /* 0x040fe40000410000 */
[C---:B------:R-:W-:Y:S02]  /*bc90*/  FMUL.FTZ R51, R0.reuse, R51 ;  /* 0x0000003300337220 */ /* 0x040fe40000410000 */
[C---:B------:R-:W-:Y:S02]  /*bca0*/  FMUL.FTZ R54, R0.reuse, R54 ;  /* 0x0000003600367220 */ /* 0x040fe40000410000 */
[C---:B------:R-:W-:Y:S02]  /*bcb0*/  FMUL.FTZ R55, R0.reuse, R55 ;  /* 0x0000003700377220 */ /* 0x040fe40000410000 */
[C---:B------:R-:W-:Y:S02]  /*bcc0*/  FMUL.FTZ R58, R0.reuse, R58 ;  /* 0x0000003a003a7220 */ /* 0x040fe40000410000 */
[----:B------:R-:W-:Y:S02]  /*bcd0*/  FMUL.FTZ R59, R0, R59 ;  /* 0x0000003b003b7220 */ /* 0x000fe40000410000 */
[----:B------:R-:W-:Y:S02]  /*bce0*/  FMUL.FTZ R61, R2, R61 ;  /* 0x0000003d023d7220 */ /* 0x000fe40000410000 */
[----:B------:R-:W-:Y:S01]  /*bcf0*/  FMUL.FTZ R62, R0, R62 ;  /* 0x0000003e003e7220 */ /* 0x000fe20000410000 */
[----:B-1----:R-:W-:Y:S01]  /*bd00*/  @P0 IADD3.X R6, R4, R24, RZ, P2, !PT ;  /* 0x0000001804060210 */ /* 0x002fe200017fe4ff */
[--C-:B------:R-:W-:Y:S02]  /*bd10*/  FFMA.FTZ R7, R183, c[0x0][0x2d0], -R181.reuse ;  /* 0x0000b400b7077a23 */ /* 0x100fe400000108b5 */
[----:B------:R-:W-:Y:S01]  /*bd20*/  FMUL.FTZ R24, R2, R156 ;  /* 0x0000009c02187220 */ /* 0x000fe20000410000 */
[----:B------:R-:W-:Y:S01]  /*bd30*/  @P0 LEA.HI.X R11, R3, c[0x0][0x1cc], R6, 0x1, P1 ;  /* 0x00007300030b0a11 */ /* 0x000fe200008f0c06 */
[----:B------:R-:W-:Y:S01]  /*bd40*/  FFMA.FTZ R3, R180, c[0x0][0x2d0], -R181 ;  /* 0x0000b400b4037a23 */ /* 0x000fe200000108b5 */
[----:B------:R1:W-:Y:S01]  /*bd50*/  MUFU.EX2 R190, R7 ;  /* 0x0000000700be7308 */ /* 0x0003e20000000800 */
[C---:B------:R-:W-:Y:S01]  /*bd60*/  @P0 IADD3 R6, P1, R5.reuse, R16, RZ ;  /* 0x0000001005060210 */ /* 0x040fe20007f3e0ff */
[C---:B------:R-:W-:Y:S01]  /*bd70*/  FMUL.FTZ R16, R2.reuse, R148 ;  /* 0x0000009402107220 */ /* 0x040fe20000410000 */
[----:B------:R2:W-:Y:S01]  /*bd80*/  @P0 LDGSTS.E.BYPASS.LTC128B.128 [R131+0x11100], [R10.64], !P6 ;  /* 0x111000000a830fae */ /* 0x0005e2000f101d46 */
[----:B------:R-:W-:Y:S01]  /*bd90*/  MOV R148, R33 ;  /* 0x0000002100947202 */ /* 0x000fe20000000f00 */
[----:B------:R-:W-:Y:S01]  /*bda0*/  FMUL.FTZ R33, R2, R165 ;  /* 0x000000a502217220 */ /* 0x000fe20000410000 */
[----:B------:R-:W-:Y:S01]  /*bdb0*/  @P0 IADD3.X R15, R4, R15, RZ, P1, !PT ;  /* 0x0000000f040f0210 */ /* 0x000fe20000ffe4ff */
[----:B------:R-:W-:Y:S02]  /*bdc0*/  FMUL.FTZ R63, R0, R63 ;  /* 0x0000003f003f7220 */ /* 0x000fe40000410000 */
[C---:B------:R-:W-:Y:S01]  /*bdd0*/  FMUL.FTZ R64, R2.reuse, R64 ;  /* 0x0000004002407220 */ /* 0x040fe20000410000 */
[----:B------:R3:W4:Y:S01]  /*bde0*/  MUFU.EX2 R173, R3 ;  /* 0x0000000300ad7308 */ /* 0x0007220000000800 */
[----:B------:R-:W-:Y:S02]  /*bdf0*/  FMUL.FTZ R65, R2, R65 ;  /* 0x0000004102417220 */ /* 0x000fe40000410000 */
[C---:B------:R-:W-:Y:S02]  /*be00*/  FMUL.FTZ R66, R0.reuse, R66 ;  /* 0x0000004200427220 */ /* 0x040fe40000410000 */
[----:B------:R-:W-:Y:S02]  /*be10*/  FMUL.FTZ R67, R0, R67 ;  /* 0x0000004300437220 */ /* 0x000fe40000410000 */
[C---:B------:R-:W-:Y:S02]  /*be20*/  FMUL.FTZ R68, R2.reuse, R68 ;  /* 0x0000004402447220 */ /* 0x040fe40000410000 */
[----:B------:R-:W-:Y:S02]  /*be30*/  FMUL.FTZ R69, R2, R69 ;  /* 0x0000004502457220 */ /* 0x000fe40000410000 */
[C---:B------:R-:W-:Y:S02]  /*be40*/  FMUL.FTZ R70, R0.reuse, R70 ;  /* 0x0000004600467220 */ /* 0x040fe40000410000 */
[----:B------:R-:W-:Y:S01]  /*be50*/  FMUL.FTZ R71, R0, R71 ;  /* 0x0000004700477220 */ /* 0x000fe20000410000 */
[C---:B-1----:R-:W-:Y:S01]  /*be60*/  @P0 IADD3 R7, P2, R5.reuse, R14, RZ ;  /* 0x0000000e05070210 */ /* 0x042fe20007f5e0ff */
[C---:B------:R-:W-:Y:S01]  /*be70*/  FMUL.FTZ R72, R2.reuse, R72 ;  /* 0x0000004802487220 */ /* 0x040fe20000410000 */
[----:B------:R-:W-:Y:S01]  /*be80*/  @P0 IADD3 R5, P1, R5, R12, RZ ;  /* 0x0000000c05050210 */ /* 0x000fe20007f3e0ff */
[----:B------:R-:W-:Y:S01]  /*be90*/  FMUL.FTZ R73, R2, R73 ;  /* 0x0000004902497220 */ /* 0x000fe20000410000 */
[----:B------:R-:W-:Y:S01]  /*bea0*/  @P0 IADD3.X R13, R4, R13, RZ, P2, !PT ;  /* 0x0000000d040d0210 */ /* 0x000fe200017fe4ff */
[----:B------:R-:W-:Y:S01]  /*beb0*/  FMUL.FTZ R74, R0, R74 ;  /* 0x0000004a004a7220 */ /* 0x000fe20000410000 */
[----:B------:R-:W-:Y:S01]  /*bec0*/  @P0 IADD3.X R14, R4, R9, RZ, P1, !PT ;  /* 0x00000009040e0210 */ /* 0x000fe20000ffe4ff */
[----:B--2---:R-:W-:Y:S01]  /*bed0*/  FMUL.FTZ R10, R0, R142 ;  /* 0x0000008e000a7220 */ /* 0x004fe20000410000 */
[----:B------:R-:W-:Y:S01]  /*bee0*/  @P0 LEA R8, P2, R6, c[0x0][0x1c8], 0x1 ;  /* 0x0000720006080a11 */ /* 0x000fe200078408ff */
[----:B------:R-:W-:Y:S02]  /*bef0*/  FMUL.FTZ R11, R0, R143 ;  /* 0x0000008f000b7220 */ /* 0x000fe40000410000 */
[----:B---3--:R-:W-:Y:S01]  /*bf00*/  FMUL.FTZ R3, R132, c[0x0][0x2d0] ;  /* 0x0000b40084037a20 */ /* 0x008fe20000410000 */
[----:B------:R-:W-:Y:S01]  /*bf10*/  @P0 LEA.HI.X R9, R6, c[0x0][0x1cc], R15, 0x1, P2 ;  /* 0x0000730006090a11 */ /* 0x000fe200010f0c0f */
[----:B------:R-:W-:Y:S01]  /*bf20*/  FMUL.FTZ R75, R0, R75 ;  /* 0x0000004b004b7220 */ /* 0x000fe20000410000 */
[----:B------:R-:W-:Y:S01]  /*bf30*/  @P0 LEA R6, P1, R7, c[0x0][0x1c8], 0x1 ;  /* 0x0000720007060a11 */ /* 0x000fe200078208ff */
[----:B------:R-:W-:Y:S01]  /*bf40*/  FFMA.FTZ R4, R187, c[0x0][0x2d0], -R3 ;  /* 0x0000b400bb047a23 */ /* 0x000fe20000010803 */
[----:B------:R-:W-:Y:S01]  /*bf50*/  MOV R187, R21 ;  /* 0x0000001500bb7202 */ /* 0x000fe20000000f00 */
[----:B------:R1:W-:Y:S01]  /*bf60*/  @P0 LDGSTS.E.BYPASS.LTC128B.128 [R131+0x13100], [R8.64], !P5 ;  /* 0x1310000008830fae */ /* 0x0003e2000e901d46 */
[----:B------:R-:W-:Y:S01]  /*bf70*/  @P0 LEA.HI.X R7, R7, c[0x0][0x1cc], R13, 0x1, P1 ;  /* 0x0000730007070a11 */ /* 0x000fe200008f0c0d */
[----:B------:R2:W-:Y:S01]  /*bf80*/  MUFU.EX2 R180, R4 ;  /* 0x0000000400b47308 */ /* 0x0005e20000000800 */
[--C-:B------:R-:W-:Y:S01]  /*bf90*/  FFMA.FTZ R12, R188, c[0x0][0x2d0], -R3.reuse ;  /* 0x0000b400bc0c7a23 */ /* 0x100fe20000010803 */
[----:B------:R-:W-:Y:S01]  /*bfa0*/  MOV R188, R20 ;  /* 0x0000001400bc7202 */ /* 0x000fe20000000f00 */
[C---:B------:R-:W-:Y:S02]  /*bfb0*/  FMUL.FTZ R76, R2.reuse, R76 ;  /* 0x0000004c024c7220 */ /* 0x040fe40000410000 */
[----:B------:R-:W-:Y:S01]  /*bfc0*/  FMUL.FTZ R77, R2, R77 ;  /* 0x0000004d024d7220 */ /* 0x000fe20000410000 */
[----:B------:R3:W-:Y:S01]  /*bfd0*/  @P0 LDGSTS.E.BYPASS.LTC128B.128 [R131+0x15100], [R6.64], !P4 ;  /* 0x1510000006830fae */ /* 0x0007e2000e101d46 */
[C---:B------:R-:W-:Y:S02]  /*bfe0*/  FMUL.FTZ R78, R0.reuse, R78 ;  /* 0x0000004e004e7220 */ /* 0x040fe40000410000 */
[----:B------:R-:W-:Y:S01]  /*bff0*/  FMUL.FTZ R79, R0, R79 ;  /* 0x0000004f004f7220 */ /* 0x000fe20000410000 */
[----:B------:R3:W3:Y:S01]  /*c000*/  MUFU.EX2 R182, R12 ;  /* 0x0000000c00b67308 */ /* 0x0006e20000000800 */
[C---:B------:R-:W-:Y:S02]  /*c010*/  FMUL.FTZ R80, R2.reuse, R80 ;  /* 0x0000005002507220 */ /* 0x040fe40000410000 */
[----:B------:R-:W-:Y:S02]  /*c020*/  FMUL.FTZ R81, R2, R81 ;  /* 0x0000005102517220 */ /* 0x000fe40000410000 */
[C---:B------:R-:W-:Y:S02]  /*c030*/  FMUL.FTZ R82, R0.reuse, R82 ;  /* 0x0000005200527220 */ /* 0x040fe40000410000 */
[----:B------:R-:W-:Y:S02]  /*c040*/  FMUL.FTZ R83, R0, R83 ;  /* 0x0000005300537220 */ /* 0x000fe40000410000 */
[C---:B------:R-:W-:Y:S02]  /*c050*/  FMUL.FTZ R84, R2.reuse, R84 ;  /* 0x0000005402547220 */ /* 0x040fe40000410000 */
[----:B------:R-:W-:Y:S02]  /*c060*/  FMUL.FTZ R85, R2, R85 ;  /* 0x0000005502557220 */ /* 0x000fe40000410000 */
[----:B------:R-:W-:Y:S01]  /*c070*/  FMUL.FTZ R86, R0, R86 ;  /* 0x0000005600567220 */ /* 0x000fe20000410000 */
[----:B--2---:R-:W-:Y:S01]  /*c080*/  @P0 LEA R4, P1, R5, c[0x0][0x1c8], 0x1 ;  /* 0x0000720005040a11 */ /* 0x004fe200078208ff */
[--C-:B-1----:R-:W-:Y:S01]  /*c090*/  FFMA.FTZ R8, R185, c[0x0][0x2d0], -R3.reuse ;  /* 0x0000b400b9087a23 */ /* 0x102fe20000010803 */
[----:B------:R-:W-:Y:S01]  /*c0a0*/  MOV R185, R18 ;  /* 0x0000001200b97202 */ /* 0x000fe20000000f00 */
[----:B------:R-:W-:Y:S01]  /*c0b0*/  FMUL.FTZ R9, R2, R141 ;  /* 0x0000008d02097220 */ /* 0x000fe20000410000 */
[----:B------:R-:W-:Y:S01]  /*c0c0*/  @P0 LEA.HI.X R5, R5, c[0x0][0x1cc], R14, 0x1, P1 ;  /* 0x0000730005050a11 */ /* 0x000fe200008f0c0e */
[----:B------:R1:W-:Y:S01]  /*c0d0*/  MUFU.EX2 R183, R8 ;  /* 0x0000000800b77308 */ /* 0x0003e20000000800 */
[C---:B------:R-:W-:Y:S02]  /*c0e0*/  FMUL.FTZ R18, R0.reuse, R150 ;  /* 0x0000009600127220 */ /* 0x040fe40000410000 */
[C---:B------:R-:W-:Y:S01]  /*c0f0*/  FMUL.FTZ R87, R0.reuse, R87 ;  /* 0x0000005700577220 */ /* 0x040fe20000410000 */
[----:B------:R2:W-:Y:S01]  /*c100*/  @P0 LDGSTS.E.BYPASS.LTC128B.128 [R131+0x17100], [R4.64], !P3 ;  /* 0x1710000004830fae */ /* 0x0005e2000d901d46 */
[C---:B---3--:R-:W-:Y:S01]  /*c110*/  FMUL.FTZ R6, R0.reuse, R138 ;  /* 0x0000008a00067220 */ /* 0x048fe20000410000 */
[----:B----4-:R-:W-:Y:S01]  /*c120*/  F2FP.BF16.PACK_AB R138, R173, R190 ;  /* 0x000000bead8a723e */ /* 0x010fe200000010ff */
[----:B------:R-:W-:Y:S02]  /*c130*/  FMUL.FTZ R7, R0, R139 ;  /* 0x0000008b00077220 */ /* 0x000fe40000410000 */
[C---:B------:R-:W-:Y:S02]  /*c140*/  FMUL.FTZ R88, R2.reuse, R88 ;  /* 0x0000005802587220 */ /* 0x040fe40000410000 */
[----:B------:R-:W-:Y:S01]  /*c150*/  FMUL.FTZ R89, R2, R89 ;  /* 0x0000005902597220 */ /* 0x000fe20000410000 */
[----:B------:R-:W3:Y:S01]  /*c160*/  LDSM.16.MT88.4 R12, [R248] ;  /* 0x00000000f80c783b */ /* 0x000ee20000004200 */
[C---:B------:R-:W-:Y:S02]  /*c170*/  FMUL.FTZ R90, R0.reuse, R90 ;  /* 0x0000005a005a7220 */ /* 0x040fe40000410000 */
[----:B------:R-:W-:Y:S02]  /*c180*/  FMUL.FTZ R91, R0, R91 ;  /* 0x0000005b005b7220 */ /* 0x000fe40000410000 */
[C---:B------:R-:W-:Y:S02]  /*c190*/  FMUL.FTZ R92, R2.reuse, R92 ;  /* 0x0000005c025c7220 */ /* 0x040fe40000410000 */
[----:B------:R-:W-:Y:S01]  /*c1a0*/  FMUL.FTZ R93, R2, R93 ;  /* 0x0000005d025d7220 */ /* 0x000fe20000410000 */
[----:B------:R-:W3:Y:S01]  /*c1b0*/  LDSM.16.MT88.4 R20, [R252] ;  /* 0x00000000fc14783b */ /* 0x000ee20000004200 */
[C---:B------:R-:W-:Y:S02]  /*c1c0*/  FMUL.FTZ R94, R0.reuse, R94 ;  /* 0x0000005e005e7220 */ /* 0x040fe40000410000 */
[----:B------:R-:W-:Y:S02]  /*c1d0*/  FMUL.FTZ R95, R0, R95 ;  /* 0x0000005f005f7220 */ /* 0x000fe40000410000 */
[C---:B-1----:R-:W-:Y:S02]  /*c1e0*/  FMUL.FTZ R8, R2.reuse, R140 ;  /* 0x0000008c02087220 */ /* 0x042fe40000410000 */
[C---:B------:R-:W-:Y:S01]  /*c1f0*/  FMUL.FTZ R96, R2.reuse, R96 ;  /* 0x0000006002607220 */ /* 0x040fe20000410000 */
[----:B------:R-:W1:Y:S01]  /*c200*/  LDSM.16.MT88.4 R28, [R251] ;  /* 0x00000000fb1c783b */ /* 0x000e620000004200 */
[----:B------:R-:W-:Y:S02]  /*c210*/  FMUL.FTZ R97, R2, R97 ;  /* 0x0000006102617220 */ /* 0x000fe40000410000 */
[----:B--2---:R-:W-:Y:S01]  /*c220*/  FFMA.FTZ R4, R186, c[0x0][0x2d0], -R3 ;  /* 0x0000b400ba047a23 */ /* 0x004fe20000010803 */
[----:B------:R-:W-:Y:S01]  /*c230*/  MOV R186, R19 ;  /* 0x0000001300ba7202 */ /* 0x000fe20000000f00 */
[----:B------:R-:W-:Y:S01]  /*c240*/  FMUL.FTZ R5, R2, R137 ;  /* 0x0000008902057220 */ /* 0x000fe20000410000 */
[----:B------:R-:W-:Y:S01]  /*c250*/  F2FP.BF16.PACK_AB R137, R182, R180 ;  /* 0x000000b4b689723e */ /* 0x000fe200000010ff */
[----:B------:R-:W2:Y:S01]  /*c260*/  MUFU.EX2 R184, R4 ;  /* 0x0000000400b87308 */ /* 0x000ea20000000800 */
[----:B------:R-:W4:Y:S01]  /*c270*/  LDL.LU R131, [R1+0x11c] ;  /* 0x00011c0001837983 */ /* 0x000f220000300800 */
[C---:B------:R-:W-:Y:S01]  /*c280*/  FMUL.FTZ R19, R0.reuse, R151 ;  /* 0x0000009700137220 */ /* 0x040fe20000410000 */
[----:B------:R-:W-:Y:S01]  /*c290*/  MOV R151, R148 ;  /* 0x0000009400977202 */ /* 0x000fe20000000f00 */
[C---:B------:R-:W-:Y:S01]  /*c2a0*/  FMUL.FTZ R98, R0.reuse, R98 ;  /* 0x0000006200627220 */ /* 0x040fe20000410000 */
[----:B------:R-:W4:Y:S01]  /*c2b0*/  LDL R140, [R1+0x48] ;  /* 0x00004800018c7983 */ /* 0x000f220000100800 */
[----:B------:R-:W-:Y:S02]  /*c2c0*/  FMUL.FTZ R99, R0, R99 ;  /* 0x0000006300637220 */ /* 0x000fe40000410000 */
[C---:B------:R-:W-:Y:S01]  /*c2d0*/  FMUL.FTZ R100, R2.reuse, R100 ;  /* 0x0000006402647220 */ /* 0x040fe20000410000 */
[----:B------:R-:W0:Y:S01]  /*c2e0*/  LDGDEPBAR ;  /* 0x00000000000079af */ /* 0x000e220000000000 */
[----:B------:R-:W-:Y:S02]  /*c2f0*/  FMUL.FTZ R101, R2, R101 ;  /* 0x0000006502657220 */ /* 0x000fe40000410000 */
[C---:B------:R-:W-:Y:S02]  /*c300*/  FMUL.FTZ R102, R0.reuse, R102 ;  /* 0x0000006600667220 */ /* 0x040fe40000410000 */
[----:B------:R-:W-:Y:S02]  /*c310*/  FMUL.FTZ R103, R0, R103 ;  /* 0x0000006700677220 */ /* 0x000fe40000410000 */
[C---:B------:R-:W-:Y:S02]  /*c320*/  FMUL.FTZ R104, R2.reuse, R104 ;  /* 0x0000006802687220 */ /* 0x040fe40000410000 */
[----:B------:R-:W-:Y:S02]  /*c330*/  FMUL.FTZ R105, R2, R105 ;  /* 0x0000006902697220 */ /* 0x000fe40000410000 */
[C---:B------:R-:W-:Y:S02]  /*c340*/  FMUL.FTZ R106, R0.reuse, R106 ;  /* 0x0000006a006a7220 */ /* 0x040fe40000410000 */
[----:B------:R-:W-:Y:S01]  /*c350*/  FMUL.FTZ R107, R0, R107 ;  /* 0x0000006b006b7220 */ /* 0x000fe20000410000 */
[----:B--2---:R-:W-:Y:S01]  /*c360*/  F2FP.BF16.PACK_AB R139, R184, R183 ;  /* 0x000000b7b88b723e */ /* 0x004fe200000010ff */
[----:B------:R-:W-:Y:S01]  /*c370*/  FMUL.FTZ R4, R2, R136 ;  /* 0x0000008802047220 */ /* 0x000fe20000410000 */
[----:B------:R-:W-:Y:S01]  /*c380*/  F2FP.BF16.PACK_AB R136, R189, R135 ;  /* 0x00000087bd88723e */ /* 0x000fe200000010ff */
[--C-:B------:R-:W-:Y:S02]  /*c390*/  FFMA.FTZ R157, R176, c[0x0][0x2d0], -R181.reuse ;  /* 0x0000b400b09d7a23 */ /* 0x100fe400000108b5 */
[--C-:B------:R-:W-:Y:S02]  /*c3a0*/  FFMA.FTZ R158, R177, c[0x0][0x2d0], -R181.reuse ;  /* 0x0000b400b19e7a23 */ /* 0x100fe400000108b5 */
[--C-:B------:R-:W-:Y:S02]  /*c3b0*/  FFMA.FTZ R159, R178, c[0x0][0x2d0], -R181.reuse ;  /* 0x0000b400b29f7a23 */ /* 0x100fe400000108b5 */
[C---:B---3--:R-:W-:Y:S05]  /*c3c0*/  HMMA.16816.F32.BF16 R4, R136.reuse, R12, R4 ;  /* 0x0000000c8804723c */ /* 0x048fea0000041804 */
[C---:B------:R-:W-:Y:S02]  /*c3d0*/  FMUL.FTZ R108, R2.reuse, R108 ;  /* 0x0000006c026c7220 */ /* 0x040fe40000410000 */
[C---:B------:R-:W-:Y:S01]  /*c3e0*/  FMUL.FTZ R12, R2.reuse, R144 ;  /* 0x00000090020c7220 */ /* 0x040fe20000410000 */
[C---:B------:R-:W-:Y:S04]  /*c3f0*/  HMMA.16816.F32.BF16 R8, R136.reuse, R14, R8 ;  /* 0x0000000e8808723c */ /* 0x040fe80000041808 */
[C---:B------:R-:W-:Y:S01]  /*c400*/  FMUL.FTZ R13, R2.reuse, R145 ;  /* 0x00000091020d7220 */ /* 0x040fe20000410000 */
[----:B------:R-:W-:Y:S01]  /*c410*/  MOV R144, R17 ;  /* 0x0000001100907202 */ /* 0x000fe20000000f00 */
[----:B------:R-:W-:Y:S01]  /*c420*/  FMUL.FTZ R17, R2, R149 ;  /* 0x0000009502117220 */ /* 0x000fe20000410000 */
[----:B------:R-:W-:Y:S01]  /*c430*/  MOV R145, R186 ;  /* 0x000000ba00917202 */ /* 0x000fe20000000f00 */
[C---:B------:R-:W-:Y:S01]  /*c440*/  FMUL.FTZ R14, R0.reuse, R146 ;  /* 0x00000092000e7220 */ /* 0x040fe20000410000 */
[----:B------:R-:W-:Y:S03]  /*c450*/  MOV R146, R188 ;  /* 0x000000bc00927202 */ /* 0x000fe60000000f00 */
[C---:B------:R-:W-:Y:S01]  /*c460*/  FMUL.FTZ R15, R0.reuse, R147 ;  /* 0x00000093000f7220 */ /* 0x040fe20000410000 */
[----:B------:R-:W-:Y:S01]  /*c470*/  MOV R147, R34 ;  /* 0x0000002200937202 */ /* 0x000fe20000000f00 */
[----:B------:R-:W-:Y:S01]  /*c480*/  FMUL.FTZ R34, R0, R166 ;  /* 0x000000a600227220 */ /* 0x000fe20000410000 */
[----:B------:R-:W-:Y:S01]  /*c490*/  MOV R148, R146 ;  /* 0x0000009200947202 */ /* 0x000fe20000000f00 */
[----:B------:R-:W-:Y:S01]  /*c4a0*/  FMUL.FTZ R109, R2, R109 ;  /* 0x0000006d026d7220 */ /* 0x000fe20000410000 */
[----:B------:R-:W-:Y:S01]  /*c4b0*/  MOV R149, R145 ;  /* 0x0000009100957202 */ /* 0x000fe20000000f00 */
[C---:B------:R-:W-:Y:S01]  /*c4c0*/  FMUL.FTZ R110, R0.reuse, R110 ;  /* 0x0000006e006e7220 */ /* 0x040fe20000410000 */
[C---:B------:R-:W-:Y:S03]  /*c4d0*/  HMMA.16816.F32.BF16 R12, R136.reuse, R20, R12 ;  /* 0x00000014880c723c */ /* 0x040fe6000004180c */
[----:B------:R-:W-:Y:S01]  /*c4e0*/  MOV R186, R187 ;  /* 0x000000bb00ba7202 */ /* 0x000fe20000000f00 */
[C---:B------:R-:W-:Y:S01]  /*c4f0*/  FMUL.FTZ R111, R0.reuse, R111 ;  /* 0x0000006f006f7220 */ /* 0x040fe20000410000 */
[----:B------:R-:W-:Y:S01]  /*c500*/  MOV R187, R35 ;  /* 0x0000002300bb7202 */ /* 0x000fe20000000f00 */
[----:B------:R-:W-:Y:S01]  /*c510*/  FMUL.FTZ R35, R0, R167 ;  /* 0x000000a700237220 */ /* 0x000fe20000410000 */
[----:B------:R-:W-:Y:S01]  /*c520*/  MOV R188, R134 ;  /* 0x0000008600bc7202 */ /* 0x000fe20000000f00 */
[C---:B------:R-:W-:Y:S04]  /*c530*/  HMMA.16816.F32.BF16 R16, R136.reuse, R22, R16 ;  /* 0x000000168810723c */ /* 0x040fe80000041810 */
[C---:B------:R-:W-:Y:S01]  /*c540*/  FMUL.FTZ R20, R2.reuse, R152 ;  /* 0x0000009802147220 */ /* 0x040fe20000410000 */
[----:B------:R-:W-:Y:S01]  /*c550*/  MOV R134, R32 ;  /* 0x0000002000867202 */ /* 0x000fe20000000f00 */
[----:B------:R-:W3:Y:S01]  /*c560*/  LDL R152, [R1+0x4] ;  /* 0x0000040001987983 */ /* 0x000ee20000100800 */
[----:B------:R-:W-:Y:S02]  /*c570*/  FMUL.FTZ R21, R2, R153 ;  /* 0x0000009902157220 */ /* 0x000fe40000410000 */
[C---:B------:R-:W-:Y:S01]  /*c580*/  FMUL.FTZ R22, R0.reuse, R154 ;  /* 0x0000009a00167220 */ /* 0x040fe20000410000 */
[----:B------:R-:W3:Y:S02]  /*c590*/  LDL.LU R150, [R1+0x7c] ;  /* 0x00007c0001967983 */ /* 0x000ee40000300800 */
[----:B------:R-:W-:Y:S02]  /*c5a0*/  FMUL.FTZ R23, R0, R155 ;  /* 0x0000009b00177220 */ /* 0x000fe40000410000 */
[----:B------:R-:W-:Y:S02]  /*c5b0*/  FMUL.FTZ R32, R2, R164 ;  /* 0x000000a402207220 */ /* 0x000fe40000410000 */
[--C-:B------:R-:W-:Y:S02]  /*c5c0*/  FFMA.FTZ R134, R134, c[0x0][0x2d0], -R181.reuse ;  /* 0x0000b40086867a23 */ /* 0x100fe400000108b5 */
[C---:B------:R-:W-:Y:S01]  /*c5d0*/  FMUL.FTZ R112, R2.reuse, R112 ;  /* 0x0000007002707220 */ /* 0x040fe20000410000 */
[C---:B-1----:R-:W-:Y:S03]  /*c5e0*/  HMMA.16816.F32.BF16 R20, R136.reuse, R28, R20 ;  /* 0x0000001c8814723c */ /* 0x042fe60000041814 */
[----:B------:R-:W-:Y:S02]  /*c5f0*/  FMUL.FTZ R113, R2, R113 ;  /* 0x0000007102717220 */ /* 0x000fe40000410000 */
[----:B------:R-:W-:Y:S02]  /*c600*/  FMUL.FTZ R114, R0, R114 ;  /* 0x0000007200727220 */ /* 0x000fe40000410000 */
[C---:B------:R-:W-:Y:S01]  /*c610*/  FMUL.FTZ R28, R2.reuse, R160 ;  /* 0x000000a0021c7220 */ /* 0x040fe20000410000 */
[C---:B------:R-:W-:Y:S01]  /*c620*/  HMMA.16816.F32.BF16 R24, R136.reuse, R30, R24 ;  /* 0x0000001e8818723c */ /* 0x040fe20000041818 */
[----:B------:R1:W-:Y:S03]  /*c630*/  MUFU.EX2 R160, R134 ;  /* 0x0000008600a07308 */ /* 0x0003e60000000800 */
[----:B------:R-:W-:Y:S02]  /*c640*/  FMUL.FTZ R29, R2, R161 ;  /* 0x000000a1021d7220 */ /* 0x000fe40000410000 */
[C---:B------:R-:W-:Y:S02]  /*c650*/  FMUL.FTZ R115, R0.reuse, R115 ;  /* 0x0000007300737220 */ /* 0x040fe40000410000 */
[C---:B------:R-:W-:Y:S04]  /*c660*/  FMUL.FTZ R30, R0.reuse, R162 ;  /* 0x000000a2001e7220 */ /* 0x040fe80000410000 */
[----:B------:R-:W-:Y:S02]  /*c670*/  FMUL.FTZ R31, R0, R163 ;  /* 0x000000a3001f7220 */ /* 0x000fe40000410000 */
[C---:B------:R-:W-:Y:S02]  /*c680*/  FMUL.FTZ R116, R2.reuse, R116 ;  /* 0x0000007402747220 */ /* 0x040fe40000410000 */
[----:B------:R-:W-:Y:S02]  /*c690*/  FMUL.FTZ R117, R2, R117 ;  /* 0x0000007502757220 */ /* 0x000fe40000410000 */
[C---:B------:R-:W-:Y:S02]  /*c6a0*/  FMUL.FTZ R118, R0.reuse, R118 ;  /* 0x0000007600767220 */ /* 0x040fe40000410000 */
[----:B------:R-:W-:Y:S02]  /*c6b0*/  FMUL.FTZ R119, R0, R119 ;  /* 0x0000007700777220 */ /* 0x000fe40000410000 */
[C---:B------:R-:W-:Y:S02]  /*c6c0*/  FMUL.FTZ R120, R2.reuse, R120 ;  /* 0x0000007802787220 */ /* 0x040fe40000410000 */
[----:B------:R-:W-:Y:S02]  /*c6d0*/  FMUL.FTZ R121, R2, R121 ;  /* 0x0000007902797220 */ /* 0x000fe40000410000 */
[----:B-1----:R-:W-:Y:S02]  /*c6e0*/  FFMA.FTZ R134, R147, c[0x0][0x2d0], -R181 ;  /* 0x0000b40093867a23 */ /* 0x002fe400000108b5 */
[C---:B------:R-:W-:Y:S02]  /*c6f0*/  FMUL.FTZ R122, R0.reuse, R122 ;  /* 0x0000007a007a7220 */ /* 0x040fe40000410000 */
[----:B------:R1:W1:Y:S01]  /*c700*/  MUFU.EX2 R161, R134 ;  /* 0x0000008600a17308 */ /* 0x0002620000000800 */
[----:B------:R-:W-:Y:S02]  /*c710*/  FMUL.FTZ R123, R0, R123 ;  /* 0x0000007b007b7220 */ /* 0x000fe40000410000 */
[C---:B------:R-:W-:Y:S02]  /*c720*/  FMUL.FTZ R124, R2.reuse, R124 ;  /* 0x0000007c027c7220 */ /* 0x040fe40000410000 */
[----:B------:R-:W-:Y:S02]  /*c730*/  FMUL.FTZ R125, R2, R125 ;  /* 0x0000007d027d7220 */ /* 0x000fe40000410000 */
[C---:B------:R-:W-:Y:S02]  /*c740*/  FMUL.FTZ R126, R0.reuse, R126 ;  /* 0x0000007e007e7220 */ /* 0x040fe40000410000 */
[----:B------:R-:W-:Y:S02]  /*c750*/  FMUL.FTZ R127, R0, R127 ;  /* 0x0000007f007f7220 */ /* 0x000fe40000410000 */
[C---:B------:R-:W-:Y:S02]  /*c760*/  FMUL.FTZ R128, R2.reuse, R128 ;  /* 0x0000008002807220 */ /* 0x040fe40000410000 */
[----:B------:R-:W-:Y:S02]  /*c770*/  FMUL.FTZ R129, R2, R129 ;  /* 0x0000008102817220 */ /* 0x000fe40000410000 */
[----:B------:R-:W-:Y:S02]  /*c780*/  FMUL.FTZ R130, R0, R130 ;  /* 0x0000008200827220 */ /* 0x000fe40000410000 */
[--C-:B------:R-:W-:Y:S02]  /*c790*/  FFMA.FTZ R169, R169, c[0x0][0x2d0], -R3.reuse ;  /* 0x0000b400a9a97a23 */ /* 0x100fe40000010803 */
[--C-:B-1----:R-:W-:Y:S04]  /*c7a0*/  FFMA.FTZ R134, R185, c[0x0][0x2d0], -R3.reuse ;  /* 0x0000b400b9867a23 */ /* 0x102fe80000010803 */
[----:B------:R1:W-:Y:S02]  /*c7b0*/  MUFU.EX2 R156, R134 ;  /* 0x00000086009c7308 */ /* 0x0003e40000000800 */
[----:B-1----:R-:W-:Y:S08]  /*c7c0*/  FFMA.FTZ R134, R171, c[0x0][0x2d0], -R3 ;  /* 0x0000b400ab867a23 */ /* 0x002ff00000010803 */
[----:B------:R1:W1:Y:S02]  /*c7d0*/  MUFU.EX2 R171, R134 ;  /* 0x0000008600ab7308 */ /* 0x0002640000000800 */
[--C-:B-1----:R-:W-:Y:S08]  /*c7e0*/  FFMA.FTZ R134, R170, c[0x0][0x2d0], -R181.reuse ;  /* 0x0000b400aa867a23 */ /* 0x102ff000000108b5 */
[----:B------:R1:W-:Y:S02]  /*c7f0*/  MUFU.EX2 R185, R134 ;  /* 0x0000008600b97308 */ /* 0x0003e40000000800 */
[----:B-1----:R-:W-:Y:S08]  /*c800*/  FFMA.FTZ R134, R191, c[0x0][0x2d0], -R181 ;  /* 0x0000b400bf867a23 */ /* 0x002ff000000108b5 */
[----:B------:R1:W1:Y:S02]  /*c810*/  MUFU.EX2 R165, R134 ;  /* 0x0000008600a57308 */ /* 0x0002640000000800 */
[--C-:B-1----:R-:W-:Y:S02]  /*c820*/  FFMA.FTZ R134, R144, c[0x0][0x2d0], -R3.reuse ;  /* 0x0000b40090867a23 */ /* 0x102fe40000010803 */
[----:B------:R-:W-:Y:S06]  /*c830*/  LDSM.16.MT88.4 R144, [R252+0x800] ;  /* 0x00080000fc90783b */ /* 0x000fec0000004200 */
[----:B------:R1:W-:Y:S02]  /*c840*/  MUFU.EX2 R170, R134 ;  /* 0x0000008600aa7308 */ /* 0x0003e40000000800 */
[----:B-1----:R-:W-:Y:S08]  /*c850*/  FFMA.FTZ R134, R151, c[0x0][0x2d0], -R3 ;  /* 0x0000b40097867a23 */ /* 0x002ff00000010803 */
[----:B------:R1:W1:Y:S01]  /*c860*/  MUFU.EX2 R164, R134 ;  /* 0x0000008600a47308 */ /* 0x0002620000000800 */
[----:B----4-:R-:W-:Y:S01]  /*c870*/  FMUL.FTZ R131, R0, R131 ;  /* 0x0000008300837220 */ /* 0x010fe20000410000 */
[----:B------:R-:W4:Y:S08]  /*c880*/  LDSM.16.MT88.4 R140, [R140] ;  /* 0x000000008c8c783b */ /* 0x000f300000004200 */
[----:B-1----:R-:W2:Y:S01]  /*c890*/  LDL.LU R134, [R1+0x80] ;  /* 0x0000800001867983 */ /* 0x002ea20000300800 */
[C---:B----4-:R-:W-:Y:S08]  /*c8a0*/  HMMA.16816.F32.BF16 R28, R136.reuse, R140, R28 ;  /* 0x0000008c881c723c */ /* 0x050ff0000004181c */
[C---:B------:R-:W-:Y:S01]  /*c8b0*/  HMMA.16816.F32.BF16 R32, R136.reuse, R142, R32 ;  /* 0x0000008e8820723c */ /* 0x040fe20000041820 */
[----:B------:R-:W1:Y:S03]  /*c8c0*/  LDSM.16.MT88.4 R140, [R248+0x2000] ;  /* 0x00200000f88c783b */ /* 0x000e660000004200 */
[----:B---3--:R-:W-:Y:S02]  /*c8d0*/  FFMA.FTZ R135, R2, R150, R135 ;  /* 0x0000009602877223 */ /* 0x008fe40000010087 */
[----:B------:R-:W-:Y:S02]  /*c8e0*/  FFMA.FTZ R2, R149, c[0x0][0x2d0], -R181 ;  /* 0x0000b40095027a23 */ /* 0x000fe400000108b5 */
[----:B------:R-:W-:Y:S01]  /*c8f0*/  FADD.FTZ R135, R189, R135 ;  /* 0x00000087bd877221 */ /* 0x000fe20000010000 */
        /* <DEDUP_REMOVED lines=14> */
[----:B------:R-:W1:Y:S03]  /*c9e0*/  LDSM.16.MT88.4 R140, [R252+0x4000] ;  /* 0x00400000fc8c783b */ /* 0x000e660000004200 */
[----:B--2---:R-:W-:Y:S02]  /*c9f0*/  FFMA.FTZ R134, R0, R134, R180 ;  /* 0x0000008600867223 */ /* 0x004fe400000100b4 */
[----:B------:R-:W-:Y:S04]  /*ca00*/  FFMA.FTZ R0, R188, c[0x0][0x2d0], -R3 ;  /* 0x0000b400bc007a23 */ /* 0x000fe80000010803 */
[----:B------:R2:W-:Y:S01]  /*ca10*/  MUFU.EX2 R166, R0 ;  /* 0x0000000000a67308 */ /* 0x0005e20000000800 */
[C---:B-1----:R-:W-:Y:S08]  /*ca20*/  HMMA.16816.F32.BF16 R76, R136.reuse, R140, R76 ;  /* 0x0000008c884c723c */ /* 0x042ff0000004184c */
[C---:B------:R-:W-:Y:S01]  /*ca30*/  HMMA.16816.F32.BF16 R80, R136.reuse, R142, R80 ;  /* 0x0000008e8850723c */ /* 0x040fe20000041850 */
[----:B------:R-:W1:Y:S03]  /*ca40*/  LDSM.16.MT88.4 R140, [R251+0x4000] ;  /* 0x00400000fb8c783b */ /* 0x000e660000004200 */
[--C-:B--2---:R-:W-:Y:S04]  /*ca50*/  FFMA.FTZ R0, R187, c[0x0][0x2d0], -R181.reuse ;  /* 0x0000b400bb007a23 */ /* 0x104fe800000108b5 */
[----:B------:R2:W-:Y:S04]  /*ca60*/  MUFU.EX2 R163, R0 ;  /* 0x0000000000a37308 */ /* 0x0005e80000000800 */
[----:B--2---:R-:W-:Y:S02]  /*ca70*/  FFMA.FTZ R0, R194, c[0x0][0x2d0], -R181 ;  /* 0x0000b400c2007a23 */ /* 0x004fe400000108b5 */
[----:B------:R2:W5:Y:S04]  /*ca80*/  LDL.LU R194, [R1+0x118] ;  /* 0x0001180001c27983 */ /* 0x0005680000300800 */
[----:B------:R3:W-:Y:S01]  /*ca90*/  MUFU.EX2 R162, R0 ;  /* 0x0000000000a27308 */ /* 0x0007e20000000800 */
[C---:B-1----:R-:W-:Y:S08]  /*caa0*/  HMMA.16816.F32.BF16 R84, R136.reuse, R140, R84 ;  /* 0x0000008c8854723c */ /* 0x042ff00000041854 */
[C---:B------:R-:W-:Y:S01]  /*cab0*/  HMMA.16816.F32.BF16 R88, R136.reuse, R142, R88 ;  /* 0x0000008e8858723c */ /* 0x040fe20000041858 */
[----:B------:R-:W1:Y:S03]  /*cac0*/  LDSM.16.MT88.4 R140, [R152+0x4000] ;  /* 0x00400000988c783b */ /* 0x000e660000004200 */
[--C-:B---3--:R-:W-:Y:S05]  /*cad0*/  FFMA.FTZ R0, R195, c[0x0][0x2d0], -R3.reuse ;  /* 0x0000b400c3007a23 */ /* 0x108fea0000010803 */
[----:B------:R2:W5:Y:S01]  /*cae0*/  LDL.LU R195, [R1+0x114] ;  /* 0x0001140001c37983 */ /* 0x0005620000300800 */
[----:B------:R3:W-:Y:S03]  /*caf0*/  MUFU.EX2 R191, R0 ;  /* 0x0000000000bf7308 */ /* 0x0007e60000000800 */
[----:B------:R2:W5:Y:S04]  /*cb00*/  LDL.LU R176, [R1+0x110] ;  /* 0x0001100001b07983 */ /* 0x0005680000300800 */
[----:B------:R2:W5:Y:S04]  /*cb10*/  LDL.LU R177, [R1+0x10c] ;  /* 0x00010c0001b17983 */ /* 0x0005680000300800 */
[----:B------:R2:W5:Y:S01]  /*cb20*/  LDL.LU R178, [R1+0x108] ;  /* 0x0001080001b27983 */ /* 0x0005620000300800 */
[----:B---3--:R-:W-:Y:S01]  /*cb30*/  FFMA.FTZ R0, R172, c[0x0][0x2d0], -R3 ;  /* 0x0000b400ac007a23 */ /* 0x008fe20000010803 */
        /* <DEDUP_REMOVED lines=22> */
[C---:B------:R-:W-:Y:S08]  /*cca0*/  HMMA.16816.F32.BF16 R12, R136.reuse, R144, R12 ;  /* 0x00000090880c723c */ /* 0x040ff0000004180c */
[C---:B------:R-:W-:Y:S01]  /*ccb0*/  HMMA.16816.F32.BF16 R16, R136.reuse, R146, R16 ;  /* 0x000000928810723c */ /* 0x040fe20000041810 */
[----:B------:R-:W3:Y:S07]  /*ccc0*/  LDSM.16.MT88.4 R144, [R152+0x800] ;  /* 0x000800009890783b */ /* 0x000eee0000004200 */
[C---:B-1----:R-:W-:Y:S08]  /*ccd0*/  HMMA.16816.F32.BF16 R20, R136.reuse, R140, R20 ;  /* 0x0000008c8814723c */ /* 0x042ff00000041814 */
[C---:B------:R-:W-:Y:S01]  /*cce0*/  HMMA.16816.F32.BF16 R24, R136.reuse, R142, R24 ;  /* 0x0000008e8818723c */ /* 0x040fe20000041818 */
[----:B------:R-:W1:Y:S07]  /*ccf0*/  LDSM.16.MT88.4 R140, [R248+0x2800] ;  /* 0x00280000f88c783b */ /* 0x000e6e0000004200 */
[C---:B---3--:R-:W-:Y:S08]  /*cd00*/  HMMA.16816.F32.BF16 R28, R136.reuse, R144, R28 ;  /* 0x00000090881c723c */ /* 0x048ff0000004181c */
        /* <DEDUP_REMOVED lines=29> */
[C---:B---3--:R-:W-:Y:S01]  /*cee0*/  HMMA.16816.F32.BF16 R108, R136.reuse, R144, R108 ;  /* 0x00000090886c723c */ /* 0x048fe2000004186c */
[----:B------:R3:W4:Y:S07]  /*cef0*/  MUFU.EX2 R144, R2 ;  /* 0x0000000200907308 */ /* 0x00072e0000000800 */
[C---:B------:R-:W-:Y:S04]  /*cf00*/  HMMA.16816.F32.BF16 R112, R136.reuse, R146, R112 ;  /* 0x000000928870723c */ /* 0x040fe80000041870 */
[--C-:B---3--:R-:W-:Y:S01]  /*cf10*/  FFMA.FTZ R2, R148, c[0x0][0x2d0], -R181.reuse ;  /* 0x0000b40094027a23 */ /* 0x108fe200000108b5 */
[----:B----4-:R-:W-:Y:S01]  /*cf20*/  MOV R180, R144 ;  /* 0x0000009000b47202 */ /* 0x010fe20000000f00 */
[----:B------:R-:W-:Y:S01]  /*cf30*/  FFMA.FTZ R181, R179, c[0x0][0x2d0], -R181 ;  /* 0x0000b400b3b57a23 */ /* 0x000fe200000108b5 */
[----:B------:R-:W3:Y:S01]  /*cf40*/  LDSM.16.MT88.4 R144, [R152+0x6800] ;  /* 0x006800009890783b */ /* 0x000ee20000004200 */
[----:B------:R4:W2:Y:S01]  /*cf50*/  MUFU.EX2 R167, R2 ;  /* 0x0000000200a77308 */ /* 0x0008a20000000800 */
[C---:B-1----:R-:W-:Y:S06]  /*cf60*/  HMMA.16816.F32.BF16 R116, R136.reuse, R140, R116 ;  /* 0x0000008c8874723c */ /* 0x042fec0000041874 */
[----:B------:R1:W5:Y:S03]  /*cf70*/  LDL.LU R179, [R1+0x104] ;  /* 0x0001040001b37983 */ /* 0x0003660000300800 */
[----:B------:R-:W-:Y:S01]  /*cf80*/  MUFU.EX2 R187, R181 ;  /* 0x000000b500bb7308 */ /* 0x000fe20000000800 */
[----:B------:R1:W5:Y:S01]  /*cf90*/  LDL.LU R172, [R1+0x100] ;  /* 0x0001000001ac7983 */ /* 0x0003620000300800 */
[C---:B------:R-:W-:Y:S03]  /*cfa0*/  HMMA.16816.F32.BF16 R120, R136.reuse, R142, R120 ;  /* 0x0000008e8878723c */ /* 0x040fe60000041878 */
[----:B------:R-:W-:Y:S01]  /*cfb0*/  LDSM.16.MT88.4 R140, [R252+0x1000] ;  /* 0x00100000fc8c783b */ /* 0x000fe20000004200 */
[----:B----4-:R-:W-:Y:S04]  /*cfc0*/  FFMA.FTZ R2, R186, c[0x0][0x2d0], -R3 ;  /* 0x0000b400ba027a23 */ /* 0x010fe80000010803 */
[----:B------:R-:W-:Y:S10]  /*cfd0*/  MUFU.EX2 R186, R159 ;  /* 0x0000009f00ba7308 */ /* 0x000ff40000000800 */
[----:B------:R4:W1:Y:S01]  /*cfe0*/  MUFU.EX2 R148, R2 ;  /* 0x0000000200947308 */ /* 0x0008620000000800 */
[C---:B---3--:R-:W-:Y:S08]  /*cff0*/  HMMA.16816.F32.BF16 R124, R136.reuse, R144, R124 ;  /* 0x00000090887c723c */ /* 0x048ff0000004187c */
[----:B------:R-:W-:Y:S07]  /*d000*/  HMMA.16816.F32.BF16 R128, R136, R146, R128 ;  /* 0x000000928880723c */ /* 0x000fee0000041880 */
[----:B--2---:R-:W-:Y:S02]  /*d010*/  F2FP.BF16.PACK_AB R136, R167, R180 ;  /* 0x000000b4a788723e */ /* 0x004fe400000010ff */
[----:B------:R-:W-:Y:S03]  /*d020*/  F2FP.BF16.PACK_AB R138, R162, R163 ;  /* 0x000000a3a28a723e */ /* 0x000fe600000010ff */
[----:B----4-:R-:W-:Y:S01]  /*d030*/  FADD.FTZ R2, R182, R134 ;  /* 0x00000086b6027221 */ /* 0x010fe20000010000 */
[----:B-1----:R-:W-:Y:S01]  /*d040*/  MOV R182, R148 ;  /* 0x0000009400b67202 */ /* 0x002fe20000000f00 */
[----:B------:R-:W-:Y:S01]  /*d050*/  FADD.FTZ R134, R190, R135 ;  /* 0x00000087be867221 */ /* 0x000fe20000010000 */
[----:B------:R-:W1:Y:S01]  /*d060*/  LDSM.16.MT88.4 R148, [R248+0x1000] ;  /* 0x00100000f894783b */ /* 0x000e620000004200 */
[----:B------:R-:W2:Y:S01]  /*d070*/  MUFU.EX2 R190, R0 ;  /* 0x0000000000be7308 */ /* 0x000ea20000000800 */
[----:B------:R-:W-:Y:S01]  /*d080*/  FADD.FTZ R2, R183, R2 ;  /* 0x00000002b7027221 */ /* 0x000fe20000010000 */
[----:B------:R-:W-:Y:S01]  /*d090*/  MOV R183, R152 ;  /* 0x0000009800b77202 */ /* 0x000fe20000000f00 */
[----:B------:R-:W-:Y:S01]  /*d0a0*/  FADD.FTZ R134, R173, R134 ;  /* 0x00000086ad867221 */ /* 0x000fe20000010000 */
[----:B------:R-:W-:Y:S01]  /*d0b0*/  F2FP.BF16.PACK_AB R137, R166, R182 ;  /* 0x000000b6a689723e */ /* 0x000fe200000010ff */
[----:B------:R-:W-:Y:S01]  /*d0c0*/  FADD.FTZ R2, R184, R2 ;  /* 0x00000002b8027221 */ /* 0x000fe20000010000 */
[----:B------:R-:W-:Y:S01]  /*d0d0*/  MOV R135, R164 ;  /* 0x000000a400877202 */ /* 0x000fe20000000f00 */
[----:B------:R-:W3:Y:S02]  /*d0e0*/  LDSM.16.MT88.4 R152, [R251+0x1000] ;  /* 0x00100000fb98783b */ /* 0x000ee40000004200 */
[----:B------:R-:W-:Y:S01]  /*d0f0*/  FADD.FTZ R2, R156, R2 ;  /* 0x000000029c027221 */ /* 0x000fe20000010000 */
[----:B------:R4:W-:Y:S03]  /*d100*/  MUFU.EX2 R164, R157 ;  /* 0x0000009d00a47308 */ /* 0x0009e60000000800 */
[----:B------:R-:W-:Y:S02]  /*d110*/  FADD.FTZ R2, R171, R2 ;  /* 0x00000002ab027221 */ /* 0x000fe40000010000 */
[----:B------:R-:W3:Y:S08]  /*d120*/  LDSM.16.MT88.4 R144, [R183+0x1000] ;  /* 0x00100000b790783b */ /* 0x000ef00000004200 */
[----:B------:R3:W5:Y:S01]  /*d130*/  LDL.LU R173, [R1+0xfc] ;  /* 0x0000fc0001ad7983 */ /* 0x0007620000300800 */
[----:B--2---:R-:W-:Y:S01]  /*d140*/  F2FP.BF16.PACK_AB R139, R190, R191 ;  /* 0x000000bfbe8b723e */ /* 0x004fe200000010ff */
[--C-:B------:R-:W-:Y:S02]  /*d150*/  FFMA.FTZ R0, R174, c[0x0][0x2d0], -R3.reuse ;  /* 0x0000b400ae007a23 */ /* 0x100fe40000010803 */
[----:B------:R2:W5:Y:S02]  /*d160*/  LDL.LU R174, [R1+0xf8] ;  /* 0x0000f80001ae7983 */ /* 0x0005640000300800 */
[----:B------:R2:W-:Y:S01]  /*d170*/  MUFU.EX2 R188, R0 ;  /* 0x0000000000bc7308 */ /* 0x0005e20000000800 */
[----:B----4-:R-:W-:Y:S01]  /*d180*/  MOV R157, R165 ;  /* 0x000000a5009d7202 */ /* 0x010fe20000000f00 */
[C---:B-1----:R-:W-:Y:S08]  /*d190*/  HMMA.16816.F32.BF16 R4, R136.reuse, R148, R4 ;  /* 0x000000948804723c */ /* 0x042ff00000041804 */
[----:B------:R1:W4:Y:S01]  /*d1a0*/  MUFU.EX2 R165, R158 ;  /* 0x0000009e00a57308 */ /* 0x0003220000000800 */
[C---:B------:R-:W-:Y:S01]  /*d1b0*/  HMMA.16816.F32.BF16 R8, R136.reuse, R150, R8 ;  /* 0x000000968808723c */ /* 0x040fe20000041808 */
[----:B------:R-:W-:Y:S02]  /*d1c0*/  LDSM.16.MT88.4 R148, [R252+0x3000] ;  /* 0x00300000fc94783b */ /* 0x000fe40000004200 */
[--C-:B--2---:R-:W-:Y:S05]  /*d1d0*/  FFMA.FTZ R0, R175, c[0x0][0x2d0], -R3.reuse ;  /* 0x0000b400af007a23 */ /* 0x104fea0000010803 */
[C---:B------:R-:W-:Y:S01]  /*d1e0*/  HMMA.16816.F32.BF16 R12, R136.reuse, R140, R12 ;  /* 0x0000008c880c723c */ /* 0x040fe2000004180c */
[----:B------:R2:W5:Y:S01]  /*d1f0*/  LDL.LU R175, [R1+0xf4] ;  /* 0x0000f40001af7983 */ /* 0x0005620000300800 */
[----:B------:R2:W2:Y:S02]  /*d200*/  MUFU.EX2 R189, R0 ;  /* 0x0000000000bd7308 */ /* 0x0004a40000000800 */
[----:B------:R-:W-:Y:S01]  /*d210*/  FFMA.FTZ R3, R168, c[0x0][0x2d0], -R3 ;  /* 0x0000b400a8037a23 */ /* 0x000fe20000010803 */
[----:B------:R-:W-:Y:S03]  /*d220*/  MOV R168, R157 ;  /* 0x0000009d00a87202 */ /* 0x000fe60000000f00 */
[C---:B------:R-:W-:Y:S01]  /*d230*/  HMMA.16816.F32.BF16 R16, R136.reuse, R142, R16 ;  /* 0x0000008e8810723c */ /* 0x040fe20000041810 */
[----:B------:R-:W4:Y:S07]  /*d240*/  LDSM.16.MT88.4 R140, [R248+0x3000] ;  /* 0x00300000f88c783b */ /* 0x000f2e0000004200 */
[C---:B---3--:R-:W-:Y:S01]  /*d250*/  HMMA.16816.F32.BF16 R20, R136.reuse, R152, R20 ;  /* 0x000000988814723c */ /* 0x048fe20000041814 */
[----:B-1----:R-:W-:Y:S07]  /*d260*/  LDSM.16.MT88.4 R156, [R252+0x1800] ;  /* 0x00180000fc9c783b */ /* 0x002fee0000004200 */
[C---:B------:R-:W-:Y:S01]  /*d270*/  HMMA.16816.F32.BF16 R24, R136.reuse, R154, R24 ;  /* 0x0000009a8818723c */ /* 0x040fe20000041818 */
[----:B------:R-:W1:Y:S03]  /*d280*/  LDSM.16.MT88.4 R152, [R251+0x3000] ;  /* 0x00300000fb98783b */ /* 0x000e660000004200 */
[----:B--2---:R-:W-:Y:S02]  /*d290*/  FADD.FTZ R0, R160, R134 ;  /* 0x00000086a0007221 */ /* 0x004fe40000010000 */
[----:B------:R2:W-:Y:S02]  /*d2a0*/  MUFU.EX2 R134, R3 ;  /* 0x0000000300867308 */ /* 0x0005e40000000800 */
[C---:B------:R-:W-:Y:S04]  /*d2b0*/  HMMA.16816.F32.BF16 R28, R136.reuse, R144, R28 ;  /* 0x00000090881c723c */ /* 0x040fe8000004181c */
[----:B------:R-:W-:Y:S04]  /*d2c0*/  FADD.FTZ R0, R161, R0 ;  /* 0x00000000a1007221 */ /* 0x000fe80000010000 */
[C---:B------:R-:W-:Y:S01]  /*d2d0*/  HMMA.16816.F32.BF16 R32, R136.reuse, R146, R32 ;  /* 0x000000928820723c */ /* 0x040fe20000041820 */
[----:B------:R-:W-:Y:S07]  /*d2e0*/  LDSM.16.MT88.4 R144, [R248+0x5000] ;  /* 0x00500000f890783b */ /* 0x000fee0000004200 */
[C---:B----4-:R-:W-:Y:S04]  /*d2f0*/  HMMA.16816.F32.BF16 R36, R136.reuse, R140, R36 ;  /* 0x0000008c8824723c */ /* 0x050fe80000041824 */
[----:B--2---:R-:W-:Y:S02]  /*d300*/  FADD.FTZ R3, R185, R0 ;  /* 0x00000000b9037221 */ /* 0x004fe40000010000 */
[----:B------:R-:W-:Y:S02]  /*d310*/  FADD.FTZ R0, R170, R2 ;  /* 0x00000002aa007221 */ /* 0x000fe40000010000 */
[C---:B------:R-:W-:Y:S01]  /*d320*/  HMMA.16816.F32.BF16 R40, R136.reuse, R142, R40 ;  /* 0x0000008e8828723c */ /* 0x040fe20000041828 */
[----:B------:R-:W2:Y:S03]  /*d330*/  LDSM.16.MT88.4 R140, [R183+0x3000] ;  /* 0x00300000b78c783b */ /* 0x000ea60000004200 */
[----:B------:R-:W-:Y:S04]  /*d340*/  MOV R2, R168 ;  /* 0x000000a800027202 */ /* 0x000fe80000000f00 */
[C---:B------:R-:W-:Y:S04]  /*d350*/  HMMA.16816.F32.BF16 R44, R136.reuse, R148, R44 ;  /* 0x00000094882c723c */ /* 0x040fe8000004182c */
[----:B------:R-:W-:Y:S04]  /*d360*/  FADD.FTZ R2, R2, R3 ;  /* 0x0000000302027221 */ /* 0x000fe80000010000 */
[C---:B------:R-:W-:Y:S01]  /*d370*/  HMMA.16816.F32.BF16 R48, R136.reuse, R150, R48 ;  /* 0x000000968830723c */ /* 0x040fe20000041830 */
[----:B------:R-:W3:Y:S07]  /*d380*/  LDSM.16.MT88.4 R148, [R252+0x5000] ;  /* 0x00500000fc94783b */ /* 0x000eee0000004200 */
[C---:B-1----:R-:W-:Y:S08]  /*d390*/  HMMA.16816.F32.BF16 R52, R136.reuse, R152, R52 ;  /* 0x000000988834723c */ /* 0x042ff00000041834 */
[C---:B------:R-:W-:Y:S01]  /*d3a0*/  HMMA.16816.F32.BF16 R56, R136.reuse, R154, R56 ;  /* 0x0000009a8838723c */ /* 0x040fe20000041838 */
[----:B------:R-:W-:Y:S07]  /*d3b0*/  LDSM.16.MT88.4 R152, [R183+0x5000] ;  /* 0x00500000b798783b */ /* 0x000fee0000004200 */
[C---:B--2---:R-:W-:Y:S08]  /*d3c0*/  HMMA.16816.F32.BF16 R60, R136.reuse, R140, R60 ;  /* 0x0000008c883c723c */ /* 0x044ff0000004183c */
        /* <DEDUP_REMOVED lines=14> */
[C---:B--2---:R-:W-:Y:S07]  /*d4b0*/  HMMA.16816.F32.BF16 R100, R136.reuse, R144, R100 ;  /* 0x000000908864723c */ /* 0x044fee0000041864 */
[----:B------:R-:W-:Y:S01]  /*d4c0*/  MOV R145, R167 ;  /* 0x000000a700917202 */ /* 0x000fe20000000f00 */
[C---:B------:R-:W-:Y:S04]  /*d4d0*/  HMMA.16816.F32.BF16 R104, R136.reuse, R146, R104 ;  /* 0x000000928868723c */ /* 0x040fe80000041868 */
[----:B------:R-:W-:Y:S03]  /*d4e0*/  MOV R144, R166 ;  /* 0x000000a600907202 */ /* 0x000fe60000000f00 */
[----:B------:R-:W-:Y:S01]  /*d4f0*/  MOV R147, R163 ;  /* 0x000000a300937202 */ /* 0x000fe20000000f00 */
[C---:B-1----:R-:W-:Y:S04]  /*d500*/  HMMA.16816.F32.BF16 R108, R136.reuse, R140, R108 ;  /* 0x0000008c886c723c */ /* 0x042fe8000004186c */
[----:B------:R-:W-:Y:S02]  /*d510*/  MOV R146, R162 ;  /* 0x000000a200927202 */ /* 0x000fe40000000f00 */
[----:B------:R-:W-:Y:S02]  /*d520*/  LDSM.16.MT88.4 R160, [R251+0x1800] ;  /* 0x00180000fba0783b */ /* 0x000fe40000004200 */
[C---:B------:R-:W-:Y:S06]  /*d530*/  HMMA.16816.F32.BF16 R112, R136.reuse, R142, R112 ;  /* 0x0000008e8870723c */ /* 0x040fec0000041870 */
[----:B------:R-:W1:Y:S02]  /*d540*/  LDSM.16.MT88.4 R140, [R248+0x1800] ;  /* 0x00180000f88c783b */ /* 0x000e640000004200 */
[C---:B------:R-:W-:Y:S07]  /*d550*/  HMMA.16816.F32.BF16 R116, R136.reuse, R148, R116 ;  /* 0x000000948874723c */ /* 0x040fee0000041874 */
[----:B------:R-:W-:Y:S01]  /*d560*/  MOV R148, R183 ;  /* 0x000000b700947202 */ /* 0x000fe20000000f00 */
[C---:B------:R-:W-:Y:S04]  /*d570*/  HMMA.16816.F32.BF16 R120, R136.reuse, R150, R120 ;  /* 0x000000968878723c */ /* 0x040fe80000041878 */
[----:B------:R-:W-:Y:S02]  /*d580*/  MOV R149, R135 ;  /* 0x0000008700957202 */ /* 0x000fe40000000f00 */
[----:B------:R2:W4:Y:S01]  /*d590*/  MUFU.EX2 R135, R169 ;  /* 0x000000a900877308 */ /* 0x0005220000000800 */
[----:B------:R-:W-:Y:S01]  /*d5a0*/  MOV R150, R165 ;  /* 0x000000a500967202 */ /* 0x000fe20000000f00 */
[C---:B---3--:R-:W-:Y:S04]  /*d5b0*/  HMMA.16816.F32.BF16 R124, R136.reuse, R152, R124 ;  /* 0x00000098887c723c */ /* 0x048fe8000004187c */
[----:B------:R-:W-:Y:S02]  /*d5c0*/  MOV R151, R164 ;  /* 0x000000a400977202 */ /* 0x000fe40000000f00 */
[----:B------:R3:W3:Y:S01]  /*d5d0*/  LDSM.16.MT88.4 R164, [R148+0x1800] ;  /* 0x0018000094a4783b */ /* 0x0006e20000004200 */
[----:B------:R-:W-:Y:S01]  /*d5e0*/  MOV R152, R182 ;  /* 0x000000b600987202 */ /* 0x000fe20000000f00 */
[----:B------:R-:W-:Y:S04]  /*d5f0*/  HMMA.16816.F32.BF16 R128, R136, R154, R128 ;  /* 0x0000009a8880723c */ /* 0x000fe80000041880 */
[----:B------:R-:W-:Y:S02]  /*d600*/  F2FP.BF16.PACK_AB R168, R150, R151 ;  /* 0x0000009796a8723e */ /* 0x000fe400000010ff */
[----:B------:R-:W-:Y:S02]  /*d610*/  MOV R153, R180 ;  /* 0x000000b400997202 */ /* 0x000fe40000000f00 */
[----:B------:R-:W-:Y:S01]  /*d620*/  MOV R154, R187 ;  /* 0x000000bb009a7202 */ /* 0x000fe20000000f00 */
[----:B------:R-:W3:Y:S03]  /*d630*/  LDSM.16.MT88.4 R180, [R248+0x3800] ;  /* 0x00380000f8b4783b */ /* 0x000ee60000004200 */
[----:B------:R-:W-:Y:S02]  /*d640*/  MOV R155, R186 ;  /* 0x000000ba009b7202 */ /* 0x000fe40000000f00 */
[----:B--2---:R-:W-:Y:S02]  /*d650*/  F2FP.BF16.PACK_AB R169, R189, R188 ;  /* 0x000000bcbda9723e */ /* 0x004fe400000010ff */
[----:B------:R-:W-:Y:S01]  /*d660*/  F2FP.BF16.PACK_AB R170, R154, R155 ;  /* 0x0000009b9aaa723e */ /* 0x000fe200000010ff */
[----:B------:R-:W2:Y:S01]  /*d670*/  LDSM.16.MT88.4 R184, [R252+0x3800] ;  /* 0x00380000fcb8783b */ /* 0x000ea20000004200 */
[----:B----4-:R-:W-:Y:S07]  /*d680*/  F2FP.BF16.PACK_AB R171, R134, R135 ;  /* 0x0000008786ab723e */ /* 0x010fee00000010ff */
[C---:B-1----:R-:W-:Y:S07]  /*d690*/  HMMA.16816.F32.BF16 R136, R168.reuse, R140, R4 ;  /* 0x0000008ca888723c */ /* 0x042fee0000041804 */
[----:B------:R-:W-:Y:S01]  /*d6a0*/  MOV R6, R150 ;  /* 0x0000009600067202 */ /* 0x000fe20000000f00 */
[C---:B------:R-:W-:Y:S04]  /*d6b0*/  HMMA.16816.F32.BF16 R140, R168.reuse, R142, R8 ;  /* 0x0000008ea88c723c */ /* 0x040fe80000041808 */
[----:B------:R-:W-:Y:S02]  /*d6c0*/  MOV R7, R151 ;  /* 0x0000009700077202 */ /* 0x000fe40000000f00 */
[----:B------:R-:W-:Y:S02]  /*d6d0*/  MOV R4, R154 ;  /* 0x0000009a00047202 */ /* 0x000fe40000000f00 */
[----:B------:R-:W-:Y:S04]  /*d6e0*/  MOV R8, R146 ;  /* 0x0000009200087202 */ /* 0x000fe80000000f00 */
[----:B------:R-:W-:Y:S02]  /*d6f0*/  MOV R9, R147 ;  /* 0x0000009300097202 */ /* 0x000fe40000000f00 */
[----:B------:R-:W-:Y:S02]  /*d700*/  MOV R10, R144 ;  /* 0x00000090000a7202 */ /* 0x000fe40000000f00 */
[----:B------:R-:W-:Y:S02]  /*d710*/  MOV R11, R145 ;  /* 0x00000091000b7202 */ /* 0x000fe40000000f00 */
[C---:B------:R-:W-:Y:S03]  /*d720*/  HMMA.16816.F32.BF16 R144, R168.reuse, R156, R12 ;  /* 0x0000009ca890723c */ /* 0x040fe6000004180c */
[----:B------:R-:W-:Y:S04]  /*d730*/  MOV R5, R155 ;  /* 0x0000009b00057202 */ /* 0x000fe80000000f00 */
[----:B------:R-:W-:Y:S02]  /*d740*/  MOV R14, R148 ;  /* 0x00000094000e7202 */ /* 0x000fe40000000f00 */
[----:B------:R-:W-:Y:S02]  /*d750*/  MOV R15, R149 ;  /* 0x00000095000f7202 */ /* 0x000fe40000000f00 */
[C---:B---3--:R-:W-:Y:S07]  /*d760*/  HMMA.16816.F32.BF16 R148, R168.reuse, R158, R16 ;  /* 0x0000009ea894723c */ /* 0x048fee0000041810 */
[----:B------:R-:W-:Y:S02]  /*d770*/  MOV R18, R152 ;  /* 0x0000009800127202 */ /* 0x000fe40000000f00 */
[----:B------:R-:W-:Y:S02]  /*d780*/  MOV R19, R153 ;  /* 0x0000009900137202 */ /* 0x000fe40000000f00 */
[C---:B------:R-:W-:Y:S07]  /*d790*/  HMMA.16816.F32.BF16 R152, R168.reuse, R160, R20 ;  /* 0x000000a0a898723c */ /* 0x040fee0000041814 */
[----:B------:R-:W-:Y:S01]  /*d7a0*/  MOV R22, R14 ;  /* 0x0000000e00167202 */ /* 0x000fe20000000f00 */
[C---:B------:R-:W-:Y:S01]  /*d7b0*/  HMMA.16816.F32.BF16 R156, R168.reuse, R162, R24 ;  /* 0x000000a2a89c723c */ /* 0x040fe20000041818 */
[----:B------:R-:W-:Y:S03]  /*d7c0*/  LDSM.16.MT88.4 R24, [R251+0x7800] ;  /* 0x00780000fb18783b */ /* 0x000fe60000004200 */
[----:B------:R-:W-:Y:S04]  /*d7d0*/  MOV R23, R15 ;  /* 0x0000000f00177202 */ /* 0x000fe80000000f00 */
[C---:B------:R-:W-:Y:S01]  /*d7e0*/  HMMA.16816.F32.BF16 R160, R168.reuse, R164, R28 ;  /* 0x000000a4a8a0723c */ /* 0x040fe2000004181c */
[----:B------:R-:W-:Y:S06]  /*d7f0*/  LDSM.16.MT88.4 R12, [R248+0x5800] ;  /* 0x00580000f80c783b */ /* 0x000fec0000004200 */
[----:B------:R-:W-:Y:S01]  /*d800*/  MOV R31, R4 ;  /* 0x00000004001f7202 */ /* 0x000fe20000000f00 */
[C---:B------:R-:W-:Y:S04]  /*d810*/  HMMA.16816.F32.BF16 R164, R168.reuse, R166, R32 ;  /* 0x000000a6a8a4723c */ /* 0x040fe80000041820 */
[----:B------:R-:W-:Y:S02]  /*d820*/  MOV R30, R5 ;  /* 0x00000005001e7202 */ /* 0x000fe40000000f00 */
[----:B------:R-:W-:Y:S02]  /*d830*/  MOV R29, R6 ;  /* 0x00000006001d7202 */ /* 0x000fe40000000f00 */
[C---:B------:R-:W-:Y:S04]  /*d840*/  HMMA.16816.F32.BF16 R36, R168.reuse, R180, R36 ;  /* 0x000000b4a824723c */ /* 0x040fe80000041824 */
[----:B------:R-:W-:Y:S02]  /*d850*/  MOV R28, R7 ;  /* 0x00000007001c7202 */ /* 0x000fe40000000f00 */
[----:B------:R-:W1:Y:S01]  /*d860*/  LDSM.16.MT88.4 R4, [R251+0x3800] ;  /* 0x00380000fb04783b */ /* 0x000e620000004200 */
[----:B------:R-:W-:Y:S01]  /*d870*/  MOV R35, R8 ;  /* 0x0000000800237202 */ /* 0x000fe20000000f00 */
[C---:B------:R-:W-:Y:S04]  /*d880*/  HMMA.16816.F32.BF16 R40, R168.reuse, R182, R40 ;  /* 0x000000b6a828723c */ /* 0x040fe80000041828 */
[----:B------:R-:W-:Y:S02]  /*d890*/  MOV R34, R9 ;  /* 0x0000000900227202 */ /* 0x000fe40000000f00 */
[----:B------:R-:W-:Y:S02]  /*d8a0*/  MOV R33, R10 ;  /* 0x0000000a00217202 */ /* 0x000fe40000000f00 */
[C---:B--2---:R-:W-:Y:S04]  /*d8b0*/  HMMA.16816.F32.BF16 R44, R168.reuse, R184, R44 ;  /* 0x000000b8a82c723c */ /* 0x044fe8000004182c */
[----:B------:R-:W-:Y:S02]  /*d8c0*/  MOV R32, R11 ;  /* 0x0000000b00207202 */ /* 0x000fe40000000f00 */
[----:B------:R-:W2:Y:S01]  /*d8d0*/  LDSM.16.MT88.4 R8, [R22+0x3800] ;  /* 0x003800001608783b */ /* 0x000ea20000004200 */
[----:B------:R-:W-:Y:S01]  /*d8e0*/  MOV R181, R18 ;  /* 0x0000001200b57202 */ /* 0x000fe20000000f00 */
[C---:B------:R-:W-:Y:S04]  /*d8f0*/  HMMA.16816.F32.BF16 R48, R168.reuse, R186, R48 ;  /* 0x000000baa830723c */ /* 0x040fe80000041830 */
[----:B------:R-:W-:Y:S02]  /*d900*/  MOV R180, R19 ;  /* 0x0000001300b47202 */ /* 0x000fe40000000f00 */
[----:B------:R-:W3:Y:S01]  /*d910*/  LDSM.16.MT88.4 R16, [R252+0x5800] ;  /* 0x00580000fc10783b */ /* 0x000ee20000004200 */
[----:B------:R-:W-:Y:S02]  /*d920*/  MOV R182, R22 ;  /* 0x0000001600b67202 */ /* 0x000fe40000000f00 */
[----:B------:R-:W-:Y:S03]  /*d930*/  MOV R183, R23 ;  /* 0x0000001700b77202 */ /* 0x000fe60000000f00 */
[----:B------:R-:W-:Y:S02]  /*d940*/  FADD.FTZ R2, R180, R2 ;  /* 0x00000002b4027221 */ /* 0x000fe40000010000 */
[----:B------:R-:W4:Y:S01]  /*d950*/  LDSM.16.MT88.4 R20, [R251+0x5800] ;  /* 0x00580000fb14783b */ /* 0x000f220000004200 */
[----:B------:R-:W-:Y:S02]  /*d960*/  FADD.FTZ R0, R183, R0 ;  /* 0x00000000b7007221 */ /* 0x000fe40000010000 */
        /* <DEDUP_REMOVED lines=8> */
[----:B------:R-:W-:Y:S04]  /*d9f0*/  FADD.FTZ R0, R191, R0 ;  /* 0x00000000bf007221 */ /* 0x000fe80000010000 */
[C---:B--2---:R-:W-:Y:S04]  /*da00*/  HMMA.16816.F32.BF16 R60, R168.reuse, R8, R60 ;  /* 0x00000008a83c723c */ /* 0x044fe8000004183c */
[----:B------:R-:W-:Y:S02]  /*da10*/  FADD.FTZ R3, R190, R0 ;  /* 0x00000000be037221 */ /* 0x000fe40000010000 */
[----:B------:R-:W-:Y:S02]  /*da20*/  FADD.FTZ R0, R28, R2 ;  /* 0x000000021c007221 */ /* 0x000fe40000010000 */
[C---:B------:R-:W-:Y:S01]  /*da30*/  HMMA.16816.F32.BF16 R64, R168.reuse, R10, R64 ;  /* 0x0000000aa840723c */ /* 0x040fe20000041840 */
[----:B------:R-:W2:Y:S03]  /*da40*/  LDSM.16.MT88.4 R8, [R248+0x7800] ;  /* 0x00780000f808783b */ /* 0x000ea60000004200 */
[----:B------:R-:W-:Y:S02]  /*da50*/  FADD.FTZ R0, R29, R0 ;  /* 0x000000001d007221 */ /* 0x000fe40000010000 */
[----:B------:R-:W-:Y:S02]  /*da60*/  FADD.FTZ R3, R188, R3 ;  /* 0x00000003bc037221 */ /* 0x000fe40000010000 */
[C---:B------:R-:W-:Y:S04]  /*da70*/  HMMA.16816.F32.BF16 R68, R168.reuse, R12, R68 ;  /* 0x0000000ca844723c */ /* 0x040fe80000041844 */
[----:B------:R-:W-:Y:S02]  /*da80*/  FADD.FTZ R2, R30, R0 ;  /* 0x000000001e027221 */ /* 0x000fe40000010000 */
[----:B------:R-:W-:Y:S02]  /*da90*/  FADD.FTZ R3, R189, R3 ;  /* 0x00000003bd037221 */ /* 0x000fe40000010000 */
[C---:B------:R-:W-:Y:S01]  /*daa0*/  HMMA.16816.F32.BF16 R72, R168.reuse, R14, R72 ;  /* 0x0000000ea848723c */ /* 0x040fe20000041848 */
[----:B------:R-:W2:Y:S03]  /*dab0*/  LDSM.16.MT88.4 R12, [R252+0x7800] ;  /* 0x00780000fc0c783b */ /* 0x000ea60000004200 */
[----:B------:R-:W-:Y:S02]  /*dac0*/  FADD.FTZ R2, R31, R2 ;  /* 0x000000021f027221 */ /* 0x000fe40000010000 */
[----:B------:R-:W-:Y:S01]  /*dad0*/  FADD.FTZ R0, R135, R3 ;  /* 0x0000000387007221 */ /* 0x000fe20000010000 */
[----:B------:R-:W-:Y:S01]  /*dae0*/  MOV R135, R132 ;  /* 0x0000008400877202 */ /* 0x000fe20000000f00 */
[C---:B---3--:R-:W-:Y:S01]  /*daf0*/  HMMA.16816.F32.BF16 R76, R168.reuse, R16, R76 ;  /* 0x00000010a84c723c */ /* 0x048fe2000004184c */
[----:B------:R-:W-:Y:S03]  /*db00*/  STL [R1+0x7c], R2 ;  /* 0x00007c0201007387 */ /* 0x000fe60000100800 */
[----:B------:R-:W-:Y:S01]  /*db10*/  FADD.FTZ R0, R134, R0 ;  /* 0x0000000086007221 */ /* 0x000fe20000010000 */
[----:B------:R-:W-:Y:S03]  /*db20*/  MOV R134, R133 ;  /* 0x0000008500867202 */ /* 0x000fe60000000f00 */
[C---:B------:R-:W-:Y:S01]  /*db30*/  HMMA.16816.F32.BF16 R80, R168.reuse, R18, R80 ;  /* 0x00000012a850723c */ /* 0x040fe20000041850 */
[----:B------:R-:W3:Y:S07]  /*db40*/  LDSM.16.MT88.4 R16, [R182+0x7800] ;  /* 0x00780000b610783b */ /* 0x000eee0000004200 */
[C---:B----4-:R-:W-:Y:S01]  /*db50*/  HMMA.16816.F32.BF16 R84, R168.reuse, R20, R84 ;  /* 0x00000014a854723c */ /* 0x050fe20000041854 */
[----:B------:R4:W-:Y:S07]  /*db60*/  STL [R1+0x80], R0 ;  /* 0x0000800001007387 */ /* 0x0009ee0000100800 */
[C---:B------:R-:W-:Y:S08]  /*db70*/  HMMA.16816.F32.BF16 R88, R168.reuse, R22, R88 ;  /* 0x00000016a858723c */ /* 0x040ff00000041858 */
[C---:B-1----:R-:W-:Y:S08]  /*db80*/  HMMA.16816.F32.BF16 R92, R168.reuse, R4, R92 ;  /* 0x00000004a85c723c */ /* 0x042ff0000004185c */
[C---:B------:R-:W-:Y:S08]  /*db90*/  HMMA.16816.F32.BF16 R96, R168.reuse, R6, R96 ;  /* 0x00000006a860723c */ /* 0x040ff00000041860 */
[C---:B--2---:R-:W-:Y:S08]  /*dba0*/  HMMA.16816.F32.BF16 R100, R168.reuse, R8, R100 ;  /* 0x00000008a864723c */ /* 0x044ff00000041864 */
[C---:B------:R-:W-:Y:S08]  /*dbb0*/  HMMA.16816.F32.BF16 R104, R168.reuse, R10, R104 ;  /* 0x0000000aa868723c */ /* 0x040ff00000041868 */
[C---:B------:R-:W-:Y:S08]  /*dbc0*/  HMMA.16816.F32.BF16 R108, R168.reuse, R12, R108 ;  /* 0x0000000ca86c723c */ /* 0x040ff0000004186c */
[C---:B------:R-:W-:Y:S08]  /*dbd0*/  HMMA.16816.F32.BF16 R112, R168.reuse, R14, R112 ;  /* 0x0000000ea870723c */ /* 0x040ff00000041870 */
[C---:B------:R-:W-:Y:S08]  /*dbe0*/  HMMA.16816.F32.BF16 R116, R168.reuse, R24, R116 ;  /* 0x00000018a874723c */ /* 0x040ff00000041874 */
[C---:B------:R-:W-:Y:S08]  /*dbf0*/  HMMA.16816.F32.BF16 R120, R168.reuse, R26, R120 ;  /* 0x0000001aa878723c */ /* 0x040ff00000041878 */
[C---:B---3--:R-:W-:Y:S08]  /*dc00*/  HMMA.16816.F32.BF16 R124, R168.reuse, R16, R124 ;  /* 0x00000010a87c723c */ /* 0x048ff0000004187c */
[----:B------:R-:W-:Y:S01]  /*dc10*/  HMMA.16816.F32.BF16 R128, R168, R18, R128 ;  /* 0x00000012a880723c */ /* 0x000fe20000041880 */
[----:B----4-:R-:W-:-:S07]  /*dc20*/  @P0 BRA `(.L_x_479) ;  /* 0xffffc27000000947 */ /* 0x010fce000383ffff */
.L_x_478:
[----:B------:R-:W-:Y:S07]  /*dc30*/  @!UPT UIADD3 URZ, URZ, URZ, URZ ;  /* 0x0000003f3f3ff290 */ /* 0x000fee000fffe03f */
[----:B------:R-:W-:Y:S02]  /*dc40*/  MOV R7, 0x1f ;  /* 0x0000001f00077802 */ /* 0x000fe40000000f00 */
[----:B------:R-:W-:Y:S01]  /*dc50*/  MOV R6, 0xffffffff ;  /* 0xffffffff00067802 */ /* 0x000fe20000000f00 */
[----:B------:R-:W-:Y:S06]  /*dc60*/  BRA.DIV ~URZ, `(.L_x_480) ;  /* 0x00002f227f007947 */ /* 0x000fec000b800000 */
[----:B------:R-:W2:Y:S04]  /*dc70*/  LDL R0, [R1+0x7c] ;  /* 0x00007c0001007983 */ /* 0x000ea80000100800 */
[----:B--2---:R1:W2:Y:S02]  /*dc80*/  SHFL.BFLY PT, R4, R0, 0x2, 0x1f ;  /* 0x0c401f0000047f89 */ /* 0x0042a400000e0000 */
.L_x_512:
[----:B-1----:R-:W3:Y:S02]  /*dc90*/  LDL.LU R0, [R1+0x7c] ;  /* 0x00007c0001007983 */ /* 0x002ee40000300800 */
[----:B--23--:R-:W-:Y:S01]  /*dca0*/  FADD.FTZ R4, R4, R0 ;  /* 0x0000000004047221 */ /* 0x00cfe20000010000 */
[----:B------:R-:W-:Y:S05]  /*dcb0*/  BRA.DIV ~URZ, `(.L_x_481) ;  /* 0x00002f327f007947 */ /* 0x000fea000b800000 */
[----:B------:R-:W2:Y:S04]  /*dcc0*/  LDL.LU R5, [R1+0x80] ;  /* 0x0000800001057983 */ /* 0x000ea80000300800 */
[----:B------:R-:W1:Y:S02]  /*dcd0*/  SHFL.BFLY PT, R2, R4, 0x1, 0x1f ;  /* 0x0c201f0004027f89 */ /* 0x000e6400000e0000 */
[----:B-1----:R-:W-:-:S02]  /*dce0*/  FADD.FTZ R4, R4, R2 ;  /* 0x0000000204047221 */ /* 0x002fc40000010000 */
[----:B--2---:R-:W1:Y:S02]  /*dcf0*/  SHFL.BFLY PT, R0, R5, 0x2, 0x1f ;  /* 0x0c401f0005007f89 */ /* 0x004e6400000e0000 */
[----:B-1----:R-:W-:-:S05]  /*dd00*/  FADD.FTZ R0, R0, R5 ;  /* 0x0000000500007221 */ /* 0x002fca0000010000 */
[----:B------:R1:W2:Y:S02]  /*dd10*/  SHFL.BFLY PT, R3, R0, 0x1, 0x1f ;  /* 0x0c201f0000037f89 */ /* 0x0002a400000e0000 */
.L_x_513:
[----:B------:R-:W-:Y:S01]  /*dd20*/  FSETP.NE.FTZ.AND P1, PT, R4, RZ, PT ;  /* 0x000000ff0400720b */ /* 0x000fe20003f35000 */
[----:B--2---:R-:W-:Y:S01]  /*dd30*/  FADD.FTZ R3, R3, R0 ;  /* 0x0000000003037221 */ /* 0x004fe20000010000 */
[----:B------:R-:W-:Y:S02]  /*dd40*/  MOV R2, RZ ;  /* 0x000000ff00027202 */ /* 0x000fe40000000f00 */
[----:B-1----:R-:W-:Y:S02]  /*dd50*/  MOV R0, RZ ;  /* 0x000000ff00007202 */ /* 0x002fe40000000f00 */
[----:B------:R-:W-:Y:S02]  /*dd60*/  FSETP.NE.FTZ.AND P0, PT, R3, RZ, PT ;  /* 0x000000ff0300720b */ /* 0x000fe40003f15000 */
[----:B-----5:R-:W-:-:S05]  /*dd70*/  MOV R174, 0xff800000 ;  /* 0xff80000000ae7802 */ /* 0x020fca0000000f00 */
[----:B------:R-:W1:Y:S01]  /*dd80*/  @P1 MUFU.RCP R2, R4 ;  /* 0x0000000400021308 */ /* 0x000e620000001000 */
[----:B------:R-:W-:-:S07]  /*dd90*/  @P1 MOV R6, 0x3f317218 ;  /* 0x3f31721800061802 */ /* 0x000fce0000000f00 */
[----:B------:R-:W2:Y:S01]  /*dda0*/  @P1 MUFU.LG2 R4, R4 ;  /* 0x0000000400041308 */ /* 0x000ea20000000c00 */
[----:B-1----:R-:W-:-:S07]  /*ddb0*/  FMUL.FTZ R134, R2, R36 ;  /* 0x0000002402867220 */ /* 0x002fce0000410000 */
[----:B------:R-:W1:Y:S01]  /*ddc0*/  @P0 MUFU.RCP R0, R3 ;  /* 0x0000000300000308 */ /* 0x000e620000001000 */
        /* <DEDUP_REMOVED lines=64> */
[----:B------:R3:W4:Y:S01]  /*e1d0*/  @P0 MUFU.LG2 R2, R3 ;  /* 0x0000000300020308 */ /* 0x0007220000000c00 */
[----:B--2---:R-:W-:Y:S02]  /*e1e0*/  @P1 FMUL.FTZ R5, R4, 0.69314718246459960938 ;  /* 0x3f31721804051820 */ /* 0x004fe40000410000 */
[----:B------:R-:W-:Y:S02]  /*e1f0*/  @P1 FMUL.FTZ R4, R6, c[0x0][0x2d0] ;  /* 0x0000b40006041a20 */ /* 0x000fe40000410000 */
[----:B-1----:R-:W-:Y:S01]  /*e200*/  FMUL.FTZ R6, R0, R46 ;  /* 0x0000002e00067220 */ /* 0x002fe20000410000 */
[----:B------:R-:W-:Y:S01]  /*e210*/  MOV R46, 0x1 ;  /* 0x00000001002e7802 */ /* 0x000fe20000000f00 */
[----:B------:R-:W-:-:S02]  /*e220*/  @P1 FFMA.FTZ R174, R4, R133, R5 ;  /* 0x0000008504ae1223 */ /* 0x000fc40000010005 */
[C---:B------:R-:W-:Y:S02]  /*e230*/  FMUL.FTZ R45, R0.reuse, R43 ;  /* 0x0000002b002d7220 */ /* 0x040fe40000410000 */
[C---:B------:R-:W-:Y:S02]  /*e240*/  FMUL.FTZ R138, R0.reuse, R138 ;  /* 0x0000008a008a7220 */ /* 0x040fe40000410000 */
[C---:B------:R-:W-:Y:S02]  /*e250*/  FMUL.FTZ R139, R0.reuse, R139 ;  /* 0x0000008b008b7220 */ /* 0x040fe40000410000 */
[----:B------:R-:W-:Y:S01]  /*e260*/  FMUL.FTZ R142, R0, R142 ;  /* 0x0000008e008e7220 */ /* 0x000fe20000410000 */
[----:B---3--:R-:W-:Y:S01]  /*e270*/  @P0 MOV R3, 0x3f317218 ;  /* 0x3f31721800030802 */ /* 0x008fe20000000f00 */
[----:B----4-:R-:W-:Y:S02]  /*e280*/  @P0 FMUL.FTZ R2, R2, 0.69314718246459960938 ;  /* 0x3f31721802020820 */ /* 0x010fe40000410000 */
[----:B------:R-:W-:-:S02]  /*e290*/  FMUL.FTZ R61, R0, R143 ;  /* 0x0000008f003d7220 */ /* 0x000fc40000410000 */
[----:B------:R-:W-:Y:S02]  /*e2a0*/  @P0 FMUL.FTZ R3, R3, c[0x0][0x2d0] ;  /* 0x0000b40003030a20 */ /* 0x000fe40000410000 */
        /* <DEDUP_REMOVED lines=58> */
[----:B------:R-:W-:Y:S01]  /*e650*/  PRMT R0, R46, 0x7610, R0 ;  /* 0x000076102e007816 */ /* 0x000fe20000000000 */
[----:B------:R-:W-:-:S02]  /*e660*/  @P0 FFMA.FTZ R65, R3, R132, R2 ;  /* 0x0000008403410223 */ /* 0x000fc40000010002 */
.L_x_473:
[----:B------:R1:W5:Y:S01]  /*e670*/  LDL R48, [R1+0xc0] ;  /* 0x0000c00001307983 */ /* 0x0003620000100800 */
[----:B------:R-:W-:Y:S03]  /*e680*/  BSSY B0, `(.L_x_482) ;  /* 0x0000012000007945 */ /* 0x000fe60003800000 */
[----:B------:R-:W3:Y:S02]  /*e690*/  S2R R67, SR_TID.X ;  /* 0x0000000000437919 */ /* 0x000ee40000002100 */
[----:B---3--:R-:W-:-:S13]  /*e6a0*/  LOP3.LUT P0, RZ, R67, 0xff, RZ, 0xc0, !PT ;  /* 0x000000ff43ff7812 */ /* 0x008fda000780c0ff */
[----:B------:R-:W-:Y:S05]  /*e6b0*/  @P0 BRA `(.L_x_483) ;  /* 0x000000e000000947 */ /* 0x000fea0003800000 */
[----:B-1----:R-:W1:Y:S01]  /*e6c0*/  S2R R46, SR_LANEID ;  /* 0x00000000002e7919 */ /* 0x002e620000000000 */
[----:B------:R-:W-:Y:S01]  /*e6d0*/  VOTEU.ANY UR4, UPT, PT ;  /* 0x0000000000047886 */ /* 0x000fe200038e0100 */
[----:B------:R-:W-:Y:S01]  /*e6e0*/  IMAD.MOV.U32 R47, RZ, RZ, c[0x0][0x584] ;  /* 0x00016100ff2f7624 */ /* 0x000fe200078e00ff */
[----:B------:R-:W1:Y:S08]  /*e6f0*/  FLO.U32 R3, UR4 ;  /* 0x0000000400037d00 */ /* 0x000e7000080e0000 */
[----:B------:R-:W3:Y:S01]  /*e700*/  POPC R2, UR4 ;  /* 0x0000000400027d09 */ /* 0x000ee20008000000 */
[----:B-1----:R-:W-:Y:S01]  /*e710*/  ISETP.EQ.U32.AND P0, PT, R3, R46, PT ;  /* 0x0000002e0300720c */ /* 0x002fe20003f02070 */
[----:B------:R-:W-:-:S12]  /*e720*/  IMAD.MOV.U32 R46, RZ, RZ, c[0x0][0x580] ;  /* 0x00016000ff2e7624 */ /* 0x000fd800078e00ff */
[----:B---3--:R1:W3:Y:S04]  /*e730*/  @P0 ATOMG.E.ADD.STRONG.GPU PT, R2, [R46.64], R2 ;  /* 0x000000022e0209a8 */ /* 0x0082e800081ee1c6 */
[----:B-1----:R-:W1:Y:S04]  /*e740*/  S2R R46, SR_LTMASK ;  /* 0x00000000002e7919 */ /* 0x002e680000003900 */
[----:B---3--:R1:W3:Y:S02]  /*e750*/  SHFL.IDX PT, R3, R2, R3, 0x1f ;  /* 0x00001f0302037589 */ /* 0x0082e400000e0000 */
[----:B-1----:R-:W-:-:S06]  /*e760*/  LOP3.LUT R2, R46, UR4, RZ, 0xc0, !PT ;  /* 0x000000042e027c12 */ /* 0x002fcc000f8ec0ff */
[----:B------:R-:W3:Y:S02]  /*e770*/  POPC R2, R2 ;  /* 0x0000000200027309 */ /* 0x000ee40000000000 */
[----:B---3-5:R-:W-:-:S05]  /*e780*/  IADD3 R48, R3, c[0x0][0xc], R2 ;  /* 0x0000030003307a10 */ /* 0x028fca0007ffe002 */
[----:B------:R1:W-:Y:S02]  /*e790*/  STL [R1+0xc0], R48 ;  /* 0x0000c03001007387 */ /* 0x0003e40000100800 */
.L_x_483:
[----:B-1----:R-:W-:Y:S05]  /*e7a0*/  BSYNC B0 ;  /* 0x0000000000007941 */ /* 0x002fea0003800000 */
.L_x_482:
[----:B------:R-:W-:Y:S01]  /*e7b0*/  PRMT R0, R0, 0x9910, RZ ;  /* 0x0000991000007816 */ /* 0x000fe200000000ff */
[----:B------:R-:W-:Y:S01]  /*e7c0*/  BSSY B1, `(.L_x_484) ;  /* 0x0000226000017945 */ /* 0x000fe20003800000 */
[----:B-----5:R-:W-:Y:S02]  /*e7d0*/  IMAD.MOV.U32 R81, RZ, RZ, R48 ;  /* 0x000000ffff517224 */ /* 0x020fe400078e0030 */
[----:B------:R-:W-:Y:S01]  /*e7e0*/  ISETP.NE.AND P0, PT, R0, RZ, PT ;  /* 0x000000ff0000720c */ /* 0x000fe20003f05270 */
[----:B------:R-:W-:-:S12]  /*e7f0*/  IMAD.MOV.U32 R83, RZ, RZ, -0x1 ;  /* 0xffffffffff537424 */ /* 0x000fd800078e00ff */
[----:B------:R-:W-:Y:S05]  /*e800*/  @!P0 BRA `(.L_x_485) ;  /* 0x000015a000008947 */ /* 0x000fea0003800000 */
[----:B------:R-:W3:Y:S04]  /*e810*/  LDL R87, [R1+0xc4] ;  /* 0x0000c40001577983 */ /* 0x000ee80000100800 */
[----:B------:R-:W4:Y:S04]  /*e820*/  LDL R85, [R1+0xc8] ;  /* 0x0000c80001557983 */ /* 0x000f280000100800 */
[----:B------:R-:W5:Y:S04]  /*e830*/  LDL R79, [R1+0xd0] ;  /* 0x0000d000014f7983 */ /* 0x000f680000100800 */
[----:B--2---:R-:W2:Y:S04]  /*e840*/  LDL R77, [R1+0xcc] ;  /* 0x0000cc00014d7983 */ /* 0x004ea80000100800 */
[----:B------:R-:W2:Y:S04]  /*e850*/  LDL R75, [R1+0xe0] ;  /* 0x0000e000014b7983 */ /* 0x000ea80000100800 */
[----:B------:R-:W2:Y:S04]  /*e860*/  LDL R73, [R1+0xd8] ;  /* 0x0000d80001497983 */ /* 0x000ea80000100800 */
[----:B------:R-:W2:Y:S04]  /*e870*/  LDL R71, [R1+0xdc] ;  /* 0x0000dc0001477983 */ /* 0x000ea80000100800 */
[----:B------:R-:W2:Y:S01]  /*e880*/  LDL R69, [R1+0xd4] ;  /* 0x0000d40001457983 */ /* 0x000ea20000100800 */
[----:B------:R-:W-:Y:S01]  /*e890*/  WARPSYNC 0xffffffff ;  /* 0xffffffff00007948 */ /* 0x000fe20003800000 */
[----:B------:R-:W-:-:S02]  /*e8a0*/  F2FP.BF16.PACK_AB R64, R137, R136 ;  /* 0x000000888940723e */ /* 0x000fc400000010ff */
[----:B------:R-:W-:Y:S01]  /*e8b0*/  BAR.SYNC.DEFER_BLOCKING 0x1, 0x100 ;  /* 0x0044000000007b1d */ /* 0x000fe20000010000 */
        /* <DEDUP_REMOVED lines=62> */
[----:B------:R-:W-:Y:S01]  /*eca0*/  F2FP.BF16.PACK_AB R0, R131, R130 ;  /* 0x000000828300723e */ /* 0x000fe200000010ff */
[----:B---3--:R1:W-:Y:S04]  /*ecb0*/  STS [R87], R64 ;  /* 0x0000004057007388 */ /* 0x0083e80000000800 */
[----:B------:R1:W-:Y:S04]  /*ecc0*/  STS [R87+0x400], R63 ;  /* 0x0004003f57007388 */ /* 0x0003e80000000800 */
[----:B----4-:R1:W-:Y:S04]  /*ecd0*/  STS [R85], R62 ;  /* 0x0000003e55007388 */ /* 0x0103e80000000800 */
[----:B------:R1:W-:Y:S04]  /*ece0*/  STS [R85+0x400], R61 ;  /* 0x0004003d55007388 */ /* 0x0003e80000000800 */
[----:B-----5:R1:W-:Y:S04]  /*ecf0*/  STS [R79], R60 ;  /* 0x0000003c4f007388 */ /* 0x0203e80000000800 */
[----:B------:R1:W-:Y:S04]  /*ed00*/  STS [R79+0x400], R59 ;  /* 0x0004003b4f007388 */ /* 0x0003e80000000800 */
[----:B--2---:R1:W-:Y:S04]  /*ed10*/  STS [R77], R58 ;  /* 0x0000003a4d007388 */ /* 0x0043e80000000800 */
[----:B------:R1:W-:Y:S04]  /*ed20*/  STS [R77+0x400], R57 ;  /* 0x000400394d007388 */ /* 0x0003e80000000800 */
[----:B------:R1:W-:Y:S04]  /*ed30*/  STS [R75], R56 ;  /* 0x000000384b007388 */ /* 0x0003e80000000800 */
[----:B------:R1:W-:Y:S04]  /*ed40*/  STS [R75+0x400], R55 ;  /* 0x000400374b007388 */ /* 0x0003e80000000800 */
[----:B------:R1:W-:Y:S04]  /*ed50*/  STS [R73], R54 ;  /* 0x0000003649007388 */ /* 0x0003e80000000800 */
[----:B------:R1:W-:Y:S04]  /*ed60*/  STS [R73+0x400], R53 ;  /* 0x0004003549007388 */ /* 0x0003e80000000800 */
[----:B------:R1:W-:Y:S04]  /*ed70*/  STS [R71], R52 ;  /* 0x0000003447007388 */ /* 0x0003e80000000800 */
[----:B------:R1:W-:Y:S04]  /*ed80*/  STS [R71+0x400], R51 ;  /* 0x0004003347007388 */ /* 0x0003e80000000800 */
[----:B------:R1:W-:Y:S04]  /*ed90*/  STS [R69], R50 ;  /* 0x0000003245007388 */ /* 0x0003e80000000800 */
        /* <DEDUP_REMOVED lines=49> */
[----:B------:R-:W-:Y:S06]  /*f0b0*/  BAR.SYNC.DEFER_BLOCKING 0x1, 0x100 ;  /* 0x0044000000007b1d */ /* 0x000fec0000010000 */
[----:B------:R-:W-:Y:S05]  /*f0c0*/  BRA.CONV ~URZ, `(.L_x_486) ;  /* 0x000000737f007947 */ /* 0x000fea000b800000 */
[----:B-1----:R-:W-:Y:S01]  /*f0d0*/  SHF.R.S32.HI R5, RZ, 0x1f, R67 ;  /* 0x0000001fff057819 */ /* 0x002fe20000011443 */
[----:B------:R-:W-:Y:S01]  /*f0e0*/  IMAD.MOV.U32 R4, RZ, RZ, RZ ;  /* 0x000000ffff047224 */ /* 0x000fe200078e00ff */
[----:B------:R-:W-:Y:S01]  /*f0f0*/  MOV R6, 0xf140 ;  /* 0x0000f14000067802 */ /* 0x000fe20000000f00 */
[----:B------:R-:W-:Y:S01]  /*f100*/  IMAD.MOV.U32 R0, RZ, RZ, 0x1f ;  /* 0x0000001fff007424 */ /* 0x000fe200078e00ff */
[----:B------:R-:W-:-:S04]  /*f110*/  LEA.HI R5, R5, R67, RZ, 0x7 ;  /* 0x0000004305057211 */ /* 0x000fc800078f38ff */
[----:B------:R-:W-:Y:S02]  /*f120*/  SHF.R.S32.HI R5, RZ, 0x7, R5 ;  /* 0x00000007ff057819 */ /* 0x000fe40000011405 */
[----:B------:R-:W-:Y:S05]  /*f130*/  CALL.REL.NOINC `($__internal_1_$__cuda_sm70_shflsync_idx_p) ;  /* 0x00001f7000007944 */ /* 0x000fea0003c00000 */
.L_x_486:
[----:B-1----:R-:W2:Y:S04]  /*f140*/  LDL R2, [R1+0xac] ;  /* 0x0000ac0001027983 */ /* 0x002ea80000100800 */
[----:B------:R-:W3:Y:S04]  /*f150*/  LDL R13, [R1+0xe8] ;  /* 0x0000e800010d7983 */ /* 0x000ee80000100800 */
[----:B------:R-:W4:Y:S04]  /*f160*/  LDL.LU R11, [R1+0xa4] ;  /* 0x0000a400010b7983 */ /* 0x000f280000300800 */
[----:B------:R-:W2:Y:S04]  /*f170*/  LDL.LU R12, [R1+0xa8] ;  /* 0x0000a800010c7983 */ /* 0x000ea80000300800 */
[----:B------:R-:W2:Y:S01]  /*f180*/  LDL.LU R17, [R1+0xa0] ;  /* 0x0000a00001117983 */ /* 0x000ea20000300800 */
[----:B------:R-:W-:-:S03]  /*f190*/  IMAD.MOV.U32 R0, RZ, RZ, 0x1 ;  /* 0x00000001ff007424 */ /* 0x000fc600078e00ff */
[----:B------:R-:W3:Y:S02]  /*f1a0*/  LDL R14, [R1+0xf0] ;  /* 0x0000f000010e7983 */ /* 0x000ee40000100800 */
[----:B------:R-:W-:Y:S02]  /*f1b0*/  ISETP.NE.AND P0, PT, R0, c[0x0][0x4e8], PT ;  /* 0x00013a0000007a0c */ /* 0x000fe40003f05270 */
[----:B------:R-:W1:Y:S04]  /*f1c0*/  S2R R16, SR_TID.X ;  /* 0x0000000000107919 */ /* 0x000e680000002100 */
[----:B------:R2:W5:Y:S04]  /*f1d0*/  LDL.64 R86, [R1+0x90] ;  /* 0x0000900001567983 */ /* 0x0005680000100a00 */
[----:B------:R2:W5:Y:S04]  /*f1e0*/  LDL R85, [R1+0xbc] ;  /* 0x0000bc0001557983 */ /* 0x0005680000100800 */
[----:B------:R2:W5:Y:S04]  /*f1f0*/  LDL R84, [R1+0x9c] ;  /* 0x00009c0001547983 */ /* 0x0005680000100800 */
[----:B------:R2:W5:Y:S04]  /*f200*/  LDL R82, [R1+0xb8] ;  /* 0x0000b80001527983 */ /* 0x0005680000100800 */
[----:B------:R2:W5:Y:S01]  /*f210*/  LDL R80, [R1+0x98] ;  /* 0x0000980001507983 */ /* 0x0005620000100800 */
[----:B-1----:R-:W-:-:S04]  /*f220*/  SHF.R.S32.HI R15, RZ, 0x1f, R16 ;  /* 0x0000001fff0f7819 */ /* 0x002fc80000011410 */
[----:B------:R-:W-:-:S04]  /*f230*/  LEA.HI R15, R15, R16, RZ, 0x5 ;  /* 0x000000100f0f7211 */ /* 0x000fc800078f28ff */
[----:B------:R-:W-:-:S04]  /*f240*/  LOP3.LUT R15, R15, 0xffffffe0, RZ, 0xc0, !PT ;  /* 0xffffffe00f0f7812 */ /* 0x000fc800078ec0ff */
[----:B------:R-:W-:Y:S02]  /*f250*/  IADD3 R15, -R15, R16, RZ ;  /* 0x000000100f0f7210 */ /* 0x000fe40007ffe1ff */
[----:B----4-:R-:W-:-:S05]  /*f260*/  SHF.R.S32.HI R5, RZ, 0x1f, R11 ;  /* 0x0000001fff057819 */ /* 0x010fca000001140b */
[----:B------:R-:W-:Y:S01]  /*f270*/  IMAD R6, R5, c[0x0][0x490], RZ ;  /* 0x0001240005067a24 */ /* 0x000fe200078e02ff */
[----:B--2---:R-:W-:Y:S01]  /*f280*/  IADD3 R4, R2, R17, RZ ;  /* 0x0000001102047210 */ /* 0x004fe20007ffe0ff */
[----:B------:R-:W-:-:S04]  /*f290*/  IMAD.WIDE.U32 R2, R11, c[0x0][0x490], RZ ;  /* 0x000124000b027a25 */ /* 0x000fc800078e00ff */
[----:B------:R-:W-:-:S04]  /*f2a0*/  @P0 IMAD.HI.U32 R7, R4, c[0x0][0x4ec], RZ ;  /* 0x00013b0004070a27 */ /* 0x000fc800078e00ff */
[----:B------:R-:W-:Y:S02]  /*f2b0*/  IMAD R6, R11, c[0x0][0x494], R6 ;  /* 0x000125000b067a24 */ /* 0x000fe400078e0206 */
[----:B------:R-:W-:Y:S01]  /*f2c0*/  IMAD.MOV.U32 R0, RZ, RZ, R4 ;  /* 0x000000ffff007224 */ /* 0x000fe200078e0004 */
[----:B------:R-:W-:Y:S02]  /*f2d0*/  @P0 SHF.R.U32.HI R0, RZ, c[0x0][0x4f0], R7 ;  /* 0x00013c00ff000a19 */ /* 0x000fe40000011607 */
[----:B------:R-:W-:-:S03]  /*f2e0*/  IADD3 R3, R3, R6, RZ ;  /* 0x0000000603037210 */ /* 0x000fc60007ffe0ff */
[----:B------:R-:W-:Y:S02]  /*f2f0*/  IMAD.MOV R8, RZ, RZ, -R0 ;  /* 0x000000ffff087224 */ /* 0x000fe400078e0a00 */
[----:B------:R-:W-:-:S04]  /*f300*/  IMAD.WIDE.U32 R6, R12, c[0x0][0x498], R2 ;  /* 0x000126000c067a25 */ /* 0x000fc800078e0002 */
[----:B------:R-:W-:Y:S01]  /*f310*/  IMAD R2, R8, c[0x0][0x4e8], R4 ;  /* 0x00013a0008027a24 */ /* 0x000fe200078e0204 */
[----:B------:R-:W-:Y:S02]  /*f320*/  IADD3 R4, P1, R0, R6, RZ ;  /* 0x0000000600047210 */ /* 0x000fe40007f3e0ff */
[----:B---3--:R-:W-:Y:S02]  /*f330*/  IADD3 R6, R13, R17, RZ ;  /* 0x000000110d067210 */ /* 0x008fe40007ffe0ff */
[----:B------:R-:W2:Y:S01]  /*f340*/  LDL R13, [R1+0x58] ;  /* 0x00005800010d7983 */ /* 0x000ea20000100800 */
[----:B------:R-:W-:-:S05]  /*f350*/  SHF.R.S32.HI R10, RZ, 0x1f, R12 ;  /* 0x0000001fff0a7819 */ /* 0x000fca000001140c */
[----:B------:R-:W-:Y:S01]  /*f360*/  IMAD R9, R10, c[0x0][0x498], RZ ;  /* 0x000126000a097a24 */ /* 0x000fe200078e02ff */
[----:B------:R-:W-:-:S03]  /*f370*/  SHF.R.S32.HI R8, RZ, 0x1f, R0 ;  /* 0x0000001fff087819 */ /* 0x000fc60000011400 */
[----:B------:R-:W-:Y:S01]  /*f380*/  IMAD R3, R12, c[0x0][0x49c], R9 ;  /* 0x000127000c037a24 */ /* 0x000fe200078e0209 */
[----:B------:R-:W-:Y:S01]  /*f390*/  SHF.R.S32.HI R9, RZ, 0x1f, R2 ;  /* 0x0000001fff097819 */ /* 0x000fe20000011402 */
[----:B------:R-:W-:-:S03]  /*f3a0*/  IMAD R0, R5, c[0x0][0x3e8], RZ ;  /* 0x0000fa0005007a24 */ /* 0x000fc600078e02ff */
[----:B------:R-:W-:Y:S01]  /*f3b0*/  IADD3.X R5, R8, R7, R3, P1, !PT ;  /* 0x0000000708057210 */ /* 0x000fe20000ffe403 */
[----:B------:R-:W-:Y:S02]  /*f3c0*/  IMAD R3, R9, c[0x0][0x488], RZ ;  /* 0x0001220009037a24 */ /* 0x000fe400078e02ff */
[C---:B------:R-:W-:Y:S02]  /*f3d0*/  IMAD R7, R11.reuse, c[0x0][0x3ec], R0 ;  /* 0x0000fb000b077a24 */ /* 0x040fe400078e0200 */
[----:B------:R-:W-:-:S04]  /*f3e0*/  IMAD.WIDE.U32 R8, R11, c[0x0][0x3e8], RZ ;  /* 0x0000fa000b087a25 */ /* 0x000fc800078e00ff */
[C---:B------:R-:W-:Y:S02]  /*f3f0*/  IMAD R11, R2.reuse, c[0x0][0x48c], R3 ;  /* 0x00012300020b7a24 */ /* 0x040fe400078e0203 */
[----:B------:R-:W-:-:S04]  /*f400*/  IMAD.WIDE.U32 R4, R2, c[0x0][0x488], R4 ;  /* 0x0001220002047a25 */ /* 0x000fc800078e0004 */
[----:B------:R-:W-:Y:S01]  /*f410*/  @P0 IMAD.HI.U32 R2, R6, c[0x0][0x4ec], RZ ;  /* 0x00013b0006020a27 */ /* 0x000fe200078e00ff */
[----:B------:R-:W-:-:S03]  /*f420*/  IADD3 R3, R9, R7, RZ ;  /* 0x0000000709037210 */ /* 0x000fc60007ffe0ff */
[----:B------:R-:W-:Y:S01]  /*f430*/  IMAD.MOV.U32 R0, RZ, RZ, R6 ;  /* 0x000000ffff007224 */ /* 0x000fe200078e0006 */
[----:B------:R-:W-:Y:S01]  /*f440*/  @P0 SHF.R.U32.HI R0, RZ, c[0x0][0x4f0], R2 ;  /* 0x00013c00ff000a19 */ /* 0x000fe20000011602 */
[----:B------:R-:W-:Y:S01]  /*f450*/  IMAD.IADD R5, R5, 0x1, R11 ;  /* 0x0000000105057824 */ /* 0x000fe200078e020b */
[----:B------:R-:W-:Y:S01]  /*f460*/  LEA R9, P0, R4, c[0x0][0x450], 0x2 ;  /* 0x0001140004097a11 */ /* 0x000fe200078010ff */
[----:B------:R-:W-:Y:S01]  /*f470*/  IMAD R10, R10, c[0x0][0x3f0], RZ ;  /* 0x0000fc000a0a7a24 */ /* 0x000fe200078e02ff */
[----:B------:R-:W-:Y:S02]  /*f480*/  MOV R2, R8 ;  /* 0x0000000800027202 */ /* 0x000fe40000000f00 */
[----:B------:R-:W-:Y:S01]  /*f490*/  LEA.HI.X R4, R4, c[0x0][0x454], R5, 0x2, P0 ;  /* 0x0001150004047a11 */ /* 0x000fe200000f1405 */
[C---:B------:R-:W-:Y:S02]  /*f4a0*/  IMAD R5, R12.reuse, c[0x0][0x3f4], R10 ;  /* 0x0000fd000c057a24 */ /* 0x040fe400078e020a */
[----:B------:R-:W-:Y:S01]  /*f4b0*/  IMAD.WIDE.U32 R2, R12, c[0x0][0x3f0], R2 ;  /* 0x0000fc000c027a25 */ /* 0x000fe200078e0002 */
[----:B------:R-:W-:-:S02]  /*f4c0*/  LOP3.LUT P0, RZ, R15, 0x3, RZ, 0xc0, !PT ;  /* 0x000000030fff7812 */ /* 0x000fc4000780c0ff */
[----:B------:R1:W5:Y:S01]  /*f4d0*/  LDL R15, [R1+0xb4] ;  /* 0x0000b400010f7983 */ /* 0x0003620000100800 */
[----:B------:R-:W-:Y:S01]  /*f4e0*/  IMAD.IADD R3, R3, 0x1, R5 ;  /* 0x0000000103037824 */ /* 0x000fe200078e0205 */
[----:B------:R-:W-:Y:S02]  /*f4f0*/  IADD3 R5, R14, R17, RZ ;  /* 0x000000110e057210 */ /* 0x000fe40007ffe0ff */
[----:B------:R1:W5:Y:S01]  /*f500*/  LDL R14, [R1+0x88] ;  /* 0x00008800010e7983 */ /* 0x0003620000100800 */
[----:B------:R-:W-:-:S03]  /*f510*/  ULDC UR5, c[0x0][0x4e8] ;  /* 0x00013a0000057ab9 */ /* 0x000fc60000000800 */
[----:B------:R-:W-:Y:S01]  /*f520*/  SHFL.IDX PT, R10, R9, RZ, 0x1c1f ;  /* 0x001c1fff090a7589 */ /* 0x000fe200000e0000 */
[----:B------:R-:W-:-:S03]  /*f530*/  ULDC UR4, c[0x0][0x388] ;  /* 0x0000e20000047ab9 */ /* 0x000fc60000000800 */
[----:B------:R-:W3:Y:S01]  /*f540*/  SHFL.IDX PT, R11, R4, RZ, 0x1c1f ;  /* 0x001c1fff040b7589 */ /* 0x000ee200000e0000 */
[----:B------:R-:W-:-:S03]  /*f550*/  IMAD.MOV R7, RZ, RZ, -R0 ;  /* 0x000000ffff077224 */ /* 0x000fc600078e0a00 */
[----:B------:R-:W-:Y:S04]  /*f560*/  SHFL.IDX PT, R8, R9, 0x1, 0x1c1f ;  /* 0x003c1f0009087f89 */ /* 0x000fe800000e0000 */
[----:B------:R4:W1:Y:S01]  /*f570*/  SHFL.IDX PT, R9, R4, 0x1, 0x1c1f ;  /* 0x003c1f0004097f89 */ /* 0x00086200000e0000 */
[----:B------:R-:W-:-:S03]  /*f580*/  UIMAD UR4, UR5, UR4, URZ ;  /* 0x00000004050472a4 */ /* 0x000fc6000f8e023f */
[----:B------:R-:W1:Y:S03]  /*f590*/  S2R R18, SR_TID.X ;  /* 0x0000000000127919 */ /* 0x000e660000002100 */
[----:B------:R-:W-:Y:S02]  /*f5a0*/  ISETP.GE.OR P1, PT, R5, UR4, P0 ;  /* 0x0000000405007c0c */ /* 0x000fe40008726670 */
[----:B------:R-:W-:Y:S01]  /*f5b0*/  SHF.R.S32.HI R12, RZ, 0x1f, R0 ;  /* 0x0000001fff0c7819 */ /* 0x000fe20000011400 */
[----:B----4-:R-:W-:Y:S01]  /*f5c0*/  IMAD R4, R7, c[0x0][0x4e8], R6 ;  /* 0x00013a0007047a24 */ /* 0x010fe200078e0206 */
[----:B------:R-:W-:-:S04]  /*f5d0*/  IADD3 R7, R5, 0x8, RZ ;  /* 0x0000000805077810 */ /* 0x000fc80007ffe0ff */
[----:B------:R-:W-:Y:S01]  /*f5e0*/  ISETP.GE.OR P0, PT, R7, UR4, P0 ;  /* 0x0000000407007c0c */ /* 0x000fe20008706670 */
[----:B------:R-:W-:-:S04]  /*f5f0*/  IMAD R6, R12, c[0x0][0x3e0], RZ ;  /* 0x0000f8000c067a24 */ /* 0x000fc800078e02ff */
[----:B---3--:R3:W-:Y:S01]  /*f600*/  @!P1 ST.E [R10.64], R174 ;  /* 0x000000ae0a009985 */ /* 0x0087e2000c101906 */
[----:B------:R-:W-:Y:S01]  /*f610*/  IMAD.WIDE.U32 R2, R0, c[0x0][0x3e0], R2 ;  /* 0x0000f80000027a25 */ /* 0x000fe200078e0002 */
[----:B-1----:R-:W-:-:S03]  /*f620*/  SHF.R.S32.HI R16, RZ, 0x1f, R18 ;  /* 0x0000001fff107819 */ /* 0x002fc60000011412 */
[----:B------:R-:W-:Y:S01]  /*f630*/  IMAD R5, R0, c[0x0][0x3e4], R6 ;  /* 0x0000f90000057a24 */ /* 0x000fe200078e0206 */
[----:B------:R-:W-:Y:S02]  /*f640*/  SHF.R.S32.HI R0, RZ, 0x1f, R4 ;  /* 0x0000001fff007819 */ /* 0x000fe40000011404 */
[----:B------:R3:W-:Y:S01]  /*f650*/  @!P0 ST.E [R8.64], R65 ;  /* 0x0000004108008985 */ /* 0x0007e2000c101906 */
[----:B------:R-:W-:Y:S01]  /*f660*/  IMAD.IADD R3, R3, 0x1, R5 ;  /* 0x0000000103037824 */ /* 0x000fe200078e0205 */
[----:B------:R-:W-:Y:S01]  /*f670*/  LEA.HI R16, R16, R18, RZ, 0x3 ;  /* 0x0000001210107211 */ /* 0x000fe200078f18ff */
[----:B------:R-:W-:Y:S02]  /*f680*/  IMAD R0, R0, c[0x0][0x3d8], RZ ;  /* 0x0000f60000007a24 */ /* 0x000fe400078e02ff */
[----:B------:R-:W-:Y:S01]  /*f690*/  IMAD.WIDE.U32 R2, R4, c[0x0][0x3d8], R2 ;  /* 0x0000f60004027a25 */ /* 0x000fe200078e0002 */
[----:B------:R-:W-:-:S03]  /*f6a0*/  SHF.R.S32.HI R16, RZ, 0x3, R16 ;  /* 0x00000003ff107819 */ /* 0x000fc60000011410 */
[----:B------:R-:W-:Y:S01]  /*f6b0*/  IMAD R0, R4, c[0x0][0x3dc], R0 ;  /* 0x0000f70004007a24 */ /* 0x000fe200078e0200 */
[----:B------:R-:W-:Y:S01]  /*f6c0*/  LEA R5, P0, R2, c[0x0][0x380], 0x1 ;  /* 0x0000e00002057a11 */ /* 0x000fe200078008ff */
[----:B------:R-:W-:-:S03]  /*f6d0*/  IMAD.IADD R4, R16, 0x1, R17 ;  /* 0x0000000110047824 */ /* 0x000fc600078e0211 */
[----:B------:R-:W-:-:S04]  /*f6e0*/  IADD3 R3, R3, R0, RZ ;  /* 0x0000000003037210 */ /* 0x000fc80007ffe0ff */
[----:B------:R-:W-:Y:S02]  /*f6f0*/  LEA.HI.X R3, R2, c[0x0][0x384], R3, 0x1, P0 ;  /* 0x0000e10002037a11 */ /* 0x000fe400000f0c03 */
[----:B------:R-:W-:Y:S01]  /*f700*/  ISETP.GE.AND P0, PT, R4, UR4, PT ;  /* 0x0000000404007c0c */ /* 0x000fe2000bf06270 */
[----:B------:R3:W1:Y:S01]  /*f710*/  SHFL.IDX PT, R0, R5, RZ, 0x181f ;  /* 0x00181fff05007589 */ /* 0x00066200000e0000 */
[----:B------:R-:W-:Y:S03]  /*f720*/  BSSY B0, `(.L_x_487) ;  /* 0x0000023000007945 */ /* 0x000fe60003800000 */
[----:B------:R3:W4:Y:S04]  /*f730*/  SHFL.IDX PT, R2, R3, RZ, 0x181f ;  /* 0x00181fff03027589 */ /* 0x00072800000e0000 */
[----:B--2---:R3:W2:Y:S04]  /*f740*/  LDS.128 R44, [R13+0x1080] ;  /* 0x001080000d2c7984 */ /* 0x0046a80000000c00 */
        /* <DEDUP_REMOVED lines=12> */
[----:B--2-4-:R-:W2:Y:S01]  /*f810*/  LDS.128 R28, [R13+0x80] ;  /* 0x000080000d1c7984 */ /* 0x014ea20000000c00 */
[----:B-----5:R-:W-:-:S02]  /*f820*/  ISETP.GE.AND P3, PT, R86, c[0x0][0x3c8], PT ;  /* 0x0000f20056007a0c */ /* 0x020fc40003f66270 */
[----:B------:R-:W-:Y:S01]  /*f830*/  ISETP.GE.AND P2, PT, R84, c[0x0][0x3c8], PT ;  /* 0x0000f20054007a0c */ /* 0x000fe20003f46270 */
[----:B------:R-:W4:Y:S01]  /*f840*/  LDS.128 R24, [R13+0x4080] ;  /* 0x004080000d187984 */ /* 0x000f220000000c00 */
[----:B------:R-:W-:Y:S02]  /*f850*/  ISETP.GE.AND P1, PT, R80, c[0x0][0x3c8], PT ;  /* 0x0000f20050007a0c */ /* 0x000fe40003f26270 */
[----:B------:R-:W-:Y:S01]  /*f860*/  ISETP.GE.AND P0, PT, R14, c[0x0][0x3c8], PT ;  /* 0x0000f2000e007a0c */ /* 0x000fe20003f06270 */
[----:B------:R-:W3:Y:S04]  /*f870*/  LDS.128 R20, [R13+0x8080] ;  /* 0x008080000d147984 */ /* 0x000ee80000000c00 */
[----:B------:R1:W3:Y:S02]  /*f880*/  LDS.128 R16, [R13+0xc080] ;  /* 0x00c080000d107984 */ /* 0x0002e40000000c00 */
[----:B-1----:R-:W-:-:S02]  /*f890*/  @!P3 LEA R12, P4, R86, R0, 0x1 ;  /* 0x00000000560cb211 */ /* 0x002fc400078808ff */
[-C--:B---3--:R-:W-:Y:S02]  /*f8a0*/  @!P2 LEA R10, P6, R84, R0.reuse, 0x1 ;  /* 0x00000000540aa211 */ /* 0x088fe400078c08ff */
[----:B------:R-:W-:Y:S02]  /*f8b0*/  @!P1 LEA R8, P5, R80, R0, 0x1 ;  /* 0x0000000050089211 */ /* 0x000fe400078a08ff */
[-C--:B------:R-:W-:Y:S02]  /*f8c0*/  @!P2 LEA.HI.X R11, R84, R2.reuse, R85, 0x1, P6 ;  /* 0x00000002540ba211 */ /* 0x080fe400030f0c55 */
[-C--:B------:R-:W-:Y:S02]  /*f8d0*/  @!P1 LEA.HI.X R9, R80, R2.reuse, R82, 0x1, P5 ;  /* 0x0000000250099211 */ /* 0x080fe400028f0c52 */
[----:B------:R-:W-:Y:S02]  /*f8e0*/  @!P3 LEA.HI.X R13, R86, R2, R87, 0x1, P4 ;  /* 0x00000002560db211 */ /* 0x000fe400020f0c57 */
[----:B------:R-:W-:-:S03]  /*f8f0*/  @!P0 LEA R6, P4, R14, R0, 0x1 ;  /* 0x000000000e068211 */ /* 0x000fc600078808ff */
[----:B--2---:R1:W-:Y:S01]  /*f900*/  @!P3 ST.E.128 [R12.64], R28 ;  /* 0x0000001c0c00b985 */ /* 0x0043e2000c101d06 */
[----:B------:R-:W-:-:S03]  /*f910*/  @!P0 LEA.HI.X R7, R14, R2, R15, 0x1, P4 ;  /* 0x000000020e078211 */ /* 0x000fc600020f0c0f */
[----:B----4-:R1:W-:Y:S04]  /*f920*/  @!P2 ST.E.128 [R10.64], R24 ;  /* 0x000000180a00a985 */ /* 0x0103e8000c101d06 */
[----:B------:R1:W-:Y:S04]  /*f930*/  @!P1 ST.E.128 [R8.64], R20 ;  /* 0x0000001408009985 */ /* 0x0003e8000c101d06 */
[----:B------:R1:W-:Y:S02]  /*f940*/  @!P0 ST.E.128 [R6.64], R16 ;  /* 0x0000001006008985 */ /* 0x0003e4000c101d06 */
.L_x_488:
[----:B--2-4-:R-:W-:Y:S05]  /*f950*/  BSYNC B0 ;  /* 0x0000000000007941 */ /* 0x014fea0003800000 */
.L_x_487:
[----:B-1----:R-:W-:Y:S01]  /*f960*/  IADD3 R6, R4, 0x20, RZ ;  /* 0x0000002004067810 */ /* 0x002fe20007ffe0ff */
[----:B------:R1:W2:Y:S01]  /*f970*/  SHFL.IDX PT, R2, R3, 0x1, 0x181f ;  /* 0x00381f0003027f89 */ /* 0x0002a200000e0000 */
[----:B------:R-:W-:Y:S02]  /*f980*/  BSSY B0, `(.L_x_489) ;  /* 0x0000014000007945 */ /* 0x000fe40003800000 */
[----:B------:R-:W-:Y:S01]  /*f990*/  ISETP.GE.AND P0, PT, R6, UR4, PT ;  /* 0x0000000406007c0c */ /* 0x000fe2000bf06270 */
[----:B------:R1:W4:-:S12]  /*f9a0*/  SHFL.IDX PT, R0, R5, 0x1, 0x181f ;  /* 0x00381f0005007f89 */ /* 0x00031800000e0000 */
[----:B------:R-:W-:Y:S05]  /*f9b0*/  @P0 BRA `(.L_x_490) ;  /* 0x0000010000000947 */ /* 0x000fea0003800000 */
[----:B-----5:R-:W-:Y:S02]  /*f9c0*/  ISETP.GE.AND P3, PT, R86, c[0x0][0x3c8], PT ;  /* 0x0000f20056007a0c */ /* 0x020fe40003f66270 */
[----:B------:R-:W-:Y:S02]  /*f9d0*/  ISETP.GE.AND P2, PT, R84, c[0x0][0x3c8], PT ;  /* 0x0000f20054007a0c */ /* 0x000fe40003f46270 */
[----:B------:R-:W-:Y:S02]  /*f9e0*/  ISETP.GE.AND P1, PT, R80, c[0x0][0x3c8], PT ;  /* 0x0000f20050007a0c */ /* 0x000fe40003f26270 */
[----:B------:R-:W-:-:S07]  /*f9f0*/  ISETP.GE.AND P0, PT, R14, c[0x0][0x3c8], PT ;  /* 0x0000f2000e007a0c */ /* 0x000fce0003f06270 */
[-C--:B----4-:R-:W-:Y:S02]  /*fa00*/  @!P3 LEA R12, P4, R86, R0.reuse, 0x1 ;  /* 0x00000000560cb211 */ /* 0x090fe400078808ff */
[----:B---3--:R-:W-:Y:S02]  /*fa10*/  @!P2 LEA R10, P6, R84, R0, 0x1 ;  /* 0x00000000540aa211 */ /* 0x008fe400078c08ff */
[----:B--2---:R-:W-:Y:S02]  /*fa20*/  @!P3 LEA.HI.X R13, R86, R2, R87, 0x1, P4 ;  /* 0x00000002560db211 */ /* 0x004fe400020f0c57 */
[-C--:B------:R-:W-:Y:S02]  /*fa30*/  @!P1 LEA R8, P5, R80, R0.reuse, 0x1 ;  /* 0x0000000050089211 */ /* 0x080fe400078a08ff */
[----:B------:R-:W-:Y:S01]  /*fa40*/  @!P0 LEA R6, P4, R14, R0, 0x1 ;  /* 0x000000000e068211 */ /* 0x000fe200078808ff */
[----:B------:R2:W-:Y:S01]  /*fa50*/  @!P3 ST.E.128 [R12.64], R44 ;  /* 0x0000002c0c00b985 */ /* 0x0005e2000c101d06 */
[----:B------:R-:W-:-:S02]  /*fa60*/  @!P2 LEA.HI.X R11, R84, R2, R85, 0x1, P6 ;  /* 0x00000002540ba211 */ /* 0x000fc400030f0c55 */
[-C--:B------:R-:W-:Y:S02]  /*fa70*/  @!P1 LEA.HI.X R9, R80, R2.reuse, R82, 0x1, P5 ;  /* 0x0000000250099211 */ /* 0x080fe400028f0c52 */
[----:B------:R-:W-:Y:S01]  /*fa80*/  @!P0 LEA.HI.X R7, R14, R2, R15, 0x1, P4 ;  /* 0x000000020e078211 */ /* 0x000fe200020f0c0f */
[----:B------:R2:W-:Y:S04]  /*fa90*/  @!P2 ST.E.128 [R10.64], R40 ;  /* 0x000000280a00a985 */ /* 0x0005e8000c101d06 */
[----:B------:R2:W-:Y:S04]  /*faa0*/  @!P1 ST.E.128 [R8.64], R36 ;  /* 0x0000002408009985 */ /* 0x0005e8000c101d06 */
[----:B------:R2:W-:Y:S02]  /*fab0*/  @!P0 ST.E.128 [R6.64], R32 ;  /* 0x0000002006008985 */ /* 0x0005e4000c101d06 */
.L_x_490:
[----:B------:R-:W-:Y:S05]  /*fac0*/  BSYNC B0 ;  /* 0x0000000000007941 */ /* 0x000fea0003800000 */
.L_x_489:
[----:B--2---:R-:W-:Y:S01]  /*fad0*/  IADD3 R6, R4, 0x40, RZ ;  /* 0x0000004004067810 */ /* 0x004fe20007ffe0ff */
[----:B------:R2:W1:Y:S01]  /*fae0*/  SHFL.IDX PT, R2, R3, 0x2, 0x181f ;  /* 0x00581f0003027f89 */ /* 0x00046200000e0000 */
[----:B------:R-:W-:Y:S02]  /*faf0*/  BSSY B0, `(.L_x_491) ;  /* 0x0000014000007945 */ /* 0x000fe40003800000 */
[----:B------:R-:W-:Y:S01]  /*fb00*/  ISETP.GE.AND P0, PT, R6, UR4, PT ;  /* 0x0000000406007c0c */ /* 0x000fe2000bf06270 */
[----:B----4-:R2:W4:-:S12]  /*fb10*/  SHFL.IDX PT, R0, R5, 0x2, 0x181f ;  /* 0x00581f0005007f89 */ /* 0x01051800000e0000 */
[----:B------:R-:W-:Y:S05]  /*fb20*/  @P0 BRA `(.L_x_492) ;  /* 0x0000010000000947 */ /* 0x000fea0003800000 */
[----:B-----5:R-:W-:Y:S02]  /*fb30*/  ISETP.GE.AND P3, PT, R86, c[0x0][0x3c8], PT ;  /* 0x0000f20056007a0c */ /* 0x020fe40003f66270 */
[----:B------:R-:W-:Y:S02]  /*fb40*/  ISETP.GE.AND P2, PT, R84, c[0x0][0x3c8], PT ;  /* 0x0000f20054007a0c */ /* 0x000fe40003f46270 */
[----:B------:R-:W-:Y:S02]  /*fb50*/  ISETP.GE.AND P1, PT, R80, c[0x0][0x3c8], PT ;  /* 0x0000f20050007a0c */ /* 0x000fe40003f26270 */
[----:B------:R-:W-:-:S07]  /*fb60*/  ISETP.GE.AND P0, PT, R14, c[0x0][0x3c8], PT ;  /* 0x0000f2000e007a0c */ /* 0x000fce0003f06270 */
[-C--:B----4-:R-:W-:Y:S02]  /*fb70*/  @!P3 LEA R12, P4, R86, R0.reuse, 0x1 ;  /* 0x00000000560cb211 */ /* 0x090fe400078808ff */
[----:B---3--:R-:W-:Y:S02]  /*fb80*/  @!P2 LEA R10, P6, R84, R0, 0x1 ;  /* 0x00000000540aa211 */ /* 0x008fe400078c08ff */
[----:B-1----:R-:W-:Y:S02]  /*fb90*/  @!P3 LEA.HI.X R13, R86, R2, R87, 0x1, P4 ;  /* 0x00000002560db211 */ /* 0x002fe400020f0c57 */
        /* <DEDUP_REMOVED lines=9> */
.L_x_492:
[----:B------:R-:W-:Y:S05]  /*fc30*/  BSYNC B0 ;  /* 0x0000000000007941 */ /* 0x000fea0003800000 */
.L_x_491:
[----:B-1----:R1:W2:Y:S04]  /*fc40*/  SHFL.IDX PT, R2, R3, 0x3, 0x181f ;  /* 0x00781f0003027f89 */ /* 0x0022a800000e0000 */
[----:B----4-:R4:W3:Y:S02]  /*fc50*/  SHFL.IDX PT, R0, R5, 0x3, 0x181f ;  /* 0x00781f0005007f89 */ /* 0x0108e400000e0000 */
[----:B-123--:R-:W-:-:S04]  /*fc60*/  IADD3 R3, R4, 0x60, RZ ;  /* 0x0000006004037810 */ /* 0x00efc80007ffe0ff */
[----:B------:R-:W-:-:S13]  /*fc70*/  ISETP.GE.AND P0, PT, R3, UR4, PT ;  /* 0x0000000403007c0c */ /* 0x000fda000bf06270 */
[----:B------:R-:W-:Y:S05]  /*fc80*/  @P0 BRA `(.L_x_493) ;  /* 0x00000d9000000947 */ /* 0x000fea0003800000 */
[----:B----45:R-:W-:Y:S02]  /*fc90*/  ISETP.GE.AND P2, PT, R86, c[0x0][0x3c8], PT ;  /* 0x0000f20056007a0c */ /* 0x030fe40003f46270 */
[----:B------:R-:W-:Y:S02]  /*fca0*/  ISETP.GE.AND P1, PT, R84, c[0x0][0x3c8], PT ;  /* 0x0000f20054007a0c */ /* 0x000fe40003f26270 */
[----:B------:R-:W-:-:S09]  /*fcb0*/  ISETP.GE.AND P0, PT, R80, c[0x0][0x3c8], PT ;  /* 0x0000f20050007a0c */ /* 0x000fd20003f06270 */
[-C--:B------:R-:W-:Y:S02]  /*fcc0*/  @!P2 LEA R8, P5, R86, R0.reuse, 0x1 ;  /* 0x000000005608a211 */ /* 0x080fe400078a08ff */
[-C--:B------:R-:W-:Y:S02]  /*fcd0*/  @!P1 LEA R6, P4, R84, R0.reuse, 0x1 ;  /* 0x0000000054069211 */ /* 0x080fe400078808ff */
[----:B------:R-:W-:Y:S02]  /*fce0*/  @!P0 LEA R4, P3, R80, R0, 0x1 ;  /* 0x0000000050048211 */ /* 0x000fe400078608ff */
[-C--:B------:R-:W-:Y:S02]  /*fcf0*/  @!P2 LEA.HI.X R9, R86, R2.reuse, R87, 0x1, P5 ;  /* 0x000000025609a211 */ /* 0x080fe400028f0c57 */
[-C--:B------:R-:W-:Y:S02]  /*fd00*/  @!P1 LEA.HI.X R7, R84, R2.reuse, R85, 0x1, P4 ;  /* 0x0000000254079211 */ /* 0x080fe400020f0c55 */
[----:B------:R-:W-:Y:S01]  /*fd10*/  @!P0 LEA.HI.X R5, R80, R2, R82, 0x1, P3 ;  /* 0x0000000250058211 */ /* 0x000fe200018f0c52 */
[----:B------:R1:W-:Y:S04]  /*fd20*/  @!P2 ST.E.128 [R8.64], R72 ;  /* 0x000000480800a985 */ /* 0x0003e8000c101d06 */
[----:B------:R1:W-:Y:S04]  /*fd30*/  @!P1 ST.E.128 [R6.64], R68 ;  /* 0x0000004406009985 */ /* 0x0003e8000c101d06 */
[----:B------:R1:W-:Y:S01]  /*fd40*/  @!P0 ST.E.128 [R4.64], R64 ;  /* 0x0000004004008985 */ /* 0x0003e2000c101d06 */
[----:B------:R-:W-:-:S13]  /*fd50*/  ISETP.GE.AND P0, PT, R14, c[0x0][0x3c8], PT ;  /* 0x0000f2000e007a0c */ /* 0x000fda0003f06270 */
[----:B------:R-:W-:Y:S05]  /*fd60*/  @P0 BRA `(.L_x_493) ;  /* 0x00000cb000000947 */ /* 0x000fea0003800000 */
[----:B-1----:R-:W-:-:S04]  /*fd70*/  LEA R4, P0, R14, R0, 0x1 ;  /* 0x000000000e047211 */ /* 0x002fc800078008ff */
[----:B------:R-:W-:-:S05]  /*fd80*/  LEA.HI.X R5, R14, R2, R15, 0x1, P0 ;  /* 0x000000020e057211 */ /* 0x000fca00000f0c0f */
[----:B------:R1:W-:Y:S01]  /*fd90*/  ST.E.128 [R4.64], R76 ;  /* 0x0000004c04007985 */ /* 0x0003e2000c101d06 */
[----:B------:R-:W-:Y:S05]  /*fda0*/  BRA `(.L_x_493) ;  /* 0x00000c7000007947 */ /* 0x000fea0003800000 */
.L_x_485:
[----:B------:R-:W3:Y:S04]  /*fdb0*/  LDL R0, [R1+0xa0] ;  /* 0x0000a00001007983 */ /* 0x000ee80000100800 */
[----:B------:R-:W4:Y:S04]  /*fdc0*/  LDL R14, [R1+0xa4] ;  /* 0x0000a400010e7983 */ /* 0x000f280000100800 */
[----:B------:R-:W5:Y:S01]  /*fdd0*/  LDL R13, [R1+0xa8] ;  /* 0x0000a800010d7983 */ /* 0x000f620000100800 */
[----:B------:R-:W-:Y:S03]  /*fde0*/  BSSY B0, `(.L_x_494) ;  /* 0x0000025000007945 */ /* 0x000fe60003800000 */
[----:B------:R-:W1:Y:S02]  /*fdf0*/  S2R R12, SR_TID.X ;  /* 0x00000000000c7919 */ /* 0x000e640000002100 */
[----:B-1----:R-:W-:Y:S01]  /*fe00*/  ISETP.GE.AND P0, PT, R12, 0x80, PT ;  /* 0x000000800c00780c */ /* 0x002fe20003f06270 */
[----:B---3--:R-:W-:Y:S01]  /*fe10*/  IMAD.MOV.U32 R11, RZ, RZ, R0 ;  /* 0x000000ffff0b7224 */ /* 0x008fe200078e0000 */
[----:B----4-:R-:W-:-:S02]  /*fe20*/  SHF.R.S32.HI R7, RZ, 0x1f, R14 ;  /* 0x0000001fff077819 */ /* 0x010fc4000001140e */
[----:B-----5:R-:W-:-:S09]  /*fe30*/  SHF.R.S32.HI R8, RZ, 0x1f, R13 ;  /* 0x0000001fff087819 */ /* 0x020fd2000001140d */
[----:B------:R-:W-:Y:S05]  /*fe40*/  @P0 BRA `(.L_x_495) ;  /* 0x000001e000000947 */ /* 0x000fea0003800000 */
[----:B------:R-:W-:Y:S02]  /*fe50*/  MOV R2, c[0x0][0x4e8] ;  /* 0x00013a0000027a02 */ /* 0x000fe40000000f00 */
[----:B------:R-:W-:-:S03]  /*fe60*/  IADD3 R6, R11, R12, RZ ;  /* 0x0000000c0b067210 */ /* 0x000fc60007ffe0ff */
[----:B------:R-:W-:-:S05]  /*fe70*/  IMAD R0, R2, c[0x0][0x388], RZ ;  /* 0x0000e20002007a24 */ /* 0x000fca00078e02ff */
[----:B------:R-:W-:-:S13]  /*fe80*/  ISETP.GE.AND P0, PT, R6, R0, PT ;  /* 0x000000000600720c */ /* 0x000fda0003f06270 */
[----:B------:R-:W-:Y:S05]  /*fe90*/  @P0 BRA `(.L_x_495) ;  /* 0x0000019000000947 */ /* 0x000fea0003800000 */
[----:B------:R-:W-:Y:S01]  /*fea0*/  ISETP.NE.AND P0, PT, R2, 0x1, PT ;  /* 0x000000010200780c */ /* 0x000fe20003f05270 */
[----:B------:R-:W-:Y:S01]  /*feb0*/  IMAD R4, R7, c[0x0][0x490], RZ ;  /* 0x0001240007047a24 */ /* 0x000fe200078e02ff */
[----:B------:R-:W-:Y:S01]  /*fec0*/  MOV R0, R6 ;  /* 0x0000000600007202 */ /* 0x000fe20000000f00 */
[----:B------:R-:W-:-:S04]  /*fed0*/  IMAD.WIDE.U32 R2, R14, c[0x0][0x490], RZ ;  /* 0x000124000e027a25 */ /* 0x000fc800078e00ff */
[----:B------:R-:W-:Y:S02]  /*fee0*/  IMAD R4, R14, c[0x0][0x494], R4 ;  /* 0x000125000e047a24 */ /* 0x000fe400078e0204 */
[----:B------:R-:W-:-:S03]  /*fef0*/  IMAD R10, R8, c[0x0][0x498], RZ ;  /* 0x00012600080a7a24 */ /* 0x000fc600078e02ff */
[----:B------:R-:W-:Y:S01]  /*ff00*/  IADD3 R3, R3, R4, RZ ;  /* 0x0000000403037210 */ /* 0x000fe20007ffe0ff */
[----:B------:R-:W-:-:S05]  /*ff10*/  @P0 IMAD.HI.U32 R5, R6, c[0x0][0x4ec], RZ ;  /* 0x00013b0006050a27 */ /* 0x000fca00078e00ff */
[----:B------:R-:W-:Y:S01]  /*ff20*/  @P0 SHF.R.U32.HI R0, RZ, c[0x0][0x4f0], R5 ;  /* 0x00013c00ff000a19 */ /* 0x000fe20000011605 */
[----:B------:R-:W-:-:S03]  /*ff30*/  IMAD.WIDE.U32 R4, R13, c[0x0][0x498], R2 ;  /* 0x000126000d047a25 */ /* 0x000fc600078e0002 */
[C---:B------:R-:W-:Y:S01]  /*ff40*/  IADD3 R9, -R0.reuse, RZ, RZ ;  /* 0x000000ff00097210 */ /* 0x040fe20007ffe1ff */
[----:B------:R-:W-:Y:S01]  /*ff50*/  IMAD R3, R13, c[0x0][0x49c], R10 ;  /* 0x000127000d037a24 */ /* 0x000fe200078e020a */
[----:B------:R-:W-:-:S03]  /*ff60*/  IADD3 R4, P0, R0, R4, RZ ;  /* 0x0000000400047210 */ /* 0x000fc60007f1e0ff */
[----:B------:R-:W-:Y:S01]  /*ff70*/  IMAD R2, R9, c[0x0][0x4e8], R6 ;  /* 0x00013a0009027a24 */ /* 0x000fe200078e0206 */
[----:B------:R-:W-:-:S04]  /*ff80*/  SHF.R.S32.HI R6, RZ, 0x1f, R0 ;  /* 0x0000001fff067819 */ /* 0x000fc80000011400 */
[----:B------:R-:W-:Y:S02]  /*ff90*/  SHF.R.S32.HI R0, RZ, 0x1f, R2 ;  /* 0x0000001fff007819 */ /* 0x000fe40000011402 */
[----:B------:R-:W-:-:S03]  /*ffa0*/  IADD3.X R5, R6, R5, R3, P0, !PT ;  /* 0x0000000506057210 */ /* 0x000fc600007fe403 */
[----:B------:R-:W-:-:S04]  /*ffb0*/  IMAD R0, R0, c[0x0][0x488], RZ ;  /* 0x0001220000007a24 */ /* 0x000fc800078e02ff */
[C---:B------:R-:W-:Y:S02]  /*ffc0*/  IMAD R0, R2.reuse, c[0x0][0x48c], R0 ;  /* 0x0001230002007a24 */ /* 0x040fe400078e0200 */
[----:B------:R-:W-:-:S05]  /*ffd0*/  IMAD.WIDE.U32 R2, R2, c[0x0][0x488], R4 ;  /* 0x0001220002027a25 */ /* 0x000fca00078e0004 */
[----:B------:R-:W-:Y:S02]  /*ffe0*/  IADD3 R0, R3, R0, RZ ;  /* 0x0000000003007210 */ /* 0x000fe40007ffe0ff */
[----:B------:R-:W-:-:S04]  /*fff0*/  LEA R4, P0, R2, c[0x0][0x450], 0x2 ;  /* 0x0001140002047a11 */ /* 0x000fc800078010ff */
[----:B------:R-:W-:Y:S02]  /*10000*/  LEA.HI.X R5, R2, c[0x0][0x454], R0, 0x2, P0 ;  /* 0x0001150002057a11 */ /* 0x000fe400000f1400 */
[----:B------:R-:W-:-:S05]  /*10010*/  MOV R0, 0xff800000 ;  /* 0xff80000000007802 */ /* 0x000fca0000000f00 */
[----:B------:R1:W-:Y:S02]  /*10020*/  STG.E [R4.64], R0 ;  /* 0x0000000004007986 */ /* 0x0003e4000c101906 */
.L_x_495:
[----:B------:R-:W-:Y:S05]  /*10030*/  BSYNC B0 ;  /* 0x0000000000007941 */ /* 0x000fea0003800000 */
.L_x_494:
[----:B------:R-:W3:Y:S01]  /*10040*/  LDL R2, [R1+0xe8] ;  /* 0x0000e80001027983 */ /* 0x000ee20000100800 */
[----:B-1----:R-:W-:Y:S01]  /*10050*/  MOV R0, c[0x0][0x4e8] ;  /* 0x00013a0000007a02 */ /* 0x002fe20000000f00 */
[----:B------:R-:W-:Y:S01]  /*10060*/  IMAD R7, R7, c[0x0][0x3e8], RZ ;  /* 0x0000fa0007077a24 */ /* 0x000fe200078e02ff */
[----:B------:R-:W-:Y:S01]  /*10070*/  SHF.R.S32.HI R9, RZ, 0x1f, R12 ;  /* 0x0000001fff097819 */ /* 0x000fe2000001140c */
[----:B------:R-:W-:Y:S01]  /*10080*/  IMAD R5, R8, c[0x0][0x3f0], RZ ;  /* 0x0000fc0008057a24 */ /* 0x000fe200078e02ff */
[----:B------:R-:W-:Y:S01]  /*10090*/  ISETP.NE.AND P0, PT, R0, 0x1, PT ;  /* 0x000000010000780c */ /* 0x000fe20003f05270 */
[----:B------:R-:W-:Y:S01]  /*100a0*/  IMAD R7, R14, c[0x0][0x3ec], R7 ;  /* 0x0000fb000e077a24 */ /* 0x000fe200078e0207 */
[----:B------:R-:W-:-:S04]  /*100b0*/  LEA.HI R9, R9, R12, RZ, 0x3 ;  /* 0x0000000c09097211 */ /* 0x000fc800078f18ff */
[----:B------:R-:W-:-:S04]  /*100c0*/  SHF.R.S32.HI R9, RZ, 0x3, R9 ;  /* 0x00000003ff097819 */ /* 0x000fc80000011409 */
[-C--:B------:R-:W-:Y:S02]  /*100d0*/  IADD3 R12, R9, R11.reuse, RZ ;  /* 0x0000000b090c7210 */ /* 0x080fe40007ffe0ff */
[----:B---3--:R-:W-:Y:S01]  /*100e0*/  IADD3 R4, R2, R11, RZ ;  /* 0x0000000b02047210 */ /* 0x008fe20007ffe0ff */
[----:B------:R-:W-:-:S03]  /*100f0*/  IMAD.WIDE.U32 R2, R14, c[0x0][0x3e8], RZ ;  /* 0x0000fa000e027a25 */ /* 0x000fc600078e00ff */
[----:B------:R-:W-:Y:S01]  /*10100*/  MOV R0, R4 ;  /* 0x0000000400007202 */ /* 0x000fe20000000f00 */
[----:B------:R-:W-:-:S04]  /*10110*/  @P0 IMAD.HI.U32 R6, R4, c[0x0][0x4ec], RZ ;  /* 0x00013b0004060a27 */ /* 0x000fc800078e00ff */
[----:B------:R-:W-:Y:S01]  /*10120*/  IMAD.IADD R3, R3, 0x1, R7 ;  /* 0x0000000103037824 */ /* 0x000fe200078e0207 */
[----:B------:R-:W-:Y:S01]  /*10130*/  @P0 SHF.R.U32.HI R0, RZ, c[0x0][0x4f0], R6 ;  /* 0x00013c00ff000a19 */ /* 0x000fe20000011606 */
[C---:B------:R-:W-:Y:S02]  /*10140*/  IMAD R7, R13.reuse, c[0x0][0x3f4], R5 ;  /* 0x0000fd000d077a24 */ /* 0x040fe400078e0205 */
[----:B------:R-:W-:Y:S01]  /*10150*/  IMAD.WIDE.U32 R2, R13, c[0x0][0x3f0], R2 ;  /* 0x0000fc000d027a25 */ /* 0x000fe200078e0002 */
[----:B------:R-:W-:Y:S02]  /*10160*/  SHF.R.S32.HI R6, RZ, 0x1f, R0 ;  /* 0x0000001fff067819 */ /* 0x000fe40000011400 */
[----:B------:R-:W-:Y:S02]  /*10170*/  IADD3 R5, -R0, RZ, RZ ;  /* 0x000000ff00057210 */ /* 0x000fe40007ffe1ff */
[----:B------:R-:W-:Y:S01]  /*10180*/  IADD3 R3, R3, R7, RZ ;  /* 0x0000000703037210 */ /* 0x000fe20007ffe0ff */
[----:B------:R-:W-:-:S02]  /*10190*/  IMAD R6, R6, c[0x0][0x3e0], RZ ;  /* 0x0000f80006067a24 */ /* 0x000fc400078e02ff */
[----:B------:R-:W-:Y:S02]  /*101a0*/  IMAD R4, R5, c[0x0][0x4e8], R4 ;  /* 0x00013a0005047a24 */ /* 0x000fe400078e0204 */
[C---:B------:R-:W-:Y:S02]  /*101b0*/  IMAD R5, R0.reuse, c[0x0][0x3e4], R6 ;  /* 0x0000f90000057a24 */ /* 0x040fe400078e0206 */
[----:B------:R-:W-:Y:S01]  /*101c0*/  IMAD.WIDE.U32 R2, R0, c[0x0][0x3e0], R2 ;  /* 0x0000f80000027a25 */ /* 0x000fe200078e0002 */
[----:B------:R-:W-:-:S03]  /*101d0*/  SHF.R.S32.HI R0, RZ, 0x1f, R4 ;  /* 0x0000001fff007819 */ /* 0x000fc60000011404 */
[----:B------:R-:W-:Y:S02]  /*101e0*/  IMAD.IADD R3, R3, 0x1, R5 ;  /* 0x0000000103037824 */ /* 0x000fe400078e0205 */
[----:B------:R-:W-:Y:S02]  /*101f0*/  IMAD R0, R0, c[0x0][0x3d8], RZ ;  /* 0x0000f60000007a24 */ /* 0x000fe400078e02ff */
[----:B------:R-:W-:-:S04]  /*10200*/  IMAD.WIDE.U32 R2, R4, c[0x0][0x3d8], R2 ;  /* 0x0000f60004027a25 */ /* 0x000fc800078e0002 */
[----:B------:R-:W-:Y:S01]  /*10210*/  IMAD R4, R4, c[0x0][0x3dc], R0 ;  /* 0x0000f70004047a24 */ /* 0x000fe200078e0200 */
[----:B------:R-:W-:-:S04]  /*10220*/  LEA R13, P0, R2, c[0x0][0x380], 0x1 ;  /* 0x0000e000020d7a11 */ /* 0x000fc800078008ff */
[----:B------:R-:W-:-:S04]  /*10230*/  IADD3 R3, R3, R4, RZ ;  /* 0x0000000403037210 */ /* 0x000fc80007ffe0ff */
[----:B------:R-:W-:Y:S01]  /*10240*/  LEA.HI.X R3, R2, c[0x0][0x384], R3, 0x1, P0 ;  /* 0x0000e10002037a11 */ /* 0x000fe200000f0c03 */
[----:B------:R-:W-:Y:S05]  /*10250*/  BRA.DIV ~URZ, `(.L_x_496) ;  /* 0x00000a927f007947 */ /* 0x000fea000b800000 */
[----:B------:R1:W3:Y:S02]  /*10260*/  SHFL.IDX PT, R2, R3, RZ, 0x181f ;  /* 0x00181fff03027589 */ /* 0x0002e400000e0000 */
.L_x_514:
[----:B------:R-:W-:Y:S05]  /*10270*/  BRA.DIV ~URZ, `(.L_x_497) ;  /* 0x00000ae27f007947 */ /* 0x000fea000b800000 */
[----:B------:R4:W1:Y:S02]  /*10280*/  SHFL.IDX PT, R0, R13, RZ, 0x181f ;  /* 0x00181fff0d007589 */ /* 0x00086400000e0000 */
.L_x_515:
[----:B------:R-:W-:Y:S01]  /*10290*/  MOV R14, c[0x0][0x4e8] ;  /* 0x00013a00000e7a02 */ /* 0x000fe20000000f00 */
[----:B------:R-:W-:Y:S04]  /*102a0*/  BSSY B0, `(.L_x_498) ;  /* 0x000001b000007945 */ /* 0x000fe80003800000 */
[----:B------:R-:W-:-:S05]  /*102b0*/  IMAD R14, R14, c[0x0][0x388], RZ ;  /* 0x0000e2000e0e7a24 */ /* 0x000fca00078e02ff */
[----:B------:R-:W-:-:S13]  /*102c0*/  ISETP.GE.AND P0, PT, R12, R14, PT ;  /* 0x0000000e0c00720c */ /* 0x000fda0003f06270 */
[----:B------:R-:W-:Y:S05]  /*102d0*/  @P0 BRA `(.L_x_499) ;  /* 0x0000017000000947 */ /* 0x000fea0003800000 */
[----:B------:R-:W5:Y:S04]  /*102e0*/  LDL.64 R6, [R1+0x90] ;  /* 0x0000900001067983 */ /* 0x000f680000100a00 */
[----:B--2---:R-:W2:Y:S04]  /*102f0*/  LDL R4, [R1+0x9c] ;  /* 0x00009c0001047983 */ /* 0x004ea80000100800 */
[----:B----4-:R-:W4:Y:S04]  /*10300*/  LDL R17, [R1+0x98] ;  /* 0x0000980001117983 */ /* 0x010f280000100800 */
[----:B---3--:R-:W3:Y:S04]  /*10310*/  LDL R15, [R1+0x88] ;  /* 0x00008800010f7983 */ /* 0x008ee80000100800 */
[----:B------:R-:W3:Y:S04]  /*10320*/  LDL R5, [R1+0xbc] ;  /* 0x0000bc0001057983 */ /* 0x000ee80000100800 */
[----:B------:R-:W3:Y:S04]  /*10330*/  LDL R18, [R1+0xb8] ;  /* 0x0000b80001127983 */ /* 0x000ee80000100800 */
[----:B------:R-:W3:Y:S01]  /*10340*/  LDL R16, [R1+0xb4] ;  /* 0x0000b40001107983 */ /* 0x000ee20000100800 */
[----:B-----5:R-:W-:-:S02]  /*10350*/  ISETP.GE.AND P3, PT, R6, c[0x0][0x3c8], PT ;  /* 0x0000f20006007a0c */ /* 0x020fc40003f66270 */
[----:B--2---:R-:W-:Y:S02]  /*10360*/  ISETP.GE.AND P2, PT, R4, c[0x0][0x3c8], PT ;  /* 0x0000f20004007a0c */ /* 0x004fe40003f46270 */
[----:B----4-:R-:W-:Y:S02]  /*10370*/  ISETP.GE.AND P1, PT, R17, c[0x0][0x3c8], PT ;  /* 0x0000f20011007a0c */ /* 0x010fe40003f26270 */
[----:B---3--:R-:W-:-:S07]  /*10380*/  ISETP.GE.AND P0, PT, R15, c[0x0][0x3c8], PT ;  /* 0x0000f2000f007a0c */ /* 0x008fce0003f06270 */
[-C--:B-1----:R-:W-:Y:S02]  /*10390*/  @!P3 LEA R10, P4, R6, R0.reuse, 0x1 ;  /* 0x00000000060ab211 */ /* 0x082fe400078808ff */
[----:B------:R-:W-:Y:S02]  /*103a0*/  @!P2 LEA R8, P6, R4, R0, 0x1 ;  /* 0x000000000408a211 */ /* 0x000fe400078c08ff */
[----:B------:R-:W-:Y:S02]  /*103b0*/  @!P3 LEA.HI.X R11, R6, R2, R7, 0x1, P4 ;  /* 0x00000002060bb211 */ /* 0x000fe400020f0c07 */
[----:B------:R-:W-:Y:S02]  /*103c0*/  @!P1 LEA R6, P5, R17, R0, 0x1 ;  /* 0x0000000011069211 */ /* 0x000fe400078a08ff */
[----:B------:R-:W-:Y:S02]  /*103d0*/  @!P2 LEA.HI.X R9, R4, R2, R5, 0x1, P6 ;  /* 0x000000020409a211 */ /* 0x000fe400030f0c05 */
[----:B------:R-:W-:-:S02]  /*103e0*/  @!P0 LEA R4, P4, R15, R0, 0x1 ;  /* 0x000000000f048211 */ /* 0x000fc400078808ff */
[-C--:B------:R-:W-:Y:S02]  /*103f0*/  @!P1 LEA.HI.X R7, R17, R2.reuse, R18, 0x1, P5 ;  /* 0x0000000211079211 */ /* 0x080fe400028f0c12 */
[----:B------:R-:W-:Y:S01]  /*10400*/  @!P0 LEA.HI.X R5, R15, R2, R16, 0x1, P4 ;  /* 0x000000020f058211 */ /* 0x000fe200020f0c10 */
[----:B------:R1:W-:Y:S04]  /*10410*/  @!P3 ST.E.128 [R10.64], RZ ;  /* 0x000000ff0a00b985 */ /* 0x0003e8000c101d06 */
[----:B------:R1:W-:Y:S04]  /*10420*/  @!P2 ST.E.128 [R8.64], RZ ;  /* 0x000000ff0800a985 */ /* 0x0003e8000c101d06 */
[----:B------:R1:W-:Y:S04]  /*10430*/  @!P1 ST.E.128 [R6.64], RZ ;  /* 0x000000ff06009985 */ /* 0x0003e8000c101d06 */
[----:B------:R1:W-:Y:S02]  /*10440*/  @!P0 ST.E.128 [R4.64], RZ ;  /* 0x000000ff04008985 */ /* 0x0003e4000c101d06 */
.L_x_499:
[----:B------:R-:W-:Y:S05]  /*10450*/  BSYNC B0 ;  /* 0x0000000000007941 */ /* 0x000fea0003800000 */
.L_x_498:
[----:B------:R-:W-:Y:S05]  /*10460*/  BRA.DIV ~URZ, `(.L_x_500) ;  /* 0x000009527f007947 */ /* 0x000fea000b800000 */
[----:B---3--:R3:W2:Y:S04]  /*10470*/  SHFL.IDX PT, R2, R3, 0x1, 0x181f ;  /* 0x00381f0003027f89 */ /* 0x0086a800000e0000 */
[----:B-1----:R3:W1:Y:S02]  /*10480*/  SHFL.IDX PT, R0, R13, 0x1, 0x181f ;  /* 0x00381f000d007f89 */ /* 0x00266400000e0000 */
.L_x_516:
[----:B------:R-:W-:Y:S01]  /*10490*/  IADD3 R4, R12, 0x20, RZ ;  /* 0x000000200c047810 */ /* 0x000fe20007ffe0ff */
[----:B------:R-:W-:Y:S03]  /*104a0*/  BSSY B0, `(.L_x_501) ;  /* 0x000001a000007945 */ /* 0x000fe60003800000 */
[----:B------:R-:W-:-:S13]  /*104b0*/  ISETP.GE.AND P0, PT, R4, R14, PT ;  /* 0x0000000e0400720c */ /* 0x000fda0003f06270 */
[----:B------:R-:W-:Y:S05]  /*104c0*/  @P0 BRA `(.L_x_502) ;  /* 0x0000017000000947 */ /* 0x000fea0003800000 */
[----:B------:R-:W5:Y:S04]  /*104d0*/  LDL.64 R6, [R1+0x90] ;  /* 0x0000900001067983 */ /* 0x000f680000100a00 */
[----:B---3--:R-:W3:Y:S04]  /*104e0*/  LDL R5, [R1+0x9c] ;  /* 0x00009c0001057983 */ /* 0x008ee80000100800 */
[----:B----4-:R-:W4:Y:S04]  /*104f0*/  LDL R17, [R1+0x98] ;  /* 0x0000980001117983 */ /* 0x010f280000100800 */
[----:B--2---:R-:W2:Y:S04]  /*10500*/  LDL R15, [R1+0x88] ;  /* 0x00008800010f7983 */ /* 0x004ea80000100800 */
[----:B------:R-:W2:Y:S04]  /*10510*/  LDL R19, [R1+0xbc] ;  /* 0x0000bc0001137983 */ /* 0x000ea80000100800 */
[----:B------:R-:W2:Y:S04]  /*10520*/  LDL R18, [R1+0xb8] ;  /* 0x0000b80001127983 */ /* 0x000ea80000100800 */
[----:B------:R-:W2:Y:S01]  /*10530*/  LDL R16, [R1+0xb4] ;  /* 0x0000b40001107983 */ /* 0x000ea20000100800 */
[----:B-----5:R-:W-:-:S02]  /*10540*/  ISETP.GE.AND P3, PT, R6, c[0x0][0x3c8], PT ;  /* 0x0000f20006007a0c */ /* 0x020fc40003f66270 */
[----:B---3--:R-:W-:Y:S02]  /*10550*/  ISETP.GE.AND P2, PT, R5, c[0x0][0x3c8], PT ;  /* 0x0000f20005007a0c */ /* 0x008fe40003f46270 */
[----:B----4-:R-:W-:Y:S02]  /*10560*/  ISETP.GE.AND P1, PT, R17, c[0x0][0x3c8], PT ;  /* 0x0000f20011007a0c */ /* 0x010fe40003f26270 */
[----:B--2---:R-:W-:-:S07]  /*10570*/  ISETP.GE.AND P0, PT, R15, c[0x0][0x3c8], PT ;  /* 0x0000f2000f007a0c */ /* 0x004fce0003f06270 */
[CC--:B-1----:R-:W-:Y:S02]  /*10580*/  @!P3 LEA R10, P4, R6.reuse, R0.reuse, 0x1 ;  /* 0x00000000060ab211 */ /* 0x0c2fe400078808ff */
        /* <DEDUP_REMOVED lines=11> */
.L_x_502:
[----:B------:R-:W-:Y:S05]  /*10640*/  BSYNC B0 ;  /* 0x0000000000007941 */ /* 0x000fea0003800000 */
.L_x_501:
[----:B------:R-:W-:Y:S05]  /*10650*/  BRA.DIV ~URZ, `(.L_x_503) ;  /* 0x000008227f007947 */ /* 0x000fea000b800000 */
[----:B--2---:R2:W3:Y:S02]  /*10660*/  SHFL.IDX PT, R2, R3, 0x2, 0x181f ;  /* 0x00581f0003027f89 */ /* 0x0044e400000e0000 */
.L_x_517:
[----:B------:R-:W-:Y:S05]  /*10670*/  BRA.DIV ~URZ, `(.L_x_504) ;  /* 0x000008727f007947 */ /* 0x000fea000b800000 */
[----:B-1----:R1:W2:Y:S02]  /*10680*/  SHFL.IDX PT, R0, R13, 0x2, 0x181f ;  /* 0x00581f000d007f89 */ /* 0x0022a400000e0000 */
.L_x_518:
[----:B------:R-:W-:Y:S01]  /*10690*/  IADD3 R4, R12, 0x40, RZ ;  /* 0x000000400c047810 */ /* 0x000fe20007ffe0ff */
[----:B------:R-:W-:Y:S03]  /*106a0*/  BSSY B0, `(.L_x_505) ;  /* 0x000001a000007945 */ /* 0x000fe60003800000 */
[----:B------:R-:W-:-:S13]  /*106b0*/  ISETP.GE.AND P0, PT, R4, R14, PT ;  /* 0x0000000e0400720c */ /* 0x000fda0003f06270 */
[----:B------:R-:W-:Y:S05]  /*106c0*/  @P0 BRA `(.L_x_506) ;  /* 0x0000017000000947 */ /* 0x000fea0003800000 */
[----:B------:R-:W5:Y:S04]  /*106d0*/  LDL.64 R6, [R1+0x90] ;  /* 0x0000900001067983 */ /* 0x000f680000100a00 */
[----:B----4-:R-:W4:Y:S04]  /*106e0*/  LDL R5, [R1+0x9c] ;  /* 0x00009c0001057983 */ /* 0x010f280000100800 */
[----:B---3--:R-:W3:Y:S04]  /*106f0*/  LDL R17, [R1+0x98] ;  /* 0x0000980001117983 */ /* 0x008ee80000100800 */
[----:B--2---:R-:W2:Y:S04]  /*10700*/  LDL R15, [R1+0x88] ;  /* 0x00008800010f7983 */ /* 0x004ea80000100800 */
[----:B------:R-:W2:Y:S04]  /*10710*/  LDL R19, [R1+0xbc] ;  /* 0x0000bc0001137983 */ /* 0x000ea80000100800 */
[----:B------:R-:W2:Y:S04]  /*10720*/  LDL R18, [R1+0xb8] ;  /* 0x0000b80001127983 */ /* 0x000ea80000100800 */
[----:B------:R-:W2:Y:S01]  /*10730*/  LDL R16, [R1+0xb4] ;  /* 0x0000b40001107983 */ /* 0x000ea20000100800 */
[----:B-----5:R-:W-:-:S02]  /*10740*/  ISETP.GE.AND P3, PT, R6, c[0x0][0x3c8], PT ;  /* 0x0000f20006007a0c */ /* 0x020fc40003f66270 */
[----:B----4-:R-:W-:Y:S02]  /*10750*/  ISETP.GE.AND P2, PT, R5, c[0x0][0x3c8], PT ;  /* 0x0000f20005007a0c */ /* 0x010fe40003f46270 */
[----:B---3--:R-:W-:Y:S02]  /*10760*/  ISETP.GE.AND P1, PT, R17, c[0x0][0x3c8], PT ;  /* 0x0000f20011007a0c */ /* 0x008fe40003f26270 */
[----:B--2---:R-:W-:-:S07]  /*10770*/  ISETP.GE.AND P0, PT, R15, c[0x0][0x3c8], PT ;  /* 0x0000f2000f007a0c */ /* 0x004fce0003f06270 */
[CC--:B------:R-:W-:Y:S02]  /*10780*/  @!P3 LEA R10, P4, R6.reuse, R0.reuse, 0x1 ;  /* 0x00000000060ab211 */ /* 0x0c0fe400078808ff */
        /* <DEDUP_REMOVED lines=11> */
.L_x_506:
[----:B------:R-:W-:Y:S05]  /*10840*/  BSYNC B0 ;  /* 0x0000000000007941 */ /* 0x000fea0003800000 */
.L_x_505:
[----:B------:R-:W-:Y:S05]  /*10850*/  BRA.DIV ~URZ, `(.L_x_507) ;  /* 0x000006f27f007947 */ /* 0x000fea000b800000 */
[----:B---3--:R3:W1:Y:S04]  /*10860*/  SHFL.IDX PT, R2, R3, 0x3, 0x181f ;  /* 0x00781f0003027f89 */ /* 0x00866800000e0000 */
[----:B--2---:R3:W2:Y:S02]  /*10870*/  SHFL.IDX PT, R0, R13, 0x3, 0x181f ;  /* 0x00781f000d007f89 */ /* 0x0046a400000e0000 */
.L_x_519:
[----:B------:R-:W-:-:S04]  /*10880*/  IADD3 R12, R12, 0x60, RZ ;  /* 0x000000600c0c7810 */ /* 0x000fc80007ffe0ff */
        /* <DEDUP_REMOVED lines=8> */
[----:B-1----:R-:W2:Y:S01]  /*10910*/  LDL R13, [R1+0xb4] ;  /* 0x0000b400010d7983 */ /* 0x002ea20000100800 */
[----:B-----5:R-:W-:-:S02]  /*10920*/  ISETP.GE.AND P3, PT, R6, c[0x0][0x3c8], PT ;  /* 0x0000f20006007a0c */ /* 0x020fc40003f66270 */
[----:B---3--:R-:W-:Y:S02]  /*10930*/  ISETP.GE.AND P2, PT, R4, c[0x0][0x3c8], PT ;  /* 0x0000f20004007a0c */ /* 0x008fe40003f46270 */
[----:B----4-:R-:W-:Y:S02]  /*10940*/  ISETP.GE.AND P1, PT, R15, c[0x0][0x3c8], PT ;  /* 0x0000f2000f007a0c */ /* 0x010fe40003f26270 */
[----:B--2---:R-:W-:-:S07]  /*10950*/  ISETP.GE.AND P0, PT, R3, c[0x0][0x3c8], PT ;  /* 0x0000f20003007a0c */ /* 0x004fce0003f06270 */
[-C--:B------:R-:W-:Y:S02]  /*10960*/  @!P3 LEA R10, P4, R6, R0.reuse, 0x1 ;  /* 0x00000000060ab211 */ /* 0x080fe400078808ff */
        /* <DEDUP_REMOVED lines=11> */
.L_x_493:
[----:B----4-:R-:W-:Y:S05]  /*10a20*/  BSYNC B1 ;  /* 0x0000000000017941 */ /* 0x010fea0003800000 */
.L_x_484:
[----:B--2---:R-:W2:Y:S02]  /*10a30*/  LDL R0, [R1+0xec] ;  /* 0x0000ec0001007983 */ /* 0x004ea40000100800 */
[----:B--2---:R-:W-:-:S13]  /*10a40*/  ISETP.NE.AND P0, PT, R0, RZ, PT ;  /* 0x000000ff0000720c */ /* 0x004fda0003f05270 */
[----:B------:R-:W-:Y:S01]  /*10a50*/  @P0 WARPSYNC 0xffffffff ;  /* 0xffffffff00000948 */ /* 0x000fe20003800000 */
[----:B------:R-:W-:Y:S06]  /*10a60*/  @P0 BAR.SYNC.DEFER_BLOCKING 0x5, 0x100 ;  /* 0x0144000000000b1d */ /* 0x000fec0000010000 */
[----:B------:R-:W2:Y:S04]  /*10a70*/  @P0 LDS R0, [0x18100] ;  /* 0x01810000ff000984 */ /* 0x000ea80000000800 */
[----:B--2---:R2:W-:Y:S04]  /*10a80*/  @P0 STL [R1+0xc0], R0 ;  /* 0x0000c00001000387 */ /* 0x0045e80000100800 */
[----:B------:R-:W-:Y:S06]  /*10a90*/  @P0 BAR.ARV 0x4, 0x100 ;  /* 0x0104000000000b1d */ /* 0x000fec0000002000 */
[----:B------:R-:W-:Y:S05]  /*10aa0*/  @P0 BRA `(.L_x_508) ;  /* 0x0000009000000947 */ /* 0x000fea0003800000 */
[----:B------:R-:W-:Y:S05]  /*10ab0*/  BRA.DIV ~URZ, `(.L_x_509) ;  /* 0x000005527f007947 */ /* 0x000fea000b800000 */
[----:B--2---:R2:W4:Y:S02]  /*10ac0*/  SHFL.IDX PT, R0, R81, RZ, 0x1f ;  /* 0x00001fff51007589 */ /* 0x00452400000e0000 */
.L_x_520:
[----:B-1----:R-:W1:Y:S01]  /*10ad0*/  S2R R2, SR_TID.X ;  /* 0x0000000000027919 */ /* 0x002e620000002100 */
[----:B------:R-:W-:Y:S03]  /*10ae0*/  WARPSYNC 0xffffffff ;  /* 0xffffffff00007948 */ /* 0x000fe60003800000 */
[----:B------:R-:W-:Y:S06]  /*10af0*/  BAR.SYNC.DEFER_BLOCKING 0x4, 0x100 ;  /* 0x0104000000007b1d */ /* 0x000fec0000010000 */
[----:B----4-:R4:W-:Y:S01]  /*10b00*/  STL [R1+0xc0], R0 ;  /* 0x0000c00001007387 */ /* 0x0109e20000100800 */
[----:B-1----:R-:W-:-:S13]  /*10b10*/  LOP3.LUT P0, RZ, R2, 0xff, RZ, 0xc0, !PT ;  /* 0x000000ff02ff7812 */ /* 0x002fda000780c0ff */
[----:B------:R4:W-:Y:S04]  /*10b20*/  @!P0 STS [0x18100], R81 ;  /* 0x01810051ff008388 */ /* 0x0009e80000000800 */
[----:B------:R-:W-:Y:S06]  /*10b30*/  BAR.ARV 0x5, 0x100 ;  /* 0x0144000000007b1d */ /* 0x000fec0000002000 */
.L_x_508:
[----:B--2-4-:R-:W2:Y:S02]  /*10b40*/  LDL R0, [R1+0xc0] ;  /* 0x0000c00001007983 */ /* 0x014ea40000100800 */
[----:B--2---:R-:W-:-:S13]  /*10b50*/  ISETP.GE.AND P0, PT, R0, c[0x0][0x538], PT ;  /* 0x00014e0000007a0c */ /* 0x004fda0003f06270 */
[----:B-1-3-5:R-:W-:Y:S01]  /*10b60*/  @P0 CALL.REL.NOINC `(.L_x_510) ;  /* 0x0000001000000944 */ /* 0x02afe20003c00000 */
[----:B------:R-:W-:Y:S05]  /*10b70*/  BRA `(.L_x_511) ;  /* 0xffff007000007947 */ /* 0x000fea000383ffff */
.L_x_510:
[----:B------:R-:W-:Y:S05]  /*10b80*/  EXIT ;  /* 0x000000000000794d */ /* 0x000fea0003800000 */
.L_x_480:
[----:B------:R1:W5:Y:S01]  /*10b90*/  LDL R0, [R1+0x7c] ;  /* 0x00007c0001007983 */ /* 0x0003620000100800 */
[----:B------:R-:W-:Y:S02]  /*10ba0*/  MOV R3, 0x2 ;  /* 0x0000000200037802 */ /* 0x000fe40000000f00 */
[----:B------:R-:W-:Y:S02]  /*10bb0*/  MOV R2, 0x10bd0 ;  /* 0x00010bd000027802 */ /* 0x000fe40000000f00 */
[----:B-1---5:R-:W-:Y:S05]  /*10bc0*/  CALL.REL.NOINC `($__internal_0_$__cuda_sm70_shflsync_bfly_p) ;  /* 0x000004a000007944 */ /* 0x022fea0003c00000 */
[----:B------:R-:W-:Y:S01]  /*10bd0*/  MOV R4, R5 ;  /* 0x0000000500047202 */ /* 0x000fe20000000f00 */
[----:B------:R-:W-:Y:S05]  /*10be0*/  BRA `(.L_x_512) ;  /* 0xffffd0a000007947 */ /* 0x000fea000383ffff */
.L_x_481:
[----:B------:R-:W-:Y:S01]  /*10bf0*/  IMAD.MOV.U32 R0, RZ, RZ, R4 ;  /* 0x000000ffff007224 */ /* 0x000fe200078e0004 */
[----:B------:R-:W-:Y:S02]  /*10c00*/  MOV R3, 0x1 ;  /* 0x0000000100037802 */ /* 0x000fe40000000f00 */
[----:B------:R-:W-:Y:S02]  /*10c10*/  MOV R2, 0x10c30 ;  /* 0x00010c3000027802 */ /* 0x000fe40000000f00 */
[----:B-----5:R-:W-:Y:S05]  /*10c20*/  CALL.REL.NOINC `($__internal_0_$__cuda_sm70_shflsync_bfly_p) ;  /* 0x0000044000007944 */ /* 0x020fea0003c00000 */
[----:B------:R1:W5:Y:S01]  /*10c30*/  LDL R0, [R1+0x80] ;  /* 0x0000800001007983 */ /* 0x0003620000100800 */
[----:B------:R-:W-:Y:S01]  /*10c40*/  FADD.FTZ R4, R4, R5 ;  /* 0x0000000504047221 */ /* 0x000fe20000010000 */
[----:B------:R-:W-:Y:S02]  /*10c50*/  MOV R3, 0x2 ;  /* 0x0000000200037802 */ /* 0x000fe40000000f00 */
[----:B------:R-:W-:-:S02]  /*10c60*/  MOV R2, 0x10c80 ;  /* 0x00010c8000027802 */ /* 0x000fc40000000f00 */
[----:B-1---5:R-:W-:Y:S05]  /*10c70*/  CALL.REL.NOINC `($__internal_0_$__cuda_sm70_shflsync_bfly_p) ;  /* 0x000003f000007944 */ /* 0x022fea0003c00000 */
[----:B------:R-:W2:Y:S01]  /*10c80*/  LDL.LU R0, [R1+0x80] ;  /* 0x0000800001007983 */ /* 0x000ea20000300800 */
[----:B------:R-:W-:-:S02]  /*10c90*/  MOV R3, 0x1 ;  /* 0x0000000100037802 */ /* 0x000fc40000000f00 */
[----:B------:R-:W-:Y:S01]  /*10ca0*/  MOV R2, 0x10cd0 ;  /* 0x00010cd000027802 */ /* 0x000fe20000000f00 */
[----:B--2---:R-:W-:Y:S02]  /*10cb0*/  FADD.FTZ R0, R0, R5 ;  /* 0x0000000500007221 */ /* 0x004fe40000010000 */
[----:B------:R-:W-:Y:S05]  /*10cc0*/  CALL.REL.NOINC `($__internal_0_$__cuda_sm70_shflsync_bfly_p) ;  /* 0x000003a000007944 */ /* 0x000fea0003c00000 */
[----:B------:R-:W-:Y:S01]  /*10cd0*/  MOV R3, R5 ;  /* 0x0000000500037202 */ /* 0x000fe20000000f00 */
[----:B------:R-:W-:Y:S05]  /*10ce0*/  BRA `(.L_x_513) ;  /* 0xffffd03000007947 */ /* 0x000fea000383ffff */
.L_x_496:
[----:B------:R-:W-:Y:S01]  /*10cf0*/  IMAD.MOV.U32 R5, RZ, RZ, R3 ;  /* 0x000000ffff057224 */ /* 0x000fe200078e0003 */
[----:B------:R-:W-:Y:S01]  /*10d00*/  MOV R4, RZ ;  /* 0x000000ff00047202 */ /* 0x000fe20000000f00 */
[----:B------:R-:W-:Y:S01]  /*10d10*/  IMAD.MOV.U32 R0, RZ, RZ, 0x181f ;  /* 0x0000181fff007424 */ /* 0x000fe200078e00ff */
[----:B------:R-:W-:Y:S02]  /*10d20*/  MOV R6, 0x10d40 ;  /* 0x00010d4000067802 */ /* 0x000fe40000000f00 */
[----:B--2---:R-:W-:Y:S05]  /*10d30*/  CALL.REL.NOINC `($__internal_1_$__cuda_sm70_shflsync_idx_p) ;  /* 0x0000037000007944 */ /* 0x004fea0003c00000 */
[----:B------:R-:W-:Y:S01]  /*10d40*/  MOV R2, R0 ;  /* 0x0000000000027202 */ /* 0x000fe20000000f00 */
[----:B------:R-:W-:Y:S05]  /*10d50*/  BRA `(.L_x_514) ;  /* 0xfffff51000007947 */ /* 0x000fea000383ffff */
.L_x_497:
[----:B------:R-:W-:Y:S01]  /*10d60*/  IMAD.MOV.U32 R5, RZ, RZ, R13 ;  /* 0x000000ffff057224 */ /* 0x000fe200078e000d */
[----:B------:R-:W-:Y:S01]  /*10d70*/  MOV R4, RZ ;  /* 0x000000ff00047202 */ /* 0x000fe20000000f00 */
[----:B------:R-:W-:Y:S01]  /*10d80*/  IMAD.MOV.U32 R0, RZ, RZ, 0x181f ;  /* 0x0000181fff007424 */ /* 0x000fe200078e00ff */
[----:B------:R-:W-:Y:S02]  /*10d90*/  MOV R6, 0x10db0 ;  /* 0x00010db000067802 */ /* 0x000fe40000000f00 */
[----:B-123--:R-:W-:Y:S05]  /*10da0*/  CALL.REL.NOINC `($__internal_1_$__cuda_sm70_shflsync_idx_p) ;  /* 0x0000030000007944 */ /* 0x00efea0003c00000 */
[----:B------:R-:W-:Y:S05]  /*10db0*/  BRA `(.L_x_515) ;  /* 0xfffff4d000007947 */ /* 0x000fea000383ffff */
.L_x_500:
[----:B-1----:R-:W-:Y:S01]  /*10dc0*/  IMAD.MOV.U32 R5, RZ, RZ, R3 ;  /* 0x000000ffff057224 */ /* 0x002fe200078e0003 */
[----:B------:R-:W-:Y:S01]  /*10dd0*/  MOV R4, 0x1 ;  /* 0x0000000100047802 */ /* 0x000fe20000000f00 */
[----:B------:R-:W-:Y:S01]  /*10de0*/  IMAD.MOV.U32 R0, RZ, RZ, 0x181f ;  /* 0x0000181fff007424 */ /* 0x000fe200078e00ff */
[----:B------:R-:W-:-:S02]  /*10df0*/  MOV R6, 0x10e10 ;  /* 0x00010e1000067802 */ /* 0x000fc40000000f00 */
[----:B--234-:R-:W-:Y:S05]  /*10e00*/  CALL.REL.NOINC `($__internal_1_$__cuda_sm70_shflsync_idx_p) ;  /* 0x000002a000007944 */ /* 0x01cfea0003c00000 */
[----:B------:R-:W-:Y:S01]  /*10e10*/  IMAD.MOV.U32 R2, RZ, RZ, R0 ;  /* 0x000000ffff027224 */ /* 0x000fe200078e0000 */
[----:B------:R-:W-:Y:S01]  /*10e20*/  MOV R4, 0x1 ;  /* 0x0000000100047802 */ /* 0x000fe20000000f00 */
[----:B------:R-:W-:Y:S01]  /*10e30*/  IMAD.MOV.U32 R5, RZ, RZ, R13 ;  /* 0x000000ffff057224 */ /* 0x000fe200078e000d */
[----:B------:R-:W-:-:S02]  /*10e40*/  MOV R0, 0x181f ;  /* 0x0000181f00007802 */ /* 0x000fc40000000f00 */
[----:B------:R-:W-:Y:S02]  /*10e50*/  MOV R6, 0x10e70 ;  /* 0x00010e7000067802 */ /* 0x000fe40000000f00 */
[----:B------:R-:W-:Y:S05]  /*10e60*/  CALL.REL.NOINC `($__internal_1_$__cuda_sm70_shflsync_idx_p) ;  /* 0x0000024000007944 */ /* 0x000fea0003c00000 */
[----:B------:R-:W-:Y:S05]  /*10e70*/  BRA `(.L_x_516) ;  /* 0xfffff61000007947 */ /* 0x000fea000383ffff */
.L_x_503:
[----:B-1----:R-:W-:Y:S01]  /*10e80*/  IMAD.MOV.U32 R5, RZ, RZ, R3 ;  /* 0x000000ffff057224 */ /* 0x002fe200078e0003 */
[----:B------:R-:W-:Y:S01]  /*10e90*/  MOV R4, 0x2 ;  /* 0x0000000200047802 */ /* 0x000fe20000000f00 */
[----:B------:R-:W-:Y:S01]  /*10ea0*/  IMAD.MOV.U32 R0, RZ, RZ, 0x181f ;  /* 0x0000181fff007424 */ /* 0x000fe200078e00ff */
[----:B------:R-:W-:Y:S02]  /*10eb0*/  MOV R6, 0x10ed0 ;  /* 0x00010ed000067802 */ /* 0x000fe40000000f00 */
[----:B--234-:R-:W-:Y:S05]  /*10ec0*/  CALL.REL.NOINC `($__internal_1_$__cuda_sm70_shflsync_idx_p) ;  /* 0x000001e000007944 */ /* 0x01cfea0003c00000 */
[----:B------:R-:W-:Y:S01]  /*10ed0*/  MOV R2, R0 ;  /* 0x0000000000027202 */ /* 0x000fe20000000f00 */
[----:B------:R-:W-:Y:S05]  /*10ee0*/  BRA `(.L_x_517) ;  /* 0xfffff78000007947 */ /* 0x000fea000383ffff */
.L_x_504:
[----:B-1----:R-:W-:Y:S01]  /*10ef0*/  IMAD.MOV.U32 R5, RZ, RZ, R13 ;  /* 0x000000ffff057224 */ /* 0x002fe200078e000d */
[----:B------:R-:W-:Y:S01]  /*10f00*/  MOV R4, 0x2 ;  /* 0x0000000200047802 */ /* 0x000fe20000000f00 */
[----:B------:R-:W-:Y:S01]  /*10f10*/  IMAD.MOV.U32 R0, RZ, RZ, 0x181f ;  /* 0x0000181fff007424 */ /* 0x000fe200078e00ff */
[----:B------:R-:W-:Y:S02]  /*10f20*/  MOV R6, 0x10f40 ;  /* 0x00010f4000067802 */ /* 0x000fe40000000f00 */
[----:B--234-:R-:W-:Y:S05]  /*10f30*/  CALL.REL.NOINC `($__internal_1_$__cuda_sm70_shflsync_idx_p) ;  /* 0x0000017000007944 */ /* 0x01cfea0003c00000 */
[----:B------:R-:W-:Y:S05]  /*10f40*/  BRA `(.L_x_518) ;  /* 0xfffff74000007947 */ /* 0x000fea000383ffff */
.L_x_507:
[----:B--2---:R-:W-:Y:S01]  /*10f50*/  IMAD.MOV.U32 R5, RZ, RZ, R3 ;  /* 0x000000ffff057224 */ /* 0x004fe200078e0003 */
[----:B------:R-:W-:Y:S01]  /*10f60*/  MOV R4, 0x3 ;  /* 0x0000000300047802 */ /* 0x000fe20000000f00 */
[----:B------:R-:W-:Y:S01]  /*10f70*/  IMAD.MOV.U32 R0, RZ, RZ, 0x181f ;  /* 0x0000181fff007424 */ /* 0x000fe200078e00ff */
[----:B------:R-:W-:-:S02]  /*10f80*/  MOV R6, 0x10fa0 ;  /* 0x00010fa000067802 */ /* 0x000fc40000000f00 */
[----:B-1-34-:R-:W-:Y:S05]  /*10f90*/  CALL.REL.NOINC `($__internal_1_$__cuda_sm70_shflsync_idx_p) ;  /* 0x0000011000007944 */ /* 0x01afea0003c00000 */
[----:B------:R-:W-:Y:S01]  /*10fa0*/  IMAD.MOV.U32 R2, RZ, RZ, R0 ;  /* 0x000000ffff027224 */ /* 0x000fe200078e0000 */
[----:B------:R-:W-:Y:S01]  /*10fb0*/  MOV R4, 0x3 ;  /* 0x0000000300047802 */ /* 0x000fe20000000f00 */
[----:B------:R-:W-:Y:S01]  /*10fc0*/  IMAD.MOV.U32 R5, RZ, RZ, R13 ;  /* 0x000000ffff057224 */ /* 0x000fe200078e000d */
[----:B------:R-:W-:-:S02]  /*10fd0*/  MOV R0, 0x181f ;  /* 0x0000181f00007802 */ /* 0x000fc40000000f00 */
[----:B------:R-:W-:Y:S02]  /*10fe0*/  MOV R6, 0x11000 ;  /* 0x0001100000067802 */ /* 0x000fe40000000f00 */
[----:B------:R-:W-:Y:S05]  /*10ff0*/  CALL.REL.NOINC `($__internal_1_$__cuda_sm70_shflsync_idx_p) ;  /* 0x000000b000007944 */ /* 0x000fea0003c00000 */
[----:B------:R-:W-:Y:S05]  /*11000*/  BRA `(.L_x_519) ;  /* 0xfffff87000007947 */ /* 0x000fea000383ffff */
.L_x_509:
[----:B-1----:R-:W-:Y:S01]  /*11010*/  IMAD.MOV.U32 R5, RZ, RZ, R81 ;  /* 0x000000ffff057224 */ /* 0x002fe200078e0051 */
[----:B------:R-:W-:Y:S01]  /*11020*/  MOV R4, RZ ;  /* 0x000000ff00047202 */ /* 0x000fe20000000f00 */
[----:B--2---:R-:W-:Y:S01]  /*11030*/  IMAD.MOV.U32 R0, RZ, RZ, 0x1f ;  /* 0x0000001fff007424 */ /* 0x004fe200078e00ff */
[----:B------:R-:W-:Y:S02]  /*11040*/  MOV R6, 0x11060 ;  /* 0x0001106000067802 */ /* 0x000fe40000000f00 */
[----:B---3-5:R-:W-:Y:S05]  /*11050*/  CALL.REL.NOINC `($__internal_1_$__cuda_sm70_shflsync_idx_p) ;  /* 0x0000005000007944 */ /* 0x028fea0003c00000 */
[----:B------:R-:W-:Y:S05]  /*11060*/  BRA `(.L_x_520) ;  /* 0xfffffa6000007947 */ /* 0x000fea000383ffff */
        .weak           $__internal_0_$__cuda_sm70_shflsync_bfly_p
        .type           $__internal_0_$__cuda_sm70_shflsync_bfly_p,@function
        .size           $__internal_0_$__cuda_sm70_shflsync_bfly_p,($__internal_1_$__cuda_sm70_shflsync_idx_p - $__internal_0_$__cuda_sm70_shflsync_bfly_p)
$__internal_0_$__cuda_sm70_shflsync_bfly_p:
[----:B------:R-:W-:Y:S04]  /*11070*/  WARPSYNC R6 ;  /* 0x0000000600007348 */ /* 0x000fe80003800000 */
[----:B------:R1:W2:Y:S02]  /*11080*/  SHFL.BFLY PT, R5, R0, R3, R7 ;  /* 0x0c00000300057389 */ /* 0x0002a400000e0007 */
[----:B-1----:R-:W-:-:S04]  /*11090*/  MOV R3, 0x0 ;  /* 0x0000000000037802 */ /* 0x002fc80000000f00 */
[----:B--2---:R-:W-:Y:S05]  /*110a0*/  RET.REL.NODEC R2 `(_ZN7cutlass13device_kernelIN5flash19enable_sm80_to_sm89INS1_16FlashAttnFwdSm80INS1_25CollectiveMainloopFwdSm80ILi8ELi1ELb1EN4cute5tupleIJNS5_1CILi128EEENS7_ILi64EEENS7_ILi256EEEEEELi256ENS_10bfloat16_tEfNS_4arch4Sm80ELb1ELb0ELb1ELb0ELb0ELb0ELb1ELb0EEENS1_21CollectiveEpilogueFwdINS6_IJS8_SA_S9_EEENS6_IJNS7_ILi1EEESI_SI_EEESC_SE_Li256ELb0ELb1ELb0ELb0EEENS1_30DynamicPersistentTileSchedulerILi256ELi256ELb0ELb1ELb0EEEEEEEEEvNT_6ParamsE) ;  /* 0xfffeef5002007950 */ /* 0x004fea0003c3ffff */
        .weak           $__internal_1_$__cuda_sm70_shflsync_idx_p
        .type           $__internal_1_$__cuda_sm70_shflsync_idx_p,@function
        .size           $__internal_1_$__cuda_sm70_shflsync_idx_p,(.L_x_1534 - $__internal_1_$__cuda_sm70_shflsync_idx_p)
$__internal_1_$__cuda_sm70_shflsync_idx_p:
[----:B------:R-:W-:Y:S04]  /*110b0*/  WARPSYNC R83 ;  /* 0x0000005300007348 */ /* 0x000fe80003800000 */
[----:B------:R1:W2:Y:S02]  /*110c0*/  SHFL.IDX PT, R0, R5, R4, R0 ;  /* 0x0000000405007389 */ /* 0x0002a400000e0000 */
[----:B-1----:R-:W-:Y:S02]  /*110d0*/  MOV R4, R6 ;  /* 0x0000000600047202 */ /* 0x002fe40000000f00 */
[----:B------:R-:W-:-:S04]  /*110e0*/  MOV R5, 0x0 ;  /* 0x0000000000057802 */ /* 0x000fc80000000f00 */
[----:B--2---:R-:W-:Y:S05]  /*110f0*/  RET.REL.NODEC R4 `(_ZN7cutlass13device_kernelIN5flash19enable_sm80_to_sm89INS1_16FlashAttnFwdSm80INS1_25CollectiveMainloopFwdSm80ILi8ELi1ELb1EN4cute5tupleIJNS5_1CILi128EEENS7_ILi64EEENS7_ILi256EEEEEELi256ENS_10bfloat16_tEfNS_4arch4Sm80ELb1ELb0ELb1ELb0ELb0ELb0ELb1ELb0EEENS1_21CollectiveEpilogueFwdINS6_IJS8_SA_S9_EEENS6_IJNS7_ILi1EEESI_SI_EEESC_SE_Li256ELb0ELb1ELb0ELb0EEENS1_30DynamicPersistentTileSchedulerILi256ELi256ELb0ELb1ELb0EEEEEEEEEvNT_6ParamsE) ;  /* 0xfffeef0004007950 */ /* 0x004fea0003c3ffff */
.L_x_521:
        /* <DEDUP_REMOVED lines=16> */
.L_x_1534:


//--------------------- .text._ZN7cutlass13device_kernelIN5flash19enable_sm80_to_sm89INS1_16FlashAttnFwdSm80INS1_25CollectiveMainloopFwdSm80ILi8ELi1ELb1EN4cute5tupleIJNS5_1CILi128EEENS7_ILi64EEENS7_ILi256EEEEEELi256ENS_10bfloat16_tEfNS_4arch4Sm80ELb1ELb0ELb1ELb1ELb0ELb0ELb1ELb0EEENS1_21CollectiveEpilogueFwdINS6_IJS8_SA_S9_EEENS6_IJNS7_ILi1EEESI_SI_EEESC_SE_Li256ELb1ELb1ELb0ELb0EEENS1_19SingleTileSchedulerILb1ELb0ELb1ELi128EEEEEEEEEvNT_6ParamsE --------------------------
	.section	.text._ZN7cutlass13device_kernelIN5flash19enable_sm80_to_sm89INS1_16FlashAttnFwdSm80INS1_25CollectiveMainloopFwdSm80ILi8ELi1ELb1EN4cute5tupleIJNS5_1CILi128EEENS7_ILi64EEENS7_ILi256EEEEEELi256ENS_10bfloat16_tEfNS_4arch4Sm80ELb1ELb0ELb1ELb1ELb0ELb0ELb1ELb0EEENS1_21CollectiveEpilogueFwdINS6_IJS8_SA_S9_EEENS6_IJNS7_ILi1EEESI_SI_EEESC_SE_Li256ELb1ELb1ELb0ELb0EEENS1_19SingleTileSchedulerILb1ELb0ELb1ELi128EEEEEEEEEvNT_6ParamsE,"ax",@progbits
	.sectioninfo	@"SHI_REGISTERS=255"
	.align	128
.text._ZN7cutlass13device_kernelIN5flash19enable_sm80_to_sm89INS1_16FlashAttnFwdSm80INS1_25CollectiveMainloopFwdSm80ILi8ELi1ELb1EN4cute5tupleIJNS5_1CILi128EEENS7_ILi64EEENS7_ILi256EEEEEELi256ENS_10bfloat16_tEfNS_4arch4Sm80ELb1ELb0ELb1ELb1ELb0ELb0ELb1ELb0EEENS1_21CollectiveEpilogueFwdINS6_IJS8_SA_S9_EEENS6_IJNS7_ILi1EEESI_SI_EEESC_SE_Li256ELb1ELb1ELb0ELb0EEENS1_19SingleTileSchedulerILb1ELb0ELb1ELi128EEEEEEEEEvNT_6ParamsE:
        .type           _ZN7cutlass13device_kernelIN5flash19enable_sm80_to_sm89INS1_16FlashAttnFwdSm80INS1_25CollectiveMainloopFwdSm80ILi8ELi1ELb1EN4cute5tupleIJNS5_1CILi128EEENS7_ILi64EEENS7_ILi256EEEEEELi256ENS_10bfloat16_tEfNS_4arch4Sm80ELb1ELb0ELb1ELb1ELb0ELb0ELb1ELb0EEENS1_21CollectiveEpilogueFwdINS6_IJS8_SA_S9_EEENS6_IJNS7_ILi1EEESI_SI_EEESC_SE_Li256ELb1ELb1ELb0ELb0EEENS1_19SingleTileSchedulerILb1ELb0ELb1ELi128EEEEEEEEEvNT_6ParamsE,@function
        .size           _ZN7cutlass13device_kernelIN5flash19enable_sm80_to_sm89INS1_16FlashAttnFwdSm80INS1_25CollectiveMainloopFwdSm80ILi8ELi1ELb1EN4cute5tupleIJNS5_1CILi128EEENS7_ILi64EEENS7_ILi256EEEEEELi256ENS_10bfloat16_tEfNS_4arch4Sm80ELb1ELb0ELb1ELb1ELb0ELb0ELb1ELb0EEENS1_21CollectiveEpilogueFwdINS6_IJS8_SA_S9_EEENS6_IJNS7_ILi1EEESI_SI_EEESC_SE_Li256ELb1ELb1ELb0ELb0EEENS1_19SingleTileSchedulerILb1ELb0ELb1ELi128EEEEEEEEEvNT_6ParamsE,(.L_x_1537 - _ZN7cutlass13device_kernelIN5flash19enable_sm80_to_sm89INS1_16FlashAttnFwdSm80INS1_25CollectiveMainloopFwdSm80ILi8ELi1ELb1EN4cute5tupleIJNS5_1CILi128EEENS7_ILi64EEENS7_ILi256EEEEEELi256ENS_10bfloat16_tEfNS_4arch4Sm80ELb1ELb0ELb1ELb1ELb0ELb0ELb1ELb0EEENS1_21CollectiveEpilogueFwdINS6_IJS8_SA_S9_EEENS6_IJNS7_ILi1EEESI_SI_EEESC_SE_Li256ELb1ELb1ELb0ELb0EEENS1_19SingleTileSchedulerILb1ELb0ELb1ELi128EEEEEEEEEvNT_6ParamsE)
        .other          _ZN7cutlass13device_kernelIN5flash19enable_sm80_to_sm89INS1_16FlashAttnFwdSm80INS1_25CollectiveMainloopFwdSm80ILi8ELi1ELb1EN4cute5tupleIJNS5_1CILi128EEENS7_ILi64EEENS7_ILi256EEEEEELi256ENS_10bfloat16_tEfNS_4arch4Sm80ELb1ELb0ELb1ELb1ELb0ELb0ELb1ELb0EEENS1_21CollectiveEpilogueFwdINS6_IJS8_SA_S9_EEENS6_IJNS7_ILi1EEESI_SI_EEESC_SE_Li256ELb1ELb1ELb0ELb0EEENS1_19SingleTileSchedulerILb1ELb0ELb1ELi128EEEEEEEEEvNT_6ParamsE,@"STO_CUDA_ENTRY STV_DEFAULT"
_ZN7cutlass13device_kernelIN5flash19enable_sm80_to_sm89INS1_16FlashAttnFwdSm80INS1_25CollectiveMainloopFwdSm80ILi8ELi1ELb1EN4cute5tupleIJNS5_1CILi128EEENS7_ILi64EEENS7_ILi256EEEEEELi256ENS_10bfloat16_tEfNS_4arch4Sm80ELb1ELb0ELb1ELb1ELb0ELb0ELb1ELb0EEENS1_21CollectiveEpilogueFwdINS6_IJS8_SA_S9_EEENS6_IJNS7_ILi1EEESI_SI_EEESC_SE_Li256ELb1ELb1ELb0ELb0EEENS1_19SingleTileSchedulerILb1ELb0ELb1ELi128EEEEEEEEEvNT_6ParamsE:
[----:B------:R-:W-:Y:S02]  /*0000*/  MOV R1, c[0x0][0x28] ;  /* 0x00000a0000017a02 */ /* 0x000fe40000000f00 */
[----:B------:R-:W1:Y:S01]  /*0010*/  S2R R101, SR_TID.X ;  /* 0x0000000000657919 */ /* 0x000e620000002100 */
[----:B------:R-:W-:Y:S01]  /*0020*/  IMAD.MOV.U32 R23, RZ, RZ, 0x4 ;  /* 0x00000004ff177424 */ /* 0x000fe200078e00ff */
[----:B------:R-:W2:Y:S01]  /*0030*/  S2UR UR6, SR_CTAID.X ;  /* 0x00000000000679c3 */ /* 0x000ea20000002500 */
[----:B------:R-:W-:Y:S01]  /*0040*/  ULDC.64 UR22, c[0x0][0x118] ;  /* 0x0000460000167ab9 */ /* 0x000fe20000000a00 */
[----:B------:R-:W3:Y:S01]  /*0050*/  S2R R5, SR_CTAID.Z ;  /* 0x0000000000057919 */ /* 0x000ee20000002700 */
[----:B------:R-:W-:Y:S02]  /*0060*/  IADD3 R1, R1, -0x130, RZ ;  /* 0xfffffed001017810 */ /* 0x000fe40007ffe0ff */
[----:B-1----:R-:W-:Y:S01]  /*0070*/  SHF.R.U32.HI R0, RZ, 0x5, R101 ;  /* 0x00000005ff007819 */ /* 0x002fe20000011665 */
[----:B---3--:R-:W-:-:S05]  /*0080*/  IMAD.WIDE R2, R5, R23, c[0x0][0x568] ;  /* 0x00015a0005027625 */ /* 0x008fca00078e0217 */
[----:B------:R-:W1:Y:S02]  /*0090*/  SHFL.IDX PT, R0, R0, RZ, 0x1f ;  /* 0x00001fff00007589 */ /* 0x000e6400000e0000 */
[----:B-1----:R-:W-:-:S13]  /*00a0*/  ISETP.NE.AND P0, PT, R0, RZ, PT ;  /* 0x000000ff0000720c */ /* 0x002fda0003f05270 */
[----:B--2---:R-:W-:Y:S05]  /*00b0*/  @!P0 BRA `(.L_x_522) ;  /* 0x0000014000008947 */ /* 0x004fea0003800000 */
[----:B------:R-:W-:-:S04]  /*00c0*/  ISETP.NE.U32.AND P0, PT, RZ, c[0x0][0x568], PT ;  /* 0x00015a00ff007a0c */ /* 0x000fc80003f05070 */
[----:B------:R-:W-:-:S13]  /*00d0*/  ISETP.NE.AND.EX P0, PT, RZ, c[0x0][0x56c], PT, P0 ;  /* 0x00015b00ff007a0c */ /* 0x000fda0003f05300 */
[----:B------:R-:W-:Y:S05]  /*00e0*/  @!P0 BRA `(.L_x_523) ;  /* 0x0000002000008947 */ /* 0x000fea0003800000 */
[----:B------:R1:W5:Y:S01]  /*00f0*/  LDG.E R0, [R2.64] ;  /* 0x0000001602007981 */ /* 0x000362000c1e1900 */
[----:B------:R-:W-:Y:S05]  /*0100*/  BRA `(.L_x_524) ;  /* 0x0000009000007947 */ /* 0x000fea0003800000 */
.L_x_523:
        /* <DEDUP_REMOVED lines=8> */
.L_x_525:
[----:B------:R-:W-:-:S04]  /*0190*/  MOV R0, c[0x0][0x54c] ;  /* 0x0001530000007a02 */ /* 0x000fc80000000f00 */
.L_x_524:
[----:B------:R-:W-:Y:S01]  /*01a0*/  USHF.L.U32 UR6, UR6, 0x7, URZ ;  /* 0x0000000706067899 */ /* 0x000fe2000800063f */
[----:B-----5:R-:W-:-:S05]  /*01b0*/  IMAD R0, R0, c[0x0][0x548], RZ ;  /* 0x0001520000007a24 */ /* 0x020fca00078e02ff */
[----:B------:R-:W-:-:S04]  /*01c0*/  ISETP.LE.AND P0, PT, R0, UR6, PT ;  /* 0x0000000600007c0c */ /* 0x000fc8000bf03270 */
[----:B------:R-:W-:-:S05]  /*01d0*/  SEL R0, R5, 0xffffffff, !P0 ;  /* 0xffffffff05007807 */ /* 0x000fca0004000000 */
[----:B------:R2:W-:Y:S01]  /*01e0*/  STL [R1+0xe4], R0 ;  /* 0x0000e40001007387 */ /* 0x0005e20000100800 */
[----:B------:R-:W-:Y:S05]  /*01f0*/  BRA `(.L_x_526) ;  /* 0x0000013000007947 */ /* 0x000fea0003800000 */
.L_x_522:
[----:B------:R-:W-:-:S04]  /*0200*/  ISETP.NE.U32.AND P0, PT, RZ, c[0x0][0x568], PT ;  /* 0x00015a00ff007a0c */ /* 0x000fc80003f05070 */
[----:B------:R-:W-:-:S13]  /*0210*/  ISETP.NE.AND.EX P0, PT, RZ, c[0x0][0x56c], PT, P0 ;  /* 0x00015b00ff007a0c */ /* 0x000fda0003f05300 */
[----:B------:R-:W-:Y:S05]  /*0220*/  @!P0 BRA `(.L_x_527) ;  /* 0x0000002000008947 */ /* 0x000fea0003800000 */
[----:B------:R1:W5:Y:S01]  /*0230*/  LDG.E R0, [R2.64] ;  /* 0x0000001602007981 */ /* 0x000362000c1e1900 */
[----:B------:R-:W-:Y:S05]  /*0240*/  BRA `(.L_x_528) ;  /* 0x0000009000007947 */ /* 0x000fea0003800000 */
.L_x_527:
        /* <DEDUP_REMOVED lines=8> */
.L_x_529:
[----:B------:R-:W-:-:S04]  /*02d0*/  MOV R0, c[0x0][0x54c] ;  /* 0x0001530000007a02 */ /* 0x000fc80000000f00 */
.L_x_528:
[----:B------:R-:W-:Y:S01]  /*02e0*/  USHF.L.U32 UR6, UR6, 0x7, URZ ;  /* 0x0000000706067899 */ /* 0x000fe2000800063f */
[----:B-----5:R-:W-:-:S05]  /*02f0*/  IMAD R0, R0, c[0x0][0x548], RZ ;  /* 0x0001520000007a24 */ /* 0x020fca00078e02ff */
[----:B------:R-:W-:-:S04]  /*0300*/  ISETP.LE.AND P0, PT, R0, UR6, PT ;  /* 0x0000000600007c0c */ /* 0x000fc8000bf03270 */
[----:B------:R-:W-:-:S05]  /*0310*/  SEL R0, R5, 0xffffffff, !P0 ;  /* 0xffffffff05007807 */ /* 0x000fca0004000000 */
[----:B------:R2:W-:Y:S04]  /*0320*/  STL [R1+0xe4], R0 ;  /* 0x0000e40001007387 */ /* 0x0005e80000100800 */
.L_x_526:
[----:B------:R-:W3:Y:S02]  /*0330*/  LDL R40, [R1+0xe4] ;  /* 0x0000e40001287983 */ /* 0x000ee40000100800 */
[----:B---3--:R-:W-:-:S13]  /*0340*/  ISETP.GE.AND P0, PT, R40, RZ, PT ;  /* 0x000000ff2800720c */ /* 0x008fda0003f06270 */
[----:B------:R-:W-:Y:S05]  /*0350*/  @!P0 EXIT ;  /* 0x000000000000894d */ /* 0x000fea0003800000 */
[----:B------:R-:W-:Y:S02]  /*0360*/  ISETP.NE.U32.AND P1, PT, RZ, c[0x0][0x370], PT ;  /* 0x0000dc00ff007a0c */ /* 0x000fe40003f25070 */
[----:B------:R-:W-:Y:S02]  /*0370*/  ISETP.NE.U32.AND P0, PT, RZ, c[0x0][0x360], PT ;  /* 0x0000d800ff007a0c */ /* 0x000fe40003f05070 */
[----:B------:R-:W-:Y:S02]  /*0380*/  ISETP.NE.AND.EX P1, PT, RZ, c[0x0][0x374], PT, P1 ;  /* 0x0000dd00ff007a0c */ /* 0x000fe40003f25310 */
[----:B------:R-:W-:Y:S02]  /*0390*/  ISETP.NE.AND.EX P0, PT, RZ, c[0x0][0x364], PT, P0 ;  /* 0x0000d900ff007a0c */ /* 0x000fe40003f05300 */
[----:B------:R-:W-:Y:S02]  /*03a0*/  ISETP.NE.U32.AND P4, PT, RZ, c[0x0][0x348], PT ;  /* 0x0000d200ff007a0c */ /* 0x000fe40003f85070 */
[----:B------:R-:W-:-:S02]  /*03b0*/  ISETP.NE.U32.AND P3, PT, RZ, c[0x0][0x350], PT ;  /* 0x0000d400ff007a0c */ /* 0x000fc40003f65070 */
[----:B------:R-:W-:Y:S02]  /*03c0*/  ISETP.NE.AND.EX P4, PT, RZ, c[0x0][0x34c], PT, P4 ;  /* 0x0000d300ff007a0c */ /* 0x000fe40003f85340 */
[----:B------:R-:W-:-:S03]  /*03d0*/  ISETP.NE.AND.EX P3, PT, RZ, c[0x0][0x354], PT, P3 ;  /* 0x0000d500ff007a0c */ /* 0x000fc60003f65330 */
[----:B------:R-:W-:-:S04]  /*03e0*/  @P1 IMAD.WIDE R4, R40, R23, c[0x0][0x370] ;  /* 0x0000dc0028041625 */ /* 0x000fc800078e0217 */
[----:B-1----:R-:W-:Y:S01]  /*03f0*/  @P0 IMAD.WIDE R2, R40, R23, c[0x0][0x360] ;  /* 0x0000d80028020625 */ /* 0x002fe200078e0217 */
[----:B------:R1:W3:Y:S01]  /*0400*/  @P1 LDG.E R8, [R4.64] ;  /* 0x0000001604081981 */ /* 0x0002e2000c1e1900 */
[----:B------:R-:W-:-:S03]  /*0410*/  CS2R R6, SRZ ;  /* 0x0000000000067805 */ /* 0x000fc6000001ff00 */
[----:B--2---:R2:W4:Y:S01]  /*0420*/  @P0 LDG.E R0, [R2.64] ;  /* 0x0000001602000981 */ /* 0x004522000c1e1900 */
[----:B-1----:R-:W-:-:S04]  /*0430*/  IMAD.WIDE R4, R40, R23, c[0x0][0x348] ;  /* 0x0000d20028047625 */ /* 0x002fc800078e0217 */
[----:B--2---:R-:W-:Y:S01]  /*0440*/  IMAD.WIDE R2, R40, R23, c[0x0][0x350] ;  /* 0x0000d40028027625 */ /* 0x004fe200078e0217 */
[----:B------:R1:W5:Y:S04]  /*0450*/  @P4 LDG.E R6, [R4.64] ;  /* 0x0000001604064981 */ /* 0x000368000c1e1900 */
[----:B------:R1:W5:Y:S01]  /*0460*/  @P3 LDG.E R7, [R2.64] ;  /* 0x0000001602073981 */ /* 0x000362000c1e1900 */
[----:B------:R-:W-:Y:S02]  /*0470*/  UMOV UR7, URZ ;  /* 0x0000003f00077c82 */ /* 0x000fe40008000000 */
[----:B------:R-:W-:Y:S02]  /*0480*/  ULDC UR19, c[0x0][0x168] ;  /* 0x00005a0000137ab9 */ /* 0x000fe40000000800 */
[----:B------:R-:W-:Y:S01]  /*0490*/  ULDC UR10, c[0x0][0x1d0] ;  /* 0x00007400000a7ab9 */ /* 0x000fe20000000800 */
[----:B---3--:R1:W2:Y:S08]  /*04a0*/  @P1 R2UR UR7, R8 ;  /* 0x00000000080713c2 */ /* 0x0082b000000e0000 */
[----:B----4-:R1:W3:Y:S02]  /*04b0*/  @P0 R2UR UR19, R0 ;  /* 0x00000000001303c2 */ /* 0x0102e400000e0000 */
[----:B-123--:R-:W-:Y:S05]  /*04c0*/  @P0 BRA `(.L_x_530) ;  /* 0x0000006000000947 */ /* 0x00efea0003800000 */
[----:B------:R-:W-:Y:S05]  /*04d0*/  @!P4 BRA `(.L_x_530) ;  /* 0x000000500000c947 */ /* 0x000fea0003800000 */
[----:B------:R1:W2:Y:S04]  /*04e0*/  LDG.E R0, [R4.64] ;  /* 0x0000001604007981 */ /* 0x0002a8000c1e1900 */
[----:B-1----:R-:W3:Y:S01]  /*04f0*/  LDG.E R4, [R4.64+0x4] ;  /* 0x0000041604047981 */ /* 0x002ee2000c1e1900 */
[----:B--2---:R-:W1:Y:S08]  /*0500*/  R2UR UR19, R0 ;  /* 0x00000000001373c2 */ /* 0x004e7000000e0000 */
[----:B---3--:R-:W1:Y:S02]  /*0510*/  R2UR UR4, R4 ;  /* 0x00000000040473c2 */ /* 0x008e6400000e0000 */
[----:B-1----:R-:W-:-:S06]  /*0520*/  UIADD3 UR19, -UR19, UR4, URZ ;  /* 0x0000000413137290 */ /* 0x002fcc000fffe13f */
.L_x_530:
[----:B------:R-:W-:-:S04]  /*0530*/  ISETP.NE.U32.AND P0, PT, RZ, c[0x0][0x368], PT ;  /* 0x0000da00ff007a0c */ /* 0x000fc80003f05070 */
[----:B------:R-:W-:-:S13]  /*0540*/  ISETP.NE.AND.EX P0, PT, RZ, c[0x0][0x36c], PT, P0 ;  /* 0x0000db00ff007a0c */ /* 0x000fda0003f05300 */
[----:B------:R-:W-:Y:S05]  /*0550*/  @!P0 BRA `(.L_x_531) ;  /* 0x0000004000008947 */ /* 0x000fea0003800000 */
[----:B------:R-:W-:-:S05]  /*0560*/  IMAD.WIDE R2, R40, R23, c[0x0][0x368] ;  /* 0x0000da0028027625 */ /* 0x000fca00078e0217 */
[----:B------:R-:W2:Y:S02]  /*0570*/  LDG.E R0, [R2.64] ;  /* 0x0000001602007981 */ /* 0x000ea4000c1e1900 */
[----:B--2---:R1:W2:Y:S02]  /*0580*/  R2UR UR10, R0 ;  /* 0x00000000000a73c2 */ /* 0x0042a400000e0000 */
[----:B-12---:R-:W-:Y:S05]  /*0590*/  BRA `(.L_x_532) ;  /* 0x0000006000007947 */ /* 0x006fea0003800000 */
.L_x_531:
[----:B------:R-:W-:Y:S05]  /*05a0*/  @!P3 BRA `(.L_x_532) ;  /* 0x000000500000b947 */ /* 0x000fea0003800000 */
[----:B------:R1:W2:Y:S04]  /*05b0*/  LDG.E R0, [R2.64] ;  /* 0x0000001602007981 */ /* 0x0002a8000c1e1900 */
[----:B-1----:R-:W3:Y:S01]  /*05c0*/  LDG.E R2, [R2.64+0x4] ;  /* 0x0000041602027981 */ /* 0x002ee2000c1e1900 */
[----:B--2---:R-:W1:Y:S08]  /*05d0*/  R2UR UR10, R0 ;  /* 0x00000000000a73c2 */ /* 0x004e7000000e0000 */
[----:B---3--:R-:W1:Y:S02]  /*05e0*/  R2UR UR4, R2 ;  /* 0x00000000020473c2 */ /* 0x008e6400000e0000 */
[----:B-1----:R-:W-:-:S06]  /*05f0*/  UIADD3 UR10, -UR10, UR4, URZ ;  /* 0x000000040a0a7290 */ /* 0x002fcc000fffe13f */
.L_x_532:
[----:B------:R-:W-:Y:S01]  /*0600*/  ULDC UR4, c[0x0][0x2c4] ;  /* 0x0000b10000047ab9 */ /* 0x000fe20000000800 */
[----:B-----5:R-:W-:Y:S01]  /*0610*/  IADD3 R25, R7, UR7, RZ ;  /* 0x0000000707197c10 */ /* 0x020fe2000fffe0ff */
[----:B------:R-:W-:Y:S01]  /*0620*/  UISETP.NE.AND UP1, UPT, UR4, 0x1, UPT ;  /* 0x000000010400788c */ /* 0x000fe2000bf25270 */
[----:B------:R-:W-:Y:S01]  /*0630*/  PLOP3.LUT P1, PT, PT, PT, PT, 0x80, 0x0 ;  /* 0x000000000000781c */ /* 0x000fe20003f2f070 */
[----:B------:R-:W-:Y:S01]  /*0640*/  UIADD3 UR10, -UR7, UR10, URZ ;  /* 0x0000000a070a7290 */ /* 0x000fe2000fffe13f */
[----:B------:R-:W-:Y:S01]  /*0650*/  CS2R R10, SRZ ;  /* 0x00000000000a7805 */ /* 0x000fe2000001ff00 */
[----:B------:R-:W-:Y:S01]  /*0660*/  ULDC.64 UR4, c[0x0][0x2c8] ;  /* 0x0000b20000047ab9 */ /* 0x000fe20000000a00 */
[----:B------:R-:W-:Y:S01]  /*0670*/  IMAD.MOV.U32 R130, RZ, RZ, RZ ;  /* 0x000000ffff827224 */ /* 0x000fe200078e00ff */
[----:B------:R-:W-:Y:S01]  /*0680*/  UIADD3 UR7, UR10, 0x40, -UR19 ;  /* 0x000000400a077890 */ /* 0x000fe2000fffe813 */
[----:B------:R-:W-:Y:S01]  /*0690*/  CS2R R128, SRZ ;  /* 0x0000000000807805 */ /* 0x000fe2000001ff00 */
[----:B------:R-:W-:Y:S01]  /*06a0*/  CS2R R14, SRZ ;  /* 0x00000000000e7805 */ /* 0x000fe2000001ff00 */
[----:B------:R-:W-:Y:S01]  /*06b0*/  IMAD.MOV.U32 R126, RZ, RZ, RZ ;  /* 0x000000ffff7e7224 */ /* 0x000fe200078e00ff */
[----:B------:R-:W-:Y:S01]  /*06c0*/  CS2R R124, SRZ ;  /* 0x00000000007c7805 */ /* 0x000fe2000001ff00 */
[----:B------:R-:W-:Y:S01]  /*06d0*/  @UP1 UIADD3 UR8, UR6, 0x7f, URZ ;  /* 0x0000007f06081890 */ /* 0x000fe2000fffe03f */
[----:B------:R-:W-:Y:S01]  /*06e0*/  MOV R122, RZ ;  /* 0x000000ff007a7202 */ /* 0x000fe20000000f00 */
[----:B------:R-:W-:Y:S01]  /*06f0*/  CS2R R120, SRZ ;  /* 0x0000000000787805 */ /* 0x000fe2000001ff00 */
[----:B------:R-:W-:Y:S01]  /*0700*/  CS2R R12, SRZ ;  /* 0x00000000000c7805 */ /* 0x000fe2000001ff00 */
[----:B------:R-:W-:Y:S01]  /*0710*/  UIMAD.WIDE.U32 UR8, UR8, UR4, URZ ;  /* 0x00000004080872a5 */ /* 0x000fe2000f8e003f */
[----:B------:R-:W-:Y:S01]  /*0720*/  IMAD.MOV.U32 R118, RZ, RZ, RZ ;  /* 0x000000ffff767224 */ /* 0x000fe200078e00ff */
[----:B------:R-:W-:Y:S01]  /*0730*/  UIADD3 UR4, UR6, 0x7f, URZ ;  /* 0x0000007f06047890 */ /* 0x000fe2000fffe03f */
[----:B------:R-:W-:Y:S01]  /*0740*/  CS2R R116, SRZ ;  /* 0x0000000000747805 */ /* 0x000fe2000001ff00 */
[----:B------:R-:W-:Y:S01]  /*0750*/  @UP1 USHF.R.U32.HI UR4, URZ, UR5, UR9 ;  /* 0x000000053f041299 */ /* 0x000fe20008011609 */
[----:B------:R-:W-:Y:S01]  /*0760*/  CS2R R16, SRZ ;  /* 0x0000000000107805 */ /* 0x000fe2000001ff00 */
[----:B------:R-:W-:Y:S01]  /*0770*/  UIADD3 UR5, UR10, 0x3f, URZ ;  /* 0x0000003f0a057890 */ /* 0x000fe2000fffe03f */
[----:B------:R-:W-:Y:S01]  /*0780*/  MOV R114, RZ ;  /* 0x000000ff00727202 */ /* 0x000fe20000000f00 */
[----:B------:R-:W-:Y:S01]  /*0790*/  UIADD3 UR7, UR7, UR4, URZ ;  /* 0x0000000407077290 */ /* 0x000fe2000fffe03f */
[----:B------:R-:W-:Y:S01]  /*07a0*/  CS2R R112, SRZ ;  /* 0x0000000000707805 */ /* 0x000fe2000001ff00 */
[----:B------:R-:W-:Y:S01]  /*07b0*/  USHF.R.S32.HI UR8, URZ, 0x1f, UR5 ;  /* 0x0000001f3f087899 */ /* 0x000fe20008011405 */
[----:B------:R-:W-:Y:S01]  /*07c0*/  CS2R R18, SRZ ;  /* 0x0000000000127805 */ /* 0x000fe2000001ff00 */
[----:B------:R-:W-:Y:S01]  /*07d0*/  USHF.R.S32.HI UR4, URZ, 0x1f, UR7 ;  /* 0x0000001f3f047899 */ /* 0x000fe20008011407 */
[----:B------:R-:W-:Y:S01]  /*07e0*/  IMAD.MOV.U32 R110, RZ, RZ, RZ ;  /* 0x000000ffff6e7224 */ /* 0x000fe200078e00ff */
[----:B------:R-:W-:Y:S01]  /*07f0*/  ULEA.HI UR8, UR8, UR5, URZ, 0x6 ;  /* 0x0000000508087291 */ /* 0x000fe2000f8f303f */
[----:B------:R-:W-:Y:S01]  /*0800*/  CS2R R108, SRZ ;  /* 0x00000000006c7805 */ /* 0x000fe2000001ff00 */
[----:B------:R-:W-:Y:S01]  /*0810*/  ULEA.HI UR4, UR4, UR7, URZ, 0x6 ;  /* 0x0000000704047291 */ /* 0x000fe2000f8f303f */
[----:B------:R-:W-:Y:S01]  /*0820*/  CS2R R106, SRZ ;  /* 0x00000000006a7805 */ /* 0x000fe2000001ff00 */
[----:B------:R-:W-:Y:S01]  /*0830*/  USHF.R.S32.HI UR8, URZ, 0x6, UR8 ;  /* 0x000000063f087899 */ /* 0x000fe20008011408 */
[----:B------:R-:W-:Y:S01]  /*0840*/  CS2R R104, SRZ ;  /* 0x0000000000687805 */ /* 0x000fe2000001ff00 */
[----:B------:R-:W-:Y:S01]  /*0850*/  USHF.R.S32.HI UR4, URZ, 0x6, UR4 ;  /* 0x000000063f047899 */ /* 0x000fe20008011404 */
[----:B------:R-:W-:Y:S01]  /*0860*/  CS2R R102, SRZ ;  /* 0x0000000000667805 */ /* 0x000fe2000001ff00 */
[----:B------:R-:W-:Y:S01]  /*0870*/  MOV R22, RZ ;  /* 0x000000ff00167202 */ /* 0x000fe20000000f00 */
[----:B------:R-:W-:Y:S01]  /*0880*/  IMAD.MOV.U32 R100, RZ, RZ, RZ ;  /* 0x000000ffff647224 */ /* 0x000fe200078e00ff */
[----:B------:R-:W-:Y:S01]  /*0890*/  UISETP.LT.AND UP0, UPT, UR8, UR4, UPT ;  /* 0x000000040800728c */ /* 0x000fe2000bf01270 */
[----:B------:R-:W-:Y:S01]  /*08a0*/  CS2R R98, SRZ ;  /* 0x0000000000627805 */ /* 0x000fe2000001ff00 */
[----:B------:R-:W-:Y:S01]  /*08b0*/  MOV R24, RZ ;  /* 0x000000ff00187202 */ /* 0x000fe20000000f00 */
[----:B------:R-:W-:Y:S01]  /*08c0*/  IMAD.MOV.U32 R96, RZ, RZ, RZ ;  /* 0x000000ffff607224 */ /* 0x000fe200078e00ff */
[----:B------:R-:W-:Y:S01]  /*08d0*/  USEL UR17, UR8, UR4, UP0 ;  /* 0x0000000408117287 */ /* 0x000fe20008000000 */
[----:B------:R-:W-:Y:S01]  /*08e0*/  CS2R R94, SRZ ;  /* 0x00000000005e7805 */ /* 0x000fe2000001ff00 */
[----:B------:R-:W-:Y:S01]  /*08f0*/  CS2R R92, SRZ ;  /* 0x00000000005c7805 */ /* 0x000fe2000001ff00 */
[----:B------:R-:W-:Y:S01]  /*0900*/  CS2R R90, SRZ ;  /* 0x00000000005a7805 */ /* 0x000fe2000001ff00 */
[----:B------:R-:W-:Y:S01]  /*0910*/  UISETP.GE.AND UP0, UPT, UR17, 0x1, UPT ;  /* 0x000000011100788c */ /* 0x000fe2000bf06270 */
[----:B------:R-:W-:Y:S01]  /*0920*/  CS2R R26, SRZ ;  /* 0x00000000001a7805 */ /* 0x000fe2000001ff00 */
[----:B------:R-:W-:Y:S01]  /*0930*/  MOV R88, RZ ;  /* 0x000000ff00587202 */ /* 0x000fe20000000f00 */
[----:B------:R-:W-:Y:S01]  /*0940*/  CS2R R86, SRZ ;  /* 0x0000000000567805 */ /* 0x000fe2000001ff00 */
[----:B------:R-:W-:Y:S01]  /*0950*/  IMAD.MOV.U32 R84, RZ, RZ, RZ ;  /* 0x000000ffff547224 */ /* 0x000fe200078e00ff */
[----:B------:R-:W-:Y:S01]  /*0960*/  CS2R R82, SRZ ;  /* 0x0000000000527805 */ /* 0x000fe2000001ff00 */
[----:B------:R-:W-:Y:S01]  /*0970*/  PLOP3.LUT P0, PT, PT, PT, UP0, 0x80, 0x0 ;  /* 0x000000000000781c */ /* 0x000fe20003f0f008 */
[----:B------:R-:W-:Y:S01]  /*0980*/  CS2R R28, SRZ ;  /* 0x00000000001c7805 */ /* 0x000fe2000001ff00 */
[----:B------:R-:W-:Y:S01]  /*0990*/  MOV R80, RZ ;  /* 0x000000ff00507202 */ /* 0x000fe20000000f00 */
[----:B------:R-:W-:Y:S01]  /*09a0*/  CS2R R78, SRZ ;  /* 0x00000000004e7805 */ /* 0x000fe2000001ff00 */
[----:B------:R-:W-:Y:S01]  /*09b0*/  IMAD.MOV.U32 R76, RZ, RZ, RZ ;  /* 0x000000ffff4c7224 */ /* 0x000fe200078e00ff */
[----:B------:R-:W-:Y:S01]  /*09c0*/  CS2R R74, SRZ ;  /* 0x00000000004a7805 */ /* 0x000fe2000001ff00 */
        /* <DEDUP_REMOVED lines=40> */
[----:B------:R-:W-:Y:S01]  /*0c50*/  ISETP.NE.U32.AND P2, PT, RZ, c[0x0][0x340], PT ;  /* 0x0000d000ff007a0c */ /* 0x000fe20003f45070 */
[----:B------:R-:W1:Y:S01]  /*0c60*/  S2R R26, SR_CTAID.Y ;  /* 0x00000000001a7919 */ /* 0x000e620000002600 */
[----:B------:R-:W-:-:S02]  /*0c70*/  SHF.R.S32.HI R98, RZ, 0x1f, R101 ;  /* 0x0000001fff627819 */ /* 0x000fc40000011465 */
[----:B------:R-:W-:Y:S02]  /*0c80*/  SHF.R.S32.HI R0, RZ, 0x1f, R6 ;  /* 0x0000001fff007819 */ /* 0x000fe40000011406 */
[----:B------:R-:W-:Y:S02]  /*0c90*/  PLOP3.LUT P1, PT, PT, PT, UP1, 0x80, 0x0 ;  /* 0x000000000000781c */ /* 0x000fe40003f2f018 */
[----:B------:R-:W-:Y:S02]  /*0ca0*/  PLOP3.LUT P0, PT, PT, PT, UP1, 0x80, 0x0 ;  /* 0x000000000000781c */ /* 0x000fe40003f0f018 */
[----:B------:R-:W-:Y:S01]  /*0cb0*/  SHF.R.S32.HI R11, RZ, 0x1f, R40 ;  /* 0x0000001fff0b7819 */ /* 0x000fe20000011428 */
[----:B------:R-:W-:Y:S01]  /*0cc0*/  UIADD3 UR9, UR17, -0x1, URZ ;  /* 0xffffffff11097890 */ /* 0x000fe2000fffe03f */
[----:B------:R-:W-:Y:S01]  /*0cd0*/  ISETP.NE.AND.EX P2, PT, RZ, c[0x0][0x344], PT, P2 ;  /* 0x0000d100ff007a0c */ /* 0x000fe20003f45320 */
[----:B------:R-:W-:Y:S02]  /*0ce0*/  ULDC UR4, c[0x0][0x2c4] ;  /* 0x0000b10000047ab9 */ /* 0x000fe40000000800 */
[----:B------:R-:W-:-:S10]  /*0cf0*/  ULDC.64 UR14, c[0x0][0x1e0] ;  /* 0x00007800000e7ab9 */ /* 0x000fd40000000a00 */
[----:B------:R-:W-:-:S05]  /*0d00*/  @P2 IMAD.WIDE R2, R40, R23, c[0x0][0x340] ;  /* 0x0000d00028022625 */ /* 0x000fca00078e0217 */
[----:B------:R2:W3:Y:S01]  /*0d10*/  @P2 LDG.E R12, [R2.64] ;  /* 0x00000016020c2981 */ /* 0x0004e2000c1e1900 */
[-C--:B------:R-:W-:Y:S01]  /*0d20*/  LEA.HI R5, R98, R101.reuse, RZ, 0x3 ;  /* 0x0000006562057211 */ /* 0x080fe200078f18ff */
[----:B------:R-:W-:Y:S01]  /*0d30*/  IMAD R0, R0, c[0x0][0x178], RZ ;  /* 0x00005e0000007a24 */ /* 0x000fe200078e02ff */
[----:B-1----:R-:W-:Y:S01]  /*0d40*/  SHF.R.S32.HI R27, RZ, 0x1f, R26 ;  /* 0x0000001fff1b7819 */ /* 0x002fe2000001141a */
[----:B------:R-:W-:Y:S01]  /*0d50*/  UIMAD UR4, UR19, UR4, URZ ;  /* 0x00000004130472a4 */ /* 0x000fe2000f8e023f */
[----:B------:R-:W-:Y:S01]  /*0d60*/  LOP3.LUT R4, R5, 0xfffffff8, RZ, 0xc0, !PT ;  /* 0xfffffff805047812 */ /* 0x000fe200078ec0ff */
[----:B------:R-:W-:Y:S01]  /*0d70*/  IMAD R0, R6, c[0x0][0x17c], R0 ;  /* 0x00005f0006007a24 */ /* 0x000fe200078e0200 */
[----:B------:R-:W-:Y:S01]  /*0d80*/  SHF.R.S32.HI R19, RZ, 0x3, R5 ;  /* 0x00000003ff137819 */ /* 0x000fe20000011405 */
[----:B------:R-:W-:Y:S01]  /*0d90*/  UMOV UR12, 0x6 ;  /* 0x00000006000c7882 */ /* 0x000fe20000000000 */
[----:B------:R-:W-:Y:S01]  /*0da0*/  LEA.HI R97, R98, R101, RZ, 0x5 ;  /* 0x0000006562617211 */ /* 0x000fe200078f28ff */
[----:B------:R-:W-:Y:S01]  /*0db0*/  IMAD.IADD R21, R101, 0x1, -R4 ;  /* 0x0000000165157824 */ /* 0x000fe200078e0a04 */
[----:B------:R-:W-:Y:S01]  /*0dc0*/  SEL R4, R40, RZ, !P4 ;  /* 0x000000ff28047207 */ /* 0x000fe20006000000 */
[----:B------:R-:W-:Y:S01]  /*0dd0*/  USHF.L.U32 UR8, UR14, 0x6, URZ ;  /* 0x000000060e087899 */ /* 0x000fe2000800063f */
[----:B------:R-:W-:Y:S01]  /*0de0*/  IADD3 R14, R19, UR6, RZ ;  /* 0x00000006130e7c10 */ /* 0x000fe2000fffe0ff */
[C---:B------:R-:W-:Y:S01]  /*0df0*/  IMAD R5, R21.reuse, 0x20, R19 ;  /* 0x0000002015057824 */ /* 0x040fe200078e0213 */
[----:B------:R-:W-:Y:S01]  /*0e00*/  USHF.L.U64.HI UR7, UR14, UR12, UR15 ;  /* 0x0000000c0e077299 */ /* 0x000fe2000801020f */
[----:B------:R-:W-:Y:S01]  /*0e10*/  IMAD.SHL.U32 R8, R21, 0x8, RZ ;  /* 0x0000000815087824 */ /* 0x000fe200078e00ff */
[----:B------:R-:W-:Y:S01]  /*0e20*/  USHF.R.S32.HI UR11, URZ, 0x1f, UR9 ;  /* 0x0000001f3f0b7899 */ /* 0x000fe20008011409 */
[----:B------:R-:W-:Y:S01]  /*0e30*/  IMAD.U32 R104, RZ, RZ, UR8 ;  /* 0x00000008ff687e24 */ /* 0x000fe2000f8e00ff */
[----:B------:R-:W-:Y:S01]  /*0e40*/  IADD3 R5, R5, UR6, RZ ;  /* 0x0000000605057c10 */ /* 0x000fe2000fffe0ff */
[----:B------:R-:W-:Y:S01]  /*0e50*/  UIMAD UR5, UR7, UR9, URZ ;  /* 0x00000009070572a4 */ /* 0x000fe2000f8e023f */
[C---:B------:R-:W-:Y:S01]  /*0e60*/  IADD3 R16, R8.reuse, 0x40, RZ ;  /* 0x0000004008107810 */ /* 0x040fe20007ffe0ff */
[----:B------:R-:W-:Y:S01]  /*0e70*/  USHF.L.U32 UR16, UR14, 0x5, URZ ;  /* 0x000000050e107899 */ /* 0x000fe2000800063f */
[C---:B------:R-:W-:Y:S01]  /*0e80*/  IADD3 R17, R8.reuse, 0x80, RZ ;  /* 0x0000008008117810 */ /* 0x040fe20007ffe0ff */
[----:B------:R-:W-:Y:S01]  /*0e90*/  @P1 IMAD.HI.U32 R7, R5, c[0x0][0x2c8], RZ ;  /* 0x0000b20005071a27 */ /* 0x000fe200078e00ff */
[----:B------:R-:W-:Y:S01]  /*0ea0*/  IADD3 R22, R8, 0xc0, RZ ;  /* 0x000000c008167810 */ /* 0x000fe20007ffe0ff */
[----:B------:R-:W-:Y:S01]  /*0eb0*/  UIMAD UR5, UR11, UR8, UR5 ;  /* 0x000000080b0572a4 */ /* 0x000fe2000f8e0205 */
[----:B------:R-:W-:Y:S01]  /*0ec0*/  BAR.SYNC.DEFER_BLOCKING 0x0 ;  /* 0x0000000000007b1d */ /* 0x000fe20000010000 */
[----:B--2---:R-:W-:Y:S01]  /*0ed0*/  IMAD.WIDE.U32 R2, R6, c[0x0][0x178], RZ ;  /* 0x00005e0006027a25 */ /* 0x004fe200078e00ff */
[----:B------:R-:W-:Y:S01]  /*0ee0*/  SEL R6, R11, RZ, !P4 ;  /* 0x000000ff0b067207 */ /* 0x000fe20006000000 */
[----:B------:R-:W-:Y:S01]  /*0ef0*/  UISETP.GE.AND UP0, UPT, UR17, 0x2, UPT ;  /* 0x000000021100788c */ /* 0x000fe2000bf06270 */
[----:B------:R-:W-:Y:S01]  /*0f00*/  ISETP.GE.AND P5, PT, R8, c[0x0][0x198], PT ;  /* 0x0000660008007a0c */ /* 0x000fe20003fa6270 */
[----:B------:R-:W-:Y:S01]  /*0f10*/  IMAD.IADD R3, R3, 0x1, R0 ;  /* 0x0000000103037824 */ /* 0x000fe200078e0200 */
[----:B------:R-:W-:Y:S01]  /*0f20*/  ISETP.GE.AND P4, PT, R16, c[0x0][0x198], PT ;  /* 0x0000660010007a0c */ /* 0x000fe20003f86270 */
[----:B------:R-:W-:Y:S01]  /*0f30*/  IMAD R0, R27, c[0x0][0x1b8], RZ ;  /* 0x00006e001b007a24 */ /* 0x000fe200078e02ff */
[----:B------:R-:W-:Y:S01]  /*0f40*/  SHF.R.S32.HI R96, RZ, 0x5, R97 ;  /* 0x00000005ff607819 */ /* 0x000fe20000011461 */
[----:B------:R-:W-:Y:S01]  /*0f50*/  IMAD.WIDE.U32 R2, R26, c[0x0][0x1b8], R2 ;  /* 0x00006e001a027a25 */ /* 0x000fe200078e0002 */
[----:B------:R-:W-:-:S03]  /*0f60*/  UIADD3 UR17, UR17, -0x2, URZ ;  /* 0xfffffffe11117890 */ /* 0x000fc6000fffe03f */
[----:B------:R-:W-:Y:S01]  /*0f70*/  IMAD R0, R26, c[0x0][0x1bc], R0 ;  /* 0x00006f001a007a24 */ /* 0x000fe200078e0200 */
[----:B------:R-:W-:Y:S01]  /*0f80*/  @UP0 UIMAD UR7, UR7, UR17, URZ ;  /* 0x00000011070702a4 */ /* 0x000fe2000f8e023f */
[----:B------:R-:W-:Y:S02]  /*0f90*/  IMAD R6, R6, c[0x0][0x1c0], RZ ;  /* 0x0000700006067a24 */ /* 0x000fe400078e02ff */
[----:B------:R-:W-:Y:S02]  /*0fa0*/  IMAD.IADD R3, R3, 0x1, R0 ;  /* 0x0000000103037824 */ /* 0x000fe400078e0200 */
[----:B------:R-:W-:Y:S01]  /*0fb0*/  IMAD.MOV.U32 R0, RZ, RZ, R5 ;  /* 0x000000ffff007224 */ /* 0x000fe200078e0005 */
[----:B------:R-:W-:Y:S01]  /*0fc0*/  @P0 SHF.R.U32.HI R0, RZ, c[0x0][0x2cc], R7 ;  /* 0x0000b300ff000a19 */ /* 0x000fe20000011607 */
[C---:B------:R-:W-:Y:S02]  /*0fd0*/  IMAD R7, R4.reuse, c[0x0][0x1c4], R6 ;  /* 0x0000710004077a24 */ /* 0x040fe400078e0206 */
[----:B------:R-:W-:Y:S01]  /*0fe0*/  IMAD.WIDE.U32 R2, R4, c[0x0][0x1c0], R2 ;  /* 0x0000700004027a25 */ /* 0x000fe200078e0002 */
[----:B------:R-:W-:-:S03]  /*0ff0*/  SHF.R.S32.HI R6, RZ, 0x1f, R0 ;  /* 0x0000001fff067819 */ /* 0x000fc60000011400 */
[----:B------:R-:W-:Y:S01]  /*1000*/  IMAD.MOV R4, RZ, RZ, -R0 ;  /* 0x000000ffff047224 */ /* 0x000fe200078e0a00 */
[----:B------:R-:W-:Y:S01]  /*1010*/  IADD3 R3, R3, R7, RZ ;  /* 0x0000000703037210 */ /* 0x000fe20007ffe0ff */
[----:B------:R-:W-:Y:S02]  /*1020*/  IMAD R6, R6, c[0x0][0x1b0], RZ ;  /* 0x00006c0006067a24 */ /* 0x000fe400078e02ff */
[----:B------:R-:W-:Y:S02]  /*1030*/  IMAD R4, R4, c[0x0][0x2c4], R5 ;  /* 0x0000b10004047a24 */ /* 0x000fe400078e0205 */
[C---:B------:R-:W-:Y:S02]  /*1040*/  IMAD R5, R0.reuse, c[0x0][0x1b4], R6 ;  /* 0x00006d0000057a24 */ /* 0x040fe400078e0206 */
[----:B------:R-:W-:Y:S01]  /*1050*/  IMAD.WIDE.U32 R2, R0, c[0x0][0x1b0], R2 ;  /* 0x00006c0000027a25 */ /* 0x000fe200078e0002 */
[----:B------:R-:W-:-:S03]  /*1060*/  SHF.R.S32.HI R0, RZ, 0x1f, R4 ;  /* 0x0000001fff007819 */ /* 0x000fc60000011404 */
[----:B------:R-:W-:Y:S02]  /*1070*/  IMAD.SHL.U32 R6, R19, 0x40, RZ ;  /* 0x0000004013067824 */ /* 0x000fe400078e00ff */
[----:B------:R-:W-:Y:S02]  /*1080*/  IMAD.IADD R3, R3, 0x1, R5 ;  /* 0x0000000103037824 */ /* 0x000fe400078e0205 */
[----:B------:R-:W-:Y:S01]  /*1090*/  IMAD R5, R0, c[0x0][0x1a8], RZ ;  /* 0x00006a0000057a24 */ /* 0x000fe200078e02ff */
[----:B------:R-:W-:Y:S01]  /*10a0*/  LOP3.LUT R0, R6, 0x1c0, RZ, 0xc0, !PT ;  /* 0x000001c006007812 */ /* 0x000fe200078ec0ff */
[----:B------:R-:W-:Y:S01]  /*10b0*/  IMAD.WIDE.U32 R2, R4, c[0x0][0x1a8], R2 ;  /* 0x00006a0004027a25 */ /* 0x000fe200078e0002 */
[----:B------:R-:W-:Y:S02]  /*10c0*/  IADD3 R6, -R19, UR10, RZ ;  /* 0x0000000a13067c10 */ /* 0x000fe4000fffe1ff */
[----:B------:R-:W-:Y:S01]  /*10d0*/  LOP3.LUT R7, R0, 0x38, R8, 0xf8, !PT ;  /* 0x0000003800077812 */ /* 0x000fe200078ef808 */
[----:B------:R-:W-:Y:S01]  /*10e0*/  IMAD R9, R4, c[0x0][0x1ac], R5 ;  /* 0x00006b0004097a24 */ /* 0x000fe200078e0205 */
[----:B------:R-:W-:Y:S01]  /*10f0*/  SHF.R.U32.HI R4, RZ, 0x3, R0 ;  /* 0x00000003ff047819 */ /* 0x000fe20000011600 */
[----:B------:R-:W-:Y:S01]  /*1100*/  IMAD.U32 R5, RZ, RZ, UR9 ;  /* 0x00000009ff057e24 */ /* 0x000fe2000f8e00ff */
[C---:B------:R-:W-:Y:S01]  /*1110*/  LEA R18, P0, R2.reuse, c[0x0][0x160], 0x1 ;  /* 0x0000580002127a11 */ /* 0x040fe200078008ff */
[----:B------:R-:W-:Y:S01]  /*1120*/  IMAD.IADD R0, R3, 0x1, R9 ;  /* 0x0000000103007824 */ /* 0x000fe200078e0209 */
[----:B------:R-:W-:Y:S01]  /*1130*/  SHF.R.S32.HI R9, RZ, 0x1f, R8 ;  /* 0x0000001fff097819 */ /* 0x000fe20000011408 */
[----:B------:R-:W-:Y:S01]  /*1140*/  IMAD R20, R5, -0x40, R6 ;  /* 0xffffffc005147824 */ /* 0x000fe200078e0206 */
[----:B------:R-:W-:Y:S01]  /*1150*/  LOP3.LUT R5, R7, R4, RZ, 0x3c, !PT ;  /* 0x0000000407057212 */ /* 0x000fe200078e3cff */
[----:B------:R-:W1:Y:S01]  /*1160*/  SHFL.IDX PT, R6, R18, RZ, 0x181f ;  /* 0x00181fff12067589 */ /* 0x000e6200000e0000 */
[----:B------:R-:W-:-:S02]  /*1170*/  LEA.HI.X R15, R2, c[0x0][0x164], R0, 0x1, P0 ;  /* 0x00005900020f7a11 */ /* 0x000fc400000f0c00 */
[----:B------:R-:W-:Y:S02]  /*1180*/  ISETP.GE.AND P0, PT, R14, UR4, PT ;  /* 0x000000040e007c0c */ /* 0x000fe4000bf06270 */
[----:B------:R-:W-:Y:S01]  /*1190*/  LEA.HI R0, R98, R101, RZ, 0x6 ;  /* 0x0000006562007211 */ /* 0x000fe200078f30ff */
[----:B------:R-:W2:Y:S01]  /*11a0*/  SHFL.IDX PT, R7, R15, RZ, 0x181f ;  /* 0x00181fff0f077589 */ /* 0x000ea200000e0000 */
[C---:B------:R-:W-:Y:S02]  /*11b0*/  IADD3 R4, R14.reuse, 0x20, RZ ;  /* 0x000000200e047810 */ /* 0x040fe40007ffe0ff */
[----:B------:R-:W-:Y:S01]  /*11c0*/  IADD3 R2, R14, 0x40, RZ ;  /* 0x000000400e027810 */ /* 0x000fe20007ffe0ff */
[----:B------:R-:W-:Y:S01]  /*11d0*/  IMAD.SHL.U32 R0, R0, 0x8, RZ ;  /* 0x0000000800007824 */ /* 0x000fe200078e00ff */
[----:B------:R-:W-:Y:S02]  /*11e0*/  ISETP.GE.AND P1, PT, R4, UR4, PT ;  /* 0x0000000404007c0c */ /* 0x000fe4000bf26270 */
[----:B------:R-:W-:-:S02]  /*11f0*/  ISETP.GE.AND P6, PT, R2, UR4, PT ;  /* 0x0000000402007c0c */ /* 0x000fc4000bfc6270 */
[----:B------:R-:W-:Y:S02]  /*1200*/  LOP3.LUT R10, R5, 0xfffffe00, R0, 0xf8, !PT ;  /* 0xfffffe00050a7812 */ /* 0x000fe400078ef800 */
[----:B------:R-:W-:Y:S02]  /*1210*/  @!P0 SHF.R.S32.HI R5, RZ, 0x1f, R16 ;  /* 0x0000001fff058819 */ /* 0x000fe40000011410 */
[----:B------:R-:W-:Y:S01]  /*1220*/  @!P0 SHF.R.S32.HI R4, RZ, 0x1f, R17 ;  /* 0x0000001fff048819 */ /* 0x000fe20000011411 */
[----:B------:R-:W-:Y:S01]  /*1230*/  IMAD.SHL.U32 R107, R10, 0x2, RZ ;  /* 0x000000020a6b7824 */ /* 0x000fe200078e00ff */
[----:B------:R-:W-:Y:S02]  /*1240*/  @!P0 SHF.R.S32.HI R0, RZ, 0x1f, R22 ;  /* 0x0000001fff008819 */ /* 0x000fe40000011416 */
[----:B------:R-:W-:Y:S02]  /*1250*/  IADD3 R14, R14, 0x60, RZ ;  /* 0x000000600e0e7810 */ /* 0x000fe40007ffe0ff */
[----:B------:R-:W-:Y:S01]  /*1260*/  @!P0 LEA.HI R0, R0, R22, RZ, 0x3 ;  /* 0x0000001600008211 */ /* 0x000fe200078f18ff */
[----:B------:R-:W-:Y:S03]  /*1270*/  STL [R1+0x48], R107 ;  /* 0x0000486b01007387 */ /* 0x000fe60000100800 */
[----:B------:R-:W-:-:S02]  /*1280*/  @!P0 LOP3.LUT R0, R0, 0xfffffff8, RZ, 0xc0, !PT ;  /* 0xfffffff800008812 */ /* 0x000fc400078ec0ff */
[----:B---3--:R-:W-:Y:S01]  /*1290*/  @P2 SHF.R.S32.HI R3, RZ, 0x1f, R12 ;  /* 0x0000001fff032819 */ /* 0x008fe2000001140c */
[----:B------:R-:W-:Y:S01]  /*12a0*/  @!P2 IMAD.MOV.U32 R3, RZ, RZ, R11 ;  /* 0x000000ffff03a224 */ /* 0x000fe200078e000b */
[----:B------:R-:W-:Y:S01]  /*12b0*/  @P2 MOV R2, R12 ;  /* 0x0000000c00022202 */ /* 0x000fe20000000f00 */
[----:B------:R-:W-:Y:S01]  /*12c0*/  @!P2 IMAD.MOV.U32 R2, RZ, RZ, R40 ;  /* 0x000000ffff02a224 */ /* 0x000fe200078e0028 */
[----:B------:R-:W-:Y:S02]  /*12d0*/  @!P0 LEA.HI R12, R5, R16, RZ, 0x3 ;  /* 0x00000010050c8211 */ /* 0x000fe400078f18ff */
[----:B------:R-:W-:Y:S02]  /*12e0*/  @!P0 LEA.HI R5, R4, R17, RZ, 0x3 ;  /* 0x0000001104058211 */ /* 0x000fe400078f18ff */
[----:B------:R-:W3:Y:S01]  /*12f0*/  SHFL.IDX PT, R4, R18, 0x1, 0x181f ;  /* 0x00381f0012047f89 */ /* 0x000ee200000e0000 */
[----:B------:R-:W-:Y:S02]  /*1300*/  SEL R23, R2, RZ, !P3 ;  /* 0x000000ff02177207 */ /* 0x000fe40005800000 */
[----:B------:R-:W-:-:S02]  /*1310*/  @!P0 LOP3.LUT R10, R5, 0xfffffff8, RZ, 0xc0, !PT ;  /* 0xfffffff8050a8812 */ /* 0x000fc400078ec0ff */
[----:B------:R-:W4:Y:S01]  /*1320*/  SHFL.IDX PT, R5, R15, 0x1, 0x181f ;  /* 0x00381f000f057f89 */ /* 0x000f2200000e0000 */
[----:B------:R-:W-:Y:S02]  /*1330*/  SEL R24, R3, RZ, !P3 ;  /* 0x000000ff03187207 */ /* 0x000fe40005800000 */
[----:B-1----:R-:W-:Y:S01]  /*1340*/  @!P0 LEA R2, P2, R8, R6, 0x1 ;  /* 0x0000000608028211 */ /* 0x002fe200078408ff */
[----:B--2---:R-:W-:Y:S01]  /*1350*/  @!P0 IMAD.WIDE R10, R10, 0x2, R6 ;  /* 0x000000020a0a8825 */ /* 0x004fe200078e0206 */
[----:B------:R-:W-:Y:S02]  /*1360*/  ISETP.GE.AND P3, PT, R17, c[0x0][0x198], PT ;  /* 0x0000660011007a0c */ /* 0x000fe40003f66270 */
[----:B------:R-:W-:Y:S02]  /*1370*/  @!P0 LOP3.LUT R12, R12, 0xfffffff8, RZ, 0xc0, !PT ;  /* 0xfffffff80c0c8812 */ /* 0x000fe400078ec0ff */
[----:B------:R-:W-:Y:S02]  /*1380*/  @!P0 LEA.HI.X R3, R8, R7, R9, 0x1, P2 ;  /* 0x0000000708038211 */ /* 0x000fe400010f0c09 */
[----:B------:R-:W-:Y:S01]  /*1390*/  ISETP.GE.AND P2, PT, R22, c[0x0][0x198], PT ;  /* 0x0000660016007a0c */ /* 0x000fe20003f46270 */
[----:B------:R-:W-:-:S02]  /*13a0*/  @!P0 IMAD.WIDE R12, R12, 0x2, R6 ;  /* 0x000000020c0c8825 */ /* 0x000fc400078e0206 */
[----:B------:R1:W-:Y:S02]  /*13b0*/  @!P0 LDGSTS.E.BYPASS.LTC128B.128 [R107+0x100], [R2.64], !P5 ;  /* 0x00100000026b8fae */ /* 0x0003e4000e901d56 */
[----:B------:R-:W-:Y:S01]  /*13c0*/  @!P0 IMAD.WIDE R6, R0, 0x2, R6 ;  /* 0x0000000200068825 */ /* 0x000fe200078e0206 */
[----:B------:R-:W-:Y:S01]  /*13d0*/  @!P1 SHF.R.S32.HI R0, RZ, 0x1f, R22 ;  /* 0x0000001fff009819 */ /* 0x000fe20000011416 */
[----:B------:R2:W-:Y:S03]  /*13e0*/  @!P0 LDGSTS.E.BYPASS.LTC128B.128 [R107+0x4100], [R12.64], !P4 ;  /* 0x041000000c6b8fae */ /* 0x0005e6000e101d56 */
[----:B------:R-:W-:Y:S01]  /*13f0*/  @!P1 LEA.HI R0, R0, R22, RZ, 0x3 ;  /* 0x0000001600009211 */ /* 0x000fe200078f18ff */
[----:B------:R5:W-:Y:S03]  /*1400*/  @!P0 LDGSTS.E.BYPASS.LTC128B.128 [R107+0x8100], [R10.64], !P3 ;  /* 0x081000000a6b8fae */ /* 0x000be6000d901d56 */
[----:B------:R-:W-:Y:S01]  /*1410*/  @!P1 LOP3.LUT R0, R0, 0xfffffff8, RZ, 0xc0, !PT ;  /* 0xfffffff800009812 */ /* 0x000fe200078ec0ff */
[----:B------:R3:W-:Y:S01]  /*1420*/  @!P0 LDGSTS.E.BYPASS.LTC128B.128 [R107+0xc100], [R6.64], !P2 ;  /* 0x0c100000066b8fae */ /* 0x0007e2000d101d56 */
[----:B-1----:R-:W-:-:S02]  /*1430*/  @!P1 SHF.R.S32.HI R3, RZ, 0x1f, R16 ;  /* 0x0000001fff039819 */ /* 0x002fc40000011410 */
[----:B------:R-:W-:Y:S02]  /*1440*/  @!P1 SHF.R.S32.HI R2, RZ, 0x1f, R17 ;  /* 0x0000001fff029819 */ /* 0x000fe40000011411 */
[----:B------:R-:W-:Y:S02]  /*1450*/  @!P1 LEA.HI R3, R3, R16, RZ, 0x3 ;  /* 0x0000001003039211 */ /* 0x000fe400078f18ff */
[----:B-----5:R-:W-:Y:S02]  /*1460*/  @!P1 LEA.HI R10, R2, R17, RZ, 0x3 ;  /* 0x00000011020a9211 */ /* 0x020fe400078f18ff */
[----:B------:R-:W1:Y:S01]  /*1470*/  SHFL.IDX PT, R2, R18, 0x2, 0x181f ;  /* 0x00581f0012027f89 */ /* 0x000e6200000e0000 */
[----:B--2---:R-:W-:Y:S02]  /*1480*/  @!P1 LOP3.LUT R12, R3, 0xfffffff8, RZ, 0xc0, !PT ;  /* 0xfffffff8030c9812 */ /* 0x004fe400078ec0ff */
[----:B---3--:R-:W-:Y:S01]  /*1490*/  @!P1 LEA R6, P0, R8, R4, 0x1 ;  /* 0x0000000408069211 */ /* 0x008fe200078008ff */
[----:B------:R-:W2:Y:S01]  /*14a0*/  SHFL.IDX PT, R3, R15, 0x2, 0x181f ;  /* 0x00581f000f037f89 */ /* 0x000ea200000e0000 */
[----:B------:R-:W-:Y:S01]  /*14b0*/  @!P1 LOP3.LUT R10, R10, 0xfffffff8, RZ, 0xc0, !PT ;  /* 0xfffffff80a0a9812 */ /* 0x000fe200078ec0ff */
[----:B----4-:R-:W-:Y:S01]  /*14c0*/  @!P1 IMAD.WIDE R12, R12, 0x2, R4 ;  /* 0x000000020c0c9825 */ /* 0x010fe200078e0204 */
[----:B------:R-:W-:-:S02]  /*14d0*/  @!P1 LEA.HI.X R7, R8, R5, R9, 0x1, P0 ;  /* 0x0000000508079211 */ /* 0x000fc400000f0c09 */
[----:B------:R-:W-:Y:S01]  /*14e0*/  ISETP.GE.AND P0, PT, R14, UR4, PT ;  /* 0x000000040e007c0c */ /* 0x000fe2000bf06270 */
[--C-:B------:R-:W-:Y:S01]  /*14f0*/  @!P1 IMAD.WIDE R10, R10, 0x2, R4.reuse ;  /* 0x000000020a0a9825 */ /* 0x100fe200078e0204 */
[----:B------:R-:W-:Y:S01]  /*1500*/  UMOV UR4, 0x5 ;  /* 0x0000000500047882 */ /* 0x000fe20000000000 */
[----:B------:R3:W-:Y:S01]  /*1510*/  @!P1 LDGSTS.E.BYPASS.LTC128B.128 [R107+0x1100], [R6.64], !P5 ;  /* 0x01100000066b9fae */ /* 0x0007e2000e901d56 */
[----:B------:R-:W-:Y:S01]  /*1520*/  USHF.L.U64.HI UR15, UR14, UR4, UR15 ;  /* 0x000000040e0f7299 */ /* 0x000fe2000801020f */
[----:B------:R-:W-:Y:S01]  /*1530*/  @!P1 IMAD.WIDE R4, R0, 0x2, R4 ;  /* 0x0000000200049825 */ /* 0x000fe200078e0204 */
[----:B------:R-:W-:Y:S01]  /*1540*/  @!P6 SHF.R.S32.HI R0, RZ, 0x1f, R22 ;  /* 0x0000001fff00e819 */ /* 0x000fe20000011416 */
[----:B------:R4:W-:Y:S03]  /*1550*/  @!P1 LDGSTS.E.BYPASS.LTC128B.128 [R107+0x5100], [R12.64], !P4 ;  /* 0x051000000c6b9fae */ /* 0x0009e6000e101d56 */
[----:B------:R-:W-:Y:S01]  /*1560*/  @!P6 LEA.HI R0, R0, R22, RZ, 0x3 ;  /* 0x000000160000e211 */ /* 0x000fe200078f18ff */
[----:B------:R2:W-:Y:S03]  /*1570*/  @!P1 LDGSTS.E.BYPASS.LTC128B.128 [R107+0x9100], [R10.64], !P3 ;  /* 0x091000000a6b9fae */ /* 0x0005e6000d901d56 */
[----:B------:R-:W-:Y:S01]  /*1580*/  @!P6 LOP3.LUT R0, R0, 0xfffffff8, RZ, 0xc0, !PT ;  /* 0xfffffff80000e812 */ /* 0x000fe200078ec0ff */
[----:B------:R5:W-:Y:S01]  /*1590*/  @!P1 LDGSTS.E.BYPASS.LTC128B.128 [R107+0xd100], [R4.64], !P2 ;  /* 0x0d100000046b9fae */ /* 0x000be2000d101d56 */
[----:B---3--:R-:W-:-:S04]  /*15a0*/  @!P6 SHF.R.S32.HI R6, RZ, 0x1f, R17 ;  /* 0x0000001fff06e819 */ /* 0x008fc80000011411 */
[----:B------:R-:W-:Y:S02]  /*15b0*/  @!P6 LEA.HI R7, R6, R17, RZ, 0x3 ;  /* 0x000000110607e211 */ /* 0x000fe400078f18ff */
[----:B-1----:R-:W-:Y:S02]  /*15c0*/  @!P6 LEA R6, P1, R8, R2, 0x1 ;  /* 0x000000020806e211 */ /* 0x002fe400078208ff */
[----:B----4-:R-:W-:Y:S01]  /*15d0*/  @!P6 LOP3.LUT R12, R7, 0xfffffff8, RZ, 0xc0, !PT ;  /* 0xfffffff8070ce812 */ /* 0x010fe200078ec0ff */
[----:B--2---:R-:W-:Y:S01]  /*15e0*/  @!P6 IMAD.WIDE R10, R0, 0x2, R2 ;  /* 0x00000002000ae825 */ /* 0x004fe200078e0202 */
[----:B------:R-:W-:Y:S02]  /*15f0*/  @!P6 LEA.HI.X R7, R8, R3, R9, 0x1, P1 ;  /* 0x000000030807e211 */ /* 0x000fe400008f0c09 */
[----:B-----5:R-:W-:Y:S01]  /*1600*/  @!P6 SHF.R.S32.HI R5, RZ, 0x1f, R16 ;  /* 0x0000001fff05e819 */ /* 0x020fe20000011410 */
[----:B------:R1:W-:Y:S01]  /*1610*/  SHFL.IDX PT, R4, R18, 0x3, 0x181f ;  /* 0x00781f0012047f89 */ /* 0x0003e200000e0000 */
[----:B------:R-:W-:Y:S01]  /*1620*/  @!P6 IMAD.WIDE R12, R12, 0x2, R2 ;  /* 0x000000020c0ce825 */ /* 0x000fe200078e0202 */
[----:B------:R-:W-:-:S02]  /*1630*/  SHF.R.S32.HI R0, RZ, 0x1f, R25 ;  /* 0x0000001fff007819 */ /* 0x000fc40000011419 */
[----:B------:R-:W-:Y:S01]  /*1640*/  @!P6 LEA.HI R14, R5, R16, RZ, 0x3 ;  /* 0x00000010050ee211 */ /* 0x000fe200078f18ff */
[----:B------:R2:W-:Y:S03]  /*1650*/  @!P6 LDGSTS.E.BYPASS.LTC128B.128 [R107+0x2100], [R6.64], !P5 ;  /* 0x02100000066befae */ /* 0x0005e6000e901d56 */
[----:B------:R-:W-:Y:S01]  /*1660*/  @!P6 LOP3.LUT R14, R14, 0xfffffff8, RZ, 0xc0, !PT ;  /* 0xfffffff80e0ee812 */ /* 0x000fe200078ec0ff */
[----:B------:R3:W4:Y:S01]  /*1670*/  SHFL.IDX PT, R5, R15, 0x3, 0x181f ;  /* 0x00781f000f057f89 */ /* 0x00072200000e0000 */
[----:B-1----:R-:W-:-:S03]  /*1680*/  IADD3 R18, P1, R25, R19, RZ ;  /* 0x0000001319127210 */ /* 0x002fc60007f3e0ff */
[----:B---3--:R-:W-:Y:S01]  /*1690*/  @!P6 IMAD.WIDE R14, R14, 0x2, R2 ;  /* 0x000000020e0ee825 */ /* 0x008fe200078e0202 */
[----:B--2---:R-:W-:-:S04]  /*16a0*/  @!P0 SHF.R.S32.HI R6, RZ, 0x1f, R16 ;  /* 0x0000001fff068819 */ /* 0x004fc80000011410 */
[----:B------:R1:W-:Y:S01]  /*16b0*/  @!P6 LDGSTS.E.BYPASS.LTC128B.128 [R107+0x6100], [R14.64], !P4 ;  /* 0x061000000e6befae */ /* 0x0003e2000e101d56 */
[----:B------:R-:W-:-:S03]  /*16c0*/  @!P0 LEA.HI R6, R6, R16, RZ, 0x3 ;  /* 0x0000001006068211 */ /* 0x000fc600078f18ff */
[----:B------:R2:W-:Y:S01]  /*16d0*/  @!P6 LDGSTS.E.BYPASS.LTC128B.128 [R107+0xa100], [R12.64], !P3 ;  /* 0x0a1000000c6befae */ /* 0x0005e2000d901d56 */
[----:B------:R-:W-:-:S03]  /*16e0*/  @!P0 LOP3.LUT R6, R6, 0xfffffff8, RZ, 0xc0, !PT ;  /* 0xfffffff806068812 */ /* 0x000fc600078ec0ff */
[----:B------:R3:W-:Y:S01]  /*16f0*/  @!P6 LDGSTS.E.BYPASS.LTC128B.128 [R107+0xe100], [R10.64], !P2 ;  /* 0x0e1000000a6befae */ /* 0x0007e2000d101d56 */
[----:B------:R-:W-:Y:S01]  /*1700*/  ISETP.GE.AND P6, PT, R20, 0x1, PT ;  /* 0x000000011400780c */ /* 0x000fe20003fc6270 */
[----:B----4-:R-:W-:Y:S01]  /*1710*/  @!P0 IMAD.WIDE R6, R6, 0x2, R4 ;  /* 0x0000000206068825 */ /* 0x010fe200078e0204 */
[----:B-1----:R-:W-:Y:S02]  /*1720*/  LEA.HI R14, R98, R101, RZ, 0x4 ;  /* 0x00000065620e7211 */ /* 0x002fe400078f20ff */
[----:B--2---:R-:W-:Y:S02]  /*1730*/  LEA.HI.X.SX32 R13, R19, R0, 0x1, P1 ;  /* 0x00000000130d7211 */ /* 0x004fe400008f0eff */
[C---:B------:R-:W-:Y:S02]  /*1740*/  @!P0 LEA R2, P1, R8.reuse, R4, 0x1 ;  /* 0x0000000408028211 */ /* 0x040fe400078208ff */
[----:B------:R-:W-:Y:S01]  /*1750*/  SHF.R.S32.HI R12, RZ, 0x4, R14 ;  /* 0x00000004ff0c7819 */ /* 0x000fe2000001140e */
[----:B------:R-:W-:Y:S01]  /*1760*/  IMAD R0, R13, c[0x0][0x1e0], RZ ;  /* 0x000078000d007a24 */ /* 0x000fe200078e02ff */
[----:B------:R-:W-:-:S02]  /*1770*/  @!P0 LEA.HI.X R3, R8, R5, R9, 0x1, P1 ;  /* 0x0000000508038211 */ /* 0x000fc400008f0c09 */
[----:B---3--:R-:W-:Y:S01]  /*1780*/  LEA.HI R10, R14, R12, RZ, 0x1 ;  /* 0x0000000c0e0a7211 */ /* 0x008fe200078f08ff */
[----:B------:R-:W-:Y:S01]  /*1790*/  IMAD R11, R18, c[0x0][0x1e4], R0 ;  /* 0x00007900120b7a24 */ /* 0x000fe200078e0200 */
[----:B------:R-:W-:Y:S01]  /*17a0*/  @!P0 SHF.R.S32.HI R0, RZ, 0x1f, R17 ;  /* 0x0000001fff008819 */ /* 0x000fe20000011411 */
[----:B------:R1:W-:Y:S01]  /*17b0*/  @!P0 LDGSTS.E.BYPASS.LTC128B.128 [R107+0x3100], [R2.64], !P5 ;  /* 0x03100000026b8fae */ /* 0x0003e2000e901d56 */
[----:B------:R-:W-:Y:S02]  /*17c0*/  LOP3.LUT R10, R10, 0xfffffffe, RZ, 0xc0, !PT ;  /* 0xfffffffe0a0a7812 */ /* 0x000fe400078ec0ff */
[----:B------:R-:W-:Y:S01]  /*17d0*/  @!P0 LEA.HI R0, R0, R17, RZ, 0x3 ;  /* 0x0000001100008211 */ /* 0x000fe200078f18ff */
[----:B------:R2:W-:Y:S01]  /*17e0*/  @!P0 LDGSTS.E.BYPASS.LTC128B.128 [R107+0x7100], [R6.64], !P4 ;  /* 0x07100000066b8fae */ /* 0x0005e2000e101d56 */
[----:B------:R-:W-:Y:S01]  /*17f0*/  ISETP.GE.AND P1, PT, R20, 0x21, PT ;  /* 0x000000211400780c */ /* 0x000fe20003f26270 */
[----:B------:R-:W-:Y:S01]  /*1800*/  IMAD.IADD R12, R12, 0x1, -R10 ;  /* 0x000000010c0c7824 */ /* 0x000fe200078e0a0a */
[----:B------:R-:W-:Y:S01]  /*1810*/  ISETP.GE.AND P5, PT, R8, c[0x0][0x1d4], PT ;  /* 0x0000750008007a0c */ /* 0x000fe20003fa6270 */
[----:B------:R-:W-:Y:S01]  /*1820*/  IMAD R10, R27, c[0x0][0x1e8], RZ ;  /* 0x00007a001b0a7a24 */ /* 0x000fe200078e02ff */
[----:B------:R-:W-:-:S03]  /*1830*/  ISETP.GE.AND P4, PT, R16, c[0x0][0x1d4], PT ;  /* 0x0000750010007a0c */ /* 0x000fc60003f86270 */
[----:B------:R-:W-:Y:S02]  /*1840*/  IMAD R10, R26, c[0x0][0x1ec], R10 ;  /* 0x00007b001a0a7a24 */ /* 0x000fe400078e020a */
[----:B-1----:R-:W-:Y:S01]  /*1850*/  IMAD.WIDE.U32 R2, R18, c[0x0][0x1e0], R8 ;  /* 0x0000780012027a25 */ /* 0x002fe200078e0008 */
[----:B--2---:R-:W-:-:S03]  /*1860*/  @!P0 SHF.R.S32.HI R7, RZ, 0x1f, R22 ;  /* 0x0000001fff078819 */ /* 0x004fc60000011416 */
[----:B------:R-:W-:Y:S01]  /*1870*/  IMAD.IADD R3, R3, 0x1, R11 ;  /* 0x0000000103037824 */ /* 0x000fe200078e020b */
[----:B------:R-:W-:Y:S01]  /*1880*/  @!P0 LOP3.LUT R6, R0, 0xfffffff8, RZ, 0xc0, !PT ;  /* 0xfffffff800068812 */ /* 0x000fe200078ec0ff */
[----:B------:R-:W-:Y:S01]  /*1890*/  IMAD R11, R27, c[0x0][0x210], RZ ;  /* 0x000084001b0b7a24 */ /* 0x000fe200078e02ff */
[----:B------:R-:W-:Y:S01]  /*18a0*/  @!P0 LEA.HI R0, R7, R22, RZ, 0x3 ;  /* 0x0000001607008211 */ /* 0x000fe200078f18ff */
[----:B------:R-:W-:-:S03]  /*18b0*/  IMAD.WIDE.U32 R2, R26, c[0x0][0x1e8], R2 ;  /* 0x00007a001a027a25 */ /* 0x000fc600078e0002 */
[----:B------:R-:W-:Y:S01]  /*18c0*/  @!P0 LOP3.LUT R0, R0, 0xfffffff8, RZ, 0xc0, !PT ;  /* 0xfffffff800008812 */ /* 0x000fe200078ec0ff */
[----:B------:R-:W-:-:S04]  /*18d0*/  @!P0 IMAD.WIDE R6, R6, 0x2, R4 ;  /* 0x0000000206068825 */ /* 0x000fc800078e0204 */
[----:B------:R-:W-:Y:S01]  /*18e0*/  @!P0 IMAD.WIDE R4, R0, 0x2, R4 ;  /* 0x0000000200048825 */ /* 0x000fe200078e0204 */
[----:B------:R1:W-:Y:S01]  /*18f0*/  @!P0 LDGSTS.E.BYPASS.LTC128B.128 [R107+0xb100], [R6.64], !P3 ;  /* 0x0b100000066b8fae */ /* 0x0003e2000d901d56 */
[----:B------:R-:W-:Y:S02]  /*1900*/  ISETP.GE.AND P3, PT, R17, c[0x0][0x1d4], PT ;  /* 0x0000750011007a0c */ /* 0x000fe40003f66270 */
[----:B------:R-:W-:Y:S01]  /*1910*/  IMAD.IADD R3, R3, 0x1, R10 ;  /* 0x0000000103037824 */ /* 0x000fe200078e020a */
[----:B------:R2:W-:Y:S01]  /*1920*/  @!P0 LDGSTS.E.BYPASS.LTC128B.128 [R107+0xf100], [R4.64], !P2 ;  /* 0x0f100000046b8fae */ /* 0x0005e2000d101d56 */
[----:B------:R-:W-:Y:S01]  /*1930*/  IMAD R0, R24, c[0x0][0x1f0], RZ ;  /* 0x00007c0018007a24 */ /* 0x000fe200078e02ff */
[----:B------:R-:W-:Y:S01]  /*1940*/  LOP3.LUT R10, R14, 0xfffffff0, RZ, 0xc0, !PT ;  /* 0xfffffff00e0a7812 */ /* 0x000fe200078ec0ff */
[C---:B------:R-:W-:Y:S01]  /*1950*/  IMAD.WIDE.U32 R28, R23.reuse, c[0x0][0x1f0], R2 ;  /* 0x00007c00171c7a25 */ /* 0x040fe200078e0002 */
[----:B------:R-:W-:Y:S01]  /*1960*/  ISETP.GE.AND P2, PT, R22, c[0x0][0x1d4], PT ;  /* 0x0000750016007a0c */ /* 0x000fe20003f46270 */
[----:B------:R-:W0:Y:S02]  /*1970*/  LDGDEPBAR ;  /* 0x00000000000079af */ /* 0x000e240000000000 */
[----:B------:R-:W-:-:S02]  /*1980*/  IMAD R0, R23, c[0x0][0x1f4], R0 ;  /* 0x00007d0017007a24 */ /* 0x000fc400078e0200 */
[----:B------:R-:W-:Y:S01]  /*1990*/  IMAD.MOV.U32 R108, RZ, RZ, R28 ;  /* 0x000000ffff6c7224 */ /* 0x000fe200078e001c */
[----:B------:R3:W-:Y:S01]  /*19a0*/  STL.64 [R1+0xc8], R28 ;  /* 0x0000c81c01007387 */ /* 0x0007e20000100a00 */
[----:B------:R-:W-:Y:S01]  /*19b0*/  IMAD.IADD R10, R101, 0x1, -R10 ;  /* 0x00000001650a7824 */ /* 0x000fe200078e0a0a */
[----:B------:R-:W-:Y:S01]  /*19c0*/  IADD3 R109, R29, R0, RZ ;  /* 0x000000001d6d7210 */ /* 0x000fe20007ffe0ff */
[----:B------:R-:W-:Y:S02]  /*19d0*/  IMAD R0, R13, c[0x0][0x208], RZ ;  /* 0x000082000d007a24 */ /* 0x000fe400078e02ff */
[----:B------:R-:W-:Y:S02]  /*19e0*/  IMAD R11, R26, c[0x0][0x214], R11 ;  /* 0x000085001a0b7a24 */ /* 0x000fe400078e020b */
[----:B------:R-:W-:Y:S01]  /*19f0*/  IMAD.WIDE.U32 R2, R104, UR9, R108 ;  /* 0x0000000968027c25 */ /* 0x000fe2000f8e006c */
[----:B------:R-:W-:Y:S04]  /*1a00*/  STL.64 [R1+0xb8], R108 ;  /* 0x0000b86c01007387 */ /* 0x000fe80000100a00 */
[----:B------:R-:W-:Y:S01]  /*1a10*/  IADD3 R3, R3, UR5, RZ ;  /* 0x0000000503037c10 */ /* 0x000fe2000fffe0ff */
[C---:B-1----:R-:W-:Y:S01]  /*1a20*/  IMAD R6, R18.reuse, c[0x0][0x20c], R0 ;  /* 0x0000830012067a24 */ /* 0x042fe200078e0200 */
[----:B------:R-:W-:Y:S01]  /*1a30*/  ULDC.64 UR4, c[0x0][0x208] ;  /* 0x0000820000047ab9 */ /* 0x000fe20000000a00 */
[----:B------:R-:W-:Y:S01]  /*1a40*/  IMAD.SHL.U32 R0, R21, 0x40, RZ ;  /* 0x0000004015007824 */ /* 0x000fe200078e00ff */
[----:B------:R-:W-:Y:S01]  /*1a50*/  UIMAD.WIDE.U32 UR20, UR9, UR4, URZ ;  /* 0x00000004091472a5 */ /* 0x000fe2000f8e003f */
[----:B--2---:R-:W-:Y:S01]  /*1a60*/  IMAD.WIDE.U32 R4, R18, c[0x0][0x208], R8 ;  /* 0x0000820012047a25 */ /* 0x004fe200078e0008 */
[----:B------:R-:W-:Y:S01]  /*1a70*/  @P6 LEA R8, P0, R2, c[0x0][0x1c8], 0x1 ;  /* 0x0000720002086a11 */ /* 0x000fe200078008ff */
[----:B------:R-:W-:Y:S01]  /*1a80*/  UIMAD UR11, UR11, UR4, URZ ;  /* 0x000000040b0b72a4 */ /* 0x000fe2000f8e023f */
[----:B------:R-:W-:Y:S01]  /*1a90*/  LOP3.LUT R0, R0, 0x1c0, RZ, 0xc0, !PT ;  /* 0x000001c000007812 */ /* 0x000fe200078ec0ff */
[----:B------:R-:W-:Y:S01]  /*1aa0*/  IMAD.SHL.U32 R7, R19, 0x8, RZ ;  /* 0x0000000813077824 */ /* 0x000fe200078e00ff */
[C---:B------:R-:W-:Y:S01]  /*1ab0*/  @P6 LEA.HI.X R9, R2.reuse, c[0x0][0x1cc], R3, 0x1, P0 ;  /* 0x0000730002096a11 */ /* 0x040fe200000f0c03 */
[----:B------:R-:W-:Y:S01]  /*1ac0*/  IMAD.IADD R5, R5, 0x1, R6 ;  /* 0x0000000105057824 */ /* 0x000fe200078e0206 */
[----:B------:R-:W-:Y:S01]  /*1ad0*/  @P1 IADD3 R2, P0, R2, UR16, RZ ;  /* 0x0000001002021c10 */ /* 0x000fe2000ff1e0ff */
[----:B------:R-:W-:Y:S01]  /*1ae0*/  UIMAD UR11, UR9, UR5, UR11 ;  /* 0x00000005090b72a4 */ /* 0x000fe2000f8e020b */
[----:B------:R-:W-:Y:S01]  /*1af0*/  LOP3.LUT R7, R0, 0x8, R7, 0xf8, !PT ;  /* 0x0000000800077812 */ /* 0x000fe200078ef807 */
[----:B------:R1:W-:Y:S01]  /*1b00*/  @P6 LDGSTS.E.BYPASS.LTC128B.128 [R107+0x10100], [R8.64], !P5 ;  /* 0x10100000086b6fae */ /* 0x0003e2000e901d56 */
[----:B------:R-:W-:Y:S01]  /*1b10*/  SHF.R.U32.HI R0, RZ, 0x3, R0 ;  /* 0x00000003ff007819 */ /* 0x000fe20000011600 */
[----:B------:R-:W-:Y:S01]  /*1b20*/  UIADD3 UR11, UR21, UR11, URZ ;  /* 0x0000000b150b7290 */ /* 0x000fe2000fffe03f */
[----:B------:R-:W-:Y:S01]  /*1b30*/  @P1 IADD3.X R3, R3, UR15, RZ, P0, !PT ;  /* 0x0000000f03031c10 */ /* 0x000fe200087fe4ff */
[----:B------:R1:W-:Y:S01]  /*1b40*/  @P6 LDGSTS.E.BYPASS.LTC128B.128 [R107+0x12100], [R8.64+0x80], !P4 ;  /* 0x12100080086b6fae */ /* 0x0003e2000e101d56 */
[C---:B------:R-:W-:Y:S01]  /*1b50*/  @P1 LEA R6, P0, R2.reuse, c[0x0][0x1c8], 0x1 ;  /* 0x0000720002061a11 */ /* 0x040fe200078008ff */
[----:B------:R-:W-:Y:S01]  /*1b60*/  USHF.L.U32 UR13, UR4, 0x6, URZ ;  /* 0x00000006040d7899 */ /* 0x000fe2000800063f */
[----:B------:R-:W-:Y:S01]  /*1b70*/  LOP3.LUT R0, R7, R0, RZ, 0x3c, !PT ;  /* 0x0000000007007212 */ /* 0x000fe200078e3cff */
[----:B------:R1:W-:Y:S01]  /*1b80*/  @P6 LDGSTS.E.BYPASS.LTC128B.128 [R107+0x14100], [R8.64+0x100], !P3 ;  /* 0x14100100086b6fae */ /* 0x0003e2000d901d56 */
[----:B------:R-:W-:Y:S01]  /*1b90*/  @P1 LEA.HI.X R7, R2, c[0x0][0x1cc], R3, 0x1, P0 ;  /* 0x0000730002071a11 */ /* 0x000fe200000f0c03 */
[----:B------:R-:W-:Y:S01]  /*1ba0*/  USHF.L.U64.HI UR12, UR4, UR12, UR5 ;  /* 0x0000000c040c7299 */ /* 0x000fe20008010205 */
[----:B------:R-:W-:Y:S01]  /*1bb0*/  SHF.R.S32.HI R2, RZ, 0x1f, R10 ;  /* 0x0000001fff027819 */ /* 0x000fe2000001140a */
[----:B------:R1:W-:Y:S01]  /*1bc0*/  @P6 LDGSTS.E.BYPASS.LTC128B.128 [R107+0x16100], [R8.64+0x180], !P2 ;  /* 0x16100180086b6fae */ /* 0x0003e2000d101d56 */
[----:B------:R-:W-:Y:S01]  /*1bd0*/  LEA R0, R12, R0, 0x9 ;  /* 0x000000000c007211 */ /* 0x000fe200078e48ff */
[----:B------:R-:W-:Y:S01]  /*1be0*/  UMOV UR4, 0xffffffc0 ;  /* 0xffffffc000047882 */ /* 0x000fe20000000000 */
[----:B------:R-:W-:Y:S01]  /*1bf0*/  LOP3.LUT P0, RZ, R21, 0x2, RZ, 0xc0, !PT ;  /* 0x0000000215ff7812 */ /* 0x000fe2000780c0ff */
[----:B------:R2:W-:Y:S01]  /*1c00*/  @P1 LDGSTS.E.BYPASS.LTC128B.128 [R107+0x11100], [R6.64], !P5 ;  /* 0x11100000066b1fae */ /* 0x0005e2000e901d56 */
[----:B------:R-:W-:Y:S01]  /*1c10*/  LEA.HI R14, R2, R10, RZ, 0x3 ;  /* 0x0000000a020e7211 */ /* 0x000fe200078f18ff */
[----:B------:R-:W-:Y:S01]  /*1c20*/  IMAD.SHL.U32 R248, R0, 0x2, RZ ;  /* 0x0000000200f87824 */ /* 0x000fe200078e00ff */
[----:B------:R-:W-:Y:S01]  /*1c30*/  MOV R13, UR11 ;  /* 0x0000000b000d7c02 */ /* 0x000fe20008000f00 */
[----:B------:R2:W-:Y:S01]  /*1c40*/  @P1 LDGSTS.E.BYPASS.LTC128B.128 [R107+0x13100], [R6.64+0x80], !P4 ;  /* 0x13100080066b1fae */ /* 0x0005e2000e101d56 */
[----:B------:R-:W-:Y:S01]  /*1c50*/  LOP3.LUT R0, R14, 0xfffffff8, RZ, 0xc0, !PT ;  /* 0xfffffff80e007812 */ /* 0x000fe200078ec0ff */
[----:B------:R-:W-:Y:S01]  /*1c60*/  IMAD.WIDE.U32 R2, R26, c[0x0][0x210], R4 ;  /* 0x000084001a027a25 */ /* 0x000fe200078e0004 */
[C---:B------:R-:W-:Y:S01]  /*1c70*/  IADD3 R4, R248.reuse, 0x10100, RZ ;  /* 0x00010100f8047810 */ /* 0x040fe20007ffe0ff */
[----:B------:R2:W-:Y:S01]  /*1c80*/  @P1 LDGSTS.E.BYPASS.LTC128B.128 [R107+0x15100], [R6.64+0x100], !P3 ;  /* 0x15100100066b1fae */ /* 0x0005e2000d901d56 */
[----:B------:R-:W-:Y:S01]  /*1c90*/  IADD3 R105, R248, 0x10120, RZ ;  /* 0x00010120f8697810 */ /* 0x000fe20007ffe0ff */
[----:B------:R-:W-:Y:S01]  /*1ca0*/  IMAD.IADD R10, R10, 0x1, -R0 ;  /* 0x000000010a0a7824 */ /* 0x000fe200078e0a00 */
[----:B------:R-:W-:Y:S01]  /*1cb0*/  SEL R5, RZ, 0x1, P5 ;  /* 0x00000001ff057807 */ /* 0x000fe20002800000 */
[----:B------:R2:W-:Y:S01]  /*1cc0*/  @P1 LDGSTS.E.BYPASS.LTC128B.128 [R107+0x17100], [R6.64+0x180], !P2 ;  /* 0x17100180066b1fae */ /* 0x0005e2000d101d56 */
[----:B------:R-:W-:Y:S01]  /*1cd0*/  IMAD R0, R24, c[0x0][0x218], RZ ;  /* 0x0000860018007a24 */ /* 0x000fe200078e02ff */
[----:B------:R-:W-:Y:S01]  /*1ce0*/  @P0 IADD3 R105, R4, -0x20, RZ ;  /* 0xffffffe004690810 */ /* 0x000fe20007ffe0ff */
[----:B------:R-:W-:Y:S01]  /*1cf0*/  IMAD.IADD R3, R3, 0x1, R11 ;  /* 0x0000000103037824 */ /* 0x000fe200078e020b */
[----:B------:R-:W0:Y:S01]  /*1d00*/  LDGDEPBAR ;  /* 0x00000000000079af */ /* 0x000e220000000000 */
[C---:B------:R-:W-:Y:S01]  /*1d10*/  IMAD R4, R23.reuse, c[0x0][0x21c], R0 ;  /* 0x0000870017047a24 */ /* 0x040fe200078e0200 */
[----:B------:R-:W-:Y:S01]  /*1d20*/  SEL R11, RZ, 0x4, P3 ;  /* 0x00000004ff0b7807 */ /* 0x000fe20001800000 */
[C---:B------:R-:W-:Y:S01]  /*1d30*/  IMAD.SHL.U32 R0, R10.reuse, 0x40, RZ ;  /* 0x000000400a007824 */ /* 0x040fe200078e00ff */
[C---:B------:R-:W-:Y:S01]  /*1d40*/  LOP3.LUT P1, RZ, R10.reuse, 0x2, RZ, 0xc0, !PT ;  /* 0x000000020aff7812 */ /* 0x040fe2000782c0ff */
[----:B---3--:R-:W-:Y:S01]  /*1d50*/  IMAD.WIDE.U32 R28, R23, c[0x0][0x218], R2 ;  /* 0x00008600171c7a25 */ /* 0x008fe200078e0002 */
[----:B------:R-:W-:Y:S01]  /*1d60*/  LOP3.LUT P6, RZ, R10, 0x4, RZ, 0xc0, !PT ;  /* 0x000000040aff7812 */ /* 0x000fe200078cc0ff */
[----:B------:R-:W-:Y:S01]  /*1d70*/  UIMAD UR11, UR9, -0x40, UR10 ;  /* 0xffffffc0090b78a4 */ /* 0x000fe2000f8e020a */
[----:B------:R-:W-:Y:S01]  /*1d80*/  LOP3.LUT R0, R0, 0x1c0, RZ, 0xc0, !PT ;  /* 0x000001c000007812 */ /* 0x000fe200078ec0ff */
[----:B------:R-:W-:Y:S01]  /*1d90*/  IMAD.U32 R3, RZ, RZ, UR21 ;  /* 0x00000015ff037e24 */ /* 0x000fe2000f8e00ff */
[----:B------:R-:W-:Y:S01]  /*1da0*/  STL [R1+0x8], R105 ;  /* 0x0000086901007387 */ /* 0x000fe20000100800 */
[----:B------:R-:W-:Y:S01]  /*1db0*/  IMAD.SHL.U32 R3, R12, 0x8, RZ ;  /* 0x000000080c037824 */ /* 0x000fe200078e00ff */
[----:B------:R-:W-:Y:S01]  /*1dc0*/  SEL R12, RZ, 0x2, P4 ;  /* 0x00000002ff0c7807 */ /* 0x000fe20002000000 */
[----:B------:R-:W-:Y:S01]  /*1dd0*/  IMAD.U32 R2, RZ, RZ, UR20 ;  /* 0x00000014ff027e24 */ /* 0x000fe2000f8e00ff */
[----:B------:R-:W-:Y:S01]  /*1de0*/  STL.64 [R1+0xd0], R28 ;  /* 0x0000d01c01007387 */ /* 0x000fe20000100a00 */
[----:B------:R-:W-:Y:S01]  /*1df0*/  IMAD.IADD R17, R29, 0x1, R4 ;  /* 0x000000011d117824 */ /* 0x000fe200078e0204 */
[----:B------:R-:W-:Y:S01]  /*1e00*/  LOP3.LUT R3, R0, 0x8, R3, 0xf8, !PT ;  /* 0x0000000800037812 */ /* 0x000fe200078ef803 */
[----:B------:R-:W-:Y:S01]  /*1e10*/  UIMAD UR4, UR9, UR4, 0x1 ;  /* 0x00000001090474a4 */ /* 0x000fe2000f8e0204 */
[----:B------:R-:W-:-:S02]  /*1e20*/  SHF.R.U32.HI R0, RZ, 0x3, R0 ;  /* 0x00000003ff007819 */ /* 0x000fc40000011600 */
[----:B------:R-:W-:Y:S01]  /*1e30*/  LEA R4, P0, R2, R28, 0x6 ;  /* 0x0000001c02047211 */ /* 0x000fe200078030ff */
[----:B------:R-:W-:Y:S01]  /*1e40*/  STL [R1+0xc4], R17 ;  /* 0x0000c41101007387 */ /* 0x000fe20000100800 */
[----:B------:R-:W-:Y:S02]  /*1e50*/  IADD3 R11, R11, R12, R5 ;  /* 0x0000000c0b0b7210 */ /* 0x000fe40007ffe005 */
[----:B------:R-:W-:Y:S01]  /*1e60*/  LOP3.LUT R5, R3, R0, RZ, 0x3c, !PT ;  /* 0x0000000003057212 */ /* 0x000fe200078e3cff */
[----:B------:R-:W-:Y:S01]  /*1e70*/  IMAD.SHL.U32 R3, R14, 0x40, RZ ;  /* 0x000000400e037824 */ /* 0x000fe200078e00ff */
[----:B------:R-:W-:Y:S01]  /*1e80*/  LEA.HI.X R2, R2, R17, R13, 0x6, P0 ;  /* 0x0000001102027211 */ /* 0x000fe200000f340d */
[----:B------:R-:W-:-:S04]  /*1e90*/  DEPBAR.LE SB0, 0x1 ;  /* 0x000080400000791a */ /* 0x000fc80000000000 */
[----:B------:R-:W-:Y:S01]  /*1ea0*/  BAR.SYNC.DEFER_BLOCKING 0x0 ;  /* 0x0000000000007b1d */ /* 0x000fe20000010000 */
[C---:B--2---:R-:W-:Y:S02]  /*1eb0*/  LEA R6, P0, R4.reuse, c[0x0][0x1f8], 0x1 ;  /* 0x00007e0004067a11 */ /* 0x044fe400078008ff */
[----:B------:R-:W-:Y:S02]  /*1ec0*/  LOP3.LUT R3, R5, 0xfffffe00, R3, 0xf8, !PT ;  /* 0xfffffe0005037812 */ /* 0x000fe400078ef803 */
[----:B------:R-:W-:Y:S02]  /*1ed0*/  SEL R0, RZ, 0x8, P2 ;  /* 0x00000008ff007807 */ /* 0x000fe40001000000 */
[----:B------:R-:W-:Y:S01]  /*1ee0*/  LEA.HI.X R7, R4, c[0x0][0x1fc], R2, 0x1, P0 ;  /* 0x00007f0004077a11 */ /* 0x000fe200000f0c02 */
[----:B------:R-:W-:Y:S01]  /*1ef0*/  IMAD.MOV.U32 R4, RZ, RZ, 0x10 ;  /* 0x00000010ff047424 */ /* 0x000fe200078e00ff */
[----:B------:R-:W-:Y:S01]  /*1f00*/  LEA R232, R96, R3, 0xa ;  /* 0x0000000360e87211 */ /* 0x000fe200078e50ff */
[----:B------:R-:W-:Y:S01]  /*1f10*/  IMAD.IADD R11, R11, 0x1, R0 ;  /* 0x000000010b0b7824 */ /* 0x000fe200078e0200 */
[----:B------:R-:W-:Y:S01]  /*1f20*/  IADD3 R5, -R19, UR11, RZ ;  /* 0x0000000b13057c10 */ /* 0x000fe2000fffe1ff */
[----:B------:R-:W-:Y:S01]  /*1f30*/  IMAD.MOV.U32 R0, RZ, RZ, 0x20 ;  /* 0x00000020ff007424 */ /* 0x000fe200078e00ff */
[----:B------:R-:W-:Y:S01]  /*1f40*/  SEL R4, R4, 0xfffffff0, !P1 ;  /* 0xfffffff004047807 */ /* 0x000fe20004800000 */
[----:B------:R-:W-:Y:S01]  /*1f50*/  IMAD.MOV.U32 R2, RZ, RZ, 0x40 ;  /* 0x00000040ff027424 */ /* 0x000fe200078e00ff */
[C---:B------:R-:W-:Y:S01]  /*1f60*/  LEA R240, R232.reuse, 0x100, 0x1 ;  /* 0x00000100e8f07811 */ /* 0x040fe200078e08ff */
[----:B------:R-:W-:Y:S01]  /*1f70*/  IMAD.SHL.U32 R232, R232, 0x2, RZ ;  /* 0x00000002e8e87824 */ /* 0x000fe200078e00ff */
[----:B------:R-:W-:Y:S01]  /*1f80*/  SEL R0, R0, 0xffffffe0, !P6 ;  /* 0xffffffe000007807 */ /* 0x000fe20007000000 */
[----:B------:R-:W-:Y:S01]  /*1f90*/  IMAD.SHL.U32 R249, R3, 0x2, RZ ;  /* 0x0000000203f97824 */ /* 0x000fe200078e00ff */
[----:B-1----:R-:W-:Y:S01]  /*1fa0*/  IADD3 R8, P0, R6, UR13, RZ ;  /* 0x0000000d06087c10 */ /* 0x002fe2000ff1e0ff */
[--C-:B------:R-:W-:Y:S01]  /*1fb0*/  IMAD R236, R4, 0x2, R240.reuse ;  /* 0x0000000204ec7824 */ /* 0x100fe200078e02f0 */
[----:B------:R-:W-:Y:S01]  /*1fc0*/  LOP3.LUT P6, RZ, R11, 0x2, RZ, 0xc0, !PT ;  /* 0x000000020bff7812 */ /* 0x000fe200078cc0ff */
[C---:B------:R-:W-:Y:S01]  /*1fd0*/  IMAD R240, R0.reuse, 0x2, R240 ;  /* 0x0000000200f07824 */ /* 0x040fe200078e02f0 */
[----:B------:R-:W-:Y:S01]  /*1fe0*/  ISETP.LT.OR P1, PT, R5, 0x1, P5 ;  /* 0x000000010500780c */ /* 0x000fe20002f21670 */
[----:B------:R-:W-:Y:S01]  /*1ff0*/  IMAD R244, R0, 0x2, R236 ;  /* 0x0000000200f47824 */ /* 0x000fe200078e02ec */
[----:B------:R-:W-:Y:S01]  /*2000*/  LDSM.16.M88.4 R168, [R232+0x100] ;  /* 0x00010000e8a8783b */ /* 0x000fe20000000200 */
[----:B------:R-:W-:Y:S01]  /*2010*/  IADD3.X R9, R7, UR12, RZ, P0, !PT ;  /* 0x0000000c07097c10 */ /* 0x000fe200087fe4ff */
[--C-:B------:R-:W-:Y:S01]  /*2020*/  IMAD R250, R4, 0x2, R249.reuse ;  /* 0x0000000204fa7824 */ /* 0x100fe200078e02f9 */
[C---:B------:R-:W-:Y:S01]  /*2030*/  ISETP.LT.OR P0, PT, R5.reuse, 0x1, !P6 ;  /* 0x000000010500780c */ /* 0x040fe20007701670 */
[----:B------:R-:W-:Y:S01]  /*2040*/  LDSM.16.M88.4 R200, [R232+0x4100] ;  /* 0x00410000e8c8783b */ /* 0x000fe20000000200 */
[----:B------:R-:W-:Y:S01]  /*2050*/  P2R R12, PR, RZ, 0x10 ;  /* 0x00000010ff0c7803 */ /* 0x000fe20000000000 */
[C---:B------:R-:W-:Y:S01]  /*2060*/  IMAD R124, R0.reuse, 0x2, R249 ;  /* 0x00000002007c7824 */ /* 0x040fe200078e02f9 */
[----:B------:R-:W-:Y:S01]  /*2070*/  ISETP.LT.OR P6, PT, R5, 0x21, !P6 ;  /* 0x000000210500780c */ /* 0x000fe200077c1670 */
        /* <DEDUP_REMOVED lines=18> */
[----:B------:R-:W-:Y:S04]  /*21a0*/  LDSM.16.M88.4 R16, [R248+0x10100] ;  /* 0x01010000f810783b */ /* 0x000fe80000000200 */
[----:B------:R-:W-:Y:S04]  /*21b0*/  LDSM.16.M88.4 R24, [R248+0x10900] ;  /* 0x01090000f818783b */ /* 0x000fe80000000200 */
[----:B------:R-:W-:Y:S04]  /*21c0*/  LDSM.16.M88.4 R32, [R248+0x11100] ;  /* 0x01110000f820783b */ /* 0x000fe80000000200 */
[----:B------:R-:W1:Y:S04]  /*21d0*/  LDSM.16.M88.4 R40, [R248+0x11900] ;  /* 0x01190000f828783b */ /* 0x000e680000000200 */
[----:B------:R-:W-:Y:S04]  /*21e0*/  LDSM.16.M88.4 R28, [R105] ;  /* 0x00000000691c783b */ /* 0x000fe80000000200 */
[----:B------:R-:W2:Y:S04]  /*21f0*/  LDSM.16.M88.4 R48, [R105+0x800] ;  /* 0x000800006930783b */ /* 0x000ea80000000200 */
[----:B------:R-:W-:Y:S04]  /*2200*/  LDSM.16.M88.4 R56, [R105+0x1000] ;  /* 0x001000006938783b */ /* 0x000fe80000000200 */
[----:B------:R-:W3:Y:S04]  /*2210*/  LDSM.16.M88.4 R68, [R105+0x1800] ;  /* 0x001800006944783b */ /* 0x000ee80000000200 */
[----:B------:R-:W-:Y:S01]  /*2220*/  @!PT LDS RZ, [RZ] ;  /* 0x00000000fffff984 */ /* 0x000fe20000000800 */
[----:B------:R-:W-:Y:S01]  /*2230*/  @!PT LDS RZ, [RZ] ;  /* 0x00000000fffff984 */ /* 0x000fe20000000800 */
[----:B------:R-:W-:Y:S01]  /*2240*/  @!PT LDS RZ, [RZ] ;  /* 0x00000000fffff984 */ /* 0x000fe20000000800 */
[----:B------:R4:W-:Y:S01]  /*2250*/  LDGSTS.E.BYPASS.LTC128B.128 [R107+0x100], [R6.64], !P1 ;  /* 0x00100000066b7fae */ /* 0x0009e2000c901d56 */
[----:B------:R-:W-:-:S03]  /*2260*/  LOP3.LUT P1, RZ, R11, 0x4, RZ, 0xc0, !PT ;  /* 0x000000040bff7812 */ /* 0x000fc6000782c0ff */
[----:B------:R4:W-:Y:S01]  /*2270*/  LDGSTS.E.BYPASS.LTC128B.128 [R107+0x2100], [R6.64+0x80], !P0 ;  /* 0x02100080066b7fae */ /* 0x0009e2000c101d56 */
[C---:B------:R-:W-:Y:S02]  /*2280*/  ISETP.LT.OR P0, PT, R5.reuse, 0x1, !P1 ;  /* 0x000000010500780c */ /* 0x040fe40004f01670 */
[----:B------:R-:W-:-:S11]  /*2290*/  ISETP.LT.OR P1, PT, R5, 0x21, !P1 ;  /* 0x000000210500780c */ /* 0x000fd60004f21670 */
[----:B------:R4:W-:Y:S01]  /*22a0*/  LDGSTS.E.BYPASS.LTC128B.128 [R107+0x4100], [R6.64+0x100], !P0 ;  /* 0x04100100066b7fae */ /* 0x0009e2000c101d56 */
[----:B------:R-:W-:Y:S01]  /*22b0*/  LOP3.LUT P0, RZ, R21, 0x4, RZ, 0xc0, !PT ;  /* 0x0000000415ff7812 */ /* 0x000fe2000780c0ff */
[C---:B-1----:R-:W-:Y:S03]  /*22c0*/  HMMA.16816.F32.BF16 R36, R168.reuse, R40, RZ ;  /* 0x00000028a824723c */ /* 0x042fe600000418ff */
[----:B------:R-:W-:Y:S02]  /*22d0*/  SEL R2, R2, 0xffffffc0, !P0 ;  /* 0xffffffc002027807 */ /* 0x000fe40004000000 */
[----:B------:R-:W-:Y:S02]  /*22e0*/  LOP3.LUT P0, RZ, R11, 0x8, RZ, 0xc0, !PT ;  /* 0x000000080bff7812 */ /* 0x000fe4000780c0ff */
[----:B------:R-:W-:Y:S01]  /*22f0*/  IADD3 R251, R2, R105, RZ ;  /* 0x0000006902fb7210 */ /* 0x000fe20007ffe0ff */
[----:B------:R-:W-:Y:S01]  /*2300*/  IMAD.IADD R99, R248, 0x1, R2 ;  /* 0x00000001f8637824 */ /* 0x000fe200078e0202 */
[C---:B------:R-:W-:Y:S01]  /*2310*/  ISETP.LT.OR P4, PT, R5.reuse, 0x1, !P0 ;  /* 0x000000010500780c */ /* 0x040fe20004781670 */
[----:B------:R-:W-:Y:S01]  /*2320*/  HMMA.16816.F32.BF16 R20, R168, R26, RZ ;  /* 0x0000001aa814723c */ /* 0x000fe200000418ff */
[----:B------:R-:W-:-:S02]  /*2330*/  ISETP.LT.OR P0, PT, R5, 0x21, !P0 ;  /* 0x000000210500780c */ /* 0x000fc40004701670 */
[----:B------:R-:W-:Y:S05]  /*2340*/  STL [R1+0x4], R99 ;  /* 0x0000046301007387 */ /* 0x000fea0000100800 */
[----:B------:R-:W-:Y:S04]  /*2350*/  HMMA.16816.F32.BF16 R40, R168, R42, RZ ;  /* 0x0000002aa828723c */ /* 0x000fe800000418ff */
[----:B------:R4:W-:Y:S01]  /*2360*/  LDGSTS.E.BYPASS.LTC128B.128 [R107+0x6100], [R6.64+0x180], !P4 ;  /* 0x06100180066b7fae */ /* 0x0009e2000e101d56 */
[----:B------:R-:W-:-:S02]  /*2370*/  ISETP.LT.OR P4, PT, R5, 0x21, P5 ;  /* 0x000000210500780c */ /* 0x000fc40002f81670 */
[----:B------:R-:W-:-:S04]  /*2380*/  LEA.HI R5, R98, R101, RZ, 0x2 ;  /* 0x0000006562057211 */ /* 0x000fc800078f10ff */
[----:B------:R-:W-:-:S05]  /*2390*/  LOP3.LUT R5, R5, 0xfffffffc, RZ, 0xc0, !PT ;  /* 0xfffffffc05057812 */ /* 0x000fca00078ec0ff */
[----:B--2---:R-:W-:Y:S01]  /*23a0*/  HMMA.16816.F32.BF16 R20, R172, R50, R20 ;  /* 0x00000032ac14723c */ /* 0x004fe20000041814 */
[----:B------:R-:W-:Y:S01]  /*23b0*/  IMAD.IADD R5, R101, 0x1, -R5 ;  /* 0x0000000165057824 */ /* 0x000fe200078e0a05 */
[----:B------:R1:W-:Y:S01]  /*23c0*/  LDGSTS.E.BYPASS.LTC128B.128 [R107+0x1100], [R8.64], !P4 ;  /* 0x01100000086b7fae */ /* 0x0003e2000e101d56 */
[----:B------:R-:W-:-:S03]  /*23d0*/  ISETP.NE.AND P4, PT, R12, RZ, PT ;  /* 0x000000ff0c00720c */ /* 0x000fc60003f85270 */
[----:B------:R1:W-:Y:S02]  /*23e0*/  LDGSTS.E.BYPASS.LTC128B.128 [R107+0x3100], [R8.64+0x80], !P6 ;  /* 0x03100080086b7fae */ /* 0x0003e4000f101d56 */
[----:B------:R-:W-:Y:S02]  /*23f0*/  HMMA.16816.F32.BF16 R12, R168, R16, RZ ;  /* 0x00000010a80c723c */ /* 0x000fe400000418ff */
[----:B------:R1:W-:Y:S01]  /*2400*/  LDGSTS.E.BYPASS.LTC128B.128 [R107+0x5100], [R8.64+0x100], !P1 ;  /* 0x05100100086b7fae */ /* 0x0003e2000c901d56 */
[----:B------:R-:W-:-:S03]  /*2410*/  PLOP3.LUT P1, PT, PT, PT, UP1, 0x80, 0x0 ;  /* 0x000000000000781c */ /* 0x000fc60003f2f018 */
[----:B------:R1:W-:Y:S01]  /*2420*/  LDGSTS.E.BYPASS.LTC128B.128 [R107+0x7100], [R8.64+0x180], !P0 ;  /* 0x07100180086b7fae */ /* 0x0003e2000c101d56 */
[----:B----4-:R-:W-:Y:S01]  /*2430*/  SHF.R.S32.HI R6, RZ, 0x1f, R96 ;  /* 0x0000001fff067819 */ /* 0x010fe20000011460 */
[----:B------:R-:W-:Y:S01]  /*2440*/  HMMA.16816.F32.BF16 R16, R168, R18, RZ ;  /* 0x00000012a810723c */ /* 0x000fe200000418ff */
[----:B------:R-:W-:Y:S01]  /*2450*/  LEA.HI R7, R5, R5, RZ, 0x1 ;  /* 0x0000000505077211 */ /* 0x000fe200078f08ff */
[----:B------:R-:W2:Y:S01]  /*2460*/  LDSM.16.M88.4 R60, [R99+0x10100] ;  /* 0x01010000633c783b */ /* 0x000ea20000000200 */
[----:B------:R-:W-:Y:S02]  /*2470*/  LEA.HI R6, R6, R96, RZ, 0x3 ;  /* 0x0000006006067211 */ /* 0x000fe400078f18ff */
[----:B------:R-:W-:Y:S01]  /*2480*/  LOP3.LUT R7, R7, 0x1ffffffe, RZ, 0xc0, !PT ;  /* 0x1ffffffe07077812 */ /* 0x000fe200078ec0ff */
[----:B------:R-:W4:Y:S01]  /*2490*/  LDSM.16.M88.4 R52, [R99+0x10900] ;  /* 0x010900006334783b */ /* 0x000f220000000200 */
[----:B------:R-:W-:Y:S01]  /*24a0*/  LOP3.LUT R6, R6, 0xffffff8, RZ, 0xc0, !PT ;  /* 0x0ffffff806067812 */ /* 0x000fe200078ec0ff */
[----:B---3--:R-:W-:Y:S01]  /*24b0*/  HMMA.16816.F32.BF16 R40, R172, R70, R40 ;  /* 0x00000046ac28723c */ /* 0x008fe20000041828 */
[----:B------:R-:W-:Y:S01]  /*24c0*/  PLOP3.LUT P0, PT, PT, PT, UP1, 0x80, 0x0 ;  /* 0x000000000000781c */ /* 0x000fe20003f0f018 */
[----:B------:R-:W3:Y:S01]  /*24d0*/  LDSM.16.M88.4 R64, [R99+0x11100] ;  /* 0x011100006340783b */ /* 0x000ee20000000200 */
[----:B------:R-:W-:-:S03]  /*24e0*/  IMAD.IADD R7, R5, 0x1, -R7 ;  /* 0x0000000105077824 */ /* 0x000fc600078e0a07 */
[----:B------:R-:W5:Y:S02]  /*24f0*/  LDSM.16.M88.4 R72, [R99+0x11900] ;  /* 0x011900006348783b */ /* 0x000f640000000200 */
[C---:B------:R-:W-:Y:S02]  /*2500*/  HMMA.16816.F32.BF16 R44, R172.reuse, R28, R12 ;  /* 0x0000001cac2c723c */ /* 0x040fe4000004180c */
[----:B------:R-:W2:Y:S04]  /*2510*/  LDSM.16.M88.4 R84, [R251] ;  /* 0x00000000fb54783b */ /* 0x000ea80000000200 */
[----:B------:R-:W-:Y:S02]  /*2520*/  LDSM.16.M88.4 R80, [R248+0x12100] ;  /* 0x01210000f850783b */ /* 0x000fe40000000200 */
[----:B------:R-:W-:Y:S02]  /*2530*/  HMMA.16816.F32.BF16 R12, R172, R30, R16 ;  /* 0x0000001eac0c723c */ /* 0x000fe40000041810 */
[----:B------:R-:W2:Y:S04]  /*2540*/  LDSM.16.M88.4 R16, [R251+0x800] ;  /* 0x00080000fb10783b */ /* 0x000ea80000000200 */
[----:B------:R-:W-:Y:S02]  /*2550*/  LDSM.16.M88.4 R76, [R105+0x2000] ;  /* 0x00200000694c783b */ /* 0x000fe40000000200 */
[C---:B-1----:R-:W-:Y:S02]  /*2560*/  HMMA.16816.F32.BF16 R8, R168.reuse, R24, RZ ;  /* 0x00000018a808723c */ /* 0x042fe400000418ff */
[----:B------:R-:W-:Y:S04]  /*2570*/  LDSM.16.M88.4 R92, [R105+0x4000] ;  /* 0x00400000695c783b */ /* 0x000fe80000000200 */
[----:B------:R-:W-:Y:S02]  /*2580*/  LDSM.16.M88.4 R88, [R99+0x14100] ;  /* 0x014100006358783b */ /* 0x000fe40000000200 */
[C---:B------:R-:W-:Y:S02]  /*2590*/  HMMA.16816.F32.BF16 R24, R168.reuse, R32, RZ ;  /* 0x00000020a818723c */ /* 0x040fe400000418ff */
[----:B------:R-:W0:Y:S06]  /*25a0*/  LDGDEPBAR ;  /* 0x00000000000079af */ /* 0x000e2c0000000000 */
[----:B------:R-:W-:Y:S08]  /*25b0*/  HMMA.16816.F32.BF16 R32, R168, R34, RZ ;  /* 0x00000022a820723c */ /* 0x000ff000000418ff */
[C---:B------:R-:W-:Y:S01]  /*25c0*/  HMMA.16816.F32.BF16 R8, R172.reuse, R48, R8 ;  /* 0x00000030ac08723c */ /* 0x040fe20000041808 */
[----:B------:R-:W-:Y:S07]  /*25d0*/  LDSM.16.M88.4 R48, [R248+0x12900] ;  /* 0x01290000f830783b */ /* 0x000fee0000000200 */
[C---:B------:R-:W-:Y:S08]  /*25e0*/  HMMA.16816.F32.BF16 R24, R172.reuse, R56, R24 ;  /* 0x00000038ac18723c */ /* 0x040ff00000041818 */
[C---:B------:R-:W-:Y:S01]  /*25f0*/  HMMA.16816.F32.BF16 R28, R172.reuse, R58, R32 ;  /* 0x0000003aac1c723c */ /* 0x040fe20000041820 */
[----:B------:R-:W1:Y:S07]  /*2600*/  LDSM.16.M88.4 R56, [R251+0x1000] ;  /* 0x00100000fb38783b */ /* 0x000e6e0000000200 */
[----:B------:R-:W-:Y:S01]  /*2610*/  HMMA.16816.F32.BF16 R32, R172, R68, R36 ;  /* 0x00000044ac20723c */ /* 0x000fe20000041824 */
[----:B------:R-:W1:Y:S07]  /*2620*/  LDSM.16.M88.4 R68, [R251+0x1800] ;  /* 0x00180000fb44783b */ /* 0x000e6e0000000200 */
[C---:B--2---:R-:W-:Y:S08]  /*2630*/  HMMA.16816.F32.BF16 R36, R192.reuse, R60, R44 ;  /* 0x0000003cc024723c */ /* 0x044ff0000004182c */
[C---:B------:R-:W-:Y:S01]  /*2640*/  HMMA.16816.F32.BF16 R12, R192.reuse, R62, R12 ;  /* 0x0000003ec00c723c */ /* 0x040fe2000004180c */
[----:B------:R-:W2:Y:S07]  /*2650*/  LDSM.16.M88.4 R60, [R248+0x13100] ;  /* 0x01310000f83c783b */ /* 0x000eae0000000200 */
[C---:B----4-:R-:W-:Y:S08]  /*2660*/  HMMA.16816.F32.BF16 R8, R192.reuse, R52, R8 ;  /* 0x00000034c008723c */ /* 0x050ff00000041808 */
[C---:B------:R-:W-:Y:S01]  /*2670*/  HMMA.16816.F32.BF16 R20, R192.reuse, R54, R20 ;  /* 0x00000036c014723c */ /* 0x040fe20000041814 */
[----:B------:R-:W-:Y:S07]  /*2680*/  LDSM.16.M88.4 R52, [R105+0x3000] ;  /* 0x003000006934783b */ /* 0x000fee0000000200 */
[C---:B---3--:R-:W-:Y:S08]  /*2690*/  HMMA.16816.F32.BF16 R24, R192.reuse, R64, R24 ;  /* 0x00000040c018723c */ /* 0x048ff00000041818 */
[C---:B------:R-:W-:Y:S01]  /*26a0*/  HMMA.16816.F32.BF16 R28, R192.reuse, R66, R28 ;  /* 0x00000042c01c723c */ /* 0x040fe2000004181c */
[----:B------:R-:W-:Y:S07]  /*26b0*/  LDSM.16.M88.4 R64, [R105+0x3800] ;  /* 0x003800006940783b */ /* 0x000fee0000000200 */
[----:B-----5:R-:W-:Y:S08]  /*26c0*/  HMMA.16816.F32.BF16 R32, R192, R72, R32 ;  /* 0x00000048c020723c */ /* 0x020ff00000041820 */
[----:B------:R-:W-:Y:S08]  /*26d0*/  HMMA.16816.F32.BF16 R36, R196, R84, R36 ;  /* 0x00000054c424723c */ /* 0x000ff00000041824 */
[----:B------:R-:W-:Y:S01]  /*26e0*/  HMMA.16816.F32.BF16 R44, R192, R74, R40 ;  /* 0x0000004ac02c723c */ /* 0x000fe20000041828 */
[----:B------:R-:W3:Y:S04]  /*26f0*/  LDSM.16.M88.4 R72, [R248+0x13900] ;  /* 0x01390000f848783b */ /* 0x000ee80000000200 */
[----:B------:R-:W4:Y:S03]  /*2700*/  LDSM.16.M88.4 R40, [R105+0x2800] ;  /* 0x002800006928783b */ /* 0x000f260000000200 */
[C---:B------:R-:W-:Y:S01]  /*2710*/  HMMA.16816.F32.BF16 R12, R196.reuse, R86, R12 ;  /* 0x00000056c40c723c */ /* 0x040fe2000004180c */
[----:B------:R-:W5:Y:S07]  /*2720*/  LDSM.16.M88.4 R84, [R99+0x12100] ;  /* 0x012100006354783b */ /* 0x000f6e0000000200 */
[C---:B------:R-:W-:Y:S08]  /*2730*/  HMMA.16816.F32.BF16 R8, R196.reuse, R16, R8 ;  /* 0x00000010c408723c */ /* 0x040ff00000041808 */
[C---:B------:R-:W-:Y:S08]  /*2740*/  HMMA.16816.F32.BF16 R20, R196.reuse, R18, R20 ;  /* 0x00000012c414723c */ /* 0x040ff00000041814 */
[C---:B-1----:R-:W-:Y:S08]  /*2750*/  HMMA.16816.F32.BF16 R24, R196.reuse, R56, R24 ;  /* 0x00000038c418723c */ /* 0x042ff00000041818 */
[C---:B------:R-:W-:Y:S01]  /*2760*/  HMMA.16816.F32.BF16 R28, R196.reuse, R58, R28 ;  /* 0x0000003ac41c723c */ /* 0x040fe2000004181c */
[----:B------:R-:W-:Y:S07]  /*2770*/  LDSM.16.M88.4 R56, [R99+0x13100] ;  /* 0x013100006338783b */ /* 0x000fee0000000200 */
[----:B------:R-:W-:Y:S08]  /*2780*/  HMMA.16816.F32.BF16 R32, R196, R68, R32 ;  /* 0x00000044c420723c */ /* 0x000ff00000041820 */
[----:B------:R-:W-:Y:S08]  /*2790*/  HMMA.16816.F32.BF16 R36, R200, R80, R36 ;  /* 0x00000050c824723c */ /* 0x000ff00000041824 */
[----:B------:R-:W-:Y:S01]  /*27a0*/  HMMA.16816.F32.BF16 R44, R196, R70, R44 ;  /* 0x00000046c42c723c */ /* 0x000fe2000004182c */
[----:B------:R-:W-:Y:S07]  /*27b0*/  LDSM.16.M88.4 R68, [R99+0x13900] ;  /* 0x013900006344783b */ /* 0x000fee0000000200 */
[C---:B------:R-:W-:Y:S01]  /*27c0*/  HMMA.16816.F32.BF16 R12, R200.reuse, R82, R12 ;  /* 0x00000052c80c723c */ /* 0x040fe2000004180c */
[----:B------:R-:W-:Y:S07]  /*27d0*/  LDSM.16.M88.4 R80, [R251+0x2000] ;  /* 0x00200000fb50783b */ /* 0x000fee0000000200 */
[C---:B------:R-:W-:Y:S08]  /*27e0*/  HMMA.16816.F32.BF16 R8, R200.reuse, R48, R8 ;  /* 0x00000030c808723c */ /* 0x040ff00000041808 */
[C---:B------:R-:W-:Y:S01]  /*27f0*/  HMMA.16816.F32.BF16 R20, R200.reuse, R50, R20 ;  /* 0x00000032c814723c */ /* 0x040fe20000041814 */
[----:B------:R-:W1:Y:S07]  /*2800*/  LDSM.16.M88.4 R48, [R99+0x12900] ;  /* 0x012900006330783b */ /* 0x000e6e0000000200 */
[C---:B--2---:R-:W-:Y:S08]  /*2810*/  HMMA.16816.F32.BF16 R24, R200.reuse, R60, R24 ;  /* 0x0000003cc818723c */ /* 0x044ff00000041818 */
[C---:B------:R-:W-:Y:S01]  /*2820*/  HMMA.16816.F32.BF16 R28, R200.reuse, R62, R28 ;  /* 0x0000003ec81c723c */ /* 0x040fe2000004181c */
[----:B------:R-:W-:Y:S07]  /*2830*/  LDSM.16.M88.4 R60, [R248+0x15100] ;  /* 0x01510000f83c783b */ /* 0x000fee0000000200 */
[----:B---3--:R-:W-:Y:S08]  /*2840*/  HMMA.16816.F32.BF16 R32, R200, R72, R32 ;  /* 0x00000048c820723c */ /* 0x008ff00000041820 */
[----:B------:R-:W-:Y:S08]  /*2850*/  HMMA.16816.F32.BF16 R36, R204, R76, R36 ;  /* 0x0000004ccc24723c */ /* 0x000ff00000041824 */
[----:B------:R-:W-:Y:S01]  /*2860*/  HMMA.16816.F32.BF16 R44, R200, R74, R44 ;  /* 0x0000004ac82c723c */ /* 0x000fe2000004182c */
[----:B------:R-:W-:Y:S07]  /*2870*/  LDSM.16.M88.4 R72, [R248+0x15900] ;  /* 0x01590000f848783b */ /* 0x000fee0000000200 */
[C---:B------:R-:W-:Y:S01]  /*2880*/  HMMA.16816.F32.BF16 R16, R204.reuse, R78, R12 ;  /* 0x0000004ecc10723c */ /* 0x040fe2000004180c */
[----:B------:R-:W-:Y:S07]  /*2890*/  LDSM.16.M88.4 R76, [R248+0x14100] ;  /* 0x01410000f84c783b */ /* 0x000fee0000000200 */
[C---:B----4-:R-:W-:Y:S08]  /*28a0*/  HMMA.16816.F32.BF16 R12, R204.reuse, R40, R8 ;  /* 0x00000028cc0c723c */ /* 0x050ff00000041808 */
[C---:B------:R-:W-:Y:S01]  /*28b0*/  HMMA.16816.F32.BF16 R8, R204.reuse, R42, R20 ;  /* 0x0000002acc08723c */ /* 0x040fe20000041814 */
[----:B------:R-:W2:Y:S07]  /*28c0*/  LDSM.16.M88.4 R40, [R251+0x2800] ;  /* 0x00280000fb28783b */ /* 0x000eae0000000200 */
[C---:B------:R-:W-:Y:S08]  /*28d0*/  HMMA.16816.F32.BF16 R24, R204.reuse, R52, R24 ;  /* 0x00000034cc18723c */ /* 0x040ff00000041818 */
[C---:B------:R-:W-:Y:S01]  /*28e0*/  HMMA.16816.F32.BF16 R28, R204.reuse, R54, R28 ;  /* 0x00000036cc1c723c */ /* 0x040fe2000004181c */
[----:B------:R-:W3:Y:S07]  /*28f0*/  LDSM.16.M88.4 R52, [R251+0x3000] ;  /* 0x00300000fb34783b */ /* 0x000eee0000000200 */
[----:B------:R-:W-:Y:S08]  /*2900*/  HMMA.16816.F32.BF16 R32, R204, R64, R32 ;  /* 0x00000040cc20723c */ /* 0x000ff00000041820 */
[----:B-----5:R-:W-:Y:S08]  /*2910*/  HMMA.16816.F32.BF16 R36, R208, R84, R36 ;  /* 0x00000054d024723c */ /* 0x020ff00000041824 */
[----:B------:R-:W-:Y:S01]  /*2920*/  HMMA.16816.F32.BF16 R44, R204, R66, R44 ;  /* 0x00000042cc2c723c */ /* 0x000fe2000004182c */
[----:B------:R-:W4:Y:S07]  /*2930*/  LDSM.16.M88.4 R64, [R251+0x3800] ;  /* 0x00380000fb40783b */ /* 0x000f2e0000000200 */
[C---:B------:R-:W-:Y:S01]  /*2940*/  HMMA.16816.F32.BF16 R20, R208.reuse, R86, R16 ;  /* 0x00000056d014723c */ /* 0x040fe20000041810 */
[----:B------:R-:W-:Y:S07]  /*2950*/  LDSM.16.M88.4 R84, [R251+0x4000] ;  /* 0x00400000fb54783b */ /* 0x000fee0000000200 */
[C---:B-1----:R-:W-:Y:S08]  /*2960*/  HMMA.16816.F32.BF16 R16, R208.reuse, R48, R12 ;  /* 0x00000030d010723c */ /* 0x042ff0000004180c */
[C---:B------:R-:W-:Y:S01]  /*2970*/  HMMA.16816.F32.BF16 R12, R208.reuse, R50, R8 ;  /* 0x00000032d00c723c */ /* 0x040fe20000041808 */
[----:B------:R-:W1:Y:S07]  /*2980*/  LDSM.16.M88.4 R48, [R248+0x14900] ;  /* 0x01490000f830783b */ /* 0x000e6e0000000200 */
[C---:B------:R-:W-:Y:S08]  /*2990*/  HMMA.16816.F32.BF16 R8, R208.reuse, R56, R24 ;  /* 0x00000038d008723c */ /* 0x040ff00000041818 */
[C---:B------:R-:W-:Y:S01]  /*29a0*/  HMMA.16816.F32.BF16 R28, R208.reuse, R58, R28 ;  /* 0x0000003ad01c723c */ /* 0x040fe2000004181c */
[----:B------:R-:W-:Y:S07]  /*29b0*/  LDSM.16.M88.4 R56, [R105+0x5000] ;  /* 0x005000006938783b */ /* 0x000fee0000000200 */
[----:B------:R-:W-:Y:S08]  /*29c0*/  HMMA.16816.F32.BF16 R32, R208, R68, R32 ;  /* 0x00000044d020723c */ /* 0x000ff00000041820 */
[C---:B------:R-:W-:Y:S08]  /*29d0*/  HMMA.16816.F32.BF16 R36, R212.reuse, R80, R36 ;  /* 0x00000050d424723c */ /* 0x040ff00000041824 */
[C---:B------:R-:W-:Y:S01]  /*29e0*/  HMMA.16816.F32.BF16 R24, R212.reuse, R82, R20 ;  /* 0x00000052d418723c */ /* 0x040fe20000041814 */
[----:B------:R-:W-:Y:S07]  /*29f0*/  LDSM.16.M88.4 R80, [R248+0x16100] ;  /* 0x01610000f850783b */ /* 0x000fee0000000200 */
[C---:B--2---:R-:W-:Y:S08]  /*2a00*/  HMMA.16816.F32.BF16 R20, R212.reuse, R40, R16 ;  /* 0x00000028d414723c */ /* 0x044ff00000041810 */
[C---:B------:R-:W-:Y:S01]  /*2a10*/  HMMA.16816.F32.BF16 R16, R212.reuse, R42, R12 ;  /* 0x0000002ad410723c */ /* 0x040fe2000004180c */
[----:B------:R-:W2:Y:S07]  /*2a20*/  LDSM.16.M88.4 R40, [R105+0x4800] ;  /* 0x004800006928783b */ /* 0x000eae0000000200 */
[C---:B---3--:R-:W-:Y:S08]  /*2a30*/  HMMA.16816.F32.BF16 R12, R212.reuse, R52, R8 ;  /* 0x00000034d40c723c */ /* 0x048ff00000041808 */
[C---:B------:R-:W-:Y:S01]  /*2a40*/  HMMA.16816.F32.BF16 R8, R212.reuse, R54, R28 ;  /* 0x00000036d408723c */ /* 0x040fe2000004181c */
[----:B------:R-:W-:Y:S07]  /*2a50*/  LDSM.16.M88.4 R52, [R99+0x14900] ;  /* 0x014900006334783b */ /* 0x000fee0000000200 */
[----:B----4-:R-:W-:Y:S08]  /*2a60*/  HMMA.16816.F32.BF16 R32, R212, R64, R32 ;  /* 0x00000040d420723c */ /* 0x010ff00000041820 */
[----:B------:R-:W-:Y:S08]  /*2a70*/  HMMA.16816.F32.BF16 R36, R216, R76, R36 ;  /* 0x0000004cd824723c */ /* 0x000ff00000041824 */
[----:B------:R-:W-:Y:S01]  /*2a80*/  HMMA.16816.F32.BF16 R44, R208, R70, R44 ;  /* 0x00000046d02c723c */ /* 0x000fe2000004182c */
[----:B------:R-:W3:Y:S07]  /*2a90*/  LDSM.16.M88.4 R68, [R105+0x5800] ;  /* 0x005800006944783b */ /* 0x000eee0000000200 */
[C---:B------:R-:W-:Y:S01]  /*2aa0*/  HMMA.16816.F32.BF16 R28, R216.reuse, R78, R24 ;  /* 0x0000004ed81c723c */ /* 0x040fe20000041818 */
[----:B------:R-:W-:Y:S07]  /*2ab0*/  LDSM.16.M88.4 R76, [R99+0x15900] ;  /* 0x01590000634c783b */ /* 0x000fee0000000200 */
[C---:B-1----:R-:W-:Y:S08]  /*2ac0*/  HMMA.16816.F32.BF16 R24, R216.reuse, R48, R20 ;  /* 0x00000030d818723c */ /* 0x042ff00000041814 */
[C---:B------:R-:W-:Y:S01]  /*2ad0*/  HMMA.16816.F32.BF16 R20, R216.reuse, R50, R16 ;  /* 0x00000032d814723c */ /* 0x040fe20000041810 */
[----:B------:R-:W-:Y:S07]  /*2ae0*/  LDSM.16.M88.4 R48, [R251+0x4800] ;  /* 0x00480000fb30783b */ /* 0x000fee0000000200 */
[C---:B------:R-:W-:Y:S08]  /*2af0*/  HMMA.16816.F32.BF16 R16, R216.reuse, R60, R12 ;  /* 0x0000003cd810723c */ /* 0x040ff0000004180c */
[C---:B------:R-:W-:Y:S01]  /*2b00*/  HMMA.16816.F32.BF16 R12, R216.reuse, R62, R8 ;  /* 0x0000003ed80c723c */ /* 0x040fe20000041808 */
[----:B------:R-:W1:Y:S07]  /*2b10*/  LDSM.16.M88.4 R60, [R99+0x15100] ;  /* 0x01510000633c783b */ /* 0x000e6e0000000200 */
[----:B------:R-:W-:Y:S08]  /*2b20*/  HMMA.16816.F32.BF16 R8, R216, R72, R32 ;  /* 0x00000048d808723c */ /* 0x000ff00000041820 */
[----:B------:R-:W-:Y:S08]  /*2b30*/  HMMA.16816.F32.BF16 R36, R220, R92, R36 ;  /* 0x0000005cdc24723c */ /* 0x000ff00000041824 */
[----:B------:R-:W-:Y:S01]  /*2b40*/  HMMA.16816.F32.BF16 R44, R212, R66, R44 ;  /* 0x00000042d42c723c */ /* 0x000fe2000004182c */
[----:B------:R-:W-:Y:S07]  /*2b50*/  LDSM.16.M88.4 R64, [R251+0x5000] ;  /* 0x00500000fb40783b */ /* 0x000fee0000000200 */
[C---:B------:R-:W-:Y:S08]  /*2b60*/  HMMA.16816.F32.BF16 R32, R220.reuse, R94, R28 ;  /* 0x0000005edc20723c */ /* 0x040ff0000004181c */
[C---:B--2---:R-:W-:Y:S08]  /*2b70*/  HMMA.16816.F32.BF16 R28, R220.reuse, R40, R24 ;  /* 0x00000028dc1c723c */ /* 0x044ff00000041818 */
[C---:B------:R-:W-:Y:S08]  /*2b80*/  HMMA.16816.F32.BF16 R24, R220.reuse, R42, R20 ;  /* 0x0000002adc18723c */ /* 0x040ff00000041814 */
[C---:B------:R-:W-:Y:S08]  /*2b90*/  HMMA.16816.F32.BF16 R20, R220.reuse, R56, R16 ;  /* 0x00000038dc14723c */ /* 0x040ff00000041810 */
[C---:B------:R-:W-:Y:S01]  /*2ba0*/  HMMA.16816.F32.BF16 R16, R220.reuse, R58, R12 ;  /* 0x0000003adc10723c */ /* 0x040fe2000004180c */
[----:B------:R-:W-:Y:S07]  /*2bb0*/  LDSM.16.M88.4 R56, [R248+0x16900] ;  /* 0x01690000f838783b */ /* 0x000fee0000000200 */
[----:B---3--:R-:W-:Y:S08]  /*2bc0*/  HMMA.16816.F32.BF16 R12, R220, R68, R8 ;  /* 0x00000044dc0c723c */ /* 0x008ff00000041808 */
[----:B------:R-:W-:Y:S08]  /*2bd0*/  HMMA.16816.F32.BF16 R8, R224, R88, R36 ;  /* 0x00000058e008723c */ /* 0x000ff00000041824 */
[----:B------:R-:W-:Y:S01]  /*2be0*/  HMMA.16816.F32.BF16 R44, R216, R74, R44 ;  /* 0x0000004ad82c723c */ /* 0x000fe2000004182c */
[----:B------:R-:W2:Y:S07]  /*2bf0*/  LDSM.16.M88.4 R72, [R251+0x5800] ;  /* 0x00580000fb48783b */ /* 0x000eae0000000200 */
[----:B------:R-:W-:Y:S08]  /*2c00*/  HMMA.16816.F32.BF16 R40, R224, R90, R32 ;  /* 0x0000005ae028723c */ /* 0x000ff00000041820 */
[----:B------:R-:W-:Y:S08]  /*2c10*/  HMMA.16816.F32.BF16 R8, R228, R84, R8 ;  /* 0x00000054e408723c */ /* 0x000ff00000041808 */
[----:B------:R-:W-:Y:S08]  /*2c20*/  HMMA.16816.F32.BF16 R36, R224, R52, R28 ;  /* 0x00000034e024723c */ /* 0x000ff0000004181c */
[----:B------:R-:W-:Y:S01]  /*2c30*/  HMMA.16816.F32.BF16 R44, R220, R70, R44 ;  /* 0x00000046dc2c723c */ /* 0x000fe2000004182c */
[----:B------:R-:W3:Y:S07]  /*2c40*/  LDSM.16.M88.4 R68, [R105+0x6000] ;  /* 0x006000006944783b */ /* 0x000eee0000000200 */
[C---:B-1----:R-:W-:Y:S08]  /*2c50*/  HMMA.16816.F32.BF16 R28, R224.reuse, R60, R20 ;  /* 0x0000003ce01c723c */ /* 0x042ff00000041814 */
[C---:B------:R-:W-:Y:S08]  /*2c60*/  HMMA.16816.F32.BF16 R20, R224.reuse, R76, R12 ;  /* 0x0000004ce014723c */ /* 0x040ff0000004180c */
[C---:B------:R-:W-:Y:S01]  /*2c70*/  HMMA.16816.F32.BF16 R32, R224.reuse, R54, R24 ;  /* 0x00000036e020723c */ /* 0x040fe20000041818 */
[----:B------:R-:W-:Y:S07]  /*2c80*/  LDSM.16.M88.4 R52, [R251+0x6000] ;  /* 0x00600000fb34783b */ /* 0x000fee0000000200 */
[----:B------:R-:W-:Y:S08]  /*2c90*/  HMMA.16816.F32.BF16 R24, R224, R62, R16 ;  /* 0x0000003ee018723c */ /* 0x000ff00000041810 */
[----:B------:R-:W-:Y:S08]  /*2ca0*/  HMMA.16816.F32.BF16 R12, R228, R86, R40 ;  /* 0x00000056e40c723c */ /* 0x000ff00000041828 */
[----:B------:R-:W-:Y:S08]  /*2cb0*/  HMMA.16816.F32.BF16 R8, R232, R80, R8 ;  /* 0x00000050e808723c */ /* 0x000ff00000041808 */
[----:B------:R-:W-:Y:S08]  /*2cc0*/  HMMA.16816.F32.BF16 R16, R224, R78, R44 ;  /* 0x0000004ee010723c */ /* 0x000ff0000004182c */
[C---:B--2---:R-:W-:Y:S01]  /*2cd0*/  HMMA.16816.F32.BF16 R44, R228.reuse, R72, R20 ;  /* 0x00000048e42c723c */ /* 0x044fe20000041814 */
[----:B------:R-:W1:Y:S07]  /*2ce0*/  LDSM.16.M88.4 R20, [R248+0x17100] ;  /* 0x01710000f814783b */ /* 0x000e6e0000000200 */
[C---:B------:R-:W-:Y:S08]  /*2cf0*/  HMMA.16816.F32.BF16 R36, R228.reuse, R48, R36 ;  /* 0x00000030e424723c */ /* 0x040ff00000041824 */
[C---:B------:R-:W-:Y:S01]  /*2d00*/  HMMA.16816.F32.BF16 R40, R228.reuse, R50, R32 ;  /* 0x00000032e428723c */ /* 0x040fe20000041820 */
[----:B------:R-:W2:Y:S04]  /*2d10*/  LDSM.16.M88.4 R48, [R248+0x17900] ;  /* 0x01790000f830783b */ /* 0x000ea80000000200 */
[----:B------:R-:W-:Y:S03]  /*2d20*/  LDSM.16.M88.4 R32, [R105+0x6800] ;  /* 0x006800006920783b */ /* 0x000fe60000000200 */
[C---:B------:R-:W-:Y:S08]  /*2d30*/  HMMA.16816.F32.BF16 R60, R228.reuse, R64, R28 ;  /* 0x00000040e43c723c */ /* 0x040ff0000004181c */
[----:B------:R-:W-:Y:S01]  /*2d40*/  HMMA.16816.F32.BF16 R28, R228, R66, R24 ;  /* 0x00000042e41c723c */ /* 0x000fe20000041818 */
[----:B------:R-:W4:Y:S07]  /*2d50*/  LDSM.16.M88.4 R24, [R99+0x16100] ;  /* 0x016100006318783b */ /* 0x000f2e0000000200 */
[----:B------:R-:W-:Y:S08]  /*2d60*/  HMMA.16816.F32.BF16 R12, R232, R82, R12 ;  /* 0x00000052e80c723c */ /* 0x000ff0000004180c */
[----:B---3--:R-:W-:Y:S08]  /*2d70*/  HMMA.16816.F32.BF16 R8, R236, R68, R8 ;  /* 0x00000044ec08723c */ /* 0x008ff00000041808 */
[----:B------:R-:W-:Y:S08]  /*2d80*/  HMMA.16816.F32.BF16 R72, R228, R74, R16 ;  /* 0x0000004ae448723c */ /* 0x000ff00000041810 */
[----:B------:R-:W-:Y:S08]  /*2d90*/  HMMA.16816.F32.BF16 R12, R236, R70, R12 ;  /* 0x00000046ec0c723c */ /* 0x000ff0000004180c */
[C---:B-1----:R-:W-:Y:S08]  /*2da0*/  HMMA.16816.F32.BF16 R64, R232.reuse, R20, R60 ;  /* 0x00000014e840723c */ /* 0x042ff0000004183c */
[C---:B--2---:R-:W-:Y:S01]  /*2db0*/  HMMA.16816.F32.BF16 R60, R232.reuse, R48, R44 ;  /* 0x00000030e83c723c */ /* 0x044fe2000004182c */
[----:B------:R-:W1:Y:S07]  /*2dc0*/  LDSM.16.M88.4 R44, [R105+0x7000] ;  /* 0x00700000692c783b */ /* 0x000e6e0000000200 */
[----:B------:R-:W-:Y:S01]  /*2dd0*/  HMMA.16816.F32.BF16 R16, R232, R56, R36 ;  /* 0x00000038e810723c */ /* 0x000fe20000041824 */
[----:B------:R-:W-:Y:S07]  /*2de0*/  LDSM.16.M88.4 R36, [R251+0x6800] ;  /* 0x00680000fb24783b */ /* 0x000fee0000000200 */
[----:B----4-:R-:W-:Y:S08]  /*2df0*/  HMMA.16816.F32.BF16 R8, R240, R24, R8 ;  /* 0x00000018f008723c */ /* 0x010ff00000041808 */
[----:B------:R-:W-:Y:S01]  /*2e00*/  HMMA.16816.F32.BF16 R56, R232, R58, R40 ;  /* 0x0000003ae838723c */ /* 0x000fe20000041828 */
[----:B------:R-:W2:Y:S07]  /*2e10*/  LDSM.16.M88.4 R40, [R99+0x16900] ;  /* 0x016900006328783b */ /* 0x000eae0000000200 */
[----:B------:R-:W-:Y:S01]  /*2e20*/  HMMA.16816.F32.BF16 R12, R240, R26, R12 ;  /* 0x0000001af00c723c */ /* 0x000fe2000004180c */
[----:B------:R-:W-:Y:S07]  /*2e30*/  LDSM.16.M88.4 R24, [R99+0x17100] ;  /* 0x017100006318783b */ /* 0x000fee0000000200 */
[C---:B------:R-:W-:Y:S08]  /*2e40*/  HMMA.16816.F32.BF16 R76, R232.reuse, R22, R28 ;  /* 0x00000016e84c723c */ /* 0x040ff0000004181c */
[----:B------:R-:W-:Y:S01]  /*2e50*/  HMMA.16816.F32.BF16 R72, R232, R50, R72 ;  /* 0x00000032e848723c */ /* 0x000fe20000041848 */
[----:B------:R-:W3:Y:S07]  /*2e60*/  LDSM.16.M88.4 R48, [R105+0x7800] ;  /* 0x007800006930783b */ /* 0x000eee0000000200 */
[----:B------:R-:W-:Y:S08]  /*2e70*/  HMMA.16816.F32.BF16 R16, R236, R32, R16 ;  /* 0x00000020ec10723c */ /* 0x000ff00000041810 */
[----:B------:R-:W-:Y:S08]  /*2e80*/  HMMA.16816.F32.BF16 R28, R244, R52, R8 ;  /* 0x00000034f41c723c */ /* 0x000ff00000041808 */
[----:B------:R-:W-:Y:S08]  /*2e90*/  HMMA.16816.F32.BF16 R8, R236, R34, R56 ;  /* 0x00000022ec08723c */ /* 0x000ff00000041838 */
[----:B------:R-:W-:Y:S08]  /*2ea0*/  HMMA.16816.F32.BF16 R32, R244, R54, R12 ;  /* 0x00000036f420723c */ /* 0x000ff0000004180c */
[----:B-1----:R-:W-:Y:S01]  /*2eb0*/  HMMA.16816.F32.BF16 R20, R236, R44, R64 ;  /* 0x0000002cec14723c */ /* 0x002fe20000041840 */
[----:B------:R-:W-:-:S02]  /*2ec0*/  FMUL.FTZ R28, R28, c[0x0][0x320] ;  /* 0x0000c8001c1c7a20 */ /* 0x000fc40000410000 */
[----:B------:R-:W-:Y:S02]  /*2ed0*/  FMUL.FTZ R29, R29, c[0x0][0x320] ;  /* 0x0000c8001d1d7a20 */ /* 0x000fe40000410000 */
[----:B------:R-:W-:Y:S01]  /*2ee0*/  FMUL.FTZ R30, R30, c[0x0][0x320] ;  /* 0x0000c8001e1e7a20 */ /* 0x000fe20000410000 */
[----:B------:R-:W-:Y:S01]  /*2ef0*/  MUFU.TANH R68, R28 ;  /* 0x0000001c00447308 */ /* 0x000fe20000002400 */
[----:B------:R-:W-:Y:S01]  /*2f00*/  FMUL.FTZ R31, R31, c[0x0][0x320] ;  /* 0x0000c8001f1f7a20 */ /* 0x000fe20000410000 */
[----:B------:R-:W-:Y:S06]  /*2f10*/  HMMA.16816.F32.BF16 R12, R236, R46, R76 ;  /* 0x0000002eec0c723c */ /* 0x000fec000004184c */
[----:B------:R-:W-:Y:S02]  /*2f20*/  MUFU.TANH R59, R29 ;  /* 0x0000001d003b7308 */ /* 0x000fe40000002400 */
[----:B--2---:R-:W-:Y:S01]  /*2f30*/  HMMA.16816.F32.BF16 R16, R240, R40, R16 ;  /* 0x00000028f010723c */ /* 0x004fe20000041810 */
[----:B------:R-:W-:-:S02]  /*2f40*/  FMUL.FTZ R33, R33, c[0x0][0x320] ;  /* 0x0000c80021217a20 */ /* 0x000fc40000410000 */
[----:B------:R-:W-:Y:S02]  /*2f50*/  FMUL.FTZ R32, R32, c[0x0][0x320] ;  /* 0x0000c80020207a20 */ /* 0x000fe40000410000 */
[----:B------:R-:W-:Y:S01]  /*2f60*/  FMUL.FTZ R34, R34, c[0x0][0x320] ;  /* 0x0000c80022227a20 */ /* 0x000fe20000410000 */
[----:B------:R-:W-:Y:S01]  /*2f70*/  MUFU.TANH R57, R33 ;  /* 0x0000002100397308 */ /* 0x000fe20000002400 */
[----:B------:R-:W-:Y:S01]  /*2f80*/  FMUL.FTZ R2, R35, c[0x0][0x320] ;  /* 0x0000c80023027a20 */ /* 0x000fe20000410000 */
[----:B------:R-:W-:Y:S06]  /*2f90*/  HMMA.16816.F32.BF16 R8, R240, R42, R8 ;  /* 0x0000002af008723c */ /* 0x000fec0000041808 */
[----:B------:R-:W1:Y:S02]  /*2fa0*/  MUFU.TANH R56, R32 ;  /* 0x0000002000387308 */ /* 0x000e640000002400 */
[----:B---3--:R-:W-:Y:S06]  /*2fb0*/  HMMA.16816.F32.BF16 R52, R236, R48, R60 ;  /* 0x00000030ec34723c */ /* 0x008fec000004183c */
[----:B------:R2:W-:Y:S02]  /*2fc0*/  MUFU.TANH R58, R34 ;  /* 0x00000022003a7308 */ /* 0x0005e40000002400 */
[C---:B------:R-:W-:Y:S06]  /*2fd0*/  HMMA.16816.F32.BF16 R20, R240.reuse, R24, R20 ;  /* 0x00000018f014723c */ /* 0x040fec0000041814 */
[----:B------:R3:W-:Y:S02]  /*2fe0*/  MUFU.TANH R49, R2 ;  /* 0x0000000200317308 */ /* 0x0007e40000002400 */
[----:B------:R-:W-:Y:S01]  /*2ff0*/  HMMA.16816.F32.BF16 R12, R240, R26, R12 ;  /* 0x0000001af00c723c */ /* 0x000fe2000004180c */
[----:B------:R-:W-:Y:S04]  /*3000*/  LDSM.16.M88.4 R24, [R99+0x17900] ;  /* 0x017900006318783b */ /* 0x000fe80000000200 */
[----:B--2---:R-:W2:Y:S01]  /*3010*/  LDSM.16.M88.4 R32, [R251+0x7000] ;  /* 0x00700000fb20783b */ /* 0x004ea20000000200 */
[----:B------:R-:W-:Y:S02]  /*3020*/  MUFU.TANH R64, R30 ;  /* 0x0000001e00407308 */ /* 0x000fe40000002400 */
[----:B------:R-:W-:Y:S01]  /*3030*/  HMMA.16816.F32.BF16 R44, R244, R36, R16 ;  /* 0x00000024f42c723c */ /* 0x000fe20000041810 */
[----:B---3--:R-:W-:-:S05]  /*3040*/  LOP3.LUT R2, R97, 0xffffffe0, RZ, 0xc0, !PT ;  /* 0xffffffe061027812 */ /* 0x008fca00078ec0ff */
[----:B------:R3:W-:Y:S02]  /*3050*/  MUFU.TANH R48, R31 ;  /* 0x0000001f00307308 */ /* 0x0007e40000002400 */
[----:B------:R-:W-:Y:S01]  /*3060*/  HMMA.16816.F32.BF16 R36, R244, R38, R8 ;  /* 0x00000026f424723c */ /* 0x000fe20000041808 */
[----:B------:R-:W-:-:S06]  /*3070*/  IMAD.IADD R2, R101, 0x1, -R2 ;  /* 0x0000000165027824 */ /* 0x000fcc00078e0a02 */
[----:B------:R-:W-:Y:S01]  /*3080*/  IMAD.IADD R9, R96, 0x1, -R6 ;  /* 0x0000000160097824 */ /* 0x000fe200078e0a06 */
[----:B------:R-:W-:Y:S01]  /*3090*/  SHF.R.S32.HI R8, RZ, 0x1f, R2 ;  /* 0x0000001fff087819 */ /* 0x000fe20000011402 */
[----:B------:R-:W-:Y:S03]  /*30a0*/  HMMA.16816.F32.BF16 R16, R236, R50, R72 ;  /* 0x00000032ec10723c */ /* 0x000fe60000041848 */
[----:B------:R-:W-:Y:S01]  /*30b0*/  LEA.HI R6, R8, R2, RZ, 0x2 ;  /* 0x0000000208067211 */ /* 0x000fe200078f10ff */
[----:B---3--:R-:W3:Y:S03]  /*30c0*/  LDSM.16.M88.4 R28, [R251+0x7800] ;  /* 0x00780000fb1c783b */ /* 0x008ee60000000200 */
[----:B------:R-:W-:Y:S01]  /*30d0*/  LEA.HI.SX32 R8, R6, UR6, 0x1e ;  /* 0x0000000606087c11 */ /* 0x000fe2000f8ff2ff */
[----:B------:R-:W-:Y:S01]  /*30e0*/  FMUL.FTZ R45, R45, c[0x0][0x320] ;  /* 0x0000c8002d2d7a20 */ /* 0x000fe20000410000 */
[----:B------:R-:W-:-:S04]  /*30f0*/  DEPBAR.LE SB0, 0x0 ;  /* 0x000080000000791a */ /* 0x000fc80000000000 */
[----:B------:R-:W-:Y:S01]  /*3100*/  IMAD R5, R9, 0x10, R8 ;  /* 0x0000001009057824 */ /* 0x000fe200078e0208 */
[----:B------:R-:W4:Y:S01]  /*3110*/  MUFU.TANH R45, R45 ;  /* 0x0000002d002d7308 */ /* 0x000f220000002400 */
[----:B------:R-:W-:Y:S02]  /*3120*/  FMUL.FTZ R44, R44, c[0x0][0x320] ;  /* 0x0000c8002c2c7a20 */ /* 0x000fe40000410000 */
[----:B------:R-:W-:Y:S02]  /*3130*/  IMAD R10, R7, 0x8, R5 ;  /* 0x00000008070a7824 */ /* 0x000fe400078e0205 */
[----:B------:R-:W-:Y:S02]  /*3140*/  FMUL.FTZ R36, R36, c[0x0][0x320] ;  /* 0x0000c80024247a20 */ /* 0x000fe40000410000 */
[----:B------:R-:W-:Y:S01]  /*3150*/  @P1 IMAD.HI.U32 R7, R10, c[0x0][0x2c8], RZ ;  /* 0x0000b2000a071a27 */ /* 0x000fe200078e00ff */
[----:B------:R-:W-:Y:S01]  /*3160*/  MOV R5, R10 ;  /* 0x0000000a00057202 */ /* 0x000fe20000000f00 */
[----:B--2---:R-:W-:Y:S01]  /*3170*/  HMMA.16816.F32.BF16 R40, R244, R32, R20 ;  /* 0x00000020f428723c */ /* 0x004fe20000041814 */
[----:B------:R2:W-:Y:S01]  /*3180*/  STL [R1+0xdc], R10 ;  /* 0x0000dc0a01007387 */ /* 0x0005e20000100800 */
[----:B------:R-:W-:Y:S01]  /*3190*/  FMUL.FTZ R37, R37, c[0x0][0x320] ;  /* 0x0000c80025257a20 */ /* 0x000fe20000410000 */
[----:B------:R-:W-:Y:S01]  /*31a0*/  @P0 SHF.R.U32.HI R5, RZ, c[0x0][0x2cc], R7 ;  /* 0x0000b300ff050a19 */ /* 0x000fe20000011607 */
[----:B------:R-:W-:Y:S01]  /*31b0*/  MUFU.TANH R44, R44 ;  /* 0x0000002c002c7308 */ /* 0x000fe20000002400 */
[----:B------:R-:W-:-:S02]  /*31c0*/  FMUL.FTZ R47, R47, c[0x0][0x320] ;  /* 0x0000c8002f2f7a20 */ /* 0x000fc40000410000 */
[----:B------:R-:W-:Y:S01]  /*31d0*/  FMUL.FTZ R46, R46, c[0x0][0x320] ;  /* 0x0000c8002e2e7a20 */ /* 0x000fe20000410000 */
[----:B------:R-:W-:Y:S01]  /*31e0*/  HMMA.16816.F32.BF16 R20, R244, R34, R12 ;  /* 0x00000022f414723c */ /* 0x000fe2000004180c */
[----:B------:R-:W5:Y:S01]  /*31f0*/  SHFL.IDX PT, R12, R5, RZ, 0x1c1f ;  /* 0x001c1fff050c7589 */ /* 0x000f6200000e0000 */
[----:B------:R-:W-:Y:S02]  /*3200*/  FMUL.FTZ R39, R39, c[0x0][0x320] ;  /* 0x0000c80027277a20 */ /* 0x000fe40000410000 */
[----:B------:R-:W-:Y:S01]  /*3210*/  MUFU.TANH R36, R36 ;  /* 0x0000002400247308 */ /* 0x000fe20000002400 */
[----:B------:R1:W3:Y:S01]  /*3220*/  SHFL.IDX PT, R7, R5, 0x1, 0x1c1f ;  /* 0x003c1f0005077f89 */ /* 0x0002e200000e0000 */
[----:B------:R-:W-:Y:S02]  /*3230*/  FMUL.FTZ R38, R38, c[0x0][0x320] ;  /* 0x0000c80026267a20 */ /* 0x000fe40000410000 */
[C---:B------:R-:W-:Y:S04]  /*3240*/  HMMA.16816.F32.BF16 R16, R240.reuse, R26, R16 ;  /* 0x0000001af010723c */ /* 0x040fe80000041810 */
[----:B------:R-:W-:Y:S04]  /*3250*/  MUFU.TANH R37, R37 ;  /* 0x0000002500257308 */ /* 0x000fe80000002400 */
[----:B------:R-:W-:Y:S01]  /*3260*/  FMUL.FTZ R41, R41, c[0x0][0x320] ;  /* 0x0000c80029297a20 */ /* 0x000fe20000410000 */
[----:B--2---:R-:W-:Y:S01]  /*3270*/  HMMA.16816.F32.BF16 R8, R240, R24, R52 ;  /* 0x00000018f008723c */ /* 0x004fe20000041834 */
[----:B------:R-:W-:-:S02]  /*3280*/  FMUL.FTZ R42, R42, c[0x0][0x320] ;  /* 0x0000c8002a2a7a20 */ /* 0x000fc40000410000 */
[----:B------:R-:W-:Y:S01]  /*3290*/  MUFU.TANH R47, R47 ;  /* 0x0000002f002f7308 */ /* 0x000fe20000002400 */
[----:B------:R-:W-:-:S03]  /*32a0*/  FMUL.FTZ R43, R43, c[0x0][0x320] ;  /* 0x0000c8002b2b7a20 */ /* 0x000fc60000410000 */
[----:B------:R-:W-:Y:S02]  /*32b0*/  FMUL.FTZ R20, R20, c[0x0][0x320] ;  /* 0x0000c80014147a20 */ /* 0x000fe40000410000 */
[----:B------:R-:W-:Y:S01]  /*32c0*/  FMUL.FTZ R22, R22, c[0x0][0x320] ;  /* 0x0000c80016167a20 */ /* 0x000fe20000410000 */
[----:B-1----:R-:W-:Y:S01]  /*32d0*/  LOP3.LUT R5, R6, 0x7ffffffc, RZ, 0xc0, !PT ;  /* 0x7ffffffc06057812 */ /* 0x002fe200078ec0ff */
[----:B------:R-:W-:Y:S01]  /*32e0*/  MUFU.TANH R41, R41 ;  /* 0x0000002900297308 */ /* 0x000fe20000002400 */
[----:B------:R-:W-:-:S03]  /*32f0*/  FMUL.FTZ R23, R23, c[0x0][0x320] ;  /* 0x0000c80017177a20 */ /* 0x000fc60000410000 */
[C---:B---3--:R-:W-:Y:S01]  /*3300*/  HMMA.16816.F32.BF16 R24, R244.reuse, R30, R16 ;  /* 0x0000001ef418723c */ /* 0x048fe20000041810 */
[----:B------:R-:W-:Y:S02]  /*3310*/  IMAD.IADD R5, R2, 0x1, -R5 ;  /* 0x0000000102057824 */ /* 0x000fe400078e0a05 */
[----:B------:R-:W-:Y:S01]  /*3320*/  IMAD.U32 R2, RZ, RZ, UR4 ;  /* 0x00000004ff027e24 */ /* 0x000fe2000f8e00ff */
[----:B------:R-:W-:Y:S01]  /*3330*/  @UP0 USHF.R.S32.HI UR4, URZ, 0x1f, UR17 ;  /* 0x0000001f3f040899 */ /* 0x000fe20008011411 */
[----:B------:R-:W-:Y:S01]  /*3340*/  IMAD.SHL.U32 R13, R5, 0x2, RZ ;  /* 0x00000002050d7824 */ /* 0x000fe200078e00ff */
[----:B------:R-:W-:Y:S02]  /*3350*/  MUFU.TANH R20, R20 ;  /* 0x0000001400147308 */ /* 0x000fe40000002400 */
[----:B------:R-:W-:Y:S02]  /*3360*/  @UP0 UIMAD UR4, UR4, UR8, UR7 ;  /* 0x00000008040402a4 */ /* 0x000fe4000f8e0207 */
[C---:B------:R-:W-:Y:S01]  /*3370*/  IADD3 R2, -R13.reuse, UR10, R2 ;  /* 0x0000000a0d027c10 */ /* 0x040fe2000fffe102 */
[----:B------:R-:W-:Y:S01]  /*3380*/  HMMA.16816.F32.BF16 R32, R244, R28, R8 ;  /* 0x0000001cf420723c */ /* 0x000fe20000041808 */
[----:B------:R-:W-:Y:S01]  /*3390*/  IADD3 R6, -R13, UR11, RZ ;  /* 0x0000000b0d067c10 */ /* 0x000fe2000fffe1ff */
[----:B------:R1:W-:Y:S01]  /*33a0*/  STL [R1+0xe0], R13 ;  /* 0x0000e00d01007387 */ /* 0x0003e20000100800 */
[----:B------:R-:W-:Y:S01]  /*33b0*/  IADD3 R2, R2, -UR19, RZ ;  /* 0x8000001302027c10 */ /* 0x000fe2000fffe0ff */
[----:B------:R-:W-:Y:S02]  /*33c0*/  MUFU.TANH R46, R46 ;  /* 0x0000002e002e7308 */ /* 0x000fe40000002400 */
[----:B------:R-:W-:Y:S01]  /*33d0*/  STL [R1], R124 ;  /* 0x0000007c01007387 */ /* 0x000fe20000100800 */
[----:B------:R-:W-:-:S02]  /*33e0*/  FMUL.FTZ R8, R40, c[0x0][0x320] ;  /* 0x0000c80028087a20 */ /* 0x000fc40000410000 */
[C---:B-----5:R-:W-:Y:S02]  /*33f0*/  IMAD.IADD R5, R2.reuse, 0x1, R12 ;  /* 0x0000000102057824 */ /* 0x060fe400078e020c */
[----:B------:R-:W-:Y:S01]  /*3400*/  IMAD.IADD R2, R2, 0x1, R7 ;  /* 0x0000000102027824 */ /* 0x000fe200078e0207 */
[----:B------:R-:W-:Y:S01]  /*3410*/  MUFU.TANH R39, R39 ;  /* 0x0000002700277308 */ /* 0x000fe20000002400 */
[----:B------:R-:W-:Y:S01]  /*3420*/  FMUL.FTZ R9, R21, c[0x0][0x320] ;  /* 0x0000c80015097a20 */ /* 0x000fe20000410000 */
[----:B------:R-:W-:Y:S01]  /*3430*/  IMNMX R5, R6, R5, PT ;  /* 0x0000000506057217 */ /* 0x000fe20003800200 */
[----:B------:R-:W-:Y:S01]  /*3440*/  FMUL.FTZ R24, R24, c[0x0][0x320] ;  /* 0x0000c80018187a20 */ /* 0x000fe20000410000 */
[----:B------:R-:W-:Y:S01]  /*3450*/  IMNMX R2, R6, R2, PT ;  /* 0x0000000206027217 */ /* 0x000fe20003800200 */
[----:B------:R-:W-:Y:S01]  /*3460*/  FMUL.FTZ R25, R25, c[0x0][0x320] ;  /* 0x0000c80019197a20 */ /* 0x000fe20000410000 */
[C---:B------:R-:W-:Y:S01]  /*3470*/  ISETP.GT.AND P0, PT, R5.reuse, 0x8, PT ;  /* 0x000000080500780c */ /* 0x040fe20003f04270 */
[----:B------:R-:W-:Y:S01]  /*3480*/  FMUL.FTZ R10, R26, c[0x0][0x320] ;  /* 0x0000c8001a0a7a20 */ /* 0x000fe20000410000 */
[----:B------:R-:W2:Y:S01]  /*3490*/  MUFU.TANH R8, R8 ;  /* 0x0000000800087308 */ /* 0x000ea20000002400 */
[----:B------:R-:W-:-:S02]  /*34a0*/  ISETP.GT.AND P6, PT, R5, RZ, PT ;  /* 0x000000ff0500720c */ /* 0x000fc40003fc4270 */
[----:B------:R-:W-:Y:S01]  /*34b0*/  FSEL R11, R56, -INF , P0 ;  /* 0xff800000380b7808 */ /* 0x000fe20000000000 */
[----:B------:R-:W-:Y:S01]  /*34c0*/  FMUL.FTZ R32, R32, c[0x0][0x320] ;  /* 0x0000c80020207a20 */ /* 0x000fe20000410000 */
[----:B------:R-:W-:Y:S01]  /*34d0*/  ISETP.GT.AND P0, PT, R5, 0x11, PT ;  /* 0x000000110500780c */ /* 0x000fe20003f04270 */
[----:B------:R-:W-:Y:S01]  /*34e0*/  FMUL.FTZ R33, R33, c[0x0][0x320] ;  /* 0x0000c80021217a20 */ /* 0x000fe20000410000 */
[----:B------:R-:W-:Y:S01]  /*34f0*/  ISETP.GT.AND P1, PT, R5, 0x1, PT ;  /* 0x000000010500780c */ /* 0x000fe20003f24270 */
[----:B------:R-:W3:Y:S01]  /*3500*/  MUFU.TANH R9, R9 ;  /* 0x0000000900097308 */ /* 0x000ee20000002400 */
[----:B----4-:R-:W-:Y:S01]  /*3510*/  FSEL R19, R45, -INF , P0 ;  /* 0xff8000002d137808 */ /* 0x010fe20000000000 */
[----:B------:R-:W-:Y:S01]  /*3520*/  FMUL.FTZ R34, R34, c[0x0][0x320] ;  /* 0x0000c80022227a20 */ /* 0x000fe20000410000 */
[----:B------:R-:W-:Y:S01]  /*3530*/  ISETP.GT.AND P0, PT, R5, 0x20, PT ;  /* 0x000000200500780c */ /* 0x000fe20003f04270 */
[----:B------:R-:W-:Y:S01]  /*3540*/  FMUL.FTZ R17, R35, c[0x0][0x320] ;  /* 0x0000c80023117a20 */ /* 0x000fe20000410000 */
[----:B------:R-:W-:-:S02]  /*3550*/  FSEL R6, R68, -INF , P6 ;  /* 0xff80000044067808 */ /* 0x000fc40003000000 */
[----:B------:R-:W-:Y:S01]  /*3560*/  FSEL R7, R59, -INF , P1 ;  /* 0xff8000003b077808 */ /* 0x000fe20000800000 */
[----:B------:R-:W4:Y:S01]  /*3570*/  MUFU.TANH R38, R38 ;  /* 0x0000002600267308 */ /* 0x000f220000002400 */
[C---:B------:R-:W-:Y:S02]  /*3580*/  ISETP.GT.AND P6, PT, R5.reuse, 0x9, PT ;  /* 0x000000090500780c */ /* 0x040fe40003fc4270 */
[----:B------:R-:W-:Y:S02]  /*3590*/  ISETP.GT.AND P1, PT, R5, 0x10, PT ;  /* 0x000000100500780c */ /* 0x000fe40003f24270 */
[----:B--2---:R-:W-:Y:S02]  /*35a0*/  FSEL R100, R8, -INF , P0 ;  /* 0xff80000008647808 */ /* 0x004fe40000000000 */
[----:B------:R-:W-:Y:S01]  /*35b0*/  FMNMX.FTZ R8, R6, R7, !PT ;  /* 0x0000000706087209 */ /* 0x000fe20007810000 */
[----:B------:R-:W2:Y:S01]  /*35c0*/  MUFU.TANH R32, R32 ;  /* 0x0000002000207308 */ /* 0x000ea20000002400 */
[----:B------:R-:W-:-:S02]  /*35d0*/  FSEL R12, R57, -INF , P6 ;  /* 0xff800000390c7808 */ /* 0x000fc40003000000 */
[----:B-1----:R-:W-:Y:S02]  /*35e0*/  FSEL R13, R44, -INF , P1 ;  /* 0xff8000002c0d7808 */ /* 0x002fe40000800000 */
[C---:B------:R-:W-:Y:S02]  /*35f0*/  ISETP.GT.AND P6, PT, R5.reuse, 0x18, PT ;  /* 0x000000180500780c */ /* 0x040fe40003fc4270 */
[----:B------:R-:W-:Y:S01]  /*3600*/  ISETP.GT.AND P1, PT, R5, 0x19, PT ;  /* 0x000000190500780c */ /* 0x000fe20003f24270 */
[----:B------:R-:W1:Y:S01]  /*3610*/  MUFU.TANH R33, R33 ;  /* 0x0000002100217308 */ /* 0x000e620000002400 */
[----:B------:R-:W-:Y:S02]  /*3620*/  FMNMX.FTZ R8, R11, R8, !PT ;  /* 0x000000080b087209 */ /* 0x000fe40007810000 */
[----:B------:R-:W-:Y:S02]  /*3630*/  FSEL R28, R36, -INF , P6 ;  /* 0xff800000241c7808 */ /* 0x000fe40003000000 */
[----:B------:R-:W-:-:S02]  /*3640*/  FSEL R30, R37, -INF , P1 ;  /* 0xff800000251e7808 */ /* 0x000fc40000800000 */
[----:B------:R-:W-:Y:S01]  /*3650*/  FMNMX.FTZ R8, R12, R8, !PT ;  /* 0x000000080c087209 */ /* 0x000fe20007810000 */
[----:B------:R-:W-:Y:S01]  /*3660*/  MUFU.TANH R25, R25 ;  /* 0x0000001900197308 */ /* 0x000fe20000002400 */
[C---:B------:R-:W-:Y:S02]  /*3670*/  ISETP.GT.AND P6, PT, R5.reuse, 0x21, PT ;  /* 0x000000210500780c */ /* 0x040fe40003fc4270 */
[C---:B------:R-:W-:Y:S02]  /*3680*/  ISETP.GT.AND P1, PT, R5.reuse, 0x28, PT ;  /* 0x000000280500780c */ /* 0x040fe40003f24270 */
[----:B------:R-:W-:Y:S02]  /*3690*/  ISETP.GT.AND P0, PT, R5, 0x29, PT ;  /* 0x000000290500780c */ /* 0x000fe40003f04270 */
[----:B------:R-:W-:Y:S01]  /*36a0*/  FMNMX.FTZ R8, R13, R8, !PT ;  /* 0x000000080d087209 */ /* 0x000fe20007810000 */
[----:B------:R-:W-:Y:S01]  /*36b0*/  MUFU.TANH R42, R42 ;  /* 0x0000002a002a7308 */ /* 0x000fe20000002400 */
[----:B------:R-:W-:-:S02]  /*36c0*/  FSEL R101, R41, -INF , P6 ;  /* 0xff80000029657808 */ /* 0x000fc40003000000 */
[----:B------:R-:W-:Y:S02]  /*36d0*/  FSEL R103, R20, -INF , P1 ;  /* 0xff80000014677808 */ /* 0x000fe40000800000 */
[----:B---3--:R-:W-:Y:S01]  /*36e0*/  FSEL R102, R9, -INF , P0 ;  /* 0xff80000009667808 */ /* 0x008fe20000000000 */
[----:B------:R-:W-:Y:S01]  /*36f0*/  FMUL.FTZ R9, R27, c[0x0][0x320] ;  /* 0x0000c8001b097a20 */ /* 0x000fe20000410000 */
[C---:B------:R-:W-:Y:S01]  /*3700*/  ISETP.GT.AND P6, PT, R2.reuse, RZ, PT ;  /* 0x000000ff0200720c */ /* 0x040fe20003fc4270 */
[----:B------:R-:W-:Y:S01]  /*3710*/  MUFU.TANH R43, R43 ;  /* 0x0000002b002b7308 */ /* 0x000fe20000002400 */
[C---:B------:R-:W-:Y:S02]  /*3720*/  ISETP.GT.AND P1, PT, R2.reuse, 0x1, PT ;  /* 0x000000010200780c */ /* 0x040fe40003f24270 */
[----:B------:R-:W-:Y:S02]  /*3730*/  ISETP.GT.AND P0, PT, R2, 0x8, PT ;  /* 0x000000080200780c */ /* 0x000fe40003f04270 */
[----:B------:R-:W-:-:S02]  /*3740*/  FMNMX.FTZ R8, R19, R8, !PT ;  /* 0x0000000813087209 */ /* 0x000fc40007810000 */
[----:B------:R-:W-:Y:S01]  /*3750*/  FSEL R15, R64, -INF , P6 ;  /* 0xff800000400f7808 */ /* 0x000fe20003000000 */
[----:B------:R-:W-:Y:S01]  /*3760*/  MUFU.TANH R22, R22 ;  /* 0x0000001600167308 */ /* 0x000fe20000002400 */
[----:B------:R-:W-:Y:S02]  /*3770*/  FSEL R14, R48, -INF , P1 ;  /* 0xff800000300e7808 */ /* 0x000fe40000800000 */
[----:B------:R-:W-:Y:S02]  /*3780*/  FSEL R16, R58, -INF , P0 ;  /* 0xff8000003a107808 */ /* 0x000fe40000000000 */
[C---:B------:R-:W-:Y:S02]  /*3790*/  ISETP.GT.AND P6, PT, R2.reuse, 0x9, PT ;  /* 0x000000090200780c */ /* 0x040fe40003fc4270 */
[C---:B------:R-:W-:Y:S01]  /*37a0*/  ISETP.GT.AND P1, PT, R2.reuse, 0x10, PT ;  /* 0x000000100200780c */ /* 0x040fe20003f24270 */
[----:B------:R-:W-:Y:S01]  /*37b0*/  MUFU.TANH R20, R23 ;  /* 0x0000001700147308 */ /* 0x000fe20000002400 */
[----:B------:R-:W-:-:S02]  /*37c0*/  ISETP.GT.AND P0, PT, R2, 0x11, PT ;  /* 0x000000110200780c */ /* 0x000fc40003f04270 */
[----:B------:R-:W-:Y:S02]  /*37d0*/  FMNMX.FTZ R133, R28, R8, !PT ;  /* 0x000000081c857209 */ /* 0x000fe40007810000 */
[----:B------:R-:W-:Y:S02]  /*37e0*/  FSEL R18, R49, -INF , P6 ;  /* 0xff80000031127808 */ /* 0x000fe40003000000 */
[----:B------:R-:W-:Y:S01]  /*37f0*/  FSEL R29, R46, -INF , P1 ;  /* 0xff8000002e1d7808 */ /* 0x000fe20000800000 */
[----:B------:R3:W5:Y:S01]  /*3800*/  MUFU.TANH R8, R24 ;  /* 0x0000001800087308 */ /* 0x0007620000002400 */
[C---:B------:R-:W-:Y:S02]  /*3810*/  ISETP.GT.AND P6, PT, R2.reuse, 0x18, PT ;  /* 0x000000180200780c */ /* 0x040fe40003fc4270 */
[----:B------:R-:W-:Y:S02]  /*3820*/  ISETP.GT.AND P1, PT, R2, 0x19, PT ;  /* 0x000000190200780c */ /* 0x000fe40003f24270 */
[----:B------:R-:W-:-:S02]  /*3830*/  FMNMX.FTZ R133, R30, R133, !PT ;  /* 0x000000851e857209 */ /* 0x000fc40007810000 */
[----:B----4-:R-:W-:Y:S01]  /*3840*/  FSEL R44, R38, -INF , P6 ;  /* 0xff800000262c7808 */ /* 0x010fe20003000000 */
[----:B------:R-:W4:Y:S01]  /*3850*/  MUFU.TANH R34, R34 ;  /* 0x0000002200227308 */ /* 0x000f220000002400 */
[----:B------:R-:W-:Y:S01]  /*3860*/  FSEL R45, R39, -INF , P1 ;  /* 0xff800000272d7808 */ /* 0x000fe20000800000 */
[----:B------:R-:W-:Y:S01]  /*3870*/  BAR.SYNC.DEFER_BLOCKING 0x0 ;  /* 0x0000000000007b1d */ /* 0x000fe20000010000 */
[C---:B------:R-:W-:Y:S02]  /*3880*/  ISETP.GT.AND P6, PT, R5.reuse, 0x31, PT ;  /* 0x000000310500780c */ /* 0x040fe40003fc4270 */
[----:B------:R-:W-:Y:S02]  /*3890*/  FMNMX.FTZ R133, R100, R133, !PT ;  /* 0x0000008564857209 */ /* 0x000fe40007810000 */
[----:B------:R-:W-:Y:S01]  /*38a0*/  ISETP.GT.AND P1, PT, R5, 0x38, PT ;  /* 0x000000380500780c */ /* 0x000fe20003f24270 */
[----:B------:R-:W1:Y:S01]  /*38b0*/  MUFU.TANH R17, R17 ;  /* 0x0000001100117308 */ /* 0x000e620000002400 */
[----:B---3--:R-:W-:-:S02]  /*38c0*/  FSEL R24, R47, -INF , P0 ;  /* 0xff8000002f187808 */ /* 0x008fc40000000000 */
[----:B------:R-:W-:Y:S02]  /*38d0*/  ISETP.GT.AND P0, PT, R5, 0x30, PT ;  /* 0x000000300500780c */ /* 0x000fe40003f04270 */
[----:B------:R-:W-:Y:S02]  /*38e0*/  FMNMX.FTZ R133, R101, R133, !PT ;  /* 0x0000008565857209 */ /* 0x000fe40007810000 */
[----:B--2---:R-:W-:Y:S01]  /*38f0*/  FSEL R99, R32, -INF , P0 ;  /* 0xff80000020637808 */ /* 0x004fe20000000000 */
[----:B------:R-:W2:Y:S01]  /*3900*/  MUFU.TANH R10, R10 ;  /* 0x0000000a000a7308 */ /* 0x000ea20000002400 */
[----:B------:R-:W-:Y:S02]  /*3910*/  ISETP.GT.AND P0, PT, R5, 0x39, PT ;  /* 0x000000390500780c */ /* 0x000fe40003f04270 */
[----:B------:R-:W-:Y:S02]  /*3920*/  FMNMX.FTZ R5, R15, R14, !PT ;  /* 0x0000000e0f057209 */ /* 0x000fe40007810000 */
[----:B------:R-:W-:-:S02]  /*3930*/  FMNMX.FTZ R133, R103, R133, !PT ;  /* 0x0000008567857209 */ /* 0x000fc40007810000 */
[----:B------:R-:W-:Y:S01]  /*3940*/  FMNMX.FTZ R5, R16, R5, !PT ;  /* 0x0000000510057209 */ /* 0x000fe20007810000 */
[----:B------:R-:W3:Y:S01]  /*3950*/  MUFU.TANH R9, R9 ;  /* 0x0000000900097308 */ /* 0x000ee20000002400 */
[----:B------:R-:W-:Y:S02]  /*3960*/  FMNMX.FTZ R133, R102, R133, !PT ;  /* 0x0000008566857209 */ /* 0x000fe40007810000 */
[----:B------:R-:W-:Y:S02]  /*3970*/  FMNMX.FTZ R5, R18, R5, !PT ;  /* 0x0000000512057209 */ /* 0x000fe40007810000 */
[----:B-1----:R-:W-:Y:S02]  /*3980*/  FSEL R98, R33, -INF , P6 ;  /* 0xff80000021627808 */ /* 0x002fe40003000000 */
[----:B------:R-:W-:Y:S02]  /*3990*/  FMNMX.FTZ R5, R29, R5, !PT ;  /* 0x000000051d057209 */ /* 0x000fe40007810000 */
[----:B------:R-:W-:-:S02]  /*39a0*/  FMNMX.FTZ R133, R99, R133, !PT ;  /* 0x0000008563857209 */ /* 0x000fc40007810000 */
[----:B------:R-:W-:Y:S02]  /*39b0*/  FMNMX.FTZ R5, R24, R5, !PT ;  /* 0x0000000518057209 */ /* 0x000fe40007810000 */
[----:B-----5:R-:W-:Y:S02]  /*39c0*/  FSEL R97, R8, -INF , P1 ;  /* 0xff80000008617808 */ /* 0x020fe40000800000 */
[----:B------:R-:W-:Y:S02]  /*39d0*/  FMNMX.FTZ R133, R98, R133, !PT ;  /* 0x0000008562857209 */ /* 0x000fe40007810000 */
[----:B------:R-:W-:Y:S02]  /*39e0*/  ISETP.GT.AND P6, PT, R2, 0x20, PT ;  /* 0x000000200200780c */ /* 0x000fe40003fc4270 */
[----:B------:R-:W-:Y:S02]  /*39f0*/  FMNMX.FTZ R5, R44, R5, !PT ;  /* 0x000000052c057209 */ /* 0x000fe40007810000 */
[----:B------:R-:W-:-:S02]  /*3a00*/  FSEL R96, R25, -INF , P0 ;  /* 0xff80000019607808 */ /* 0x000fc40000000000 */
[----:B------:R-:W-:Y:S02]  /*3a10*/  FMNMX.FTZ R133, R97, R133, !PT ;  /* 0x0000008561857209 */ /* 0x000fe40007810000 */
[----:B------:R-:W-:Y:S02]  /*3a20*/  ISETP.GT.AND P1, PT, R2, 0x21, PT ;  /* 0x000000210200780c */ /* 0x000fe40003f24270 */
[----:B------:R-:W-:Y:S02]  /*3a30*/  FSEL R85, R42, -INF , P6 ;  /* 0xff8000002a557808 */ /* 0x000fe40003000000 */
[----:B------:R-:W-:Y:S02]  /*3a40*/  FMNMX.FTZ R5, R45, R5, !PT ;  /* 0x000000052d057209 */ /* 0x000fe40007810000 */
[----:B------:R-:W-:Y:S02]  /*3a50*/  FMNMX.FTZ R133, R96, R133, !PT ;  /* 0x0000008560857209 */ /* 0x000fe40007810000 */
[----:B------:R-:W-:-:S02]  /*3a60*/  ISETP.GT.AND P0, PT, R2, 0x28, PT ;  /* 0x000000280200780c */ /* 0x000fc40003f04270 */
[----:B------:R-:W-:Y:S01]  /*3a70*/  FSEL R84, R43, -INF , P1 ;  /* 0xff8000002b547808 */ /* 0x000fe20000800000 */
[----:B------:R-:W1:Y:S01]  /*3a80*/  SHFL.BFLY PT, R8, R133, 0x2, 0x1f ;  /* 0x0c401f0085087f89 */ /* 0x000e6200000e0000 */
[----:B------:R-:W-:Y:S02]  /*3a90*/  FMNMX.FTZ R5, R85, R5, !PT ;  /* 0x0000000555057209 */ /* 0x000fe40007810000 */
[----:B------:R-:W-:Y:S02]  /*3aa0*/  ISETP.GT.AND P1, PT, R2, 0x29, PT ;  /* 0x000000290200780c */ /* 0x000fe40003f24270 */
[----:B------:R-:W-:Y:S02]  /*3ab0*/  FSEL R87, R22, -INF , P0 ;  /* 0xff80000016577808 */ /* 0x000fe40000000000 */
[----:B------:R-:W-:Y:S02]  /*3ac0*/  FMNMX.FTZ R5, R84, R5, !PT ;  /* 0x0000000554057209 */ /* 0x000fe40007810000 */
[----:B------:R-:W-:-:S02]  /*3ad0*/  ISETP.GT.AND P0, PT, R2, 0x30, PT ;  /* 0x000000300200780c */ /* 0x000fc40003f04270 */
[----:B------:R-:W-:Y:S02]  /*3ae0*/  FSEL R86, R20, -INF , P1 ;  /* 0xff80000014567808 */ /* 0x000fe40000800000 */
[----:B------:R-:W-:Y:S02]  /*3af0*/  FMNMX.FTZ R5, R87, R5, !PT ;  /* 0x0000000557057209 */ /* 0x000fe40007810000 */
[----:B------:R-:W-:Y:S02]  /*3b00*/  ISETP.GT.AND P1, PT, R2, 0x31, PT ;  /* 0x000000310200780c */ /* 0x000fe40003f24270 */
[----:B----4-:R-:W-:Y:S02]  /*3b10*/  FSEL R93, R34, -INF , P0 ;  /* 0xff800000225d7808 */ /* 0x010fe40000000000 */
[----:B------:R-:W-:Y:S02]  /*3b20*/  FMNMX.FTZ R5, R86, R5, !PT ;  /* 0x0000000556057209 */ /* 0x000fe40007810000 */
[----:B------:R-:W-:-:S02]  /*3b30*/  ISETP.GT.AND P0, PT, R2, 0x38, PT ;  /* 0x000000380200780c */ /* 0x000fc40003f04270 */
[----:B------:R-:W-:Y:S02]  /*3b40*/  FSEL R92, R17, -INF , P1 ;  /* 0xff800000115c7808 */ /* 0x000fe40000800000 */
[----:B------:R-:W-:Y:S02]  /*3b50*/  FMNMX.FTZ R5, R93, R5, !PT ;  /* 0x000000055d057209 */ /* 0x000fe40007810000 */
[----:B------:R-:W-:Y:S02]  /*3b60*/  ISETP.GT.AND P1, PT, R2, 0x39, PT ;  /* 0x000000390200780c */ /* 0x000fe40003f24270 */
[----:B--2---:R-:W-:Y:S02]  /*3b70*/  FSEL R125, R10, -INF , P0 ;  /* 0xff8000000a7d7808 */ /* 0x004fe40000000000 */
[----:B------:R-:W-:Y:S02]  /*3b80*/  FMNMX.FTZ R2, R92, R5, !PT ;  /* 0x000000055c027209 */ /* 0x000fe40007810000 */
[----:B---3--:R-:W-:-:S02]  /*3b90*/  FSEL R50, R9, -INF , P1 ;  /* 0xff80000009327808 */ /* 0x008fc40000800000 */
[----:B------:R-:W-:Y:S02]  /*3ba0*/  FMNMX.FTZ R2, R125, R2, !PT ;  /* 0x000000027d027209 */ /* 0x000fe40007810000 */
[----:B-1----:R-:W-:Y:S02]  /*3bb0*/  FMNMX.FTZ R133, R133, R8, !PT ;  /* 0x0000000885857209 */ /* 0x002fe40007810000 */
[----:B------:R-:W-:Y:S02]  /*3bc0*/  FMNMX.FTZ R2, R50, R2, !PT ;  /* 0x0000000232027209 */ /* 0x000fe40007810000 */
[----:B------:R-:W-:Y:S01]  /*3bd0*/  PLOP3.LUT P0, PT, PT, PT, UP0, 0x80, 0x0 ;  /* 0x000000000000781c */ /* 0x000fe20003f0f008 */
[----:B------:R-:W1:Y:S01]  /*3be0*/  SHFL.BFLY PT, R5, R133, 0x1, 0x1f ;  /* 0x0c201f0085057f89 */ /* 0x000e6200000e0000 */
[----:B------:R-:W-:-:S03]  /*3bf0*/  MOV R10, UR16 ;  /* 0x00000010000a7c02 */ /* 0x000fc60008000f00 */
[----:B------:R-:W2:Y:S08]  /*3c00*/  SHFL.BFLY PT, R132, R2, 0x2, 0x1f ;  /* 0x0c401f0002847f89 */ /* 0x000eb000000e0000 */
[----:B------:R-:W-:Y:S01]  /*3c10*/  @P0 IMAD.WIDE.U32 R8, R104, UR17, R108 ;  /* 0x0000001168080c25 */ /* 0x000fe2000f8e006c */
[----:B-1----:R-:W-:Y:S02]  /*3c20*/  FMNMX.FTZ R133, R133, R5, !PT ;  /* 0x0000000585857209 */ /* 0x002fe40007810000 */
[----:B--2---:R-:W-:-:S03]  /*3c30*/  FMNMX.FTZ R132, R2, R132, !PT ;  /* 0x0000008402847209 */ /* 0x004fc60007810000 */
[C---:B------:R-:W-:Y:S01]  /*3c40*/  FMUL.FTZ R5, R133.reuse, c[0x0][0x2d0] ;  /* 0x0000b40085057a20 */ /* 0x040fe20000410000 */
[----:B------:R-:W-:Y:S01]  /*3c50*/  FSETP.NEU.FTZ.AND P1, PT, R133, -INF , PT ;  /* 0xff8000008500780b */ /* 0x000fe20003f3d000 */
[----:B------:R-:W1:Y:S03]  /*3c60*/  SHFL.BFLY PT, R17, R132, 0x1, 0x1f ;  /* 0x0c201f0084117f89 */ /* 0x000e6600000e0000 */
[----:B------:R-:W-:Y:S02]  /*3c70*/  FSEL R2, R5, RZ, P1 ;  /* 0x000000ff05027208 */ /* 0x000fe40000800000 */
[----:B------:R-:W-:Y:S01]  /*3c80*/  @P0 IADD3 R5, R9, UR4, RZ ;  /* 0x0000000409050c10 */ /* 0x000fe2000fffe0ff */
[----:B------:R-:W-:Y:S02]  /*3c90*/  ULDC.64 UR4, c[0x0][0x2c8] ;  /* 0x0000b20000047ab9 */ /* 0x000fe40000000a00 */
[--C-:B------:R-:W-:Y:S01]  /*3ca0*/  FFMA.FTZ R6, R6, c[0x0][0x2d0], -R2.reuse ;  /* 0x0000b40006067a23 */ /* 0x100fe20000010802 */
[----:B------:R-:W-:Y:S01]  /*3cb0*/  UIMAD.WIDE.U32 UR8, UR6, UR4, URZ ;  /* 0x00000004060872a5 */ /* 0x000fe2000f8e003f */
[----:B------:R-:W-:-:S02]  /*3cc0*/  FFMA.FTZ R9, R7, c[0x0][0x2d0], -R2 ;  /* 0x0000b40007097a23 */ /* 0x000fc40000010802 */
[----:B------:R2:W-:Y:S04]  /*3cd0*/  MUFU.EX2 R82, R6 ;  /* 0x0000000600527308 */ /* 0x0005e80000000800 */
[----:B------:R-:W-:Y:S02]  /*3ce0*/  @UP1 UMOV UR7, UR9 ;  /* 0x0000000900071c82 */ /* 0x000fe40008000000 */
[----:B------:R-:W-:Y:S02]  /*3cf0*/  @UP1 USHF.R.U32.HI UR6, URZ, UR5, UR7 ;  /* 0x000000053f061299 */ /* 0x000fe40008011607 */
[----:B------:R3:W-:Y:S02]  /*3d00*/  MUFU.EX2 R81, R9 ;  /* 0x0000000900517308 */ /* 0x0007e40000000800 */
[----:B------:R-:W-:Y:S01]  /*3d10*/  UIADD3 UR6, UR6, UR10, -UR19 ;  /* 0x0000000a06067290 */ /* 0x000fe2000fffe813 */
[----:B-1----:R-:W-:-:S03]  /*3d20*/  FMNMX.FTZ R132, R132, R17, !PT ;  /* 0x0000001184847209 */ /* 0x002fc60007810000 */
[----:B------:R-:W-:Y:S01]  /*3d30*/  USHF.R.S32.HI UR4, URZ, 0x1f, UR6 ;  /* 0x0000001f3f047899 */ /* 0x000fe20008011406 */
[----:B--2---:R-:W-:-:S03]  /*3d40*/  @P0 LEA R6, P1, R8, c[0x0][0x1c8], 0x1 ;  /* 0x0000720008060a11 */ /* 0x004fc600078208ff */
[----:B------:R-:W-:Y:S01]  /*3d50*/  ULEA.HI UR4, UR4, UR6, URZ, 0x6 ;  /* 0x0000000604047291 */ /* 0x000fe2000f8f303f */
[----:B------:R-:W-:Y:S01]  /*3d60*/  @P0 LEA.HI.X R7, R8, c[0x0][0x1cc], R5, 0x1, P1 ;  /* 0x0000730008070a11 */ /* 0x000fe200008f0c05 */
[----:B------:R-:W-:Y:S02]  /*3d70*/  IMAD.U32 R8, RZ, RZ, UR16 ;  /* 0x00000010ff087e24 */ /* 0x000fe4000f8e00ff */
[----:B------:R-:W-:Y:S01]  /*3d80*/  FFMA.FTZ R5, R11, c[0x0][0x2d0], -R2 ;  /* 0x0000b4000b057a23 */ /* 0x000fe20000010802 */
[----:B------:R-:W-:Y:S01]  /*3d90*/  USHF.R.S32.HI UR9, URZ, 0x6, UR4 ;  /* 0x000000063f097899 */ /* 0x000fe20008011404 */
[----:B---3--:R-:W-:Y:S01]  /*3da0*/  IMAD.U32 R9, RZ, RZ, UR15 ;  /* 0x0000000fff097e24 */ /* 0x008fe2000f8e00ff */
[----:B------:R-:W-:Y:S01]  /*3db0*/  @P0 LEA R8, P1, R8, R6, 0x1 ;  /* 0x0000000608080211 */ /* 0x000fe200078208ff */
[----:B------:R1:W-:Y:S01]  /*3dc0*/  MUFU.EX2 R83, R5 ;  /* 0x0000000500537308 */ /* 0x0003e20000000800 */
[----:B------:R2:W-:Y:S01]  /*3dd0*/  @P0 LDGSTS.E.BYPASS.LTC128B.128 [R107+0x10100], [R6.64], !P5 ;  /* 0x10100000066b0fae */ /* 0x0005e2000e901d56 */
[----:B------:R-:W-:Y:S01]  /*3de0*/  UISETP.LT.AND UP0, UPT, URZ, UR9, UPT ;  /* 0x000000093f00728c */ /* 0x000fe2000bf01270 */
[----:B------:R-:W-:-:S02]  /*3df0*/  @P0 LEA.HI.X R9, R10, R7, R9, 0x1, P1 ;  /* 0x000000070a090211 */ /* 0x000fc400008f0c09 */
[----:B------:R-:W-:Y:S01]  /*3e00*/  FSETP.NEU.FTZ.AND P1, PT, R132, -INF , PT ;  /* 0xff8000008400780b */ /* 0x000fe20003f3d000 */
[----:B------:R2:W-:Y:S01]  /*3e10*/  @P0 LDGSTS.E.BYPASS.LTC128B.128 [R107+0x12100], [R6.64+0x80], !P4 ;  /* 0x12100080066b0fae */ /* 0x0005e2000e101d56 */
[----:B------:R-:W-:-:S03]  /*3e20*/  USEL UR9, URZ, UR9, !UP0 ;  /* 0x000000093f097287 */ /* 0x000fc6000c000000 */
[----:B------:R2:W-:Y:S01]  /*3e30*/  @P0 LDGSTS.E.BYPASS.LTC128B.128 [R107+0x14100], [R6.64+0x100], !P3 ;  /* 0x14100100066b0fae */ /* 0x0005e2000d901d56 */
[----:B------:R-:W-:-:S03]  /*3e40*/  UISETP.GE.AND UP0, UPT, UR17, UR9, UPT ;  /* 0x000000091100728c */ /* 0x000fc6000bf06270 */
[----:B------:R2:W-:Y:S01]  /*3e50*/  @P0 LDGSTS.E.BYPASS.LTC128B.128 [R107+0x16100], [R6.64+0x180], !P2 ;  /* 0x16100180066b0fae */ /* 0x0005e2000d101d56 */
[----:B-1----:R-:W-:Y:S02]  /*3e60*/  FFMA.FTZ R5, R12, c[0x0][0x2d0], -R2 ;  /* 0x0000b4000c057a23 */ /* 0x002fe40000010802 */
[----:B------:R-:W-:Y:S01]  /*3e70*/  FMUL.FTZ R12, R132, c[0x0][0x2d0] ;  /* 0x0000b400840c7a20 */ /* 0x000fe20000410000 */
[----:B------:R1:W-:Y:S01]  /*3e80*/  @P0 LDGSTS.E.BYPASS.LTC128B.128 [R107+0x11100], [R8.64], !P5 ;  /* 0x11100000086b0fae */ /* 0x0003e2000e901d56 */
[----:B------:R3:W4:Y:S03]  /*3e90*/  MUFU.EX2 R95, R5 ;  /* 0x00000005005f7308 */ /* 0x0007260000000800 */
[----:B------:R-:W-:Y:S01]  /*3ea0*/  FSEL R12, R12, RZ, P1 ;  /* 0x000000ff0c0c7208 */ /* 0x000fe20000800000 */
[----:B------:R1:W-:Y:S04]  /*3eb0*/  @P0 LDGSTS.E.BYPASS.LTC128B.128 [R107+0x13100], [R8.64+0x80], !P4 ;  /* 0x13100080086b0fae */ /* 0x0003e8000e101d56 */
[--C-:B------:R-:W-:Y:S01]  /*3ec0*/  FFMA.FTZ R3, R15, c[0x0][0x2d0], -R12.reuse ;  /* 0x0000b4000f037a23 */ /* 0x100fe2000001080c */
[----:B------:R1:W-:Y:S01]  /*3ed0*/  @P0 LDGSTS.E.BYPASS.LTC128B.128 [R107+0x15100], [R8.64+0x100], !P3 ;  /* 0x15100100086b0fae */ /* 0x0003e2000d901d56 */
[----:B------:R-:W-:-:S02]  /*3ee0*/  FFMA.FTZ R0, R44, c[0x0][0x2d0], -R12 ;  /* 0x0000b4002c007a23 */ /* 0x000fc4000001080c */
[----:B------:R5:W-:Y:S01]  /*3ef0*/  MUFU.EX2 R15, R3 ;  /* 0x00000003000f7308 */ /* 0x000be20000000800 */
[----:B------:R1:W-:Y:S01]  /*3f00*/  @P0 LDGSTS.E.BYPASS.LTC128B.128 [R107+0x17100], [R8.64+0x180], !P2 ;  /* 0x17100180086b0fae */ /* 0x0003e2000d101d56 */
[----:B------:R-:W-:Y:S01]  /*3f10*/  PLOP3.LUT P0, PT, PT, PT, UP0, 0x80, 0x0 ;  /* 0x000000000000781c */ /* 0x000fe20003f0f008 */
[----:B---3--:R-:W-:Y:S02]  /*3f20*/  FFMA.FTZ R5, R13, c[0x0][0x2d0], -R2 ;  /* 0x0000b4000d057a23 */ /* 0x008fe40000010802 */
[----:B------:R-:W3:Y:S01]  /*3f30*/  LDSM.16.MT88.4 R20, [R249+0x100] ;  /* 0x00010000f914783b */ /* 0x000ee20000004200 */
[----:B----4-:R-:W-:Y:S02]  /*3f40*/  F2FP.BF16.PACK_AB R10, R95, R83 ;  /* 0x000000535f0a723e */ /* 0x010fe400000010ff */
[----:B------:R2:W-:Y:S01]  /*3f50*/  MUFU.EX2 R106, R5 ;  /* 0x00000005006a7308 */ /* 0x0005e20000000800 */
[----:B------:R-:W-:Y:S04]  /*3f60*/  LDSM.16.MT88.4 R52, [R124+0x100] ;  /* 0x000100007c34783b */ /* 0x000fe80000004200 */
[----:B------:R-:W-:Y:S01]  /*3f70*/  LDSM.16.MT88.4 R32, [R250+0x900] ;  /* 0x00090000fa20783b */ /* 0x000fe20000004200 */
[----:B-----5:R-:W-:-:S03]  /*3f80*/  FFMA.FTZ R3, R14, c[0x0][0x2d0], -R12 ;  /* 0x0000b4000e037a23 */ /* 0x020fc6000001080c */
[----:B------:R-:W-:Y:S01]  /*3f90*/  LDSM.16.MT88.4 R36, [R249+0x900] ;  /* 0x00090000f924783b */ /* 0x000fe20000004200 */
[----:B------:R-:W-:Y:S01]  /*3fa0*/  IMAD.MOV.U32 R14, RZ, RZ, R50 ;  /* 0x000000ffff0e7224 */ /* 0x000fe200078e0032 */
[----:B------:R4:W5:Y:S02]  /*3fb0*/  MUFU.EX2 R13, R3 ;  /* 0x00000003000d7308 */ /* 0x0009640000000800 */
[----:B------:R-:W-:Y:S04]  /*3fc0*/  LDSM.16.MT88.4 R72, [R124+0x900] ;  /* 0x000900007c48783b */ /* 0x000fe80000004200 */
[----:B--2---:R-:W2:Y:S01]  /*3fd0*/  LDSM.16.MT88.4 R4, [R250+0x100] ;  /* 0x00010000fa04783b */ /* 0x004ea20000004200 */
[----:B-1----:R-:W-:Y:S01]  /*3fe0*/  F2FP.BF16.PACK_AB R8, R81, R82 ;  /* 0x000000525108723e */ /* 0x002fe200000010ff */
[----:B------:R1:W-:Y:S02]  /*3ff0*/  MUFU.EX2 R107, R0 ;  /* 0x00000000006b7308 */ /* 0x0003e40000000800 */
[----:B------:R-:W-:Y:S04]  /*4000*/  LDSM.16.MT88.4 R68, [R250+0x2100] ;  /* 0x00210000fa44783b */ /* 0x000fe80000004200 */
[----:B------:R-:W-:Y:S01]  /*4010*/  LDSM.16.MT88.4 R60, [R249+0x2100] ;  /* 0x00210000f93c783b */ /* 0x000fe20000004200 */
[----:B----4-:R-:W-:Y:S01]  /*4020*/  FFMA.FTZ R3, R16, c[0x0][0x2d0], -R12 ;  /* 0x0000b40010037a23 */ /* 0x010fe2000001080c */
[----:B-----5:R-:W-:-:S02]  /*4030*/  F2FP.BF16.PACK_AB R9, R13, R15 ;  /* 0x0000000f0d09723e */ /* 0x020fc400000010ff */
[----:B------:R-:W-:Y:S01]  /*4040*/  LDSM.16.MT88.4 R76, [R124+0x2100] ;  /* 0x002100007c4c783b */ /* 0x000fe20000004200 */
[----:B------:R4:W-:Y:S03]  /*4050*/  MUFU.EX2 R80, R3 ;  /* 0x0000000300507308 */ /* 0x0009e60000000800 */
[----:B------:R-:W0:Y:S01]  /*4060*/  LDGDEPBAR ;  /* 0x00000000000079af */ /* 0x000e220000000000 */
[----:B-1----:R-:W-:-:S03]  /*4070*/  FFMA.FTZ R0, R45, c[0x0][0x2d0], -R12 ;  /* 0x0000b4002d007a23 */ /* 0x002fc6000001080c */
[----:B------:R-:W-:Y:S01]  /*4080*/  LDSM.16.MT88.4 R44, [R249+0x2900] ;  /* 0x00290000f92c783b */ /* 0x000fe20000004200 */
[----:B------:R-:W-:Y:S01]  /*4090*/  MUFU.EX2 R126, R0 ;  /* 0x00000000007e7308 */ /* 0x000fe20000000800 */
[----:B----4-:R-:W-:-:S07]  /*40a0*/  FFMA.FTZ R3, R18, c[0x0][0x2d0], -R12 ;  /* 0x0000b40012037a23 */ /* 0x010fce000001080c */
[----:B------:R1:W4:Y:S02]  /*40b0*/  MUFU.EX2 R135, R3 ;  /* 0x0000000300877308 */ /* 0x0003240000000800 */
[----:B-1----:R-:W-:Y:S01]  /*40c0*/  FFMA.FTZ R3, R19, c[0x0][0x2d0], -R2 ;  /* 0x0000b40013037a23 */ /* 0x002fe20000010802 */
[----:B----4-:R-:W-:-:S05]  /*40d0*/  F2FP.BF16.PACK_AB R11, R135, R80 ;  /* 0x00000050870b723e */ /* 0x010fca00000010ff */
[----:B------:R1:W-:Y:S02]  /*40e0*/  MUFU.EX2 R108, R3 ;  /* 0x00000003006c7308 */ /* 0x0003e40000000800 */
[C---:B---3--:R-:W-:Y:S08]  /*40f0*/  HMMA.16816.F32.BF16 R40, R8.reuse, R22, RZ ;  /* 0x000000160828723c */ /* 0x048ff000000418ff */
[----:B------:R-:W-:Y:S01]  /*4100*/  HMMA.16816.F32.BF16 R48, R8, R20, RZ ;  /* 0x000000140830723c */ /* 0x000fe200000418ff */
[----:B-1----:R-:W-:-:S04]  /*4110*/  FFMA.FTZ R3, R28, c[0x0][0x2d0], -R2 ;  /* 0x0000b4001c037a23 */ /* 0x002fc80000010802 */
[----:B------:R1:W-:Y:S03]  /*4120*/  MUFU.EX2 R88, R3 ;  /* 0x0000000300587308 */ /* 0x0003e60000000800 */
[C---:B--2---:R-:W-:Y:S07]  /*4130*/  HMMA.16816.F32.BF16 R20, R8.reuse, R6, RZ ;  /* 0x000000060814723c */ /* 0x044fee00000418ff */
[----:B------:R-:W-:Y:S01]  /*4140*/  F2FP.BF16.PACK_AB R7, R126, R107 ;  /* 0x0000006b7e07723e */ /* 0x000fe200000010ff */
[----:B------:R-:W-:Y:S01]  /*4150*/  HMMA.16816.F32.BF16 R16, R8, R52, RZ ;  /* 0x000000340810723c */ /* 0x000fe200000418ff */
[----:B-1----:R-:W-:-:S07]  /*4160*/  FFMA.FTZ R3, R30, c[0x0][0x2d0], -R2 ;  /* 0x0000b4001e037a23 */ /* 0x002fce0000010802 */
[----:B------:R-:W-:Y:S01]  /*4170*/  HMMA.16816.F32.BF16 R64, R8, R54, RZ ;  /* 0x000000360840723c */ /* 0x000fe200000418ff */
[----:B------:R1:W2:Y:S02]  /*4180*/  MUFU.EX2 R94, R3 ;  /* 0x00000003005e7308 */ /* 0x0002a40000000800 */
[--C-:B-1----:R-:W-:Y:S01]  /*4190*/  FFMA.FTZ R3, R29, c[0x0][0x2d0], -R12.reuse ;  /* 0x0000b4001d037a23 */ /* 0x102fe2000001080c */
[----:B--2---:R-:W-:Y:S01]  /*41a0*/  F2FP.BF16.PACK_AB R6, R94, R88 ;  /* 0x000000585e06723e */ /* 0x004fe200000010ff */
[----:B------:R-:W1:Y:S04]  /*41b0*/  LDSM.16.MT88.4 R28, [R252+0x100] ;  /* 0x00010000fc1c783b */ /* 0x000e680000004200 */
[----:B------:R2:W-:Y:S02]  /*41c0*/  MUFU.EX2 R90, R3 ;  /* 0x00000003005a7308 */ /* 0x0005e40000000800 */
[----:B--2---:R-:W-:-:S02]  /*41d0*/  FFMA.FTZ R3, R24, c[0x0][0x2d0], -R12 ;  /* 0x0000b40018037a23 */ /* 0x004fc4000001080c */
[C---:B------:R-:W-:Y:S04]  /*41e0*/  HMMA.16816.F32.BF16 R24, R8.reuse, R4, RZ ;  /* 0x000000040818723c */ /* 0x040fe800000418ff */
[----:B------:R-:W2:Y:S03]  /*41f0*/  MUFU.EX2 R109, R3 ;  /* 0x00000003006d7308 */ /* 0x000ea60000000800 */
[----:B------:R-:W-:Y:S02]  /*4200*/  F2FP.BF16.PACK_AB R4, R108, R106 ;  /* 0x0000006a6c04723e */ /* 0x000fe400000010ff */
[----:B--2---:R-:W-:Y:S01]  /*4210*/  F2FP.BF16.PACK_AB R5, R109, R90 ;  /* 0x0000005a6d05723e */ /* 0x004fe200000010ff */
[----:B-1----:R-:W-:Y:S11]  /*4220*/  HMMA.16816.F32.BF16 R52, R8, R28, RZ ;  /* 0x0000001c0834723c */ /* 0x002ff600000418ff */
[----:B------:R-:W-:Y:S03]  /*4230*/  @!UPT UIADD3 URZ, URZ, URZ, URZ ;  /* 0x0000003f3f3ff290 */ /* 0x000fe6000fffe03f */
[C---:B------:R-:W-:Y:S08]  /*4240*/  HMMA.16816.F32.BF16 R56, R4.reuse, R32, R24 ;  /* 0x000000200438723c */ /* 0x040ff00000041818 */
[C---:B------:R-:W-:Y:S01]  /*4250*/  HMMA.16816.F32.BF16 R148, R4.reuse, R38, R40 ;  /* 0x000000260494723c */ /* 0x040fe20000041828 */
[----:B------:R-:W1:Y:S07]  /*4260*/  LDSM.16.MT88.4 R40, [R250+0x2900] ;  /* 0x00290000fa28783b */ /* 0x000e6e0000004200 */
[C---:B------:R-:W-:Y:S08]  /*4270*/  HMMA.16816.F32.BF16 R16, R4.reuse, R72, R16 ;  /* 0x000000480410723c */ /* 0x040ff00000041810 */
[----:B------:R-:W-:Y:S01]  /*4280*/  MOV R114, R58 ;  /* 0x0000003a00727202 */ /* 0x000fe20000000f00 */
[----:B------:R-:W-:Y:S01]  /*4290*/  IMAD.MOV.U32 R113, RZ, RZ, R59 ;  /* 0x000000ffff717224 */ /* 0x000fe200078e003b */
[----:B------:R-:W-:Y:S01]  /*42a0*/  HMMA.16816.F32.BF16 R140, R4, R36, R48 ;  /* 0x00000024048c723c */ /* 0x000fe20000041830 */
[----:B------:R-:W-:Y:S01]  /*42b0*/  IMAD.MOV.U32 R111, RZ, RZ, R56 ;  /* 0x000000ffff6f7224 */ /* 0x000fe200078e0038 */
[----:B------:R-:W-:Y:S01]  /*42c0*/  LDSM.16.MT88.4 R48, [R252+0x900] ;  /* 0x00090000fc30783b */ /* 0x000fe20000004200 */
[----:B------:R-:W-:-:S03]  /*42d0*/  IMAD.MOV.U32 R110, RZ, RZ, R57 ;  /* 0x000000ffff6e7224 */ /* 0x000fc600078e0039 */
[----:B------:R-:W2:Y:S02]  /*42e0*/  LDSM.16.MT88.4 R56, [R124+0x2900] ;  /* 0x002900007c38783b */ /* 0x000ea40000004200 */
[----:B------:R-:W-:Y:S06]  /*42f0*/  HMMA.16816.F32.BF16 R156, R4, R34, R20 ;  /* 0x00000022049c723c */ /* 0x000fec0000041814 */
[----:B------:R-:W-:Y:S01]  /*4300*/  IMAD.MOV.U32 R134, RZ, RZ, R16 ;  /* 0x000000ffff867224 */ /* 0x000fe200078e0010 */
[----:B------:R-:W-:Y:S01]  /*4310*/  MOV R0, R19 ;  /* 0x0000001300007202 */ /* 0x000fe20000000f00 */
[----:B------:R-:W-:Y:S01]  /*4320*/  HMMA.16816.F32.BF16 R36, R8, R30, RZ ;  /* 0x0000001e0824723c */ /* 0x000fe200000418ff */
[----:B------:R-:W-:-:S02]  /*4330*/  IMAD.MOV.U32 R127, RZ, RZ, R17 ;  /* 0x000000ffff7f7224 */ /* 0x000fc400078e0011 */
[----:B------:R-:W-:-:S05]  /*4340*/  IMAD.MOV.U32 R3, RZ, RZ, R18 ;  /* 0x000000ffff037224 */ /* 0x000fca00078e0012 */
[C---:B------:R-:W-:Y:S08]  /*4350*/  HMMA.16816.F32.BF16 R24, R8.reuse, R68, RZ ;  /* 0x000000440818723c */ /* 0x040ff000000418ff */
[C---:B------:R-:W-:Y:S01]  /*4360*/  HMMA.16816.F32.BF16 R20, R8.reuse, R70, RZ ;  /* 0x000000460814723c */ /* 0x040fe200000418ff */
[----:B------:R-:W3:Y:S07]  /*4370*/  LDSM.16.MT88.4 R68, [R252+0x2100] ;  /* 0x00210000fc44783b */ /* 0x000eee0000004200 */
[C---:B------:R-:W-:Y:S08]  /*4380*/  HMMA.16816.F32.BF16 R28, R8.reuse, R62, RZ ;  /* 0x0000003e081c723c */ /* 0x040ff000000418ff */
[----:B------:R-:W-:Y:S08]  /*4390*/  HMMA.16816.F32.BF16 R32, R8, R60, RZ ;  /* 0x0000003c0820723c */ /* 0x000ff000000418ff */
[----:B------:R-:W-:Y:S01]  /*43a0*/  HMMA.16816.F32.BF16 R164, R4, R74, R64 ;  /* 0x0000004a04a4723c */ /* 0x000fe20000041840 */
[----:B------:R-:W4:Y:S07]  /*43b0*/  LDSM.16.MT88.4 R64, [R249+0x4100] ;  /* 0x00410000f940783b */ /* 0x000f2e0000004200 */
[C---:B------:R-:W-:Y:S08]  /*43c0*/  HMMA.16816.F32.BF16 R16, R8.reuse, R76, RZ ;  /* 0x0000004c0810723c */ /* 0x040ff000000418ff */
[----:B------:R-:W-:Y:S08]  /*43d0*/  HMMA.16816.F32.BF16 R60, R8, R78, RZ ;  /* 0x0000004e083c723c */ /* 0x000ff000000418ff */
[C---:B-1----:R-:W-:Y:S01]  /*43e0*/  HMMA.16816.F32.BF16 R184, R4.reuse, R40, R24 ;  /* 0x0000002804b8723c */ /* 0x042fe20000041818 */
[----:B------:R-:W1:Y:S07]  /*43f0*/  LDSM.16.MT88.4 R24, [R252+0x2900] ;  /* 0x00290000fc18783b */ /* 0x000e6e0000004200 */
[C---:B------:R-:W-:Y:S01]  /*4400*/  HMMA.16816.F32.BF16 R72, R4.reuse, R46, R28 ;  /* 0x0000002e0448723c */ /* 0x040fe2000004181c */
[----:B------:R-:W5:Y:S07]  /*4410*/  LDSM.16.MT88.4 R28, [R250+0x4100] ;  /* 0x00410000fa1c783b */ /* 0x000f6e0000004200 */
[C---:B------:R-:W-:Y:S01]  /*4420*/  HMMA.16816.F32.BF16 R188, R4.reuse, R44, R32 ;  /* 0x0000002c04bc723c */ /* 0x040fe20000041820 */
[----:B------:R-:W1:Y:S07]  /*4430*/  LDSM.16.MT88.4 R44, [R249+0x4900] ;  /* 0x00490000f92c783b */ /* 0x000e6e0000004200 */
[C---:B--2---:R-:W-:Y:S08]  /*4440*/  HMMA.16816.F32.BF16 R180, R4.reuse, R56, R16 ;  /* 0x0000003804b4723c */ /* 0x044ff00000041810 */
[C---:B------:R-:W-:Y:S01]  /*4450*/  HMMA.16816.F32.BF16 R160, R4.reuse, R58, R60 ;  /* 0x0000003a04a0723c */ /* 0x040fe2000004183c */
[----:B------:R-:W2:Y:S04]  /*4460*/  LDSM.16.MT88.4 R56, [R124+0x4100] ;  /* 0x004100007c38783b */ /* 0x000ea80000004200 */
[----:B------:R-:W-:Y:S03]  /*4470*/  LDSM.16.MT88.4 R60, [R252+0x4100] ;  /* 0x00410000fc3c783b */ /* 0x000fe60000004200 */
[----:B------:R-:W-:Y:S01]  /*4480*/  HMMA.16816.F32.BF16 R76, R4, R42, R20 ;  /* 0x0000002a044c723c */ /* 0x000fe20000041814 */
[----:B------:R-:W1:Y:S07]  /*4490*/  LDSM.16.MT88.4 R40, [R250+0x4900] ;  /* 0x00490000fa28783b */ /* 0x000e6e0000004200 */
[C---:B---3--:R-:W-:Y:S07]  /*44a0*/  HMMA.16816.F32.BF16 R20, R8.reuse, R68, RZ ;  /* 0x000000440814723c */ /* 0x048fee00000418ff */
[----:B------:R-:W-:Y:S01]  /*44b0*/  IMAD.MOV.U32 R69, RZ, RZ, R95 ;  /* 0x000000ffff457224 */ /* 0x000fe200078e005f */
[----:B------:R-:W-:Y:S01]  /*44c0*/  HMMA.16816.F32.BF16 R16, R8, R70, RZ ;  /* 0x000000460810723c */ /* 0x000fe200000418ff */
[----:B------:R-:W-:-:S06]  /*44d0*/  IMAD.MOV.U32 R68, RZ, RZ, R94 ;  /* 0x000000ffff447224 */ /* 0x000fcc00078e005e */
[----:B------:R-:W-:Y:S01]  /*44e0*/  IMAD.MOV.U32 R70, RZ, RZ, R93 ;  /* 0x000000ffff467224 */ /* 0x000fe200078e005d */
[----:B------:R-:W-:Y:S01]  /*44f0*/  HMMA.16816.F32.BF16 R176, R4, R50, R36 ;  /* 0x0000003204b0723c */ /* 0x000fe20000041824 */
[----:B------:R-:W-:-:S07]  /*4500*/  IMAD.MOV.U32 R71, RZ, RZ, R105 ;  /* 0x000000ffff477224 */ /* 0x000fce00078e0069 */
[C---:B----4-:R-:W-:Y:S08]  /*4510*/  HMMA.16816.F32.BF16 R36, R8.reuse, R64, RZ ;  /* 0x000000400824723c */ /* 0x050ff000000418ff */
[----:B------:R-:W-:Y:S01]  /*4520*/  HMMA.16816.F32.BF16 R32, R8, R66, RZ ;  /* 0x000000420820723c */ /* 0x000fe200000418ff */
[----:B------:R-:W3:Y:S07]  /*4530*/  LDSM.16.MT88.4 R64, [R249+0x6100] ;  /* 0x00610000f940783b */ /* 0x000eee0000004200 */
[C---:B------:R-:W-:Y:S01]  /*4540*/  HMMA.16816.F32.BF16 R116, R4.reuse, R48, R52 ;  /* 0x000000300474723c */ /* 0x040fe20000041834 */
[----:B------:R-:W4:Y:S04]  /*4550*/  LDSM.16.MT88.4 R52, [R124+0x4900] ;  /* 0x004900007c34783b */ /* 0x000f280000004200 */
[----:B------:R-:W-:Y:S03]  /*4560*/  LDSM.16.MT88.4 R48, [R252+0x4900] ;  /* 0x00490000fc30783b */ /* 0x000fe60000004200 */
[C---:B-1----:R-:W-:Y:S08]  /*4570*/  HMMA.16816.F32.BF16 R152, R4.reuse, R24, R20 ;  /* 0x000000180498723c */ /* 0x042ff00000041814 */
[----:B------:R-:W-:Y:S08]  /*4580*/  HMMA.16816.F32.BF16 R144, R4, R26, R16 ;  /* 0x0000001a0490723c */ /* 0x000ff00000041810 */
[----:B-----5:R-:W-:Y:S01]  /*4590*/  HMMA.16816.F32.BF16 R20, R8, R28, RZ ;  /* 0x0000001c0814723c */ /* 0x020fe200000418ff */
[----:B------:R-:W-:-:S02]  /*45a0*/  IMAD.MOV.U32 R112, RZ, RZ, R116 ;  /* 0x000000ffff707224 */ /* 0x000fc400078e0074 */
[----:B------:R-:W-:Y:S02]  /*45b0*/  IMAD.MOV.U32 R104, RZ, RZ, R117 ;  /* 0x000000ffff687224 */ /* 0x000fe400078e0075 */
[----:B------:R-:W-:Y:S02]  /*45c0*/  IMAD.MOV.U32 R91, RZ, RZ, R119 ;  /* 0x000000ffff5b7224 */ /* 0x000fe400078e0077 */
[----:B------:R-:W-:Y:S01]  /*45d0*/  IMAD.MOV.U32 R89, RZ, RZ, R118 ;  /* 0x000000ffff597224 */ /* 0x000fe200078e0076 */
[----:B------:R-:W-:Y:S08]  /*45e0*/  HMMA.16816.F32.BF16 R16, R8, R30, RZ ;  /* 0x0000001e0810723c */ /* 0x000ff000000418ff */
[C---:B------:R-:W-:Y:S01]  /*45f0*/  HMMA.16816.F32.BF16 R136, R4.reuse, R44, R36 ;  /* 0x0000002c0488723c */ /* 0x040fe20000041824 */
[----:B------:R-:W-:Y:S07]  /*4600*/  LDSM.16.MT88.4 R36, [R250+0x6100] ;  /* 0x00610000fa24783b */ /* 0x000fee0000004200 */
[----:B------:R-:W-:Y:S01]  /*4610*/  HMMA.16816.F32.BF16 R120, R4, R46, R32 ;  /* 0x0000002e0478723c */ /* 0x000fe20000041820 */
[----:B------:R-:W1:Y:S07]  /*4620*/  LDSM.16.MT88.4 R44, [R249+0x6900] ;  /* 0x00690000f92c783b */ /* 0x000e6e0000004200 */
[C---:B--2---:R-:W-:Y:S07]  /*4630*/  HMMA.16816.F32.BF16 R28, R8.reuse, R58, RZ ;  /* 0x0000003a081c723c */ /* 0x044fee00000418ff */
[----:B------:R-:W-:Y:S01]  /*4640*/  IMAD.MOV.U32 R58, RZ, RZ, R109 ;  /* 0x000000ffff3a7224 */ /* 0x000fe200078e006d */
[----:B------:R-:W-:Y:S01]  /*4650*/  HMMA.16816.F32.BF16 R32, R8, R56, RZ ;  /* 0x000000380820723c */ /* 0x000fe200000418ff */
[----:B------:R-:W-:-:S06]  /*4660*/  IMAD.MOV.U32 R59, RZ, RZ, R108 ;  /* 0x000000ffff3b7224 */ /* 0x000fcc00078e006c */
[----:B------:R-:W-:Y:S01]  /*4670*/  IMAD.MOV.U32 R56, RZ, RZ, R111 ;  /* 0x000000ffff387224 */ /* 0x000fe200078e006f */
[----:B------:R-:W-:Y:S01]  /*4680*/  HMMA.16816.F32.BF16 R128, R4, R40, R20 ;  /* 0x000000280480723c */ /* 0x000fe20000041814 */
[----:B------:R-:W-:-:S06]  /*4690*/  IMAD.MOV.U32 R57, RZ, RZ, R110 ;  /* 0x000000ffff397224 */ /* 0x000fcc00078e006e */
[----:B------:R-:W-:Y:S01]  /*46a0*/  IMAD.MOV.U32 R40, RZ, RZ, R114 ;  /* 0x000000ffff287224 */ /* 0x000fe200078e0072 */
[----:B------:R-:W-:Y:S01]  /*46b0*/  HMMA.16816.F32.BF16 R116, R4, R42, R16 ;  /* 0x0000002a0474723c */ /* 0x000fe20000041810 */
[----:B------:R-:W-:-:S06]  /*46c0*/  IMAD.MOV.U32 R41, RZ, RZ, R104 ;  /* 0x000000ffff297224 */ /* 0x000fcc00078e0068 */
[----:B------:R-:W-:Y:S01]  /*46d0*/  IMAD.MOV.U32 R42, RZ, RZ, R113 ;  /* 0x000000ffff2a7224 */ /* 0x000fe200078e0071 */
[----:B------:R-:W-:Y:S01]  /*46e0*/  HMMA.16816.F32.BF16 R20, R8, R62, RZ ;  /* 0x0000003e0814723c */ /* 0x000fe200000418ff */
[----:B------:R-:W-:-:S06]  /*46f0*/  MOV R43, R112 ;  /* 0x00000070002b7202 */ /* 0x000fcc0000000f00 */
[----:B------:R-:W-:Y:S01]  /*4700*/  IMAD.MOV.U32 R62, RZ, RZ, R91 ;  /* 0x000000ffff3e7224 */ /* 0x000fe200078e005b */
[----:B---3--:R-:W-:Y:S01]  /*4710*/  HMMA.16816.F32.BF16 R16, R8, R64, RZ ;  /* 0x000000400810723c */ /* 0x008fe200000418ff */
[----:B------:R-:W-:-:S06]  /*4720*/  MOV R63, R106 ;  /* 0x0000006a003f7202 */ /* 0x000fcc0000000f00 */
[----:B------:R-:W-:Y:S01]  /*4730*/  MOV R64, R90 ;  /* 0x0000005a00407202 */ /* 0x000fe20000000f00 */
[----:B----4-:R-:W-:Y:S01]  /*4740*/  HMMA.16816.F32.BF16 R108, R4, R54, R28 ;  /* 0x00000036046c723c */ /* 0x010fe2000004181c */
[----:B------:R-:W2:Y:S01]  /*4750*/  LDSM.16.MT88.4 R28, [R250+0x6900] ;  /* 0x00690000fa1c783b */ /* 0x000ea20000004200 */
[----:B------:R-:W-:-:S06]  /*4760*/  IMAD.MOV.U32 R65, RZ, RZ, R89 ;  /* 0x000000ffff417224 */ /* 0x000fcc00078e0059 */
[----:B------:R-:W-:Y:S07]  /*4770*/  HMMA.16816.F32.BF16 R112, R4, R52, R32 ;  /* 0x000000340470723c */ /* 0x000fee0000041820 */
[----:B------:R-:W-:Y:S01]  /*4780*/  IMAD.MOV.U32 R35, RZ, RZ, R88 ;  /* 0x000000ffff237224 */ /* 0x000fe200078e0058 */
[----:B------:R-:W-:Y:S07]  /*4790*/  HMMA.16816.F32.BF16 R24, R8, R60, RZ ;  /* 0x0000003c0818723c */ /* 0x000fee00000418ff */
[----:B------:R-:W-:Y:S01]  /*47a0*/  IMAD.MOV.U32 R61, RZ, RZ, R92 ;  /* 0x000000ffff3d7224 */ /* 0x000fe200078e005c */
[----:B-1----:R-:W-:Y:S01]  /*47b0*/  HMMA.16816.F32.BF16 R88, R4, R44, R16 ;  /* 0x0000002c0458723c */ /* 0x002fe20000041810 */
[----:B------:R-:W-:-:S06]  /*47c0*/  IMAD.MOV.U32 R60, RZ, RZ, R107 ;  /* 0x000000ffff3c7224 */ /* 0x000fcc00078e006b */
[----:B------:R-:W-:Y:S01]  /*47d0*/  IMAD.MOV.U32 R45, RZ, RZ, R35 ;  /* 0x000000ffff2d7224 */ /* 0x000fe200078e0023 */
[----:B------:R-:W-:Y:S01]  /*47e0*/  HMMA.16816.F32.BF16 R92, R4, R50, R20 ;  /* 0x00000032045c723c */ /* 0x000fe20000041814 */
[----:B------:R-:W1:Y:S01]  /*47f0*/  LDSM.16.MT88.4 R32, [R124+0x6100] ;  /* 0x006100007c20783b */ /* 0x000e620000004200 */
[----:B------:R-:W-:-:S06]  /*4800*/  IMAD.MOV.U32 R44, RZ, RZ, R58 ;  /* 0x000000ffff2c7224 */ /* 0x000fcc00078e003a */
[C---:B------:R-:W-:Y:S07]  /*4810*/  HMMA.16816.F32.BF16 R20, R8.reuse, R36, RZ ;  /* 0x000000240814723c */ /* 0x040fee00000418ff */
[----:B------:R-:W-:Y:S01]  /*4820*/  MOV R37, R57 ;  /* 0x0000003900257202 */ /* 0x000fe20000000f00 */
[----:B------:R-:W-:Y:S01]  /*4830*/  HMMA.16816.F32.BF16 R16, R8, R38, RZ ;  /* 0x000000260810723c */ /* 0x000fe200000418ff */
[----:B------:R-:W-:-:S06]  /*4840*/  IMAD.MOV.U32 R36, RZ, RZ, R42 ;  /* 0x000000ffff247224 */ /* 0x000fcc00078e002a */
[----:B------:R-:W-:Y:S01]  /*4850*/  IMAD.MOV.U32 R38, RZ, RZ, R43 ;  /* 0x000000ffff267224 */ /* 0x000fe200078e002b */
[----:B------:R-:W-:Y:S01]  /*4860*/  HMMA.16816.F32.BF16 R104, R4, R48, R24 ;  /* 0x000000300468723c */ /* 0x000fe20000041818 */
[----:B------:R-:W-:-:S07]  /*4870*/  IMAD.MOV.U32 R39, RZ, RZ, R40 ;  /* 0x000000ffff277224 */ /* 0x000fce00078e0028 */
[----:B--2---:R-:W-:Y:S01]  /*4880*/  HMMA.16816.F32.BF16 R52, R4, R28, R20 ;  /* 0x0000001c0434723c */ /* 0x004fe20000041814 */
[----:B------:R-:W2:Y:S07]  /*4890*/  LDSM.16.MT88.4 R20, [R124+0x6900] ;  /* 0x006900007c14783b */ /* 0x000eae0000004200 */
[----:B------:R-:W-:Y:S07]  /*48a0*/  HMMA.16816.F32.BF16 R24, R8, R66, RZ ;  /* 0x000000420818723c */ /* 0x000fee00000418ff */
[----:B------:R-:W-:Y:S01]  /*48b0*/  IMAD.MOV.U32 R67, RZ, RZ, R59 ;  /* 0x000000ffff437224 */ /* 0x000fe200078e003b */
[----:B------:R-:W-:Y:S01]  /*48c0*/  HMMA.16816.F32.BF16 R48, R4, R30, R16 ;  /* 0x0000001e0430723c */ /* 0x000fe20000041810 */
[----:B------:R-:W-:-:S07]  /*48d0*/  IMAD.MOV.U32 R66, RZ, RZ, R56 ;  /* 0x000000ffff427224 */ /* 0x000fce00078e0038 */
[----:B-1----:R-:W-:Y:S07]  /*48e0*/  HMMA.16816.F32.BF16 R16, R8, R32, RZ ;  /* 0x000000200810723c */ /* 0x002fee00000418ff */
[----:B------:R-:W-:Y:S01]  /*48f0*/  IMAD.MOV.U32 R33, RZ, RZ, R127 ;  /* 0x000000ffff217224 */ /* 0x000fe200078e007f */
[----:B------:R-:W-:Y:S01]  /*4900*/  HMMA.16816.F32.BF16 R56, R4, R46, R24 ;  /* 0x0000002e0438723c */ /* 0x000fe20000041818 */
[----:B------:R-:W-:-:S06]  /*4910*/  IMAD.MOV.U32 R32, RZ, RZ, R134 ;  /* 0x000000ffff207224 */ /* 0x000fcc00078e0086 */
[----:B------:R-:W-:Y:S02]  /*4920*/  IMAD.MOV.U32 R27, RZ, RZ, R41 ;  /* 0x000000ffff1b7224 */ /* 0x000fe400078e0029 */
[----:B------:R-:W-:Y:S02]  /*4930*/  IMAD.MOV.U32 R47, RZ, RZ, R0 ;  /* 0x000000ffff2f7224 */ /* 0x000fe400078e0000 */
[----:B------:R-:W-:Y:S02]  /*4940*/  FFMA.FTZ R0, R100, c[0x0][0x2d0], -R2 ;  /* 0x0000b40064007a23 */ /* 0x000fe40000010802 */
[----:B------:R-:W-:Y:S02]  /*4950*/  IMAD.MOV.U32 R46, RZ, RZ, R3 ;  /* 0x000000ffff2e7224 */ /* 0x000fe400078e0003 */
[----:B------:R-:W-:Y:S01]  /*4960*/  FADD.FTZ R3, R82, R81 ;  /* 0x0000005152037221 */ /* 0x000fe20000010000 */
[----:B--2---:R-:W-:Y:S01]  /*4970*/  HMMA.16816.F32.BF16 R40, R4, R20, R16 ;  /* 0x000000140428723c */ /* 0x004fe20000041810 */
[----:B------:R-:W-:Y:S01]  /*4980*/  IMAD.MOV.U32 R81, RZ, RZ, R44 ;  /* 0x000000ffff517224 */ /* 0x000fe200078e002c */
[----:B------:R-:W-:Y:S01]  /*4990*/  MOV R82, R67 ;  /* 0x0000004300527202 */ /* 0x000fe20000000f00 */
[----:B------:R-:W-:-:S05]  /*49a0*/  FADD.FTZ R3, R83, R3 ;  /* 0x0000000353037221 */ /* 0x000fca0000010000 */
[----:B------:R-:W-:Y:S07]  /*49b0*/  HMMA.16816.F32.BF16 R16, R8, R34, RZ ;  /* 0x000000220810723c */ /* 0x000fee00000418ff */
[----:B------:R-:W-:Y:S01]  /*49c0*/  IMAD.MOV.U32 R34, RZ, RZ, R38 ;  /* 0x000000ffff227224 */ /* 0x000fe200078e0026 */
[----:B------:R-:W-:Y:S01]  /*49d0*/  MOV R38, R39 ;  /* 0x0000002700267202 */ /* 0x000fe20000000f00 */
[----:B------:R-:W-:Y:S02]  /*49e0*/  IMAD.MOV.U32 R35, RZ, RZ, R27 ;  /* 0x000000ffff237224 */ /* 0x000fe400078e001b */
[----:B------:R-:W-:-:S02]  /*49f0*/  IMAD.MOV.U32 R39, RZ, RZ, R36 ;  /* 0x000000ffff277224 */ /* 0x000fc400078e0024 */
[----:B------:R-:W-:Y:S02]  /*4a00*/  IMAD.MOV.U32 R36, RZ, RZ, R66 ;  /* 0x000000ffff247224 */ /* 0x000fe400078e0042 */
[----:B------:R-:W-:Y:S02]  /*4a10*/  IMAD.MOV.U32 R66, RZ, RZ, R64 ;  /* 0x000000ffff427224 */ /* 0x000fe400078e0040 */
[----:B------:R-:W-:Y:S02]  /*4a20*/  IMAD.MOV.U32 R64, RZ, RZ, R61 ;  /* 0x000000ffff407224 */ /* 0x000fe400078e003d */
[----:B------:R-:W-:Y:S02]  /*4a30*/  IMAD.MOV.U32 R61, RZ, RZ, R70 ;  /* 0x000000ffff3d7224 */ /* 0x000fe400078e0046 */
[----:B------:R-:W-:Y:S01]  /*4a40*/  IMAD.MOV.U32 R70, RZ, RZ, R71 ;  /* 0x000000ffff467224 */ /* 0x000fe200078e0047 */
[----:B------:R-:W-:Y:S01]  /*4a50*/  MOV R71, R68 ;  /* 0x0000004400477202 */ /* 0x000fe20000000f00 */
[----:B------:R-:W-:Y:S01]  /*4a60*/  IMAD.MOV.U32 R68, RZ, RZ, R126 ;  /* 0x000000ffff447224 */ /* 0x000fe200078e007e */
[----:B------:R-:W-:Y:S01]  /*4a70*/  HMMA.16816.F32.BF16 R28, R4, R22, R16 ;  /* 0x00000016041c723c */ /* 0x000fe20000041810 */
[----:B------:R-:W1:Y:S01]  /*4a80*/  LDSM.16.MT88.4 R16, [R252+0x6100] ;  /* 0x00610000fc10783b */ /* 0x000e620000004200 */
[----:B------:R-:W-:-:S06]  /*4a90*/  IMAD.MOV.U32 R100, RZ, RZ, R34 ;  /* 0x000000ffff647224 */ /* 0x000fcc00078e0022 */
[C---:B-1----:R-:W-:Y:S08]  /*4aa0*/  HMMA.16816.F32.BF16 R20, R8.reuse, R16, RZ ;  /* 0x000000100814723c */ /* 0x042ff000000418ff */
[----:B------:R-:W-:Y:S01]  /*4ab0*/  HMMA.16816.F32.BF16 R8, R8, R18, RZ ;  /* 0x000000120808723c */ /* 0x000fe200000418ff */
[----:B------:R-:W1:Y:S11]  /*4ac0*/  LDSM.16.MT88.4 R16, [R252+0x6900] ;  /* 0x00690000fc10783b */ /* 0x000e760000004200 */
[----:B------:R-:W-:Y:S04]  /*4ad0*/  @!UPT UIADD3 URZ, URZ, URZ, URZ ;  /* 0x0000003f3f3ff290 */ /* 0x000fe8000fffe03f */
[C---:B-1----:R-:W-:Y:S07]  /*4ae0*/  HMMA.16816.F32.BF16 R24, R4.reuse, R16, R20 ;  /* 0x000000100418723c */ /* 0x042fee0000041814 */
[----:B------:R-:W-:Y:S01]  /*4af0*/  IMAD.MOV.U32 R16, RZ, RZ, R124 ;  /* 0x000000ffff107224 */ /* 0x000fe200078e007c */
[----:B------:R-:W-:Y:S01]  /*4b00*/  HMMA.16816.F32.BF16 R20, R4, R18, R8 ;  /* 0x000000120414723c */ /* 0x000fe20000041808 */
[----:B------:R1:W-:Y:S01]  /*4b10*/  MUFU.EX2 R18, R0 ;  /* 0x0000000000127308 */ /* 0x0003e20000000800 */
[----:B------:R-:W2:Y:S01]  /*4b20*/  LDSM.16.MT88.4 R8, [R249+0x1100] ;  /* 0x00110000f908783b */ /* 0x000ea20000004200 */
[----:B-1----:R-:W-:-:S02]  /*4b30*/  FFMA.FTZ R0, R101, c[0x0][0x2d0], -R2 ;  /* 0x0000b40065007a23 */ /* 0x002fc40000010802 */
[----:B------:R-:W-:-:S04]  /*4b40*/  IMAD.MOV.U32 R101, RZ, RZ, R35 ;  /* 0x000000ffff657224 */ /* 0x000fc800078e0023 */
[----:B------:R1:W3:Y:S02]  /*4b50*/  MUFU.EX2 R126, R0 ;  /* 0x00000000007e7308 */ /* 0x0002e40000000800 */
[----:B-1----:R-:W-:Y:S01]  /*4b60*/  FFMA.FTZ R0, R103, c[0x0][0x2d0], -R2 ;  /* 0x0000b40067007a23 */ /* 0x002fe20000010802 */
[----:B---3--:R-:W-:Y:S01]  /*4b70*/  F2FP.BF16.PACK_AB R4, R126, R18 ;  /* 0x000000127e04723e */ /* 0x008fe200000010ff */
[----:B------:R-:W-:-:S04]  /*4b80*/  IMAD.MOV.U32 R103, RZ, RZ, R62 ;  /* 0x000000ffff677224 */ /* 0x000fc800078e003e */
[----:B------:R1:W-:Y:S01]  /*4b90*/  MUFU.EX2 R127, R0 ;  /* 0x00000000007f7308 */ /* 0x0003e20000000800 */
[----:B------:R-:W-:Y:S02]  /*4ba0*/  IMAD.MOV.U32 R62, RZ, RZ, R60 ;  /* 0x000000ffff3e7224 */ /* 0x000fe400078e003c */
[----:B------:R-:W-:Y:S02]  /*4bb0*/  IMAD.MOV.U32 R60, RZ, RZ, R125 ;  /* 0x000000ffff3c7224 */ /* 0x000fe400078e007d */
[--C-:B-1----:R-:W-:Y:S02]  /*4bc0*/  FFMA.FTZ R0, R102, c[0x0][0x2d0], -R2.reuse ;  /* 0x0000b40066007a23 */ /* 0x102fe40000010802 */
[----:B------:R-:W-:Y:S02]  /*4bd0*/  IMAD.MOV.U32 R102, RZ, RZ, R65 ;  /* 0x000000ffff667224 */ /* 0x000fe400078e0041 */
[----:B------:R1:W3:Y:S01]  /*4be0*/  MUFU.EX2 R134, R0 ;  /* 0x0000000000867308 */ /* 0x0002e20000000800 */
[----:B------:R-:W-:Y:S01]  /*4bf0*/  IMAD.MOV.U32 R65, RZ, RZ, R63 ;  /* 0x000000ffff417224 */ /* 0x000fe200078e003f */
[----:B------:R-:W-:Y:S01]  /*4c00*/  MOV R63, R14 ;  /* 0x0000000e003f7202 */ /* 0x000fe20000000f00 */
[----:B------:R-:W-:-:S02]  /*4c10*/  FFMA.FTZ R14, R98, c[0x0][0x2d0], -R2 ;  /* 0x0000b400620e7a23 */ /* 0x000fc40000010802 */
[----:B------:R-:W-:Y:S02]  /*4c20*/  IMAD.MOV.U32 R98, RZ, RZ, R46 ;  /* 0x000000ffff627224 */ /* 0x000fe400078e002e */
[----:B-1----:R-:W-:Y:S01]  /*4c30*/  FFMA.FTZ R0, R85, c[0x0][0x2d0], -R12 ;  /* 0x0000b40055007a23 */ /* 0x002fe2000001080c */
[----:B---3--:R-:W-:Y:S01]  /*4c40*/  F2FP.BF16.PACK_AB R6, R134, R127 ;  /* 0x0000007f8606723e */ /* 0x008fe200000010ff */
[----:B------:R-:W-:Y:S02]  /*4c50*/  IMAD.MOV.U32 R85, RZ, RZ, R64 ;  /* 0x000000ffff557224 */ /* 0x000fe400078e0040 */
[----:B------:R1:W-:Y:S02]  /*4c60*/  MUFU.EX2 R124, R0 ;  /* 0x00000000007c7308 */ /* 0x0003e40000000800 */
[----:B-1----:R-:W-:Y:S02]  /*4c70*/  FFMA.FTZ R0, R84, c[0x0][0x2d0], -R12 ;  /* 0x0000b40054007a23 */ /* 0x002fe4000001080c */
[----:B------:R-:W-:-:S04]  /*4c80*/  IMAD.MOV.U32 R84, RZ, RZ, R45 ;  /* 0x000000ffff547224 */ /* 0x000fc800078e002d */
[----:B------:R1:W3:Y:S02]  /*4c90*/  MUFU.EX2 R17, R0 ;  /* 0x0000000000117308 */ /* 0x0002e40000000800 */
[----:B-1----:R-:W-:Y:S01]  /*4ca0*/  FFMA.FTZ R0, R87, c[0x0][0x2d0], -R12 ;  /* 0x0000b40057007a23 */ /* 0x002fe2000001080c */
[----:B---3--:R-:W-:Y:S01]  /*4cb0*/  F2FP.BF16.PACK_AB R5, R17, R124 ;  /* 0x0000007c1105723e */ /* 0x008fe200000010ff */
[----:B------:R-:W-:-:S04]  /*4cc0*/  IMAD.MOV.U32 R87, RZ, RZ, R66 ;  /* 0x000000ffff577224 */ /* 0x000fc800078e0042 */
[----:B------:R1:W-:Y:S02]  /*4cd0*/  MUFU.EX2 R19, R0 ;  /* 0x0000000000137308 */ /* 0x0003e40000000800 */
[----:B-1----:R-:W-:Y:S01]  /*4ce0*/  FFMA.FTZ R0, R86, c[0x0][0x2d0], -R12 ;  /* 0x0000b40056007a23 */ /* 0x002fe2000001080c */
[----:B------:R-:W-:-:S05]  /*4cf0*/  MOV R86, R16 ;  /* 0x0000001000567202 */ /* 0x000fca0000000f00 */
[----:B------:R-:W1:Y:S02]  /*4d00*/  MUFU.EX2 R125, R0 ;  /* 0x00000000007d7308 */ /* 0x000e640000000800 */
[----:B-1----:R-:W-:Y:S01]  /*4d10*/  F2FP.BF16.PACK_AB R7, R125, R19 ;  /* 0x000000137d07723e */ /* 0x002fe200000010ff */
[----:B------:R-:W-:Y:S02]  /*4d20*/  FADD.FTZ R0, R15, R13 ;  /* 0x0000000d0f007221 */ /* 0x000fe40000010000 */
[--C-:B------:R-:W-:Y:S02]  /*4d30*/  FFMA.FTZ R15, R99, c[0x0][0x2d0], -R2.reuse ;  /* 0x0000b400630f7a23 */ /* 0x100fe40000010802 */
[--C-:B------:R-:W-:Y:S02]  /*4d40*/  FFMA.FTZ R13, R97, c[0x0][0x2d0], -R2.reuse ;  /* 0x0000b400610d7a23 */ /* 0x100fe40000010802 */
[----:B------:R-:W-:Y:S01]  /*4d50*/  FFMA.FTZ R2, R96, c[0x0][0x2d0], -R2 ;  /* 0x0000b40060027a23 */ /* 0x000fe20000010802 */
[----:B--2---:R-:W-:Y:S01]  /*4d60*/  HMMA.16816.F32.BF16 R140, R4, R8, R140 ;  /* 0x00000008048c723c */ /* 0x004fe2000004188c */
[----:B------:R-:W-:-:S02]  /*4d70*/  IMAD.MOV.U32 R96, RZ, RZ, R32 ;  /* 0x000000ffff607224 */ /* 0x000fc400078e0020 */
[----:B------:R-:W-:Y:S02]  /*4d80*/  IMAD.MOV.U32 R97, RZ, RZ, R33 ;  /* 0x000000ffff617224 */ /* 0x000fe400078e0021 */
[----:B------:R-:W-:Y:S02]  /*4d90*/  IMAD.MOV.U32 R99, RZ, RZ, R47 ;  /* 0x000000ffff637224 */ /* 0x000fe400078e002f */
[----:B------:R-:W-:Y:S01]  /*4da0*/  FADD.FTZ R16, R80, R0 ;  /* 0x0000000050107221 */ /* 0x000fe20000010000 */
[----:B------:R-:W-:Y:S01]  /*4db0*/  HMMA.16816.F32.BF16 R32, R4, R10, R148 ;  /* 0x0000000a0420723c */ /* 0x000fe20000041894 */
[----:B------:R-:W1:Y:S01]  /*4dc0*/  LDSM.16.MT88.4 R8, [R250+0x1100] ;  /* 0x00110000fa08783b */ /* 0x000e620000004200 */
[----:B------:R-:W-:-:S06]  /*4dd0*/  IMAD.MOV.U32 R0, RZ, RZ, R70 ;  /* 0x000000ffff007224 */ /* 0x000fcc00078e0046 */
[C---:B-1----:R-:W-:Y:S08]  /*4de0*/  HMMA.16816.F32.BF16 R148, R4.reuse, R8, R36 ;  /* 0x000000080494723c */ /* 0x042ff00000041824 */
[C---:B------:R-:W-:Y:S01]  /*4df0*/  HMMA.16816.F32.BF16 R36, R4.reuse, R10, R156 ;  /* 0x0000000a0424723c */ /* 0x040fe2000004189c */
[----:B------:R-:W1:Y:S07]  /*4e00*/  LDSM.16.MT88.4 R8, [R86+0x1100] ;  /* 0x001100005608783b */ /* 0x000e6e0000004200 */
[C---:B-1----:R-:W-:Y:S07]  /*4e10*/  HMMA.16816.F32.BF16 R156, R4.reuse, R8, R96 ;  /* 0x00000008049c723c */ /* 0x042fee0000041860 */
[----:B------:R-:W-:Y:S01]  /*4e20*/  IMAD.MOV.U32 R99, RZ, RZ, R61 ;  /* 0x000000ffff637224 */ /* 0x000fe200078e003d */
[----:B------:R-:W-:Y:S01]  /*4e30*/  HMMA.16816.F32.BF16 R44, R4, R10, R164 ;  /* 0x0000000a042c723c */ /* 0x000fe200000418a4 */
[----:B------:R-:W1:Y:S01]  /*4e40*/  LDSM.16.MT88.4 R8, [R252+0x1100] ;  /* 0x00110000fc08783b */ /* 0x000e620000004200 */
[----:B------:R-:W-:-:S02]  /*4e50*/  IMAD.MOV.U32 R96, RZ, RZ, R71 ;  /* 0x000000ffff607224 */ /* 0x000fc400078e0047 */
[----:B------:R-:W-:Y:S02]  /*4e60*/  IMAD.MOV.U32 R97, RZ, RZ, R68 ;  /* 0x000000ffff617224 */ /* 0x000fe400078e0044 */
[----:B------:R-:W-:Y:S02]  /*4e70*/  IMAD.MOV.U32 R98, RZ, RZ, R69 ;  /* 0x000000ffff627224 */ /* 0x000fe400078e0045 */
[----:B-1----:R-:W-:Y:S07]  /*4e80*/  HMMA.16816.F32.BF16 R164, R4, R8, R100 ;  /* 0x0000000804a4723c */ /* 0x002fee0000041864 */
[----:B------:R-:W-:Y:S01]  /*4e90*/  IMAD.MOV.U32 R101, RZ, RZ, R62 ;  /* 0x000000ffff657224 */ /* 0x000fe200078e003e */
[----:B------:R-:W-:Y:S01]  /*4ea0*/  MOV R102, R60 ;  /* 0x0000003c00667202 */ /* 0x000fe20000000f00 */
[----:B------:R-:W-:-:S02]  /*4eb0*/  IMAD.MOV.U32 R103, RZ, RZ, R63 ;  /* 0x000000ffff677224 */ /* 0x000fc400078e003f */
[----:B------:R-:W-:Y:S01]  /*4ec0*/  HMMA.16816.F32.BF16 R60, R4, R10, R176 ;  /* 0x0000000a043c723c */ /* 0x000fe200000418b0 */
[----:B------:R-:W1:Y:S01]  /*4ed0*/  LDSM.16.MT88.4 R8, [R249+0x3100] ;  /* 0x00310000f908783b */ /* 0x000e620000004200 */
[----:B------:R-:W-:-:S06]  /*4ee0*/  IMAD.MOV.U32 R100, RZ, RZ, R65 ;  /* 0x000000ffff647224 */ /* 0x000fcc00078e0041 */
[C---:B-1----:R-:W-:Y:S07]  /*4ef0*/  HMMA.16816.F32.BF16 R64, R4.reuse, R8, R188 ;  /* 0x000000080440723c */ /* 0x042fee00000418bc */
[----:B------:R-:W-:Y:S01]  /*4f00*/  IMAD.MOV.U32 R188, RZ, RZ, R87 ;  /* 0x000000ffffbc7224 */ /* 0x000fe200078e0057 */
[----:B------:R-:W-:Y:S01]  /*4f10*/  HMMA.16816.F32.BF16 R68, R4, R10, R72 ;  /* 0x0000000a0444723c */ /* 0x000fe20000041848 */
[----:B------:R-:W1:Y:S01]  /*4f20*/  LDSM.16.MT88.4 R8, [R250+0x3100] ;  /* 0x00310000fa08783b */ /* 0x000e620000004200 */
[----:B------:R-:W-:Y:S01]  /*4f30*/  IMAD.MOV.U32 R189, RZ, RZ, R82 ;  /* 0x000000ffffbd7224 */ /* 0x000fe200078e0052 */
[----:B------:R-:W-:Y:S01]  /*4f40*/  MOV R191, R84 ;  /* 0x0000005400bf7202 */ /* 0x000fe20000000f00 */
[----:B------:R-:W-:-:S04]  /*4f50*/  IMAD.MOV.U32 R190, RZ, RZ, R81 ;  /* 0x000000ffffbe7224 */ /* 0x000fc800078e0051 */
[C---:B-1----:R-:W-:Y:S07]  /*4f60*/  HMMA.16816.F32.BF16 R72, R4.reuse, R8, R184 ;  /* 0x000000080448723c */ /* 0x042fee00000418b8 */
[----:B------:R-:W-:Y:S01]  /*4f70*/  IMAD.MOV.U32 R186, RZ, RZ, R86 ;  /* 0x000000ffffba7224 */ /* 0x000fe200078e0056 */
[----:B------:R-:W-:Y:S01]  /*4f80*/  HMMA.16816.F32.BF16 R76, R4, R10, R76 ;  /* 0x0000000a044c723c */ /* 0x000fe2000004184c */
[----:B------:R-:W-:-:S03]  /*4f90*/  IMAD.MOV.U32 R187, RZ, RZ, R85 ;  /* 0x000000ffffbb7224 */ /* 0x000fc600078e0055 */
[----:B------:R-:W1:Y:S04]  /*4fa0*/  LDSM.16.MT88.4 R8, [R186+0x3100] ;  /* 0x00310000ba08783b */ /* 0x000e680000004200 */
[C---:B-1----:R-:W-:Y:S08]  /*4fb0*/  HMMA.16816.F32.BF16 R180, R4.reuse, R8, R180 ;  /* 0x0000000804b4723c */ /* 0x042ff000000418b4 */
[----:B------:R-:W-:Y:S11]  /*4fc0*/  HMMA.16816.F32.BF16 R8, R4, R10, R160 ;  /* 0x0000000a0408723c */ /* 0x000ff600000418a0 */
[----:B------:R-:W-:Y:S05]  /*4fd0*/  @!UPT UIADD3 URZ, URZ, URZ, URZ ;  /* 0x0000003f3f3ff290 */ /* 0x000fea000fffe03f */
[----:B------:R-:W-:Y:S01]  /*4fe0*/  MOV R179, R180 ;  /* 0x000000b400b37202 */ /* 0x000fe20000000f00 */
[----:B------:R-:W-:Y:S02]  /*4ff0*/  IMAD.MOV.U32 R178, RZ, RZ, R181 ;  /* 0x000000ffffb27224 */ /* 0x000fe400078e00b5 */
[----:B------:R-:W-:Y:S02]  /*5000*/  IMAD.MOV.U32 R177, RZ, RZ, R182 ;  /* 0x000000ffffb17224 */ /* 0x000fe400078e00b6 */
[----:B------:R-:W-:-:S03]  /*5010*/  IMAD.MOV.U32 R176, RZ, RZ, R183 ;  /* 0x000000ffffb07224 */ /* 0x000fc600078e00b7 */
[----:B------:R-:W-:Y:S02]  /*5020*/  IMAD.MOV.U32 R183, RZ, RZ, R8 ;  /* 0x000000ffffb77224 */ /* 0x000fe400078e0008 */
[----:B------:R-:W-:Y:S02]  /*5030*/  IMAD.MOV.U32 R182, RZ, RZ, R9 ;  /* 0x000000ffffb67224 */ /* 0x000fe400078e0009 */
[----:B------:R-:W-:Y:S02]  /*5040*/  IMAD.MOV.U32 R181, RZ, RZ, R10 ;  /* 0x000000ffffb57224 */ /* 0x000fe400078e000a */
[----:B------:R-:W-:Y:S02]  /*5050*/  IMAD.MOV.U32 R180, RZ, RZ, R11 ;  /* 0x000000ffffb47224 */ /* 0x000fe400078e000b */
[----:B------:R-:W1:Y:S02]  /*5060*/  LDSM.16.MT88.4 R8, [R252+0x3100] ;  /* 0x00310000fc08783b */ /* 0x000e640000004200 */
        /* <DEDUP_REMOVED lines=12> */
[----:B------:R-:W-:Y:S02]  /*5130*/  FADD.FTZ R3, R147, R3 ;  /* 0x0000000393037221 */ /* 0x000fe40000010000 */
[----:B------:R-:W-:-:S02]  /*5140*/  FFMA.FTZ R0, R0, c[0x0][0x2d0], -R12 ;  /* 0x0000b40000007a23 */ /* 0x000fc4000001080c */
[----:B------:R-:W-:Y:S01]  /*5150*/  FADD.FTZ R3, R154, R3 ;  /* 0x000000039a037221 */ /* 0x000fe20000010000 */
[C---:B-1----:R-:W-:Y:S08]  /*5160*/  HMMA.16816.F32.BF16 R96, R4.reuse, R8, R136 ;  /* 0x000000080460723c */ /* 0x042ff00000041888 */
[C---:B------:R-:W-:Y:S01]  /*5170*/  HMMA.16816.F32.BF16 R100, R4.reuse, R10, R120 ;  /* 0x0000000a0464723c */ /* 0x040fe20000041878 */
[----:B------:R-:W1:Y:S07]  /*5180*/  LDSM.16.MT88.4 R8, [R250+0x5100] ;  /* 0x00510000fa08783b */ /* 0x000e6e0000004200 */
[----:B-1----:R-:W-:Y:S11]  /*5190*/  HMMA.16816.F32.BF16 R128, R4, R8, R128 ;  /* 0x000000080480723c */ /* 0x002ff60000041880 */
[----:B------:R-:W-:Y:S11]  /*51a0*/  @!UPT UIADD3 URZ, URZ, URZ, URZ ;  /* 0x0000003f3f3ff290 */ /* 0x000ff6000fffe03f */
[----:B------:R-:W-:Y:S02]  /*51b0*/  @!UPT UIADD3 URZ, URZ, URZ, URZ ;  /* 0x0000003f3f3ff290 */ /* 0x000fe4000fffe03f */
[----:B------:R-:W-:Y:S02]  /*51c0*/  IMAD.MOV.U32 R139, RZ, RZ, R128 ;  /* 0x000000ffff8b7224 */ /* 0x000fe400078e0080 */
[----:B------:R-:W-:Y:S01]  /*51d0*/  IMAD.MOV.U32 R138, RZ, RZ, R129 ;  /* 0x000000ffff8a7224 */ /* 0x000fe200078e0081 */
[----:B------:R-:W-:Y:S01]  /*51e0*/  MOV R129, R189 ;  /* 0x000000bd00817202 */ /* 0x000fe20000000f00 */
[----:B------:R-:W-:Y:S02]  /*51f0*/  IMAD.MOV.U32 R137, RZ, RZ, R130 ;  /* 0x000000ffff897224 */ /* 0x000fe400078e0082 */
[----:B------:R-:W-:Y:S02]  /*5200*/  IMAD.MOV.U32 R136, RZ, RZ, R131 ;  /* 0x000000ffff887224 */ /* 0x000fe400078e0083 */
[----:B------:R-:W-:Y:S02]  /*5210*/  IMAD.MOV.U32 R128, RZ, RZ, R188 ;  /* 0x000000ffff807224 */ /* 0x000fe400078e00bc */
[----:B------:R-:W-:-:S02]  /*5220*/  IMAD.MOV.U32 R130, RZ, RZ, R190 ;  /* 0x000000ffff827224 */ /* 0x000fc400078e00be */
[----:B------:R-:W-:Y:S02]  /*5230*/  IMAD.MOV.U32 R131, RZ, RZ, R191 ;  /* 0x000000ffff837224 */ /* 0x000fe400078e00bf */
[----:B------:R-:W-:Y:S07]  /*5240*/  HMMA.16816.F32.BF16 R188, R4, R10, R116 ;  /* 0x0000000a04bc723c */ /* 0x000fee0000041874 */
[----:B------:R-:W-:Y:S02]  /*5250*/  IMAD.MOV.U32 R118, RZ, RZ, R186 ;  /* 0x000000ffff767224 */ /* 0x000fe400078e00ba */
[----:B------:R-:W-:-:S03]  /*5260*/  IMAD.MOV.U32 R119, RZ, RZ, R187 ;  /* 0x000000ffff777224 */ /* 0x000fc600078e00bb */
[----:B------:R-:W1:Y:S02]  /*5270*/  LDSM.16.MT88.4 R8, [R118+0x5100] ;  /* 0x005100007608783b */ /* 0x000e640000004200 */
[C---:B-1----:R-:W-:Y:S08]  /*5280*/  HMMA.16816.F32.BF16 R120, R4.reuse, R8, R112 ;  /* 0x000000080478723c */ /* 0x042ff00000041870 */
[C---:B------:R-:W-:Y:S01]  /*5290*/  HMMA.16816.F32.BF16 R112, R4.reuse, R10, R108 ;  /* 0x0000000a0470723c */ /* 0x040fe2000004186c */
[----:B------:R-:W1:Y:S07]  /*52a0*/  LDSM.16.MT88.4 R8, [R252+0x5100] ;  /* 0x00510000fc08783b */ /* 0x000e6e0000004200 */
[C---:B-1----:R-:W-:Y:S08]  /*52b0*/  HMMA.16816.F32.BF16 R108, R4.reuse, R8, R104 ;  /* 0x00000008046c723c */ /* 0x042ff00000041868 */
[----:B------:R-:W-:Y:S01]  /*52c0*/  HMMA.16816.F32.BF16 R104, R4, R10, R92 ;  /* 0x0000000a0468723c */ /* 0x000fe2000004185c */
[----:B------:R-:W1:Y:S06]  /*52d0*/  LDSM.16.MT88.4 R8, [R249+0x7100] ;  /* 0x00710000f908783b */ /* 0x000e6c0000004200 */
[----:B------:R-:W-:Y:S01]  /*52e0*/  IMAD.MOV.U32 R92, RZ, RZ, R144 ;  /* 0x000000ffff5c7224 */ /* 0x000fe200078e0090 */
[----:B------:R-:W-:Y:S01]  /*52f0*/  MOV R95, R183 ;  /* 0x000000b7005f7202 */ /* 0x000fe20000000f00 */
[----:B------:R-:W-:Y:S01]  /*5300*/  IMAD.MOV.U32 R93, RZ, RZ, R145 ;  /* 0x000000ffff5d7224 */ /* 0x000fe200078e0091 */
[----:B------:R-:W-:Y:S01]  /*5310*/  MOV R145, R177 ;  /* 0x000000b100917202 */ /* 0x000fe20000000f00 */
[----:B------:R-:W-:-:S02]  /*5320*/  IMAD.MOV.U32 R94, RZ, RZ, R146 ;  /* 0x000000ffff5e7224 */ /* 0x000fc400078e0092 */
[----:B------:R-:W-:Y:S02]  /*5330*/  IMAD.MOV.U32 R144, RZ, RZ, R178 ;  /* 0x000000ffff907224 */ /* 0x000fe400078e00b2 */
[----:B------:R-:W-:Y:S01]  /*5340*/  IMAD.MOV.U32 R146, RZ, RZ, R176 ;  /* 0x000000ffff927224 */ /* 0x000fe200078e00b0 */
[C---:B-1----:R-:W-:Y:S08]  /*5350*/  HMMA.16816.F32.BF16 R88, R4.reuse, R8, R88 ;  /* 0x000000080458723c */ /* 0x042ff00000041858 */
[----:B------:R-:W-:Y:S01]  /*5360*/  HMMA.16816.F32.BF16 R184, R4, R10, R56 ;  /* 0x0000000a04b8723c */ /* 0x000fe20000041838 */
[----:B------:R-:W1:Y:S06]  /*5370*/  LDSM.16.MT88.4 R8, [R250+0x7100] ;  /* 0x00710000fa08783b */ /* 0x000e6c0000004200 */
[----:B------:R-:W-:-:S02]  /*5380*/  IMAD.MOV.U32 R58, RZ, RZ, R118 ;  /* 0x000000ffff3a7224 */ /* 0x000fc400078e0076 */
[----:B------:R-:W-:Y:S02]  /*5390*/  IMAD.MOV.U32 R59, RZ, RZ, R119 ;  /* 0x000000ffff3b7224 */ /* 0x000fe400078e0077 */
[----:B------:R-:W-:Y:S02]  /*53a0*/  IMAD.MOV.U32 R56, RZ, RZ, R93 ;  /* 0x000000ffff387224 */ /* 0x000fe400078e005d */
[----:B------:R-:W-:Y:S02]  /*53b0*/  IMAD.MOV.U32 R57, RZ, RZ, R94 ;  /* 0x000000ffff397224 */ /* 0x000fe400078e005e */
[----:B------:R-:W-:Y:S01]  /*53c0*/  IMAD.MOV.U32 R93, RZ, RZ, R138 ;  /* 0x000000ffff5d7224 */ /* 0x000fe200078e008a */
[----:B------:R-:W-:Y:S01]  /*53d0*/  MOV R162, R89 ;  /* 0x0000005900a27202 */ /* 0x000fe20000000f00 */
[----:B------:R-:W-:Y:S01]  /*53e0*/  IMAD.MOV.U32 R163, RZ, RZ, R88 ;  /* 0x000000ffffa37224 */ /* 0x000fe200078e0058 */
[----:B------:R-:W-:Y:S01]  /*53f0*/  MOV R89, R129 ;  /* 0x0000008100597202 */ /* 0x000fe20000000f00 */
[----:B------:R-:W-:-:S02]  /*5400*/  IMAD.MOV.U32 R161, RZ, RZ, R90 ;  /* 0x000000ffffa17224 */ /* 0x000fc400078e005a */
[----:B------:R-:W-:Y:S02]  /*5410*/  IMAD.MOV.U32 R160, RZ, RZ, R91 ;  /* 0x000000ffffa07224 */ /* 0x000fe400078e005b */
[----:B------:R-:W-:Y:S02]  /*5420*/  IMAD.MOV.U32 R88, RZ, RZ, R128 ;  /* 0x000000ffff587224 */ /* 0x000fe400078e0080 */
[----:B------:R-:W-:Y:S02]  /*5430*/  IMAD.MOV.U32 R90, RZ, RZ, R130 ;  /* 0x000000ffff5a7224 */ /* 0x000fe400078e0082 */
[----:B------:R-:W-:Y:S02]  /*5440*/  IMAD.MOV.U32 R91, RZ, RZ, R131 ;  /* 0x000000ffff5b7224 */ /* 0x000fe400078e0083 */
[----:B------:R-:W-:Y:S02]  /*5450*/  IMAD.MOV.U32 R128, RZ, RZ, R182 ;  /* 0x000000ffff807224 */ /* 0x000fe400078e00b6 */
[----:B------:R-:W-:-:S02]  /*5460*/  IMAD.MOV.U32 R129, RZ, RZ, R181 ;  /* 0x000000ffff817224 */ /* 0x000fc400078e00b5 */
[----:B------:R-:W-:Y:S02]  /*5470*/  IMAD.MOV.U32 R130, RZ, RZ, R180 ;  /* 0x000000ffff827224 */ /* 0x000fe400078e00b4 */
[----:B------:R-:W-:Y:S02]  /*5480*/  IMAD.MOV.U32 R131, RZ, RZ, R179 ;  /* 0x000000ffff837224 */ /* 0x000fe400078e00b3 */
[----:B------:R-:W-:Y:S01]  /*5490*/  IMAD.MOV.U32 R94, RZ, RZ, R137 ;  /* 0x000000ffff5e7224 */ /* 0x000fe200078e0089 */
[C---:B-1----:R-:W-:Y:S07]  /*54a0*/  HMMA.16816.F32.BF16 R180, R4.reuse, R8, R52 ;  /* 0x0000000804b4723c */ /* 0x042fee0000041834 */
[----:B------:R-:W-:Y:S01]  /*54b0*/  IMAD.MOV.U32 R52, RZ, RZ, R89 ;  /* 0x000000ffff347224 */ /* 0x000fe200078e0059 */
[----:B------:R-:W-:Y:S01]  /*54c0*/  HMMA.16816.F32.BF16 R176, R4, R10, R48 ;  /* 0x0000000a04b0723c */ /* 0x000fe20000041830 */
[----:B------:R-:W1:Y:S01]  /*54d0*/  LDSM.16.MT88.4 R8, [R58+0x7100] ;  /* 0x007100003a08783b */ /* 0x000e620000004200 */
[----:B------:R-:W-:Y:S01]  /*54e0*/  IMAD.MOV.U32 R53, RZ, RZ, R90 ;  /* 0x000000ffff357224 */ /* 0x000fe200078e005a */
[----:B------:R-:W-:Y:S01]  /*54f0*/  MOV R55, R92 ;  /* 0x0000005c00377202 */ /* 0x000fe20000000f00 */
        /* <DEDUP_REMOVED lines=10> */
[----:B------:R-:W-:Y:S01]  /*55a0*/  LDSM.16.MT88.4 R144, [R250+0x1900] ;  /* 0x00190000fa90783b */ /* 0x000fe20000004200 */
[----:B------:R-:W-:-:S02]  /*55b0*/  IMAD.MOV.U32 R88, RZ, RZ, R95 ;  /* 0x000000ffff587224 */ /* 0x000fc400078e005f */
[----:B------:R-:W-:Y:S02]  /*55c0*/  IMAD.MOV.U32 R95, RZ, RZ, R136 ;  /* 0x000000ffff5f7224 */ /* 0x000fe400078e0088 */
[----:B------:R-:W-:Y:S01]  /*55d0*/  LDSM.16.MT88.4 R136, [R249+0x1900] ;  /* 0x00190000f988783b */ /* 0x000fe20000004200 */
[C---:B-1----:R-:W-:Y:S03]  /*55e0*/  HMMA.16816.F32.BF16 R116, R4.reuse, R8, R40 ;  /* 0x000000080474723c */ /* 0x042fe60000041828 */
[----:B------:R-:W-:Y:S05]  /*55f0*/  LDSM.16.MT88.4 R40, [R249+0x3900] ;  /* 0x00390000f928783b */ /* 0x000fea0000004200 */
[C---:B------:R-:W-:Y:S01]  /*5600*/  HMMA.16816.F32.BF16 R28, R4.reuse, R10, R28 ;  /* 0x0000000a041c723c */ /* 0x040fe2000004181c */
[----:B------:R-:W1:Y:S07]  /*5610*/  LDSM.16.MT88.4 R8, [R252+0x7100] ;  /* 0x00710000fc08783b */ /* 0x000e6e0000004200 */
[C---:B-1----:R-:W-:Y:S01]  /*5620*/  HMMA.16816.F32.BF16 R24, R4.reuse, R8, R24 ;  /* 0x000000080418723c */ /* 0x042fe20000041818 */
[----:B------:R1:W-:Y:S07]  /*5630*/  MUFU.EX2 R8, R15 ;  /* 0x0000000f00087308 */ /* 0x0003ee0000000800 */
[----:B------:R-:W-:Y:S01]  /*5640*/  HMMA.16816.F32.BF16 R20, R4, R10, R20 ;  /* 0x0000000a0414723c */ /* 0x000fe20000041814 */
[----:B------:R2:W-:Y:S06]  /*5650*/  MUFU.EX2 R5, R0 ;  /* 0x0000000000057308 */ /* 0x0005ec0000000800 */
[----:B------:R-:W-:-:S02]  /*5660*/  FFMA.FTZ R4, R152, c[0x0][0x2d0], -R12 ;  /* 0x0000b40098047a23 */ /* 0x000fc4000001080c */
[----:B------:R3:W-:Y:S01]  /*5670*/  MUFU.EX2 R11, R2 ;  /* 0x00000002000b7308 */ /* 0x0007e20000000800 */
[----:B-1----:R-:W-:Y:S02]  /*5680*/  IMAD.MOV.U32 R15, RZ, RZ, R160 ;  /* 0x000000ffff0f7224 */ /* 0x002fe400078e00a0 */
[----:B--2---:R-:W-:-:S05]  /*5690*/  FFMA.FTZ R0, R59, c[0x0][0x2d0], -R12 ;  /* 0x0000b4003b007a23 */ /* 0x004fca000001080c */
[----:B------:R1:W2:Y:S01]  /*56a0*/  MUFU.EX2 R10, R14 ;  /* 0x0000000e000a7308 */ /* 0x0002a20000000800 */
[----:B------:R-:W-:Y:S02]  /*56b0*/  IMAD.MOV.U32 R59, RZ, RZ, R155 ;  /* 0x000000ffff3b7224 */ /* 0x000fe400078e009b */
[----:B---3--:R-:W-:-:S05]  /*56c0*/  FFMA.FTZ R2, R153, c[0x0][0x2d0], -R12 ;  /* 0x0000b40099027a23 */ /* 0x008fca000001080c */
[----:B------:R3:W4:Y:S01]  /*56d0*/  MUFU.EX2 R7, R0 ;  /* 0x0000000000077308 */ /* 0x0007220000000800 */
[----:B------:R-:W5:Y:S01]  /*56e0*/  LDSM.16.MT88.4 R152, [R58+0x1900] ;  /* 0x001900003a98783b */ /* 0x000f620000004200 */
[----:B------:R-:W-:-:S06]  /*56f0*/  IMAD.MOV.U32 R12, RZ, RZ, R163 ;  /* 0x000000ffff0c7224 */ /* 0x000fcc00078e00a3 */
[----:B------:R2:W-:Y:S01]  /*5700*/  MUFU.EX2 R6, R2 ;  /* 0x0000000200067308 */ /* 0x0005e20000000800 */
[----:B-1----:R-:W-:Y:S02]  /*5710*/  IMAD.MOV.U32 R14, RZ, RZ, R161 ;  /* 0x000000ffff0e7224 */ /* 0x002fe400078e00a1 */
[----:B---3--:R-:W-:-:S05]  /*5720*/  FADD.FTZ R0, R135, R16 ;  /* 0x0000001087007221 */ /* 0x008fca0000010000 */
[----:B------:R-:W1:Y:S01]  /*5730*/  MUFU.EX2 R9, R13 ;  /* 0x0000000d00097308 */ /* 0x000e620000000800 */
[----:B------:R-:W-:Y:S01]  /*5740*/  IMAD.MOV.U32 R135, RZ, RZ, R55 ;  /* 0x000000ffff877224 */ /* 0x000fe200078e0037 */
[----:B------:R-:W-:Y:S01]  /*5750*/  MOV R16, R57 ;  /* 0x0000003900107202 */ /* 0x000fe20000000f00 */
[----:B------:R-:W-:Y:S02]  /*5760*/  IMAD.MOV.U32 R55, RZ, RZ, R131 ;  /* 0x000000ffff377224 */ /* 0x000fe400078e0083 */
[----:B--2---:R-:W-:-:S03]  /*5770*/  FADD.FTZ R2, R51, R0 ;  /* 0x0000000033027221 */ /* 0x004fc60000010000 */
[----:B------:R-:W2:Y:S01]  /*5780*/  MUFU.EX2 R4, R4 ;  /* 0x0000000400047308 */ /* 0x000ea20000000800 */
[----:B------:R-:W3:Y:S01]  /*5790*/  LDSM.16.MT88.4 R48, [R250+0x3900] ;  /* 0x00390000fa30783b */ /* 0x000ee20000004200 */
[----:B------:R-:W-:Y:S02]  /*57a0*/  FADD.FTZ R0, R52, R3 ;  /* 0x0000000334007221 */ /* 0x000fe40000010000 */
[----:B------:R-:W-:Y:S02]  /*57b0*/  FADD.FTZ R2, R53, R2 ;  /* 0x0000000235027221 */ /* 0x000fe40000010000 */
[----:B------:R-:W-:Y:S02]  /*57c0*/  FADD.FTZ R0, R54, R0 ;  /* 0x0000000036007221 */ /* 0x000fe40000010000 */
[----:B------:R-:W-:Y:S01]  /*57d0*/  IMAD.MOV.U32 R52, RZ, RZ, R128 ;  /* 0x000000ffff347224 */ /* 0x000fe200078e0080 */
[----:B------:R-:W-:Y:S01]  /*57e0*/  F2FP.BF16.PACK_AB R128, R10, R8 ;  /* 0x000000080a80723e */ /* 0x000fe200000010ff */
[----:B------:R-:W-:Y:S01]  /*57f0*/  IMAD.MOV.U32 R53, RZ, RZ, R129 ;  /* 0x000000ffff357224 */ /* 0x000fe200078e0081 */
[----:B----4-:R-:W-:Y:S01]  /*5800*/  F2FP.BF16.PACK_AB R129, R7, R5 ;  /* 0x000000050781723e */ /* 0x010fe200000010ff */
[----:B------:R-:W-:Y:S01]  /*5810*/  IMAD.MOV.U32 R54, RZ, RZ, R130 ;  /* 0x000000ffff367224 */ /* 0x000fe200078e0082 */
[----:B-1----:R-:W-:Y:S01]  /*5820*/  F2FP.BF16.PACK_AB R130, R11, R9 ;  /* 0x000000090b82723e */ /* 0x002fe200000010ff */
[----:B------:R-:W-:Y:S01]  /*5830*/  IMAD.MOV.U32 R13, RZ, RZ, R162 ;  /* 0x000000ffff0d7224 */ /* 0x000fe200078e00a2 */
[----:B--2---:R-:W-:Y:S01]  /*5840*/  F2FP.BF16.PACK_AB R131, R6, R4 ;  /* 0x000000040683723e */ /* 0x004fe200000010ff */
[----:B------:R-:W1:Y:S01]  /*5850*/  LDSM.16.MT88.4 R160, [R252+0x1900] ;  /* 0x00190000fca0783b */ /* 0x000e620000004200 */
[----:B------:R-:W-:-:S04]  /*5860*/  IMAD.MOV.U32 R3, RZ, RZ, R56 ;  /* 0x000000ffff037224 */ /* 0x000fc800078e0038 */
[----:B------:R-:W-:Y:S01]  /*5870*/  FADD.FTZ R0, R3, R0 ;  /* 0x0000000003007221 */ /* 0x000fe20000010000 */
[----:B------:R-:W-:Y:S03]  /*5880*/  HMMA.16816.F32.BF16 R148, R128, R144, R148 ;  /* 0x000000908094723c */ /* 0x000fe60000041894 */
[----:B------:R-:W-:-:S04]  /*5890*/  FADD.FTZ R0, R18, R0 ;  /* 0x0000000012007221 */ /* 0x000fc80000010000 */
[----:B------:R-:W-:Y:S01]  /*58a0*/  FADD.FTZ R0, R126, R0 ;  /* 0x000000007e007221 */ /* 0x000fe20000010000 */
[----:B------:R-:W-:Y:S03]  /*58b0*/  HMMA.16816.F32.BF16 R144, R128, R146, R36 ;  /* 0x000000928090723c */ /* 0x000fe60000041824 */
[----:B------:R-:W-:-:S05]  /*58c0*/  FADD.FTZ R0, R127, R0 ;  /* 0x000000007f007221 */ /* 0x000fca0000010000 */
[C---:B-----5:R-:W-:Y:S08]  /*58d0*/  HMMA.16816.F32.BF16 R156, R128.reuse, R152, R156 ;  /* 0x00000098809c723c */ /* 0x060ff0000004189c */
[C---:B------:R-:W-:Y:S08]  /*58e0*/  HMMA.16816.F32.BF16 R152, R128.reuse, R154, R44 ;  /* 0x0000009a8098723c */ /* 0x040ff0000004182c */
[C---:B------:R-:W-:Y:S01]  /*58f0*/  HMMA.16816.F32.BF16 R36, R128.reuse, R40, R64 ;  /* 0x000000288024723c */ /* 0x040fe20000041840 */
[----:B------:R-:W2:Y:S07]  /*5900*/  LDSM.16.MT88.4 R64, [R252+0x3900] ;  /* 0x00390000fc40783b */ /* 0x000eae0000004200 */
[C---:B---3--:R-:W-:Y:S01]  /*5910*/  HMMA.16816.F32.BF16 R44, R128.reuse, R48, R72 ;  /* 0x00000030802c723c */ /* 0x048fe20000041848 */
[----:B------:R-:W3:Y:S07]  /*5920*/  LDSM.16.MT88.4 R72, [R249+0x5900] ;  /* 0x00590000f948783b */ /* 0x000eee0000004200 */
[C---:B------:R-:W-:Y:S08]  /*5930*/  HMMA.16816.F32.BF16 R140, R128.reuse, R136, R140 ;  /* 0x00000088808c723c */ /* 0x040ff0000004188c */
[C---:B------:R-:W-:Y:S07]  /*5940*/  HMMA.16816.F32.BF16 R136, R128.reuse, R138, R32 ;  /* 0x0000008a8088723c */ /* 0x040fee0000041820 */
[----:B------:R-:W-:Y:S01]  /*5950*/  IMAD.MOV.U32 R34, RZ, RZ, R58 ;  /* 0x000000ffff227224 */ /* 0x000fe200078e003a */
[----:B-1----:R-:W-:Y:S01]  /*5960*/  HMMA.16816.F32.BF16 R164, R128, R160, R164 ;  /* 0x000000a080a4723c */ /* 0x002fe200000418a4 */
[----:B------:R-:W-:-:S03]  /*5970*/  MOV R35, R59 ;  /* 0x0000003b00237202 */ /* 0x000fc60000000f00 */
[----:B------:R-:W1:Y:S02]  /*5980*/  LDSM.16.MT88.4 R56, [R34+0x3900] ;  /* 0x003900002238783b */ /* 0x000e640000004200 */
[----:B------:R-:W-:Y:S02]  /*5990*/  FADD.FTZ R2, R35, R2 ;  /* 0x0000000223027221 */ /* 0x000fe40000010000 */
[----:B------:R-:W-:Y:S02]  /*59a0*/  HMMA.16816.F32.BF16 R160, R128, R162, R60 ;  /* 0x000000a280a0723c */ /* 0x000fe4000004183c */
[----:B------:R-:W-:-:S04]  /*59b0*/  FADD.FTZ R2, R135, R2 ;  /* 0x0000000287027221 */ /* 0x000fc80000010000 */
[----:B------:R-:W-:Y:S02]  /*59c0*/  FADD.FTZ R3, R124, R2 ;  /* 0x000000027c037221 */ /* 0x000fe40000010000 */
[C---:B------:R-:W-:Y:S01]  /*59d0*/  HMMA.16816.F32.BF16 R40, R128.reuse, R42, R68 ;  /* 0x0000002a8028723c */ /* 0x040fe20000041844 */
[----:B------:R-:W-:Y:S02]  /*59e0*/  FADD.FTZ R2, R134, R0 ;  /* 0x0000000086027221 */ /* 0x000fe40000010000 */
[----:B------:R-:W-:Y:S02]  /*59f0*/  FADD.FTZ R3, R17, R3 ;  /* 0x0000000311037221 */ /* 0x000fe40000010000 */
[----:B------:R-:W-:Y:S02]  /*5a00*/  FADD.FTZ R2, R8, R2 ;  /* 0x0000000208027221 */ /* 0x000fe40000010000 */
[----:B------:R-:W-:Y:S01]  /*5a10*/  FADD.FTZ R3, R19, R3 ;  /* 0x0000000313037221 */ /* 0x000fe20000010000 */
[----:B--2---:R-:W-:Y:S01]  /*5a20*/  HMMA.16816.F32.BF16 R60, R128, R64, R80 ;  /* 0x00000040803c723c */ /* 0x004fe20000041850 */
[----:B------:R-:W2:Y:S01]  /*5a30*/  LDSM.16.MT88.4 R80, [R250+0x5900] ;  /* 0x00590000fa50783b */ /* 0x000ea20000004200 */
[----:B------:R-:W-:-:S02]  /*5a40*/  FADD.FTZ R2, R10, R2 ;  /* 0x000000020a027221 */ /* 0x000fc40000010000 */
[----:B------:R-:W-:Y:S02]  /*5a50*/  FADD.FTZ R0, R125, R3 ;  /* 0x000000037d007221 */ /* 0x000fe40000010000 */
[----:B------:R-:W-:Y:S02]  /*5a60*/  FADD.FTZ R2, R9, R2 ;  /* 0x0000000209027221 */ /* 0x000fe40000010000 */
[----:B---3--:R-:W-:Y:S01]  /*5a70*/  HMMA.16816.F32.BF16 R68, R128, R72, R96 ;  /* 0x000000488044723c */ /* 0x008fe20000041860 */
[----:B------:R-:W3:Y:S01]  /*5a80*/  LDSM.16.MT88.4 R96, [R252+0x5900] ;  /* 0x00590000fc60783b */ /* 0x000ee20000004200 */
[----:B------:R-:W-:Y:S02]  /*5a90*/  FADD.FTZ R0, R5, R0 ;  /* 0x0000000005007221 */ /* 0x000fe40000010000 */
[----:B------:R-:W-:Y:S02]  /*5aa0*/  FADD.FTZ R3, R11, R2 ;  /* 0x000000020b037221 */ /* 0x000fe40000010000 */
[----:B------:R-:W-:-:S02]  /*5ab0*/  FADD.FTZ R0, R7, R0 ;  /* 0x0000000007007221 */ /* 0x000fc40000010000 */
[----:B------:R-:W-:Y:S01]  /*5ac0*/  HMMA.16816.F32.BF16 R48, R128, R50, R76 ;  /* 0x000000328030723c */ /* 0x000fe2000004184c */
[----:B------:R4:W-:Y:S01]  /*5ad0*/  STL [R1+0x80], R3 ;  /* 0x0000800301007387 */ /* 0x0009e20000100800 */
[----:B------:R-:W-:-:S04]  /*5ae0*/  FADD.FTZ R0, R4, R0 ;  /* 0x0000000004007221 */ /* 0x000fc80000010000 */
[----:B------:R-:W-:Y:S01]  /*5af0*/  FADD.FTZ R2, R6, R0 ;  /* 0x0000000006027221 */ /* 0x000fe20000010000 */
[C---:B------:R-:W-:Y:S01]  /*5b00*/  IADD3 R0, R16.reuse, 0x800, RZ ;  /* 0x0000080010007810 */ /* 0x040fe20007ffe0ff */
[C---:B-1----:R-:W-:Y:S03]  /*5b10*/  HMMA.16816.F32.BF16 R52, R128.reuse, R56, R52 ;  /* 0x000000388034723c */ /* 0x042fe60000041834 */
[----:B------:R1:W-:Y:S04]  /*5b20*/  STL [R1+0x84], R2 ;  /* 0x0000840201007387 */ /* 0x0003e80000100800 */
[----:B------:R5:W-:Y:S01]  /*5b30*/  STL [R1+0x44], R0 ;  /* 0x0000440001007387 */ /* 0x000be20000100800 */
[C---:B------:R-:W-:Y:S03]  /*5b40*/  HMMA.16816.F32.BF16 R56, R128.reuse, R58, R88 ;  /* 0x0000003a8038723c */ /* 0x040fe60000041858 */
[----:B------:R-:W5:Y:S05]  /*5b50*/  LDSM.16.MT88.4 R88, [R34+0x5900] ;  /* 0x005900002258783b */ /* 0x000f6a0000004200 */
[----:B------:R-:W-:Y:S01]  /*5b60*/  HMMA.16816.F32.BF16 R64, R128, R66, R84 ;  /* 0x000000428040723c */ /* 0x000fe20000041854 */
[----:B----4-:R-:W-:-:S05]  /*5b70*/  IADD3 R3, R16, 0x1000, RZ ;  /* 0x0000100010037810 */ /* 0x010fca0007ffe0ff */
[----:B------:R4:W-:Y:S02]  /*5b80*/  STL [R1+0x40], R3 ;  /* 0x0000400301007387 */ /* 0x0009e40000100800 */
[----:B--2---:R-:W-:Y:S01]  /*5b90*/  HMMA.16816.F32.BF16 R76, R128, R80, R92 ;  /* 0x00000050804c723c */ /* 0x004fe2000004185c */
[----:B-1----:R-:W-:-:S07]  /*5ba0*/  IADD3 R2, R16, 0x1800, RZ ;  /* 0x0000180010027810 */ /* 0x002fce0007ffe0ff */
[C---:B---3--:R-:W-:Y:S01]  /*5bb0*/  HMMA.16816.F32.BF16 R92, R128.reuse, R96, R108 ;  /* 0x00000060805c723c */ /* 0x048fe2000004186c */
[C---:B-----5:R-:W-:Y:S01]  /*5bc0*/  IADD3 R0, R16.reuse, 0x2000, RZ ;  /* 0x0000200010007810 */ /* 0x060fe20007ffe0ff */
[----:B------:R1:W-:Y:S04]  /*5bd0*/  STL [R1+0x3c], R2 ;  /* 0x00003c0201007387 */ /* 0x0003e80000100800 */
[----:B------:R2:W-:Y:S02]  /*5be0*/  STL [R1+0x38], R0 ;  /* 0x0000380001007387 */ /* 0x0005e40000100800 */
[C---:B------:R-:W-:Y:S02]  /*5bf0*/  HMMA.16816.F32.BF16 R96, R128.reuse, R98, R104 ;  /* 0x000000628060723c */ /* 0x040fe40000041868 */
[----:B------:R-:W3:Y:S06]  /*5c00*/  LDSM.16.MT88.4 R104, [R249+0x7900] ;  /* 0x00790000f968783b */ /* 0x000eec0000004200 */
[----:B------:R-:W-:Y:S01]  /*5c10*/  HMMA.16816.F32.BF16 R72, R128, R74, R100 ;  /* 0x0000004a8048723c */ /* 0x000fe20000041864 */
[----:B----4-:R-:W-:-:S07]  /*5c20*/  IADD3 R3, R16, 0x3800, RZ ;  /* 0x0000380010037810 */ /* 0x010fce0007ffe0ff */
[----:B------:R-:W-:Y:S01]  /*5c30*/  HMMA.16816.F32.BF16 R84, R128, R88, R120 ;  /* 0x000000588054723c */ /* 0x000fe20000041878 */
[----:B------:R-:W4:Y:S01]  /*5c40*/  LDSM.16.MT88.4 R120, [R34+0x7900] ;  /* 0x007900002278783b */ /* 0x000f220000004200 */
[C---:B-1----:R-:W-:Y:S02]  /*5c50*/  IADD3 R2, R16.reuse, 0x2800, RZ ;  /* 0x0000280010027810 */ /* 0x042fe40007ffe0ff */
[----:B--2---:R-:W-:-:S04]  /*5c60*/  IADD3 R0, R16, 0x3000, RZ ;  /* 0x0000300010007810 */ /* 0x004fc80007ffe0ff */
[C---:B------:R-:W-:Y:S01]  /*5c70*/  HMMA.16816.F32.BF16 R88, R128.reuse, R90, R112 ;  /* 0x0000005a8058723c */ /* 0x040fe20000041870 */
[----:B------:R-:W1:Y:S04]  /*5c80*/  LDSM.16.MT88.4 R112, [R250+0x7900] ;  /* 0x00790000fa70783b */ /* 0x000e680000004200 */
[----:B------:R2:W-:Y:S03]  /*5c90*/  STL [R1+0x34], R2 ;  /* 0x0000340201007387 */ /* 0x0005e60000100800 */
[C---:B------:R-:W-:Y:S01]  /*5ca0*/  HMMA.16816.F32.BF16 R80, R128.reuse, R82, R188 ;  /* 0x000000528050723c */ /* 0x040fe200000418bc */
[----:B------:R5:W-:Y:S04]  /*5cb0*/  STL [R1+0x30], R0 ;  /* 0x0000300001007387 */ /* 0x000be80000100800 */
[----:B------:R4:W-:Y:S03]  /*5cc0*/  STL [R1+0x2c], R3 ;  /* 0x00002c0301007387 */ /* 0x0009e60000100800 */
[C---:B---3--:R-:W-:Y:S01]  /*5cd0*/  HMMA.16816.F32.BF16 R100, R128.reuse, R104, R12 ;  /* 0x000000688064723c */ /* 0x048fe2000004180c */
[----:B------:R-:W3:Y:S07]  /*5ce0*/  LDSM.16.MT88.4 R12, [R252+0x7900] ;  /* 0x00790000fc0c783b */ /* 0x000eee0000004200 */
[----:B------:R-:W-:Y:S01]  /*5cf0*/  HMMA.16816.F32.BF16 R104, R128, R106, R184 ;  /* 0x0000006a8068723c */ /* 0x000fe200000418b8 */
[----:B--2---:R-:W-:-:S02]  /*5d00*/  IADD3 R2, R16, 0x4000, RZ ;  /* 0x0000400010027810 */ /* 0x004fc40007ffe0ff */
[----:B-----5:R-:W-:-:S03]  /*5d10*/  IADD3 R0, R16, 0x4800, RZ ;  /* 0x0000480010007810 */ /* 0x020fc60007ffe0ff */
[----:B------:R2:W-:Y:S02]  /*5d20*/  STL [R1+0x28], R2 ;  /* 0x0000280201007387 */ /* 0x0005e40000100800 */
[C---:B----4-:R-:W-:Y:S01]  /*5d30*/  HMMA.16816.F32.BF16 R116, R128.reuse, R120, R116 ;  /* 0x000000788074723c */ /* 0x050fe20000041874 */
[C---:B------:R-:W-:Y:S01]  /*5d40*/  IADD3 R3, R16.reuse, 0x5000, RZ ;  /* 0x0000500010037810 */ /* 0x040fe20007ffe0ff */
[----:B------:R4:W-:Y:S04]  /*5d50*/  STL [R1+0x24], R0 ;  /* 0x0000240001007387 */ /* 0x0009e80000100800 */
[----:B------:R5:W-:Y:S02]  /*5d60*/  STL [R1+0x20], R3 ;  /* 0x0000200301007387 */ /* 0x000be40000100800 */
[C---:B-1----:R-:W-:Y:S08]  /*5d70*/  HMMA.16816.F32.BF16 R108, R128.reuse, R112, R180 ;  /* 0x00000070806c723c */ /* 0x042ff000000418b4 */
[----:B------:R-:W-:Y:S01]  /*5d80*/  HMMA.16816.F32.BF16 R112, R128, R114, R176 ;  /* 0x000000728070723c */ /* 0x000fe200000418b0 */
[----:B--2---:R-:W-:-:S07]  /*5d90*/  IADD3 R2, R16, 0x5800, RZ ;  /* 0x0000580010027810 */ /* 0x004fce0007ffe0ff */
[----:B------:R-:W-:Y:S01]  /*5da0*/  HMMA.16816.F32.BF16 R120, R128, R122, R28 ;  /* 0x0000007a8078723c */ /* 0x000fe2000004181c */
[C---:B----4-:R-:W-:Y:S01]  /*5db0*/  IADD3 R0, R16.reuse, 0x6000, RZ ;  /* 0x0000600010007810 */ /* 0x050fe20007ffe0ff */
[----:B------:R1:W-:Y:S01]  /*5dc0*/  STL [R1+0x1c], R2 ;  /* 0x00001c0201007387 */ /* 0x0003e20000100800 */
[----:B-----5:R-:W-:-:S03]  /*5dd0*/  IADD3 R3, R16, 0x6800, RZ ;  /* 0x0000680010037810 */ /* 0x020fc60007ffe0ff */
[----:B------:R2:W-:Y:S02]  /*5de0*/  STL [R1+0x18], R0 ;  /* 0x0000180001007387 */ /* 0x0005e40000100800 */
[C---:B---3--:R-:W-:Y:S02]  /*5df0*/  HMMA.16816.F32.BF16 R124, R128.reuse, R12, R24 ;  /* 0x0000000c807c723c */ /* 0x048fe40000041818 */
[----:B------:R3:W-:Y:S06]  /*5e00*/  STL [R1+0x14], R3 ;  /* 0x0000140301007387 */ /* 0x0007ec0000100800 */
[----:B------:R-:W-:Y:S01]  /*5e10*/  HMMA.16816.F32.BF16 R128, R128, R14, R20 ;  /* 0x0000000e8080723c */ /* 0x000fe20000041814 */
[----:B-1----:R-:W-:-:S02]  /*5e20*/  IADD3 R2, R16, 0x7000, RZ ;  /* 0x0000700010027810 */ /* 0x002fc40007ffe0ff */
[----:B--2---:R-:W-:-:S05]  /*5e30*/  IADD3 R0, R16, 0x7800, RZ ;  /* 0x0000780010007810 */ /* 0x004fca0007ffe0ff */
[----:B------:R3:W-:Y:S04]  /*5e40*/  STL [R1+0xc], R0 ;  /* 0x00000c0001007387 */ /* 0x0007e80000100800 */
[----:B------:R3:W-:Y:S01]  /*5e50*/  STL [R1+0x10], R2 ;  /* 0x0000100201007387 */ /* 0x0007e20000100800 */
[----:B------:R-:W-:Y:S05]  /*5e60*/  @!P0 BRA `(.L_x_534) ;  /* 0x0000441000008947 */ /* 0x000fea0003800000 */
[----:B------:R-:W2:Y:S04]  /*5e70*/  LDL R16, [R1+0xdc] ;  /* 0x0000dc0001107983 */ /* 0x000ea80000100800 */
[----:B------:R-:W4:Y:S04]  /*5e80*/  LDL.64 R188, [R1+0xd0] ;  /* 0x0000d00001bc7983 */ /* 0x000f280000100a00 */
[----:B------:R-:W5:Y:S04]  /*5e90*/  LDL.64 R190, [R1+0xc0] ;  /* 0x0000c00001be7983 */ /* 0x000f680000100a00 */
[----:B---3--:R-:W3:Y:S04]  /*5ea0*/  LDL.64 R32, [R1+0xc8] ;  /* 0x0000c80001207983 */ /* 0x008ee80000100a00 */
[----:B------:R-:W3:Y:S01]  /*5eb0*/  LDL.64 R34, [R1+0xb8] ;  /* 0x0000b80001227983 */ /* 0x000ee20000100a00 */
[----:B------:R-:W-:-:S02]  /*5ec0*/  PLOP3.LUT P1, PT, PT, PT, UP1, 0x80, 0x0 ;  /* 0x000000000000781c */ /* 0x000fc40003f2f018 */
[----:B------:R-:W-:Y:S01]  /*5ed0*/  PLOP3.LUT P0, PT, PT, PT, UP1, 0x80, 0x0 ;  /* 0x000000000000781c */ /* 0x000fe20003f0f018 */
[----:B------:R-:W-:Y:S01]  /*5ee0*/  IMAD.MOV.U32 R134, RZ, RZ, R132 ;  /* 0x000000ffff867224 */ /* 0x000fe200078e0084 */
[----:B------:R-:W-:Y:S02]  /*5ef0*/  UMOV UR18, UR17 ;  /* 0x0000001100127c82 */ /* 0x000fe40008000000 */
[----:B------:R-:W-:Y:S02]  /*5f00*/  UMOV UR8, 0xffffffc0 ;  /* 0xffffffc000087882 */ /* 0x000fe40000000000 */
[----:B------:R-:W-:Y:S02]  /*5f10*/  ULDC.64 UR6, c[0x0][0x208] ;  /* 0x0000820000067ab9 */ /* 0x000fe40000000a00 */
[----:B------:R-:W-:-:S03]  /*5f20*/  ULDC.64 UR4, c[0x0][0x1e0] ;  /* 0x0000780000047ab9 */ /* 0x000fc60000000a00 */
[----:B--2---:R-:W-:Y:S01]  /*5f30*/  @P1 IMAD.HI.U32 R0, R16, c[0x0][0x2c8], RZ ;  /* 0x0000b20010001a27 */ /* 0x004fe200078e00ff */
[----:B----4-:R-:W-:-:S04]  /*5f40*/  IADD3 R3, P6, R188, 0x40, RZ ;  /* 0x00000040bc037810 */ /* 0x010fc80007fde0ff */
[----:B------:R-:W-:Y:S02]  /*5f50*/  @P0 SHF.R.U32.HI R0, RZ, c[0x0][0x2cc], R0 ;  /* 0x0000b300ff000a19 */ /* 0x000fe40000011600 */
[C---:B------:R-:W-:Y:S01]  /*5f60*/  IADD3 R2, P1, R188.reuse, 0x80, RZ ;  /* 0x00000080bc027810 */ /* 0x040fe20007f3e0ff */
[----:B------:R5:W-:Y:S04]  /*5f70*/  STL [R1+0xb4], R3 ;  /* 0x0000b40301007387 */ /* 0x000be80000100800 */
[----:B------:R1:W-:Y:S04]  /*5f80*/  @P0 STL [R1+0xd8], R0 ;  /* 0x0000d80001000387 */ /* 0x0003e80000100800 */
[----:B------:R3:W-:Y:S01]  /*5f90*/  STL [R1+0xac], R2 ;  /* 0x0000ac0201007387 */ /* 0x0007e20000100800 */
[----:B-----5:R-:W-:Y:S01]  /*5fa0*/  IMAD.X R3, RZ, RZ, R191, P6 ;  /* 0x000000ffff037224 */ /* 0x020fe200030e06bf */
[----:B-1----:R-:W-:-:S02]  /*5fb0*/  IADD3 R0, P0, R188, 0xc0, RZ ;  /* 0x000000c0bc007810 */ /* 0x002fc40007f1e0ff */
[----:B---3--:R-:W-:-:S03]  /*5fc0*/  IADD3 R2, P6, R32, 0x40, RZ ;  /* 0x0000004020027810 */ /* 0x008fc60007fde0ff */
[----:B------:R1:W-:Y:S04]  /*5fd0*/  STL [R1+0xa4], R0 ;  /* 0x0000a40001007387 */ /* 0x0003e80000100800 */
[----:B------:R2:W-:Y:S04]  /*5fe0*/  STL [R1+0xb0], R3 ;  /* 0x0000b00301007387 */ /* 0x0005e80000100800 */
[----:B------:R3:W-:Y:S01]  /*5ff0*/  STL [R1+0x9c], R2 ;  /* 0x00009c0201007387 */ /* 0x0007e20000100800 */
[----:B------:R-:W-:Y:S02]  /*6000*/  IMAD.X R4, RZ, RZ, R35, P6 ;  /* 0x000000ffff047224 */ /* 0x000fe400030e0623 */
[----:B-1----:R-:W-:Y:S01]  /*6010*/  IMAD.X R0, RZ, RZ, R191, P1 ;  /* 0x000000ffff007224 */ /* 0x002fe200008e06bf */
[----:B--2---:R-:W-:-:S04]  /*6020*/  IADD3 R3, P1, R32, 0x80, RZ ;  /* 0x0000008020037810 */ /* 0x004fc80007f3e0ff */
[----:B------:R1:W-:Y:S01]  /*6030*/  STL [R1+0xa8], R0 ;  /* 0x0000a80001007387 */ /* 0x0003e20000100800 */
[----:B---3--:R-:W-:-:S03]  /*6040*/  IMAD.X R2, RZ, RZ, R191, P0 ;  /* 0x000000ffff027224 */ /* 0x008fc600000e06bf */
[----:B------:R-:W-:Y:S04]  /*6050*/  STL [R1+0x94], R3 ;  /* 0x0000940301007387 */ /* 0x000fe80000100800 */
[----:B------:R2:W-:Y:S01]  /*6060*/  STL [R1+0xa0], R2 ;  /* 0x0000a00201007387 */ /* 0x0005e20000100800 */
[----:B-1----:R-:W-:-:S05]  /*6070*/  IADD3 R0, P0, R32, 0xc0, RZ ;  /* 0x000000c020007810 */ /* 0x002fca0007f1e0ff */
[----:B------:R1:W-:Y:S01]  /*6080*/  STL [R1+0x8c], R0 ;  /* 0x00008c0001007387 */ /* 0x0003e20000100800 */
[----:B--2---:R-:W-:-:S03]  /*6090*/  IMAD.X R2, RZ, RZ, R35, P1 ;  /* 0x000000ffff027224 */ /* 0x004fc600008e0623 */
[----:B------:R2:W-:Y:S04]  /*60a0*/  STL [R1+0x98], R4 ;  /* 0x0000980401007387 */ /* 0x0005e80000100800 */
[----:B------:R2:W-:Y:S01]  /*60b0*/  STL [R1+0x90], R2 ;  /* 0x0000900201007387 */ /* 0x0005e20000100800 */
[----:B-1----:R-:W-:-:S05]  /*60c0*/  IMAD.X R0, RZ, RZ, R35, P0 ;  /* 0x000000ffff007224 */ /* 0x002fca00000e0623 */
[----:B------:R2:W-:Y:S01]  /*60d0*/  STL [R1+0x88], R0 ;  /* 0x0000880001007387 */ /* 0x0005e20000100800 */
[----:B------:R-:W-:-:S03]  /*60e0*/  IMAD.MOV.U32 R3, RZ, RZ, R133 ;  /* 0x000000ffff037224 */ /* 0x000fc600078e0085 */
.L_x_535:
[----:B------:R-:W3:Y:S01]  /*60f0*/  LDL.64 R26, [R1+0xd0] ;  /* 0x0000d000011a7983 */ /* 0x000ee20000100a00 */
[----:B------:R-:W-:Y:S01]  /*6100*/  UISETP.GE.AND UP2, UPT, UR18, URZ, UPT ;  /* 0x0000003f1200728c */ /* 0x000fe2000bf46270 */
[----:B------:R-:W-:Y:S04]  /*6110*/  DEPBAR.LE SB0, 0x0 ;  /* 0x000080000000791a */ /* 0x000fe80000000000 */
[----:B------:R-:W4:Y:S01]  /*6120*/  LDL.64 R22, [R1+0xc0] ;  /* 0x0000c00001167983 */ /* 0x000f220000100a00 */
[----:B------:R-:W-:Y:S01]  /*6130*/  PLOP3.LUT P0, PT, PT, PT, UP2, 0x80, 0x0 ;  /* 0x000000000000781c */ /* 0x000fe20003f0f028 */
[----:B------:R-:W-:Y:S04]  /*6140*/  UIADD3 UR17, UR18, -0x1, URZ ;  /* 0xffffffff12117890 */ /* 0x000fe8000fffe03f */
[----:B--2---:R-:W2:Y:S01]  /*6150*/  LDL R24, [R1+0xb4] ;  /* 0x0000b40001187983 */ /* 0x004ea20000100800 */
[----:B------:R-:W-:Y:S02]  /*6160*/  @UP2 USHF.R.S32.HI UR11, URZ, 0x1f, UR18 ;  /* 0x0000001f3f0b2899 */ /* 0x000fe40008011412 */
[----:B------:R-:W-:Y:S01]  /*6170*/  @UP2 UIMAD.WIDE.U32 UR20, UR18, UR6, URZ ;  /* 0x00000006121422a5 */ /* 0x000fe2000f8e003f */
[----:B------:R-:W2:Y:S01]  /*6180*/  LDL R28, [R1+0xb0] ;  /* 0x0000b000011c7983 */ /* 0x000ea20000100800 */
[----:B------:R-:W-:Y:S02]  /*6190*/  @UP2 UIMAD UR11, UR11, UR6, URZ ;  /* 0x000000060b0b22a4 */ /* 0x000fe4000f8e023f */
[----:B------:R-:W-:Y:S01]  /*61a0*/  @UP2 USHF.L.U32 UR14, UR20, 0x6, URZ ;  /* 0x00000006140e2899 */ /* 0x000fe2000800063f */
[----:B------:R-:W2:Y:S01]  /*61b0*/  LDL R33, [R1+0xac] ;  /* 0x0000ac0001217983 */ /* 0x000ea20000100800 */
[----:B------:R-:W-:Y:S03]  /*61c0*/  @UP2 UIMAD UR11, UR18, UR7, UR11 ;  /* 0x00000007120b22a4 */ /* 0x000fe6000f8e020b */
[----:B------:R-:W2:Y:S01]  /*61d0*/  LDL R31, [R1+0xa4] ;  /* 0x0000a400011f7983 */ /* 0x000ea20000100800 */
[----:B------:R-:W-:Y:S03]  /*61e0*/  @UP2 UIADD3 UR11, UR21, UR11, URZ ;  /* 0x0000000b150b2290 */ /* 0x000fe6000fffe03f */
[----:B------:R-:W2:Y:S01]  /*61f0*/  LDL R30, [R1+0xa8] ;  /* 0x0000a800011e7983 */ /* 0x000ea20000100800 */
[----:B------:R-:W-:Y:S03]  /*6200*/  @UP2 USHF.L.U64.HI UR11, UR20, 0x6, UR11 ;  /* 0x00000006140b2899 */ /* 0x000fe6000801020b */
[----:B------:R-:W2:Y:S04]  /*6210*/  LDL R32, [R1+0xa0] ;  /* 0x0000a00001207983 */ /* 0x000ea80000100800 */
[----:B------:R-:W2:Y:S04]  /*6220*/  LDL R176, [R1+0x8] ;  /* 0x0000080001b07983 */ /* 0x000ea80000100800 */
[----:B------:R1:W-:Y:S04]  /*6230*/  STL [R1+0x12c], R131 ;  /* 0x00012c8301007387 */ /* 0x0003e80000100800 */
[----:B------:R-:W2:Y:S04]  /*6240*/  LDL R180, [R1+0x44] ;  /* 0x0000440001b47983 */ /* 0x000ea80000100800 */
[----:B------:R-:W2:Y:S04]  /*6250*/  LDL R184, [R1+0x40] ;  /* 0x0000400001b87983 */ /* 0x000ea80000100800 */
[----:B------:R-:W2:Y:S04]  /*6260*/  LDL R135, [R1+0x3c] ;  /* 0x00003c0001877983 */ /* 0x000ea80000100800 */
[----:B------:R-:W-:Y:S08]  /*6270*/  BAR.SYNC.DEFER_BLOCKING 0x0 ;  /* 0x0000000000007b1d */ /* 0x000ff00000010000 */
[----:B------:R-:W2:Y:S08]  /*6280*/  LDSM.16.M88.4 R8, [R248+0x10100] ;  /* 0x01010000f808783b */ /* 0x000eb00000000200 */
[----:B-1----:R-:W2:Y:S04]  /*6290*/  LDL R131, [R1+0x48] ;  /* 0x0000480001837983 */ /* 0x002ea80000100800 */
[----:B------:R-:W1:Y:S01]  /*62a0*/  LDSM.16.M88.4 R16, [R248+0x10900] ;  /* 0x01090000f810783b */ /* 0x000e620000000200 */
[----:B---3--:R-:W-:Y:S04]  /*62b0*/  @P0 IADD3 R0, P6, R26, UR14, RZ ;  /* 0x0000000e1a000c10 */ /* 0x008fe8000ffde0ff */
[----:B----4-:R-:W-:Y:S02]  /*62c0*/  @P0 IADD3.X R4, R23, UR11, RZ, P6, !PT ;  /* 0x0000000b17040c10 */ /* 0x010fe4000b7fe4ff */
[----:B------:R-:W-:Y:S02]  /*62d0*/  @P0 LEA R14, P6, R0, c[0x0][0x1f8], 0x1 ;  /* 0x00007e00000e0a11 */ /* 0x000fe400078c08ff */
[----:B--2---:R-:W-:Y:S02]  /*62e0*/  @P0 IADD3 R2, P1, R24, UR14, RZ ;  /* 0x0000000e18020c10 */ /* 0x004fe4000ff3e0ff */
[----:B------:R-:W-:Y:S02]  /*62f0*/  @P0 LEA.HI.X R15, R0, c[0x0][0x1fc], R4, 0x1, P6 ;  /* 0x00007f00000f0a11 */ /* 0x000fe400030f0c04 */
[----:B------:R-:W-:Y:S02]  /*6300*/  @P0 IADD3.X R5, R28, UR11, RZ, P1, !PT ;  /* 0x0000000b1c050c10 */ /* 0x000fe40008ffe4ff */
[C---:B------:R-:W-:Y:S02]  /*6310*/  @P0 LEA R12, P1, R2.reuse, c[0x0][0x1f8], 0x1 ;  /* 0x00007e00020c0a11 */ /* 0x040fe400078208ff */
[----:B------:R-:W-:Y:S02]  /*6320*/  @P0 IADD3 R0, P6, R33, UR14, RZ ;  /* 0x0000000e21000c10 */ /* 0x000fe4000ffde0ff */
[----:B------:R-:W-:Y:S02]  /*6330*/  @P0 LEA.HI.X R13, R2, c[0x0][0x1fc], R5, 0x1, P1 ;  /* 0x00007f00020d0a11 */ /* 0x000fe400008f0c05 */
[----:B------:R-:W-:Y:S02]  /*6340*/  @P0 LEA R6, P1, R0, c[0x0][0x1f8], 0x1 ;  /* 0x00007e0000060a11 */ /* 0x000fe400078208ff */
[----:B------:R-:W-:Y:S02]  /*6350*/  @P0 IADD3.X R4, R30, UR11, RZ, P6, !PT ;  /* 0x0000000b1e040c10 */ /* 0x000fe4000b7fe4ff */
[----:B------:R-:W-:Y:S01]  /*6360*/  @P0 IADD3 R2, P6, R31, UR14, RZ ;  /* 0x0000000e1f020c10 */ /* 0x000fe2000ffde0ff */
[----:B------:R-:W-:Y:S01]  /*6370*/  @UP2 ULEA UR14, UP0, UR6, UR14, 0x5 ;  /* 0x0000000e060e2291 */ /* 0x000fe2000f80283f */
[----:B------:R-:W-:Y:S02]  /*6380*/  @P0 LEA.HI.X R7, R0, c[0x0][0x1fc], R4, 0x1, P1 ;  /* 0x00007f0000070a11 */ /* 0x000fe400008f0c04 */
[----:B------:R-:W-:Y:S01]  /*6390*/  @P0 IADD3.X R0, R32, UR11, RZ, P6, !PT ;  /* 0x0000000b20000c10 */ /* 0x000fe2000b7fe4ff */
[----:B------:R-:W-:Y:S01]  /*63a0*/  @UP2 ULEA.HI.X UR11, UR6, UR11, UR7, 0x5, UP0 ;  /* 0x0000000b060b2291 */ /* 0x000fe200080f2c07 */
[----:B------:R-:W-:Y:S01]  /*63b0*/  @P0 LEA R20, P1, R2, c[0x0][0x1f8], 0x1 ;  /* 0x00007e0002140a11 */ /* 0x000fe200078208ff */
[----:B------:R-:W-:Y:S01]  /*63c0*/  LDSM.16.M88.4 R176, [R176] ;  /* 0x00000000b0b0783b */ /* 0x000fe20000000200 */
[----:B------:R-:W-:Y:S01]  /*63d0*/  @P0 IADD3 R4, P6, R26, UR14, RZ ;  /* 0x0000000e1a040c10 */ /* 0x000fe2000ffde0ff */
[----:B------:R-:W-:Y:S01]  /*63e0*/  UISETP.GE.AND UP2, UPT, UR18, 0x1, UPT ;  /* 0x000000011200788c */ /* 0x000fe2000bf46270 */
[----:B------:R-:W-:Y:S02]  /*63f0*/  @P0 LEA.HI.X R21, R2, c[0x0][0x1fc], R0, 0x1, P1 ;  /* 0x00007f0002150a11 */ /* 0x000fe400008f0c00 */
[----:B------:R-:W-:Y:S02]  /*6400*/  @P0 IADD3 R0, P1, R24, UR14, RZ ;  /* 0x0000000e18000c10 */ /* 0x000fe4000ff3e0ff */
[----:B------:R-:W-:Y:S01]  /*6410*/  @P0 IADD3.X R2, R23, UR11, RZ, P6, !PT ;  /* 0x0000000b17020c10 */ /* 0x000fe2000b7fe4ff */
[----:B------:R-:W2:Y:S01]  /*6420*/  LDSM.16.M88.4 R24, [R248+0x11100] ;  /* 0x01110000f818783b */ /* 0x000ea20000000200 */
[----:B------:R-:W-:Y:S02]  /*6430*/  @P0 IADD3.X R5, R28, UR11, RZ, P1, !PT ;  /* 0x0000000b1c050c10 */ /* 0x000fe40008ffe4ff */
[----:B------:R-:W-:Y:S02]  /*6440*/  @P0 LEA R28, P1, R0, c[0x0][0x1f8], 0x1 ;  /* 0x00007e00001c0a11 */ /* 0x000fe400078208ff */
[----:B------:R-:W-:Y:S01]  /*6450*/  @P0 LEA R22, P6, R4, c[0x0][0x1f8], 0x1 ;  /* 0x00007e0004160a11 */ /* 0x000fe200078c08ff */
[----:B------:R-:W-:Y:S01]  /*6460*/  @UP2 UIMAD.WIDE.U32 UR20, UR17, UR4, URZ ;  /* 0x00000004111422a5 */ /* 0x000fe2000f8e003f */
[----:B------:R-:W-:Y:S01]  /*6470*/  @P0 LEA.HI.X R29, R0, c[0x0][0x1fc], R5, 0x1, P1 ;  /* 0x00007f00001d0a11 */ /* 0x000fe200008f0c05 */
[----:B------:R-:W-:Y:S01]  /*6480*/  LDSM.16.M88.4 R180, [R180] ;  /* 0x00000000b4b4783b */ /* 0x000fe20000000200 */
[----:B------:R-:W-:Y:S02]  /*6490*/  @P0 IADD3 R0, P1, R31, UR14, RZ ;  /* 0x0000000e1f000c10 */ /* 0x000fe4000ff3e0ff */
[----:B------:R-:W-:Y:S02]  /*64a0*/  @P0 LEA.HI.X R23, R4, c[0x0][0x1fc], R2, 0x1, P6 ;  /* 0x00007f0004170a11 */ /* 0x000fe400030f0c02 */
[----:B------:R-:W-:Y:S02]  /*64b0*/  @P0 IADD3.X R5, R32, UR11, RZ, P1, !PT ;  /* 0x0000000b20050c10 */ /* 0x000fe40008ffe4ff */
[C---:B------:R-:W-:Y:S01]  /*64c0*/  @P0 LEA R132, P1, R0.reuse, c[0x0][0x1f8], 0x1 ;  /* 0x00007e0000840a11 */ /* 0x040fe200078208ff */
[----:B------:R-:W-:Y:S01]  /*64d0*/  LDSM.16.M88.4 R184, [R184] ;  /* 0x00000000b8b8783b */ /* 0x000fe20000000200 */
[----:B------:R-:W-:Y:S01]  /*64e0*/  @P0 IADD3 R2, P6, R33, UR14, RZ ;  /* 0x0000000e21020c10 */ /* 0x000fe2000ffde0ff */
[----:B------:R-:W-:Y:S01]  /*64f0*/  @UP2 USHF.L.U32 UR14, UR20, 0x6, URZ ;  /* 0x00000006140e2899 */ /* 0x000fe2000800063f */
[----:B------:R-:W-:Y:S02]  /*6500*/  @P0 LEA.HI.X R133, R0, c[0x0][0x1fc], R5, 0x1, P1 ;  /* 0x00007f0000850a11 */ /* 0x000fe400008f0c05 */
[----:B------:R-:W-:Y:S01]  /*6510*/  @P0 IADD3.X R4, R30, UR11, RZ, P6, !PT ;  /* 0x0000000b1e040c10 */ /* 0x000fe2000b7fe4ff */
[----:B------:R-:W-:Y:S01]  /*6520*/  UIMAD UR11, UR18, UR8, 0x1 ;  /* 0x00000001120b74a4 */ /* 0x000fe2000f8e0208 */
[C---:B------:R-:W-:Y:S01]  /*6530*/  @P0 LEA R30, P6, R2.reuse, c[0x0][0x1f8], 0x1 ;  /* 0x00007e00021e0a11 */ /* 0x040fe200078c08ff */
[----:B------:R-:W3:Y:S03]  /*6540*/  LDL R0, [R1+0x4] ;  /* 0x0000040001007983 */ /* 0x000ee60000100800 */
[----:B------:R-:W-:Y:S01]  /*6550*/  @P0 LEA.HI.X R31, R2, c[0x0][0x1fc], R4, 0x1, P6 ;  /* 0x00007f00021f0a11 */ /* 0x000fe200030f0c04 */
[----:B------:R-:W4:Y:S08]  /*6560*/  LDSM.16.M88.4 R32, [R248+0x11900] ;  /* 0x01190000f820783b */ /* 0x000f300000000200 */
[----:B------:R1:W1:Y:S08]  /*6570*/  LDSM.16.M88.4 R188, [R135] ;  /* 0x0000000087bc783b */ /* 0x0002700000000200 */
        /* <DEDUP_REMOVED lines=8> */
[----:B------:R4:W-:Y:S01]  /*6600*/  @P0 LDGSTS.E.BYPASS.LTC128B.128 [R131+0x3100], [R28.64], !P4 ;  /* 0x031000001c830fae */ /* 0x0009e2000e101d56 */
[C---:B-1---5:R-:W-:Y:S07]  /*6610*/  HMMA.16816.F32.BF16 R4, R168.reuse, R8, RZ ;  /* 0x00000008a804723c */ /* 0x062fee00000418ff */
[----:B------:R4:W-:Y:S01]  /*6620*/  @P0 LDGSTS.E.BYPASS.LTC128B.128 [R131+0x5100], [R30.64], !P3 ;  /* 0x051000001e830fae */ /* 0x0009e2000d901d56 */
[C---:B------:R-:W-:Y:S07]  /*6630*/  HMMA.16816.F32.BF16 R8, R168.reuse, R10, RZ ;  /* 0x0000000aa808723c */ /* 0x040fee00000418ff */
[----:B------:R1:W-:Y:S01]  /*6640*/  @P0 LDGSTS.E.BYPASS.LTC128B.128 [R131+0x7100], [R132.64], !P2 ;  /* 0x0710000084830fae */ /* 0x0003e2000d101d56 */
[----:B------:R-:W-:Y:S01]  /*6650*/  PLOP3.LUT P0, PT, PT, PT, UP1, 0x80, 0x0 ;  /* 0x000000000000781c */ /* 0x000fe20003f0f018 */
[C---:B------:R-:W-:Y:S06]  /*6660*/  HMMA.16816.F32.BF16 R12, R168.reuse, R16, RZ ;  /* 0x00000010a80c723c */ /* 0x040fec00000418ff */
[----:B------:R-:W3:Y:S02]  /*6670*/  LDL R135, [R1+0x30] ;  /* 0x0000300001877983 */ /* 0x000ee40000100800 */
[C---:B------:R-:W-:Y:S02]  /*6680*/  HMMA.16816.F32.BF16 R16, R168.reuse, R18, RZ ;  /* 0x00000012a810723c */ /* 0x040fe400000418ff */
[----:B------:R-:W0:Y:S06]  /*6690*/  LDGDEPBAR ;  /* 0x00000000000079af */ /* 0x000e2c0000000000 */
[C---:B--2---:R-:W-:Y:S02]  /*66a0*/  HMMA.16816.F32.BF16 R20, R168.reuse, R24, RZ ;  /* 0x00000018a814723c */ /* 0x044fe400000418ff */
[----:B------:R-:W2:Y:S06]  /*66b0*/  LDL R2, [R1+0x2c] ;  /* 0x00002c0001027983 */ /* 0x000eac0000100800 */
[C---:B------:R-:W-:Y:S01]  /*66c0*/  HMMA.16816.F32.BF16 R24, R168.reuse, R26, RZ ;  /* 0x0000001aa818723c */ /* 0x040fe200000418ff */
[----:B-1----:R-:W2:Y:S04]  /*66d0*/  LDL R132, [R1+0x38] ;  /* 0x0000380001847983 */ /* 0x002ea80000100800 */
[----:B------:R-:W2:Y:S03]  /*66e0*/  LDL R133, [R1+0x34] ;  /* 0x0000340001857983 */ /* 0x000ea60000100800 */
[C---:B----4-:R-:W-:Y:S01]  /*66f0*/  HMMA.16816.F32.BF16 R28, R168.reuse, R32, RZ ;  /* 0x00000020a81c723c */ /* 0x050fe200000418ff */
[----:B------:R-:W-:Y:S04]  /*6700*/  STL [R1+0xf4], R168 ;  /* 0x0000f4a801007387 */ /* 0x000fe80000100800 */
[----:B------:R-:W-:Y:S03]  /*6710*/  STL [R1+0xf0], R169 ;  /* 0x0000f0a901007387 */ /* 0x000fe60000100800 */
[----:B------:R-:W-:Y:S01]  /*6720*/  HMMA.16816.F32.BF16 R32, R168, R34, RZ ;  /* 0x00000022a820723c */ /* 0x000fe200000418ff */
[----:B------:R-:W-:Y:S04]  /*6730*/  STL [R1+0xec], R170 ;  /* 0x0000ecaa01007387 */ /* 0x000fe80000100800 */
[----:B------:R1:W-:Y:S03]  /*6740*/  STL [R1+0xe8], R171 ;  /* 0x0000e8ab01007387 */ /* 0x0003e60000100800 */
        /* <DEDUP_REMOVED lines=20> */
[----:B-1----:R-:W4:Y:S03]  /*6890*/  LDL R171, [R1+0x90] ;  /* 0x0000900001ab7983 */ /* 0x002f260000100800 */
[----:B------:R-:W-:Y:S01]  /*68a0*/  HMMA.16816.F32.BF16 R32, R172, R190, R32 ;  /* 0x000000beac20723c */ /* 0x000fe20000041820 */
[----:B------:R-:W2:Y:S04]  /*68b0*/  LDL R168, [R1+0xe0] ;  /* 0x0000e00001a87983 */ /* 0x000ea80000100800 */
[----:B------:R-:W2:Y:S04]  /*68c0*/  LDL R170, [R1+0x8c] ;  /* 0x00008c0001aa7983 */ /* 0x000ea80000100800 */
[----:B------:R-:W2:Y:S04]  /*68d0*/  LDL R169, [R1+0x88] ;  /* 0x0000880001a97983 */ /* 0x000ea80000100800 */
[----:B---3--:R-:W1:Y:S08]  /*68e0*/  LDSM.16.M88.4 R176, [R0+0x10100] ;  /* 0x0101000000b0783b */ /* 0x008e700000000200 */
[----:B------:R-:W3:Y:S08]  /*68f0*/  LDSM.16.M88.4 R180, [R0+0x10900] ;  /* 0x0109000000b4783b */ /* 0x000ef00000000200 */
[----:B------:R-:W-:Y:S01]  /*6900*/  LDSM.16.M88.4 R184, [R0+0x11900] ;  /* 0x0119000000b8783b */ /* 0x000fe20000000200 */
[C---:B-1----:R-:W-:Y:S08]  /*6910*/  HMMA.16816.F32.BF16 R4, R192.reuse, R176, R4 ;  /* 0x000000b0c004723c */ /* 0x042ff00000041804 */
[C---:B------:R-:W-:Y:S01]  /*6920*/  HMMA.16816.F32.BF16 R8, R192.reuse, R178, R8 ;  /* 0x000000b2c008723c */ /* 0x040fe20000041808 */
[----:B------:R-:W1:Y:S07]  /*6930*/  LDSM.16.M88.4 R176, [R0+0x11100] ;  /* 0x0111000000b0783b */ /* 0x000e6e0000000200 */
[C---:B---3--:R-:W-:Y:S08]  /*6940*/  HMMA.16816.F32.BF16 R12, R192.reuse, R180, R12 ;  /* 0x000000b4c00c723c */ /* 0x048ff0000004180c */
[C---:B------:R-:W-:Y:S01]  /*6950*/  HMMA.16816.F32.BF16 R16, R192.reuse, R182, R16 ;  /* 0x000000b6c010723c */ /* 0x040fe20000041810 */
[----:B------:R-:W3:Y:S07]  /*6960*/  LDSM.16.M88.4 R180, [R251] ;  /* 0x00000000fbb4783b */ /* 0x000eee0000000200 */
[C---:B-1----:R-:W-:Y:S08]  /*6970*/  HMMA.16816.F32.BF16 R20, R192.reuse, R176, R20 ;  /* 0x000000b0c014723c */ /* 0x042ff00000041814 */
[C---:B------:R-:W-:Y:S01]  /*6980*/  HMMA.16816.F32.BF16 R24, R192.reuse, R178, R24 ;  /* 0x000000b2c018723c */ /* 0x040fe20000041818 */
[----:B------:R-:W1:Y:S07]  /*6990*/  LDSM.16.M88.4 R176, [R251+0x800] ;  /* 0x00080000fbb0783b */ /* 0x000e6e0000000200 */
[C---:B------:R-:W-:Y:S08]  /*69a0*/  HMMA.16816.F32.BF16 R28, R192.reuse, R184, R28 ;  /* 0x000000b8c01c723c */ /* 0x040ff0000004181c */
[----:B------:R-:W-:Y:S01]  /*69b0*/  HMMA.16816.F32.BF16 R32, R192, R186, R32 ;  /* 0x000000bac020723c */ /* 0x000fe20000041820 */
[----:B------:R-:W1:Y:S07]  /*69c0*/  LDSM.16.M88.4 R184, [R251+0x1000] ;  /* 0x00100000fbb8783b */ /* 0x000e6e0000000200 */
[C---:B---3--:R-:W-:Y:S08]  /*69d0*/  HMMA.16816.F32.BF16 R4, R196.reuse, R180, R4 ;  /* 0x000000b4c404723c */ /* 0x048ff00000041804 */
[C---:B------:R-:W-:Y:S01]  /*69e0*/  HMMA.16816.F32.BF16 R8, R196.reuse, R182, R8 ;  /* 0x000000b6c408723c */ /* 0x040fe20000041808 */
[----:B------:R-:W3:Y:S07]  /*69f0*/  LDSM.16.M88.4 R180, [R251+0x1800] ;  /* 0x00180000fbb4783b */ /* 0x000eee0000000200 */
[C---:B-1----:R-:W-:Y:S08]  /*6a00*/  HMMA.16816.F32.BF16 R12, R196.reuse, R176, R12 ;  /* 0x000000b0c40c723c */ /* 0x042ff0000004180c */
[C---:B------:R-:W-:Y:S01]  /*6a10*/  HMMA.16816.F32.BF16 R16, R196.reuse, R178, R16 ;  /* 0x000000b2c410723c */ /* 0x040fe20000041810 */
[----:B------:R-:W1:Y:S07]  /*6a20*/  LDSM.16.M88.4 R176, [R248+0x12100] ;  /* 0x01210000f8b0783b */ /* 0x000e6e0000000200 */
[C---:B------:R-:W-:Y:S08]  /*6a30*/  HMMA.16816.F32.BF16 R20, R196.reuse, R184, R20 ;  /* 0x000000b8c414723c */ /* 0x040ff00000041814 */
[C---:B------:R-:W-:Y:S01]  /*6a40*/  HMMA.16816.F32.BF16 R24, R196.reuse, R186, R24 ;  /* 0x000000bac418723c */ /* 0x040fe20000041818 */
[----:B------:R-:W2:Y:S07]  /*6a50*/  LDSM.16.M88.4 R184, [R248+0x12900] ;  /* 0x01290000f8b8783b */ /* 0x000eae0000000200 */
[C---:B---3--:R-:W-:Y:S08]  /*6a60*/  HMMA.16816.F32.BF16 R28, R196.reuse, R180, R28 ;  /* 0x000000b4c41c723c */ /* 0x048ff0000004181c */
[----:B------:R-:W-:Y:S01]  /*6a70*/  HMMA.16816.F32.BF16 R32, R196, R182, R32 ;  /* 0x000000b6c420723c */ /* 0x000fe20000041820 */
[----:B------:R-:W3:Y:S07]  /*6a80*/  LDSM.16.M88.4 R180, [R248+0x13100] ;  /* 0x01310000f8b4783b */ /* 0x000eee0000000200 */
[C---:B-1----:R-:W-:Y:S08]  /*6a90*/  HMMA.16816.F32.BF16 R4, R200.reuse, R176, R4 ;  /* 0x000000b0c804723c */ /* 0x042ff00000041804 */
[C---:B------:R-:W-:Y:S01]  /*6aa0*/  HMMA.16816.F32.BF16 R8, R200.reuse, R178, R8 ;  /* 0x000000b2c808723c */ /* 0x040fe20000041808 */
[----:B------:R-:W1:Y:S07]  /*6ab0*/  LDSM.16.M88.4 R176, [R248+0x13900] ;  /* 0x01390000f8b0783b */ /* 0x000e6e0000000200 */
[C---:B--2---:R-:W-:Y:S08]  /*6ac0*/  HMMA.16816.F32.BF16 R12, R200.reuse, R184, R12 ;  /* 0x000000b8c80c723c */ /* 0x044ff0000004180c */
[C---:B------:R-:W-:Y:S01]  /*6ad0*/  HMMA.16816.F32.BF16 R16, R200.reuse, R186, R16 ;  /* 0x000000bac810723c */ /* 0x040fe20000041810 */
[----:B------:R2:W4:Y:S07]  /*6ae0*/  LDSM.16.M88.4 R184, [R132] ;  /* 0x0000000084b8783b */ /* 0x00052e0000000200 */
[C---:B---3--:R-:W-:Y:S08]  /*6af0*/  HMMA.16816.F32.BF16 R20, R200.reuse, R180, R20 ;  /* 0x000000b4c814723c */ /* 0x048ff00000041814 */
[C---:B------:R-:W-:Y:S01]  /*6b00*/  HMMA.16816.F32.BF16 R24, R200.reuse, R182, R24 ;  /* 0x000000b6c818723c */ /* 0x040fe20000041818 */
[----:B------:R3:W3:Y:S07]  /*6b10*/  LDSM.16.M88.4 R180, [R133] ;  /* 0x0000000085b4783b */ /* 0x0006ee0000000200 */
[C---:B-1----:R-:W-:Y:S01]  /*6b20*/  HMMA.16816.F32.BF16 R28, R200.reuse, R176, R28 ;  /* 0x000000b0c81c723c */ /* 0x042fe2000004181c */
[----:B--2---:R-:W2:Y:S07]  /*6b30*/  LDL R132, [R1+0x20] ;  /* 0x0000200001847983 */ /* 0x004eae0000100800 */
[----:B------:R-:W-:Y:S01]  /*6b40*/  HMMA.16816.F32.BF16 R32, R200, R178, R32 ;  /* 0x000000b2c820723c */ /* 0x000fe20000041820 */
[----:B------:R1:W1:Y:S07]  /*6b50*/  LDSM.16.M88.4 R176, [R135] ;  /* 0x0000000087b0783b */ /* 0x00026e0000000200 */
[C---:B----4-:R-:W-:Y:S01]  /*6b60*/  HMMA.16816.F32.BF16 R4, R204.reuse, R184, R4 ;  /* 0x000000b8cc04723c */ /* 0x050fe20000041804 */
[----:B---3--:R-:W3:Y:S07]  /*6b70*/  LDL R133, [R1+0x24] ;  /* 0x0000240001857983 */ /* 0x008eee0000100800 */
[C---:B------:R-:W-:Y:S01]  /*6b80*/  HMMA.16816.F32.BF16 R8, R204.reuse, R186, R8 ;  /* 0x000000bacc08723c */ /* 0x040fe20000041808 */
[----:B------:R4:W4:Y:S07]  /*6b90*/  LDSM.16.M88.4 R184, [R2] ;  /* 0x0000000002b8783b */ /* 0x00092e0000000200 */
[C---:B------:R-:W-:Y:S01]  /*6ba0*/  HMMA.16816.F32.BF16 R12, R204.reuse, R180, R12 ;  /* 0x000000b4cc0c723c */ /* 0x040fe2000004180c */
[----:B-1----:R-:W3:Y:S07]  /*6bb0*/  LDL R135, [R1+0x28] ;  /* 0x0000280001877983 */ /* 0x002eee0000100800 */
[C---:B------:R-:W-:Y:S01]  /*6bc0*/  HMMA.16816.F32.BF16 R16, R204.reuse, R182, R16 ;  /* 0x000000b6cc10723c */ /* 0x040fe20000041810 */
[----:B------:R-:W1:Y:S07]  /*6bd0*/  LDSM.16.M88.4 R180, [R0+0x12100] ;  /* 0x0121000000b4783b */ /* 0x000e6e0000000200 */
[C---:B------:R-:W-:Y:S01]  /*6be0*/  HMMA.16816.F32.BF16 R20, R204.reuse, R176, R20 ;  /* 0x000000b0cc14723c */ /* 0x040fe20000041814 */
[----:B----4-:R-:W4:Y:S07]  /*6bf0*/  LDL R2, [R1+0x1c] ;  /* 0x00001c0001027983 */ /* 0x010f2e0000100800 */
        /* <DEDUP_REMOVED lines=38> */
[----:B--2---:R1:W-:Y:S08]  /*6e60*/  LDSM.16.M88.4 R184, [R132] ;  /* 0x0000000084b8783b */ /* 0x0043f00000000200 */
[----:B---3--:R2:W-:Y:S08]  /*6e70*/  LDSM.16.M88.4 R176, [R133] ;  /* 0x0000000085b0783b */ /* 0x0085f00000000200 */
[----:B-1----:R-:W3:Y:S04]  /*6e80*/  LDL R132, [R1+0x10] ;  /* 0x0000100001847983 */ /* 0x002ee80000100800 */
[----:B------:R1:W4:Y:S08]  /*6e90*/  LDSM.16.M88.4 R180, [R135] ;  /* 0x0000000087b4783b */ /* 0x0003300000000200 */
[----:B--2---:R-:W2:Y:S04]  /*6ea0*/  LDL R133, [R1+0x14] ;  /* 0x0000140001857983 */ /* 0x004ea80000100800 */
[----:B-1----:R-:W2:Y:S01]  /*6eb0*/  LDL R135, [R1+0x18] ;  /* 0x0000180001877983 */ /* 0x002ea20000100800 */
[C---:B----4-:R-:W-:Y:S08]  /*6ec0*/  HMMA.16816.F32.BF16 R4, R220.reuse, R180, R4 ;  /* 0x000000b4dc04723c */ /* 0x050ff00000041804 */
[C---:B------:R-:W-:Y:S01]  /*6ed0*/  HMMA.16816.F32.BF16 R8, R220.reuse, R182, R8 ;  /* 0x000000b6dc08723c */ /* 0x040fe20000041808 */
[----:B------:R1:W4:Y:S07]  /*6ee0*/  LDSM.16.M88.4 R180, [R2] ;  /* 0x0000000002b4783b */ /* 0x00032e0000000200 */
[C---:B------:R-:W-:Y:S08]  /*6ef0*/  HMMA.16816.F32.BF16 R12, R220.reuse, R176, R12 ;  /* 0x000000b0dc0c723c */ /* 0x040ff0000004180c */
[C---:B------:R-:W-:Y:S01]  /*6f00*/  HMMA.16816.F32.BF16 R16, R220.reuse, R178, R16 ;  /* 0x000000b2dc10723c */ /* 0x040fe20000041810 */
[----:B------:R-:W4:Y:S07]  /*6f10*/  LDSM.16.M88.4 R176, [R0+0x14100] ;  /* 0x0141000000b0783b */ /* 0x000f2e0000000200 */
[C---:B------:R-:W-:Y:S01]  /*6f20*/  HMMA.16816.F32.BF16 R20, R220.reuse, R184, R20 ;  /* 0x000000b8dc14723c */ /* 0x040fe20000041814 */
[----:B-1----:R-:W2:Y:S07]  /*6f30*/  LDL R2, [R1+0xc] ;  /* 0x00000c0001027983 */ /* 0x002eae0000100800 */
[C---:B------:R-:W-:Y:S01]  /*6f40*/  HMMA.16816.F32.BF16 R24, R220.reuse, R186, R24 ;  /* 0x000000badc18723c */ /* 0x040fe20000041818 */
[----:B------:R-:W1:Y:S07]  /*6f50*/  LDSM.16.M88.4 R184, [R0+0x14900] ;  /* 0x0149000000b8783b */ /* 0x000e6e0000000200 */
[C---:B----4-:R-:W-:Y:S08]  /*6f60*/  HMMA.16816.F32.BF16 R28, R220.reuse, R180, R28 ;  /* 0x000000b4dc1c723c */ /* 0x050ff0000004181c */
[----:B------:R-:W-:Y:S01]  /*6f70*/  HMMA.16816.F32.BF16 R32, R220, R182, R32 ;  /* 0x000000b6dc20723c */ /* 0x000fe20000041820 */
[----:B------:R-:W4:Y:S07]  /*6f80*/  LDSM.16.M88.4 R180, [R0+0x15100] ;  /* 0x0151000000b4783b */ /* 0x000f2e0000000200 */
[C---:B------:R-:W-:Y:S08]  /*6f90*/  HMMA.16816.F32.BF16 R4, R224.reuse, R176, R4 ;  /* 0x000000b0e004723c */ /* 0x040ff00000041804 */
[C---:B------:R-:W-:Y:S01]  /*6fa0*/  HMMA.16816.F32.BF16 R8, R224.reuse, R178, R8 ;  /* 0x000000b2e008723c */ /* 0x040fe20000041808 */
[----:B------:R-:W4:Y:S07]  /*6fb0*/  LDSM.16.M88.4 R176, [R0+0x15900] ;  /* 0x0159000000b0783b */ /* 0x000f2e0000000200 */
[C---:B-1----:R-:W-:Y:S08]  /*6fc0*/  HMMA.16816.F32.BF16 R12, R224.reuse, R184, R12 ;  /* 0x000000b8e00c723c */ /* 0x042ff0000004180c */
[C---:B------:R-:W-:Y:S01]  /*6fd0*/  HMMA.16816.F32.BF16 R16, R224.reuse, R186, R16 ;  /* 0x000000bae010723c */ /* 0x040fe20000041810 */
[----:B------:R-:W1:Y:S07]  /*6fe0*/  LDSM.16.M88.4 R184, [R251+0x4000] ;  /* 0x00400000fbb8783b */ /* 0x000e6e0000000200 */
[C---:B----4-:R-:W-:Y:S08]  /*6ff0*/  HMMA.16816.F32.BF16 R20, R224.reuse, R180, R20 ;  /* 0x000000b4e014723c */ /* 0x050ff00000041814 */
[C---:B------:R-:W-:Y:S01]  /*7000*/  HMMA.16816.F32.BF16 R24, R224.reuse, R182, R24 ;  /* 0x000000b6e018723c */ /* 0x040fe20000041818 */
[----:B------:R-:W4:Y:S07]  /*7010*/  LDSM.16.M88.4 R180, [R251+0x4800] ;  /* 0x00480000fbb4783b */ /* 0x000f2e0000000200 */
[C---:B------:R-:W-:Y:S08]  /*7020*/  HMMA.16816.F32.BF16 R28, R224.reuse, R176, R28 ;  /* 0x000000b0e01c723c */ /* 0x040ff0000004181c */
[----:B------:R-:W-:Y:S01]  /*7030*/  HMMA.16816.F32.BF16 R32, R224, R178, R32 ;  /* 0x000000b2e020723c */ /* 0x000fe20000041820 */
        /* <DEDUP_REMOVED lines=8> */
[C---:B------:R-:W-:Y:S01]  /*70c0*/  HMMA.16816.F32.BF16 R24, R228.reuse, R178, R24 ;  /* 0x000000b2e418723c */ /* 0x040fe20000041818 */
[----:B------:R-:W4:Y:S07]  /*70d0*/  LDSM.16.M88.4 R176, [R248+0x16900] ;  /* 0x01690000f8b0783b */ /* 0x000f2e0000000200 */
[C---:B-1----:R-:W-:Y:S08]  /*70e0*/  HMMA.16816.F32.BF16 R28, R228.reuse, R184, R28 ;  /* 0x000000b8e41c723c */ /* 0x042ff0000004181c */
[----:B------:R-:W-:Y:S01]  /*70f0*/  HMMA.16816.F32.BF16 R32, R228, R186, R32 ;  /* 0x000000bae420723c */ /* 0x000fe20000041820 */
[----:B------:R-:W1:Y:S07]  /*7100*/  LDSM.16.M88.4 R184, [R248+0x17100] ;  /* 0x01710000f8b8783b */ /* 0x000e6e0000000200 */
[C---:B----4-:R-:W-:Y:S08]  /*7110*/  HMMA.16816.F32.BF16 R4, R232.reuse, R180, R4 ;  /* 0x000000b4e804723c */ /* 0x050ff00000041804 */
[C---:B------:R-:W-:Y:S01]  /*7120*/  HMMA.16816.F32.BF16 R8, R232.reuse, R182, R8 ;  /* 0x000000b6e808723c */ /* 0x040fe20000041808 */
[----:B------:R-:W4:Y:S07]  /*7130*/  LDSM.16.M88.4 R180, [R248+0x17900] ;  /* 0x01790000f8b4783b */ /* 0x000f2e0000000200 */
[C---:B------:R-:W-:Y:S08]  /*7140*/  HMMA.16816.F32.BF16 R12, R232.reuse, R176, R12 ;  /* 0x000000b0e80c723c */ /* 0x040ff0000004180c */
[C---:B------:R-:W-:Y:S08]  /*7150*/  HMMA.16816.F32.BF16 R16, R232.reuse, R178, R16 ;  /* 0x000000b2e810723c */ /* 0x040ff00000041810 */
[C---:B-1----:R-:W-:Y:S08]  /*7160*/  HMMA.16816.F32.BF16 R20, R232.reuse, R184, R20 ;  /* 0x000000b8e814723c */ /* 0x042ff00000041814 */
[C---:B------:R-:W-:Y:S08]  /*7170*/  HMMA.16816.F32.BF16 R24, R232.reuse, R186, R24 ;  /* 0x000000bae818723c */ /* 0x040ff00000041818 */
[C---:B----4-:R-:W-:Y:S08]  /*7180*/  HMMA.16816.F32.BF16 R28, R232.reuse, R180, R28 ;  /* 0x000000b4e81c723c */ /* 0x050ff0000004181c */
[----:B------:R-:W-:Y:S01]  /*7190*/  HMMA.16816.F32.BF16 R32, R232, R182, R32 ;  /* 0x000000b6e820723c */ /* 0x000fe20000041820 */
[----:B---3--:R-:W-:Y:S08]  /*71a0*/  LDSM.16.M88.4 R180, [R132] ;  /* 0x0000000084b4783b */ /* 0x008ff00000000200 */
[----:B--2---:R-:W-:Y:S08]  /*71b0*/  LDSM.16.M88.4 R184, [R133] ;  /* 0x0000000085b8783b */ /* 0x004ff00000000200 */
[----:B------:R-:W1:Y:S02]  /*71c0*/  LDSM.16.M88.4 R176, [R135] ;  /* 0x0000000087b0783b */ /* 0x000e640000000200 */
[C---:B-1----:R-:W-:Y:S08]  /*71d0*/  HMMA.16816.F32.BF16 R4, R236.reuse, R176, R4 ;  /* 0x000000b0ec04723c */ /* 0x042ff00000041804 */
[C---:B------:R-:W-:Y:S01]  /*71e0*/  HMMA.16816.F32.BF16 R8, R236.reuse, R178, R8 ;  /* 0x000000b2ec08723c */ /* 0x040fe20000041808 */
[----:B------:R1:W2:Y:S07]  /*71f0*/  LDSM.16.M88.4 R176, [R2] ;  /* 0x0000000002b0783b */ /* 0x0002ae0000000200 */
[C---:B------:R-:W-:Y:S08]  /*7200*/  HMMA.16816.F32.BF16 R12, R236.reuse, R184, R12 ;  /* 0x000000b8ec0c723c */ /* 0x040ff0000004180c */
[C---:B------:R-:W-:Y:S01]  /*7210*/  HMMA.16816.F32.BF16 R16, R236.reuse, R186, R16 ;  /* 0x000000baec10723c */ /* 0x040fe20000041810 */
[----:B------:R-:W3:Y:S07]  /*7220*/  LDSM.16.M88.4 R184, [R0+0x16100] ;  /* 0x0161000000b8783b */ /* 0x000eee0000000200 */
[C---:B------:R-:W-:Y:S01]  /*7230*/  HMMA.16816.F32.BF16 R20, R236.reuse, R180, R20 ;  /* 0x000000b4ec14723c */ /* 0x040fe20000041814 */
[----:B-1----:R-:W4:Y:S07]  /*7240*/  LDL R2, [R1+0xd8] ;  /* 0x0000d80001027983 */ /* 0x002f2e0000100800 */
[C---:B------:R-:W-:Y:S01]  /*7250*/  HMMA.16816.F32.BF16 R24, R236.reuse, R182, R24 ;  /* 0x000000b6ec18723c */ /* 0x040fe20000041818 */
[----:B------:R-:W1:Y:S07]  /*7260*/  LDSM.16.M88.4 R180, [R0+0x16900] ;  /* 0x0169000000b4783b */ /* 0x000e6e0000000200 */
[C---:B--2---:R-:W-:Y:S08]  /*7270*/  HMMA.16816.F32.BF16 R28, R236.reuse, R176, R28 ;  /* 0x000000b0ec1c723c */ /* 0x044ff0000004181c */
[----:B------:R-:W-:Y:S01]  /*7280*/  HMMA.16816.F32.BF16 R32, R236, R178, R32 ;  /* 0x000000b2ec20723c */ /* 0x000fe20000041820 */
[----:B------:R-:W2:Y:S07]  /*7290*/  LDSM.16.M88.4 R176, [R0+0x17100] ;  /* 0x0171000000b0783b */ /* 0x000eae0000000200 */
[C---:B---3--:R-:W-:Y:S08]  /*72a0*/  HMMA.16816.F32.BF16 R4, R240.reuse, R184, R4 ;  /* 0x000000b8f004723c */ /* 0x048ff00000041804 */
[C---:B------:R-:W-:Y:S01]  /*72b0*/  HMMA.16816.F32.BF16 R8, R240.reuse, R186, R8 ;  /* 0x000000baf008723c */ /* 0x040fe20000041808 */
[----:B------:R3:W3:Y:S07]  /*72c0*/  LDSM.16.M88.4 R184, [R0+0x17900] ;  /* 0x0179000000b8783b */ /* 0x0006ee0000000200 */
[C---:B-1----:R-:W-:Y:S08]  /*72d0*/  HMMA.16816.F32.BF16 R12, R240.reuse, R180, R12 ;  /* 0x000000b4f00c723c */ /* 0x042ff0000004180c */
[C---:B------:R-:W-:Y:S01]  /*72e0*/  HMMA.16816.F32.BF16 R16, R240.reuse, R182, R16 ;  /* 0x000000b6f010723c */ /* 0x040fe20000041810 */
[----:B------:R-:W1:Y:S07]  /*72f0*/  LDSM.16.M88.4 R180, [R251+0x6000] ;  /* 0x00600000fbb4783b */ /* 0x000e6e0000000200 */
[C---:B--2---:R-:W-:Y:S01]  /*7300*/  HMMA.16816.F32.BF16 R20, R240.reuse, R176, R20 ;  /* 0x000000b0f014723c */ /* 0x044fe20000041814 */
[----:B---3--:R3:W4:Y:S07]  /*7310*/  LDL R0, [R1+0xdc] ;  /* 0x0000dc0001007983 */ /* 0x00872e0000100800 */
[C---:B------:R-:W-:Y:S01]  /*7320*/  HMMA.16816.F32.BF16 R24, R240.reuse, R178, R24 ;  /* 0x000000b2f018723c */ /* 0x040fe20000041818 */
[----:B------:R-:W3:Y:S07]  /*7330*/  LDSM.16.M88.4 R176, [R251+0x6800] ;  /* 0x00680000fbb0783b */ /* 0x000eee0000000200 */
[C---:B------:R-:W-:Y:S08]  /*7340*/  HMMA.16816.F32.BF16 R28, R240.reuse, R184, R28 ;  /* 0x000000b8f01c723c */ /* 0x040ff0000004181c */
[----:B------:R-:W-:Y:S08]  /*7350*/  HMMA.16816.F32.BF16 R32, R240, R186, R32 ;  /* 0x000000baf020723c */ /* 0x000ff00000041820 */
[C---:B-1----:R-:W-:Y:S08]  /*7360*/  HMMA.16816.F32.BF16 R4, R244.reuse, R180, R4 ;  /* 0x000000b4f404723c */ /* 0x042ff00000041804 */
[C---:B------:R-:W-:Y:S08]  /*7370*/  HMMA.16816.F32.BF16 R8, R244.reuse, R182, R8 ;  /* 0x000000b6f408723c */ /* 0x040ff00000041808 */
[C---:B---3--:R-:W-:Y:S01]  /*7380*/  HMMA.16816.F32.BF16 R12, R244.reuse, R176, R12 ;  /* 0x000000b0f40c723c */ /* 0x048fe2000004180c */
[----:B------:R-:W3:Y:S04]  /*7390*/  LDL R177, [R1+0x9c] ;  /* 0x00009c0001b17983 */ /* 0x000ee80000100800 */
[----:B------:R-:W3:Y:S03]  /*73a0*/  LDL R176, [R1+0x98] ;  /* 0x0000980001b07983 */ /* 0x000ee60000100800 */
[----:B------:R-:W-:Y:S01]  /*73b0*/  FMUL.FTZ R4, R4, c[0x0][0x320] ;  /* 0x0000c80004047a20 */ /* 0x000fe20000410000 */
[C---:B------:R-:W-:Y:S01]  /*73c0*/  HMMA.16816.F32.BF16 R16, R244.reuse, R178, R16 ;  /* 0x000000b2f410723c */ /* 0x040fe20000041810 */
[----:B------:R-:W3:Y:S02]  /*73d0*/  LDL.64 R178, [R1+0xb8] ;  /* 0x0000b80001b27983 */ /* 0x000ee40000100a00 */
[----:B------:R-:W1:Y:S01]  /*73e0*/  MUFU.TANH R190, R4 ;  /* 0x0000000400be7308 */ /* 0x000e620000002400 */
[----:B------:R-:W-:Y:S02]  /*73f0*/  FMUL.FTZ R5, R5, c[0x0][0x320] ;  /* 0x0000c80005057a20 */ /* 0x000fe40000410000 */
[----:B------:R-:W-:Y:S02]  /*7400*/  FMUL.FTZ R6, R6, c[0x0][0x320] ;  /* 0x0000c80006067a20 */ /* 0x000fe40000410000 */
[----:B------:R-:W-:Y:S04]  /*7410*/  FMUL.FTZ R7, R7, c[0x0][0x320] ;  /* 0x0000c80007077a20 */ /* 0x000fe80000410000 */
[----:B------:R-:W-:Y:S01]  /*7420*/  FMUL.FTZ R8, R8, c[0x0][0x320] ;  /* 0x0000c80008087a20 */ /* 0x000fe20000410000 */
[----:B------:R-:W1:Y:S01]  /*7430*/  MUFU.TANH R185, R5 ;  /* 0x0000000500b97308 */ /* 0x000e620000002400 */
        /* <DEDUP_REMOVED lines=11> */
[----:B------:R1:W1:Y:S01]  /*74f0*/  MUFU.TANH R181, R7 ;  /* 0x0000000700b57308 */ /* 0x0002620000002400 */
[----:B------:R-:W-:Y:S09]  /*7500*/  FMUL.FTZ R15, R15, c[0x0][0x320] ;  /* 0x0000c8000f0f7a20 */ /* 0x000ff20000410000 */
[----:B------:R-:W3:Y:S10]  /*7510*/  MUFU.TANH R180, R8 ;  /* 0x0000000800b47308 */ /* 0x000ef40000002400 */
[----:B------:R-:W3:Y:S01]  /*7520*/  MUFU.TANH R135, R9 ;  /* 0x0000000900877308 */ /* 0x000ee20000002400 */
[----:B-1----:R-:W1:Y:S09]  /*7530*/  LDSM.16.M88.4 R4, [R251+0x7000] ;  /* 0x00700000fb04783b */ /* 0x002e720000000200 */
[----:B------:R-:W1:Y:S10]  /*7540*/  MUFU.TANH R133, R10 ;  /* 0x0000000a00857308 */ /* 0x000e740000002400 */
[----:B------:R1:W-:Y:S10]  /*7550*/  MUFU.TANH R132, R11 ;  /* 0x0000000b00847308 */ /* 0x0003f40000002400 */
[----:B------:R-:W-:Y:S10]  /*7560*/  MUFU.TANH R14, R14 ;  /* 0x0000000e000e7308 */ /* 0x000ff40000002400 */
[----:B------:R-:W-:Y:S01]  /*7570*/  MUFU.TANH R187, R17 ;  /* 0x0000001100bb7308 */ /* 0x000fe20000002400 */
[C---:B-1----:R-:W-:Y:S01]  /*7580*/  HMMA.16816.F32.BF16 R20, R244.reuse, R4, R20 ;  /* 0x00000004f414723c */ /* 0x042fe20000041814 */
[----:B------:R-:W1:Y:S01]  /*7590*/  LDSM.16.M88.4 R8, [R251+0x7800] ;  /* 0x00780000fb08783b */ /* 0x000e620000000200 */
[----:B------:R-:W-:Y:S07]  /*75a0*/  DEPBAR.LE SB0, 0x0 ;  /* 0x000080000000791a */ /* 0x000fee0000000000 */
[----:B------:R1:W-:Y:S01]  /*75b0*/  MUFU.TANH R186, R16 ;  /* 0x0000001000ba7308 */ /* 0x0003e20000002400 */
[C---:B------:R-:W-:Y:S01]  /*75c0*/  HMMA.16816.F32.BF16 R24, R244.reuse, R6, R24 ;  /* 0x00000006f418723c */ /* 0x040fe20000041818 */
[----:B------:R-:W-:Y:S11]  /*75d0*/  BAR.SYNC.DEFER_BLOCKING 0x0 ;  /* 0x0000000000007b1d */ /* 0x000ff60000010000 */
[----:B------:R-:W-:Y:S02]  /*75e0*/  @!UPT UIADD3 URZ, URZ, URZ, URZ ;  /* 0x0000003f3f3ff290 */ /* 0x000fe4000fffe03f */
        /* <DEDUP_REMOVED lines=10> */
[----:B------:R1:W-:Y:S04]  /*7690*/  MUFU.TANH R13, R20 ;  /* 0x00000014000d7308 */ /* 0x0003e80000002400 */
[----:B------:R-:W-:Y:S06]  /*76a0*/  HMMA.16816.F32.BF16 R32, R244, R10, R32 ;  /* 0x0000000af420723c */ /* 0x000fec0000041820 */
[----:B------:R-:W1:Y:S10]  /*76b0*/  MUFU.TANH R182, R12 ;  /* 0x0000000c00b67308 */ /* 0x000e740000002400 */
[----:B------:R1:W-:Y:S01]  /*76c0*/  MUFU.TANH R12, R21 ;  /* 0x00000015000c7308 */ /* 0x0003e20000002400 */
[----:B------:R-:W-:Y:S02]  /*76d0*/  FMUL.FTZ R28, R28, c[0x0][0x320] ;  /* 0x0000c8001c1c7a20 */ /* 0x000fe40000410000 */
[----:B------:R-:W-:Y:S02]  /*76e0*/  FMUL.FTZ R29, R29, c[0x0][0x320] ;  /* 0x0000c8001d1d7a20 */ /* 0x000fe40000410000 */
[----:B------:R-:W-:Y:S02]  /*76f0*/  FMUL.FTZ R30, R30, c[0x0][0x320] ;  /* 0x0000c8001e1e7a20 */ /* 0x000fe40000410000 */
[----:B------:R-:W-:Y:S03]  /*7700*/  FMUL.FTZ R31, R31, c[0x0][0x320] ;  /* 0x0000c8001f1f7a20 */ /* 0x000fe60000410000 */
[----:B------:R1:W-:Y:S01]  /*7710*/  MUFU.TANH R188, R18 ;  /* 0x0000001200bc7308 */ /* 0x0003e20000002400 */
[----:B------:R-:W-:Y:S02]  /*7720*/  FMUL.FTZ R32, R32, c[0x0][0x320] ;  /* 0x0000c80020207a20 */ /* 0x000fe40000410000 */
[----:B------:R-:W-:Y:S02]  /*7730*/  FMUL.FTZ R6, R33, c[0x0][0x320] ;  /* 0x0000c80021067a20 */ /* 0x000fe40000410000 */
[----:B------:R-:W-:Y:S05]  /*7740*/  FMUL.FTZ R35, R35, c[0x0][0x320] ;  /* 0x0000c80023237a20 */ /* 0x000fea0000410000 */
[----:B------:R1:W-:Y:S10]  /*7750*/  MUFU.TANH R189, R19 ;  /* 0x0000001300bd7308 */ /* 0x0003f40000002400 */
[----:B------:R1:W-:Y:S10]  /*7760*/  MUFU.TANH R5, R22 ;  /* 0x0000001600057308 */ /* 0x0003f40000002400 */
[----:B------:R-:W1:Y:S10]  /*7770*/  MUFU.TANH R15, R15 ;  /* 0x0000000f000f7308 */ /* 0x000e740000002400 */
[----:B------:R-:W1:Y:S10]  /*7780*/  MUFU.TANH R24, R24 ;  /* 0x0000001800187308 */ /* 0x000e740000002400 */
[----:B------:R-:W-:Y:S10]  /*7790*/  MUFU.TANH R28, R28 ;  /* 0x0000001c001c7308 */ /* 0x000ff40000002400 */
[----:B------:R-:W1:Y:S10]  /*77a0*/  MUFU.TANH R25, R25 ;  /* 0x0000001900197308 */ /* 0x000e740000002400 */
[----:B------:R-:W1:Y:S01]  /*77b0*/  MUFU.TANH R29, R29 ;  /* 0x0000001d001d7308 */ /* 0x000e620000002400 */
[----:B----4-:R-:W-:Y:S05]  /*77c0*/  @P0 MOV R0, R2 ;  /* 0x0000000200000202 */ /* 0x010fea0000000f00 */
[----:B------:R-:W4:Y:S04]  /*77d0*/  SHFL.IDX PT, R2, R0, RZ, 0x1c1f ;  /* 0x001c1fff00027589 */ /* 0x000f2800000e0000 */
[----:B------:R-:W1:Y:S04]  /*77e0*/  MUFU.TANH R32, R32 ;  /* 0x0000002000207308 */ /* 0x000e680000002400 */
[----:B------:R1:W3:Y:S06]  /*77f0*/  SHFL.IDX PT, R4, R0, 0x1, 0x1c1f ;  /* 0x003c1f0000047f89 */ /* 0x0002ec00000e0000 */
[----:B------:R-:W3:Y:S10]  /*7800*/  MUFU.TANH R6, R6 ;  /* 0x0000000600067308 */ /* 0x000ef40000002400 */
[----:B------:R-:W-:Y:S01]  /*7810*/  MUFU.TANH R23, R23 ;  /* 0x0000001700177308 */ /* 0x000fe20000002400 */
[----:B-1----:R-:W-:Y:S09]  /*7820*/  MOV R0, UR10 ;  /* 0x0000000a00007c02 */ /* 0x002ff20008000f00 */
[----:B------:R-:W1:Y:S01]  /*7830*/  MUFU.TANH R26, R26 ;  /* 0x0000001a001a7308 */ /* 0x000e620000002400 */
[----:B------:R-:W-:Y:S01]  /*7840*/  IADD3 R0, R0, UR11, -R168 ;  /* 0x0000000b00007c10 */ /* 0x000fe2000fffe8a8 */
[----:B------:R-:W-:Y:S01]  /*7850*/  @UP2 USHF.R.S32.HI UR11, URZ, 0x1f, UR17 ;  /* 0x0000001f3f0b2899 */ /* 0x000fe20008011411 */
[----:B------:R-:W2:Y:S02]  /*7860*/  LDL R168, [R1+0x94] ;  /* 0x0000940001a87983 */ /* 0x000ea40000100800 */
[----:B------:R-:W-:Y:S01]  /*7870*/  IADD3 R0, R0, -UR19, RZ ;  /* 0x8000001300007c10 */ /* 0x000fe2000fffe0ff */
[----:B------:R-:W-:Y:S04]  /*7880*/  @UP2 UIMAD UR11, UR11, UR4, URZ ;  /* 0x000000040b0b22a4 */ /* 0x000fe8000f8e023f */
[----:B------:R-:W-:Y:S01]  /*7890*/  MUFU.TANH R30, R30 ;  /* 0x0000001e001e7308 */ /* 0x000fe20000002400 */
[C---:B----4-:R-:W-:Y:S01]  /*78a0*/  IADD3 R2, R0.reuse, R2, RZ ;  /* 0x0000000200027210 */ /* 0x050fe20007ffe0ff */
[----:B------:R-:W-:Y:S01]  /*78b0*/  @UP2 UIMAD UR11, UR17, UR5, UR11 ;  /* 0x00000005110b22a4 */ /* 0x000fe2000f8e020b */
[----:B---3--:R-:W-:Y:S02]  /*78c0*/  IADD3 R0, R0, R4, RZ ;  /* 0x0000000400007210 */ /* 0x008fe40007ffe0ff */
[C---:B------:R-:W-:Y:S01]  /*78d0*/  ISETP.GT.AND P6, PT, R2.reuse, RZ, PT ;  /* 0x000000ff0200720c */ /* 0x040fe20003fc4270 */
[----:B------:R-:W-:Y:S01]  /*78e0*/  @UP2 UIADD3 UR11, UR21, UR11, URZ ;  /* 0x0000000b150b2290 */ /* 0x000fe2000fffe03f */
[----:B------:R-:W-:Y:S02]  /*78f0*/  ISETP.GT.AND P0, PT, R2, 0x1, PT ;  /* 0x000000010200780c */ /* 0x000fe40003f04270 */
[----:B------:R-:W-:Y:S01]  /*7900*/  FSEL R11, R190, -INF , P6 ;  /* 0xff800000be0b7808 */ /* 0x000fe20003000000 */
[----:B------:R-:W3:Y:S01]  /*7910*/  MUFU.TANH R27, R27 ;  /* 0x0000001b001b7308 */ /* 0x000ee20000002400 */
[----:B------:R-:W-:Y:S01]  /*7920*/  ISETP.GT.AND P6, PT, R0, 0x1, PT ;  /* 0x000000010000780c */ /* 0x000fe20003fc4270 */
[----:B------:R-:W-:Y:S01]  /*7930*/  @UP2 USHF.L.U64.HI UR11, UR20, 0x6, UR11 ;  /* 0x00000006140b2899 */ /* 0x000fe2000801020b */
[----:B------:R-:W-:Y:S02]  /*7940*/  FSEL R16, R185, -INF , P0 ;  /* 0xff800000b9107808 */ /* 0x000fe40000000000 */
[----:B------:R-:W-:Y:S02]  /*7950*/  ISETP.GT.AND P0, PT, R2, 0x8, PT ;  /* 0x000000080200780c */ /* 0x000fe40003f04270 */
[----:B------:R-:W-:Y:S02]  /*7960*/  FSEL R20, R181, -INF , P6 ;  /* 0xff800000b5147808 */ /* 0x000fe40003000000 */
[----:B------:R-:W-:Y:S01]  /*7970*/  FSEL R17, R180, -INF , P0 ;  /* 0xff800000b4117808 */ /* 0x000fe20000000000 */
[----:B------:R-:W-:Y:S01]  /*7980*/  MUFU.TANH R31, R31 ;  /* 0x0000001f001f7308 */ /* 0x000fe20000002400 */
[----:B------:R-:W4:Y:S01]  /*7990*/  LDL.64 R180, [R1+0xc8] ;  /* 0x0000c80001b47983 */ /* 0x000f220000100a00 */
[----:B------:R-:W-:Y:S02]  /*79a0*/  FMNMX.FTZ R4, R11, R3, !PT ;  /* 0x000000030b047209 */ /* 0x000fe40007810000 */
[----:B------:R-:W-:Y:S02]  /*79b0*/  ISETP.GT.AND P1, PT, R0, RZ, PT ;  /* 0x000000ff0000720c */ /* 0x000fe40003f24270 */
[----:B------:R-:W-:Y:S02]  /*79c0*/  FMNMX.FTZ R4, R16, R4, !PT ;  /* 0x0000000410047209 */ /* 0x000fe40007810000 */
[----:B------:R-:W-:Y:S02]  /*79d0*/  FSEL R21, R183, -INF , P1 ;  /* 0xff800000b7157808 */ /* 0x000fe40000800000 */
[----:B------:R-:W-:Y:S02]  /*79e0*/  ISETP.GT.AND P1, PT, R2, 0x9, PT ;  /* 0x000000090200780c */ /* 0x000fe40003f24270 */
[----:B------:R-:W-:Y:S02]  /*79f0*/  ISETP.GT.AND P6, PT, R0, 0x8, PT ;  /* 0x000000080000780c */ /* 0x000fe40003fc4270 */
[----:B------:R-:W-:Y:S02]  /*7a00*/  FSEL R18, R135, -INF , P1 ;  /* 0xff80000087127808 */ /* 0x000fe40000800000 */
[----:B------:R-:W-:Y:S01]  /*7a10*/  ISETP.GT.AND P1, PT, R2, 0x10, PT ;  /* 0x000000100200780c */ /* 0x000fe20003f24270 */
[----:B------:R-:W-:Y:S01]  /*7a20*/  MUFU.TANH R135, R35 ;  /* 0x0000002300877308 */ /* 0x000fe20000002400 */
[----:B------:R-:W-:Y:S02]  /*7a30*/  FMNMX.FTZ R4, R17, R4, !PT ;  /* 0x0000000411047209 */ /* 0x000fe40007810000 */
[----:B------:R-:W-:Y:S02]  /*7a40*/  ISETP.GT.AND P0, PT, R0, 0x9, PT ;  /* 0x000000090000780c */ /* 0x000fe40003f04270 */
[----:B------:R-:W-:Y:S02]  /*7a50*/  FSEL R19, R133, -INF , P6 ;  /* 0xff80000085137808 */ /* 0x000fe40003000000 */
[----:B------:R-:W-:Y:S02]  /*7a60*/  ISETP.GT.AND P6, PT, R2, 0x11, PT ;  /* 0x000000110200780c */ /* 0x000fe40003fc4270 */
[----:B------:R-:W-:Y:S02]  /*7a70*/  FSEL R182, R182, -INF , P1 ;  /* 0xff800000b6b67808 */ /* 0x000fe40000800000 */
[----:B------:R-:W-:Y:S02]  /*7a80*/  FMNMX.FTZ R4, R18, R4, !PT ;  /* 0x0000000412047209 */ /* 0x000fe40007810000 */
[----:B------:R-:W-:Y:S02]  /*7a90*/  ISETP.GT.AND P1, PT, R0, 0x11, PT ;  /* 0x000000110000780c */ /* 0x000fe40003f24270 */
[----:B------:R-:W-:Y:S02]  /*7aa0*/  FSEL R22, R132, -INF , P0 ;  /* 0xff80000084167808 */ /* 0x000fe40000000000 */
[----:B------:R-:W-:Y:S02]  /*7ab0*/  ISETP.GT.AND P0, PT, R0, 0x10, PT ;  /* 0x000000100000780c */ /* 0x000fe40003f04270 */
[----:B------:R-:W-:Y:S02]  /*7ac0*/  FSEL R184, R184, -INF , P6 ;  /* 0xff800000b8b87808 */ /* 0x000fe40003000000 */
[----:B------:R-:W-:Y:S02]  /*7ad0*/  ISETP.GT.AND P6, PT, R2, 0x18, PT ;  /* 0x000000180200780c */ /* 0x000fe40003fc4270 */
[----:B------:R-:W-:Y:S02]  /*7ae0*/  FMNMX.FTZ R4, R182, R4, !PT ;  /* 0x00000004b6047209 */ /* 0x000fe40007810000 */
[----:B------:R-:W-:Y:S02]  /*7af0*/  FSEL R183, R14, -INF , P0 ;  /* 0xff8000000eb77808 */ /* 0x000fe40000000000 */
[----:B------:R-:W-:Y:S02]  /*7b00*/  FMNMX.FTZ R4, R184, R4, !PT ;  /* 0x00000004b8047209 */ /* 0x000fe40007810000 */
[----:B------:R-:W-:Y:S02]  /*7b10*/  ISETP.GT.AND P0, PT, R2, 0x19, PT ;  /* 0x000000190200780c */ /* 0x000fe40003f04270 */
[----:B------:R-:W-:Y:S02]  /*7b20*/  FSEL R185, R15, -INF , P1 ;  /* 0xff8000000fb97808 */ /* 0x000fe40000800000 */
        /* <DEDUP_REMOVED lines=9> */
[----:B------:R-:W-:Y:S02]  /*7bc0*/  FMNMX.FTZ R4, R186, R4, !PT ;  /* 0x00000004ba047209 */ /* 0x000fe40007810000 */
[----:B------:R-:W-:Y:S02]  /*7bd0*/  FSEL R203, R13, -INF , P0 ;  /* 0xff8000000dcb7808 */ /* 0x000fe40000000000 */
[----:B------:R-:W-:Y:S02]  /*7be0*/  FSEL R196, R12, -INF , P1 ;  /* 0xff8000000cc47808 */ /* 0x000fe40000800000 */
[C---:B------:R-:W-:Y:S02]  /*7bf0*/  ISETP.GT.AND P0, PT, R2.reuse, 0x28, PT ;  /* 0x000000280200780c */ /* 0x040fe40003f04270 */
[C---:B------:R-:W-:Y:S02]  /*7c00*/  ISETP.GT.AND P1, PT, R2.reuse, 0x29, PT ;  /* 0x000000290200780c */ /* 0x040fe40003f24270 */
[----:B------:R-:W-:Y:S02]  /*7c10*/  FMNMX.FTZ R4, R187, R4, !PT ;  /* 0x00000004bb047209 */ /* 0x000fe40007810000 */
[----:B------:R-:W-:Y:S02]  /*7c20*/  FSEL R191, R5, -INF , P6 ;  /* 0xff80000005bf7808 */ /* 0x000fe40003000000 */
[----:B------:R-:W-:Y:S02]  /*7c30*/  ISETP.GT.AND P6, PT, R2, 0x30, PT ;  /* 0x000000300200780c */ /* 0x000fe40003fc4270 */
[----:B------:R-:W-:Y:S02]  /*7c40*/  FSEL R197, R24, -INF , P0 ;  /* 0xff80000018c57808 */ /* 0x000fe40000000000 */
[----:B------:R-:W-:Y:S02]  /*7c50*/  FSEL R198, R25, -INF , P1 ;  /* 0xff80000019c67808 */ /* 0x000fe40000800000 */
[----:B------:R-:W-:Y:S02]  /*7c60*/  FSEL R193, R28, -INF , P6 ;  /* 0xff8000001cc17808 */ /* 0x000fe40003000000 */
[C---:B------:R-:W-:Y:S02]  /*7c70*/  ISETP.GT.AND P6, PT, R2.reuse, 0x39, PT ;  /* 0x000000390200780c */ /* 0x040fe40003fc4270 */
[C---:B------:R-:W-:Y:S02]  /*7c80*/  ISETP.GT.AND P0, PT, R2.reuse, 0x31, PT ;  /* 0x000000310200780c */ /* 0x040fe40003f04270 */
[----:B------:R-:W-:Y:S02]  /*7c90*/  ISETP.GT.AND P1, PT, R2, 0x38, PT ;  /* 0x000000380200780c */ /* 0x000fe40003f24270 */
[----:B------:R-:W-:Y:S02]  /*7ca0*/  FMNMX.FTZ R2, R203, R4, !PT ;  /* 0x00000004cb027209 */ /* 0x000fe40007810000 */
[----:B------:R-:W-:Y:S02]  /*7cb0*/  FSEL R194, R29, -INF , P0 ;  /* 0xff8000001dc27808 */ /* 0x000fe40000000000 */
[----:B------:R-:W-:Y:S02]  /*7cc0*/  FMNMX.FTZ R2, R196, R2, !PT ;  /* 0x00000002c4027209 */ /* 0x000fe40007810000 */
[----:B------:R-:W-:Y:S02]  /*7cd0*/  FMNMX.FTZ R5, R21, R134, !PT ;  /* 0x0000008615057209 */ /* 0x000fe40007810000 */
        /* <DEDUP_REMOVED lines=9> */
[----:B------:R-:W-:Y:S01]  /*7d70*/  FMNMX.FTZ R4, R22, R5, !PT ;  /* 0x0000000516047209 */ /* 0x000fe20007810000 */
[----:B------:R-:W-:Y:S01]  /*7d80*/  FMUL.FTZ R5, R34, c[0x0][0x320] ;  /* 0x0000c80022057a20 */ /* 0x000fe20000410000 */
[----:B------:R-:W-:Y:S02]  /*7d90*/  FMNMX.FTZ R2, R172, R2, !PT ;  /* 0x00000002ac027209 */ /* 0x000fe40007810000 */
[----:B------:R-:W-:Y:S02]  /*7da0*/  FMNMX.FTZ R4, R183, R4, !PT ;  /* 0x00000004b7047209 */ /* 0x000fe40007810000 */
[----:B------:R-:W-:Y:S01]  /*7db0*/  PLOP3.LUT P6, PT, PT, PT, UP2, 0x80, 0x0 ;  /* 0x000000000000781c */ /* 0x000fe20003fcf028 */
[----:B------:R-:W3:Y:S01]  /*7dc0*/  SHFL.BFLY PT, R133, R2, 0x2, 0x1f ;  /* 0x0c401f0002857f89 */ /* 0x000ee200000e0000 */
[----:B------:R-:W3:Y:S01]  /*7dd0*/  MUFU.TANH R5, R5 ;  /* 0x0000000500057308 */ /* 0x000ee20000002400 */
[----:B------:R-:W-:Y:S02]  /*7de0*/  FMNMX.FTZ R4, R185, R4, !PT ;  /* 0x00000004b9047209 */ /* 0x000fe40007810000 */
[----:B------:R-:W-:Y:S02]  /*7df0*/  ISETP.GT.AND P0, PT, R0, 0x21, PT ;  /* 0x000000210000780c */ /* 0x000fe40003f04270 */
[----:B------:R-:W-:Y:S02]  /*7e00*/  FMNMX.FTZ R4, R188, R4, !PT ;  /* 0x00000004bc047209 */ /* 0x000fe40007810000 */
[----:B------:R-:W-:Y:S02]  /*7e10*/  ISETP.GT.AND P1, PT, R0, 0x28, PT ;  /* 0x000000280000780c */ /* 0x000fe40003f24270 */
[----:B------:R-:W-:Y:S02]  /*7e20*/  FMNMX.FTZ R4, R189, R4, !PT ;  /* 0x00000004bd047209 */ /* 0x000fe40007810000 */
[----:B-1----:R-:W-:Y:S02]  /*7e30*/  FSEL R199, R26, -INF , P1 ;  /* 0xff8000001ac77808 */ /* 0x002fe40000800000 */
[----:B------:R-:W-:Y:S02]  /*7e40*/  FSEL R190, R23, -INF , P0 ;  /* 0xff80000017be7808 */ /* 0x000fe40000000000 */
[C---:B------:R-:W-:Y:S02]  /*7e50*/  ISETP.GT.AND P0, PT, R0.reuse, 0x29, PT ;  /* 0x000000290000780c */ /* 0x040fe40003f04270 */
[----:B------:R-:W-:Y:S02]  /*7e60*/  ISETP.GT.AND P1, PT, R0, 0x30, PT ;  /* 0x000000300000780c */ /* 0x000fe40003f24270 */
[----:B------:R-:W-:Y:S02]  /*7e70*/  FMNMX.FTZ R4, R191, R4, !PT ;  /* 0x00000004bf047209 */ /* 0x000fe40007810000 */
[----:B---3--:R-:W-:Y:S02]  /*7e80*/  FSEL R192, R27, -INF , P0 ;  /* 0xff8000001bc07808 */ /* 0x008fe40000000000 */
[----:B------:R-:W-:Y:S02]  /*7e90*/  FSEL R173, R30, -INF , P1 ;  /* 0xff8000001ead7808 */ /* 0x000fe40000800000 */
[C---:B------:R-:W-:Y:S02]  /*7ea0*/  ISETP.GT.AND P1, PT, R0.reuse, 0x38, PT ;  /* 0x000000380000780c */ /* 0x040fe40003f24270 */
[----:B------:R-:W-:Y:S02]  /*7eb0*/  ISETP.GT.AND P0, PT, R0, 0x31, PT ;  /* 0x000000310000780c */ /* 0x000fe40003f04270 */
[----:B------:R-:W-:Y:S02]  /*7ec0*/  FMNMX.FTZ R133, R2, R133, !PT ;  /* 0x0000008502857209 */ /* 0x000fe40007810000 */
[----:B------:R-:W-:Y:S02]  /*7ed0*/  FMNMX.FTZ R4, R190, R4, !PT ;  /* 0x00000004be047209 */ /* 0x000fe40007810000 */
[----:B------:R-:W-:Y:S01]  /*7ee0*/  FSEL R175, R5, -INF , P1 ;  /* 0xff80000005af7808 */ /* 0x000fe20000800000 */
[----:B------:R-:W1:Y:S01]  /*7ef0*/  SHFL.BFLY PT, R23, R133, 0x1, 0x1f ;  /* 0x0c201f0085177f89 */ /* 0x000e6200000e0000 */
[----:B------:R-:W-:Y:S02]  /*7f00*/  FSEL R174, R31, -INF , P0 ;  /* 0xff8000001fae7808 */ /* 0x000fe40000000000 */
[----:B------:R-:W-:Y:S02]  /*7f10*/  ISETP.GT.AND P0, PT, R0, 0x39, PT ;  /* 0x000000390000780c */ /* 0x000fe40003f04270 */
[----:B------:R-:W-:Y:S02]  /*7f20*/  FMNMX.FTZ R4, R199, R4, !PT ;  /* 0x00000004c7047209 */ /* 0x000fe40007810000 */
[----:B------:R-:W-:Y:S02]  /*7f30*/  FSEL R135, R135, -INF , P0 ;  /* 0xff80000087877808 */ /* 0x000fe40000000000 */
[----:B------:R-:W-:Y:S04]  /*7f40*/  FMNMX.FTZ R4, R192, R4, !PT ;  /* 0x00000004c0047209 */ /* 0x000fe80007810000 */
[----:B------:R-:W-:Y:S04]  /*7f50*/  FMNMX.FTZ R4, R173, R4, !PT ;  /* 0x00000004ad047209 */ /* 0x000fe80007810000 */
[----:B------:R-:W-:Y:S04]  /*7f60*/  FMNMX.FTZ R0, R174, R4, !PT ;  /* 0x00000004ae007209 */ /* 0x000fe80007810000 */
[----:B------:R-:W-:Y:S02]  /*7f70*/  FMNMX.FTZ R0, R175, R0, !PT ;  /* 0x00000000af007209 */ /* 0x000fe40007810000 */
[----:B-1----:R-:W-:Y:S02]  /*7f80*/  FMNMX.FTZ R133, R133, R23, !PT ;  /* 0x0000001785857209 */ /* 0x002fe40007810000 */
[----:B------:R-:W-:Y:S05]  /*7f90*/  FMNMX.FTZ R0, R135, R0, !PT ;  /* 0x0000000087007209 */ /* 0x000fea0007810000 */
[----:B------:R-:W1:Y:S02]  /*7fa0*/  SHFL.BFLY PT, R2, R0, 0x2, 0x1f ;  /* 0x0c401f0000027f89 */ /* 0x000e6400000e0000 */
[----:B-1----:R-:W-:Y:S06]  /*7fb0*/  FMNMX.FTZ R0, R0, R2, !PT ;  /* 0x0000000200007209 */ /* 0x002fec0007810000 */
[----:B------:R-:W1:Y:S02]  /*7fc0*/  SHFL.BFLY PT, R2, R0, 0x1, 0x1f ;  /* 0x0c201f0000027f89 */ /* 0x000e6400000e0000 */
[----:B-1----:R-:W-:Y:S02]  /*7fd0*/  FMNMX.FTZ R132, R0, R2, !PT ;  /* 0x0000000200847209 */ /* 0x002fe40007810000 */
[----:B----4-:R-:W-:Y:S03]  /*7fe0*/  @P6 IADD3 R5, P1, R180, UR14, RZ ;  /* 0x0000000eb4056c10 */ /* 0x010fe6000ff3e0ff */
[----:B------:R-:W-:Y:S01]  /*7ff0*/  FMUL.FTZ R181, R132, c[0x0][0x2d0] ;  /* 0x0000b40084b57a20 */ /* 0x000fe20000410000 */
[----:B------:R-:W-:Y:S02]  /*8000*/  @P6 LEA R6, P0, R5, c[0x0][0x1c8], 0x1 ;  /* 0x0000720005066a11 */ /* 0x000fe400078008ff */
[----:B------:R-:W-:Y:S02]  /*8010*/  @P6 IADD3.X R7, R179, UR11, RZ, P1, !PT ;  /* 0x0000000bb3076c10 */ /* 0x000fe40008ffe4ff */
[----:B------:R-:W-:Y:S02]  /*8020*/  @P6 IADD3 R4, P1, R177, UR14, RZ ;  /* 0x0000000eb1046c10 */ /* 0x000fe4000ff3e0ff */
[----:B------:R-:W-:Y:S02]  /*8030*/  @P6 LEA.HI.X R7, R5, c[0x0][0x1cc], R7, 0x1, P0 ;  /* 0x0000730005076a11 */ /* 0x000fe400000f0c07 */
[----:B------:R-:W-:Y:S02]  /*8040*/  @P6 LEA R8, P0, R4, c[0x0][0x1c8], 0x1 ;  /* 0x0000720004086a11 */ /* 0x000fe400078008ff */
[----:B------:R-:W-:Y:S01]  /*8050*/  @P6 IADD3.X R9, R176, UR11, RZ, P1, !PT ;  /* 0x0000000bb0096c10 */ /* 0x000fe20008ffe4ff */
[----:B------:R1:W-:Y:S01]  /*8060*/  @P6 LDGSTS.E.BYPASS.LTC128B.128 [R131+0x10100], [R6.64], !P5 ;  /* 0x1010000006836fae */ /* 0x0003e2000e901d56 */
[----:B--2---:R-:W-:Y:S02]  /*8070*/  @P6 IADD3 R5, P1, R168, UR14, RZ ;  /* 0x0000000ea8056c10 */ /* 0x004fe4000ff3e0ff */
[----:B------:R-:W-:Y:S02]  /*8080*/  @P6 LEA.HI.X R9, R4, c[0x0][0x1cc], R9, 0x1, P0 ;  /* 0x0000730004096a11 */ /* 0x000fe400000f0c09 */
[----:B------:R-:W-:Y:S02]  /*8090*/  @P6 LEA R12, P0, R5, c[0x0][0x1c8], 0x1 ;  /* 0x00007200050c6a11 */ /* 0x000fe400078008ff */
[----:B------:R-:W-:Y:S01]  /*80a0*/  @P6 IADD3.X R10, R171, UR11, RZ, P1, !PT ;  /* 0x0000000bab0a6c10 */ /* 0x000fe20008ffe4ff */
[----:B------:R2:W-:Y:S01]  /*80b0*/  @P6 LDGSTS.E.BYPASS.LTC128B.128 [R131+0x12100], [R8.64], !P4 ;  /* 0x1210000008836fae */ /* 0x0005e2000e101d56 */
[----:B------:R-:W-:Y:S01]  /*80c0*/  @P6 IADD3 R4, P1, R170, UR14, RZ ;  /* 0x0000000eaa046c10 */ /* 0x000fe2000ff3e0ff */
[----:B------:R-:W-:Y:S01]  /*80d0*/  @UP2 UIADD3 UR14, UP0, UR16, UR14, URZ ;  /* 0x0000000e100e2290 */ /* 0x000fe2000ff1e03f */
[----:B------:R-:W-:Y:S02]  /*80e0*/  @P6 LEA.HI.X R13, R5, c[0x0][0x1cc], R10, 0x1, P0 ;  /* 0x00007300050d6a11 */ /* 0x000fe400000f0c0a */
[C---:B------:R-:W-:Y:S02]  /*80f0*/  @P6 LEA R14, P0, R4.reuse, c[0x0][0x1c8], 0x1 ;  /* 0x00007200040e6a11 */ /* 0x040fe400078008ff */
[----:B------:R-:W-:Y:S01]  /*8100*/  @P6 IADD3.X R5, R169, UR11, RZ, P1, !PT ;  /* 0x0000000ba9056c10 */ /* 0x000fe20008ffe4ff */
[----:B------:R3:W-:Y:S01]  /*8110*/  @P6 LDGSTS.E.BYPASS.LTC128B.128 [R131+0x14100], [R12.64], !P3 ;  /* 0x141000000c836fae */ /* 0x0007e2000d901d56 */
[C---:B------:R-:W-:Y:S01]  /*8120*/  FSETP.NEU.FTZ.AND P1, PT, R133.reuse, -INF , PT ;  /* 0xff8000008500780b */ /* 0x040fe20003f3d000 */
[----:B------:R-:W-:Y:S01]  /*8130*/  @UP2 UIADD3.X UR11, UR15, UR11, URZ, UP0, !UPT ;  /* 0x0000000b0f0b2290 */ /* 0x000fe200087fe43f */
[----:B------:R-:W-:Y:S01]  /*8140*/  @P6 LEA.HI.X R15, R4, c[0x0][0x1cc], R5, 0x1, P0 ;  /* 0x00007300040f6a11 */ /* 0x000fe200000f0c05 */
[----:B------:R-:W-:Y:S01]  /*8150*/  UISETP.GT.AND UP0, UPT, UR18, UR9, UPT ;  /* 0x000000091200728c */ /* 0x000fe2000bf04270 */
[----:B------:R-:W-:Y:S01]  /*8160*/  @P6 IADD3 R4, P0, R180, UR14, RZ ;  /* 0x0000000eb4046c10 */ /* 0x000fe2000ff1e0ff */
[C---:B------:R-:W-:Y:S01]  /*8170*/  FMUL.FTZ R180, R133.reuse, c[0x0][0x2d0] ;  /* 0x0000b40085b47a20 */ /* 0x040fe20000410000 */
[----:B------:R-:W-:Y:S01]  /*8180*/  FSEL R0, R133, RZ, P1 ;  /* 0x000000ff85007208 */ /* 0x000fe20000800000 */
[----:B------:R3:W-:Y:S01]  /*8190*/  @P6 LDGSTS.E.BYPASS.LTC128B.128 [R131+0x16100], [R14.64], !P2 ;  /* 0x161000000e836fae */ /* 0x0007e2000d101d56 */
[----:B------:R-:W-:Y:S01]  /*81a0*/  @P6 IADD3.X R5, R179, UR11, RZ, P0, !PT ;  /* 0x0000000bb3056c10 */ /* 0x000fe200087fe4ff */
[----:B------:R-:W-:Y:S01]  /*81b0*/  UMOV UR18, UR17 ;  /* 0x0000001100127c82 */ /* 0x000fe20008000000 */
[----:B------:R-:W-:Y:S01]  /*81c0*/  FSEL R180, R180, RZ, P1 ;  /* 0x000000ffb4b47208 */ /* 0x000fe20000800000 */
[----:B------:R-:W-:Y:S01]  /*81d0*/  FADD.FTZ R0, -R0, R3 ;  /* 0x0000000300007221 */ /* 0x000fe20000010100 */
[C---:B------:R-:W-:Y:S03]  /*81e0*/  @P6 LEA R10, P0, R4.reuse, c[0x0][0x1c8], 0x1 ;  /* 0x00007200040a6a11 */ /* 0x040fe600078008ff */
[--C-:B-1----:R-:W-:Y:S01]  /*81f0*/  FFMA.FTZ R6, R11, c[0x0][0x2d0], -R180.reuse ;  /* 0x0000b4000b067a23 */ /* 0x102fe200000108b4 */
[----:B------:R-:W-:Y:S01]  /*8200*/  @P6 LEA.HI.X R11, R4, c[0x0][0x1cc], R5, 0x1, P0 ;  /* 0x00007300040b6a11 */ /* 0x000fe200000f0c05 */
[----:B------:R-:W-:Y:S01]  /*8210*/  FMUL.FTZ R0, R0, c[0x0][0x2d0] ;  /* 0x0000b40000007a20 */ /* 0x000fe20000410000 */
[----:B------:R-:W-:Y:S01]  /*8220*/  @P6 IADD3 R4, P0, R177, UR14, RZ ;  /* 0x0000000eb1046c10 */ /* 0x000fe2000ff1e0ff */
[----:B------:R1:W-:Y:S01]  /*8230*/  MUFU.EX2 R34, R6 ;  /* 0x0000000600227308 */ /* 0x0003e20000000800 */
[--C-:B------:R-:W-:Y:S01]  /*8240*/  FFMA.FTZ R16, R16, c[0x0][0x2d0], -R180.reuse ;  /* 0x0000b40010107a23 */ /* 0x100fe200000108b4 */
[----:B------:R4:W-:Y:S01]  /*8250*/  @P6 LDGSTS.E.BYPASS.LTC128B.128 [R131+0x11100], [R10.64], !P5 ;  /* 0x111000000a836fae */ /* 0x0009e2000e901d56 */
[----:B------:R-:W-:Y:S01]  /*8260*/  @P6 IADD3.X R5, R176, UR11, RZ, P0, !PT ;  /* 0x0000000bb0056c10 */ /* 0x000fe200087fe4ff */
[--C-:B------:R-:W-:Y:S02]  /*8270*/  FFMA.FTZ R17, R17, c[0x0][0x2d0], -R180.reuse ;  /* 0x0000b40011117a23 */ /* 0x100fe400000108b4 */
[----:B------:R-:W-:Y:S04]  /*8280*/  FFMA.FTZ R18, R18, c[0x0][0x2d0], -R180 ;  /* 0x0000b40012127a23 */ /* 0x000fe800000108b4 */
[----:B------:R-:W2:Y:S10]  /*8290*/  MUFU.EX2 R3, R0 ;  /* 0x0000000000037308 */ /* 0x000eb40000000800 */
[----:B------:R3:W-:Y:S01]  /*82a0*/  MUFU.EX2 R32, R17 ;  /* 0x0000001100207308 */ /* 0x0007e20000000800 */
[C---:B-1----:R-:W-:Y:S04]  /*82b0*/  @P6 LEA R6, P0, R4.reuse, c[0x0][0x1c8], 0x1 ;  /* 0x0000720004066a11 */ /* 0x042fe800078008ff */
[----:B------:R-:W-:Y:S02]  /*82c0*/  @P6 LEA.HI.X R7, R4, c[0x0][0x1cc], R5, 0x1, P0 ;  /* 0x0000730004076a11 */ /* 0x000fe400000f0c05 */
[----:B------:R-:W-:Y:S03]  /*82d0*/  @P6 IADD3 R4, P0, R168, UR14, RZ ;  /* 0x0000000ea8046c10 */ /* 0x000fe6000ff1e0ff */
[----:B------:R-:W1:Y:S01]  /*82e0*/  MUFU.EX2 R168, R16 ;  /* 0x0000001000a87308 */ /* 0x000e620000000800 */
[----:B------:R4:W-:Y:S01]  /*82f0*/  @P6 LDGSTS.E.BYPASS.LTC128B.128 [R131+0x13100], [R6.64], !P4 ;  /* 0x1310000006836fae */ /* 0x0009e2000e101d56 */
[----:B------:R-:W-:Y:S01]  /*8300*/  @P6 IADD3.X R5, R171, UR11, RZ, P0, !PT ;  /* 0x0000000bab056c10 */ /* 0x000fe200087fe4ff */
[C---:B--2---:R-:W-:Y:S01]  /*8310*/  FMUL.FTZ R25, R3.reuse, R153 ;  /* 0x0000009903197220 */ /* 0x044fe20000410000 */
[C---:B------:R-:W-:Y:S01]  /*8320*/  @P6 LEA R8, P0, R4.reuse, c[0x0][0x1c8], 0x1 ;  /* 0x0000720004086a11 */ /* 0x040fe200078008ff */
[C---:B------:R-:W-:Y:S02]  /*8330*/  FMUL.FTZ R36, R3.reuse, R36 ;  /* 0x0000002403247220 */ /* 0x040fe40000410000 */
[C---:B------:R-:W-:Y:S01]  /*8340*/  FMUL.FTZ R37, R3.reuse, R37 ;  /* 0x0000002503257220 */ /* 0x040fe20000410000 */
[----:B------:R-:W-:Y:S01]  /*8350*/  @P6 LEA.HI.X R9, R4, c[0x0][0x1cc], R5, 0x1, P0 ;  /* 0x0000730004096a11 */ /* 0x000fe200000f0c05 */
[C---:B------:R-:W-:Y:S01]  /*8360*/  FMUL.FTZ R40, R3.reuse, R40 ;  /* 0x0000002803287220 */ /* 0x040fe20000410000 */
[----:B------:R-:W-:Y:S01]  /*8370*/  @P6 IADD3 R2, P0, R170, UR14, RZ ;  /* 0x0000000eaa026c10 */ /* 0x000fe2000ff1e0ff */
[----:B------:R-:W2:Y:S01]  /*8380*/  MUFU.EX2 R171, R18 ;  /* 0x0000001200ab7308 */ /* 0x000ea20000000800 */
[C---:B---3--:R-:W-:Y:S01]  /*8390*/  FMUL.FTZ R17, R3.reuse, R145 ;  /* 0x0000009103117220 */ /* 0x048fe20000410000 */
[----:B------:R3:W-:Y:S01]  /*83a0*/  @P6 LDGSTS.E.BYPASS.LTC128B.128 [R131+0x15100], [R8.64], !P3 ;  /* 0x1510000008836fae */ /* 0x0007e2000d901d56 */
[----:B------:R-:W-:Y:S01]  /*83b0*/  @P6 LEA R4, P1, R2, c[0x0][0x1c8], 0x1 ;  /* 0x0000720002046a11 */ /* 0x000fe200078208ff */
[----:B------:R-:W-:Y:S01]  /*83c0*/  FMUL.FTZ R41, R3, R41 ;  /* 0x0000002903297220 */ /* 0x000fe20000410000 */
[----:B------:R-:W-:Y:S01]  /*83d0*/  @P6 IADD3.X R5, R169, UR11, RZ, P0, !PT ;  /* 0x0000000ba9056c10 */ /* 0x000fe200087fe4ff */
[C---:B------:R-:W-:Y:S01]  /*83e0*/  FMUL.FTZ R44, R3.reuse, R44 ;  /* 0x0000002c032c7220 */ /* 0x040fe20000410000 */
[----:B------:R-:W-:Y:S01]  /*83f0*/  FSETP.NEU.FTZ.AND P0, PT, R132, -INF , PT ;  /* 0xff8000008400780b */ /* 0x000fe20003f1d000 */
[C---:B------:R-:W-:Y:S01]  /*8400*/  FMUL.FTZ R45, R3.reuse, R45 ;  /* 0x0000002d032d7220 */ /* 0x040fe20000410000 */
[----:B------:R-:W-:Y:S01]  /*8410*/  @P6 LEA.HI.X R5, R2, c[0x0][0x1cc], R5, 0x1, P1 ;  /* 0x0000730002056a11 */ /* 0x000fe200008f0c05 */
[----:B------:R-:W-:Y:S01]  /*8420*/  FMUL.FTZ R48, R3, R48 ;  /* 0x0000003003307220 */ /* 0x000fe20000410000 */
[----:B------:R-:W-:Y:S01]  /*8430*/  FSEL R181, R181, RZ, P0 ;  /* 0x000000ffb5b57208 */ /* 0x000fe20000000000 */
[----:B------:R-:W-:Y:S01]  /*8440*/  FMUL.FTZ R49, R3, R49 ;  /* 0x0000003103317220 */ /* 0x000fe20000410000 */
[----:B------:R-:W-:Y:S01]  /*8450*/  FSEL R2, R132, RZ, P0 ;  /* 0x000000ff84027208 */ /* 0x000fe20000000000 */
[----:B------:R4:W-:Y:S01]  /*8460*/  @P6 LDGSTS.E.BYPASS.LTC128B.128 [R131+0x17100], [R4.64], !P2 ;  /* 0x1710000004836fae */ /* 0x0009e2000d101d56 */
[----:B-1----:R-:W-:Y:S01]  /*8470*/  F2FP.BF16.PACK_AB R176, R168, R34 ;  /* 0x00000022a8b0723e */ /* 0x002fe200000010ff */
[--C-:B------:R-:W-:Y:S01]  /*8480*/  FFMA.FTZ R21, R21, c[0x0][0x2d0], -R181.reuse ;  /* 0x0000b40015157a23 */ /* 0x100fe200000108b5 */
[----:B------:R-:W-:Y:S01]  /*8490*/  PLOP3.LUT P0, PT, PT, PT, UP0, 0x80, 0x0 ;  /* 0x000000000000781c */ /* 0x000fe20003f0f008 */
[--C-:B------:R-:W-:Y:S02]  /*84a0*/  FFMA.FTZ R20, R20, c[0x0][0x2d0], -R181.reuse ;  /* 0x0000b40014147a23 */ /* 0x100fe400000108b5 */
[--C-:B------:R-:W-:Y:S01]  /*84b0*/  FFMA.FTZ R22, R22, c[0x0][0x2d0], -R181.reuse ;  /* 0x0000b40016167a23 */ /* 0x100fe200000108b5 */
[----:B------:R-:W-:Y:S01]  /*84c0*/  MUFU.EX2 R35, R21 ;  /* 0x0000001500237308 */ /* 0x000fe20000000800 */
[----:B------:R-:W-:Y:S01]  /*84d0*/  FADD.FTZ R0, -R2, R134 ;  /* 0x0000008602007221 */ /* 0x000fe20000010100 */
[----:B------:R-:W1:Y:S01]  /*84e0*/  LDSM.16.MT88.4 R12, [R249+0x100] ;  /* 0x00010000f90c783b */ /* 0x000e620000004200 */
[--C-:B------:R-:W-:Y:S01]  /*84f0*/  FFMA.FTZ R19, R19, c[0x0][0x2d0], -R181.reuse ;  /* 0x0000b40013137a23 */ /* 0x100fe200000108b5 */
[----:B--2---:R-:W-:Y:S01]  /*8500*/  F2FP.BF16.PACK_AB R178, R171, R32 ;  /* 0x00000020abb2723e */ /* 0x004fe200000010ff */
[----:B------:R-:W-:Y:S02]  /*8510*/  FMUL.FTZ R0, R0, c[0x0][0x2d0] ;  /* 0x0000b40000007a20 */ /* 0x000fe40000410000 */
[C---:B------:R-:W-:Y:S02]  /*8520*/  FMUL.FTZ R16, R3.reuse, R144 ;  /* 0x0000009003107220 */ /* 0x040fe40000410000 */
[C---:B---3--:R-:W-:Y:S01]  /*8530*/  FMUL.FTZ R8, R3.reuse, R136 ;  /* 0x0000008803087220 */ /* 0x048fe20000410000 */
[----:B------:R-:W2:Y:S01]  /*8540*/  MUFU.EX2 R169, R20 ;  /* 0x0000001400a97308 */ /* 0x000ea20000000800 */
[C---:B------:R-:W-:Y:S01]  /*8550*/  FMUL.FTZ R9, R3.reuse, R137 ;  /* 0x0000008903097220 */ /* 0x040fe20000410000 */
[----:B------:R-:W0:Y:S01]  /*8560*/  LDGDEPBAR ;  /* 0x00000000000079af */ /* 0x000e220000000000 */
[C---:B------:R-:W-:Y:S02]  /*8570*/  FMUL.FTZ R52, R3.reuse, R52 ;  /* 0x0000003403347220 */ /* 0x040fe40000410000 */
[C---:B------:R-:W-:Y:S02]  /*8580*/  FMUL.FTZ R53, R3.reuse, R53 ;  /* 0x0000003503357220 */ /* 0x040fe40000410000 */
[C---:B------:R-:W-:Y:S02]  /*8590*/  FMUL.FTZ R56, R3.reuse, R56 ;  /* 0x0000003803387220 */ /* 0x040fe40000410000 */
[C---:B------:R-:W-:Y:S01]  /*85a0*/  FMUL.FTZ R57, R3.reuse, R57 ;  /* 0x0000003903397220 */ /* 0x040fe20000410000 */
[----:B----4-:R-:W3:Y:S01]  /*85b0*/  LDL.LU R131, [R1+0x12c] ;  /* 0x00012c0001837983 */ /* 0x010ee20000300800 */
[----:B------:R4:W-:Y:S01]  /*85c0*/  MUFU.EX2 R33, R22 ;  /* 0x0000001600217308 */ /* 0x0009e20000000800 */
[C---:B------:R-:W-:Y:S02]  /*85d0*/  FMUL.FTZ R4, R3.reuse, R140 ;  /* 0x0000008c03047220 */ /* 0x040fe40000410000 */
[----:B------:R-:W3:Y:S01]  /*85e0*/  LDL R24, [R1] ;  /* 0x0000000001187983 */ /* 0x000ee20000100800 */
[C---:B------:R-:W-:Y:S02]  /*85f0*/  FMUL.FTZ R5, R3.reuse, R141 ;  /* 0x0000008d03057220 */ /* 0x040fe40000410000 */
[C---:B------:R-:W-:Y:S02]  /*8600*/  FMUL.FTZ R60, R3.reuse, R60 ;  /* 0x0000003c033c7220 */ /* 0x040fe40000410000 */
[C---:B------:R-:W-:Y:S02]  /*8610*/  FMUL.FTZ R61, R3.reuse, R61 ;  /* 0x0000003d033d7220 */ /* 0x040fe40000410000 */
[----:B------:R-:W1:Y:S01]  /*8620*/  MUFU.EX2 R170, R19 ;  /* 0x0000001300aa7308 */ /* 0x000e620000000800 */
[----:B------:R-:W-:Y:S01]  /*8630*/  FMUL.FTZ R64, R3, R64 ;  /* 0x0000004003407220 */ /* 0x000fe20000410000 */
[----:B--2---:R-:W-:Y:S01]  /*8640*/  F2FP.BF16.PACK_AB R177, R169, R35 ;  /* 0x00000023a9b1723e */ /* 0x004fe200000010ff */
[C---:B------:R-:W-:Y:S02]  /*8650*/  FMUL.FTZ R65, R3.reuse, R65 ;  /* 0x0000004103417220 */ /* 0x040fe40000410000 */
[C---:B------:R-:W-:Y:S02]  /*8660*/  FMUL.FTZ R68, R3.reuse, R68 ;  /* 0x0000004403447220 */ /* 0x040fe40000410000 */
[C---:B------:R-:W-:Y:S03]  /*8670*/  FMUL.FTZ R69, R3.reuse, R69 ;  /* 0x0000004503457220 */ /* 0x040fe60000410000 */
[----:B------:R-:W2:Y:S01]  /*8680*/  MUFU.EX2 R0, R0 ;  /* 0x0000000000007308 */ /* 0x000ea20000000800 */
[C---:B------:R-:W-:Y:S02]  /*8690*/  FMUL.FTZ R72, R3.reuse, R72 ;  /* 0x0000004803487220 */ /* 0x040fe40000410000 */
[C---:B------:R-:W-:Y:S01]  /*86a0*/  FMUL.FTZ R73, R3.reuse, R73 ;  /* 0x0000004903497220 */ /* 0x040fe20000410000 */
[----:B----4-:R-:W4:Y:S01]  /*86b0*/  LDSM.16.MT88.4 R20, [R250+0x100] ;  /* 0x00010000fa14783b */ /* 0x010f220000004200 */
[C---:B------:R-:W-:Y:S02]  /*86c0*/  FMUL.FTZ R76, R3.reuse, R76 ;  /* 0x0000004c034c7220 */ /* 0x040fe40000410000 */
[C---:B------:R-:W-:Y:S02]  /*86d0*/  FMUL.FTZ R77, R3.reuse, R77 ;  /* 0x0000004d034d7220 */ /* 0x040fe40000410000 */
[C---:B------:R-:W-:Y:S02]  /*86e0*/  FMUL.FTZ R80, R3.reuse, R80 ;  /* 0x0000005003507220 */ /* 0x040fe40000410000 */
[C---:B------:R-:W-:Y:S02]  /*86f0*/  FMUL.FTZ R81, R3.reuse, R81 ;  /* 0x0000005103517220 */ /* 0x040fe40000410000 */
[----:B------:R-:W-:Y:S01]  /*8700*/  FMUL.FTZ R84, R3, R84 ;  /* 0x0000005403547220 */ /* 0x000fe20000410000 */
[----:B-1----:R-:W-:Y:S01]  /*8710*/  F2FP.BF16.PACK_AB R179, R33, R170 ;  /* 0x000000aa21b3723e */ /* 0x002fe200000010ff */
[C---:B------:R-:W-:Y:S02]  /*8720*/  FMUL.FTZ R85, R3.reuse, R85 ;  /* 0x0000005503557220 */ /* 0x040fe40000410000 */
[C---:B------:R-:W-:Y:S02]  /*8730*/  FMUL.FTZ R88, R3.reuse, R88 ;  /* 0x0000005803587220 */ /* 0x040fe40000410000 */
[C---:B------:R-:W-:Y:S02]  /*8740*/  FMUL.FTZ R89, R3.reuse, R89 ;  /* 0x0000005903597220 */ /* 0x040fe40000410000 */
[--C-:B------:R-:W-:Y:S02]  /*8750*/  FFMA.FTZ R2, R182, c[0x0][0x2d0], -R180.reuse ;  /* 0x0000b400b6027a23 */ /* 0x100fe400000108b4 */
[C---:B------:R-:W-:Y:S02]  /*8760*/  FMUL.FTZ R92, R3.reuse, R92 ;  /* 0x0000005c035c7220 */ /* 0x040fe40000410000 */
[C---:B--2---:R-:W-:Y:S02]  /*8770*/  FMUL.FTZ R6, R0.reuse, R142 ;  /* 0x0000008e00067220 */ /* 0x044fe40000410000 */
[C---:B------:R-:W-:Y:S02]  /*8780*/  FMUL.FTZ R7, R0.reuse, R143 ;  /* 0x0000008f00077220 */ /* 0x040fe40000410000 */
[----:B------:R-:W-:Y:S01]  /*8790*/  LDSM.16.MT88.4 R140, [R249+0x900] ;  /* 0x00090000f98c783b */ /* 0x000fe20000004200 */
[C---:B------:R-:W-:Y:S02]  /*87a0*/  FMUL.FTZ R10, R0.reuse, R138 ;  /* 0x0000008a000a7220 */ /* 0x040fe40000410000 */
[C---:B------:R-:W-:Y:S02]  /*87b0*/  FMUL.FTZ R11, R0.reuse, R139 ;  /* 0x0000008b000b7220 */ /* 0x040fe40000410000 */
[C---:B------:R-:W-:Y:S03]  /*87c0*/  HMMA.16816.F32.BF16 R4, R176.reuse, R12, R4 ;  /* 0x0000000cb004723c */ /* 0x040fe60000041804 */
[----:B------:R-:W-:Y:S02]  /*87d0*/  LDSM.16.MT88.4 R136, [R252+0x100] ;  /* 0x00010000fc88783b */ /* 0x000fe40000004200 */
[C---:B------:R-:W-:Y:S02]  /*87e0*/  FMUL.FTZ R18, R0.reuse, R146 ;  /* 0x0000009200127220 */ /* 0x040fe40000410000 */
[C---:B------:R-:W-:Y:S01]  /*87f0*/  FMUL.FTZ R12, R3.reuse, R148 ;  /* 0x00000094030c7220 */ /* 0x040fe20000410000 */
[C---:B------:R-:W-:Y:S04]  /*8800*/  HMMA.16816.F32.BF16 R8, R176.reuse, R14, R8 ;  /* 0x0000000eb008723c */ /* 0x040fe80000041808 */
[----:B------:R-:W-:Y:S01]  /*8810*/  FMUL.FTZ R13, R3, R149 ;  /* 0x00000095030d7220 */ /* 0x000fe20000410000 */
[----:B------:R-:W-:Y:S01]  /*8820*/  MOV R149, R34 ;  /* 0x0000002200957202 */ /* 0x000fe20000000f00 */
[C---:B------:R-:W-:Y:S02]  /*8830*/  FMUL.FTZ R19, R0.reuse, R147 ;  /* 0x0000009300137220 */ /* 0x040fe40000410000 */
[C---:B------:R-:W-:Y:S01]  /*8840*/  FMUL.FTZ R14, R0.reuse, R150 ;  /* 0x00000096000e7220 */ /* 0x040fe20000410000 */
[----:B------:R-:W-:Y:S03]  /*8850*/  LDSM.16.MT88.4 R144, [R250+0x1100] ;  /* 0x00110000fa90783b */ /* 0x000fe60000004200 */
[C---:B------:R-:W-:Y:S02]  /*8860*/  FMUL.FTZ R15, R0.reuse, R151 ;  /* 0x00000097000f7220 */ /* 0x040fe40000410000 */
[--C-:B------:R-:W-:Y:S02]  /*8870*/  FFMA.FTZ R134, R199, c[0x0][0x2d0], -R181.reuse ;  /* 0x0000b400c7867a23 */ /* 0x100fe400000108b5 */
[C---:B------:R-:W-:Y:S02]  /*8880*/  FMUL.FTZ R26, R0.reuse, R154 ;  /* 0x0000009a001a7220 */ /* 0x040fe40000410000 */
[C---:B------:R-:W-:Y:S01]  /*8890*/  FMUL.FTZ R27, R0.reuse, R155 ;  /* 0x0000009b001b7220 */ /* 0x040fe20000410000 */
[C---:B----4-:R-:W-:Y:S03]  /*88a0*/  HMMA.16816.F32.BF16 R12, R176.reuse, R20, R12 ;  /* 0x00000014b00c723c */ /* 0x050fe6000004180c */
[----:B------:R-:W-:Y:S01]  /*88b0*/  MOV R155, R32 ;  /* 0x00000020009b7202 */ /* 0x000fe20000000f00 */
[C---:B------:R-:W-:Y:S01]  /*88c0*/  FMUL.FTZ R32, R3.reuse, R160 ;  /* 0x000000a003207220 */ /* 0x040fe20000410000 */
[----:B------:R-:W-:Y:S01]  /*88d0*/  MOV R160, R33 ;  /* 0x0000002100a07202 */ /* 0x000fe20000000f00 */
[C---:B------:R-:W-:Y:S01]  /*88e0*/  FMUL.FTZ R33, R3.reuse, R161 ;  /* 0x000000a103217220 */ /* 0x040fe20000410000 */
[----:B------:R-:W-:Y:S01]  /*88f0*/  MOV R161, R35 ;  /* 0x0000002300a17202 */ /* 0x000fe20000000f00 */
[C---:B------:R-:W-:Y:S04]  /*8900*/  HMMA.16816.F32.BF16 R16, R176.reuse, R22, R16 ;  /* 0x00000016b010723c */ /* 0x040fe80000041810 */
[C---:B------:R-:W-:Y:S02]  /*8910*/  FMUL.FTZ R20, R3.reuse, R156 ;  /* 0x0000009c03147220 */ /* 0x040fe40000410000 */
[C---:B------:R-:W-:Y:S02]  /*8920*/  FMUL.FTZ R21, R3.reuse, R157 ;  /* 0x0000009d03157220 */ /* 0x040fe40000410000 */
[C---:B------:R-:W-:Y:S04]  /*8930*/  FMUL.FTZ R22, R0.reuse, R158 ;  /* 0x0000009e00167220 */ /* 0x040fe80000410000 */
        /* <DEDUP_REMOVED lines=39> */
[--C-:B-1----:R-:W-:Y:S02]  /*8bb0*/  FFMA.FTZ R2, R184, c[0x0][0x2d0], -R180.reuse ;  /* 0x0000b400b8027a23 */ /* 0x102fe400000108b4 */
        /* <DEDUP_REMOVED lines=31> */
[--C-:B------:R-:W-:Y:S06]  /*8db0*/  FFMA.FTZ R184, R194, c[0x0][0x2d0], -R180.reuse ;  /* 0x0000b400c2b87a23 */ /* 0x100fec00000108b4 */
[----:B------:R-:W-:Y:S01]  /*8dc0*/  MUFU.EX2 R184, R184 ;  /* 0x000000b800b87308 */ /* 0x000fe20000000800 */
[C---:B---3--:R-:W-:Y:S01]  /*8dd0*/  FMUL.FTZ R131, R0.reuse, R131 ;  /* 0x0000008300837220 */ /* 0x048fe20000410000 */
[----:B------:R1:W2:Y:S01]  /*8de0*/  LDSM.16.MT88.4 R28, [R24+0x100] ;  /* 0x00010000181c783b */ /* 0x0002a20000004200 */
[----:B------:R-:W-:Y:S01]  /*8df0*/  MOV R157, R24 ;  /* 0x00000018009d7202 */ /* 0x000fe20000000f00 */
[C---:B-1----:R-:W-:Y:S01]  /*8e00*/  FMUL.FTZ R24, R3.reuse, R152 ;  /* 0x0000009803187220 */ /* 0x042fe20000410000 */
[C---:B--2---:R-:W-:Y:S07]  /*8e10*/  HMMA.16816.F32.BF16 R20, R176.reuse, R28, R20 ;  /* 0x0000001cb014723c */ /* 0x044fee0000041814 */
[C---:B------:R-:W-:Y:S01]  /*8e20*/  FMUL.FTZ R28, R3.reuse, R164 ;  /* 0x000000a4031c7220 */ /* 0x040fe20000410000 */
[C---:B------:R-:W-:Y:S01]  /*8e30*/  HMMA.16816.F32.BF16 R24, R176.reuse, R30, R24 ;  /* 0x0000001eb018723c */ /* 0x040fe20000041818 */
[----:B------:R1:W2:Y:S03]  /*8e40*/  MUFU.EX2 R164, R2 ;  /* 0x0000000200a47308 */ /* 0x0002a60000000800 */
[----:B------:R-:W-:Y:S03]  /*8e50*/  FMUL.FTZ R29, R3, R165 ;  /* 0x000000a5031d7220 */ /* 0x000fe60000410000 */
[C---:B------:R-:W-:Y:S02]  /*8e60*/  FMUL.FTZ R30, R0.reuse, R166 ;  /* 0x000000a6001e7220 */ /* 0x040fe40000410000 */
[----:B------:R-:W-:Y:S07]  /*8e70*/  FMUL.FTZ R31, R0, R167 ;  /* 0x000000a7001f7220 */ /* 0x000fee0000410000 */
[C---:B------:R-:W-:Y:S08]  /*8e80*/  HMMA.16816.F32.BF16 R28, R176.reuse, R136, R28 ;  /* 0x00000088b01c723c */ /* 0x040ff0000004181c */
[C---:B------:R-:W-:Y:S01]  /*8e90*/  HMMA.16816.F32.BF16 R32, R176.reuse, R138, R32 ;  /* 0x0000008ab020723c */ /* 0x040fe20000041820 */
[----:B------:R-:W3:Y:S03]  /*8ea0*/  LDSM.16.MT88.4 R136, [R249+0x2100] ;  /* 0x00210000f988783b */ /* 0x000ee60000004200 */
[--C-:B-1----:R-:W-:Y:S02]  /*8eb0*/  FFMA.FTZ R2, R183, c[0x0][0x2d0], -R181.reuse ;  /* 0x0000b400b7027a23 */ /* 0x102fe400000108b5 */
[--C-:B------:R-:W-:Y:S02]  /*8ec0*/  FFMA.FTZ R183, R195, c[0x0][0x2d0], -R180.reuse ;  /* 0x0000b400c3b77a23 */ /* 0x100fe400000108b4 */
[----:B------:R1:W-:Y:S10]  /*8ed0*/  MUFU.EX2 R153, R2 ;  /* 0x0000000200997308 */ /* 0x0003f40000000800 */
[----:B------:R-:W-:Y:S01]  /*8ee0*/  MUFU.EX2 R183, R183 ;  /* 0x000000b700b77308 */ /* 0x000fe20000000800 */
[--C-:B-1----:R-:W-:Y:S02]  /*8ef0*/  FFMA.FTZ R2, R185, c[0x0][0x2d0], -R181.reuse ;  /* 0x0000b400b9027a23 */ /* 0x102fe400000108b5 */
[--C-:B------:R-:W-:Y:S07]  /*8f00*/  FFMA.FTZ R185, R193, c[0x0][0x2d0], -R180.reuse ;  /* 0x0000b400c1b97a23 */ /* 0x100fee00000108b4 */
[----:B------:R1:W4:Y:S01]  /*8f10*/  MUFU.EX2 R165, R2 ;  /* 0x0000000200a57308 */ /* 0x0003220000000800 */
[C---:B---3--:R-:W-:Y:S09]  /*8f20*/  HMMA.16816.F32.BF16 R36, R176.reuse, R136, R36 ;  /* 0x00000088b024723c */ /* 0x048ff20000041824 */
[----:B------:R-:W-:Y:S01]  /*8f30*/  MUFU.EX2 R185, R185 ;  /* 0x000000b900b97308 */ /* 0x000fe20000000800 */
[C---:B------:R-:W-:Y:S01]  /*8f40*/  HMMA.16816.F32.BF16 R40, R176.reuse, R138, R40 ;  /* 0x0000008ab028723c */ /* 0x040fe20000041828 */
[----:B------:R-:W3:Y:S02]  /*8f50*/  LDSM.16.MT88.4 R136, [R250+0x2100] ;  /* 0x00210000fa88783b */ /* 0x000ee40000004200 */
[--C-:B-1----:R-:W-:Y:S06]  /*8f60*/  FFMA.FTZ R2, R186, c[0x0][0x2d0], -R180.reuse ;  /* 0x0000b400ba027a23 */ /* 0x102fec00000108b4 */
[----:B------:R-:W-:Y:S10]  /*8f70*/  MUFU.EX2 R186, R134 ;  /* 0x0000008600ba7308 */ /* 0x000ff40000000800 */
[----:B------:R1:W-:Y:S01]  /*8f80*/  MUFU.EX2 R166, R2 ;  /* 0x0000000200a67308 */ /* 0x0003e20000000800 */
[C---:B---3--:R-:W-:Y:S03]  /*8f90*/  HMMA.16816.F32.BF16 R44, R176.reuse, R136, R44 ;  /* 0x00000088b02c723c */ /* 0x048fe6000004182c */
[--C-:B-1----:R-:W-:Y:S05]  /*8fa0*/  FFMA.FTZ R2, R187, c[0x0][0x2d0], -R180.reuse ;  /* 0x0000b400bb027a23 */ /* 0x102fea00000108b4 */
[C---:B------:R-:W-:Y:S01]  /*8fb0*/  HMMA.16816.F32.BF16 R48, R176.reuse, R138, R48 ;  /* 0x0000008ab030723c */ /* 0x040fe20000041830 */
[----:B------:R-:W1:Y:S01]  /*8fc0*/  LDSM.16.MT88.4 R136, [R157+0x2100] ;  /* 0x002100009d88783b */ /* 0x000e620000004200 */
[----:B------:R3:W1:Y:S02]  /*8fd0*/  MUFU.EX2 R154, R2 ;  /* 0x00000002009a7308 */ /* 0x0006640000000800 */
[--C-:B---3--:R-:W-:Y:S08]  /*8fe0*/  FFMA.FTZ R2, R188, c[0x0][0x2d0], -R181.reuse ;  /* 0x0000b400bc027a23 */ /* 0x108ff000000108b5 */
[----:B------:R3:W-:Y:S01]  /*8ff0*/  MUFU.EX2 R167, R2 ;  /* 0x0000000200a77308 */ /* 0x0007e20000000800 */
[C---:B-1----:R-:W-:Y:S08]  /*9000*/  HMMA.16816.F32.BF16 R52, R176.reuse, R136, R52 ;  /* 0x00000088b034723c */ /* 0x042ff00000041834 */
[C---:B------:R-:W-:Y:S01]  /*9010*/  HMMA.16816.F32.BF16 R56, R176.reuse, R138, R56 ;  /* 0x0000008ab038723c */ /* 0x040fe20000041838 */
[----:B------:R-:W1:Y:S03]  /*9020*/  LDSM.16.MT88.4 R136, [R252+0x2100] ;  /* 0x00210000fc88783b */ /* 0x000e660000004200 */
[--C-:B---3--:R-:W-:Y:S04]  /*9030*/  FFMA.FTZ R2, R189, c[0x0][0x2d0], -R181.reuse ;  /* 0x0000b400bd027a23 */ /* 0x108fe800000108b5 */
[----:B------:R3:W1:Y:S04]  /*9040*/  MUFU.EX2 R152, R2 ;  /* 0x0000000200987308 */ /* 0x0006680000000800 */
[--C-:B---3--:R-:W-:Y:S02]  /*9050*/  FFMA.FTZ R2, R203, c[0x0][0x2d0], -R180.reuse ;  /* 0x0000b400cb027a23 */ /* 0x108fe400000108b4 */
[----:B------:R3:W5:Y:S04]  /*9060*/  LDL.LU R203, [R1+0x128] ;  /* 0x0001280001cb7983 */ /* 0x0007680000300800 */
[----:B------:R2:W-:Y:S01]  /*9070*/  MUFU.EX2 R189, R2 ;  /* 0x0000000200bd7308 */ /* 0x0005e20000000800 */
[----:B------:R-:W3:Y:S01]  /*9080*/  LDL.LU R148, [R1+0x80] ;  /* 0x0000800001947983 */ /* 0x000ee20000300800 */
[C---:B-1----:R-:W-:Y:S08]  /*9090*/  HMMA.16816.F32.BF16 R60, R176.reuse, R136, R60 ;  /* 0x00000088b03c723c */ /* 0x042ff0000004183c */
[C---:B------:R-:W-:Y:S01]  /*90a0*/  HMMA.16816.F32.BF16 R64, R176.reuse, R138, R64 ;  /* 0x0000008ab040723c */ /* 0x040fe20000041840 */
[----:B------:R-:W1:Y:S03]  /*90b0*/  LDSM.16.MT88.4 R136, [R249+0x4100] ;  /* 0x00410000f988783b */ /* 0x000e660000004200 */
[--C-:B--2---:R-:W-:Y:S05]  /*90c0*/  FFMA.FTZ R2, R196, c[0x0][0x2d0], -R180.reuse ;  /* 0x0000b400c4027a23 */ /* 0x104fea00000108b4 */
[----:B------:R2:W5:Y:S01]  /*90d0*/  LDL.LU R196, [R1+0x124] ;  /* 0x0001240001c47983 */ /* 0x0005620000300800 */
[----:B------:R1:W-:Y:S02]  /*90e0*/  MUFU.EX2 R158, R2 ;  /* 0x00000002009e7308 */ /* 0x0003e40000000800 */
[C---:B-1----:R-:W-:Y:S03]  /*90f0*/  HMMA.16816.F32.BF16 R68, R176.reuse, R136, R68 ;  /* 0x00000088b044723c */ /* 0x042fe60000041844 */
[--C-:B------:R-:W-:Y:S05]  /*9100*/  FFMA.FTZ R2, R191, c[0x0][0x2d0], -R181.reuse ;  /* 0x0000b400bf027a23 */ /* 0x100fea00000108b5 */
[----:B------:R1:W-:Y:S01]  /*9110*/  MUFU.EX2 R188, R2 ;  /* 0x0000000200bc7308 */ /* 0x0003e20000000800 */
[C---:B------:R-:W-:Y:S01]  /*9120*/  HMMA.16816.F32.BF16 R72, R176.reuse, R138, R72 ;  /* 0x0000008ab048723c */ /* 0x040fe20000041848 */
[----:B------:R-:W2:Y:S02]  /*9130*/  LDSM.16.MT88.4 R136, [R250+0x4100] ;  /* 0x00410000fa88783b */ /* 0x000ea40000004200 */
[--C-:B-1----:R-:W-:Y:S06]  /*9140*/  FFMA.FTZ R2, R190, c[0x0][0x2d0], -R181.reuse ;  /* 0x0000b400be027a23 */ /* 0x102fec00000108b5 */
[----:B------:R1:W-:Y:S01]  /*9150*/  MUFU.EX2 R190, R2 ;  /* 0x0000000200be7308 */ /* 0x0003e20000000800 */
[C---:B--2---:R-:W-:Y:S08]  /*9160*/  HMMA.16816.F32.BF16 R76, R176.reuse, R136, R76 ;  /* 0x00000088b04c723c */ /* 0x044ff0000004184c */
[C---:B------:R-:W-:Y:S01]  /*9170*/  HMMA.16816.F32.BF16 R80, R176.reuse, R138, R80 ;  /* 0x0000008ab050723c */ /* 0x040fe20000041850 */
[----:B------:R-:W2:Y:S03]  /*9180*/  LDSM.16.MT88.4 R136, [R157+0x4100] ;  /* 0x004100009d88783b */ /* 0x000ea60000004200 */
[--C-:B-1----:R-:W-:Y:S04]  /*9190*/  FFMA.FTZ R2, R197, c[0x0][0x2d0], -R180.reuse ;  /* 0x0000b400c5027a23 */ /* 0x102fe800000108b4 */
[----:B------:R1:W-:Y:S01]  /*91a0*/  MUFU.EX2 R191, R2 ;  /* 0x0000000200bf7308 */ /* 0x0003e20000000800 */
[----:B------:R1:W5:Y:S04]  /*91b0*/  LDL.LU R197, [R1+0x120] ;  /* 0x0001200001c57983 */ /* 0x0003680000300800 */
[----:B------:R-:W4:Y:S01]  /*91c0*/  LDL.LU R156, [R1+0x84] ;  /* 0x00008400019c7983 */ /* 0x000f220000300800 */
[--C-:B-1----:R-:W-:Y:S03]  /*91d0*/  FFMA.FTZ R2, R198, c[0x0][0x2d0], -R180.reuse ;  /* 0x0000b400c6027a23 */ /* 0x102fe600000108b4 */
[----:B------:R1:W5:Y:S01]  /*91e0*/  LDL.LU R198, [R1+0x11c] ;  /* 0x00011c0001c67983 */ /* 0x0003620000300800 */
[----:B------:R-:W-:Y:S01]  /*91f0*/  FFMA.FTZ R180, R172, c[0x0][0x2d0], -R180 ;  /* 0x0000b400acb47a23 */ /* 0x000fe200000108b4 */
[----:B------:R1:W-:Y:S02]  /*9200*/  MUFU.EX2 R159, R2 ;  /* 0x00000002009f7308 */ /* 0x0003e40000000800 */
[----:B------:R1:W5:Y:S01]  /*9210*/  LDL.LU R199, [R1+0x118] ;  /* 0x0001180001c77983 */ /* 0x0003620000300800 */
[C---:B--2---:R-:W-:Y:S07]  /*9220*/  HMMA.16816.F32.BF16 R84, R176.reuse, R136, R84 ;  /* 0x00000088b054723c */ /* 0x044fee0000041854 */
[----:B------:R-:W2:Y:S01]  /*9230*/  MUFU.EX2 R180, R180 ;  /* 0x000000b400b47308 */ /* 0x000ea20000000800 */
[C---:B------:R-:W-:Y:S01]  /*9240*/  HMMA.16816.F32.BF16 R88, R176.reuse, R138, R88 ;  /* 0x0000008ab058723c */ /* 0x040fe20000041858 */
[----:B------:R-:W2:Y:S03]  /*9250*/  LDSM.16.MT88.4 R136, [R252+0x4100] ;  /* 0x00410000fc88783b */ /* 0x000ea60000004200 */
[----:B-1----:R-:W-:Y:S05]  /*9260*/  FFMA.FTZ R2, R192, c[0x0][0x2d0], -R181 ;  /* 0x0000b400c0027a23 */ /* 0x002fea00000108b5 */
[----:B------:R1:W5:Y:S01]  /*9270*/  LDL.LU R192, [R1+0x114] ;  /* 0x0001140001c07983 */ /* 0x0003620000300800 */
[----:B------:R3:W-:Y:S03]  /*9280*/  MUFU.EX2 R187, R2 ;  /* 0x0000000200bb7308 */ /* 0x0007e60000000800 */
[----:B------:R1:W5:Y:S04]  /*9290*/  LDL.LU R193, [R1+0x110] ;  /* 0x0001100001c17983 */ /* 0x0003680000300800 */
[----:B------:R1:W5:Y:S04]  /*92a0*/  LDL.LU R194, [R1+0x10c] ;  /* 0x00010c0001c27983 */ /* 0x0003680000300800 */
[----:B------:R1:W5:Y:S04]  /*92b0*/  LDL.LU R195, [R1+0x108] ;  /* 0x0001080001c37983 */ /* 0x0003680000300800 */
[----:B------:R1:W5:Y:S01]  /*92c0*/  LDL.LU R172, [R1+0x104] ;  /* 0x0001040001ac7983 */ /* 0x0003620000300800 */
[C---:B--2---:R-:W-:Y:S08]  /*92d0*/  HMMA.16816.F32.BF16 R92, R176.reuse, R136, R92 ;  /* 0x00000088b05c723c */ /* 0x044ff0000004185c */
[C---:B------:R-:W-:Y:S01]  /*92e0*/  HMMA.16816.F32.BF16 R96, R176.reuse, R138, R96 ;  /* 0x0000008ab060723c */ /* 0x040fe20000041860 */
[----:B------:R-:W2:Y:S07]  /*92f0*/  LDSM.16.MT88.4 R136, [R249+0x6100] ;  /* 0x00610000f988783b */ /* 0x000eae0000004200 */
[C---:B--2---:R-:W-:Y:S08]  /*9300*/  HMMA.16816.F32.BF16 R100, R176.reuse, R136, R100 ;  /* 0x00000088b064723c */ /* 0x044ff00000041864 */
[C---:B------:R-:W-:Y:S01]  /*9310*/  HMMA.16816.F32.BF16 R104, R176.reuse, R138, R104 ;  /* 0x0000008ab068723c */ /* 0x040fe20000041868 */
[----:B------:R-:W2:Y:S07]  /*9320*/  LDSM.16.MT88.4 R136, [R250+0x6100] ;  /* 0x00610000fa88783b */ /* 0x000eae0000004200 */
[C---:B--2---:R-:W-:Y:S04]  /*9330*/  HMMA.16816.F32.BF16 R108, R176.reuse, R136, R108 ;  /* 0x00000088b06c723c */ /* 0x044fe8000004186c */
[----:B---3--:R-:W-:Y:S02]  /*9340*/  FFMA.FTZ R2, R3, R148, R149 ;  /* 0x0000009403027223 */ /* 0x008fe40000010095 */
[----:B------:R-:W-:Y:S02]  /*9350*/  LDSM.16.MT88.4 R148, [R157+0x1100] ;  /* 0x001100009d94783b */ /* 0x000fe40000004200 */
[C---:B------:R-:W-:Y:S06]  /*9360*/  HMMA.16816.F32.BF16 R112, R176.reuse, R138, R112 ;  /* 0x0000008ab070723c */ /* 0x040fec0000041870 */
[----:B------:R-:W2:Y:S02]  /*9370*/  LDSM.16.MT88.4 R136, [R157+0x6100] ;  /* 0x006100009d88783b */ /* 0x000ea40000004200 */
[C---:B--2---:R-:W-:Y:S08]  /*9380*/  HMMA.16816.F32.BF16 R116, R176.reuse, R136, R116 ;  /* 0x00000088b074723c */ /* 0x044ff00000041874 */
[C---:B------:R-:W-:Y:S01]  /*9390*/  HMMA.16816.F32.BF16 R120, R176.reuse, R138, R120 ;  /* 0x0000008ab078723c */ /* 0x040fe20000041878 */
[----:B------:R-:W2:Y:S07]  /*93a0*/  LDSM.16.MT88.4 R136, [R252+0x6100] ;  /* 0x00610000fc88783b */ /* 0x000eae0000004200 */
[C---:B--2---:R-:W-:Y:S07]  /*93b0*/  HMMA.16816.F32.BF16 R124, R176.reuse, R136, R124 ;  /* 0x00000088b07c723c */ /* 0x044fee000004187c */
[----:B------:R-:W-:Y:S01]  /*93c0*/  F2FP.BF16.PACK_AB R136, R164, R162 ;  /* 0x000000a2a488723e */ /* 0x000fe200000010ff */
[----:B------:R-:W-:Y:S04]  /*93d0*/  HMMA.16816.F32.BF16 R128, R176, R138, R128 ;  /* 0x0000008ab080723c */ /* 0x000fe80000041880 */
[----:B----4-:R-:W-:Y:S03]  /*93e0*/  F2FP.BF16.PACK_AB R137, R165, R153 ;  /* 0x00000099a589723e */ /* 0x010fe600000010ff */
[----:B------:R-:W-:Y:S02]  /*93f0*/  F2FP.BF16.PACK_AB R138, R154, R166 ;  /* 0x000000a69a8a723e */ /* 0x000fe400000010ff */
[----:B------:R-:W-:Y:S03]  /*9400*/  F2FP.BF16.PACK_AB R139, R152, R167 ;  /* 0x000000a7988b723e */ /* 0x000fe600000010ff */
[----:B------:R-:W-:Y:S01]  /*9410*/  F2FP.BF16.PACK_AB R176, R184, R185 ;  /* 0x000000b9b8b0723e */ /* 0x000fe200000010ff */
[----:B------:R-:W-:Y:S01]  /*9420*/  FFMA.FTZ R156, R0, R156, R161 ;  /* 0x0000009c009c7223 */ /* 0x000fe200000100a1 */
[----:B------:R-:W-:Y:S01]  /*9430*/  MOV R161, R155 ;  /* 0x0000009b00a17202 */ /* 0x000fe20000000f00 */
[--C-:B------:R-:W-:Y:S01]  /*9440*/  FFMA.FTZ R0, R173, c[0x0][0x2d0], -R181.reuse ;  /* 0x0000b400ad007a23 */ /* 0x100fe200000108b5 */
[C---:B------:R-:W-:Y:S01]  /*9450*/  HMMA.16816.F32.BF16 R4, R136.reuse, R140, R4 ;  /* 0x0000008c8804723c */ /* 0x040fe20000041804 */
[----:B------:R1:W5:Y:S02]  /*9460*/  LDL.LU R173, [R1+0x100] ;  /* 0x0001000001ad7983 */ /* 0x0003640000300800 */
[----:B------:R2:W-:Y:S02]  /*9470*/  MUFU.EX2 R3, R0 ;  /* 0x0000000000037308 */ /* 0x0005e40000000800 */
[----:B------:R-:W-:Y:S03]  /*9480*/  F2FP.BF16.PACK_AB R178, R180, R183 ;  /* 0x000000b7b4b2723e */ /* 0x000fe600000010ff */
[C---:B------:R-:W-:Y:S01]  /*9490*/  HMMA.16816.F32.BF16 R8, R136.reuse, R142, R8 ;  /* 0x0000008e8808723c */ /* 0x040fe20000041808 */
[----:B------:R-:W3:Y:S03]  /*94a0*/  LDSM.16.MT88.4 R140, [R250+0x900] ;  /* 0x00090000fa8c783b */ /* 0x000ee60000004200 */
[--C-:B--2---:R-:W-:Y:S05]  /*94b0*/  FFMA.FTZ R0, R174, c[0x0][0x2d0], -R181.reuse ;  /* 0x0000b400ae007a23 */ /* 0x104fea00000108b5 */
[----:B------:R1:W5:Y:S01]  /*94c0*/  LDL.LU R174, [R1+0xfc] ;  /* 0x0000fc0001ae7983 */ /* 0x0003620000300800 */
[----:B------:R2:W4:Y:S01]  /*94d0*/  MUFU.EX2 R182, R0 ;  /* 0x0000000000b67308 */ /* 0x0005220000000800 */
[C---:B---3--:R-:W-:Y:S03]  /*94e0*/  HMMA.16816.F32.BF16 R12, R136.reuse, R140, R12 ;  /* 0x0000008c880c723c */ /* 0x048fe6000004180c */
[--C-:B--2---:R-:W-:Y:S01]  /*94f0*/  FFMA.FTZ R0, R175, c[0x0][0x2d0], -R181.reuse ;  /* 0x0000b400af007a23 */ /* 0x104fe200000108b5 */
[----:B----4-:R-:W-:Y:S04]  /*9500*/  F2FP.BF16.PACK_AB R177, R182, R3 ;  /* 0x00000003b6b1723e */ /* 0x010fe800000010ff */
[C---:B------:R-:W-:Y:S01]  /*9510*/  HMMA.16816.F32.BF16 R16, R136.reuse, R142, R16 ;  /* 0x0000008e8810723c */ /* 0x040fe20000041810 */
[----:B------:R-:W2:Y:S01]  /*9520*/  LDSM.16.MT88.4 R140, [R157+0x900] ;  /* 0x000900009d8c783b */ /* 0x000ea20000004200 */
[----:B------:R3:W-:Y:S02]  /*9530*/  MUFU.EX2 R134, R0 ;  /* 0x0000000000867308 */ /* 0x0007e40000000800 */
[----:B------:R-:W-:Y:S05]  /*9540*/  FFMA.FTZ R181, R135, c[0x0][0x2d0], -R181 ;  /* 0x0000b40087b57a23 */ /* 0x000fea00000108b5 */
[----:B------:R1:W5:Y:S03]  /*9550*/  LDL.LU R175, [R1+0xf8] ;  /* 0x0000f80001af7983 */ /* 0x0003660000300800 */
[----:B------:R-:W4:Y:S01]  /*9560*/  MUFU.EX2 R181, R181 ;  /* 0x000000b500b57308 */ /* 0x000f220000000800 */
[----:B---3--:R-:W-:Y:S02]  /*9570*/  FADD.FTZ R0, R168, R2 ;  /* 0x00000002a8007221 */ /* 0x008fe40000010000 */
[----:B------:R1:W5:Y:S01]  /*9580*/  LDL.LU R168, [R1+0xf4] ;  /* 0x0000f40001a87983 */ /* 0x0003620000300800 */
[----:B------:R-:W-:Y:S01]  /*9590*/  FADD.FTZ R2, R169, R156 ;  /* 0x0000009ca9027221 */ /* 0x000fe20000010000 */
[----:B------:R-:W-:Y:S01]  /*95a0*/  MOV R156, R162 ;  /* 0x000000a2009c7202 */ /* 0x000fe20000000f00 */
[----:B------:R-:W-:Y:S01]  /*95b0*/  FADD.FTZ R0, R161, R0 ;  /* 0x00000000a1007221 */ /* 0x000fe20000010000 */
[----:B------:R1:W5:Y:S01]  /*95c0*/  LDL.LU R169, [R1+0xf0] ;  /* 0x0000f00001a97983 */ /* 0x0003620000300800 */
[----:B------:R-:W-:Y:S02]  /*95d0*/  FADD.FTZ R135, R170, R2 ;  /* 0x00000002aa877221 */ /* 0x000fe40000010000 */
[----:B------:R-:W-:Y:S01]  /*95e0*/  FADD.FTZ R2, R171, R0 ;  /* 0x00000000ab027221 */ /* 0x000fe20000010000 */
[----:B------:R1:W5:Y:S01]  /*95f0*/  LDL.LU R170, [R1+0xec] ;  /* 0x0000ec0001aa7983 */ /* 0x0003620000300800 */
[----:B------:R-:W-:Y:S02]  /*9600*/  MOV R0, R160 ;  /* 0x000000a000007202 */ /* 0x000fe40000000f00 */
[----:B----4-:R-:W-:Y:S01]  /*9610*/  F2FP.BF16.PACK_AB R179, R181, R134 ;  /* 0x00000086b5b3723e */ /* 0x010fe200000010ff */
[----:B------:R-:W-:Y:S01]  /*9620*/  LDSM.16.MT88.4 R160, [R157+0x1900] ;  /* 0x001900009da0783b */ /* 0x000fe20000004200 */
[C---:B--2---:R-:W-:Y:S03]  /*9630*/  HMMA.16816.F32.BF16 R20, R136.reuse, R140, R20 ;  /* 0x0000008c8814723c */ /* 0x044fe60000041814 */
[----:B------:R-:W-:Y:S04]  /*9640*/  FADD.FTZ R0, R0, R135 ;  /* 0x0000008700007221 */ /* 0x000fe80000010000 */
[----:B------:R1:W5:Y:S01]  /*9650*/  LDL.LU R171, [R1+0xe8] ;  /* 0x0000e80001ab7983 */ /* 0x0003620000300800 */
[C---:B------:R-:W-:Y:S03]  /*9660*/  HMMA.16816.F32.BF16 R24, R136.reuse, R142, R24 ;  /* 0x0000008e8818723c */ /* 0x040fe60000041818 */
[----:B------:R-:W2:Y:S05]  /*9670*/  LDSM.16.MT88.4 R140, [R252+0x900] ;  /* 0x00090000fc8c783b */ /* 0x000eaa0000004200 */
        /* <DEDUP_REMOVED lines=37> */
[----:B------:R-:W-:Y:S01]  /*98d0*/  HMMA.16816.F32.BF16 R128, R136, R142, R128 ;  /* 0x0000008e8880723c */ /* 0x000fe20000041880 */
[----:B------:R-:W2:Y:S06]  /*98e0*/  LDSM.16.MT88.4 R140, [R249+0x1100] ;  /* 0x00110000f98c783b */ /* 0x000eac0000004200 */
[----:B------:R-:W-:Y:S02]  /*98f0*/  F2FP.BF16.PACK_AB R136, R158, R189 ;  /* 0x000000bd9e88723e */ /* 0x000fe400000010ff */
[----:B------:R-:W-:Y:S03]  /*9900*/  F2FP.BF16.PACK_AB R137, R190, R188 ;  /* 0x000000bcbe89723e */ /* 0x000fe600000010ff */
[----:B------:R-:W-:Y:S02]  /*9910*/  F2FP.BF16.PACK_AB R138, R159, R191 ;  /* 0x000000bf9f8a723e */ /* 0x000fe400000010ff */
[----:B------:R-:W-:Y:S07]  /*9920*/  F2FP.BF16.PACK_AB R139, R187, R186 ;  /* 0x000000babb8b723e */ /* 0x000fee00000010ff */
[C---:B--2---:R-:W-:Y:S08]  /*9930*/  HMMA.16816.F32.BF16 R4, R136.reuse, R140, R4 ;  /* 0x0000008c8804723c */ /* 0x044ff00000041804 */
[C---:B------:R-:W-:Y:S01]  /*9940*/  HMMA.16816.F32.BF16 R8, R136.reuse, R142, R8 ;  /* 0x0000008e8808723c */ /* 0x040fe20000041808 */
[----:B------:R-:W2:Y:S07]  /*9950*/  LDSM.16.MT88.4 R140, [R252+0x1100] ;  /* 0x00110000fc8c783b */ /* 0x000eae0000004200 */
[C---:B------:R-:W-:Y:S08]  /*9960*/  HMMA.16816.F32.BF16 R12, R136.reuse, R144, R12 ;  /* 0x00000090880c723c */ /* 0x040ff0000004180c */
[C---:B------:R-:W-:Y:S01]  /*9970*/  HMMA.16816.F32.BF16 R16, R136.reuse, R146, R16 ;  /* 0x000000928810723c */ /* 0x040fe20000041810 */
[----:B------:R-:W3:Y:S07]  /*9980*/  LDSM.16.MT88.4 R144, [R249+0x3100] ;  /* 0x00310000f990783b */ /* 0x000eee0000004200 */
[C---:B------:R-:W-:Y:S08]  /*9990*/  HMMA.16816.F32.BF16 R20, R136.reuse, R148, R20 ;  /* 0x000000948814723c */ /* 0x040ff00000041814 */
[C---:B------:R-:W-:Y:S01]  /*99a0*/  HMMA.16816.F32.BF16 R24, R136.reuse, R150, R24 ;  /* 0x000000968818723c */ /* 0x040fe20000041818 */
[----:B------:R-:W4:Y:S07]  /*99b0*/  LDSM.16.MT88.4 R148, [R250+0x3100] ;  /* 0x00310000fa94783b */ /* 0x000f2e0000004200 */
        /* <DEDUP_REMOVED lines=33> */
[C---:B----4-:R-:W-:Y:S07]  /*9bd0*/  HMMA.16816.F32.BF16 R116, R136.reuse, R148, R116 ;  /* 0x000000948874723c */ /* 0x050fee0000041874 */
[----:B------:R-:W-:Y:S01]  /*9be0*/  MOV R148, R154 ;  /* 0x0000009a00947202 */ /* 0x000fe20000000f00 */
[C---:B------:R-:W-:Y:S04]  /*9bf0*/  HMMA.16816.F32.BF16 R120, R136.reuse, R150, R120 ;  /* 0x000000968878723c */ /* 0x040fe80000041878 */
[----:B------:R-:W-:Y:S03]  /*9c00*/  MOV R149, R153 ;  /* 0x0000009900957202 */ /* 0x000fe60000000f00 */
[----:B------:R-:W-:Y:S01]  /*9c10*/  MOV R151, R152 ;  /* 0x0000009800977202 */ /* 0x000fe20000000f00 */
[C---:B--2---:R-:W-:Y:S01]  /*9c20*/  HMMA.16816.F32.BF16 R124, R136.reuse, R140, R124 ;  /* 0x0000008c887c723c */ /* 0x044fe2000004187c */
[----:B------:R-:W2:Y:S07]  /*9c30*/  LDSM.16.MT88.4 R152, [R250+0x1900] ;  /* 0x00190000fa98783b */ /* 0x000eae0000004200 */
[----:B------:R-:W-:Y:S08]  /*9c40*/  HMMA.16816.F32.BF16 R128, R136, R142, R128 ;  /* 0x0000008e8880723c */ /* 0x000ff00000041880 */
[C---:B---3--:R-:W-:Y:S01]  /*9c50*/  HMMA.16816.F32.BF16 R140, R176.reuse, R144, R4 ;  /* 0x00000090b08c723c */ /* 0x048fe20000041804 */
[----:B------:R-:W3:Y:S06]  /*9c60*/  LDSM.16.MT88.4 R4, [R252+0x1900] ;  /* 0x00190000fc04783b */ /* 0x000eec0000004200 */
[----:B------:R-:W-:Y:S01]  /*9c70*/  MOV R144, R151 ;  /* 0x0000009700907202 */ /* 0x000fe20000000f00 */
[C---:B------:R-:W-:Y:S01]  /*9c80*/  HMMA.16816.F32.BF16 R136, R176.reuse, R146, R8 ;  /* 0x00000092b088723c */ /* 0x040fe20000041808 */
[----:B------:R-:W4:Y:S03]  /*9c90*/  LDSM.16.MT88.4 R8, [R249+0x3900] ;  /* 0x00390000f908783b */ /* 0x000f260000004200 */
[----:B------:R-:W-:Y:S03]  /*9ca0*/  MOV R145, R148 ;  /* 0x0000009400917202 */ /* 0x000fe60000000f00 */
[----:B------:R-:W-:Y:S02]  /*9cb0*/  MOV R147, R149 ;  /* 0x0000009500937202 */ /* 0x000fe40000000f00 */
[C---:B--2---:R-:W-:Y:S07]  /*9cc0*/  HMMA.16816.F32.BF16 R148, R176.reuse, R152, R12 ;  /* 0x00000098b094723c */ /* 0x044fee000004180c */
[----:B------:R-:W-:Y:S01]  /*9cd0*/  MOV R15, R147 ;  /* 0x00000093000f7202 */ /* 0x000fe20000000f00 */
[----:B------:R-:W-:Y:S01]  /*9ce0*/  IMAD.MOV.U32 R153, RZ, RZ, R145 ;  /* 0x000000ffff997224 */ /* 0x000fe200078e0091 */
[----:B------:R-:W-:Y:S02]  /*9cf0*/  MOV R152, R144 ;  /* 0x0000009000987202 */ /* 0x000fe40000000f00 */
[C---:B------:R-:W-:Y:S07]  /*9d00*/  HMMA.16816.F32.BF16 R144, R176.reuse, R154, R16 ;  /* 0x0000009ab090723c */ /* 0x040fee0000041810 */
[----:B------:R-:W-:Y:S02]  /*9d10*/  MOV R16, R156 ;  /* 0x0000009c00107202 */ /* 0x000fe40000000f00 */
[----:B------:R-:W-:Y:S03]  /*9d20*/  MOV R17, R159 ;  /* 0x0000009f00117202 */ /* 0x000fe60000000f00 */
[----:B------:R-:W-:Y:S02]  /*9d30*/  MOV R18, R158 ;  /* 0x0000009e00127202 */ /* 0x000fe40000000f00 */
[----:B------:R-:W-:Y:S02]  /*9d40*/  MOV R19, R157 ;  /* 0x0000009d00137202 */ /* 0x000fe40000000f00 */
[C---:B------:R-:W-:Y:S03]  /*9d50*/  HMMA.16816.F32.BF16 R156, R176.reuse, R160, R20 ;  /* 0x000000a0b09c723c */ /* 0x040fe60000041814 */
[----:B------:R-:W-:Y:S02]  /*9d60*/  MOV R155, R15 ;  /* 0x0000000f009b7202 */ /* 0x000fe40000000f00 */
[----:B------:R-:W2:Y:S02]  /*9d70*/  LDSM.16.MT88.4 R12, [R250+0x3900] ;  /* 0x00390000fa0c783b */ /* 0x000ea40000004200 */
[----:B------:R-:W-:Y:S01]  /*9d80*/  MOV R160, R155 ;  /* 0x0000009b00a07202 */ /* 0x000fe20000000f00 */
[----:B------:R-:W-:Y:S01]  /*9d90*/  IMAD.MOV.U32 R20, RZ, RZ, R153 ;  /* 0x000000ffff147224 */ /* 0x000fe200078e0099 */
[----:B------:R-:W-:Y:S02]  /*9da0*/  MOV R21, R152 ;  /* 0x0000009800157202 */ /* 0x000fe40000000f00 */
[C---:B------:R-:W-:Y:S03]  /*9db0*/  HMMA.16816.F32.BF16 R152, R176.reuse, R162, R24 ;  /* 0x000000a2b098723c */ /* 0x040fe60000041818 */
[----:B------:R-:W-:Y:S02]  /*9dc0*/  MOV R161, R16 ;  /* 0x0000001000a17202 */ /* 0x000fe40000000f00 */
[----:B------:R-:W-:Y:S02]  /*9dd0*/  MOV R23, R17 ;  /* 0x0000001100177202 */ /* 0x000fe40000000f00 */
[----:B------:R-:W-:Y:S02]  /*9de0*/  MOV R163, R19 ;  /* 0x0000001300a37202 */ /* 0x000fe40000000f00 */
[----:B------:R-:W-:Y:S03]  /*9df0*/  MOV R22, R18 ;  /* 0x0000001200167202 */ /* 0x000fe60000000f00 */
[----:B------:R1:W2:Y:S01]  /*9e00*/  LDSM.16.MT88.4 R16, [R163+0x3900] ;  /* 0x00390000a310783b */ /* 0x0002a20000004200 */
[----:B------:R-:W-:Y:S02]  /*9e10*/  MOV R27, R167 ;  /* 0x000000a7001b7202 */ /* 0x000fe40000000f00 */
[----:B------:R-:W-:Y:S02]  /*9e20*/  MOV R26, R166 ;  /* 0x000000a6001a7202 */ /* 0x000fe40000000f00 */
[----:B------:R-:W-:Y:S02]  /*9e30*/  MOV R25, R165 ;  /* 0x000000a500197202 */ /* 0x000fe40000000f00 */
[----:B------:R-:W-:Y:S02]  /*9e40*/  MOV R24, R164 ;  /* 0x000000a400187202 */ /* 0x000fe40000000f00 */
[C---:B---3--:R-:W-:Y:S07]  /*9e50*/  HMMA.16816.F32.BF16 R164, R176.reuse, R4, R28 ;  /* 0x00000004b0a4723c */ /* 0x048fee000004181c */
[----:B------:R-:W-:Y:S02]  /*9e60*/  MOV R29, R163 ;  /* 0x000000a3001d7202 */ /* 0x000fe40000000f00 */
[----:B------:R-:W-:Y:S03]  /*9e70*/  MOV R31, R160 ;  /* 0x000000a0001f7202 */ /* 0x000fe60000000f00 */
[----:B------:R-:W-:Y:S02]  /*9e80*/  MOV R30, R161 ;  /* 0x000000a1001e7202 */ /* 0x000fe40000000f00 */
[C---:B-1----:R-:W-:Y:S01]  /*9e90*/  HMMA.16816.F32.BF16 R160, R176.reuse, R6, R32 ;  /* 0x00000006b0a0723c */ /* 0x042fe20000041820 */
[----:B------:R-:W1:Y:S02]  /*9ea0*/  LDSM.16.MT88.4 R4, [R252+0x3900] ;  /* 0x00390000fc04783b */ /* 0x000e640000004200 */
[----:B------:R-:W-:Y:S02]  /*9eb0*/  FADD.FTZ R2, R30, R2 ;  /* 0x000000021e027221 */ /* 0x000fe40000010000 */
[----:B------:R-:W-:Y:S02]  /*9ec0*/  FADD.FTZ R0, R31, R0 ;  /* 0x000000001f007221 */ /* 0x000fe40000010000 */
[----:B------:R-:W-:Y:S01]  /*9ed0*/  FADD.FTZ R2, R24, R2 ;  /* 0x0000000218027221 */ /* 0x000fe20000010000 */
[C---:B----4-:R-:W-:Y:S04]  /*9ee0*/  HMMA.16816.F32.BF16 R36, R176.reuse, R8, R36 ;  /* 0x00000008b024723c */ /* 0x050fe80000041824 */
[----:B------:R-:W-:Y:S02]  /*9ef0*/  FADD.FTZ R2, R26, R2 ;  /* 0x000000021a027221 */ /* 0x000fe40000010000 */
[----:B------:R-:W-:Y:S02]  /*9f00*/  FADD.FTZ R0, R25, R0 ;  /* 0x0000000019007221 */ /* 0x000fe40000010000 */
[C---:B------:R-:W-:Y:S01]  /*9f10*/  HMMA.16816.F32.BF16 R40, R176.reuse, R10, R40 ;  /* 0x0000000ab028723c */ /* 0x040fe20000041828 */
[----:B------:R-:W3:Y:S03]  /*9f20*/  LDSM.16.MT88.4 R8, [R249+0x5900] ;  /* 0x00590000f908783b */ /* 0x000ee60000004200 */
[----:B------:R-:W-:Y:S02]  /*9f30*/  FADD.FTZ R2, R20, R2 ;  /* 0x0000000214027221 */ /* 0x000fe40000010000 */
[----:B------:R-:W-:Y:S02]  /*9f40*/  FADD.FTZ R0, R27, R0 ;  /* 0x000000001b007221 */ /* 0x000fe40000010000 */
        /* <DEDUP_REMOVED lines=11> */
[----:B------:R-:W4:Y:S03]  /*a000*/  LDSM.16.MT88.4 R16, [R29+0x5900] ;  /* 0x005900001d10783b */ /* 0x000f260000004200 */
[----:B------:R-:W-:Y:S02]  /*a010*/  FADD.FTZ R2, R23, R2 ;  /* 0x0000000217027221 */ /* 0x000fe40000010000 */
[----:B------:R-:W-:Y:S02]  /*a020*/  FADD.FTZ R0, R186, R0 ;  /* 0x00000000ba007221 */ /* 0x000fe40000010000 */
[C---:B-1----:R-:W-:Y:S04]  /*a030*/  HMMA.16816.F32.BF16 R60, R176.reuse, R4, R60 ;  /* 0x00000004b03c723c */ /* 0x042fe8000004183c */
[----:B------:R-:W-:Y:S02]  /*a040*/  FADD.FTZ R2, R185, R2 ;  /* 0x00000002b9027221 */ /* 0x000fe40000010000 */
[----:B------:R-:W-:Y:S02]  /*a050*/  FADD.FTZ R0, R187, R0 ;  /* 0x00000000bb007221 */ /* 0x000fe40000010000 */
[C---:B------:R-:W-:Y:S01]  /*a060*/  HMMA.16816.F32.BF16 R64, R176.reuse, R6, R64 ;  /* 0x00000006b040723c */ /* 0x040fe20000041840 */
[----:B------:R-:W1:Y:S03]  /*a070*/  LDSM.16.MT88.4 R4, [R252+0x5900] ;  /* 0x00590000fc04783b */ /* 0x000e660000004200 */
[----:B------:R-:W-:Y:S02]  /*a080*/  FADD.FTZ R3, R3, R0 ;  /* 0x0000000003037221 */ /* 0x000fe40000010000 */
[----:B------:R-:W-:Y:S02]  /*a090*/  FADD.FTZ R0, R184, R2 ;  /* 0x00000002b8007221 */ /* 0x000fe40000010000 */
[C---:B---3--:R-:W-:Y:S04]  /*a0a0*/  HMMA.16816.F32.BF16 R68, R176.reuse, R8, R68 ;  /* 0x00000008b044723c */ /* 0x048fe80000041844 */
[----:B------:R-:W-:Y:S02]  /*a0b0*/  FADD.FTZ R2, R183, R0 ;  /* 0x00000000b7027221 */ /* 0x000fe40000010000 */
[----:B------:R-:W-:Y:S02]  /*a0c0*/  FADD.FTZ R3, R182, R3 ;  /* 0x00000003b6037221 */ /* 0x000fe40000010000 */
[C---:B------:R-:W-:Y:S01]  /*a0d0*/  HMMA.16816.F32.BF16 R72, R176.reuse, R10, R72 ;  /* 0x0000000ab048723c */ /* 0x040fe20000041848 */
[----:B------:R-:W3:Y:S03]  /*a0e0*/  LDSM.16.MT88.4 R8, [R249+0x7900] ;  /* 0x00790000f908783b */ /* 0x000ee60000004200 */
[----:B------:R-:W-:Y:S02]  /*a0f0*/  FADD.FTZ R2, R180, R2 ;  /* 0x00000002b4027221 */ /* 0x000fe40000010000 */
[----:B------:R-:W-:Y:S01]  /*a100*/  FADD.FTZ R0, R134, R3 ;  /* 0x0000000386007221 */ /* 0x000fe20000010000 */
[----:B------:R-:W-:Y:S01]  /*a110*/  MOV R134, R132 ;  /* 0x0000008400867202 */ /* 0x000fe20000000f00 */
[C---:B--2---:R-:W-:Y:S01]  /*a120*/  HMMA.16816.F32.BF16 R76, R176.reuse, R12, R76 ;  /* 0x0000000cb04c723c */ /* 0x044fe2000004184c */
[----:B------:R-:W-:Y:S03]  /*a130*/  STL [R1+0x80], R2 ;  /* 0x0000800201007387 */ /* 0x000fe60000100800 */
[----:B------:R-:W-:Y:S01]  /*a140*/  FADD.FTZ R0, R181, R0 ;  /* 0x00000000b5007221 */ /* 0x000fe20000010000 */
[----:B------:R-:W-:Y:S03]  /*a150*/  MOV R3, R133 ;  /* 0x0000008500037202 */ /* 0x000fe60000000f00 */
[C---:B------:R-:W-:Y:S01]  /*a160*/  HMMA.16816.F32.BF16 R80, R176.reuse, R14, R80 ;  /* 0x0000000eb050723c */ /* 0x040fe20000041850 */
[----:B------:R-:W2:Y:S07]  /*a170*/  LDSM.16.MT88.4 R12, [R250+0x7900] ;  /* 0x00790000fa0c783b */ /* 0x000eae0000004200 */
[C---:B----4-:R-:W-:Y:S01]  /*a180*/  HMMA.16816.F32.BF16 R84, R176.reuse, R16, R84 ;  /* 0x00000010b054723c */ /* 0x050fe20000041854 */
[----:B------:R-:W-:Y:S07]  /*a190*/  STL [R1+0x84], R0 ;  /* 0x0000840001007387 */ /* 0x000fee0000100800 */
[C---:B------:R-:W-:Y:S01]  /*a1a0*/  HMMA.16816.F32.BF16 R88, R176.reuse, R18, R88 ;  /* 0x00000012b058723c */ /* 0x040fe20000041858 */
[----:B------:R-:W4:Y:S07]  /*a1b0*/  LDSM.16.MT88.4 R16, [R29+0x7900] ;  /* 0x007900001d10783b */ /* 0x000f2e0000004200 */
[C---:B-1----:R-:W-:Y:S08]  /*a1c0*/  HMMA.16816.F32.BF16 R92, R176.reuse, R4, R92 ;  /* 0x00000004b05c723c */ /* 0x042ff0000004185c */
[C---:B------:R-:W-:Y:S01]  /*a1d0*/  HMMA.16816.F32.BF16 R96, R176.reuse, R6, R96 ;  /* 0x00000006b060723c */ /* 0x040fe20000041860 */
[----:B------:R-:W1:Y:S07]  /*a1e0*/  LDSM.16.MT88.4 R4, [R252+0x7900] ;  /* 0x00790000fc04783b */ /* 0x000e6e0000004200 */
[C---:B---3--:R-:W-:Y:S08]  /*a1f0*/  HMMA.16816.F32.BF16 R100, R176.reuse, R8, R100 ;  /* 0x00000008b064723c */ /* 0x048ff00000041864 */
[C---:B------:R-:W-:Y:S08]  /*a200*/  HMMA.16816.F32.BF16 R104, R176.reuse, R10, R104 ;  /* 0x0000000ab068723c */ /* 0x040ff00000041868 */
[C---:B--2---:R-:W-:Y:S08]  /*a210*/  HMMA.16816.F32.BF16 R108, R176.reuse, R12, R108 ;  /* 0x0000000cb06c723c */ /* 0x044ff0000004186c */
[C---:B------:R-:W-:Y:S08]  /*a220*/  HMMA.16816.F32.BF16 R112, R176.reuse, R14, R112 ;  /* 0x0000000eb070723c */ /* 0x040ff00000041870 */
[C---:B----4-:R-:W-:Y:S08]  /*a230*/  HMMA.16816.F32.BF16 R116, R176.reuse, R16, R116 ;  /* 0x00000010b074723c */ /* 0x050ff00000041874 */
[C---:B------:R-:W-:Y:S08]  /*a240*/  HMMA.16816.F32.BF16 R120, R176.reuse, R18, R120 ;  /* 0x00000012b078723c */ /* 0x040ff00000041878 */
[C---:B-1----:R-:W-:Y:S08]  /*a250*/  HMMA.16816.F32.BF16 R124, R176.reuse, R4, R124 ;  /* 0x00000004b07c723c */ /* 0x042ff0000004187c */
[----:B------:R-:W-:Y:S01]  /*a260*/  HMMA.16816.F32.BF16 R128, R176, R6, R128 ;  /* 0x00000006b080723c */ /* 0x000fe20000041880 */
[----:B------:R-:W-:-:S07]  /*a270*/  @P0 BRA `(.L_x_535) ;  /* 0xffffbe7000000947 */ /* 0x000fce000383ffff */
.L_x_534:
[----:B------:R-:W-:-:S13]  /*a280*/  ISETP.LE.AND P0, PT, RZ, UR17, PT ;  /* 0x00000011ff007c0c */ /* 0x000fda000bf03270 */
[----:B------:R-:W-:Y:S05]  /*a290*/  @!P0 BRA `(.L_x_536) ;  /* 0x00003b3000008947 */ /* 0x000fea0003800000 */
[----:B------:R-:W2:Y:S01]  /*a2a0*/  LDL.64 R6, [R1+0xd0] ;  /* 0x0000d00001067983 */ /* 0x000ea20000100a00 */
[----:B------:R-:W-:-:S03]  /*a2b0*/  ULDC.64 UR4, c[0x0][0x208] ;  /* 0x0000820000047ab9 */ /* 0x000fc60000000a00 */
[----:B------:R-:W4:Y:S04]  /*a2c0*/  LDL.64 R4, [R1+0xc0] ;  /* 0x0000c00001047983 */ /* 0x000f280000100a00 */
[----:B---3--:R-:W3:Y:S04]  /*a2d0*/  LDL.64 R10, [R1+0xc8] ;  /* 0x0000c800010a7983 */ /* 0x008ee80000100a00 */
[----:B------:R-:W3:Y:S01]  /*a2e0*/  LDL.64 R8, [R1+0xb8] ;  /* 0x0000b80001087983 */ /* 0x000ee20000100a00 */
[----:B------:R-:W-:Y:S02]  /*a2f0*/  USHF.L.U64.HI UR9, UR4, 0x5, UR5 ;  /* 0x0000000504097899 */ /* 0x000fe40008010205 */
[----:B------:R-:W-:-:S03]  /*a300*/  USHF.L.U32 UR8, UR4, 0x5, URZ ;  /* 0x0000000504087899 */ /* 0x000fc6000800063f */
[----:B------:R-:W-:Y:S01]  /*a310*/  ULDC.64 UR4, c[0x0][0x1e0] ;  /* 0x0000780000047ab9 */ /* 0x000fe20000000a00 */
[C---:B--2---:R-:W-:Y:S02]  /*a320*/  IADD3 R14, P6, R6.reuse, 0x40, RZ ;  /* 0x00000040060e7810 */ /* 0x044fe40007fde0ff */
[----:B------:R-:W-:-:S03]  /*a330*/  IADD3 R2, P0, R6, 0xc0, RZ ;  /* 0x000000c006027810 */ /* 0x000fc60007f1e0ff */
[----:B----4-:R-:W-:Y:S01]  /*a340*/  IMAD.X R15, RZ, RZ, R5, P6 ;  /* 0x000000ffff0f7224 */ /* 0x010fe200030e0605 */
[----:B---3--:R-:W-:-:S04]  /*a350*/  IADD3 R3, P6, R10, 0x40, RZ ;  /* 0x000000400a037810 */ /* 0x008fc80007fde0ff */
[----:B------:R-:W-:Y:S01]  /*a360*/  STL.64 [R1+0x60], R14 ;  /* 0x0000600e01007387 */ /* 0x000fe20000100a00 */
[----:B------:R-:W-:-:S03]  /*a370*/  IADD3 R12, P1, R6, 0x80, RZ ;  /* 0x00000080060c7810 */ /* 0x000fc60007f3e0ff */
[----:B------:R1:W-:Y:S02]  /*a380*/  STL [R1+0x7c], R3 ;  /* 0x00007c0301007387 */ /* 0x0003e40000100800 */
[----:B------:R-:W-:Y:S01]  /*a390*/  IMAD.X R13, RZ, RZ, R5, P1 ;  /* 0x000000ffff0d7224 */ /* 0x000fe200008e0605 */
[----:B------:R-:W-:Y:S01]  /*a3a0*/  IADD3 R0, P1, R10, 0x80, RZ ;  /* 0x000000800a007810 */ /* 0x000fe20007f3e0ff */
[----:B------:R-:W-:Y:S01]  /*a3b0*/  IMAD.X R11, RZ, RZ, R9, P6 ;  /* 0x000000ffff0b7224 */ /* 0x000fe200030e0609 */
[----:B------:R-:W-:Y:S01]  /*a3c0*/  MOV R4, R6 ;  /* 0x0000000600047202 */ /* 0x000fe20000000f00 */
[----:B-1----:R-:W-:-:S05]  /*a3d0*/  IMAD.X R3, RZ, RZ, R5, P0 ;  /* 0x000000ffff037224 */ /* 0x002fca00000e0605 */
[----:B------:R1:W-:Y:S04]  /*a3e0*/  STL.64 [R1+0x50], R2 ;  /* 0x0000500201007387 */ /* 0x0003e80000100a00 */
[----:B------:R-:W-:Y:S04]  /*a3f0*/  STL.64 [R1+0x58], R12 ;  /* 0x0000580c01007387 */ /* 0x000fe80000100a00 */
[----:B------:R-:W-:Y:S01]  /*a400*/  STL [R1+0x74], R0 ;  /* 0x0000740001007387 */ /* 0x000fe20000100800 */
[----:B-1----:R-:W-:Y:S02]  /*a410*/  IADD3 R2, P0, R10, 0xc0, RZ ;  /* 0x000000c00a027810 */ /* 0x002fe40007f1e0ff */
[----:B------:R-:W-:-:S03]  /*a420*/  IADD3.X R10, RZ, R9, RZ, P1, !PT ;  /* 0x00000009ff0a7210 */ /* 0x000fc60000ffe4ff */
[----:B------:R1:W-:Y:S04]  /*a430*/  STL [R1+0x6c], R2 ;  /* 0x00006c0201007387 */ /* 0x0003e80000100800 */
[----:B------:R2:W-:Y:S04]  /*a440*/  STL [R1+0x78], R11 ;  /* 0x0000780b01007387 */ /* 0x0005e80000100800 */
[----:B------:R2:W-:Y:S01]  /*a450*/  STL [R1+0x70], R10 ;  /* 0x0000700a01007387 */ /* 0x0005e20000100800 */
[----:B-1----:R-:W-:-:S05]  /*a460*/  IMAD.X R2, RZ, RZ, R9, P0 ;  /* 0x000000ffff027224 */ /* 0x002fca00000e0609 */
[----:B------:R2:W-:Y:S04]  /*a470*/  STL [R1+0x68], R2 ;  /* 0x0000680201007387 */ /* 0x0005e80000100800 */
[----:B------:R2:W-:Y:S01]  /*a480*/  STL.64 [R1+0xc0], R4 ;  /* 0x0000c00401007387 */ /* 0x0005e20000100a00 */
[----:B------:R-:W-:Y:S01]  /*a490*/  MOV R3, R132 ;  /* 0x0000008400037202 */ /* 0x000fe20000000f00 */
[----:B------:R-:W-:Y:S02]  /*a4a0*/  IMAD.MOV.U32 R0, RZ, RZ, R133 ;  /* 0x000000ffff007224 */ /* 0x000fe400078e0085 */
.L_x_537:
[----:B--2---:R-:W2:Y:S01]  /*a4b0*/  LDL R4, [R1+0x8] ;  /* 0x0000080001047983 */ /* 0x004ea20000100800 */
[----:B------:R-:W-:Y:S04]  /*a4c0*/  DEPBAR.LE SB0, 0x0 ;  /* 0x000080000000791a */ /* 0x000fe80000000000 */
[----:B------:R-:W3:Y:S01]  /*a4d0*/  LDL R183, [R1+0x44] ;  /* 0x0000440001b77983 */ /* 0x000ee20000100800 */
[----:B------:R-:W-:Y:S02]  /*a4e0*/  USHF.R.S32.HI UR7, URZ, 0x1f, UR17 ;  /* 0x0000001f3f077899 */ /* 0x000fe40008011411 */
[----:B------:R-:W-:Y:S01]  /*a4f0*/  UIMAD UR6, UR12, UR17, URZ ;  /* 0x000000110c0672a4 */ /* 0x000fe2000f8e023f */
[----:B------:R-:W4:Y:S01]  /*a500*/  LDL R182, [R1+0x40] ;  /* 0x0000400001b67983 */ /* 0x000f220000100800 */
[----:B------:R-:W-:Y:S02]  /*a510*/  UIMAD.WIDE.U32 UR10, UR17, UR13, UR8 ;  /* 0x0000000d110a72a5 */ /* 0x000fe4000f8e0008 */
[----:B------:R-:W-:Y:S01]  /*a520*/  UIMAD UR6, UR7, UR13, UR6 ;  /* 0x0000000d070672a4 */ /* 0x000fe2000f8e0206 */
[----:B------:R-:W3:Y:S01]  /*a530*/  LDL R2, [R1+0x3c] ;  /* 0x00003c0001027983 */ /* 0x000ee20000100800 */
[----:B------:R-:W-:Y:S03]  /*a540*/  UISETP.GT.AND UP0, UPT, UR17, URZ, UPT ;  /* 0x0000003f1100728c */ /* 0x000fe6000bf04270 */
[----:B------:R1:W-:Y:S04]  /*a550*/  STL [R1+0xf8], R252 ;  /* 0x0000f8fc01007387 */ /* 0x0003e80000100800 */
[----:B------:R-:W-:Y:S08]  /*a560*/  BAR.SYNC.DEFER_BLOCKING 0x0 ;  /* 0x0000000000007b1d */ /* 0x000ff00000010000 */
[----:B------:R-:W1:Y:S08]  /*a570*/  LDSM.16.M88.4 R8, [R248+0x10100] ;  /* 0x01010000f808783b */ /* 0x000e700000000200 */
[----:B------:R-:W3:Y:S06]  /*a580*/  LDL.64 R180, [R1+0xc0] ;  /* 0x0000c00001b47983 */ /* 0x000eec0000100a00 */
[----:B------:R-:W3:Y:S06]  /*a590*/  LDL.64 R176, [R1+0x58] ;  /* 0x0000580001b07983 */ /* 0x000eec0000100a00 */
[----:B------:R-:W3:Y:S06]  /*a5a0*/  LDL.64 R178, [R1+0x60] ;  /* 0x0000600001b27983 */ /* 0x000eec0000100a00 */
[----:B-----5:R-:W-:Y:S04]  /*a5b0*/  STL [R1+0xf4], R168 ;  /* 0x0000f4a801007387 */ /* 0x020fe80000100800 */
[----:B------:R-:W-:Y:S04]  /*a5c0*/  STL [R1+0xf0], R169 ;  /* 0x0000f0a901007387 */ /* 0x000fe80000100800 */
[----:B------:R-:W-:Y:S04]  /*a5d0*/  STL [R1+0xec], R170 ;  /* 0x0000ecaa01007387 */ /* 0x000fe80000100800 */
[----:B------:R-:W-:Y:S04]  /*a5e0*/  STL [R1+0xe8], R171 ;  /* 0x0000e8ab01007387 */ /* 0x000fe80000100800 */
[----:B-1----:R-:W3:Y:S04]  /*a5f0*/  LDL R252, [R1+0x48] ;  /* 0x0000480001fc7983 */ /* 0x002ee80000100800 */
[----:B------:R-:W1:Y:S08]  /*a600*/  LDSM.16.M88.4 R16, [R248+0x10900] ;  /* 0x01090000f810783b */ /* 0x000e700000000200 */
[----:B------:R-:W1:Y:S08]  /*a610*/  LDSM.16.M88.4 R24, [R248+0x11100] ;  /* 0x01110000f818783b */ /* 0x000e700000000200 */
[----:B------:R-:W1:Y:S08]  /*a620*/  LDSM.16.M88.4 R32, [R248+0x11900] ;  /* 0x01190000f820783b */ /* 0x000e700000000200 */
[----:B--2---:R2:W3:Y:S02]  /*a630*/  LDSM.16.M88.4 R132, [R4] ;  /* 0x000000000484783b */ /* 0x0044e40000000200 */
[C---:B--2---:R-:W-:Y:S08]  /*a640*/  HMMA.16816.F32.BF16 R4, R168.reuse, R8, RZ ;  /* 0x00000008a804723c */ /* 0x044ff000000418ff */
[C---:B------:R-:W-:Y:S08]  /*a650*/  HMMA.16816.F32.BF16 R8, R168.reuse, R10, RZ ;  /* 0x0000000aa808723c */ /* 0x040ff000000418ff */
[C---:B-1----:R-:W-:Y:S08]  /*a660*/  HMMA.16816.F32.BF16 R12, R168.reuse, R16, RZ ;  /* 0x00000010a80c723c */ /* 0x042ff000000418ff */
[C---:B------:R-:W-:Y:S08]  /*a670*/  HMMA.16816.F32.BF16 R16, R168.reuse, R18, RZ ;  /* 0x00000012a810723c */ /* 0x040ff000000418ff */
[C---:B------:R-:W-:Y:S08]  /*a680*/  HMMA.16816.F32.BF16 R20, R168.reuse, R24, RZ ;  /* 0x00000018a814723c */ /* 0x040ff000000418ff */
[C---:B------:R-:W-:Y:S08]  /*a690*/  HMMA.16816.F32.BF16 R24, R168.reuse, R26, RZ ;  /* 0x0000001aa818723c */ /* 0x040ff000000418ff */
[C---:B------:R-:W-:Y:S08]  /*a6a0*/  HMMA.16816.F32.BF16 R28, R168.reuse, R32, RZ ;  /* 0x00000020a81c723c */ /* 0x040ff000000418ff */
[----:B------:R-:W-:Y:S01]  /*a6b0*/  HMMA.16816.F32.BF16 R32, R168, R34, RZ ;  /* 0x00000022a820723c */ /* 0x000fe200000418ff */
[----:B------:R-:W2:Y:S06]  /*a6c0*/  LDL.64 R170, [R1+0x50] ;  /* 0x0000500001aa7983 */ /* 0x000eac0000100a00 */
[----:B------:R-:W2:Y:S01]  /*a6d0*/  LDL.64 R168, [R1+0xd0] ;  /* 0x0000d00001a87983 */ /* 0x000ea20000100a00 */
[C---:B---3--:R-:W-:Y:S08]  /*a6e0*/  HMMA.16816.F32.BF16 R4, R172.reuse, R132, R4 ;  /* 0x00000084ac04723c */ /* 0x048ff00000041804 */
[C---:B------:R-:W-:Y:S01]  /*a6f0*/  HMMA.16816.F32.BF16 R8, R172.reuse, R134, R8 ;  /* 0x00000086ac08723c */ /* 0x040fe20000041808 */
[----:B------:R-:W1:Y:S07]  /*a700*/  LDSM.16.M88.4 R132, [R183] ;  /* 0x00000000b784783b */ /* 0x000e6e0000000200 */
[C---:B-1----:R-:W-:Y:S08]  /*a710*/  HMMA.16816.F32.BF16 R12, R172.reuse, R132, R12 ;  /* 0x00000084ac0c723c */ /* 0x042ff0000004180c */
[C---:B------:R-:W-:Y:S01]  /*a720*/  HMMA.16816.F32.BF16 R16, R172.reuse, R134, R16 ;  /* 0x00000086ac10723c */ /* 0x040fe20000041810 */
[----:B----4-:R-:W1:Y:S07]  /*a730*/  LDSM.16.M88.4 R132, [R182] ;  /* 0x00000000b684783b */ /* 0x010e6e0000000200 */
[C---:B-1----:R-:W-:Y:S08]  /*a740*/  HMMA.16816.F32.BF16 R20, R172.reuse, R132, R20 ;  /* 0x00000084ac14723c */ /* 0x042ff00000041814 */
[C---:B------:R-:W-:Y:S01]  /*a750*/  HMMA.16816.F32.BF16 R24, R172.reuse, R134, R24 ;  /* 0x00000086ac18723c */ /* 0x040fe20000041818 */
[----:B------:R-:W1:Y:S07]  /*a760*/  LDSM.16.M88.4 R132, [R2] ;  /* 0x000000000284783b */ /* 0x000e6e0000000200 */
[C---:B-1----:R-:W-:Y:S07]  /*a770*/  HMMA.16816.F32.BF16 R28, R172.reuse, R132, R28 ;  /* 0x00000084ac1c723c */ /* 0x042fee000004181c */
[----:B------:R-:W-:Y:S01]  /*a780*/  MOV R132, UR17 ;  /* 0x0000001100847c02 */ /* 0x000fe20008000f00 */
[----:B------:R-:W-:Y:S04]  /*a790*/  HMMA.16816.F32.BF16 R32, R172, R134, R32 ;  /* 0x00000086ac20723c */ /* 0x000fe80000041820 */
[----:B------:R-:W-:Y:S05]  /*a7a0*/  IMAD.WIDE.U32 R132, R132, UR13, R180 ;  /* 0x0000000d84847c25 */ /* 0x000fea000f8e00b4 */
[C---:B------:R-:W-:Y:S03]  /*a7b0*/  LEA R134, P0, R132.reuse, c[0x0][0x1f8], 0x1 ;  /* 0x00007e0084867a11 */ /* 0x040fe600078008ff */
[----:B------:R-:W-:Y:S04]  /*a7c0*/  IADD3 R2, R133, UR6, RZ ;  /* 0x0000000685027c10 */ /* 0x000fe8000fffe0ff */
[----:B------:R-:W-:Y:S02]  /*a7d0*/  LEA.HI.X R135, R132, c[0x0][0x1fc], R2, 0x1, P0 ;  /* 0x00007f0084877a11 */ /* 0x000fe400000f0c02 */
[----:B------:R-:W-:Y:S03]  /*a7e0*/  MOV R132, UR17 ;  /* 0x0000001100847c02 */ /* 0x000fe60008000f00 */
[----:B------:R-:W-:Y:S01]  /*a7f0*/  @!PT LDS RZ, [RZ] ;  /* 0x00000000fffff984 */ /* 0x000fe20000000800 */
[----:B------:R-:W-:Y:S01]  /*a800*/  @!PT LDS RZ, [RZ] ;  /* 0x00000000fffff984 */ /* 0x000fe20000000800 */
[----:B------:R-:W-:Y:S01]  /*a810*/  @!PT LDS RZ, [RZ] ;  /* 0x00000000fffff984 */ /* 0x000fe20000000800 */
[----:B------:R1:W-:Y:S02]  /*a820*/  LDGSTS.E.BYPASS.LTC128B.128 [R252+0x100], [R134.64], !P5 ;  /* 0x0010000086fc7fae */ /* 0x0003e4000e901d56 */
[----:B------:R-:W-:Y:S05]  /*a830*/  IMAD.WIDE.U32 R132, R132, UR13, R178 ;  /* 0x0000000d84847c25 */ /* 0x000fea000f8e00b2 */
[----:B------:R-:W-:Y:S02]  /*a840*/  IADD3 R2, R133, UR6, RZ ;  /* 0x0000000685027c10 */ /* 0x000fe4000fffe0ff */
[C---:B-1----:R-:W-:Y:S04]  /*a850*/  LEA R134, P0, R132.reuse, c[0x0][0x1f8], 0x1 ;  /* 0x00007e0084867a11 */ /* 0x042fe800078008ff */
[----:B------:R-:W-:Y:S02]  /*a860*/  LEA.HI.X R135, R132, c[0x0][0x1fc], R2, 0x1, P0 ;  /* 0x00007f0084877a11 */ /* 0x000fe400000f0c02 */
[----:B------:R-:W-:Y:S03]  /*a870*/  MOV R132, UR17 ;  /* 0x0000001100847c02 */ /* 0x000fe60008000f00 */
[----:B------:R1:W-:Y:S02]  /*a880*/  LDGSTS.E.BYPASS.LTC128B.128 [R252+0x2100], [R134.64], !P4 ;  /* 0x0210000086fc7fae */ /* 0x0003e4000e101d56 */
[----:B------:R-:W-:Y:S05]  /*a890*/  IMAD.WIDE.U32 R132, R132, UR13, R176 ;  /* 0x0000000d84847c25 */ /* 0x000fea000f8e00b0 */
[----:B------:R-:W-:Y:S02]  /*a8a0*/  IADD3 R2, R133, UR6, RZ ;  /* 0x0000000685027c10 */ /* 0x000fe4000fffe0ff */
[C---:B-1----:R-:W-:Y:S04]  /*a8b0*/  LEA R134, P0, R132.reuse, c[0x0][0x1f8], 0x1 ;  /* 0x00007e0084867a11 */ /* 0x042fe800078008ff */
[----:B------:R-:W-:Y:S02]  /*a8c0*/  LEA.HI.X R135, R132, c[0x0][0x1fc], R2, 0x1, P0 ;  /* 0x00007f0084877a11 */ /* 0x000fe400000f0c02 */
[----:B------:R-:W-:Y:S01]  /*a8d0*/  MOV R132, UR17 ;  /* 0x0000001100847c02 */ /* 0x000fe20008000f00 */
[----:B------:R-:W-:Y:S02]  /*a8e0*/  UIADD3 UR17, UR17, -0x1, URZ ;  /* 0xffffffff11117890 */ /* 0x000fe4000fffe03f */
[----:B------:R1:W-:Y:S02]  /*a8f0*/  LDGSTS.E.BYPASS.LTC128B.128 [R252+0x4100], [R134.64], !P3 ;  /* 0x0410000086fc7fae */ /* 0x0003e4000d901d56 */
[----:B--2---:R-:W-:Y:S05]  /*a900*/  IMAD.WIDE.U32 R132, R132, UR13, R170 ;  /* 0x0000000d84847c25 */ /* 0x004fea000f8e00aa */
[C---:B-1----:R-:W-:Y:S01]  /*a910*/  LEA R134, P0, R132.reuse, c[0x0][0x1f8], 0x1 ;  /* 0x00007e0084867a11 */ /* 0x042fe200078008ff */
[----:B------:R-:W2:Y:S01]  /*a920*/  LDL R169, [R1+0x2c] ;  /* 0x00002c0001a97983 */ /* 0x000ea20000100800 */
[----:B------:R-:W-:Y:S01]  /*a930*/  IADD3 R2, R133, UR6, RZ ;  /* 0x0000000685027c10 */ /* 0x000fe2000fffe0ff */
[----:B------:R-:W-:Y:S03]  /*a940*/  UIADD3 UR6, UR6, UR11, URZ ;  /* 0x0000000b06067290 */ /* 0x000fe6000fffe03f */
[----:B------:R-:W-:Y:S02]  /*a950*/  LEA.HI.X R135, R132, c[0x0][0x1fc], R2, 0x1, P0 ;  /* 0x00007f0084877a11 */ /* 0x000fe400000f0c02 */
[----:B------:R-:W-:Y:S02]  /*a960*/  IADD3 R2, P1, R168, UR10, RZ ;  /* 0x0000000aa8027c10 */ /* 0x000fe4000ff3e0ff */
[----:B------:R-:W3:Y:S02]  /*a970*/  LDL R168, [R1+0x4] ;  /* 0x0000040001a87983 */ /* 0x000ee40000100800 */
[C---:B------:R-:W-:Y:S02]  /*a980*/  LEA R132, P0, R2.reuse, c[0x0][0x1f8], 0x1 ;  /* 0x00007e0002847a11 */ /* 0x040fe400078008ff */
[----:B------:R-:W-:Y:S01]  /*a990*/  IADD3.X R133, R181, UR6, RZ, P1, !PT ;  /* 0x00000006b5857c10 */ /* 0x000fe20008ffe4ff */
[----:B------:R3:W-:Y:S03]  /*a9a0*/  LDGSTS.E.BYPASS.LTC128B.128 [R252+0x6100], [R134.64], !P2 ;  /* 0x0610000086fc7fae */ /* 0x0007e6000d101d56 */
[----:B------:R-:W-:Y:S02]  /*a9b0*/  LEA.HI.X R133, R2, c[0x0][0x1fc], R133, 0x1, P0 ;  /* 0x00007f0002857a11 */ /* 0x000fe400000f0c85 */
[----:B------:R-:W-:Y:S03]  /*a9c0*/  IADD3 R2, P1, R178, UR10, RZ ;  /* 0x0000000ab2027c10 */ /* 0x000fe6000ff3e0ff */
[----:B------:R1:W-:Y:S02]  /*a9d0*/  LDGSTS.E.BYPASS.LTC128B.128 [R252+0x1100], [R132.64], !P5 ;  /* 0x0110000084fc7fae */ /* 0x0003e4000e901d56 */
[C---:B-1----:R-:W-:Y:S02]  /*a9e0*/  LEA R132, P0, R2.reuse, c[0x0][0x1f8], 0x1 ;  /* 0x00007e0002847a11 */ /* 0x042fe400078008ff */
[----:B------:R-:W-:Y:S04]  /*a9f0*/  IADD3.X R133, R179, UR6, RZ, P1, !PT ;  /* 0x00000006b3857c10 */ /* 0x000fe80008ffe4ff */
[----:B------:R-:W-:Y:S02]  /*aa00*/  LEA.HI.X R133, R2, c[0x0][0x1fc], R133, 0x1, P0 ;  /* 0x00007f0002857a11 */ /* 0x000fe400000f0c85 */
[----:B------:R-:W-:Y:S02]  /*aa10*/  IADD3 R2, P1, R176, UR10, RZ ;  /* 0x0000000ab0027c10 */ /* 0x000fe4000ff3e0ff */
[----:B------:R-:W4:Y:S04]  /*aa20*/  LDL R176, [R1+0x38] ;  /* 0x0000380001b07983 */ /* 0x000f280000100800 */
[----:B------:R1:W-:Y:S02]  /*aa30*/  LDGSTS.E.BYPASS.LTC128B.128 [R252+0x3100], [R132.64], !P4 ;  /* 0x0310000084fc7fae */ /* 0x0003e4000e101d56 */
[C---:B-1----:R-:W-:Y:S02]  /*aa40*/  LEA R132, P0, R2.reuse, c[0x0][0x1f8], 0x1 ;  /* 0x00007e0002847a11 */ /* 0x042fe400078008ff */
[----:B------:R-:W-:Y:S04]  /*aa50*/  IADD3.X R133, R177, UR6, RZ, P1, !PT ;  /* 0x00000006b1857c10 */ /* 0x000fe80008ffe4ff */
[----:B------:R-:W-:Y:S02]  /*aa60*/  LEA.HI.X R133, R2, c[0x0][0x1fc], R133, 0x1, P0 ;  /* 0x00007f0002857a11 */ /* 0x000fe400000f0c85 */
[----:B------:R-:W-:Y:S01]  /*aa70*/  IADD3 R2, P1, R170, UR10, RZ ;  /* 0x0000000aaa027c10 */ /* 0x000fe2000ff3e0ff */
[----:B------:R-:W-:Y:S01]  /*aa80*/  @UP0 UIMAD.WIDE.U32 UR10, UR17, UR4, URZ ;  /* 0x00000004110a02a5 */ /* 0x000fe2000f8e003f */
[----:B------:R-:W2:Y:S03]  /*aa90*/  LDL R170, [R1+0x30] ;  /* 0x0000300001aa7983 */ /* 0x000ea60000100800 */
[----:B------:R-:W-:Y:S01]  /*aaa0*/  @UP0 USHF.L.U32 UR7, UR10, 0x6, URZ ;  /* 0x000000060a070899 */ /* 0x000fe2000800063f */
[----:B------:R1:W-:Y:S02]  /*aab0*/  LDGSTS.E.BYPASS.LTC128B.128 [R252+0x5100], [R132.64], !P3 ;  /* 0x0510000084fc7fae */ /* 0x0003e4000d901d56 */
[C---:B-1----:R-:W-:Y:S02]  /*aac0*/  LEA R132, P0, R2.reuse, c[0x0][0x1f8], 0x1 ;  /* 0x00007e0002847a11 */ /* 0x042fe400078008ff */
[----:B------:R-:W-:Y:S01]  /*aad0*/  IADD3.X R133, R171, UR6, RZ, P1, !PT ;  /* 0x00000006ab857c10 */ /* 0x000fe20008ffe4ff */
[----:B------:R-:W-:Y:S03]  /*aae0*/  @UP0 USHF.R.S32.HI UR6, URZ, 0x1f, UR17 ;  /* 0x0000001f3f060899 */ /* 0x000fe60008011411 */
[----:B------:R-:W2:Y:S01]  /*aaf0*/  LDL R171, [R1+0x34] ;  /* 0x0000340001ab7983 */ /* 0x000ea20000100800 */
[----:B------:R-:W-:Y:S01]  /*ab00*/  LEA.HI.X R133, R2, c[0x0][0x1fc], R133, 0x1, P0 ;  /* 0x00007f0002857a11 */ /* 0x000fe200000f0c85 */
[----:B------:R-:W-:Y:S02]  /*ab10*/  @UP0 UIMAD UR6, UR6, UR4, URZ ;  /* 0x00000004060602a4 */ /* 0x000fe4000f8e023f */
[----:B------:R-:W2:Y:S01]  /*ab20*/  LDL R2, [R1+0x1c] ;  /* 0x00001c0001027983 */ /* 0x000ea20000100800 */
[----:B------:R-:W-:Y:S01]  /*ab30*/  PLOP3.LUT P0, PT, PT, PT, UP0, 0x80, 0x0 ;  /* 0x000000000000781c */ /* 0x000fe20003f0f008 */
[----:B------:R-:W-:Y:S02]  /*ab40*/  @UP0 UIMAD UR6, UR17, UR5, UR6 ;  /* 0x00000005110602a4 */ /* 0x000fe4000f8e0206 */
[----:B------:R3:W-:Y:S02]  /*ab50*/  LDGSTS.E.BYPASS.LTC128B.128 [R252+0x7100], [R132.64], !P2 ;  /* 0x0710000084fc7fae */ /* 0x0007e4000d101d56 */
[----:B------:R-:W-:Y:S04]  /*ab60*/  @UP0 UIADD3 UR6, UR11, UR6, URZ ;  /* 0x000000060b060290 */ /* 0x000fe8000fffe03f */
[----:B------:R-:W-:Y:S02]  /*ab70*/  @UP0 USHF.L.U64.HI UR6, UR10, 0x6, UR6 ;  /* 0x000000060a060899 */ /* 0x000fe40008010206 */
[----:B------:R-:W0:Y:S08]  /*ab80*/  LDGDEPBAR ;  /* 0x00000000000079af */ /* 0x000e300000000000 */
[----:B---3--:R-:W1:Y:S02]  /*ab90*/  LDSM.16.M88.4 R132, [R168+0x10100] ;  /* 0x01010000a884783b */ /* 0x008e640000000200 */
[C---:B-1----:R-:W-:Y:S08]  /*aba0*/  HMMA.16816.F32.BF16 R4, R192.reuse, R132, R4 ;  /* 0x00000084c004723c */ /* 0x042ff00000041804 */
[C---:B------:R-:W-:Y:S01]  /*abb0*/  HMMA.16816.F32.BF16 R8, R192.reuse, R134, R8 ;  /* 0x00000086c008723c */ /* 0x040fe20000041808 */
[----:B------:R-:W1:Y:S07]  /*abc0*/  LDSM.16.M88.4 R132, [R168+0x10900] ;  /* 0x01090000a884783b */ /* 0x000e6e0000000200 */
[C---:B-1----:R-:W-:Y:S08]  /*abd0*/  HMMA.16816.F32.BF16 R12, R192.reuse, R132, R12 ;  /* 0x00000084c00c723c */ /* 0x042ff0000004180c */
[C---:B------:R-:W-:Y:S01]  /*abe0*/  HMMA.16816.F32.BF16 R16, R192.reuse, R134, R16 ;  /* 0x00000086c010723c */ /* 0x040fe20000041810 */
[----:B------:R-:W1:Y:S07]  /*abf0*/  LDSM.16.M88.4 R132, [R168+0x11100] ;  /* 0x01110000a884783b */ /* 0x000e6e0000000200 */
[C---:B-1----:R-:W-:Y:S08]  /*ac00*/  HMMA.16816.F32.BF16 R20, R192.reuse, R132, R20 ;  /* 0x00000084c014723c */ /* 0x042ff00000041814 */
[C---:B------:R-:W-:Y:S01]  /*ac10*/  HMMA.16816.F32.BF16 R24, R192.reuse, R134, R24 ;  /* 0x00000086c018723c */ /* 0x040fe20000041818 */
[----:B------:R-:W1:Y:S07]  /*ac20*/  LDSM.16.M88.4 R132, [R168+0x11900] ;  /* 0x01190000a884783b */ /* 0x000e6e0000000200 */
[C---:B-1----:R-:W-:Y:S08]  /*ac30*/  HMMA.16816.F32.BF16 R28, R192.reuse, R132, R28 ;  /* 0x00000084c01c723c */ /* 0x042ff0000004181c */
[----:B------:R-:W-:Y:S01]  /*ac40*/  HMMA.16816.F32.BF16 R32, R192, R134, R32 ;  /* 0x00000086c020723c */ /* 0x000fe20000041820 */
[----:B------:R-:W1:Y:S07]  /*ac50*/  LDSM.16.M88.4 R132, [R251] ;  /* 0x00000000fb84783b */ /* 0x000e6e0000000200 */
        /* <DEDUP_REMOVED lines=23> */
[----:B----4-:R-:W1:Y:S07]  /*add0*/  LDSM.16.M88.4 R132, [R176] ;  /* 0x00000000b084783b */ /* 0x010e6e0000000200 */
[C---:B-1----:R-:W-:Y:S08]  /*ade0*/  HMMA.16816.F32.BF16 R4, R204.reuse, R132, R4 ;  /* 0x00000084cc04723c */ /* 0x042ff00000041804 */
[C---:B------:R-:W-:Y:S01]  /*adf0*/  HMMA.16816.F32.BF16 R8, R204.reuse, R134, R8 ;  /* 0x00000086cc08723c */ /* 0x040fe20000041808 */
[----:B--2---:R1:W2:Y:S08]  /*ae00*/  LDSM.16.M88.4 R132, [R171] ;  /* 0x00000000ab84783b */ /* 0x0042b00000000200 */
[----:B-1----:R-:W3:Y:S01]  /*ae10*/  LDL R171, [R1+0x28] ;  /* 0x0000280001ab7983 */ /* 0x002ee20000100800 */
[C---:B--2---:R-:W-:Y:S08]  /*ae20*/  HMMA.16816.F32.BF16 R12, R204.reuse, R132, R12 ;  /* 0x00000084cc0c723c */ /* 0x044ff0000004180c */
[C---:B------:R-:W-:Y:S01]  /*ae30*/  HMMA.16816.F32.BF16 R16, R204.reuse, R134, R16 ;  /* 0x00000086cc10723c */ /* 0x040fe20000041810 */
[----:B------:R1:W2:Y:S08]  /*ae40*/  LDSM.16.M88.4 R132, [R170] ;  /* 0x00000000aa84783b */ /* 0x0002b00000000200 */
[----:B-1----:R-:W4:Y:S01]  /*ae50*/  LDL R170, [R1+0x24] ;  /* 0x0000240001aa7983 */ /* 0x002f220000100800 */
[C---:B--2---:R-:W-:Y:S08]  /*ae60*/  HMMA.16816.F32.BF16 R20, R204.reuse, R132, R20 ;  /* 0x00000084cc14723c */ /* 0x044ff00000041814 */
[C---:B------:R-:W-:Y:S01]  /*ae70*/  HMMA.16816.F32.BF16 R24, R204.reuse, R134, R24 ;  /* 0x00000086cc18723c */ /* 0x040fe20000041818 */
[----:B------:R1:W2:Y:S08]  /*ae80*/  LDSM.16.M88.4 R132, [R169] ;  /* 0x00000000a984783b */ /* 0x0002b00000000200 */
[----:B-1----:R-:W3:Y:S01]  /*ae90*/  LDL R169, [R1+0x20] ;  /* 0x0000200001a97983 */ /* 0x002ee20000100800 */
[C---:B--2---:R-:W-:Y:S08]  /*aea0*/  HMMA.16816.F32.BF16 R28, R204.reuse, R132, R28 ;  /* 0x00000084cc1c723c */ /* 0x044ff0000004181c */
        /* <DEDUP_REMOVED lines=37> */
[----:B---3--:R1:W2:Y:S08]  /*b100*/  LDSM.16.M88.4 R132, [R171] ;  /* 0x00000000ab84783b */ /* 0x0082b00000000200 */
[----:B-1----:R-:W3:Y:S01]  /*b110*/  LDL R171, [R1+0x18] ;  /* 0x0000180001ab7983 */ /* 0x002ee20000100800 */
[C---:B--2---:R-:W-:Y:S08]  /*b120*/  HMMA.16816.F32.BF16 R4, R220.reuse, R132, R4 ;  /* 0x00000084dc04723c */ /* 0x044ff00000041804 */
[C---:B------:R-:W-:Y:S01]  /*b130*/  HMMA.16816.F32.BF16 R8, R220.reuse, R134, R8 ;  /* 0x00000086dc08723c */ /* 0x040fe20000041808 */
[----:B----4-:R1:W2:Y:S08]  /*b140*/  LDSM.16.M88.4 R132, [R170] ;  /* 0x00000000aa84783b */ /* 0x0102b00000000200 */
[----:B-1----:R-:W4:Y:S01]  /*b150*/  LDL R170, [R1+0x14] ;  /* 0x0000140001aa7983 */ /* 0x002f220000100800 */
[C---:B--2---:R-:W-:Y:S08]  /*b160*/  HMMA.16816.F32.BF16 R12, R220.reuse, R132, R12 ;  /* 0x00000084dc0c723c */ /* 0x044ff0000004180c */
[C---:B------:R-:W-:Y:S01]  /*b170*/  HMMA.16816.F32.BF16 R16, R220.reuse, R134, R16 ;  /* 0x00000086dc10723c */ /* 0x040fe20000041810 */
[----:B------:R1:W2:Y:S08]  /*b180*/  LDSM.16.M88.4 R132, [R169] ;  /* 0x00000000a984783b */ /* 0x0002b00000000200 */
[----:B-1----:R-:W3:Y:S01]  /*b190*/  LDL R169, [R1+0x10] ;  /* 0x0000100001a97983 */ /* 0x002ee20000100800 */
        /* <DEDUP_REMOVED lines=42> */
[----:B---3--:R-:W1:Y:S07]  /*b440*/  LDSM.16.M88.4 R132, [R171] ;  /* 0x00000000ab84783b */ /* 0x008e6e0000000200 */
[C---:B-1----:R-:W-:Y:S08]  /*b450*/  HMMA.16816.F32.BF16 R4, R236.reuse, R132, R4 ;  /* 0x00000084ec04723c */ /* 0x042ff00000041804 */
[C---:B------:R-:W-:Y:S01]  /*b460*/  HMMA.16816.F32.BF16 R8, R236.reuse, R134, R8 ;  /* 0x00000086ec08723c */ /* 0x040fe20000041808 */
[----:B----4-:R-:W1:Y:S07]  /*b470*/  LDSM.16.M88.4 R132, [R170] ;  /* 0x00000000aa84783b */ /* 0x010e6e0000000200 */
[C---:B-1----:R-:W-:Y:S08]  /*b480*/  HMMA.16816.F32.BF16 R12, R236.reuse, R132, R12 ;  /* 0x00000084ec0c723c */ /* 0x042ff0000004180c */
[C---:B------:R-:W-:Y:S01]  /*b490*/  HMMA.16816.F32.BF16 R16, R236.reuse, R134, R16 ;  /* 0x00000086ec10723c */ /* 0x040fe20000041810 */
[----:B------:R-:W1:Y:S07]  /*b4a0*/  LDSM.16.M88.4 R132, [R169] ;  /* 0x00000000a984783b */ /* 0x000e6e0000000200 */
[C---:B-1----:R-:W-:Y:S08]  /*b4b0*/  HMMA.16816.F32.BF16 R20, R236.reuse, R132, R20 ;  /* 0x00000084ec14723c */ /* 0x042ff00000041814 */
[C---:B------:R-:W-:Y:S01]  /*b4c0*/  HMMA.16816.F32.BF16 R24, R236.reuse, R134, R24 ;  /* 0x00000086ec18723c */ /* 0x040fe20000041818 */
[----:B------:R-:W1:Y:S07]  /*b4d0*/  LDSM.16.M88.4 R132, [R2] ;  /* 0x000000000284783b */ /* 0x000e6e0000000200 */
        /* <DEDUP_REMOVED lines=17> */
[----:B------:R-:W1:Y:S11]  /*b5f0*/  LDSM.16.M88.4 R132, [R251+0x6800] ;  /* 0x00680000fb84783b */ /* 0x000e760000000200 */
[----:B------:R-:W-:Y:S04]  /*b600*/  @!UPT UIADD3 URZ, URZ, URZ, URZ ;  /* 0x0000003f3f3ff290 */ /* 0x000fe8000fffe03f */
[----:B------:R-:W-:Y:S02]  /*b610*/  FMUL.FTZ R7, R7, c[0x0][0x320] ;  /* 0x0000c80007077a20 */ /* 0x000fe40000410000 */
[----:B------:R-:W-:Y:S02]  /*b620*/  FMUL.FTZ R4, R4, c[0x0][0x320] ;  /* 0x0000c80004047a20 */ /* 0x000fe40000410000 */
[----:B------:R-:W-:Y:S01]  /*b630*/  MUFU.TANH R183, R7 ;  /* 0x0000000700b77308 */ /* 0x000fe20000002400 */
[----:B------:R-:W-:Y:S02]  /*b640*/  FMUL.FTZ R5, R5, c[0x0][0x320] ;  /* 0x0000c80005057a20 */ /* 0x000fe40000410000 */
[----:B------:R-:W-:Y:S02]  /*b650*/  FMUL.FTZ R6, R6, c[0x0][0x320] ;  /* 0x0000c80006067a20 */ /* 0x000fe40000410000 */
[----:B------:R-:W-:Y:S02]  /*b660*/  FMUL.FTZ R10, R10, c[0x0][0x320] ;  /* 0x0000c8000a0a7a20 */ /* 0x000fe40000410000 */
[----:B------:R-:W-:Y:S02]  /*b670*/  FMUL.FTZ R11, R11, c[0x0][0x320] ;  /* 0x0000c8000b0b7a20 */ /* 0x000fe40000410000 */
[----:B------:R-:W-:Y:S01]  /*b680*/  FMUL.FTZ R8, R8, c[0x0][0x320] ;  /* 0x0000c80008087a20 */ /* 0x000fe20000410000 */
[----:B------:R-:W2:Y:S01]  /*b690*/  MUFU.TANH R4, R4 ;  /* 0x0000000400047308 */ /* 0x000ea20000002400 */
[----:B------:R-:W-:Y:S09]  /*b6a0*/  FMUL.FTZ R9, R9, c[0x0][0x320] ;  /* 0x0000c80009097a20 */ /* 0x000ff20000410000 */
[----:B------:R-:W3:Y:S01]  /*b6b0*/  MUFU.TANH R182, R5 ;  /* 0x0000000500b67308 */ /* 0x000ee20000002400 */
[C---:B-1----:R-:W-:Y:S08]  /*b6c0*/  HMMA.16816.F32.BF16 R12, R244.reuse, R132, R12 ;  /* 0x00000084f40c723c */ /* 0x042ff0000004180c */
[C---:B------:R-:W-:Y:S01]  /*b6d0*/  HMMA.16816.F32.BF16 R16, R244.reuse, R134, R16 ;  /* 0x00000086f410723c */ /* 0x040fe20000041810 */
[----:B------:R-:W1:Y:S01]  /*b6e0*/  LDSM.16.M88.4 R132, [R251+0x7000] ;  /* 0x00700000fb84783b */ /* 0x000e620000000200 */
[----:B------:R-:W4:Y:S10]  /*b6f0*/  MUFU.TANH R181, R8 ;  /* 0x0000000800b57308 */ /* 0x000f340000002400 */
[----:B------:R-:W1:Y:S04]  /*b700*/  MUFU.TANH R180, R9 ;  /* 0x0000000900b47308 */ /* 0x000e680000002400 */
[----:B------:R-:W-:Y:S02]  /*b710*/  FMUL.FTZ R14, R14, c[0x0][0x320] ;  /* 0x0000c8000e0e7a20 */ /* 0x000fe40000410000 */
        /* <DEDUP_REMOVED lines=8> */
[----:B------:R-:W-:Y:S01]  /*b7a0*/  MUFU.TANH R178, R13 ;  /* 0x0000000d00b27308 */ /* 0x000fe20000002400 */
[C---:B-1----:R-:W-:Y:S09]  /*b7b0*/  HMMA.16816.F32.BF16 R20, R244.reuse, R132, R20 ;  /* 0x00000084f414723c */ /* 0x042ff20000041814 */
[----:B------:R1:W-:Y:S01]  /*b7c0*/  MUFU.TANH R176, R17 ;  /* 0x0000001100b07308 */ /* 0x0003e20000002400 */
[C---:B------:R-:W-:Y:S01]  /*b7d0*/  HMMA.16816.F32.BF16 R24, R244.reuse, R134, R24 ;  /* 0x00000086f418723c */ /* 0x040fe20000041818 */
[----:B------:R-:W2:Y:S01]  /*b7e0*/  LDSM.16.M88.4 R132, [R251+0x7800] ;  /* 0x00780000fb84783b */ /* 0x000ea20000000200 */
[----:B------:R-:W-:Y:S07]  /*b7f0*/  DEPBAR.LE SB0, 0x0 ;  /* 0x000080000000791a */ /* 0x000fee0000000000 */
[----:B------:R3:W-:Y:S01]  /*b800*/  MUFU.TANH R177, R16 ;  /* 0x0000001000b17308 */ /* 0x0007e20000002400 */
[----:B------:R-:W-:Y:S04]  /*b810*/  BAR.SYNC.DEFER_BLOCKING 0x0 ;  /* 0x0000000000007b1d */ /* 0x000fe80000010000 */
[----:B------:R-:W-:Y:S02]  /*b820*/  FMUL.FTZ R20, R20, c[0x0][0x320] ;  /* 0x0000c80014147a20 */ /* 0x000fe40000410000 */
[----:B-1----:R-:W-:Y:S02]  /*b830*/  FMUL.FTZ R17, R21, c[0x0][0x320] ;  /* 0x0000c80015117a20 */ /* 0x002fe40000410000 */
[----:B------:R-:W-:Y:S02]  /*b840*/  FMUL.FTZ R22, R22, c[0x0][0x320] ;  /* 0x0000c80016167a20 */ /* 0x000fe40000410000 */
[----:B------:R-:W-:Y:S04]  /*b850*/  FMUL.FTZ R23, R23, c[0x0][0x320] ;  /* 0x0000c80017177a20 */ /* 0x000fe80000410000 */
[----:B------:R-:W-:Y:S02]  /*b860*/  FMUL.FTZ R13, R25, c[0x0][0x320] ;  /* 0x0000c800190d7a20 */ /* 0x000fe40000410000 */
[----:B------:R-:W-:Y:S02]  /*b870*/  FMUL.FTZ R26, R26, c[0x0][0x320] ;  /* 0x0000c8001a1a7a20 */ /* 0x000fe40000410000 */
[----:B------:R-:W-:Y:S02]  /*b880*/  FMUL.FTZ R27, R27, c[0x0][0x320] ;  /* 0x0000c8001b1b7a20 */ /* 0x000fe40000410000 */
[----:B---3--:R-:W-:Y:S06]  /*b890*/  FMUL.FTZ R16, R24, c[0x0][0x320] ;  /* 0x0000c80018107a20 */ /* 0x008fec0000410000 */
[----:B------:R-:W-:Y:S01]  /*b8a0*/  MUFU.TANH R16, R16 ;  /* 0x0000001000107308 */ /* 0x000fe20000002400 */
[C---:B--2---:R-:W-:Y:S09]  /*b8b0*/  HMMA.16816.F32.BF16 R28, R244.reuse, R132, R28 ;  /* 0x00000084f41c723c */ /* 0x044ff2000004181c */
[----:B------:R-:W1:Y:S03]  /*b8c0*/  MUFU.TANH R179, R12 ;  /* 0x0000000c00b37308 */ /* 0x000e660000002400 */
[----:B------:R-:W-:Y:S01]  /*b8d0*/  FMNMX.FTZ R133, R4, R0, !PT ;  /* 0x0000000004857209 */ /* 0x000fe20007810000 */
[----:B------:R-:W-:Y:S03]  /*b8e0*/  HMMA.16816.F32.BF16 R32, R244, R134, R32 ;  /* 0x00000086f420723c */ /* 0x000fe60000041820 */
[----:B------:R-:W-:Y:S03]  /*b8f0*/  FMNMX.FTZ R133, R182, R133, !PT ;  /* 0x00000085b6857209 */ /* 0x000fe60007810000 */
[----:B------:R-:W2:Y:S01]  /*b900*/  MUFU.TANH R20, R20 ;  /* 0x0000001400147308 */ /* 0x000ea20000002400 */
[----:B----4-:R-:W-:Y:S05]  /*b910*/  FMNMX.FTZ R133, R181, R133, !PT ;  /* 0x00000085b5857209 */ /* 0x010fea0007810000 */
[----:B------:R-:W-:Y:S01]  /*b920*/  FMNMX.FTZ R133, R180, R133, !PT ;  /* 0x00000085b4857209 */ /* 0x000fe20007810000 */
[----:B------:R-:W-:Y:S03]  /*b930*/  FMUL.FTZ R9, R29, c[0x0][0x320] ;  /* 0x0000c8001d097a20 */ /* 0x000fe60000410000 */
[----:B------:R-:W3:Y:S01]  /*b940*/  MUFU.TANH R17, R17 ;  /* 0x0000001100117308 */ /* 0x000ee20000002400 */
[----:B------:R-:W-:Y:S02]  /*b950*/  FMUL.FTZ R30, R30, c[0x0][0x320] ;  /* 0x0000c8001e1e7a20 */ /* 0x000fe40000410000 */
[----:B------:R-:W-:Y:S01]  /*b960*/  FMUL.FTZ R31, R31, c[0x0][0x320] ;  /* 0x0000c8001f1f7a20 */ /* 0x000fe20000410000 */
[----:B-1----:R-:W-:Y:S01]  /*b970*/  FMNMX.FTZ R133, R179, R133, !PT ;  /* 0x00000085b3857209 */ /* 0x002fe20007810000 */
[----:B------:R-:W-:Y:S03]  /*b980*/  FMUL.FTZ R12, R28, c[0x0][0x320] ;  /* 0x0000c8001c0c7a20 */ /* 0x000fe60000410000 */
[----:B------:R-:W-:Y:S01]  /*b990*/  FMUL.FTZ R8, R32, c[0x0][0x320] ;  /* 0x0000c80020087a20 */ /* 0x000fe20000410000 */
[----:B------:R-:W-:Y:S01]  /*b9a0*/  FMNMX.FTZ R133, R178, R133, !PT ;  /* 0x00000085b2857209 */ /* 0x000fe20007810000 */
[----:B------:R-:W-:Y:S01]  /*b9b0*/  FMUL.FTZ R5, R33, c[0x0][0x320] ;  /* 0x0000c80021057a20 */ /* 0x000fe20000410000 */
[----:B------:R-:W1:Y:S01]  /*b9c0*/  MUFU.TANH R13, R13 ;  /* 0x0000000d000d7308 */ /* 0x000e620000002400 */
[----:B------:R-:W-:Y:S01]  /*b9d0*/  FMUL.FTZ R34, R34, c[0x0][0x320] ;  /* 0x0000c80022227a20 */ /* 0x000fe20000410000 */
[----:B------:R-:W-:Y:S04]  /*b9e0*/  FMNMX.FTZ R133, R177, R133, !PT ;  /* 0x00000085b1857209 */ /* 0x000fe80007810000 */
[----:B------:R-:W-:Y:S04]  /*b9f0*/  FMNMX.FTZ R133, R176, R133, !PT ;  /* 0x00000085b0857209 */ /* 0x000fe80007810000 */
[----:B------:R-:W4:Y:S01]  /*ba00*/  MUFU.TANH R12, R12 ;  /* 0x0000000c000c7308 */ /* 0x000f220000002400 */
[----:B--2---:R-:W-:Y:S04]  /*ba10*/  FMNMX.FTZ R133, R20, R133, !PT ;  /* 0x0000008514857209 */ /* 0x004fe80007810000 */
[----:B---3--:R-:W-:Y:S04]  /*ba20*/  FMNMX.FTZ R133, R17, R133, !PT ;  /* 0x0000008511857209 */ /* 0x008fe80007810000 */
[----:B------:R-:W-:Y:S01]  /*ba30*/  FMNMX.FTZ R133, R16, R133, !PT ;  /* 0x0000008510857209 */ /* 0x000fe20007810000 */
[----:B------:R-:W2:Y:S03]  /*ba40*/  MUFU.TANH R9, R9 ;  /* 0x0000000900097308 */ /* 0x000ea60000002400 */
[----:B-1----:R-:W-:Y:S07]  /*ba50*/  FMNMX.FTZ R133, R13, R133, !PT ;  /* 0x000000850d857209 */ /* 0x002fee0007810000 */
[----:B------:R-:W1:Y:S01]  /*ba60*/  MUFU.TANH R8, R8 ;  /* 0x0000000800087308 */ /* 0x000e620000002400 */
[----:B----4-:R-:W-:Y:S09]  /*ba70*/  FMNMX.FTZ R133, R12, R133, !PT ;  /* 0x000000850c857209 */ /* 0x010ff20007810000 */
[----:B------:R-:W3:Y:S01]  /*ba80*/  MUFU.TANH R5, R5 ;  /* 0x0000000500057308 */ /* 0x000ee20000002400 */
[----:B--2---:R-:W-:Y:S09]  /*ba90*/  FMNMX.FTZ R133, R9, R133, !PT ;  /* 0x0000008509857209 */ /* 0x004ff20007810000 */
[----:B------:R-:W-:Y:S01]  /*baa0*/  MUFU.TANH R28, R26 ;  /* 0x0000001a001c7308 */ /* 0x000fe20000002400 */
[----:B-1----:R-:W-:Y:S09]  /*bab0*/  FMNMX.FTZ R133, R8, R133, !PT ;  /* 0x0000008508857209 */ /* 0x002ff20007810000 */
[----:B------:R-:W-:Y:S01]  /*bac0*/  MUFU.TANH R21, R22 ;  /* 0x0000001600157308 */ /* 0x000fe20000002400 */
[----:B---3--:R-:W-:Y:S05]  /*bad0*/  FMNMX.FTZ R133, R5, R133, !PT ;  /* 0x0000008505857209 */ /* 0x008fea0007810000 */
[----:B------:R-:W1:Y:S04]  /*bae0*/  SHFL.BFLY PT, R2, R133, 0x2, 0x1f ;  /* 0x0c401f0085027f89 */ /* 0x000e6800000e0000 */
[----:B------:R-:W-:Y:S10]  /*baf0*/  MUFU.TANH R25, R23 ;  /* 0x0000001700197308 */ /* 0x000ff40000002400 */
[----:B------:R-:W-:Y:S10]  /*bb00*/  MUFU.TANH R184, R10 ;  /* 0x0000000a00b87308 */ /* 0x000ff40000002400 */
[----:B------:R-:W-:Y:S01]  /*bb10*/  MUFU.TANH R185, R11 ;  /* 0x0000000b00b97308 */ /* 0x000fe20000002400 */
[----:B-1----:R-:W-:Y:S05]  /*bb20*/  FMNMX.FTZ R133, R133, R2, !PT ;  /* 0x0000000285857209 */ /* 0x002fea0007810000 */
[----:B------:R-:W1:Y:S04]  /*bb30*/  SHFL.BFLY PT, R2, R133, 0x1, 0x1f ;  /* 0x0c201f0085027f89 */ /* 0x000e6800000e0000 */
[----:B------:R-:W-:Y:S10]  /*bb40*/  MUFU.TANH R189, R14 ;  /* 0x0000000e00bd7308 */ /* 0x000ff40000002400 */
[----:B------:R-:W-:Y:S10]  /*bb50*/  MUFU.TANH R188, R15 ;  /* 0x0000000f00bc7308 */ /* 0x000ff40000002400 */
[----:B------:R-:W-:Y:S01]  /*bb60*/  MUFU.TANH R187, R18 ;  /* 0x0000001200bb7308 */ /* 0x000fe20000002400 */
[----:B-1----:R-:W-:Y:S05]  /*bb70*/  FMNMX.FTZ R133, R133, R2, !PT ;  /* 0x0000000285857209 */ /* 0x002fea0007810000 */
[C---:B------:R-:W-:Y:S02]  /*bb80*/  FMUL.FTZ R2, R133.reuse, c[0x0][0x2d0] ;  /* 0x0000b40085027a20 */ /* 0x040fe40000410000 */
[----:B------:R-:W-:Y:S02]  /*bb90*/  FADD.FTZ R0, -R133, R0 ;  /* 0x0000000085007221 */ /* 0x000fe40000010100 */
[----:B------:R-:W-:Y:S01]  /*bba0*/  MUFU.TANH R190, R19 ;  /* 0x0000001300be7308 */ /* 0x000fe20000002400 */
[--C-:B------:R-:W-:Y:S02]  /*bbb0*/  FFMA.FTZ R135, R17, c[0x0][0x2d0], -R2.reuse ;  /* 0x0000b40011877a23 */ /* 0x100fe40000010802 */
[--C-:B------:R-:W-:Y:S02]  /*bbc0*/  FFMA.FTZ R4, R4, c[0x0][0x2d0], -R2.reuse ;  /* 0x0000b40004047a23 */ /* 0x100fe40000010802 */
[--C-:B------:R-:W-:Y:S02]  /*bbd0*/  FFMA.FTZ R134, R16, c[0x0][0x2d0], -R2.reuse ;  /* 0x0000b40010867a23 */ /* 0x100fe40000010802 */
        /* <DEDUP_REMOVED lines=9> */
[--C-:B------:R-:W-:Y:S02]  /*bc70*/  FFMA.FTZ R191, R13, c[0x0][0x2d0], -R2.reuse ;  /* 0x0000b4000dbf7a23 */ /* 0x100fe40000010802 */
[--C-:B------:R-:W-:Y:S02]  /*bc80*/  FFMA.FTZ R168, R12, c[0x0][0x2d0], -R2.reuse ;  /* 0x0000b4000ca87a23 */ /* 0x100fe40000010802 */
[--C-:B------:R-:W-:Y:S01]  /*bc90*/  FFMA.FTZ R169, R9, c[0x0][0x2d0], -R2.reuse ;  /* 0x0000b40009a97a23 */ /* 0x100fe20000010802 */
[----:B------:R-:W-:Y:S01]  /*bca0*/  MUFU.EX2 R176, R4 ;  /* 0x0000000400b07308 */ /* 0x000fe20000000800 */
[--C-:B------:R-:W-:Y:S02]  /*bcb0*/  FFMA.FTZ R170, R8, c[0x0][0x2d0], -R2.reuse ;  /* 0x0000b40008aa7a23 */ /* 0x100fe40000010802 */
[----:B------:R-:W-:Y:S02]  /*bcc0*/  FFMA.FTZ R171, R5, c[0x0][0x2d0], -R2 ;  /* 0x0000b40005ab7a23 */ /* 0x000fe40000010802 */
[----:B------:R-:W2:Y:S01]  /*bcd0*/  LDL.LU R2, [R1+0x80] ;  /* 0x0000800001027983 */ /* 0x000ea20000300800 */
[----:B------:R-:W-:Y:S06]  /*bce0*/  FMUL.FTZ R0, R0, c[0x0][0x2d0] ;  /* 0x0000b40000007a20 */ /* 0x000fec0000410000 */
[----:B------:R-:W1:Y:S02]  /*bcf0*/  MUFU.EX2 R0, R0 ;  /* 0x0000000000007308 */ /* 0x000e640000000800 */
[C---:B-1----:R-:W-:Y:S02]  /*bd00*/  FMUL.FTZ R5, R0.reuse, R141 ;  /* 0x0000008d00057220 */ /* 0x042fe40000410000 */
[C---:B------:R-:W-:Y:S01]  /*bd10*/  FMUL.FTZ R12, R0.reuse, R148 ;  /* 0x00000094000c7220 */ /* 0x040fe20000410000 */
[----:B------:R-:W3:Y:S01]  /*bd20*/  LDL.LU R141, [R1+0x84] ;  /* 0x00008400018d7983 */ /* 0x000ee20000300800 */
[C---:B------:R-:W-:Y:S02]  /*bd30*/  FMUL.FTZ R4, R0.reuse, R140 ;  /* 0x0000008c00047220 */ /* 0x040fe40000410000 */
[C---:B------:R-:W-:Y:S01]  /*bd40*/  FMUL.FTZ R8, R0.reuse, R136 ;  /* 0x0000008800087220 */ /* 0x040fe20000410000 */
[----:B------:R-:W-:Y:S01]  /*bd50*/  MOV R136, R134 ;  /* 0x0000008600887202 */ /* 0x000fe20000000f00 */
[C---:B------:R-:W-:Y:S01]  /*bd60*/  FMUL.FTZ R9, R0.reuse, R137 ;  /* 0x0000008900097220 */ /* 0x040fe20000410000 */
[----:B------:R-:W-:Y:S01]  /*bd70*/  MOV R137, R135 ;  /* 0x0000008700897202 */ /* 0x000fe20000000f00 */
[C---:B------:R-:W-:Y:S01]  /*bd80*/  FMUL.FTZ R13, R0.reuse, R149 ;  /* 0x00000095000d7220 */ /* 0x040fe20000410000 */
[----:B------:R-:W-:Y:S01]  /*bd90*/  MUFU.TANH R135, R34 ;  /* 0x0000002200877308 */ /* 0x000fe20000002400 */
[C---:B------:R-:W-:Y:S01]  /*bda0*/  FMUL.FTZ R16, R0.reuse, R144 ;  /* 0x0000009000107220 */ /* 0x040fe20000410000 */
[----:B------:R-:W-:Y:S01]  /*bdb0*/  MOV R149, R132 ;  /* 0x0000008400957202 */ /* 0x000fe20000000f00 */
[C---:B------:R-:W-:Y:S01]  /*bdc0*/  FMUL.FTZ R17, R0.reuse, R145 ;  /* 0x0000009100117220 */ /* 0x040fe20000410000 */
[----:B------:R-:W4:Y:S01]  /*bdd0*/  LDL R148, [R1+0x70] ;  /* 0x0000700001947983 */ /* 0x000f220000100800 */
[C---:B------:R-:W-:Y:S01]  /*bde0*/  FMUL.FTZ R20, R0.reuse, R156 ;  /* 0x0000009c00147220 */ /* 0x040fe20000410000 */
[----:B------:R-:W-:Y:S01]  /*bdf0*/  MOV R156, R21 ;  /* 0x00000015009c7202 */ /* 0x000fe20000000f00 */
        /* <DEDUP_REMOVED lines=9> */
[----:B------:R-:W3:Y:S01]  /*be90*/  LDL R164, [R1+0x74] ;  /* 0x0000740001a47983 */ /* 0x000ee20000100800 */
[C---:B------:R-:W-:Y:S01]  /*bea0*/  FMUL.FTZ R32, R0.reuse, R160 ;  /* 0x000000a000207220 */ /* 0x040fe20000410000 */
[----:B------:R-:W1:Y:S01]  /*beb0*/  MUFU.TANH R165, R27 ;  /* 0x0000001b00a57308 */ /* 0x000e620000002400 */
[C---:B------:R-:W-:Y:S02]  /*bec0*/  FMUL.FTZ R33, R0.reuse, R161 ;  /* 0x000000a100217220 */ /* 0x040fe40000410000 */
[C---:B------:R-:W-:Y:S02]  /*bed0*/  FMUL.FTZ R36, R0.reuse, R36 ;  /* 0x0000002400247220 */ /* 0x040fe40000410000 */
[C---:B------:R-:W-:Y:S02]  /*bee0*/  FMUL.FTZ R37, R0.reuse, R37 ;  /* 0x0000002500257220 */ /* 0x040fe40000410000 */
[C---:B------:R-:W-:Y:S02]  /*bef0*/  FMUL.FTZ R40, R0.reuse, R40 ;  /* 0x0000002800287220 */ /* 0x040fe40000410000 */
        /* <DEDUP_REMOVED lines=47> */
[----:B--2---:R-:W-:Y:S01]  /*c1f0*/  FFMA.FTZ R144, R0, R2, R176 ;  /* 0x0000000200907223 */ /* 0x004fe200000100b0 */
[----:B------:R-:W-:Y:S04]  /*c200*/  FMNMX.FTZ R0, R6, R3, !PT ;  /* 0x0000000306007209 */ /* 0x000fe80007810000 */
[----:B------:R-:W-:Y:S04]  /*c210*/  FMNMX.FTZ R0, R183, R0, !PT ;  /* 0x00000000b7007209 */ /* 0x000fe80007810000 */
[----:B------:R-:W-:Y:S04]  /*c220*/  FMNMX.FTZ R0, R184, R0, !PT ;  /* 0x00000000b8007209 */ /* 0x000fe80007810000 */
[----:B------:R-:W-:Y:S04]  /*c230*/  FMNMX.FTZ R0, R185, R0, !PT ;  /* 0x00000000b9007209 */ /* 0x000fe80007810000 */
[----:B------:R-:W-:Y:S04]  /*c240*/  FMNMX.FTZ R0, R189, R0, !PT ;  /* 0x00000000bd007209 */ /* 0x000fe80007810000 */
[----:B------:R-:W-:Y:S04]  /*c250*/  FMNMX.FTZ R0, R188, R0, !PT ;  /* 0x00000000bc007209 */ /* 0x000fe80007810000 */
[----:B------:R-:W-:Y:S04]  /*c260*/  FMNMX.FTZ R0, R187, R0, !PT ;  /* 0x00000000bb007209 */ /* 0x000fe80007810000 */
[----:B------:R-:W-:Y:S01]  /*c270*/  FMNMX.FTZ R2, R190, R0, !PT ;  /* 0x00000000be027209 */ /* 0x000fe20007810000 */
[----:B------:R-:W-:Y:S03]  /*c280*/  FMUL.FTZ R0, R35, c[0x0][0x320] ;  /* 0x0000c80023007a20 */ /* 0x000fe60000410000 */
[----:B------:R-:W-:Y:S01]  /*c290*/  FMNMX.FTZ R2, R156, R2, !PT ;  /* 0x000000029c027209 */ /* 0x000fe20007810000 */
[----:B------:R2:W1:Y:S03]  /*c2a0*/  MUFU.TANH R134, R0 ;  /* 0x0000000000867308 */ /* 0x0004660000002400 */
[----:B--2---:R-:W-:Y:S04]  /*c2b0*/  FMNMX.FTZ R0, R152, R2, !PT ;  /* 0x0000000298007209 */ /* 0x004fe80007810000 */
        /* <DEDUP_REMOVED lines=13> */
[----:B------:R-:W-:Y:S04]  /*c390*/  FFMA.FTZ R140, R6, c[0x0][0x2d0], -R2 ;  /* 0x0000b400068c7a23 */ /* 0x000fe80000010802 */
[----:B------:R-:W1:Y:S10]  /*c3a0*/  MUFU.EX2 R0, R0 ;  /* 0x0000000000007308 */ /* 0x000e740000000800 */
[----:B------:R-:W3:Y:S01]  /*c3b0*/  MUFU.EX2 R140, R140 ;  /* 0x0000008c008c7308 */ /* 0x000ee20000000800 */
[C---:B-1----:R-:W-:Y:S02]  /*c3c0*/  FMUL.FTZ R18, R0.reuse, R146 ;  /* 0x0000009200127220 */ /* 0x042fe40000410000 */
[C---:B------:R-:W-:Y:S02]  /*c3d0*/  FMUL.FTZ R19, R0.reuse, R147 ;  /* 0x0000009300137220 */ /* 0x040fe40000410000 */
[----:B------:R-:W2:Y:S01]  /*c3e0*/  LDL.64 R146, [R1+0xc8] ;  /* 0x0000c80001927983 */ /* 0x000ea20000100a00 */
[C---:B------:R-:W-:Y:S02]  /*c3f0*/  FMUL.FTZ R14, R0.reuse, R150 ;  /* 0x00000096000e7220 */ /* 0x040fe40000410000 */
[C---:B------:R-:W-:Y:S02]  /*c400*/  FMUL.FTZ R15, R0.reuse, R151 ;  /* 0x00000097000f7220 */ /* 0x040fe40000410000 */
[C---:B------:R-:W-:Y:S01]  /*c410*/  FMUL.FTZ R11, R0.reuse, R139 ;  /* 0x0000008b000b7220 */ /* 0x040fe20000410000 */
[----:B------:R-:W4:Y:S01]  /*c420*/  LDL.64 R150, [R1+0xb8] ;  /* 0x0000b80001967983 */ /* 0x000f220000100a00 */
[C---:B------:R-:W-:Y:S02]  /*c430*/  FMUL.FTZ R10, R0.reuse, R138 ;  /* 0x0000008a000a7220 */ /* 0x040fe40000410000 */
[C---:B------:R-:W-:Y:S02]  /*c440*/  FMUL.FTZ R7, R0.reuse, R143 ;  /* 0x0000008f00077220 */ /* 0x040fe40000410000 */
[C---:B------:R-:W-:Y:S01]  /*c450*/  FMUL.FTZ R6, R0.reuse, R142 ;  /* 0x0000008e00067220 */ /* 0x040fe20000410000 */
[----:B------:R-:W4:Y:S01]  /*c460*/  LDL R139, [R1+0x7c] ;  /* 0x00007c00018b7983 */ /* 0x000f220000100800 */
[C---:B------:R-:W-:Y:S02]  /*c470*/  FMUL.FTZ R34, R0.reuse, R162 ;  /* 0x000000a200227220 */ /* 0x040fe40000410000 */
[C---:B------:R-:W-:Y:S01]  /*c480*/  FMUL.FTZ R35, R0.reuse, R163 ;  /* 0x000000a300237220 */ /* 0x040fe20000410000 */
[----:B------:R-:W4:Y:S01]  /*c490*/  LDL R138, [R1+0x78] ;  /* 0x00007800018a7983 */ /* 0x000f220000100800 */
[C---:B---3--:R-:W-:Y:S02]  /*c4a0*/  FFMA.FTZ R141, R0.reuse, R141, R140 ;  /* 0x0000008d008d7223 */ /* 0x048fe4000001008c */
[C---:B------:R-:W-:Y:S01]  /*c4b0*/  FMUL.FTZ R22, R0.reuse, R158 ;  /* 0x0000009e00167220 */ /* 0x040fe20000410000 */
[----:B------:R-:W3:Y:S01]  /*c4c0*/  LDL R143, [R1+0x6c] ;  /* 0x00006c00018f7983 */ /* 0x000ee20000100800 */
[C---:B------:R-:W-:Y:S01]  /*c4d0*/  FMUL.FTZ R23, R0.reuse, R159 ;  /* 0x0000009f00177220 */ /* 0x040fe20000410000 */
[----:B------:R-:W-:Y:S01]  /*c4e0*/  MOV R159, R145 ;  /* 0x00000091009f7202 */ /* 0x000fe20000000f00 */
[C---:B------:R-:W-:Y:S01]  /*c4f0*/  FMUL.FTZ R26, R0.reuse, R154 ;  /* 0x0000009a001a7220 */ /* 0x040fe20000410000 */
[----:B------:R-:W3:Y:S01]  /*c500*/  LDL R142, [R1+0x68] ;  /* 0x00006800018e7983 */ /* 0x000ee20000100800 */
[C---:B------:R-:W-:Y:S01]  /*c510*/  FMUL.FTZ R27, R0.reuse, R155 ;  /* 0x0000009b001b7220 */ /* 0x040fe20000410000 */
[----:B------:R-:W-:Y:S01]  /*c520*/  MOV R158, R149 ;  /* 0x00000095009e7202 */ /* 0x000fe20000000f00 */
[C---:B------:R-:W-:Y:S01]  /*c530*/  FMUL.FTZ R30, R0.reuse, R166 ;  /* 0x000000a6001e7220 */ /* 0x040fe20000410000 */
[----:B------:R-:W-:Y:S01]  /*c540*/  MOV R155, R152 ;  /* 0x00000098009b7202 */ /* 0x000fe20000000f00 */
[C---:B------:R-:W-:Y:S01]  /*c550*/  FMUL.FTZ R31, R0.reuse, R167 ;  /* 0x000000a7001f7220 */ /* 0x040fe20000410000 */
[----:B------:R-:W-:Y:S01]  /*c560*/  MOV R166, R157 ;  /* 0x0000009d00a67202 */ /* 0x000fe20000000f00 */
        /* <DEDUP_REMOVED lines=54> */
[----:B--2---:R-:W-:Y:S02]  /*c8d0*/  @P0 IADD3 R0, P6, R146, UR7, RZ ;  /* 0x0000000792000c10 */ /* 0x004fe4000ffde0ff */
[----:B------:R-:W-:Y:S02]  /*c8e0*/  MOV R147, R153 ;  /* 0x0000009900937202 */ /* 0x000fe40000000f00 */
[C---:B------:R-:W-:Y:S01]  /*c8f0*/  @P0 LEA R136, P1, R0.reuse, c[0x0][0x1c8], 0x1 ;  /* 0x0000720000880a11 */ /* 0x040fe200078208ff */
[----:B------:R-:W-:Y:S01]  /*c900*/  MUFU.EX2 R153, R179 ;  /* 0x000000b300997308 */ /* 0x000fe20000000800 */
[----:B----4-:R-:W-:Y:S04]  /*c910*/  @P0 IADD3.X R3, R151, UR6, RZ, P6, !PT ;  /* 0x0000000697030c10 */ /* 0x010fe8000b7fe4ff */
        /* <DEDUP_REMOVED lines=11> */
[----:B---3--:R-:W-:Y:S01]  /*c9d0*/  @P0 IADD3 R0, P6, R143, UR7, RZ ;  /* 0x000000078f000c10 */ /* 0x008fe2000ffde0ff */
[----:B------:R-:W-:Y:S02]  /*c9e0*/  @UP0 UIADD3 UR7, UP1, UR16, UR7, URZ ;  /* 0x0000000710070290 */ /* 0x000fe4000ff3e03f */
[----:B------:R1:W-:Y:S01]  /*c9f0*/  @P0 LDGSTS.E.BYPASS.LTC128B.128 [R252+0x14100], [R136.64], !P3 ;  /* 0x1410000088fc0fae */ /* 0x0003e2000d901d56 */
[----:B------:R-:W-:Y:S01]  /*ca00*/  @P0 IADD3.X R3, R142, UR6, RZ, P6, !PT ;  /* 0x000000068e030c10 */ /* 0x000fe2000b7fe4ff */
[----:B------:R-:W-:Y:S01]  /*ca10*/  @UP0 UIADD3.X UR6, UR15, UR6, URZ, UP1, !UPT ;  /* 0x000000060f060290 */ /* 0x000fe20008ffe43f */
[C---:B-1----:R-:W-:Y:S04]  /*ca20*/  @P0 LEA R136, P1, R0.reuse, c[0x0][0x1c8], 0x1 ;  /* 0x0000720000880a11 */ /* 0x042fe800078208ff */
[----:B------:R-:W-:Y:S02]  /*ca30*/  @P0 LEA.HI.X R137, R0, c[0x0][0x1cc], R3, 0x1, P1 ;  /* 0x0000730000890a11 */ /* 0x000fe400008f0c03 */
[----:B------:R-:W-:Y:S03]  /*ca40*/  @P0 IADD3 R0, P6, R146, UR7, RZ ;  /* 0x0000000792000c10 */ /* 0x000fe6000ffde0ff */
[----:B------:R1:W-:Y:S01]  /*ca50*/  @P0 LDGSTS.E.BYPASS.LTC128B.128 [R252+0x16100], [R136.64], !P2 ;  /* 0x1610000088fc0fae */ /* 0x0003e2000d101d56 */
[----:B------:R-:W-:Y:S02]  /*ca60*/  @P0 IADD3.X R3, R151, UR6, RZ, P6, !PT ;  /* 0x0000000697030c10 */ /* 0x000fe4000b7fe4ff */
[----:B------:R2:W-:Y:S01]  /*ca70*/  MUFU.EX2 R151, R186 ;  /* 0x000000ba00977308 */ /* 0x0005e20000000800 */
[C---:B-1----:R-:W-:Y:S01]  /*ca80*/  @P0 LEA R136, P1, R0.reuse, c[0x0][0x1c8], 0x1 ;  /* 0x0000720000880a11 */ /* 0x042fe200078208ff */
[--C-:B--2---:R-:W-:Y:S03]  /*ca90*/  FFMA.FTZ R186, R161, c[0x0][0x2d0], -R2.reuse ;  /* 0x0000b400a1ba7a23 */ /* 0x104fe60000010802 */
[----:B------:R-:W-:Y:S02]  /*caa0*/  @P0 LEA.HI.X R137, R0, c[0x0][0x1cc], R3, 0x1, P1 ;  /* 0x0000730000890a11 */ /* 0x000fe400008f0c03 */
[----:B------:R-:W-:Y:S03]  /*cab0*/  @P0 IADD3 R0, P6, R139, UR7, RZ ;  /* 0x000000078b000c10 */ /* 0x000fe6000ffde0ff */
[----:B------:R-:W-:Y:S01]  /*cac0*/  MUFU.EX2 R186, R186 ;  /* 0x000000ba00ba7308 */ /* 0x000fe20000000800 */
[----:B------:R1:W-:Y:S01]  /*cad0*/  @P0 LDGSTS.E.BYPASS.LTC128B.128 [R252+0x11100], [R136.64], !P5 ;  /* 0x1110000088fc0fae */ /* 0x0003e2000e901d56 */
[----:B------:R-:W-:Y:S01]  /*cae0*/  @P0 IADD3.X R3, R138, UR6, RZ, P6, !PT ;  /* 0x000000068a030c10 */ /* 0x000fe2000b7fe4ff */
[----:B------:R-:W-:Y:S07]  /*caf0*/  FFMA.FTZ R138, R183, c[0x0][0x2d0], -R2 ;  /* 0x0000b400b78a7a23 */ /* 0x000fee0000010802 */
[----:B------:R-:W2:Y:S01]  /*cb00*/  MUFU.EX2 R139, R182 ;  /* 0x000000b6008b7308 */ /* 0x000ea20000000800 */
[C---:B-1----:R-:W-:Y:S04]  /*cb10*/  @P0 LEA R136, P1, R0.reuse, c[0x0][0x1c8], 0x1 ;  /* 0x0000720000880a11 */ /* 0x042fe800078208ff */
[----:B------:R-:W-:Y:S01]  /*cb20*/  @P0 LEA.HI.X R137, R0, c[0x0][0x1cc], R3, 0x1, P1 ;  /* 0x0000730000890a11 */ /* 0x000fe200008f0c03 */
[----:B--2---:R-:W-:Y:S01]  /*cb30*/  FADD.FTZ R146, R139, R144 ;  /* 0x000000908b927221 */ /* 0x004fe20000010000 */
[----:B------:R-:W-:Y:S03]  /*cb40*/  @P0 IADD3 R0, P6, R164, UR7, RZ ;  /* 0x00000007a4000c10 */ /* 0x000fe6000ffde0ff */
[----:B------:R-:W-:Y:S01]  /*cb50*/  MUFU.EX2 R164, R177 ;  /* 0x000000b100a47308 */ /* 0x000fe20000000800 */
[----:B------:R1:W-:Y:S01]  /*cb60*/  @P0 LDGSTS.E.BYPASS.LTC128B.128 [R252+0x13100], [R136.64], !P4 ;  /* 0x1310000088fc0fae */ /* 0x0003e2000e101d56 */
[----:B------:R-:W-:Y:S08]  /*cb70*/  @P0 IADD3.X R3, R148, UR6, RZ, P6, !PT ;  /* 0x0000000694030c10 */ /* 0x000ff0000b7fe4ff */
[----:B------:R-:W-:Y:S10]  /*cb80*/  MUFU.EX2 R148, R181 ;  /* 0x000000b500947308 */ /* 0x000ff40000000800 */
[----:B------:R-:W-:Y:S01]  /*cb90*/  MUFU.EX2 R177, R171 ;  /* 0x000000ab00b17308 */ /* 0x000fe20000000800 */
[C---:B-1----:R-:W-:Y:S04]  /*cba0*/  @P0 LEA R136, P1, R0.reuse, c[0x0][0x1c8], 0x1 ;  /* 0x0000720000880a11 */ /* 0x042fe800078208ff */
[----:B------:R-:W-:Y:S02]  /*cbb0*/  @P0 LEA.HI.X R137, R0, c[0x0][0x1cc], R3, 0x1, P1 ;  /* 0x0000730000890a11 */ /* 0x000fe400008f0c03 */
[----:B------:R-:W-:Y:S03]  /*cbc0*/  @P0 IADD3 R0, P6, R143, UR7, RZ ;  /* 0x000000078f000c10 */ /* 0x000fe6000ffde0ff */
[----:B------:R-:W1:Y:S01]  /*cbd0*/  MUFU.EX2 R3, R138 ;  /* 0x0000008a00037308 */ /* 0x000e620000000800 */
[----:B------:R2:W-:Y:S01]  /*cbe0*/  @P0 LDGSTS.E.BYPASS.LTC128B.128 [R252+0x15100], [R136.64], !P3 ;  /* 0x1510000088fc0fae */ /* 0x0005e2000d901d56 */
[----:B-1----:R-:W-:Y:S01]  /*cbf0*/  FADD.FTZ R145, R3, R141 ;  /* 0x0000008d03917221 */ /* 0x002fe20000010000 */
[----:B------:R-:W-:Y:S01]  /*cc00*/  F2FP.BF16.PACK_AB R138, R180, R148 ;  /* 0x00000094b48a723e */ /* 0x000fe200000010ff */
[----:B------:R-:W-:Y:S01]  /*cc10*/  FADD.FTZ R148, R148, R146 ;  /* 0x0000009294947221 */ /* 0x000fe20000010000 */
[----:B--2---:R-:W-:Y:S03]  /*cc20*/  @P0 LEA R136, P1, R0, c[0x0][0x1c8], 0x1 ;  /* 0x0000720000880a11 */ /* 0x004fe600078208ff */
[----:B------:R-:W-:Y:S01]  /*cc30*/  FADD.FTZ R148, R180, R148 ;  /* 0x00000094b4947221 */ /* 0x000fe20000010000 */
[----:B------:R-:W-:Y:S04]  /*cc40*/  @P0 IADD3.X R137, R142, UR6, RZ, P6, !PT ;  /* 0x000000068e890c10 */ /* 0x000fe8000b7fe4ff */
[----:B------:R-:W-:Y:S01]  /*cc50*/  @P0 LEA.HI.X R137, R0, c[0x0][0x1cc], R137, 0x1, P1 ;  /* 0x0000730000890a11 */ /* 0x000fe200008f0c89 */
[--C-:B------:R-:W-:Y:S02]  /*cc60*/  FFMA.FTZ R0, R184, c[0x0][0x2d0], -R2.reuse ;  /* 0x0000b400b8007a23 */ /* 0x100fe40000010802 */
[--C-:B------:R-:W-:Y:S02]  /*cc70*/  FFMA.FTZ R184, R135, c[0x0][0x2d0], -R2.reuse ;  /* 0x0000b40087b87a23 */ /* 0x100fe40000010802 */
[----:B------:R1:W-:Y:S04]  /*cc80*/  @P0 LDGSTS.E.BYPASS.LTC128B.128 [R252+0x17100], [R136.64], !P2 ;  /* 0x1710000088fc0fae */ /* 0x0003e8000d101d56 */
[----:B------:R-:W-:Y:S04]  /*cc90*/  MUFU.EX2 R184, R184 ;  /* 0x000000b800b87308 */ /* 0x000fe80000000800 */
[----:B------:R-:W0:Y:S08]  /*cca0*/  LDGDEPBAR ;  /* 0x00000000000079af */ /* 0x000e300000000000 */
[----:B-1----:R-:W2:Y:S01]  /*ccb0*/  LDL.LU R252, [R1+0xf8] ;  /* 0x0000f80001fc7983 */ /* 0x002ea20000300800 */
[----:B------:R-:W-:Y:S02]  /*ccc0*/  F2FP.BF16.PACK_AB R136, R139, R176 ;  /* 0x000000b08b88723e */ /* 0x000fe400000010ff */
[----:B------:R-:W-:Y:S01]  /*ccd0*/  F2FP.BF16.PACK_AB R137, R3, R140 ;  /* 0x0000008c0389723e */ /* 0x000fe200000010ff */
[----:B------:R-:W3:Y:S01]  /*cce0*/  LDL R176, [R1] ;  /* 0x0000000001b07983 */ /* 0x000ee20000100800 */
[----:B------:R1:W-:Y:S03]  /*ccf0*/  MUFU.EX2 R3, R0 ;  /* 0x0000000000037308 */ /* 0x0003e60000000800 */
[----:B------:R-:W4:Y:S01]  /*cd00*/  LDSM.16.MT88.4 R140, [R249+0x100] ;  /* 0x00010000f98c783b */ /* 0x000f220000004200 */
[--C-:B-1----:R-:W-:Y:S02]  /*cd10*/  FFMA.FTZ R0, R185, c[0x0][0x2d0], -R2.reuse ;  /* 0x0000b400b9007a23 */ /* 0x102fe40000010802 */
[--C-:B------:R-:W-:Y:S04]  /*cd20*/  FFMA.FTZ R185, R160, c[0x0][0x2d0], -R2.reuse ;  /* 0x0000b400a0b97a23 */ /* 0x100fe80000010802 */
[----:B------:R-:W1:Y:S10]  /*cd30*/  MUFU.EX2 R144, R0 ;  /* 0x0000000000907308 */ /* 0x000e740000000800 */
[----:B------:R-:W-:Y:S01]  /*cd40*/  MUFU.EX2 R185, R185 ;  /* 0x000000b900b97308 */ /* 0x000fe20000000800 */
[C---:B-1----:R-:W-:Y:S01]  /*cd50*/  F2FP.BF16.PACK_AB R139, R144.reuse, R3 ;  /* 0x00000003908b723e */ /* 0x042fe200000010ff */
[----:B------:R-:W-:Y:S02]  /*cd60*/  FADD.FTZ R3, R3, R145 ;  /* 0x0000009103037221 */ /* 0x000fe40000010000 */
[--C-:B------:R-:W-:Y:S02]  /*cd70*/  FFMA.FTZ R0, R189, c[0x0][0x2d0], -R2.reuse ;  /* 0x0000b400bd007a23 */ /* 0x100fe40000010802 */
[----:B------:R-:W-:Y:S02]  /*cd80*/  FADD.FTZ R3, R144, R3 ;  /* 0x0000000390037221 */ /* 0x000fe40000010000 */
[C---:B----4-:R-:W-:Y:S02]  /*cd90*/  HMMA.16816.F32.BF16 R4, R136.reuse, R140, R4 ;  /* 0x0000008c8804723c */ /* 0x050fe40000041804 */
[----:B------:R1:W-:Y:S06]  /*cda0*/  MUFU.EX2 R149, R0 ;  /* 0x0000000000957308 */ /* 0x0003ec0000000800 */
[C---:B------:R-:W-:Y:S01]  /*cdb0*/  HMMA.16816.F32.BF16 R8, R136.reuse, R142, R8 ;  /* 0x0000008e8808723c */ /* 0x040fe20000041808 */
[----:B------:R-:W4:Y:S03]  /*cdc0*/  LDSM.16.MT88.4 R140, [R250+0x100] ;  /* 0x00010000fa8c783b */ /* 0x000f260000004200 */
[--C-:B-1----:R-:W-:Y:S04]  /*cdd0*/  FFMA.FTZ R0, R188, c[0x0][0x2d0], -R2.reuse ;  /* 0x0000b400bc007a23 */ /* 0x102fe80000010802 */
[----:B------:R1:W-:Y:S01]  /*cde0*/  MUFU.EX2 R150, R0 ;  /* 0x0000000000967308 */ /* 0x0003e20000000800 */
[C---:B----4-:R-:W-:Y:S03]  /*cdf0*/  HMMA.16816.F32.BF16 R12, R136.reuse, R140, R12 ;  /* 0x0000008c880c723c */ /* 0x050fe6000004180c */
[--C-:B-1----:R-:W-:Y:S05]  /*ce00*/  FFMA.FTZ R0, R187, c[0x0][0x2d0], -R2.reuse ;  /* 0x0000b400bb007a23 */ /* 0x102fea0000010802 */
[C---:B------:R-:W-:Y:S01]  /*ce10*/  HMMA.16816.F32.BF16 R16, R136.reuse, R142, R16 ;  /* 0x0000008e8810723c */ /* 0x040fe20000041810 */
[----:B------:R1:W-:Y:S03]  /*ce20*/  MUFU.EX2 R152, R0 ;  /* 0x0000000000987308 */ /* 0x0003e60000000800 */
[--C-:B-1----:R-:W-:Y:S07]  /*ce30*/  FFMA.FTZ R0, R190, c[0x0][0x2d0], -R2.reuse ;  /* 0x0000b400be007a23 */ /* 0x102fee0000010802 */
[----:B------:R1:W-:Y:S10]  /*ce40*/  MUFU.EX2 R190, R168 ;  /* 0x000000a800be7308 */ /* 0x0003f40000000800 */
[----:B------:R4:W-:Y:S01]  /*ce50*/  MUFU.EX2 R157, R0 ;  /* 0x00000000009d7308 */ /* 0x0009e20000000800 */
[----:B-1----:R1:W5:Y:S04]  /*ce60*/  LDL.LU R168, [R1+0xf4] ;  /* 0x0000f40001a87983 */ /* 0x0023680000300800 */
[----:B------:R1:W5:Y:S01]  /*ce70*/  LDL.LU R169, [R1+0xf0] ;  /* 0x0000f00001a97983 */ /* 0x0003620000300800 */
[--C-:B----4-:R-:W-:Y:S04]  /*ce80*/  FFMA.FTZ R0, R156, c[0x0][0x2d0], -R2.reuse ;  /* 0x0000b4009c007a23 */ /* 0x110fe80000010802 */
[----:B------:R4:W-:Y:S02]  /*ce90*/  MUFU.EX2 R156, R0 ;  /* 0x00000000009c7308 */ /* 0x0009e40000000800 */
[--C-:B----4-:R-:W-:Y:S08]  /*cea0*/  FFMA.FTZ R0, R155, c[0x0][0x2d0], -R2.reuse ;  /* 0x0000b4009b007a23 */ /* 0x110ff00000010802 */
[----:B------:R4:W-:Y:S02]  /*ceb0*/  MUFU.EX2 R189, R0 ;  /* 0x0000000000bd7308 */ /* 0x0009e40000000800 */
[--C-:B----4-:R-:W-:Y:S02]  /*cec0*/  FFMA.FTZ R0, R147, c[0x0][0x2d0], -R2.reuse ;  /* 0x0000b40093007a23 */ /* 0x110fe40000010802 */
[----:B------:R-:W-:Y:S06]  /*ced0*/  LDSM.16.MT88.4 R144, [R250+0x1100] ;  /* 0x00110000fa90783b */ /* 0x000fec0000004200 */
[----:B------:R4:W-:Y:S02]  /*cee0*/  MUFU.EX2 R188, R0 ;  /* 0x0000000000bc7308 */ /* 0x0009e40000000800 */
[--C-:B----4-:R-:W-:Y:S08]  /*cef0*/  FFMA.FTZ R0, R165, c[0x0][0x2d0], -R2.reuse ;  /* 0x0000b400a5007a23 */ /* 0x110ff00000010802 */
[----:B------:R4:W-:Y:S01]  /*cf00*/  MUFU.EX2 R165, R170 ;  /* 0x000000aa00a57308 */ /* 0x0009e20000000800 */
[----:B------:R-:W-:Y:S09]  /*cf10*/  FFMA.FTZ R2, R134, c[0x0][0x2d0], -R2 ;  /* 0x0000b40086027a23 */ /* 0x000ff20000010802 */
[----:B------:R1:W-:Y:S10]  /*cf20*/  MUFU.EX2 R187, R0 ;  /* 0x0000000000bb7308 */ /* 0x0003f40000000800 */
[----:B------:R-:W3:Y:S01]  /*cf30*/  MUFU.EX2 R135, R2 ;  /* 0x0000000200877308 */ /* 0x000ee20000000800 */
[----:B----4-:R4:W5:Y:S04]  /*cf40*/  LDL.LU R170, [R1+0xec] ;  /* 0x0000ec0001aa7983 */ /* 0x0109680000300800 */
[----:B------:R4:W5:Y:S04]  /*cf50*/  LDL.LU R171, [R1+0xe8] ;  /* 0x0000e80001ab7983 */ /* 0x0009680000300800 */
[----:B--2---:R-:W-:Y:S01]  /*cf60*/  LDSM.16.MT88.4 R180, [R252+0x1900] ;  /* 0x00190000fcb4783b */ /* 0x004fe20000004200 */
[----:B-1----:R-:W-:Y:S07]  /*cf70*/  FADD.FTZ R0, R151, R148 ;  /* 0x0000009497007221 */ /* 0x002fee0000010000 */
[----:B---3--:R-:W1:Y:S01]  /*cf80*/  LDSM.16.MT88.4 R140, [R176+0x100] ;  /* 0x00010000b08c783b */ /* 0x008e620000004200 */
[----:B------:R-:W-:Y:S07]  /*cf90*/  F2FP.BF16.PACK_AB R179, R135, R184 ;  /* 0x000000b887b3723e */ /* 0x000fee00000010ff */
[----:B------:R-:W-:Y:S01]  /*cfa0*/  LDSM.16.MT88.4 R160, [R176+0x1900] ;  /* 0x00190000b0a0783b */ /* 0x000fe20000004200 */
        /* <DEDUP_REMOVED lines=44> */
[C---:B------:R-:W-:Y:S01]  /*d270*/  F2FP.BF16.PACK_AB R137, R150.reuse, R149 ;  /* 0x000000959689723e */ /* 0x040fe200000010ff */
[----:B------:R-:W-:Y:S01]  /*d280*/  FADD.FTZ R149, R149, R3 ;  /* 0x0000000395957221 */ /* 0x000fe20000010000 */
[----:B------:R-:W-:Y:S01]  /*d290*/  F2FP.BF16.PACK_AB R139, R157, R152 ;  /* 0x000000989d8b723e */ /* 0x000fe200000010ff */
[----:B------:R-:W-:Y:S02]  /*d2a0*/  FADD.FTZ R3, R153, R0 ;  /* 0x0000000099037221 */ /* 0x000fe40000010000 */
[----:B------:R-:W-:Y:S02]  /*d2b0*/  FADD.FTZ R0, R150, R149 ;  /* 0x0000009596007221 */ /* 0x000fe40000010000 */
[----:B------:R-:W-:Y:S01]  /*d2c0*/  LDSM.16.MT88.4 R148, [R249+0x1900] ;  /* 0x00190000f994783b */ /* 0x000fe20000004200 */
[----:B------:R-:W-:Y:S02]  /*d2d0*/  FADD.FTZ R3, R154, R3 ;  /* 0x000000039a037221 */ /* 0x000fe40000010000 */
[----:B------:R-:W-:Y:S02]  /*d2e0*/  FADD.FTZ R134, R152, R0 ;  /* 0x0000000098867221 */ /* 0x000fe40000010000 */
[----:B------:R-:W-:Y:S02]  /*d2f0*/  FADD.FTZ R0, R164, R3 ;  /* 0x00000003a4007221 */ /* 0x000fe40000010000 */
[----:B------:R-:W-:Y:S01]  /*d300*/  FADD.FTZ R2, R157, R134 ;  /* 0x000000869d027221 */ /* 0x000fe20000010000 */
[----:B------:R-:W-:Y:S01]  /*d310*/  LDSM.16.MT88.4 R152, [R250+0x1900] ;  /* 0x00190000fa98783b */ /* 0x000fe20000004200 */
[----:B------:R-:W-:Y:S01]  /*d320*/  MOV R134, R177 ;  /* 0x000000b100867202 */ /* 0x000fe20000000f00 */
[----:B------:R-:W-:Y:S01]  /*d330*/  FADD.FTZ R0, R158, R0 ;  /* 0x000000009e007221 */ /* 0x000fe20000010000 */
[----:B------:R-:W-:Y:S01]  /*d340*/  F2FP.BF16.PACK_AB R177, R185, R186 ;  /* 0x000000bab9b1723e */ /* 0x000fe200000010ff */
[----:B------:R-:W-:Y:S01]  /*d350*/  FADD.FTZ R2, R156, R2 ;  /* 0x000000029c027221 */ /* 0x000fe20000010000 */
[-C--:B------:R-:W-:Y:S01]  /*d360*/  F2FP.BF16.PACK_AB R178, R134, R165.reuse ;  /* 0x000000a586b2723e */ /* 0x080fe200000010ff */
[C---:B------:R-:W-:Y:S01]  /*d370*/  FADD.FTZ R3, R159.reuse, R0 ;  /* 0x000000009f037221 */ /* 0x040fe20000010000 */
[----:B------:R-:W-:Y:S01]  /*d380*/  MOV R0, R176 ;  /* 0x000000b000007202 */ /* 0x000fe20000000f00 */
        /* <DEDUP_REMOVED lines=90> */
[----:B------:R1:W3:Y:S07]  /*d930*/  LDSM.16.MT88.4 R140, [R176+0x7100] ;  /* 0x00710000b08c783b */ /* 0x0002ee0000004200 */
[C---:B--2---:R-:W-:Y:S08]  /*d940*/  HMMA.16816.F32.BF16 R108, R136.reuse, R144, R108 ;  /* 0x00000090886c723c */ /* 0x044ff0000004186c */
[C---:B------:R-:W-:Y:S01]  /*d950*/  HMMA.16816.F32.BF16 R112, R136.reuse, R146, R112 ;  /* 0x000000928870723c */ /* 0x040fe20000041870 */
[----:B------:R-:W2:Y:S03]  /*d960*/  LDSM.16.MT88.4 R144, [R252+0x7100] ;  /* 0x00710000fc90783b */ /* 0x000ea60000004200 */
[----:B-1----:R-:W-:Y:S04]  /*d970*/  F2FP.BF16.PACK_AB R176, R191, R190 ;  /* 0x000000bebfb0723e */ /* 0x002fe800000010ff */
[C---:B---3--:R-:W-:Y:S08]  /*d980*/  HMMA.16816.F32.BF16 R116, R136.reuse, R140, R116 ;  /* 0x0000008c8874723c */ /* 0x048ff00000041874 */
[C---:B------:R-:W-:Y:S08]  /*d990*/  HMMA.16816.F32.BF16 R120, R136.reuse, R142, R120 ;  /* 0x0000008e8878723c */ /* 0x040ff00000041878 */
[C---:B--2---:R-:W-:Y:S08]  /*d9a0*/  HMMA.16816.F32.BF16 R124, R136.reuse, R144, R124 ;  /* 0x00000090887c723c */ /* 0x044ff0000004187c */
[----:B------:R-:W-:Y:S08]  /*d9b0*/  HMMA.16816.F32.BF16 R128, R136, R146, R128 ;  /* 0x000000928880723c */ /* 0x000ff00000041880 */
[C---:B------:R-:W-:Y:S01]  /*d9c0*/  HMMA.16816.F32.BF16 R140, R176.reuse, R148, R4 ;  /* 0x00000094b08c723c */ /* 0x040fe20000041804 */
[----:B------:R-:W1:Y:S07]  /*d9d0*/  LDSM.16.MT88.4 R4, [R249+0x3900] ;  /* 0x00390000f904783b */ /* 0x000e6e0000004200 */
[C---:B------:R-:W-:Y:S01]  /*d9e0*/  HMMA.16816.F32.BF16 R136, R176.reuse, R150, R8 ;  /* 0x00000096b088723c */ /* 0x040fe20000041808 */
[----:B------:R-:W2:Y:S07]  /*d9f0*/  LDSM.16.MT88.4 R8, [R250+0x3900] ;  /* 0x00390000fa08783b */ /* 0x000eae0000004200 */
[C---:B------:R-:W-:Y:S01]  /*da00*/  HMMA.16816.F32.BF16 R148, R176.reuse, R152, R12 ;  /* 0x00000098b094723c */ /* 0x040fe2000004180c */
[----:B------:R-:W3:Y:S07]  /*da10*/  LDSM.16.MT88.4 R12, [R0+0x3900] ;  /* 0x00390000000c783b */ /* 0x000eee0000004200 */
[C---:B------:R-:W-:Y:S01]  /*da20*/  HMMA.16816.F32.BF16 R144, R176.reuse, R154, R16 ;  /* 0x0000009ab090723c */ /* 0x040fe20000041810 */
[----:B------:R-:W2:Y:S07]  /*da30*/  LDSM.16.MT88.4 R16, [R252+0x3900] ;  /* 0x00390000fc10783b */ /* 0x000eae0000004200 */
[C---:B------:R-:W-:Y:S07]  /*da40*/  HMMA.16816.F32.BF16 R156, R176.reuse, R160, R20 ;  /* 0x000000a0b09c723c */ /* 0x040fee0000041814 */
[----:B------:R-:W-:Y:S01]  /*da50*/  MOV R23, R165 ;  /* 0x000000a500177202 */ /* 0x000fe20000000f00 */
[C---:B------:R-:W-:Y:S04]  /*da60*/  HMMA.16816.F32.BF16 R152, R176.reuse, R162, R24 ;  /* 0x000000a2b098723c */ /* 0x040fe80000041818 */
[----:B------:R-:W-:Y:S02]  /*da70*/  MOV R22, R167 ;  /* 0x000000a700167202 */ /* 0x000fe40000000f00 */
[----:B------:R-:W-:Y:S02]  /*da80*/  MOV R21, R166 ;  /* 0x000000a600157202 */ /* 0x000fe40000000f00 */
[C---:B------:R-:W-:Y:S08]  /*da90*/  HMMA.16816.F32.BF16 R164, R176.reuse, R180, R28 ;  /* 0x000000b4b0a4723c */ /* 0x040ff0000004181c */
[C---:B------:R-:W-:Y:S08]  /*daa0*/  HMMA.16816.F32.BF16 R160, R176.reuse, R182, R32 ;  /* 0x000000b6b0a0723c */ /* 0x040ff00000041820 */
        /* <DEDUP_REMOVED lines=9> */
[C---:B------:R-:W-:Y:S08]  /*db40*/  HMMA.16816.F32.BF16 R60, R176.reuse, R16, R60 ;  /* 0x00000010b03c723c */ /* 0x040ff0000004183c */
        /* <DEDUP_REMOVED lines=10> */
[----:B------:R3:W2:Y:S07]  /*dbf0*/  LDSM.16.MT88.4 R12, [R0+0x7900] ;  /* 0x00790000000c783b */ /* 0x0006ae0000004200 */
[C---:B----4-:R-:W-:Y:S08]  /*dc00*/  HMMA.16816.F32.BF16 R92, R176.reuse, R16, R92 ;  /* 0x00000010b05c723c */ /* 0x050ff0000004185c */
[C---:B------:R-:W-:Y:S01]  /*dc10*/  HMMA.16816.F32.BF16 R96, R176.reuse, R18, R96 ;  /* 0x00000012b060723c */ /* 0x040fe20000041860 */
[----:B------:R-:W4:Y:S07]  /*dc20*/  LDSM.16.MT88.4 R16, [R252+0x7900] ;  /* 0x00790000fc10783b */ /* 0x000f2e0000004200 */
[C---:B-1----:R-:W-:Y:S04]  /*dc30*/  HMMA.16816.F32.BF16 R100, R176.reuse, R4, R100 ;  /* 0x00000004b064723c */ /* 0x042fe80000041864 */
[----:B---3--:R-:W-:Y:S02]  /*dc40*/  FADD.FTZ R0, R189, R2 ;  /* 0x00000002bd007221 */ /* 0x008fe40000010000 */
[----:B------:R-:W-:Y:S02]  /*dc50*/  FADD.FTZ R2, R21, R3 ;  /* 0x0000000315027221 */ /* 0x000fe40000010000 */
[C---:B------:R-:W-:Y:S04]  /*dc60*/  HMMA.16816.F32.BF16 R104, R176.reuse, R6, R104 ;  /* 0x00000006b068723c */ /* 0x040fe80000041868 */
[----:B------:R-:W-:Y:S02]  /*dc70*/  FADD.FTZ R2, R22, R2 ;  /* 0x0000000216027221 */ /* 0x000fe40000010000 */
[----:B------:R-:W-:Y:S02]  /*dc80*/  FADD.FTZ R0, R188, R0 ;  /* 0x00000000bc007221 */ /* 0x000fe40000010000 */
[C---:B--2---:R-:W-:Y:S04]  /*dc90*/  HMMA.16816.F32.BF16 R108, R176.reuse, R8, R108 ;  /* 0x00000008b06c723c */ /* 0x044fe8000004186c */
[----:B------:R-:W-:Y:S02]  /*dca0*/  FADD.FTZ R3, R187, R0 ;  /* 0x00000000bb037221 */ /* 0x000fe40000010000 */
[----:B------:R-:W-:Y:S02]  /*dcb0*/  FADD.FTZ R0, R190, R2 ;  /* 0x00000002be007221 */ /* 0x000fe40000010000 */
[C---:B------:R-:W-:Y:S04]  /*dcc0*/  HMMA.16816.F32.BF16 R112, R176.reuse, R10, R112 ;  /* 0x0000000ab070723c */ /* 0x040fe80000041870 */
[----:B------:R-:W-:Y:S02]  /*dcd0*/  FADD.FTZ R0, R191, R0 ;  /* 0x00000000bf007221 */ /* 0x000fe40000010000 */
[----:B------:R-:W-:Y:S02]  /*dce0*/  FADD.FTZ R3, R186, R3 ;  /* 0x00000003ba037221 */ /* 0x000fe40000010000 */
[C---:B------:R-:W-:Y:S04]  /*dcf0*/  HMMA.16816.F32.BF16 R116, R176.reuse, R12, R116 ;  /* 0x0000000cb074723c */ /* 0x040fe80000041874 */
[----:B------:R-:W-:Y:S02]  /*dd00*/  FADD.FTZ R2, R23, R0 ;  /* 0x0000000017027221 */ /* 0x000fe40000010000 */
[----:B------:R-:W-:Y:S02]  /*dd10*/  FADD.FTZ R3, R185, R3 ;  /* 0x00000003b9037221 */ /* 0x000fe40000010000 */
[C---:B------:R-:W-:Y:S04]  /*dd20*/  HMMA.16816.F32.BF16 R120, R176.reuse, R14, R120 ;  /* 0x0000000eb078723c */ /* 0x040fe80000041878 */
[----:B------:R-:W-:Y:S02]  /*dd30*/  FADD.FTZ R2, R134, R2 ;  /* 0x0000000286027221 */ /* 0x000fe40000010000 */
[----:B------:R-:W-:Y:S01]  /*dd40*/  FADD.FTZ R0, R184, R3 ;  /* 0x00000003b8007221 */ /* 0x000fe20000010000 */
[----:B------:R-:W-:Y:S01]  /*dd50*/  MOV R3, R132 ;  /* 0x0000008400037202 */ /* 0x000fe20000000f00 */
[C---:B----4-:R-:W-:Y:S01]  /*dd60*/  HMMA.16816.F32.BF16 R124, R176.reuse, R16, R124 ;  /* 0x00000010b07c723c */ /* 0x050fe2000004187c */
[----:B------:R-:W-:Y:S03]  /*dd70*/  STL [R1+0x80], R2 ;  /* 0x0000800201007387 */ /* 0x000fe60000100800 */
[----:B------:R-:W-:Y:S04]  /*dd80*/  FADD.FTZ R0, R135, R0 ;  /* 0x0000000087007221 */ /* 0x000fe80000010000 */
[----:B------:R-:W-:Y:S01]  /*dd90*/  HMMA.16816.F32.BF16 R128, R176, R18, R128 ;  /* 0x00000012b080723c */ /* 0x000fe20000041880 */
[----:B------:R1:W-:Y:S03]  /*dda0*/  STL [R1+0x84], R0 ;  /* 0x0000840001007387 */ /* 0x0003e60000100800 */
[----:B-1----:R-:W-:Y:S04]  /*ddb0*/  MOV R0, R133 ;  /* 0x0000008500007202 */ /* 0x002fe80000000f00 */
[----:B------:R-:W-:-:S05]  /*ddc0*/  @P0 BRA `(.L_x_537) ;  /* 0xffffc6e000000947 */ /* 0x000fca000383ffff */
.L_x_536:
[----:B------:R-:W2:Y:S04]  /*ddd0*/  LDL.LU R4, [R1+0x80] ;  /* 0x0000800001047983 */ /* 0x000ea80000300800 */
[----:B---3--:R-:W3:Y:S01]  /*dde0*/  LDL.LU R2, [R1+0x84] ;  /* 0x0000840001027983 */ /* 0x008ee20000300800 */
[----:B------:R-:W-:-:S03]  /*ddf0*/  PLOP3.LUT P1, PT, PT, PT, PT, 0x8, 0x0 ;  /* 0x000000000000781c */ /* 0x000fc60003f2e170 */
[----:B--2---:R-:W1:Y:S04]  /*de00*/  SHFL.BFLY PT, R0, R4, 0x2, 0x1f ;  /* 0x0c401f0004007f89 */ /* 0x004e6800000e0000 */
[----:B---3--:R-:W2:Y:S01]  /*de10*/  SHFL.BFLY PT, R3, R2, 0x2, 0x1f ;  /* 0x0c401f0002037f89 */ /* 0x008ea200000e0000 */
        /* <DEDUP_REMOVED lines=82> */
[----:B------:R-:W-:Y:S02]  /*e340*/  @P2 FMUL.FTZ R4, R3, c[0x0][0x2d0] ;  /* 0x0000b40003042a20 */ /* 0x000fe40000410000 */
[----:B--2---:R-:W-:Y:S02]  /*e350*/  @P2 FMUL.FTZ R5, R5, 0.69314718246459960938 ;  /* 0x3f31721805052820 */ /* 0x004fe40000410000 */
[----:B---3--:R-:W-:Y:S02]  /*e360*/  @P0 FMUL.FTZ R3, R6, 0.69314718246459960938 ;  /* 0x3f31721806030820 */ /* 0x008fe40000410000 */
[----:B------:R-:W-:-:S02]  /*e370*/  @P0 FMUL.FTZ R2, R2, c[0x0][0x2d0] ;  /* 0x0000b40002020a20 */ /* 0x000fc40000410000 */
[C---:B----4-:R-:W-:Y:S02]  /*e380*/  FMUL.FTZ R142, R0.reuse, R142 ;  /* 0x0000008e008e7220 */ /* 0x050fe40000410000 */
        /* <DEDUP_REMOVED lines=62> */
[----:B------:R-:W-:Y:S02]  /*e770*/  FMUL.FTZ R10, R0, R131 ;  /* 0x00000083000a7220 */ /* 0x000fe40000410000 */
[----:B------:R-:W-:Y:S02]  /*e780*/  @P2 FFMA.FTZ R49, R4, R133, R5 ;  /* 0x0000008504312223 */ /* 0x000fe40000010005 */
[----:B------:R-:W-:-:S02]  /*e790*/  @P0 FFMA.FTZ R52, R2, R132, R3 ;  /* 0x0000008402340223 */ /* 0x000fc40000010003 */
.L_x_533:
[----:B------:R-:W-:Y:S05]  /*e7a0*/  @P1 BRA `(.L_x_538) ;  /* 0x00001ab000001947 */ /* 0x000fea0003800000 */
[----:B------:R-:W2:Y:S01]  /*e7b0*/  LDL R57, [R1+0xe4] ;  /* 0x0000e40001397983 */ /* 0x000ea20000100800 */
[----:B------:R-:W-:-:S02]  /*e7c0*/  F2FP.BF16.PACK_AB R50, R51, R50 ;  /* 0x000000323332723e */ /* 0x000fc400000010ff */
[----:B------:R-:W-:Y:S01]  /*e7d0*/  F2FP.BF16.PACK_AB R46, R47, R46 ;  /* 0x0000002e2f2e723e */ /* 0x000fe200000010ff */
[----:B------:R-:W1:Y:S01]  /*e7e0*/  S2R R53, SR_TID.X ;  /* 0x0000000000357919 */ /* 0x000e620000002100 */
        /* <DEDUP_REMOVED lines=14> */
[CC--:B------:R-:W-:Y:S02]  /*e8d0*/  LEA.HI R2, R51.reuse, R53.reuse, RZ, 0x2 ;  /* 0x0000003533027211 */ /* 0x0c0fe400078f10ff */
[----:B------:R-:W-:Y:S02]  /*e8e0*/  LEA.HI R47, R51, R53, RZ, 0x5 ;  /* 0x00000035332f7211 */ /* 0x000fe400078f28ff */
[----:B------:R-:W-:-:S02]  /*e8f0*/  SHF.R.S32.HI R4, RZ, 0x2, R2 ;  /* 0x00000002ff047819 */ /* 0x000fc40000011402 */
[----:B------:R-:W-:Y:S02]  /*e900*/  SHF.R.S32.HI R0, RZ, 0x1f, R2 ;  /* 0x0000001fff007819 */ /* 0x000fe40000011402 */
[----:B------:R-:W-:Y:S02]  /*e910*/  SHF.R.S32.HI R43, RZ, 0x5, R47 ;  /* 0x00000005ff2b7819 */ /* 0x000fe4000001142f */
[----:B------:R-:W-:Y:S02]  /*e920*/  LEA.HI R0, R0, R4, RZ, 0x3 ;  /* 0x0000000400007211 */ /* 0x000fe400078f18ff */
[----:B------:R-:W-:Y:S02]  /*e930*/  F2FP.BF16.PACK_AB R44, R165, R164 ;  /* 0x000000a4a52c723e */ /* 0x000fe400000010ff */
[----:B------:R-:W-:Y:S02]  /*e940*/  LOP3.LUT R0, R0, 0xfffffff8, RZ, 0xc0, !PT ;  /* 0xfffffff800007812 */ /* 0x000fe400078ec0ff */
[----:B------:R-:W-:-:S02]  /*e950*/  F2FP.BF16.PACK_AB R166, R167, R166 ;  /* 0x000000a6a7a6723e */ /* 0x000fc400000010ff */
[----:B------:R-:W-:Y:S01]  /*e960*/  F2FP.BF16.PACK_AB R41, R161, R160 ;  /* 0x000000a0a129723e */ /* 0x000fe200000010ff */
[----:B------:R-:W-:Y:S01]  /*e970*/  IMAD.IADD R4, R4, 0x1, -R0 ;  /* 0x0000000104047824 */ /* 0x000fe200078e0a00 */
[----:B------:R-:W-:Y:S02]  /*e980*/  LOP3.LUT R0, R2, 0xfffffffc, RZ, 0xc0, !PT ;  /* 0xfffffffc02007812 */ /* 0x000fe400078ec0ff */
[----:B------:R-:W-:Y:S01]  /*e990*/  F2FP.BF16.PACK_AB R162, R163, R162 ;  /* 0x000000a2a3a2723e */ /* 0x000fe200000010ff */
[C---:B------:R-:W-:Y:S01]  /*e9a0*/  IMAD.SHL.U32 R2, R4.reuse, 0x40, RZ ;  /* 0x0000004004027824 */ /* 0x040fe200078e00ff */
[----:B------:R-:W-:Y:S01]  /*e9b0*/  LOP3.LUT R3, R4, 0x1, RZ, 0xc0, !PT ;  /* 0x0000000104037812 */ /* 0x000fe200078ec0ff */
[----:B------:R-:W-:Y:S01]  /*e9c0*/  IMAD.IADD R23, R53, 0x1, -R0 ;  /* 0x0000000135177824 */ /* 0x000fe200078e0a00 */
[----:B------:R-:W-:Y:S02]  /*e9d0*/  F2FP.BF16.PACK_AB R40, R37, R14 ;  /* 0x0000000e2528723e */ /* 0x000fe400000010ff */
        /* <DEDUP_REMOVED lines=13> */
[----:B------:R-:W-:Y:S02]  /*eab0*/  F2FP.BF16.PACK_AB R36, R36, R20 ;  /* 0x000000142424723e */ /* 0x000fe400000010ff */
[C---:B------:R-:W-:Y:S02]  /*eac0*/  IADD3 R3, R0.reuse, 0x80, RZ ;  /* 0x0000008000037810 */ /* 0x040fe40007ffe0ff */
[C---:B------:R-:W-:Y:S02]  /*ead0*/  IADD3 R2, R0.reuse, 0x70, RZ ;  /* 0x0000007000027810 */ /* 0x040fe40007ffe0ff */
[----:B------:R-:W-:Y:S01]  /*eae0*/  @P0 IADD3 R2, R3, 0x10, RZ ;  /* 0x0000001003020810 */ /* 0x000fe20007ffe0ff */
[----:B------:R-:W-:Y:S01]  /*eaf0*/  IMAD.IADD R3, R0, 0x1, R4 ;  /* 0x0000000100037824 */ /* 0x000fe200078e0204 */
[----:B------:R-:W-:Y:S02]  /*eb00*/  F2FP.BF16.PACK_AB R35, R35, R21 ;  /* 0x000000152323723e */ /* 0x000fe400000010ff */
[----:B------:R-:W-:-:S02]  /*eb10*/  F2FP.BF16.PACK_AB R54, R55, R54 ;  /* 0x000000363736723e */ /* 0x000fc400000010ff */
        /* <DEDUP_REMOVED lines=34> */
[----:B----4-:R-:W-:Y:S01]  /*ed40*/  IMAD.IADD R5, R0, 0x1, R6 ;  /* 0x0000000100057824 */ /* 0x010fe200078e0206 */
        /* <DEDUP_REMOVED lines=93> */
.L_x_539:
        /* <DEDUP_REMOVED lines=150> */
.L_x_541:
[----:B--234-:R-:W-:Y:S05]  /*fc80*/  BSYNC B0 ;  /* 0x0000000000007941 */ /* 0x01cfea0003800000 */
.L_x_540:
        /* <DEDUP_REMOVED lines=30> */
.L_x_543:
[----:B------:R-:W-:Y:S05]  /*fe70*/  BSYNC B0 ;  /* 0x0000000000007941 */ /* 0x000fea0003800000 */
.L_x_542:
        /* <DEDUP_REMOVED lines=30> */
.L_x_545:
[----:B------:R-:W-:Y:S05]  /*10060*/  BSYNC B0 ;  /* 0x0000000000007941 */ /* 0x000fea0003800000 */
.L_x_544:
        /* <DEDUP_REMOVED lines=31> */
.L_x_538:
        /* <DEDUP_REMOVED lines=19> */
.L_x_546:
[----:B-1----:R-:W1:Y:S01]  /*10390*/  S2R R12, SR_TID.X ;  /* 0x00000000000c7919 */ /* 0x002e620000002100 */
[----:B------:R-:W-:Y:S01]  /*103a0*/  SHF.R.S32.HI R0, RZ, 0x1f, R8 ;  /* 0x0000001fff007819 */ /* 0x000fe20000011408 */
[----:B------:R-:W-:Y:S01]  /*103b0*/  BSSY B0, `(.L_x_547) ;  /* 0x0000028000007945 */ /* 0x000fe20003800000 */
[----:B------:R-:W-:-:S02]  /*103c0*/  SEL R10, R8, RZ, !P1 ;  /* 0x000000ff080a7207 */ /* 0x000fc40004800000 */
[----:B------:R-:W-:Y:S02]  /*103d0*/  SEL R11, R0, RZ, !P1 ;  /* 0x000000ff000b7207 */ /* 0x000fe40004800000 */
[----:B-1----:R-:W-:-:S13]  /*103e0*/  ISETP.GT.AND P0, PT, R12, 0x7f, PT ;  /* 0x0000007f0c00780c */ /* 0x002fda0003f04270 */
        /* <DEDUP_REMOVED lines=36> */
.L_x_548:
[----:B------:R-:W-:Y:S05]  /*10630*/  BSYNC B0 ;  /* 0x0000000000007941 */ /* 0x000fea0003800000 */
.L_x_547:
        /* <DEDUP_REMOVED lines=73> */
.L_x_550:
[----:B------:R-:W-:Y:S05]  /*10ad0*/  BSYNC B0 ;  /* 0x0000000000007941 */ /* 0x000fea0003800000 */
.L_x_549:
        /* <DEDUP_REMOVED lines=27> */
.L_x_552:
[----:B------:R-:W-:Y:S05]  /*10c90*/  BSYNC B0 ;  /* 0x0000000000007941 */ /* 0x000fea0003800000 */
.L_x_551:
        /* <DEDUP_REMOVED lines=27> */
.L_x_554:
[----:B------:R-:W-:Y:S05]  /*10e50*/  BSYNC B0 ;  /* 0x0000000000007941 */ /* 0x000fea0003800000 */
.L_x_553:
        /* <DEDUP_REMOVED lines=28> */
.L_x_555:
        /* <DEDUP_REMOVED lines=14> */
.L_x_1537:


//--------------------- .text._ZN7cutlass13device_kernelIN5flash19enable_sm80_to_sm89INS1_16FlashAttnFwdSm80INS1_25CollectiveMainloopFwdSm80ILi8ELi1ELb0EN4cute5tupleIJNS5_1CILi128EEENS7_ILi32EEENS7_ILi256EEEEEELi256ENS_10bfloat16_tEfNS_4arch4Sm80ELb1ELb0ELb1ELb1ELb0ELb1ELb1ELb0EEENS1_21CollectiveEpilogueFwdINS6_IJS8_SA_S9_EEENS6_IJNS7_ILi1EEESI_SI_EEESC_SE_Li256ELb1ELb1ELb0ELb0EEENS1_19SingleTileSchedulerILb1ELb0ELb1ELi128EEEEEEEEEvNT_6ParamsE --------------------------
	.section	.text._ZN7cutlass13device_kernelIN5flash19enable_sm80_to_sm89INS1_16FlashAttnFwdSm80INS1_25CollectiveMainloopFwdSm80ILi8ELi1ELb0EN4cute5tupleIJNS5_1CILi128EEENS7_ILi32EEENS7_ILi256EEEEEELi256ENS_10bfloat16_tEfNS_4arch4Sm80ELb1ELb0ELb1ELb1ELb0ELb1ELb1ELb0EEENS1_21CollectiveEpilogueFwdINS6_IJS8_SA_S9_EEENS6_IJNS7_ILi1EEESI_SI_EEESC_SE_Li256ELb1ELb1ELb0ELb0EEENS1_19SingleTileSchedulerILb1ELb0ELb1ELi128EEEEEEEEEvNT_6ParamsE,"ax",@progbits
	.sectioninfo	@"SHI_REGISTERS=251"
	.align	128
.text._ZN7cutlass13device_kernelIN5flash19enable_sm80_to_sm89INS1_16FlashAttnFwdSm80INS1_25CollectiveMainloopFwdSm80ILi8ELi1ELb0EN4cute5tupleIJNS5_1CILi128EEENS7_ILi32EEENS7_ILi256EEEEEELi256ENS_10bfloat16_tEfNS_4arch4Sm80ELb1ELb0ELb1ELb1ELb0ELb1ELb1ELb0EEENS1_21CollectiveEpilogueFwdINS6_IJS8_SA_S9_EEENS6_IJNS7_ILi1EEESI_SI_EEESC_SE_Li256ELb1ELb1ELb0ELb0EEENS1_19SingleTileSchedulerILb1ELb0ELb1ELi128EEEEEEEEEvNT_6ParamsE:
        .type           _ZN7cutlass13device_kernelIN5flash19enable_sm80_to_sm89INS1_16FlashAttnFwdSm80INS1_25CollectiveMainloopFwdSm80ILi8ELi1ELb0EN4cute5tupleIJNS5_1CILi128EEENS7_ILi32EEENS7_ILi256EEEEEELi256ENS_10bfloat16_tEfNS_4arch4Sm80ELb1ELb0ELb1ELb1ELb0ELb1ELb1ELb0EEENS1_21CollectiveEpilogueFwdINS6_IJS8_SA_S9_EEENS6_IJNS7_ILi1EEESI_SI_EEESC_SE_Li256ELb1ELb1ELb0ELb0EEENS1_19SingleTileSchedulerILb1ELb0ELb1ELi128EEEEEEEEEvNT_6ParamsE,@function
        .size           _ZN7cutlass13device_kernelIN5flash19enable_sm80_to_sm89INS1_16FlashAttnFwdSm80INS1_25CollectiveMainloopFwdSm80ILi8ELi1ELb0EN4cute5tupleIJNS5_1CILi128EEENS7_ILi32EEENS7_ILi256EEEEEELi256ENS_10bfloat16_tEfNS_4arch4Sm80ELb1ELb0ELb1ELb1ELb0ELb1ELb1ELb0EEENS1_21CollectiveEpilogueFwdINS6_IJS8_SA_S9_EEENS6_IJNS7_ILi1EEESI_SI_EEESC_SE_Li256ELb1ELb1ELb0ELb0EEENS1_19SingleTileSchedulerILb1ELb0ELb1ELi128EEEEEEEEEvNT_6ParamsE,(.L_x_1538 - _ZN7cutlass13device_kernelIN5flash19enable_sm80_to_sm89INS1_16FlashAttnFwdSm80INS1_25CollectiveMainloopFwdSm80ILi8ELi1ELb0EN4cute5tupleIJNS5_1CILi128EEENS7_ILi32EEENS7_ILi256EEEEEELi256ENS_10bfloat16_tEfNS_4arch4Sm80ELb1ELb0ELb1ELb1ELb0ELb1ELb1ELb0EEENS1_21CollectiveEpilogueFwdINS6_IJS8_SA_S9_EEENS6_IJNS7_ILi1EEESI_SI_EEESC_SE_Li256ELb1ELb1ELb0ELb0EEENS1_19SingleTileSchedulerILb1ELb0ELb1ELi128EEEEEEEEEvNT_6ParamsE)
        .other          _ZN7cutlass13device_kernelIN5flash19enable_sm80_to_sm89INS1_16FlashAttnFwdSm80INS1_25CollectiveMainloopFwdSm80ILi8ELi1ELb0EN4cute5tupleIJNS5_1CILi128EEENS7_ILi32EEENS7_ILi256EEEEEELi256ENS_10bfloat16_tEfNS_4arch4Sm80ELb1ELb0ELb1ELb1ELb0ELb1ELb1ELb0EEENS1_21CollectiveEpilogueFwdINS6_IJS8_SA_S9_EEENS6_IJNS7_ILi1EEESI_SI_EEESC_SE_Li256ELb1ELb1ELb0ELb0EEENS1_19SingleTileSchedulerILb1ELb0ELb1ELi128EEEEEEEEEvNT_6ParamsE,@"STO_CUDA_ENTRY STV_DEFAULT"
_ZN7cutlass13device_kernelIN5flash19enable_sm80_to_sm89INS1_16FlashAttnFwdSm80INS1_25CollectiveMainloopFwdSm80ILi8ELi1ELb0EN4cute5tupleIJNS5_1CILi128EEENS7_ILi32EEENS7_ILi256EEEEEELi256ENS_10bfloat16_tEfNS_4arch4Sm80ELb1ELb0ELb1ELb1ELb0ELb1ELb1ELb0EEENS1_21CollectiveEpilogueFwdINS6_IJS8_SA_S9_EEENS6_IJNS7_ILi1EEESI_SI_EEESC_SE_Li256ELb1ELb1ELb0ELb0EEENS1_19SingleTileSchedulerILb1ELb0ELb1ELi128EEEEEEEEEvNT_6ParamsE:
[----:B------:R-:W-:Y:S02]  /*0000*/  MOV R1, c[0x0][0x28] ;  /* 0x00000a0000017a02 */ /* 0x000fe40000000f00 */
[----:B------:R-:W1:Y:S01]  /*0010*/  S2R R54, SR_TID.X ;  /* 0x0000000000367919 */ /* 0x000e620000002100 */
[----:B------:R-:W2:Y:S01]  /*0020*/  S2UR UR4, SR_CTAID.X ;  /* 0x00000000000479c3 */ /* 0x000ea20000002500 */
[----:B------:R-:W-:Y:S02]  /*0030*/  ULDC.64 UR8, c[0x0][0x118] ;  /* 0x0000460000087ab9 */ /* 0x000fe40000000a00 */
[----:B------:R-:W3:Y:S01]  /*0040*/  S2R R216, SR_CTAID.Z ;  /* 0x0000000000d87919 */ /* 0x000ee20000002700 */
[----:B-1----:R-:W-:-:S06]  /*0050*/  SHF.R.U32.HI R0, RZ, 0x5, R54 ;  /* 0x00000005ff007819 */ /* 0x002fcc0000011636 */
[----:B------:R-:W1:Y:S02]  /*0060*/  SHFL.IDX PT, R0, R0, RZ, 0x1f ;  /* 0x00001fff00007589 */ /* 0x000e6400000e0000 */
[----:B-1----:R-:W-:Y:S02]  /*0070*/  ISETP.NE.AND P0, PT, R0, RZ, PT ;  /* 0x000000ff0000720c */ /* 0x002fe40003f05270 */
[----:B------:R-:W-:-:S05]  /*0080*/  MOV R0, 0x4 ;  /* 0x0000000400007802 */ /* 0x000fca0000000f00 */
[----:B---3--:R-:W-:-:S06]  /*0090*/  IMAD.WIDE R2, R216, R0, c[0x0][0x568] ;  /* 0x00015a00d8027625 */ /* 0x008fcc00078e0200 */
[----:B--2---:R-:W-:Y:S05]  /*00a0*/  @!P0 BRA `(.L_x_556) ;  /* 0x0000014000008947 */ /* 0x004fea0003800000 */
[----:B------:R-:W-:-:S04]  /*00b0*/  ISETP.NE.U32.AND P0, PT, RZ, c[0x0][0x568], PT ;  /* 0x00015a00ff007a0c */ /* 0x000fc80003f05070 */
[----:B------:R-:W-:-:S13]  /*00c0*/  ISETP.NE.AND.EX P0, PT, RZ, c[0x0][0x56c], PT, P0 ;  /* 0x00015b00ff007a0c */ /* 0x000fda0003f05300 */
[----:B------:R-:W-:Y:S05]  /*00d0*/  @!P0 BRA `(.L_x_557) ;  /* 0x0000002000008947 */ /* 0x000fea0003800000 */
[----:B------:R1:W5:Y:S01]  /*00e0*/  LDG.E R2, [R2.64] ;  /* 0x0000000802027981 */ /* 0x000362000c1e1900 */
[----:B------:R-:W-:Y:S05]  /*00f0*/  BRA `(.L_x_558) ;  /* 0x0000009000007947 */ /* 0x000fea0003800000 */
.L_x_557:
        /* <DEDUP_REMOVED lines=8> */
.L_x_559:
[----:B------:R-:W-:-:S04]  /*0180*/  MOV R2, c[0x0][0x54c] ;  /* 0x0001530000027a02 */ /* 0x000fc80000000f00 */
.L_x_558:
[----:B------:R-:W-:Y:S01]  /*0190*/  USHF.L.U32 UR4, UR4, 0x7, URZ ;  /* 0x0000000704047899 */ /* 0x000fe2000800063f */
[----:B-----5:R-:W-:-:S05]  /*01a0*/  IMAD R2, R2, c[0x0][0x548], RZ ;  /* 0x0001520002027a24 */ /* 0x020fca00078e02ff */
[----:B------:R-:W-:-:S04]  /*01b0*/  MOV R5, UR4 ;  /* 0x0000000400057c02 */ /* 0x000fc80008000f00 */
[----:B------:R-:W-:-:S04]  /*01c0*/  ISETP.GE.AND P0, PT, R5, R2, PT ;  /* 0x000000020500720c */ /* 0x000fc80003f06270 */
[----:B------:R-:W-:Y:S01]  /*01d0*/  SEL R216, R216, 0xffffffff, !P0 ;  /* 0xffffffffd8d87807 */ /* 0x000fe20004000000 */
[----:B------:R-:W-:Y:S05]  /*01e0*/  BRA `(.L_x_560) ;  /* 0x0000013000007947 */ /* 0x000fea0003800000 */
.L_x_556:
[----:B------:R-:W-:-:S04]  /*01f0*/  ISETP.NE.U32.AND P0, PT, RZ, c[0x0][0x568], PT ;  /* 0x00015a00ff007a0c */ /* 0x000fc80003f05070 */
[----:B------:R-:W-:-:S13]  /*0200*/  ISETP.NE.AND.EX P0, PT, RZ, c[0x0][0x56c], PT, P0 ;  /* 0x00015b00ff007a0c */ /* 0x000fda0003f05300 */
[----:B------:R-:W-:Y:S05]  /*0210*/  @!P0 BRA `(.L_x_561) ;  /* 0x0000002000008947 */ /* 0x000fea0003800000 */
[----:B------:R1:W5:Y:S01]  /*0220*/  LDG.E R2, [R2.64] ;  /* 0x0000000802027981 */ /* 0x000362000c1e1900 */
[----:B------:R-:W-:Y:S05]  /*0230*/  BRA `(.L_x_562) ;  /* 0x0000009000007947 */ /* 0x000fea0003800000 */
.L_x_561:
        /* <DEDUP_REMOVED lines=8> */
.L_x_563:
[----:B------:R-:W-:-:S04]  /*02c0*/  MOV R2, c[0x0][0x54c] ;  /* 0x0001530000027a02 */ /* 0x000fc80000000f00 */
.L_x_562:
[----:B------:R-:W-:Y:S01]  /*02d0*/  USHF.L.U32 UR4, UR4, 0x7, URZ ;  /* 0x0000000704047899 */ /* 0x000fe2000800063f */
[----:B-----5:R-:W-:-:S05]  /*02e0*/  IMAD R2, R2, c[0x0][0x548], RZ ;  /* 0x0001520002027a24 */ /* 0x020fca00078e02ff */
[----:B------:R-:W-:-:S04]  /*02f0*/  MOV R5, UR4 ;  /* 0x0000000400057c02 */ /* 0x000fc80008000f00 */
[----:B------:R-:W-:-:S04]  /*0300*/  ISETP.GE.AND P0, PT, R5, R2, PT ;  /* 0x000000020500720c */ /* 0x000fc80003f06270 */
[----:B------:R-:W-:-:S04]  /*0310*/  SEL R216, R216, 0xffffffff, !P0 ;  /* 0xffffffffd8d87807 */ /* 0x000fc80004000000 */
.L_x_560:
        /* <DEDUP_REMOVED lines=11> */
[----:B-1----:R-:W-:Y:S01]  /*03d0*/  IMAD.WIDE R2, R216, R0, c[0x0][0x348] ;  /* 0x0000d200d8027625 */ /* 0x002fe200078e0200 */
        /* <DEDUP_REMOVED lines=14> */
[----:B------:R-:W2:Y:S01]  /*04c0*/  S2R R215, SR_CTAID.Y ;  /* 0x0000000000d77919 */ /* 0x000ea20000002600 */
[----:B------:R-:W-:-:S02]  /*04d0*/  IMAD.MOV.U32 R4, RZ, RZ, c[0x0][0x1d0] ;  /* 0x00007400ff047624 */ /* 0x000fc400078e00ff */
[----:B------:R-:W-:Y:S01]  /*04e0*/  IMAD.MOV.U32 R108, RZ, RZ, c[0x0][0x228] ;  /* 0x00008a00ff6c7624 */ /* 0x000fe200078e00ff */
[----:B--2---:R-:W-:Y:S01]  /*04f0*/  SHF.R.S32.HI R87, RZ, 0x1f, R215 ;  /* 0x0000001fff577819 */ /* 0x004fe200000114d7 */
[----:B------:R-:W-:Y:S05]  /*0500*/  @P0 BRA `(.L_x_564) ;  /* 0x0000004000000947 */ /* 0x000fea0003800000 */
[----:B-1----:R-:W-:Y:S05]  /*0510*/  @!P1 BRA `(.L_x_564) ;  /* 0x0000003000009947 */ /* 0x002fea0003800000 */
[----:B-----5:R1:W2:Y:S04]  /*0520*/  LDG.E R227, [R2.64] ;  /* 0x0000000802e37981 */ /* 0x0202a8000c1e1900 */
[----:B-1----:R-:W2:Y:S02]  /*0530*/  LDG.E R2, [R2.64+0x4] ;  /* 0x0000040802027981 */ /* 0x002ea4000c1e1900 */
[----:B--2---:R-:W-:Y:S02]  /*0540*/  IADD3 R227, -R227, R2, RZ ;  /* 0x00000002e3e37210 */ /* 0x004fe40007ffe1ff */
.L_x_564:
[----:B-1----:R-:W-:-:S04]  /*0550*/  ISETP.NE.U32.AND P0, PT, RZ, c[0x0][0x368], PT ;  /* 0x0000da00ff007a0c */ /* 0x002fc80003f05070 */
[----:B------:R-:W-:-:S13]  /*0560*/  ISETP.NE.AND.EX P0, PT, RZ, c[0x0][0x36c], PT, P0 ;  /* 0x0000db00ff007a0c */ /* 0x000fda0003f05300 */
[----:B------:R-:W-:Y:S05]  /*0570*/  @!P0 BRA `(.L_x_565) ;  /* 0x0000003000008947 */ /* 0x000fea0003800000 */
[----:B------:R-:W-:-:S05]  /*0580*/  IMAD.WIDE R2, R216, R0, c[0x0][0x368] ;  /* 0x0000da00d8027625 */ /* 0x000fca00078e0200 */
[----:B------:R1:W5:Y:S01]  /*0590*/  LDG.E R4, [R2.64] ;  /* 0x0000000802047981 */ /* 0x000362000c1e1900 */
[----:B------:R-:W-:Y:S05]  /*05a0*/  BRA `(.L_x_566) ;  /* 0x0000004000007947 */ /* 0x000fea0003800000 */
.L_x_565:
[----:B------:R-:W-:Y:S05]  /*05b0*/  @!P5 BRA `(.L_x_566) ;  /* 0x000000300000d947 */ /* 0x000fea0003800000 */
[----:B------:R1:W2:Y:S04]  /*05c0*/  LDG.E R4, [R8.64] ;  /* 0x0000000808047981 */ /* 0x0002a8000c1e1900 */
[----:B-1----:R-:W2:Y:S02]  /*05d0*/  LDG.E R8, [R8.64+0x4] ;  /* 0x0000040808087981 */ /* 0x002ea4000c1e1900 */
[----:B--2---:R-:W-:Y:S02]  /*05e0*/  IADD3 R4, -R4, R8, RZ ;  /* 0x0000000804047210 */ /* 0x004fe40007ffe1ff */
.L_x_566:
[----:B-1----:R1:W2:Y:S04]  /*05f0*/  @P4 LDG.E R2, [R6.64] ;  /* 0x0000000806024981 */ /* 0x0022a8000c1e1900 */
[----:B------:R1:W2:Y:S01]  /*0600*/  @P4 LDG.E R3, [R6.64+0x4] ;  /* 0x0000040806034981 */ /* 0x0002a2000c1e1900 */
[----:B------:R-:W-:Y:S01]  /*0610*/  ISETP.NE.U32.AND P0, PT, RZ, c[0x0][0x378], PT ;  /* 0x0000de00ff007a0c */ /* 0x000fe20003f05070 */
[----:B-----5:R-:W-:-:S03]  /*0620*/  IMAD.MOV.U32 R55, RZ, RZ, R4 ;  /* 0x000000ffff377224 */ /* 0x020fc600078e0004 */
[----:B------:R-:W-:Y:S01]  /*0630*/  ISETP.NE.AND.EX P0, PT, RZ, c[0x0][0x37c], PT, P0 ;  /* 0x0000df00ff007a0c */ /* 0x000fe20003f05300 */
[----:B------:R-:W-:Y:S02]  /*0640*/  IMAD.MOV.U32 R226, RZ, RZ, c[0x0][0x2c4] ;  /* 0x0000b100ffe27624 */ /* 0x000fe400078e00ff */
[----:B------:R-:W-:-:S10]  /*0650*/  IMAD.MOV.U32 R149, RZ, RZ, R5 ;  /* 0x000000ffff957224 */ /* 0x000fd400078e0005 */
[----:B-1----:R-:W-:-:S05]  /*0660*/  @P0 IMAD.WIDE R6, R216, R0, c[0x0][0x378] ;  /* 0x0000de00d8060625 */ /* 0x002fca00078e0200 */
[----:B------:R1:W5:Y:S01]  /*0670*/  @P0 LDG.E R55, [R6.64] ;  /* 0x0000000806370981 */ /* 0x000362000c1e1900 */
[----:B------:R-:W-:Y:S02]  /*0680*/  ISETP.NE.AND P0, PT, R226, 0x1, PT ;  /* 0x00000001e200780c */ /* 0x000fe40003f05270 */
[----:B------:R-:W-:Y:S01]  /*0690*/  IADD3 R5, R5, 0x7f, RZ ;  /* 0x0000007f05057810 */ /* 0x000fe20007ffe0ff */
[----:B--2---:R-:W-:-:S10]  /*06a0*/  @P4 IMAD.IADD R108, R3, 0x1, -R2 ;  /* 0x00000001036c4824 */ /* 0x004fd400078e0a02 */
[----:B------:R-:W-:Y:S01]  /*06b0*/  @P0 IADD3 R3, R149, 0x7f, RZ ;  /* 0x0000007f95030810 */ /* 0x000fe20007ffe0ff */
[----:B------:R-:W-:-:S04]  /*06c0*/  IMAD.IADD R2, R4, 0x1, -R106 ;  /* 0x0000000104027824 */ /* 0x000fc800078e0a6a */
[----:B------:R-:W-:Y:S02]  /*06d0*/  IMAD.IADD R220, R2, 0x1, R108 ;  /* 0x0000000102dc7824 */ /* 0x000fe400078e026c */
[----:B------:R-:W-:-:S03]  /*06e0*/  @P0 IMAD.HI.U32 R3, R3, c[0x0][0x2c8], RZ ;  /* 0x0000b20003030a27 */ /* 0x000fc600078e00ff */
[C---:B------:R-:W-:Y:S02]  /*06f0*/  IADD3 R72, R220.reuse, 0x20, -R227 ;  /* 0x00000020dc487810 */ /* 0x040fe40007ffe8e3 */
[----:B------:R-:W-:Y:S02]  /*0700*/  @P0 SHF.R.U32.HI R5, RZ, c[0x0][0x2cc], R3 ;  /* 0x0000b300ff050a19 */ /* 0x000fe40000011603 */
[----:B-1----:R-:W-:-:S03]  /*0710*/  IADD3 R7, R220, 0x1f, RZ ;  /* 0x0000001fdc077810 */ /* 0x002fc60007ffe0ff */
[----:B------:R-:W-:Y:S01]  /*0720*/  IMAD.IADD R5, R72, 0x1, R5 ;  /* 0x0000000148057824 */ /* 0x000fe200078e0205 */
[----:B------:R-:W-:-:S04]  /*0730*/  SHF.R.S32.HI R6, RZ, 0x1f, R7 ;  /* 0x0000001fff067819 */ /* 0x000fc80000011407 */
[----:B------:R-:W-:Y:S02]  /*0740*/  SHF.R.S32.HI R3, RZ, 0x1f, R5 ;  /* 0x0000001fff037819 */ /* 0x000fe40000011405 */
[----:B------:R-:W-:Y:S02]  /*0750*/  LEA.HI R6, R6, R7, RZ, 0x5 ;  /* 0x0000000706067211 */ /* 0x000fe400078f28ff */
[----:B------:R-:W-:Y:S02]  /*0760*/  LEA.HI R3, R3, R5, RZ, 0x5 ;  /* 0x0000000503037211 */ /* 0x000fe400078f28ff */
[----:B------:R-:W-:Y:S02]  /*0770*/  SHF.R.S32.HI R73, RZ, 0x5, R6 ;  /* 0x00000005ff497819 */ /* 0x000fe40000011406 */
[----:B------:R-:W-:-:S04]  /*0780*/  SHF.R.S32.HI R3, RZ, 0x5, R3 ;  /* 0x00000005ff037819 */ /* 0x000fc80000011403 */
[----:B------:R-:W-:Y:S01]  /*0790*/  IMNMX R5, R73, R3, PT ;  /* 0x0000000349057217 */ /* 0x000fe20003800200 */
[----:B------:R-:W-:-:S04]  /*07a0*/  IMAD.MOV R3, RZ, RZ, -R2 ;  /* 0x000000ffff037224 */ /* 0x000fc800078e0a02 */
[----:B------:R-:W-:Y:S01]  /*07b0*/  IMAD R2, R5, 0x20, -R2 ;  /* 0x0000002005027824 */ /* 0x000fe200078e0a02 */
[----:B------:R-:W-:-:S04]  /*07c0*/  IMNMX R3, RZ, R3, !PT ;  /* 0x00000003ff037217 */ /* 0x000fc80007800200 */
[----:B------:R-:W-:Y:S02]  /*07d0*/  IMNMX R2, R2, R108, PT ;  /* 0x0000006c02027217 */ /* 0x000fe40003800200 */
[----:B------:R-:W-:Y:S02]  /*07e0*/  SHF.R.U32.HI R71, RZ, 0x5, R3 ;  /* 0x00000005ff477819 */ /* 0x000fe40000011603 */
[----:B------:R-:W-:-:S03]  /*07f0*/  ISETP.GT.AND P0, PT, R2, R3, PT ;  /* 0x000000030200720c */ /* 0x000fc60003f04270 */
[----:B------:R-:W-:-:S10]  /*0800*/  IMAD.MOV.U32 R3, RZ, RZ, R71 ;  /* 0x000000ffff037224 */ /* 0x000fd400078e0047 */
[----:B------:R-:W-:-:S04]  /*0810*/  @P0 IADD3 R5, R2, 0x1f, RZ ;  /* 0x0000001f02050810 */ /* 0x000fc80007ffe0ff */
[----:B------:R-:W-:-:S04]  /*0820*/  @P0 SHF.R.S32.HI R2, RZ, 0x1f, R5 ;  /* 0x0000001fff020819 */ /* 0x000fc80000011405 */
[----:B------:R-:W-:-:S04]  /*0830*/  @P0 LEA.HI R2, R2, R5, RZ, 0x5 ;  /* 0x0000000502020211 */ /* 0x000fc800078f28ff */
[----:B------:R-:W-:-:S04]  /*0840*/  @P0 SHF.R.S32.HI R3, RZ, 0x5, R2 ;  /* 0x00000005ff030819 */ /* 0x000fc80000011402 */
[----:B------:R-:W-:-:S13]  /*0850*/  ISETP.GT.AND P0, PT, R3, R71, PT ;  /* 0x000000470300720c */ /* 0x000fda0003f04270 */
[----:B------:R-:W-:Y:S05]  /*0860*/  @!P0 BRA `(.L_x_567) ;  /* 0x00003b1000008947 */ /* 0x000fea0003800000 */
[----:B------:R-:W-:-:S04]  /*0870*/  ISETP.NE.U32.AND P2, PT, RZ, c[0x0][0x340], PT ;  /* 0x0000d000ff007a0c */ /* 0x000fc80003f45070 */
[----:B------:R-:W-:-:S13]  /*0880*/  ISETP.NE.AND.EX P2, PT, RZ, c[0x0][0x344], PT, P2 ;  /* 0x0000d100ff007a0c */ /* 0x000fda0003f45320 */
[----:B------:R-:W-:-:S05]  /*0890*/  @P2 IMAD.WIDE R6, R216, R0, c[0x0][0x340] ;  /* 0x0000d000d8062625 */ /* 0x000fca00078e0200 */
[----:B------:R1:W2:Y:S01]  /*08a0*/  @P2 LDG.E R0, [R6.64] ;  /* 0x0000000806002981 */ /* 0x0002a2000c1e1900 */
[----:B------:R-:W-:Y:S01]  /*08b0*/  SHF.R.S32.HI R2, RZ, 0x1f, R54 ;  /* 0x0000001fff027819 */ /* 0x000fe20000011436 */
[----:B------:R-:W-:Y:S01]  /*08c0*/  IMAD.IADD R65, R105, 0x1, R4 ;  /* 0x0000000169417824 */ /* 0x000fe200078e0204 */
[----:B------:R-:W-:Y:S01]  /*08d0*/  IADD3 R100, R3, -0x1, RZ ;  /* 0xffffffff03647810 */ /* 0x000fe20007ffe0ff */
[----:B------:R-:W-:Y:S01]  /*08e0*/  IMAD R124, R87, c[0x0][0x1e8], RZ ;  /* 0x00007a00577c7a24 */ /* 0x000fe200078e02ff */
[----:B------:R-:W-:Y:S01]  /*08f0*/  LEA.HI R14, R2, R54, RZ, 0x3 ;  /* 0x00000036020e7211 */ /* 0x000fe200078f18ff */
[----:B------:R-:W-:Y:S01]  /*0900*/  IMAD.WIDE.U32 R10, R65, c[0x0][0x1e0], RZ ;  /* 0x00007800410a7a25 */ /* 0x000fe200078e00ff */
[----:B------:R-:W-:Y:S01]  /*0910*/  SHF.R.S32.HI R64, RZ, 0x1f, R65 ;  /* 0x0000001fff407819 */ /* 0x000fe20000011441 */
[----:B------:R-:W-:Y:S01]  /*0920*/  BSSY B0, `(.L_x_568) ;  /* 0x0000069000007945 */ /* 0x000fe20003800000 */
[----:B------:R-:W-:Y:S01]  /*0930*/  SHF.R.S32.HI R104, RZ, 0x3, R14 ;  /* 0x00000003ff687819 */ /* 0x000fe2000001140e */
[----:B------:R-:W-:Y:S01]  /*0940*/  IMAD R122, R87, c[0x0][0x240], RZ ;  /* 0x00009000577a7a24 */ /* 0x000fe200078e02ff */
[----:B------:R-:W-:Y:S01]  /*0950*/  LOP3.LUT R14, R14, 0xfffffff8, RZ, 0xc0, !PT ;  /* 0xfffffff80e0e7812 */ /* 0x000fe200078ec0ff */
[----:B------:R-:W-:Y:S01]  /*0960*/  IMAD R8, R64, c[0x0][0x1e0], RZ ;  /* 0x0000780040087a24 */ /* 0x000fe200078e02ff */
[----:B------:R-:W-:Y:S01]  /*0970*/  SHF.R.S32.HI R110, RZ, 0x1f, R104 ;  /* 0x0000001fff6e7819 */ /* 0x000fe20000011468 */
[C---:B------:R-:W-:Y:S01]  /*0980*/  IMAD.SHL.U32 R88, R104.reuse, 0x40, RZ ;  /* 0x0000004068587824 */ /* 0x040fe200078e00ff */
[----:B------:R-:W-:Y:S01]  /*0990*/  IADD3 R69, P0, R104, R68, RZ ;  /* 0x0000004468457210 */ /* 0x000fe20007f1e0ff */
[----:B------:R-:W-:Y:S01]  /*09a0*/  IMAD.IADD R14, R54, 0x1, -R14 ;  /* 0x00000001360e7824 */ /* 0x000fe200078e0a0e */
[----:B------:R-:W-:Y:S01]  /*09b0*/  IADD3 R67, -R104, R108, RZ ;  /* 0x0000006c68437210 */ /* 0x000fe20007ffe1ff */
[----:B------:R-:W-:Y:S01]  /*09c0*/  IMAD R8, R65, c[0x0][0x1e4], R8 ;  /* 0x0000790041087a24 */ /* 0x000fe200078e0208 */
[----:B------:R-:W-:Y:S01]  /*09d0*/  LEA.HI.X.SX32 R68, R68, R110, 0x1, P0 ;  /* 0x0000006e44447211 */ /* 0x000fe200000f0eff */
[C---:B------:R-:W-:Y:S01]  /*09e0*/  IMAD.SHL.U32 R16, R14.reuse, 0x8, RZ ;  /* 0x000000080e107824 */ /* 0x040fe200078e00ff */
[----:B------:R-:W-:Y:S01]  /*09f0*/  SHF.R.S32.HI R66, RZ, 0x1f, R216 ;  /* 0x0000001fff427819 */ /* 0x000fe200000114d8 */
[----:B------:R-:W-:Y:S01]  /*0a00*/  IMAD.SHL.U32 R14, R14, 0x4, RZ ;  /* 0x000000040e0e7824 */ /* 0x000fe200078e00ff */
[----:B------:R-:W-:Y:S01]  /*0a10*/  LEA.HI R2, R2, R54, RZ, 0x6 ;  /* 0x0000003602027211 */ /* 0x000fe200078f30ff */
[----:B------:R-:W-:Y:S01]  /*0a20*/  IMAD.IADD R9, R11, 0x1, R8 ;  /* 0x000000010b097824 */ /* 0x000fe200078e0208 */
[----:B------:R-:W-:Y:S01]  /*0a30*/  SHF.R.S32.HI R17, RZ, 0x1f, R16 ;  /* 0x0000001fff117819 */ /* 0x000fe20000011410 */
[----:B-1----:R-:W-:Y:S01]  /*0a40*/  IMAD R6, R68, c[0x0][0x238], RZ ;  /* 0x00008e0044067a24 */ /* 0x002fe200078e02ff */
[----:B------:R-:W-:Y:S01]  /*0a50*/  IADD3 R12, R14, 0x40, RZ ;  /* 0x000000400e0c7810 */ /* 0x000fe20007ffe0ff */
[----:B------:R-:W-:Y:S01]  /*0a60*/  IMAD R3, R100, -0x20, R67 ;  /* 0xffffffe064037824 */ /* 0x000fe200078e0243 */
[C---:B------:R-:W-:Y:S01]  /*0a70*/  ISETP.GE.AND P1, PT, R16.reuse, c[0x0][0x1d4], PT ;  /* 0x0000750010007a0c */ /* 0x040fe20003f26270 */
[C---:B------:R-:W-:Y:S01]  /*0a80*/  IMAD R6, R69.reuse, c[0x0][0x23c], R6 ;  /* 0x00008f0045067a24 */ /* 0x040fe200078e0206 */
[----:B------:R-:W-:Y:S01]  /*0a90*/  IADD3 R103, R16, 0x80, RZ ;  /* 0x0000008010677810 */ /* 0x000fe20007ffe0ff */
[----:B------:R-:W-:Y:S01]  /*0aa0*/  IMAD.IADD R11, R14, 0x1, R12 ;  /* 0x000000010e0b7824 */ /* 0x000fe200078e020c */
[----:B------:R-:W-:Y:S01]  /*0ab0*/  IADD3 R102, R16, 0xc0, RZ ;  /* 0x000000c010667810 */ /* 0x000fe20007ffe0ff */
[----:B------:R-:W-:Y:S01]  /*0ac0*/  IMAD.WIDE.U32 R4, R69, c[0x0][0x238], R16 ;  /* 0x00008e0045047a25 */ /* 0x000fe200078e0010 */
[----:B------:R-:W-:-:S02]  /*0ad0*/  ISETP.GT.AND P3, PT, R3, RZ, PT ;  /* 0x000000ff0300720c */ /* 0x000fc40003f64270 */
[----:B------:R-:W-:Y:S01]  /*0ae0*/  ISETP.GE.AND P0, PT, R11, c[0x0][0x1d4], PT ;  /* 0x000075000b007a0c */ /* 0x000fe20003f06270 */
[----:B------:R-:W-:Y:S01]  /*0af0*/  IMAD.MOV.U32 R8, RZ, RZ, R10 ;  /* 0x000000ffff087224 */ /* 0x000fe200078e000a */
[----:B------:R-:W-:Y:S01]  /*0b00*/  IADD3 R7, R5, R6, RZ ;  /* 0x0000000605077210 */ /* 0x000fe20007ffe0ff */
[----:B------:R-:W-:Y:S01]  /*0b10*/  IMAD.MOV.U32 R6, RZ, RZ, R4 ;  /* 0x000000ffff067224 */ /* 0x000fe200078e0004 */
[----:B------:R-:W-:Y:S01]  /*0b20*/  SEL R4, RZ, 0xffffffff, P0 ;  /* 0xffffffffff047807 */ /* 0x000fe20000000000 */
[C---:B------:R-:W-:Y:S01]  /*0b30*/  IMAD R124, R215.reuse, c[0x0][0x1ec], R124 ;  /* 0x00007b00d77c7a24 */ /* 0x040fe200078e027c */
[----:B------:R-:W-:Y:S01]  /*0b40*/  SEL R3, RZ, 0x1, P1 ;  /* 0x00000001ff037807 */ /* 0x000fe20000800000 */
[----:B------:R-:W-:Y:S01]  /*0b50*/  IMAD R122, R215, c[0x0][0x244], R122 ;  /* 0x00009100d77a7a24 */ /* 0x000fe200078e027a */
[----:B------:R-:W-:Y:S01]  /*0b60*/  ISETP.GE.AND P1, PT, R103, c[0x0][0x1d4], PT ;  /* 0x0000750067007a0c */ /* 0x000fe20003f26270 */
[----:B------:R-:W-:Y:S01]  /*0b70*/  IMAD.SHL.U32 R4, R4, 0x2, RZ ;  /* 0x0000000204047824 */ /* 0x000fe200078e00ff */
[----:B------:R-:W-:Y:S01]  /*0b80*/  ISETP.GE.AND P0, PT, R102, c[0x0][0x1d4], PT ;  /* 0x0000750066007a0c */ /* 0x000fe20003f06270 */
[----:B------:R-:W-:Y:S01]  /*0b90*/  IMAD.WIDE.U32 R8, R215, c[0x0][0x1e8], R8 ;  /* 0x00007a00d7087a25 */ /* 0x000fe200078e0008 */
[----:B------:R-:W-:-:S02]  /*0ba0*/  LOP3.LUT R88, R88, 0x1c0, RZ, 0xc0, !PT ;  /* 0x000001c058587812 */ /* 0x000fc400078ec0ff */
[----:B------:R-:W-:Y:S01]  /*0bb0*/  LOP3.LUT R4, R4, 0x2, R3, 0xe2, !PT ;  /* 0x0000000204047812 */ /* 0x000fe200078ee203 */
[----:B------:R-:W-:Y:S01]  /*0bc0*/  IMAD.WIDE.U32 R6, R215, c[0x0][0x240], R6 ;  /* 0x00009000d7067a25 */ /* 0x000fe200078e0006 */
[----:B------:R-:W-:Y:S02]  /*0bd0*/  SEL R3, RZ, 0x4, P1 ;  /* 0x00000004ff037807 */ /* 0x000fe40000800000 */
[----:B------:R-:W-:Y:S01]  /*0be0*/  SEL R96, RZ, 0x8, P0 ;  /* 0x00000008ff607807 */ /* 0x000fe20000000000 */
[----:B------:R-:W-:Y:S01]  /*0bf0*/  IMAD.SHL.U32 R2, R2, 0x8, RZ ;  /* 0x0000000802027824 */ /* 0x000fe200078e00ff */
[----:B------:R-:W-:Y:S01]  /*0c00*/  IADD3 R125, R9, R124, RZ ;  /* 0x0000007c097d7210 */ /* 0x000fe20007ffe0ff */
[----:B------:R-:W-:Y:S01]  /*0c10*/  IMAD.IADD R123, R7, 0x1, R122 ;  /* 0x00000001077b7824 */ /* 0x000fe200078e027a */
[----:B------:R-:W-:Y:S01]  /*0c20*/  LOP3.LUT R96, R96, R4, R3, 0xfe, !PT ;  /* 0x0000000460607212 */ /* 0x000fe200078efe03 */
[----:B------:R-:W-:Y:S01]  /*0c30*/  IMAD.MOV.U32 R122, RZ, RZ, R6 ;  /* 0x000000ffff7a7224 */ /* 0x000fe200078e0006 */
[----:B------:R-:W-:Y:S01]  /*0c40*/  SEL R120, R216, RZ, !P4 ;  /* 0x000000ffd8787207 */ /* 0x000fe20006000000 */
[----:B------:R-:W-:Y:S01]  /*0c50*/  IMAD.MOV.U32 R124, RZ, RZ, R8 ;  /* 0x000000ffff7c7224 */ /* 0x000fe200078e0008 */
[----:B------:R-:W-:Y:S01]  /*0c60*/  LOP3.LUT R2, R2, 0xfffffe00, RZ, 0xc0, !PT ;  /* 0xfffffe0002027812 */ /* 0x000fe200078ec0ff */
[----:B------:R-:W-:Y:S01]  /*0c70*/  IMAD R76, R110, c[0x0][0x1e0], RZ ;  /* 0x000078006e4c7a24 */ /* 0x000fe200078e02ff */
[----:B------:R-:W-:Y:S01]  /*0c80*/  LOP3.LUT R101, R88, 0x38, R16, 0xf8, !PT ;  /* 0x0000003858657812 */ /* 0x000fe200078ef810 */
[----:B------:R-:W-:Y:S01]  /*0c90*/  IMAD.MOV.U32 R74, RZ, RZ, c[0x0][0x238] ;  /* 0x00008e00ff4a7624 */ /* 0x000fe200078e00ff */
[----:B------:R-:W-:Y:S01]  /*0ca0*/  SHF.R.U32.HI R6, RZ, 0x3, R88 ;  /* 0x00000003ff067819 */ /* 0x000fe20000011658 */
[----:B------:R-:W-:Y:S01]  /*0cb0*/  IMAD.WIDE.U32 R128, R104, c[0x0][0x1e0], RZ ;  /* 0x0000780068807a25 */ /* 0x000fe200078e00ff */
[----:B------:R-:W-:-:S02]  /*0cc0*/  MOV R81, 0x5 ;  /* 0x0000000500517802 */ /* 0x000fc40000000f00 */
[----:B------:R-:W-:Y:S01]  /*0cd0*/  LOP3.LUT R101, R2, R101, R6, 0xf6, !PT ;  /* 0x0000006502657212 */ /* 0x000fe200078ef606 */
[----:B------:R-:W-:Y:S01]  /*0ce0*/  IMAD R76, R104, c[0x0][0x1e4], R76 ;  /* 0x00007900684c7a24 */ /* 0x000fe200078e024c */
[----:B------:R-:W-:Y:S01]  /*0cf0*/  SHF.L.U32 R75, R74, 0x5, RZ ;  /* 0x000000054a4b7819 */ /* 0x000fe200000006ff */
[----:B------:R-:W-:Y:S01]  /*0d00*/  IMAD.WIDE.U32 R122, R120, c[0x0][0x248], R122 ;  /* 0x00009200787a7a25 */ /* 0x000fe200078e007a */
[----:B------:R-:W-:-:S03]  /*0d10*/  SHF.L.U64.HI R74, R74, R81, c[0x0][0x23c] ;  /* 0x00008f004a4a7619 */ /* 0x000fc60000010251 */
[----:B------:R-:W-:Y:S02]  /*0d20*/  IMAD.IADD R76, R129, 0x1, R76 ;  /* 0x00000001814c7824 */ /* 0x000fe400078e024c */
[----:B------:R-:W-:Y:S01]  /*0d30*/  IMAD.SHL.U32 R101, R101, 0x2, RZ ;  /* 0x0000000265657824 */ /* 0x000fe200078e00ff */
[----:B--2---:R-:W-:Y:S01]  /*0d40*/  @P2 SHF.R.S32.HI R5, RZ, 0x1f, R0 ;  /* 0x0000001fff052819 */ /* 0x004fe20000011400 */
[----:B------:R-:W-:Y:S01]  /*0d50*/  @!P2 IMAD.MOV.U32 R5, RZ, RZ, R66 ;  /* 0x000000ffff05a224 */ /* 0x000fe200078e0042 */
[----:B------:R-:W-:Y:S01]  /*0d60*/  @P2 MOV R4, R0 ;  /* 0x0000000000042202 */ /* 0x000fe20000000f00 */
[----:B------:R-:W-:Y:S01]  /*0d70*/  @!P2 IMAD.MOV.U32 R4, RZ, RZ, R216 ;  /* 0x000000ffff04a224 */ /* 0x000fe200078e00d8 */
[----:B------:R-:W-:Y:S02]  /*0d80*/  SEL R66, R66, RZ, !P4 ;  /* 0x000000ff42427207 */ /* 0x000fe40006000000 */
[----:B------:R-:W-:Y:S02]  /*0d90*/  SEL R0, R5, RZ, !P5 ;  /* 0x000000ff05007207 */ /* 0x000fe40006800000 */
[----:B------:R-:W-:Y:S01]  /*0da0*/  SEL R118, R4, RZ, !P5 ;  /* 0x000000ff04767207 */ /* 0x000fe20006800000 */
[----:B------:R-:W-:-:S02]  /*0db0*/  IMAD R126, R66, c[0x0][0x248], RZ ;  /* 0x00009200427e7a24 */ /* 0x000fc400078e02ff */
[----:B------:R-:W-:Y:S02]  /*0dc0*/  IMAD R70, R0, c[0x0][0x1f0], RZ ;  /* 0x00007c0000467a24 */ /* 0x000fe400078e02ff */
[----:B------:R-:W-:-:S04]  /*0dd0*/  IMAD.WIDE.U32 R124, R118, c[0x0][0x1f0], R124 ;  /* 0x00007c00767c7a25 */ /* 0x000fc800078e007c */
[----:B------:R-:W-:Y:S02]  /*0de0*/  IMAD R70, R118, c[0x0][0x1f4], R70 ;  /* 0x00007d0076467a24 */ /* 0x000fe400078e0246 */
[----:B------:R-:W-:-:S03]  /*0df0*/  IMAD R126, R120, c[0x0][0x24c], R126 ;  /* 0x00009300787e7a24 */ /* 0x000fc600078e027e */
[----:B------:R-:W-:Y:S01]  /*0e00*/  IADD3 R70, R125, R70, RZ ;  /* 0x000000467d467210 */ /* 0x000fe20007ffe0ff */
[----:B------:R-:W-:Y:S01]  /*0e10*/  IMAD.IADD R127, R123, 0x1, R126 ;  /* 0x000000017b7f7824 */ /* 0x000fe200078e027e */
[----:B------:R-:W-:Y:S05]  /*0e20*/  @!P3 BRA `(.L_x_569) ;  /* 0x000001800000b947 */ /* 0x000fea0003800000 */
[----:B------:R-:W-:Y:S01]  /*0e30*/  SHF.R.S32.HI R5, RZ, 0x1f, R100 ;  /* 0x0000001fff057819 */ /* 0x000fe20000011464 */
[----:B------:R-:W-:Y:S01]  /*0e40*/  IMAD R3, R74, R100, RZ ;  /* 0x000000644a037224 */ /* 0x000fe200078e02ff */
[C---:B------:R-:W-:Y:S01]  /*0e50*/  LOP3.LUT R4, R96.reuse, 0xff, RZ, 0xc0, !PT ;  /* 0x000000ff60047812 */ /* 0x040fe200078ec0ff */
[----:B------:R-:W-:Y:S02]  /*0e60*/  IMAD.SHL.U32 R8, R96, 0x10, RZ ;  /* 0x0000001060087824 */ /* 0x000fe400078e00ff */
[----:B------:R-:W-:Y:S02]  /*0e70*/  IMAD.MOV.U32 R126, RZ, RZ, R122 ;  /* 0x000000ffff7e7224 */ /* 0x000fe400078e007a */
[-C--:B------:R-:W-:Y:S01]  /*0e80*/  IMAD R3, R5, R75.reuse, R3 ;  /* 0x0000004b05037224 */ /* 0x080fe200078e0203 */
[C---:B------:R-:W-:Y:S01]  /*0e90*/  SHF.L.U32 R5, R4.reuse, 0x2, RZ ;  /* 0x0000000204057819 */ /* 0x040fe200000006ff */
[----:B------:R-:W-:Y:S01]  /*0ea0*/  IMAD.SHL.U32 R7, R4, 0x8, RZ ;  /* 0x0000000804077824 */ /* 0x000fe200078e00ff */
[----:B------:R-:W-:Y:S01]  /*0eb0*/  LOP3.LUT P4, RZ, R8, 0x10, RZ, 0xc0, !PT ;  /* 0x0000001008ff7812 */ /* 0x000fe2000788c0ff */
[----:B------:R-:W-:Y:S01]  /*0ec0*/  IMAD.SHL.U32 R4, R4, 0x2, RZ ;  /* 0x0000000204047824 */ /* 0x000fe200078e00ff */
[----:B------:R-:W-:Y:S01]  /*0ed0*/  LOP3.LUT P2, RZ, R5, 0x10, RZ, 0xc0, !PT ;  /* 0x0000001005ff7812 */ /* 0x000fe2000784c0ff */
[----:B------:R-:W-:Y:S01]  /*0ee0*/  IMAD.WIDE.U32 R18, R100, R75, R126 ;  /* 0x0000004b64127225 */ /* 0x000fe200078e007e */
[----:B------:R-:W-:-:S02]  /*0ef0*/  LOP3.LUT P3, RZ, R7, 0x10, RZ, 0xc0, !PT ;  /* 0x0000001007ff7812 */ /* 0x000fc4000786c0ff */
[----:B------:R-:W-:Y:S02]  /*0f00*/  LOP3.LUT P1, RZ, R4, 0x10, RZ, 0xc0, !PT ;  /* 0x0000001004ff7812 */ /* 0x000fe4000782c0ff */
[----:B------:R-:W-:Y:S02]  /*0f10*/  IADD3 R3, R19, R3, RZ ;  /* 0x0000000313037210 */ /* 0x000fe40007ffe0ff */
        /* <DEDUP_REMOVED lines=9> */
.L_x_569:
[----:B------:R-:W-:Y:S05]  /*0fb0*/  BSYNC B0 ;  /* 0x0000000000007941 */ /* 0x000fea0003800000 */
.L_x_568:
[----:B-1----:R-:W-:Y:S01]  /*0fc0*/  IMAD.MOV.U32 R5, RZ, RZ, c[0x0][0x27c] ;  /* 0x00009f00ff057624 */ /* 0x002fe200078e00ff */
[----:B------:R-:W-:Y:S01]  /*0fd0*/  ISETP.GE.AND P1, PT, R16, c[0x0][0x27c], PT ;  /* 0x00009f0010007a0c */ /* 0x000fe20003f26270 */
[----:B------:R-:W-:Y:S01]  /*0fe0*/  IMAD R18, R87, c[0x0][0x260], RZ ;  /* 0x0000980057127a24 */ /* 0x000fe200078e02ff */
[----:B------:R-:W-:Y:S01]  /*0ff0*/  ISETP.GE.AND P0, PT, R11, c[0x0][0x27c], PT ;  /* 0x00009f000b007a0c */ /* 0x000fe20003f06270 */
[----:B------:R-:W-:Y:S01]  /*1000*/  IMAD.SHL.U32 R4, R5, 0x2, RZ ;  /* 0x0000000205047824 */ /* 0x000fe200078e00ff */
[----:B------:R-:W-:Y:S01]  /*1010*/  SEL R13, RZ, c[0x0][0x27c], !P1 ;  /* 0x00009f00ff0d7a07 */ /* 0x000fe20004800000 */
[C---:B------:R-:W-:Y:S01]  /*1020*/  IMAD.WIDE.U32 R8, R215.reuse, c[0x0][0x260], R16 ;  /* 0x00009800d7087a25 */ /* 0x040fe200078e0010 */
[----:B------:R-:W-:Y:S01]  /*1030*/  SEL R10, RZ, c[0x0][0x27c], !P0 ;  /* 0x00009f00ff0a7a07 */ /* 0x000fe20004000000 */
[----:B------:R-:W0:Y:S01]  /*1040*/  LDGDEPBAR ;  /* 0x00000000000079af */ /* 0x000e220000000000 */
[----:B------:R-:W-:Y:S01]  /*1050*/  IADD3 R3, -R4, c[0x0][0x1d4], RZ ;  /* 0x0000750004037a10 */ /* 0x000fe20007ffe1ff */
[----:B------:R-:W-:Y:S01]  /*1060*/  IMAD R18, R215, c[0x0][0x264], R18 ;  /* 0x00009900d7127a24 */ /* 0x000fe200078e0212 */
[----:B------:R-:W-:Y:S01]  /*1070*/  ISETP.GE.AND P6, PT, R5, 0x1, PT ;  /* 0x000000010500780c */ /* 0x000fe20003fc6270 */
[----:B------:R-:W-:Y:S01]  /*1080*/  IMAD.IADD R13, R16, 0x1, R13 ;  /* 0x00000001100d7824 */ /* 0x000fe200078e020d */
[CC--:B------:R-:W-:Y:S01]  /*1090*/  SEL R7, R4.reuse, R3.reuse, !P1 ;  /* 0x0000000304077207 */ /* 0x0c0fe20004800000 */
[----:B------:R-:W-:Y:S01]  /*10a0*/  IMAD.IADD R19, R9, 0x1, R18 ;  /* 0x0000000109137824 */ /* 0x000fe200078e0212 */
[----:B------:R-:W-:Y:S01]  /*10b0*/  SEL R3, R4, R3, !P0 ;  /* 0x0000000304037207 */ /* 0x000fe20004000000 */
[----:B------:R-:W-:Y:S01]  /*10c0*/  IMAD.MOV.U32 R18, RZ, RZ, R8 ;  /* 0x000000ffff127224 */ /* 0x000fe200078e0008 */
[----:B------:R-:W-:Y:S01]  /*10d0*/  SHF.R.S32.HI R93, RZ, 0x1f, R7 ;  /* 0x0000001fff5d7819 */ /* 0x000fe20000011407 */
[----:B------:R-:W-:Y:S01]  /*10e0*/  IMAD R8, R87, c[0x0][0x210], RZ ;  /* 0x0000840057087a24 */ /* 0x000fe200078e02ff */
[----:B------:R-:W-:Y:S01]  /*10f0*/  SHF.R.S32.HI R92, RZ, 0x1f, R3 ;  /* 0x0000001fff5c7819 */ /* 0x000fe20000011403 */
[----:B------:R-:W-:Y:S01]  /*1100*/  IMAD.WIDE.U32 R4, R215, c[0x0][0x210], R16 ;  /* 0x00008400d7047a25 */ /* 0x000fe200078e0010 */
[----:B------:R-:W-:Y:S01]  /*1110*/  LEA.HI R93, R93, R7, RZ, 0x4 ;  /* 0x000000075d5d7211 */ /* 0x000fe200078f20ff */
[----:B------:R-:W-:Y:S01]  /*1120*/  ULDC.U8 UR4, c[0x0][0x298] ;  /* 0x0000a60000047ab9 */ /* 0x000fe20000000000 */
[----:B------:R-:W-:Y:S01]  /*1130*/  LEA.HI R92, R92, R3, RZ, 0x4 ;  /* 0x000000035c5c7211 */ /* 0x000fe200078f20ff */
[----:B------:R-:W-:Y:S01]  /*1140*/  IMAD R8, R215, c[0x0][0x214], R8 ;  /* 0x00008500d7087a24 */ /* 0x000fe200078e0208 */
[----:B------:R-:W-:Y:S01]  /*1150*/  SHF.R.S32.HI R93, RZ, 0x4, R93 ;  /* 0x00000004ff5d7819 */ /* 0x000fe2000001145d */
[----:B------:R-:W-:Y:S01]  /*1160*/  IMAD.IADD R10, R11, 0x1, R10 ;  /* 0x000000010b0a7824 */ /* 0x000fe200078e020a */
[----:B------:R-:W-:Y:S01]  /*1170*/  SHF.R.S32.HI R92, RZ, 0x4, R92 ;  /* 0x00000004ff5c7819 */ /* 0x000fe2000001145c */
[----:B------:R-:W-:Y:S01]  /*1180*/  IMAD.IADD R9, R5, 0x1, R8 ;  /* 0x0000000105097824 */ /* 0x000fe200078e0208 */
[----:B------:R-:W-:Y:S01]  /*1190*/  MOV R8, R4 ;  /* 0x0000000400087202 */ /* 0x000fe20000000f00 */
[----:B------:R-:W-:Y:S01]  /*11a0*/  IMAD R63, R0, c[0x0][0x218], RZ ;  /* 0x00008600003f7a24 */ /* 0x000fe200078e02ff */
[----:B------:R-:W-:Y:S01]  /*11b0*/  SHF.R.S32.HI R5, RZ, 0x1f, R13 ;  /* 0x0000001fff057819 */ /* 0x000fe2000001140d */
[----:B------:R-:W-:Y:S01]  /*11c0*/  IMAD R112, R110, c[0x0][0x290], RZ ;  /* 0x0000a4006e707a24 */ /* 0x000fe200078e02ff */
[----:B------:R-:W-:Y:S01]  /*11d0*/  SHF.R.S32.HI R4, RZ, 0x1f, R10 ;  /* 0x0000001fff047819 */ /* 0x000fe2000001140a */
[----:B------:R-:W-:Y:S01]  /*11e0*/  IMAD R66, R66, c[0x0][0x268], RZ ;  /* 0x00009a0042427a24 */ /* 0x000fe200078e02ff */
[----:B------:R-:W-:Y:S01]  /*11f0*/  LEA.HI R95, R5, R13, RZ, 0x3 ;  /* 0x0000000d055f7211 */ /* 0x000fe200078f18ff */
[----:B------:R-:W-:Y:S01]  /*1200*/  IMAD.WIDE.U32 R114, R104, c[0x0][0x280], R16 ;  /* 0x0000a00068727a25 */ /* 0x000fe200078e0010 */
[----:B------:R-:W-:-:S02]  /*1210*/  LEA.HI R94, R4, R10, RZ, 0x3 ;  /* 0x0000000a045e7211 */ /* 0x000fc400078f18ff */
[----:B------:R-:W-:Y:S01]  /*1220*/  LEA.HI.SX32 R93, R95, R93, 0x1d ;  /* 0x0000005d5f5d7211 */ /* 0x000fe200078feaff */
[----:B------:R-:W-:Y:S01]  /*1230*/  IMAD R66, R120, c[0x0][0x26c], R66 ;  /* 0x00009b0078427a24 */ /* 0x000fe200078e0242 */
[----:B------:R-:W-:Y:S01]  /*1240*/  LEA.HI.SX32 R92, R94, R92, 0x1d ;  /* 0x0000005c5e5c7211 */ /* 0x000fe200078feaff */
[----:B------:R-:W-:Y:S01]  /*1250*/  IMAD.WIDE.U32 R120, R120, c[0x0][0x268], R18 ;  /* 0x00009a0078787a25 */ /* 0x000fe200078e0012 */
[----:B------:R-:W-:Y:S02]  /*1260*/  IADD3 R65, P2, R65, R104, RZ ;  /* 0x0000006841417210 */ /* 0x000fe40007f5e0ff */
[----:B------:R-:W-:Y:S01]  /*1270*/  SHF.R.S32.HI R3, RZ, 0x1f, R93 ;  /* 0x0000001fff037819 */ /* 0x000fe2000001145d */
[----:B------:R-:W-:Y:S01]  /*1280*/  IMAD.WIDE.U32 R116, R104, c[0x0][0x290], R16 ;  /* 0x0000a40068747a25 */ /* 0x000fe200078e0010 */
[----:B------:R-:W-:Y:S02]  /*1290*/  SHF.R.S32.HI R0, RZ, 0x1f, R92 ;  /* 0x0000001fff007819 */ /* 0x000fe4000001145c */
[----:B------:R-:W-:Y:S01]  /*12a0*/  LEA.HI R3, R3, R93, RZ, 0x3 ;  /* 0x0000005d03037211 */ /* 0x000fe200078f18ff */
[----:B------:R-:W-:Y:S01]  /*12b0*/  IMAD.X R64, R64, 0x1, R110, P2 ;  /* 0x0000000140407824 */ /* 0x000fe200010e066e */
[----:B------:R-:W-:Y:S01]  /*12c0*/  LEA.HI R5, R5, R13, RZ, 0x6 ;  /* 0x0000000d05057211 */ /* 0x000fe200078f30ff */
[----:B------:R-:W-:Y:S01]  /*12d0*/  IMAD.SHL.U32 R93, R93, 0x8, RZ ;  /* 0x000000085d5d7824 */ /* 0x000fe200078e00ff */
[----:B------:R-:W-:Y:S01]  /*12e0*/  LEA.HI R0, R0, R92, RZ, 0x3 ;  /* 0x0000005c00007211 */ /* 0x000fe200078f18ff */
[----:B------:R-:W-:Y:S01]  /*12f0*/  IMAD R110, R110, c[0x0][0x280], RZ ;  /* 0x0000a0006e6e7a24 */ /* 0x000fe200078e02ff */
[----:B------:R-:W-:Y:S01]  /*1300*/  SHF.R.S32.HI R15, RZ, 0x1f, R14 ;  /* 0x0000001fff0f7819 */ /* 0x000fe2000001140e */
[----:B------:R-:W-:Y:S01]  /*1310*/  IMAD.SHL.U32 R92, R92, 0x8, RZ ;  /* 0x000000085c5c7824 */ /* 0x000fe200078e00ff */
[----:B------:R-:W-:Y:S01]  /*1320*/  LEA.HI R4, R4, R10, RZ, 0x6 ;  /* 0x0000000a04047211 */ /* 0x000fe200078f30ff */
[----:B------:R-:W-:Y:S01]  /*1330*/  IMAD R110, R104, c[0x0][0x284], R110 ;  /* 0x0000a100686e7a24 */ /* 0x000fe200078e026e */
[----:B-----5:R-:W-:Y:S01]  /*1340*/  SHF.R.S32.HI R57, RZ, 0x1f, R55 ;  /* 0x0000001fff397819 */ /* 0x020fe20000011437 */
[----:B------:R-:W-:Y:S01]  /*1350*/  IMAD.SHL.U32 R5, R5, 0x20, RZ ;  /* 0x0000002005057824 */ /* 0x000fe200078e00ff */
[C---:B------:R-:W-:Y:S01]  /*1360*/  LOP3.LUT R91, R88.reuse, 0x38, R95, 0xf8, !PT ;  /* 0x00000038585b7812 */ /* 0x040fe200078ef85f */
[----:B------:R-:W-:Y:S01]  /*1370*/  IMAD.SHL.U32 R3, R3, 0x100, RZ ;  /* 0x0000010003037824 */ /* 0x000fe200078e00ff */
[----:B------:R-:W-:Y:S01]  /*1380*/  LOP3.LUT R89, R88, 0x38, R94, 0xf8, !PT ;  /* 0x0000003858597812 */ /* 0x000fe200078ef85e */
[----:B------:R-:W-:Y:S01]  /*1390*/  IMAD.SHL.U32 R0, R0, 0x100, RZ ;  /* 0x0000010000007824 */ /* 0x000fe200078e00ff */
[----:B------:R-:W-:Y:S01]  /*13a0*/  LOP3.LUT R90, R88, 0x38, R93, 0xf8, !PT ;  /* 0x00000038585a7812 */ /* 0x000fe200078ef85d */
[----:B------:R-:W-:Y:S01]  /*13b0*/  IMAD R112, R104, c[0x0][0x294], R112 ;  /* 0x0000a50068707a24 */ /* 0x000fe200078e0270 */
[----:B------:R-:W-:Y:S01]  /*13c0*/  LOP3.LUT R88, R88, 0x38, R92, 0xf8, !PT ;  /* 0x0000003858587812 */ /* 0x000fe200078ef85c */
[----:B------:R-:W-:Y:S01]  /*13d0*/  IMAD.WIDE.U32 R20, R104, c[0x0][0x290], R14 ;  /* 0x0000a40068147a25 */ /* 0x000fe200078e000e */
[----:B------:R-:W-:-:S02]  /*13e0*/  SHF.L.U32 R4, R4, 0x5, RZ ;  /* 0x0000000504047819 */ /* 0x000fc400000006ff */
[-C--:B------:R-:W-:Y:S01]  /*13f0*/  LOP3.LUT R91, R91, R6.reuse, RZ, 0x3c, !PT ;  /* 0x000000065b5b7212 */ /* 0x080fe200078e3cff */
[----:B------:R-:W-:Y:S01]  /*1400*/  IMAD.WIDE.U32 R18, R104, c[0x0][0x280], R14 ;  /* 0x0000a00068127a25 */ /* 0x000fe200078e000e */
[-C--:B------:R-:W-:Y:S02]  /*1410*/  LOP3.LUT R89, R89, R6.reuse, RZ, 0x3c, !PT ;  /* 0x0000000659597212 */ /* 0x080fe400078e3cff */
[-C--:B------:R-:W-:Y:S01]  /*1420*/  LOP3.LUT R90, R90, R6.reuse, RZ, 0x3c, !PT ;  /* 0x000000065a5a7212 */ /* 0x080fe200078e3cff */
[C---:B------:R-:W-:Y:S01]  /*1430*/  IMAD.SHL.U32 R99, R96.reuse, 0x10, RZ ;  /* 0x0000001060637824 */ /* 0x040fe200078e00ff */
[----:B------:R-:W-:Y:S01]  /*1440*/  LOP3.LUT R96, R96, 0xff, RZ, 0xc0, !PT ;  /* 0x000000ff60607812 */ /* 0x000fe200078ec0ff */
[----:B------:R-:W-:Y:S01]  /*1450*/  IMAD R58, R57, c[0x0][0x290], RZ ;  /* 0x0000a400393a7a24 */ /* 0x000fe200078e02ff */
[----:B------:R-:W-:Y:S01]  /*1460*/  LOP3.LUT R88, R88, R6, RZ, 0x3c, !PT ;  /* 0x0000000658587212 */ /* 0x000fe200078e3cff */
[----:B------:R-:W-:Y:S01]  /*1470*/  IMAD.IADD R115, R115, 0x1, R110 ;  /* 0x0000000173737824 */ /* 0x000fe200078e026e */
[----:B------:R-:W-:Y:S01]  /*1480*/  LOP3.LUT R5, R5, 0x7ffff800, RZ, 0xc0, !PT ;  /* 0x7ffff80005057812 */ /* 0x000fe200078ec0ff */
[----:B------:R-:W-:Y:S01]  /*1490*/  IMAD R57, R57, c[0x0][0x280], RZ ;  /* 0x0000a00039397a24 */ /* 0x000fe200078e02ff */
[----:B------:R-:W-:Y:S01]  /*14a0*/  LOP3.LUT R4, R4, 0x7ffff800, RZ, 0xc0, !PT ;  /* 0x7ffff80004047812 */ /* 0x000fe200078ec0ff */
[----:B------:R-:W-:Y:S01]  /*14b0*/  IMAD.IADD R117, R117, 0x1, R112 ;  /* 0x0000000175757824 */ /* 0x000fe200078e0270 */
[----:B------:R-:W-:Y:S01]  /*14c0*/  LOP3.LUT R3, R3, 0x7ffff800, RZ, 0xc0, !PT ;  /* 0x7ffff80003037812 */ /* 0x000fe200078ec0ff */
[----:B------:R-:W-:Y:S01]  /*14d0*/  IMAD.IADD R113, R112, 0x1, R21 ;  /* 0x0000000170717824 */ /* 0x000fe200078e0215 */
[----:B------:R-:W-:Y:S01]  /*14e0*/  LOP3.LUT R0, R0, 0x7ffff800, RZ, 0xc0, !PT ;  /* 0x7ffff80000007812 */ /* 0x000fe200078ec0ff */
[----:B------:R-:W-:Y:S01]  /*14f0*/  IMAD.IADD R111, R110, 0x1, R19 ;  /* 0x000000016e6f7824 */ /* 0x000fe200078e0213 */
[----:B------:R-:W-:Y:S01]  /*1500*/  SHF.L.U32 R97, R96, 0x2, RZ ;  /* 0x0000000260617819 */ /* 0x000fe200000006ff */
[----:B------:R-:W-:Y:S01]  /*1510*/  IMAD.MOV.U32 R112, RZ, RZ, R20 ;  /* 0x000000ffff707224 */ /* 0x000fe200078e0014 */
[----:B------:R-:W-:Y:S01]  /*1520*/  IADD3 R91, R91, R5, R2 ;  /* 0x000000055b5b7210 */ /* 0x000fe20007ffe002 */
[----:B------:R-:W-:Y:S01]  /*1530*/  IMAD.MOV.U32 R110, RZ, RZ, R18 ;  /* 0x000000ffff6e7224 */ /* 0x000fe200078e0012 */
[--C-:B------:R-:W-:Y:S01]  /*1540*/  IADD3 R89, R89, R4, R2.reuse ;  /* 0x0000000459597210 */ /* 0x100fe20007ffe002 */
[----:B------:R-:W-:Y:S01]  /*1550*/  IMAD.MOV.U32 R78, RZ, RZ, c[0x0][0x290] ;  /* 0x0000a400ff4e7624 */ /* 0x000fe200078e00ff */
[--C-:B------:R-:W-:Y:S01]  /*1560*/  IADD3 R90, R90, R3, R2.reuse ;  /* 0x000000035a5a7210 */ /* 0x100fe20007ffe002 */
[----:B------:R-:W-:Y:S01]  /*1570*/  IMAD.MOV.U32 R80, RZ, RZ, c[0x0][0x280] ;  /* 0x0000a000ff507624 */ /* 0x000fe200078e00ff */
[----:B------:R-:W-:Y:S01]  /*1580*/  IADD3 R88, R88, R0, R2 ;  /* 0x0000000058587210 */ /* 0x000fe20007ffe002 */
[----:B------:R-:W-:Y:S01]  /*1590*/  IMAD.MOV.U32 R82, RZ, RZ, c[0x0][0x1e0] ;  /* 0x00007800ff527624 */ /* 0x000fe200078e00ff */
[----:B------:R-:W-:Y:S01]  /*15a0*/  IADD3 R62, P1, P0, R124, R128, R16 ;  /* 0x000000807c3e7210 */ /* 0x000fe2000783e010 */
[----:B------:R-:W-:Y:S01]  /*15b0*/  IMAD.SHL.U32 R98, R96, 0x8, RZ ;  /* 0x0000000860627824 */ /* 0x000fe200078e00ff */
[----:B------:R-:W-:Y:S01]  /*15c0*/  LOP3.LUT R95, R95, 0xfffffff8, RZ, 0xc0, !PT ;  /* 0xfffffff85f5f7812 */ /* 0x000fe200078ec0ff */
[C---:B------:R-:W-:Y:S01]  /*15d0*/  IMAD R57, R55.reuse, c[0x0][0x284], R57 ;  /* 0x0000a10037397a24 */ /* 0x040fe200078e0239 */
[----:B------:R-:W-:Y:S01]  /*15e0*/  LOP3.LUT R94, R94, 0xfffffff8, RZ, 0xc0, !PT ;  /* 0xfffffff85e5e7812 */ /* 0x000fe200078ec0ff */
[----:B------:R-:W-:Y:S01]  /*15f0*/  IMAD.WIDE.U32 R114, R55, c[0x0][0x280], R114 ;  /* 0x0000a00037727a25 */ /* 0x000fe200078e0072 */
[----:B------:R-:W-:-:S02]  /*1600*/  SHF.L.U64.HI R77, R78, R81, c[0x0][0x294] ;  /* 0x0000a5004e4d7619 */ /* 0x000fc40000010251 */
[-C--:B------:R-:W-:Y:S01]  /*1610*/  SHF.L.U64.HI R79, R80, R81.reuse, c[0x0][0x284] ;  /* 0x0000a100504f7619 */ /* 0x080fe20000010251 */
[----:B------:R-:W-:Y:S01]  /*1620*/  IMAD R63, R118, c[0x0][0x21c], R63 ;  /* 0x00008700763f7a24 */ /* 0x000fe200078e023f */
[----:B------:R-:W-:Y:S01]  /*1630*/  SHF.L.U64.HI R81, R82, R81, c[0x0][0x1e4] ;  /* 0x0000790052517619 */ /* 0x000fe20000010251 */
[----:B------:R-:W-:Y:S01]  /*1640*/  IMAD.SHL.U32 R96, R96, 0x2, RZ ;  /* 0x0000000260607824 */ /* 0x000fe200078e00ff */
[----:B------:R-:W-:Y:S01]  /*1650*/  IADD3 R59, R115, R57, RZ ;  /* 0x00000039733b7210 */ /* 0x000fe20007ffe0ff */
[C---:B------:R-:W-:Y:S01]  /*1660*/  IMAD R58, R55.reuse, c[0x0][0x294], R58 ;  /* 0x0000a500373a7a24 */ /* 0x040fe200078e023a */
[----:B------:R-:W-:Y:S01]  /*1670*/  IADD3 R10, R14, 0x20, RZ ;  /* 0x000000200e0a7810 */ /* 0x000fe20007ffe0ff */
[----:B------:R-:W-:Y:S01]  /*1680*/  IMAD.WIDE.U32 R116, R55, c[0x0][0x290], R116 ;  /* 0x0000a40037747a25 */ /* 0x000fe200078e0074 */
[----:B------:R-:W-:Y:S02]  /*1690*/  ISETP.NE.AND P5, PT, RZ, UR4, PT ;  /* 0x00000004ff007c0c */ /* 0x000fe4000bfa5270 */
[----:B------:R-:W-:Y:S01]  /*16a0*/  LOP3.LUT R99, R99, 0x10, RZ, 0xc0, !PT ;  /* 0x0000001063637812 */ /* 0x000fe200078ec0ff */
[----:B------:R-:W-:Y:S01]  /*16b0*/  IMAD.WIDE.U32 R118, R118, c[0x0][0x218], R8 ;  /* 0x0000860076767a25 */ /* 0x000fe200078e0008 */
[----:B------:R-:W-:-:S02]  /*16c0*/  IADD3 R9, R14, 0x60, RZ ;  /* 0x000000600e097810 */ /* 0x000fc40007ffe0ff */
[----:B------:R-:W-:Y:S01]  /*16d0*/  IADD3.X R61, R70, R76, R17, P1, P0 ;  /* 0x0000004c463d7210 */ /* 0x000fe20000fe0411 */
[----:B------:R-:W-:Y:S01]  /*16e0*/  IMAD.WIDE.U32 R112, R55, c[0x0][0x290], R112 ;  /* 0x0000a40037707a25 */ /* 0x000fe200078e0070 */
[----:B------:R-:W-:Y:S02]  /*16f0*/  LOP3.LUT R98, R98, 0x10, RZ, 0xc0, !PT ;  /* 0x0000001062627812 */ /* 0x000fe400078ec0ff */
[----:B------:R-:W-:Y:S01]  /*1700*/  LOP3.LUT R97, R97, 0x10, RZ, 0xc0, !PT ;  /* 0x0000001061617812 */ /* 0x000fe200078ec0ff */
[----:B------:R-:W-:Y:S01]  /*1710*/  IMAD.WIDE.U32 R110, R55, c[0x0][0x280], R110 ;  /* 0x0000a000376e7a25 */ /* 0x000fe200078e006e */
[----:B------:R-:W-:Y:S02]  /*1720*/  LOP3.LUT R96, R96, 0x10, RZ, 0xc0, !PT ;  /* 0x0000001060607812 */ /* 0x000fe400078ec0ff */
[----:B------:R-:W-:Y:S01]  /*1730*/  SHF.R.S32.HI R86, RZ, 0x1f, R95 ;  /* 0x0000001fff567819 */ /* 0x000fe2000001145f */
[----:B------:R-:W-:Y:S01]  /*1740*/  IMAD.IADD R60, R117, 0x1, R58 ;  /* 0x00000001753c7824 */ /* 0x000fe200078e023a */
[----:B------:R-:W-:Y:S01]  /*1750*/  SHF.R.S32.HI R85, RZ, 0x1f, R94 ;  /* 0x0000001fff557819 */ /* 0x000fe2000001145e */
[----:B------:R-:W-:Y:S01]  /*1760*/  IMAD.SHL.U32 R78, R78, 0x20, RZ ;  /* 0x000000204e4e7824 */ /* 0x000fe200078e00ff */
[----:B------:R-:W-:Y:S01]  /*1770*/  SHF.R.S32.HI R84, RZ, 0x1f, R93 ;  /* 0x0000001fff547819 */ /* 0x000fe2000001145d */
[----:B------:R-:W-:Y:S01]  /*1780*/  IMAD.SHL.U32 R80, R80, 0x20, RZ ;  /* 0x0000002050507824 */ /* 0x000fe200078e00ff */
[----:B------:R-:W-:Y:S01]  /*1790*/  SHF.R.S32.HI R83, RZ, 0x1f, R92 ;  /* 0x0000001fff537819 */ /* 0x000fe2000001145c */
[----:B------:R-:W-:-:S02]  /*17a0*/  IMAD.SHL.U32 R82, R82, 0x20, RZ ;  /* 0x0000002052527824 */ /* 0x000fc400078e00ff */
[----:B------:R-:W-:Y:S02]  /*17b0*/  IMAD.IADD R66, R121, 0x1, R66 ;  /* 0x0000000179427824 */ /* 0x000fe400078e0242 */
[----:B------:R-:W-:Y:S02]  /*17c0*/  IMAD.IADD R63, R119, 0x1, R63 ;  /* 0x00000001773f7824 */ /* 0x000fe400078e023f */
[----:B------:R-:W-:Y:S02]  /*17d0*/  IMAD.IADD R58, R58, 0x1, R113 ;  /* 0x000000013a3a7824 */ /* 0x000fe400078e0271 */
[----:B------:R-:W-:Y:S02]  /*17e0*/  IMAD.IADD R57, R57, 0x1, R111 ;  /* 0x0000000139397824 */ /* 0x000fe400078e026f */
[----:B------:R-:W-:Y:S02]  /*17f0*/  IMAD.SHL.U32 R91, R91, 0x2, RZ ;  /* 0x000000025b5b7824 */ /* 0x000fe400078e00ff */
[----:B------:R-:W-:-:S02]  /*1800*/  IMAD.SHL.U32 R89, R89, 0x2, RZ ;  /* 0x0000000259597824 */ /* 0x000fc400078e00ff */
[----:B------:R-:W-:Y:S02]  /*1810*/  IMAD.SHL.U32 R90, R90, 0x2, RZ ;  /* 0x000000025a5a7824 */ /* 0x000fe400078e00ff */
[----:B------:R-:W-:Y:S01]  /*1820*/  IMAD.SHL.U32 R88, R88, 0x2, RZ ;  /* 0x0000000258587824 */ /* 0x000fe200078e00ff */
[----:B------:R-:W-:Y:S06]  /*1830*/  BAR.SYNC.DEFER_BLOCKING 0x0 ;  /* 0x0000000000007b1d */ /* 0x000fec0000010000 */
.L_x_588:
[-C--:B------:R-:W-:Y:S01]  /*1840*/  IMAD R109, R81, R100.reuse, RZ ;  /* 0x00000064516d7224 */ /* 0x080fe200078e02ff */
[----:B------:R-:W-:Y:S01]  /*1850*/  SHF.R.S32.HI R56, RZ, 0x1f, R100 ;  /* 0x0000001fff387819 */ /* 0x000fe20000011464 */
[----:B------:R-:W-:Y:S04]  /*1860*/  DEPBAR.LE SB0, 0x0 ;  /* 0x000080000000791a */ /* 0x000fe80000000000 */
[----:B------:R-:W-:Y:S01]  /*1870*/  BAR.SYNC.DEFER_BLOCKING 0x0 ;  /* 0x0000000000007b1d */ /* 0x000fe20000010000 */
[----:B------:R-:W-:Y:S04]  /*1880*/  IMAD.WIDE.U32 R130, R82, R100, RZ ;  /* 0x0000006452827225 */ /* 0x000fe800078e00ff */
[----:B------:R-:W-:Y:S01]  /*1890*/  IMAD R109, R56, R82, R109 ;  /* 0x00000052386d7224 */ /* 0x000fe200078e026d */
[----:B-1----:R-:W-:Y:S03]  /*18a0*/  IADD3 R2, P1, R62, R130, RZ ;  /* 0x000000823e027210 */ /* 0x002fe60007f3e0ff */
[----:B------:R-:W-:Y:S01]  /*18b0*/  IMAD.IADD R109, R131, 0x1, R109 ;  /* 0x00000001836d7824 */ /* 0x000fe200078e026d */
[C---:B------:R-:W-:Y:S04]  /*18c0*/  LEA R44, P0, R2.reuse, c[0x0][0x1c8], 0x1 ;  /* 0x00007200022c7a11 */ /* 0x040fe800078008ff */
[----:B------:R-:W-:Y:S04]  /*18d0*/  IADD3.X R0, R109, R61, RZ, P1, !PT ;  /* 0x0000003d6d007210 */ /* 0x000fe80000ffe4ff */
[----:B------:R-:W-:Y:S01]  /*18e0*/  LEA.HI.X R45, R2, c[0x0][0x1cc], R0, 0x1, P0 ;  /* 0x00007300022d7a11 */ /* 0x000fe200000f0c00 */
[----:B------:R-:W-:Y:S01]  /*18f0*/  BSSY B1, `(.L_x_570) ;  /* 0x0000258000017945 */ /* 0x000fe20003800000 */
[----:B------:R-:W-:-:S05]  /*1900*/  @!P6 BRA `(.L_x_571) ;  /* 0x000024500000e947 */ /* 0x000fca0003800000 */
[-C--:B------:R-:W-:Y:S02]  /*1910*/  IMAD R2, R79, R100.reuse, RZ ;  /* 0x000000644f027224 */ /* 0x080fe400078e02ff */
[-C--:B------:R-:W-:Y:S02]  /*1920*/  IMAD R0, R77, R100.reuse, RZ ;  /* 0x000000644d007224 */ /* 0x080fe400078e02ff */
[----:B------:R-:W-:Y:S02]  /*1930*/  IMAD R3, R100, -0x20, R108 ;  /* 0xffffffe064037824 */ /* 0x000fe400078e026c */
[-C--:B------:R-:W-:Y:S03]  /*1940*/  IMAD.WIDE.U32 R22, R80, R100.reuse, RZ ;  /* 0x0000006450167225 */ /* 0x080fe600078e00ff */
[----:B------:R-:W-:Y:S01]  /*1950*/  IMNMX R3, R3, 0x20, PT ;  /* 0x0000002003037817 */ /* 0x000fe20003800200 */
[----:B------:R-:W-:Y:S04]  /*1960*/  IMAD.WIDE.U32 R20, R78, R100, RZ ;  /* 0x000000644e147225 */ /* 0x000fe800078e00ff */
[C---:B------:R-:W-:Y:S02]  /*1970*/  IMAD R2, R56.reuse, R80, R2 ;  /* 0x0000005038027224 */ /* 0x040fe400078e0202 */
[----:B------:R-:W-:Y:S03]  /*1980*/  IMAD R0, R56, R78, R0 ;  /* 0x0000004e38007224 */ /* 0x000fe600078e0200 */
        /* <DEDUP_REMOVED lines=42> */
.L_x_574:
[----:B------:R-:W-:Y:S05]  /*1c30*/  BSYNC B0 ;  /* 0x0000000000007941 */ /* 0x000fea0003800000 */
.L_x_573:
[----:B------:R-:W-:-:S05]  /*1c40*/  @P4 BRA `(.L_x_575) ;  /* 0x0000222000004947 */ /* 0x000fca0003800000 */
[----:B------:R-:W-:Y:S01]  /*1c50*/  ISETP.GE.AND P0, PT, R16, c[0x0][0x1d4], PT ;  /* 0x0000750010007a0c */ /* 0x000fe20003f06270 */
[----:B-1---5:R-:W-:Y:S01]  /*1c60*/  IMAD.MOV.U32 R4, RZ, RZ, R18 ;  /* 0x000000ffff047224 */ /* 0x022fe200078e0012 */
[----:B------:R-:W-:Y:S01]  /*1c70*/  MOV R0, R25 ;  /* 0x0000001900007202 */ /* 0x000fe20000000f00 */
[----:B------:R-:W-:Y:S01]  /*1c80*/  IMAD.MOV.U32 R3, RZ, RZ, R19 ;  /* 0x000000ffff037224 */ /* 0x000fe200078e0013 */
[----:B------:R-:W-:Y:S01]  /*1c90*/  BSSY B0, `(.L_x_576) ;  /* 0x0000048000007945 */ /* 0x000fe20003800000 */
[----:B------:R-:W-:Y:S03]  /*1ca0*/  IMAD.MOV.U32 R2, RZ, RZ, R24 ;  /* 0x000000ffff027224 */ /* 0x000fe600078e0018 */
[----:B------:R-:W-:Y:S01]  /*1cb0*/  PRMT R5, R3, 0x5410, R4 ;  /* 0x0000541003057816 */ /* 0x000fe20000000004 */
[----:B------:R-:W-:Y:S01]  /*1cc0*/  IMAD.MOV.U32 R3, RZ, RZ, R37 ;  /* 0x000000ffff037224 */ /* 0x000fe200078e0025 */
[----:B------:R-:W-:Y:S01]  /*1cd0*/  PRMT R6, R0, 0x5410, R2 ;  /* 0x0000541000067816 */ /* 0x000fe20000000002 */
[----:B------:R-:W-:Y:S01]  /*1ce0*/  IMAD.MOV.U32 R2, RZ, RZ, R26 ;  /* 0x000000ffff027224 */ /* 0x000fe200078e001a */
[----:B------:R-:W-:Y:S01]  /*1cf0*/  MOV R4, R36 ;  /* 0x0000002400047202 */ /* 0x000fe20000000f00 */
[----:B------:R-:W-:Y:S03]  /*1d00*/  IMAD.MOV.U32 R0, RZ, RZ, R27 ;  /* 0x000000ffff007224 */ /* 0x000fe600078e001b */
[----:B------:R-:W-:Y:S01]  /*1d10*/  PRMT R34, R3, 0x5410, R4 ;  /* 0x0000541003227816 */ /* 0x000fe20000000004 */
[----:B------:R-:W-:Y:S01]  /*1d20*/  IMAD.MOV.U32 R4, RZ, RZ, R38 ;  /* 0x000000ffff047224 */ /* 0x000fe200078e0026 */
[----:B------:R-:W-:Y:S01]  /*1d30*/  PRMT R7, R0, 0x5410, R2 ;  /* 0x0000541000077816 */ /* 0x000fe20000000002 */
[----:B------:R-:W-:Y:S01]  /*1d40*/  IMAD.MOV.U32 R2, RZ, RZ, R42 ;  /* 0x000000ffff027224 */ /* 0x000fe200078e002a */
[----:B------:R-:W-:Y:S02]  /*1d50*/  MOV R3, R39 ;  /* 0x0000002700037202 */ /* 0x000fe40000000f00 */
[----:B------:R-:W-:Y:S02]  /*1d60*/  MOV R0, R43 ;  /* 0x0000002b00007202 */ /* 0x000fe40000000f00 */
        /* <DEDUP_REMOVED lines=8> */
[----:B------:R-:W-:Y:S06]  /*1df0*/  IMAD.MOV.U32 R8, RZ, RZ, R29 ;  /* 0x000000ffff087224 */ /* 0x000fec00078e001d */
[----:B------:R-:W-:Y:S02]  /*1e00*/  @!P0 SHF.R.U64 R30, R30, 0x10, R31 ;  /* 0x000000101e1e8819 */ /* 0x000fe4000000121f */
[--C-:B------:R-:W-:Y:S02]  /*1e10*/  @!P0 SHF.R.U64 R2, R28, 0x10, R29.reuse ;  /* 0x000000101c028819 */ /* 0x100fe4000000121d */
[----:B------:R-:W-:Y:S02]  /*1e20*/  @!P0 SHF.R.U32.HI R0, RZ, 0x10, R29 ;  /* 0x00000010ff008819 */ /* 0x000fe4000001161d */
[----:B------:R-:W-:Y:S02]  /*1e30*/  @!P0 PRMT R29, R13, 0x5410, R30 ;  /* 0x000054100d1d8816 */ /* 0x000fe4000000001e */
[----:B------:R-:W-:Y:S02]  /*1e40*/  @!P0 SHF.R.U32.HI R4, RZ, 0x10, R31 ;  /* 0x00000010ff048819 */ /* 0x000fe4000001161f */
[----:B------:R-:W-:Y:S01]  /*1e50*/  @!P0 PRMT R3, R3, 0x5410, R2 ;  /* 0x0000541003038816 */ /* 0x000fe20000000002 */
[C---:B------:R-:W-:Y:S01]  /*1e60*/  @!P0 IMAD.U32 R13, R29.reuse, 0x10000, RZ ;  /* 0x000100001d0d8824 */ /* 0x040fe200078e00ff */
[----:B------:R-:W-:Y:S02]  /*1e70*/  @!P0 PRMT R32, R32, 0x5410, R4 ;  /* 0x0000541020208816 */ /* 0x000fe40000000004 */
[----:B------:R-:W-:Y:S02]  /*1e80*/  @!P0 PRMT R8, R8, 0x5410, R0 ;  /* 0x0000541008088816 */ /* 0x000fe40000000000 */
[----:B------:R-:W-:Y:S02]  /*1e90*/  @!P0 LOP3.LUT R29, R29, 0xffff0000, RZ, 0xc0, !PT ;  /* 0xffff00001d1d8812 */ /* 0x000fe400078ec0ff */
[C---:B------:R-:W-:Y:S02]  /*1ea0*/  @!P0 SHF.L.U32 R2, R3.reuse, 0x10, RZ ;  /* 0x0000001003028819 */ /* 0x040fe400000006ff */
[----:B------:R-:W-:Y:S01]  /*1eb0*/  @!P0 LOP3.LUT R3, R3, 0xffff0000, RZ, 0xc0, !PT ;  /* 0xffff000003038812 */ /* 0x000fe200078ec0ff */
[C---:B-1----:R-:W-:Y:S01]  /*1ec0*/  @!P0 IMAD.U32 R28, R20.reuse, 0x10000, RZ ;  /* 0x00010000141c8824 */ /* 0x042fe200078e00ff */
[----:B------:R-:W-:Y:S02]  /*1ed0*/  @!P0 LOP3.LUT R0, R20, 0xffff0000, RZ, 0xc0, !PT ;  /* 0xffff000014008812 */ /* 0x000fe400078ec0ff */
[C---:B------:R-:W-:Y:S02]  /*1ee0*/  @!P0 LOP3.LUT R4, R21.reuse, 0xffff0000, RZ, 0xc0, !PT ;  /* 0xffff000015048812 */ /* 0x040fe400078ec0ff */
[----:B------:R-:W-:Y:S01]  /*1ef0*/  @!P0 SHF.L.U32 R30, R21, 0x10, RZ ;  /* 0x00000010151e8819 */ /* 0x000fe200000006ff */
[----:B------:R-:W-:Y:S01]  /*1f00*/  @!P0 FMUL.FTZ R41, R0, R13 ;  /* 0x0000000d00298220 */ /* 0x000fe20000410000 */
[----:B------:R-:W-:Y:S01]  /*1f10*/  @!P0 SHF.L.U32 R31, R22, 0x10, RZ ;  /* 0x00000010161f8819 */ /* 0x000fe200000006ff */
[----:B------:R-:W-:Y:S01]  /*1f20*/  @!P0 FMUL.FTZ R46, R4, R29 ;  /* 0x0000001d042e8220 */ /* 0x000fe20000410000 */
[----:B------:R-:W-:Y:S01]  /*1f30*/  @!P0 SHF.L.U32 R33, R23, 0x10, RZ ;  /* 0x0000001017218819 */ /* 0x000fe200000006ff */
[-C--:B------:R-:W-:Y:S02]  /*1f40*/  @!P0 FMUL.FTZ R0, R0, R2.reuse ;  /* 0x0000000200008220 */ /* 0x080fe40000410000 */
[----:B------:R-:W-:Y:S02]  /*1f50*/  @!P0 FFMA.FTZ R41, R28, R2, -R41 ;  /* 0x000000021c298223 */ /* 0x000fe40000010829 */
[-C--:B------:R-:W-:Y:S02]  /*1f60*/  @!P0 FMUL.FTZ R2, R4, R3.reuse ;  /* 0x0000000304028220 */ /* 0x080fe40000410000 */
[----:B------:R-:W-:Y:S01]  /*1f70*/  @!P0 FFMA.FTZ R46, R30, R3, -R46 ;  /* 0x000000031e2e8223 */ /* 0x000fe2000001082e */
[----:B------:R-:W-:Y:S01]  /*1f80*/  @!P0 LOP3.LUT R3, R22, 0xffff0000, RZ, 0xc0, !PT ;  /* 0xffff000016038812 */ /* 0x000fe200078ec0ff */
[----:B------:R-:W-:Y:S01]  /*1f90*/  @!P0 FFMA.FTZ R0, R13, R28, R0 ;  /* 0x0000001c0d008223 */ /* 0x000fe20000010000 */
[----:B------:R-:W-:Y:S01]  /*1fa0*/  @!P0 LOP3.LUT R13, R23, 0xffff0000, RZ, 0xc0, !PT ;  /* 0xffff0000170d8812 */ /* 0x000fe200078ec0ff */
[C---:B------:R-:W-:Y:S01]  /*1fb0*/  @!P0 IMAD.U32 R28, R32.reuse, 0x10000, RZ ;  /* 0x00010000201c8824 */ /* 0x040fe200078e00ff */
[----:B------:R-:W-:Y:S01]  /*1fc0*/  @!P0 LOP3.LUT R32, R32, 0xffff0000, RZ, 0xc0, !PT ;  /* 0xffff000020208812 */ /* 0x000fe200078ec0ff */
[C---:B------:R-:W-:Y:S01]  /*1fd0*/  @!P0 IMAD.U32 R4, R8.reuse, 0x10000, RZ ;  /* 0x0001000008048824 */ /* 0x040fe200078e00ff */
[----:B------:R-:W-:Y:S01]  /*1fe0*/  @!P0 LOP3.LUT R8, R8, 0xffff0000, RZ, 0xc0, !PT ;  /* 0xffff000008088812 */ /* 0x000fe200078ec0ff */
[C---:B------:R-:W-:Y:S01]  /*1ff0*/  @!P0 FMUL.FTZ R47, R3.reuse, R28 ;  /* 0x0000001c032f8220 */ /* 0x040fe20000410000 */
[----:B------:R-:W-:Y:S01]  /*2000*/  @!P0 F2FP.BF16.PACK_AB R0, R0, R41 ;  /* 0x000000290000823e */ /* 0x000fe200000010ff */
[----:B------:R-:W-:Y:S02]  /*2010*/  @!P0 FMUL.FTZ R3, R3, R4 ;  /* 0x0000000403038220 */ /* 0x000fe40000410000 */
[----:B------:R-:W-:Y:S02]  /*2020*/  @!P0 FMUL.FTZ R48, R13, R32 ;  /* 0x000000200d308220 */ /* 0x000fe40000410000 */
[----:B------:R-:W-:Y:S02]  /*2030*/  @!P0 FFMA.FTZ R47, R31, R4, -R47 ;  /* 0x000000041f2f8223 */ /* 0x000fe4000001082f */
[----:B------:R-:W-:Y:S02]  /*2040*/  @!P0 FMUL.FTZ R4, R13, R8 ;  /* 0x000000080d048220 */ /* 0x000fe40000410000 */
[----:B------:R-:W-:Y:S02]  /*2050*/  @!P0 FFMA.FTZ R2, R29, R30, R2 ;  /* 0x0000001e1d028223 */ /* 0x000fe40000010002 */
[----:B------:R-:W-:Y:S02]  /*2060*/  @!P0 FFMA.FTZ R3, R28, R31, R3 ;  /* 0x0000001f1c038223 */ /* 0x000fe40000010003 */
[----:B------:R-:W-:Y:S01]  /*2070*/  @!P0 FFMA.FTZ R48, R33, R8, -R48 ;  /* 0x0000000821308223 */ /* 0x000fe20000010830 */
[----:B------:R-:W-:Y:S01]  /*2080*/  @!P0 F2FP.BF16.PACK_AB R2, R2, R46 ;  /* 0x0000002e0202823e */ /* 0x000fe200000010ff */
        /* <DEDUP_REMOVED lines=8> */
.L_x_577:
[----:B------:R-:W-:Y:S05]  /*2110*/  BSYNC B0 ;  /* 0x0000000000007941 */ /* 0x000fea0003800000 */
.L_x_576:
        /* <DEDUP_REMOVED lines=8> */
[--C-:B------:R-:W-:Y:S02]  /*21a0*/  @!P0 SHF.R.U64 R3, R26, 0x10, R27.reuse ;  /* 0x000000101a038819 */ /* 0x100fe4000000121b */
[----:B------:R-:W-:Y:S02]  /*21b0*/  @!P0 SHF.R.U32.HI R26, RZ, 0x10, R27 ;  /* 0x00000010ff1a8819 */ /* 0x000fe4000001161b */
[C---:B------:R-:W-:Y:S02]  /*21c0*/  @!P0 PRMT R27, R40.reuse, 0x5432, R0 ;  /* 0x00005432281b8816 */ /* 0x040fe40000000000 */
[C---:B------:R-:W-:Y:S02]  /*21d0*/  @!P0 PRMT R3, R7.reuse, 0x5432, R3 ;  /* 0x0000543207038816 */ /* 0x040fe40000000003 */
[----:B------:R-:W-:Y:S01]  /*21e0*/  @!P0 PRMT R7, R7, 0x5410, R26 ;  /* 0x0000541007078816 */ /* 0x000fe2000000001a */
[C---:B------:R-:W-:Y:S01]  /*21f0*/  @!P0 IMAD.U32 R8, R27.reuse, 0x10000, RZ ;  /* 0x000100001b088824 */ /* 0x040fe200078e00ff */
[----:B------:R-:W-:Y:S01]  /*2200*/  @!P0 LOP3.LUT R26, R27, 0xffff0000, RZ, 0xc0, !PT ;  /* 0xffff00001b1a8812 */ /* 0x000fe200078ec0ff */
[C---:B------:R-:W-:Y:S01]  /*2210*/  @!P0 IMAD.U32 R2, R3.reuse, 0x10000, RZ ;  /* 0x0001000003028824 */ /* 0x040fe200078e00ff */
[----:B------:R-:W-:Y:S02]  /*2220*/  @!P0 SHF.R.U32.HI R42, RZ, 0x10, R43 ;  /* 0x00000010ff2a8819 */ /* 0x000fe4000001162b */
[----:B------:R-:W-:Y:S02]  /*2230*/  @!P0 LOP3.LUT R3, R3, 0xffff0000, RZ, 0xc0, !PT ;  /* 0xffff000003038812 */ /* 0x000fe400078ec0ff */
[----:B------:R-:W-:Y:S04]  /*2240*/  @!P0 PRMT R40, R40, 0x5410, R42 ;  /* 0x0000541028288816 */ /* 0x000fe8000000002a */
[----:B------:R-:W-:Y:S01]  /*2250*/  @!P0 LOP3.LUT R29, R40, 0xffff0000, RZ, 0xc0, !PT ;  /* 0xffff0000281d8812 */ /* 0x000fe200078ec0ff */
[C---:B-1----:R-:W-:Y:S01]  /*2260*/  @!P0 IMAD.U32 R27, R21.reuse, 0x10000, RZ ;  /* 0x00010000151b8824 */ /* 0x042fe200078e00ff */
[C---:B------:R-:W-:Y:S02]  /*2270*/  @!P0 LOP3.LUT R0, R20.reuse, 0xffff0000, RZ, 0xc0, !PT ;  /* 0xffff000014008812 */ /* 0x040fe400078ec0ff */
[----:B------:R-:W-:Y:S02]  /*2280*/  @!P0 LOP3.LUT R4, R21, 0xffff0000, RZ, 0xc0, !PT ;  /* 0xffff000015048812 */ /* 0x000fe400078ec0ff */
        /* <DEDUP_REMOVED lines=12> */
[----:B------:R-:W-:Y:S02]  /*2350*/  @!P0 IMAD.U32 R13, R40, 0x10000, RZ ;  /* 0x00010000280d8824 */ /* 0x000fe400078e00ff */
[C---:B------:R-:W-:Y:S01]  /*2360*/  @!P0 IMAD.U32 R4, R7.reuse, 0x10000, RZ ;  /* 0x0001000007048824 */ /* 0x040fe200078e00ff */
[----:B------:R-:W-:Y:S01]  /*2370*/  @!P0 LOP3.LUT R7, R7, 0xffff0000, RZ, 0xc0, !PT ;  /* 0xffff000007078812 */ /* 0x000fe200078ec0ff */
[C---:B------:R-:W-:Y:S01]  /*2380*/  @!P0 FMUL.FTZ R33, R3.reuse, R13 ;  /* 0x0000000d03218220 */ /* 0x040fe20000410000 */
[----:B------:R-:W-:Y:S01]  /*2390*/  @!P0 F2FP.BF16.PACK_AB R0, R0, R31 ;  /* 0x0000001f0000823e */ /* 0x000fe200000010ff */
[-C--:B------:R-:W-:Y:S02]  /*23a0*/  @!P0 FMUL.FTZ R3, R3, R4.reuse ;  /* 0x0000000403038220 */ /* 0x080fe40000410000 */
        /* <DEDUP_REMOVED lines=15> */
.L_x_579:
[----:B------:R-:W-:Y:S05]  /*24a0*/  BSYNC B0 ;  /* 0x0000000000007941 */ /* 0x000fea0003800000 */
.L_x_578:
        /* <DEDUP_REMOVED lines=10> */
[C---:B------:R-:W-:Y:S02]  /*2550*/  @!P0 PRMT R3, R6.reuse, 0x5432, R3 ;  /* 0x0000543206038816 */ /* 0x040fe40000000003 */
[----:B------:R-:W-:Y:S01]  /*2560*/  @!P0 SHF.R.U32.HI R24, RZ, 0x10, R25 ;  /* 0x00000010ff188819 */ /* 0x000fe20000011619 */
[C---:B------:R-:W-:Y:S01]  /*2570*/  @!P0 IMAD.U32 R7, R13.reuse, 0x10000, RZ ;  /* 0x000100000d078824 */ /* 0x040fe200078e00ff */
[----:B------:R-:W-:Y:S01]  /*2580*/  @!P0 LOP3.LUT R13, R13, 0xffff0000, RZ, 0xc0, !PT ;  /* 0xffff00000d0d8812 */ /* 0x000fe200078ec0ff */
        /* <DEDUP_REMOVED lines=42> */
.L_x_581:
[----:B------:R-:W-:Y:S05]  /*2830*/  BSYNC B0 ;  /* 0x0000000000007941 */ /* 0x000fea0003800000 */
.L_x_580:
        /* <DEDUP_REMOVED lines=56> */
.L_x_572:
        /* <DEDUP_REMOVED lines=19> */
[C---:B------:R-:W-:Y:S01]  /*2cf0*/  LEA R20, P1, R3.reuse, c[0x0][0x270], 0x1 ;  /* 0x00009c0003147a11 */ /* 0x040fe200078208ff */
[----:B------:R-:W-:Y:S01]  /*2d00*/  CS2R R46, SRZ ;  /* 0x00000000002e7805 */ /* 0x000fe2000001ff00 */
[C---:B------:R-:W-:Y:S01]  /*2d10*/  LEA R18, P0, R8.reuse, c[0x0][0x288], 0x1 ;  /* 0x0000a20008127a11 */ /* 0x040fe200078008ff */
[----:B------:R-:W-:Y:S01]  /*2d20*/  CS2R R44, SRZ ;  /* 0x00000000002c7805 */ /* 0x000fe2000001ff00 */
[----:B------:R-:W-:Y:S02]  /*2d30*/  LEA.HI.X R21, R3, c[0x0][0x274], R2, 0x1, P1 ;  /* 0x00009d0003157a11 */ /* 0x000fe400008f0c02 */
[----:B------:R-:W-:Y:S03]  /*2d40*/  LEA.HI.X R19, R8, c[0x0][0x28c], R0, 0x1, P0 ;  /* 0x0000a30008137a11 */ /* 0x000fe600000f0c00 */
[----:B------:R1:W5:Y:S04]  /*2d50*/  @!P3 LDG.E.128 R4, [R20.64] ;  /* 0x000000081404b981 */ /* 0x000368000c1e1d00 */
[----:B------:R1:W5:Y:S04]  /*2d60*/  @!P2 LDG.E.128 R24, [R20.64+0x80] ;  /* 0x000080081418a981 */ /* 0x000368000c1e1d00 */
[----:B------:R1:W5:Y:S04]  /*2d70*/  @!P3 LDG.E.128 R28, [R18.64] ;  /* 0x00000008121cb981 */ /* 0x000368000c1e1d00 */
[----:B------:R1:W5:Y:S02]  /*2d80*/  @!P2 LDG.E.128 R44, [R18.64+0x80] ;  /* 0x00008008122ca981 */ /* 0x000364000c1e1d00 */
.L_x_583:
[----:B------:R-:W-:Y:S05]  /*2d90*/  BSYNC B0 ;  /* 0x0000000000007941 */ /* 0x000fea0003800000 */
.L_x_582:
[----:B------:R-:W-:Y:S04]  /*2da0*/  IADD3 R130, P0, R128, R130, RZ ;  /* 0x0000008280827210 */ /* 0x000fe80007f1e0ff */
[----:B------:R-:W-:Y:S01]  /*2db0*/  IADD3.X R109, R109, R76, RZ, P0, !PT ;  /* 0x0000004c6d6d7210 */ /* 0x000fe200007fe4ff */
[----:B------:R-:W-:-:S05]  /*2dc0*/  @P4 BRA `(.L_x_575) ;  /* 0x000010a000004947 */ /* 0x000fca0003800000 */
[----:B------:R-:W-:Y:S01]  /*2dd0*/  ISETP.GE.AND P0, PT, R16, c[0x0][0x1d4], PT ;  /* 0x0000750010007a0c */ /* 0x000fe20003f06270 */
[----:B-----5:R-:W-:Y:S01]  /*2de0*/  IMAD.MOV.U32 R8, RZ, RZ, R26 ;  /* 0x000000ffff087224 */ /* 0x020fe200078e001a */
[----:B------:R-:W-:Y:S01]  /*2df0*/  MOV R2, R24 ;  /* 0x0000001800027202 */ /* 0x000fe20000000f00 */
[----:B------:R-:W-:Y:S01]  /*2e00*/  IMAD.MOV.U32 R3, RZ, RZ, R27 ;  /* 0x000000ffff037224 */ /* 0x000fe200078e001b */
[----:B------:R-:W-:Y:S01]  /*2e10*/  BSSY B0, `(.L_x_584) ;  /* 0x0000081000007945 */ /* 0x000fe20003800000 */
[----:B------:R-:W-:Y:S03]  /*2e20*/  IMAD.MOV.U32 R0, RZ, RZ, R25 ;  /* 0x000000ffff007224 */ /* 0x000fe600078e0019 */
[----:B-1----:R-:W-:Y:S01]  /*2e30*/  PRMT R18, R3, 0x5410, R8 ;  /* 0x0000541003127816 */ /* 0x002fe20000000008 */
        /* <DEDUP_REMOVED lines=10> */
[----:B------:R-:W-:Y:S01]  /*2ee0*/  ISETP.GE.AND P1, PT, R93, c[0x0][0x1d4], PT ;  /* 0x000075005d007a0c */ /* 0x000fe20003f26270 */
[----:B------:R-:W-:Y:S01]  /*2ef0*/  IMAD.MOV.U32 R19, RZ, RZ, R28 ;  /* 0x000000ffff137224 */ /* 0x000fe200078e001c */
[----:B------:R-:W-:Y:S01]  /*2f00*/  MOV R38, R30 ;  /* 0x0000001e00267202 */ /* 0x000fe20000000f00 */
[----:B------:R-:W-:Y:S02]  /*2f10*/  IMAD.MOV.U32 R0, RZ, RZ, R5 ;  /* 0x000000ffff007224 */ /* 0x000fe400078e0005 */
[----:B------:R-:W-:Y:S02]  /*2f20*/  IMAD.MOV.U32 R2, RZ, RZ, R4 ;  /* 0x000000ffff027224 */ /* 0x000fe400078e0004 */
[----:B------:R-:W2:Y:S01]  /*2f30*/  LDS.128 R48, [R91+0xc080] ;  /* 0x00c080005b307984 */ /* 0x000ea20000000c00 */
[----:B------:R-:W-:Y:S02]  /*2f40*/  IMAD.MOV.U32 R34, RZ, RZ, R29 ;  /* 0x000000ffff227224 */ /* 0x000fe400078e001d */
[----:B------:R-:W-:Y:S01]  /*2f50*/  IMAD.MOV.U32 R42, RZ, RZ, R31 ;  /* 0x000000ffff2a7224 */ /* 0x000fe200078e001f */
[----:B------:R-:W-:Y:S02]  /*2f60*/  @!P0 SHF.R.U64 R28, R28, 0x10, R29 ;  /* 0x000000101c1c8819 */ /* 0x000fe4000000121d */
[----:B------:R-:W-:Y:S01]  /*2f70*/  @!P0 SHF.R.U64 R3, R4, 0x10, R5 ;  /* 0x0000001004038819 */ /* 0x000fe20000001205 */
[----:B------:R-:W-:Y:S01]  /*2f80*/  IMAD.MOV.U32 R4, RZ, RZ, R7 ;  /* 0x000000ffff047224 */ /* 0x000fe200078e0007 */
[----:B------:R-:W-:Y:S01]  /*2f90*/  @!P0 SHF.R.U32.HI R8, RZ, 0x10, R5 ;  /* 0x00000010ff088819 */ /* 0x000fe20000011605 */
[----:B------:R-:W-:Y:S01]  /*2fa0*/  IMAD.MOV.U32 R5, RZ, RZ, R6 ;  /* 0x000000ffff057224 */ /* 0x000fe200078e0006 */
[----:B------:R-:W-:Y:S02]  /*2fb0*/  @!P0 SHF.R.U64 R32, R30, 0x10, R31 ;  /* 0x000000101e208819 */ /* 0x000fe4000000121f */
[----:B------:R-:W-:Y:S02]  /*2fc0*/  @!P0 PRMT R30, R19, 0x5410, R28 ;  /* 0x00005410131e8816 */ /* 0x000fe4000000001c */
[-C--:B------:R-:W-:Y:S02]  /*2fd0*/  IADD3 R19, P3, P2, R124, R130.reuse, R95 ;  /* 0x000000827c137210 */ /* 0x080fe40007a7e05f */
[----:B------:R-:W-:Y:S02]  /*2fe0*/  @!P0 SHF.R.U32.HI R29, RZ, 0x10, R29 ;  /* 0x00000010ff1d8819 */ /* 0x000fe4000001161d */
[C---:B------:R-:W-:Y:S02]  /*2ff0*/  LEA R136, P4, R19.reuse, c[0x0][0x1c8], 0x1 ;  /* 0x0000720013887a11 */ /* 0x040fe400078808ff */
[----:B------:R-:W-:Y:S02]  /*3000*/  @!P0 SHF.R.U64 R6, R6, 0x10, R7 ;  /* 0x0000001006068819 */ /* 0x000fe40000001207 */
[----:B------:R-:W-:Y:S02]  /*3010*/  @!P0 PRMT R2, R2, 0x5410, R3 ;  /* 0x0000541002028816 */ /* 0x000fe40000000003 */
[----:B------:R-:W-:Y:S02]  /*3020*/  @!P0 PRMT R8, R0, 0x5410, R8 ;  /* 0x0000541000088816 */ /* 0x000fe40000000008 */
[-C--:B------:R-:W-:Y:S02]  /*3030*/  IADD3.X R0, R70, R109.reuse, R86, P3, P2 ;  /* 0x0000006d46007210 */ /* 0x080fe40001fe4456 */
[----:B------:R-:W-:Y:S02]  /*3040*/  @!P1 IADD3 R3, P3, P2, R124, R130, R93 ;  /* 0x000000827c039210 */ /* 0x000fe40007a7e05d */
[----:B------:R-:W-:Y:S01]  /*3050*/  LEA.HI.X R137, R19, c[0x0][0x1cc], R0, 0x1, P4 ;  /* 0x0000730013897a11 */ /* 0x000fe200020f0c00 */
[----:B------:R-:W-:Y:S01]  /*3060*/  @!P0 IMAD.U32 R19, R30, 0x10000, RZ ;  /* 0x000100001e138824 */ /* 0x000fe200078e00ff */
[----:B------:R-:W-:Y:S01]  /*3070*/  @!P0 PRMT R34, R34, 0x5410, R29 ;  /* 0x0000541022228816 */ /* 0x000fe2000000001d */
[----:B-1----:R-:W-:Y:S01]  /*3080*/  @!P0 IMAD.U32 R0, R20, 0x10000, RZ ;  /* 0x0001000014008824 */ /* 0x002fe200078e00ff */
[----:B------:R-:W-:Y:S01]  /*3090*/  @!P0 PRMT R5, R5, 0x5410, R6 ;  /* 0x0000541005058816 */ /* 0x000fe20000000006 */
[----:B------:R-:W-:Y:S01]  /*30a0*/  @!P0 IMAD.U32 R29, R23, 0x10000, RZ ;  /* 0x00010000171d8824 */ /* 0x000fe200078e00ff */
[----:B------:R-:W-:Y:S01]  /*30b0*/  @!P1 IADD3.X R6, R70, R109, R84, P3, P2 ;  /* 0x0000006d46069210 */ /* 0x000fe20001fe4454 */
[----:B------:R-:W-:Y:S01]  /*30c0*/  @!P0 FMUL.FTZ R131, R0, R19 ;  /* 0x0000001300838220 */ /* 0x000fe20000410000 */
[----:B------:R-:W-:Y:S01]  /*30d0*/  @!P1 LEA R134, P2, R3, c[0x0][0x1c8], 0x1 ;  /* 0x0000720003869a11 */ /* 0x000fe200078408ff */
[----:B--2---:R-:W-:Y:S01]  /*30e0*/  @!P0 IMAD.U32 R33, R49, 0x10000, RZ ;  /* 0x0001000031218824 */ /* 0x004fe200078e00ff */
[----:B------:R-:W-:Y:S02]  /*30f0*/  @!P0 SHF.L.U32 R28, R48, 0x10, RZ ;  /* 0x00000010301c8819 */ /* 0x000fe400000006ff */
[----:B------:R-:W-:Y:S01]  /*3100*/  @!P1 LEA.HI.X R135, R3, c[0x0][0x1cc], R6, 0x1, P2 ;  /* 0x0000730003879a11 */ /* 0x000fe200010f0c06 */
[----:B------:R-:W-:Y:S01]  /*3110*/  @!P0 IMAD.U32 R3, R2, 0x10000, RZ ;  /* 0x0001000002038824 */ /* 0x000fe200078e00ff */
[----:B------:R-:W-:Y:S02]  /*3120*/  @!P0 SHF.L.U32 R6, R21, 0x10, RZ ;  /* 0x0000001015068819 */ /* 0x000fe400000006ff */
[----:B------:R-:W-:Y:S01]  /*3130*/  @!P0 LOP3.LUT R35, R49, 0xffff0000, RZ, 0xc0, !PT ;  /* 0xffff000031238812 */ /* 0x000fe200078ec0ff */
[-C--:B------:R-:W-:Y:S01]  /*3140*/  @!P0 FMUL.FTZ R0, R0, R3.reuse ;  /* 0x0000000300008220 */ /* 0x080fe20000410000 */
[----:B------:R-:W-:Y:S01]  /*3150*/  @!P0 SHF.L.U32 R37, R50, 0x10, RZ ;  /* 0x0000001032258819 */ /* 0x000fe200000006ff */
[----:B------:R-:W-:Y:S01]  /*3160*/  @!P0 FFMA.FTZ R131, R28, R3, -R131 ;  /* 0x000000031c838223 */ /* 0x000fe20000010883 */
[----:B------:R-:W-:Y:S01]  /*3170*/  @!P0 LOP3.LUT R39, R50, 0xffff0000, RZ, 0xc0, !PT ;  /* 0xffff000032278812 */ /* 0x000fe200078ec0ff */
[----:B------:R-:W-:Y:S01]  /*3180*/  @!P0 FFMA.FTZ R0, R19, R28, R0 ;  /* 0x0000001c13008223 */ /* 0x000fe20000010000 */
[C---:B------:R-:W-:Y:S01]  /*3190*/  @!P0 SHF.L.U32 R41, R51.reuse, 0x10, RZ ;  /* 0x0000001033298819 */ /* 0x040fe200000006ff */
[----:B------:R-:W-:Y:S01]  /*31a0*/  @!P0 IMAD.U32 R28, R22, 0x10000, RZ ;  /* 0x00010000161c8824 */ /* 0x000fe200078e00ff */
[----:B------:R-:W-:Y:S02]  /*31b0*/  @!P0 LOP3.LUT R43, R51, 0xffff0000, RZ, 0xc0, !PT ;  /* 0xffff0000332b8812 */ /* 0x000fe400078ec0ff */
[----:B------:R-:W-:Y:S02]  /*31c0*/  @!P0 SHF.R.U32.HI R31, RZ, 0x10, R31 ;  /* 0x00000010ff1f8819 */ /* 0x000fe4000001161f */
[----:B------:R-:W-:Y:S02]  /*31d0*/  @!P0 LOP3.LUT R19, R2, 0xffff0000, RZ, 0xc0, !PT ;  /* 0xffff000002138812 */ /* 0x000fe400078ec0ff */
[----:B------:R-:W-:Y:S02]  /*31e0*/  @!P0 PRMT R42, R42, 0x5410, R31 ;  /* 0x000054102a2a8816 */ /* 0x000fe4000000001f */
[----:B------:R-:W-:Y:S02]  /*31f0*/  @!P0 LOP3.LUT R31, R48, 0xffff0000, RZ, 0xc0, !PT ;  /* 0xffff0000301f8812 */ /* 0x000fe400078ec0ff */
[----:B------:R-:W-:Y:S01]  /*3200*/  @!P0 LOP3.LUT R30, R30, 0xffff0000, RZ, 0xc0, !PT ;  /* 0xffff00001e1e8812 */ /* 0x000fe200078ec0ff */
[C---:B------:R-:W-:Y:S01]  /*3210*/  @!P0 IMAD.U32 R40, R42.reuse, 0x10000, RZ ;  /* 0x000100002a288824 */ /* 0x040fe200078e00ff */
[----:B------:R-:W-:Y:S02]  /*3220*/  @!P0 LOP3.LUT R42, R42, 0xffff0000, RZ, 0xc0, !PT ;  /* 0xffff00002a2a8812 */ /* 0x000fe400078ec0ff */
[----:B------:R-:W-:Y:S01]  /*3230*/  @!P0 SHF.R.U32.HI R7, RZ, 0x10, R7 ;  /* 0x00000010ff078819 */ /* 0x000fe20000011607 */
[----:B------:R-:W-:Y:S01]  /*3240*/  @!P0 FMUL.FTZ R142, R29, R40 ;  /* 0x000000281d8e8220 */ /* 0x000fe20000410000 */
[----:B------:R-:W-:Y:S01]  /*3250*/  @!P0 PRMT R38, R38, 0x5410, R32 ;  /* 0x0000541026268816 */ /* 0x000fe20000000020 */
[----:B------:R-:W-:Y:S01]  /*3260*/  @!P0 IMAD.U32 R32, R34, 0x10000, RZ ;  /* 0x0001000022208824 */ /* 0x000fe200078e00ff */
[----:B------:R-:W-:Y:S01]  /*3270*/  @!P0 PRMT R7, R4, 0x5410, R7 ;  /* 0x0000541004078816 */ /* 0x000fe20000000007 */
[----:B------:R-:W-:Y:S01]  /*3280*/  @!P0 IMAD.U32 R4, R8, 0x10000, RZ ;  /* 0x0001000008048824 */ /* 0x000fe200078e00ff */
[----:B------:R-:W-:Y:S01]  /*3290*/  @!P0 LOP3.LUT R34, R34, 0xffff0000, RZ, 0xc0, !PT ;  /* 0xffff000022228812 */ /* 0x000fe200078ec0ff */
[----:B------:R-:W-:Y:S01]  /*32a0*/  @!P0 FMUL.FTZ R132, R6, R32 ;  /* 0x0000002006848220 */ /* 0x000fe20000410000 */
[----:B------:R-:W-:Y:S01]  /*32b0*/  @!P0 LOP3.LUT R8, R8, 0xffff0000, RZ, 0xc0, !PT ;  /* 0xffff000008088812 */ /* 0x000fe200078ec0ff */
[-C--:B------:R-:W-:Y:S01]  /*32c0*/  @!P0 FMUL.FTZ R3, R6, R4.reuse ;  /* 0x0000000406038220 */ /* 0x080fe20000410000 */
[----:B------:R-:W-:Y:S01]  /*32d0*/  @!P0 LOP3.LUT R6, R20, 0xffff0000, RZ, 0xc0, !PT ;  /* 0xffff000014068812 */ /* 0x000fe200078ec0ff */
[----:B------:R-:W-:Y:S01]  /*32e0*/  @!P0 FFMA.FTZ R132, R33, R4, -R132 ;  /* 0x0000000421848223 */ /* 0x000fe20000010884 */
[----:B------:R-:W-:Y:S01]  /*32f0*/  @!P0 LOP3.LUT R4, R21, 0xffff0000, RZ, 0xc0, !PT ;  /* 0xffff000015048812 */ /* 0x000fe200078ec0ff */
[C---:B------:R-:W-:Y:S01]  /*3300*/  @!P0 IMAD.U32 R36, R38.reuse, 0x10000, RZ ;  /* 0x0001000026248824 */ /* 0x040fe200078e00ff */
[----:B------:R-:W-:Y:S01]  /*3310*/  @!P0 LOP3.LUT R38, R38, 0xffff0000, RZ, 0xc0, !PT ;  /* 0xffff000026268812 */ /* 0x000fe200078ec0ff */
[----:B------:R-:W-:Y:S02]  /*3320*/  @!P0 FMUL.FTZ R138, R6, R30 ;  /* 0x0000001e068a8220 */ /* 0x000fe40000410000 */
[----:B------:R-:W-:Y:S02]  /*3330*/  @!P0 FMUL.FTZ R133, R4, R34 ;  /* 0x0000002204858220 */ /* 0x000fe40000410000 */
[-C--:B------:R-:W-:Y:S02]  /*3340*/  @!P0 FMUL.FTZ R2, R6, R19.reuse ;  /* 0x0000001306028220 */ /* 0x080fe40000410000 */
[----:B------:R-:W-:Y:S01]  /*3350*/  @!P0 FFMA.FTZ R138, R31, R19, -R138 ;  /* 0x000000131f8a8223 */ /* 0x000fe2000001088a */
[----:B------:R-:W-:Y:S01]  /*3360*/  @!P0 LOP3.LUT R19, R22, 0xffff0000, RZ, 0xc0, !PT ;  /* 0xffff000016138812 */ /* 0x000fe200078ec0ff */
[----:B------:R-:W-:Y:S02]  /*3370*/  @!P0 IMAD.U32 R6, R5, 0x10000, RZ ;  /* 0x0001000005068824 */ /* 0x000fe400078e00ff */
[-C--:B------:R-:W-:Y:S01]  /*3380*/  @!P0 FMUL.FTZ R4, R4, R8.reuse ;  /* 0x0000000804048220 */ /* 0x080fe20000410000 */
[----:B------:R-:W-:Y:S01]  /*3390*/  @!P0 F2FP.BF16.PACK_AB R131, R138, R131 ;  /* 0x000000838a83823e */ /* 0x000fe200000010ff */
[----:B------:R-:W-:Y:S01]  /*33a0*/  @!P0 FFMA.FTZ R133, R35, R8, -R133 ;  /* 0x0000000823858223 */ /* 0x000fe20000010885 */
[----:B------:R-:W-:Y:S01]  /*33b0*/  @!P0 LOP3.LUT R8, R5, 0xffff0000, RZ, 0xc0, !PT ;  /* 0xffff000005088812 */ /* 0x000fe200078ec0ff */
[C---:B------:R-:W-:Y:S01]  /*33c0*/  @!P0 FMUL.FTZ R139, R28.reuse, R36 ;  /* 0x000000241c8b8220 */ /* 0x040fe20000410000 */
[----:B------:R-:W-:Y:S01]  /*33d0*/  @!P0 MOV R48, R131 ;  /* 0x0000008300308202 */ /* 0x000fe20000000f00 */
[----:B------:R-:W-:Y:S01]  /*33e0*/  @!P0 FMUL.FTZ R5, R28, R6 ;  /* 0x000000061c058220 */ /* 0x000fe20000410000 */
[----:B------:R-:W-:Y:S01]  /*33f0*/  @!P0 LOP3.LUT R28, R23, 0xffff0000, RZ, 0xc0, !PT ;  /* 0xffff0000171c8812 */ /* 0x000fe200078ec0ff */
[----:B------:R-:W-:Y:S01]  /*3400*/  @!P0 FMUL.FTZ R140, R19, R38 ;  /* 0x00000026138c8220 */ /* 0x000fe20000410000 */
[----:B------:R-:W-:Y:S01]  /*3410*/  @!P0 F2FP.BF16.PACK_AB R132, R133, R132 ;  /* 0x000000848584823e */ /* 0x000fe200000010ff */
[----:B------:R-:W-:Y:S02]  /*3420*/  @!P0 FFMA.FTZ R139, R37, R6, -R139 ;  /* 0x00000006258b8223 */ /* 0x000fe4000001088b */
[-C--:B------:R-:W-:Y:S01]  /*3430*/  @!P0 FMUL.FTZ R6, R19, R8.reuse ;  /* 0x0000000813068220 */ /* 0x080fe20000410000 */
[----:B------:R-:W-:Y:S01]  /*3440*/  @!P0 LOP3.LUT R19, R7, 0xffff0000, RZ, 0xc0, !PT ;  /* 0xffff000007138812 */ /* 0x000fe200078ec0ff */
[----:B------:R-:W-:Y:S02]  /*3450*/  @!P0 FFMA.FTZ R2, R30, R31, R2 ;  /* 0x0000001f1e028223 */ /* 0x000fe40000010002 */
[----:B------:R-:W-:Y:S02]  /*3460*/  @!P0 FFMA.FTZ R140, R39, R8, -R140 ;  /* 0x00000008278c8223 */ /* 0x000fe4000001088c */
[----:B------:R-:W-:Y:S01]  /*3470*/  @!P0 IMAD.U32 R8, R7, 0x10000, RZ ;  /* 0x0001000007088824 */ /* 0x000fe200078e00ff */
[----:B------:R-:W-:Y:S01]  /*3480*/  @!P0 F2FP.BF16.PACK_AB R0, R2, R0 ;  /* 0x000000000200823e */ /* 0x000fe200000010ff */
[----:B------:R-:W-:Y:S01]  /*3490*/  @!P0 FMUL.FTZ R141, R28, R42 ;  /* 0x0000002a1c8d8220 */ /* 0x000fe20000410000 */
[----:B------:R-:W-:Y:S01]  /*34a0*/  @!P0 F2FP.BF16.PACK_AB R139, R140, R139 ;  /* 0x0000008b8c8b823e */ /* 0x000fe200000010ff */
[----:B------:R-:W-:Y:S02]  /*34b0*/  @!P0 FFMA.FTZ R3, R32, R33, R3 ;  /* 0x0000002120038223 */ /* 0x000fe40000010003 */
[----:B------:R-:W-:Y:S02]  /*34c0*/  @!P0 FFMA.FTZ R4, R34, R35, R4 ;  /* 0x0000002322048223 */ /* 0x000fe40000010004 */
[-C--:B------:R-:W-:Y:S02]  /*34d0*/  @!P0 FMUL.FTZ R7, R29, R8.reuse ;  /* 0x000000081d078220 */ /* 0x080fe40000410000 */
[----:B------:R-:W-:Y:S01]  /*34e0*/  @!P0 FFMA.FTZ R29, R41, R8, -R142 ;  /* 0x00000008291d8223 */ /* 0x000fe2000001088e */
[----:B------:R-:W-:Y:S01]  /*34f0*/  @!P0 F2FP.BF16.PACK_AB R3, R4, R3 ;  /* 0x000000030403823e */ /* 0x000fe200000010ff */
[----:B------:R-:W-:Y:S02]  /*3500*/  @!P0 FFMA.FTZ R141, R43, R19, -R141 ;  /* 0x000000132b8d8223 */ /* 0x000fe4000001088d */
[----:B------:R-:W-:Y:S02]  /*3510*/  @!P0 FFMA.FTZ R5, R36, R37, R5 ;  /* 0x0000002524058223 */ /* 0x000fe40000010005 */
[----:B------:R-:W-:Y:S01]  /*3520*/  @!P0 FMUL.FTZ R8, R28, R19 ;  /* 0x000000131c088220 */ /* 0x000fe20000410000 */
[----:B------:R-:W-:Y:S01]  /*3530*/  @!P0 F2FP.BF16.PACK_AB R29, R141, R29 ;  /* 0x0000001d8d1d823e */ /* 0x000fe200000010ff */
[----:B------:R-:W-:Y:S02]  /*3540*/  @!P0 FFMA.FTZ R6, R38, R39, R6 ;  /* 0x0000002726068223 */ /* 0x000fe40000010006 */
[----:B------:R-:W-:Y:S01]  /*3550*/  @!P0 FFMA.FTZ R7, R40, R41, R7 ;  /* 0x0000002928078223 */ /* 0x000fe20000010007 */
[----:B------:R-:W-:Y:S01]  /*3560*/  @!P0 MOV R51, R29 ;  /* 0x0000001d00338202 */ /* 0x000fe20000000f00 */
[----:B------:R-:W-:Y:S01]  /*3570*/  @!P0 FFMA.FTZ R8, R42, R43, R8 ;  /* 0x0000002b2a088223 */ /* 0x000fe20000010008 */
[----:B------:R-:W-:Y:S01]  /*3580*/  @!P0 F2FP.BF16.PACK_AB R5, R6, R5 ;  /* 0x000000050605823e */ /* 0x000fe200000010ff */
[----:B------:R-:W-:Y:S02]  /*3590*/  @!P0 IMAD.MOV.U32 R49, RZ, RZ, R132 ;  /* 0x000000ffff318224 */ /* 0x000fe400078e0084 */
        /* <DEDUP_REMOVED lines=8> */
.L_x_585:
[----:B------:R-:W-:Y:S05]  /*3620*/  BSYNC B0 ;  /* 0x0000000000007941 */ /* 0x000fea0003800000 */
.L_x_584:
        /* <DEDUP_REMOVED lines=10> */
[--C-:B------:R-:W-:Y:S02]  /*36d0*/  @!P0 SHF.R.U32.HI R3, RZ, 0x10, R27.reuse ;  /* 0x00000010ff038819 */ /* 0x100fe4000001161b */
[----:B------:R-:W-:Y:S02]  /*36e0*/  @!P0 SHF.R.U64 R6, R26, 0x10, R27 ;  /* 0x000000101a068819 */ /* 0x000fe4000000121b */
[----:B------:R-:W-:Y:S02]  /*36f0*/  @!P0 SHF.R.U32.HI R32, RZ, 0x10, R45 ;  /* 0x00000010ff208819 */ /* 0x000fe4000001162d */
[----:B------:R-:W-:Y:S02]  /*3700*/  @!P0 SHF.R.U32.HI R0, RZ, 0x10, R25 ;  /* 0x00000010ff008819 */ /* 0x000fe40000011619 */
[----:B------:R-:W-:Y:S02]  /*3710*/  @!P0 SHF.R.U64 R44, R44, 0x10, R45 ;  /* 0x000000102c2c8819 */ /* 0x000fe4000000122d */
[----:B------:R-:W-:Y:S02]  /*3720*/  @!P0 PRMT R4, R13, 0x5410, R0 ;  /* 0x000054100d048816 */ /* 0x000fe40000000000 */
[--C-:B------:R-:W-:Y:S02]  /*3730*/  @!P0 SHF.R.U32.HI R40, RZ, 0x10, R47.reuse ;  /* 0x00000010ff288819 */ /* 0x100fe4000001162f */
[----:B------:R-:W-:Y:S01]  /*3740*/  @!P0 SHF.R.U64 R46, R46, 0x10, R47 ;  /* 0x000000102e2e8819 */ /* 0x000fe2000000122f */
[C---:B------:R-:W-:Y:S01]  /*3750*/  @!P0 IMAD.U32 R0, R4.reuse, 0x10000, RZ ;  /* 0x0001000004008824 */ /* 0x040fe200078e00ff */
[----:B------:R-:W-:Y:S02]  /*3760*/  @!P0 LOP3.LUT R4, R4, 0xffff0000, RZ, 0xc0, !PT ;  /* 0xffff000004048812 */ /* 0x000fe400078ec0ff */
[C---:B------:R-:W-:Y:S02]  /*3770*/  @!P0 PRMT R5, R18.reuse, 0x5410, R3 ;  /* 0x0000541012058816 */ /* 0x040fe40000000003 */
[----:B------:R-:W-:Y:S02]  /*3780*/  @!P0 PRMT R6, R18, 0x5432, R6 ;  /* 0x0000543212068816 */ /* 0x000fe40000000006 */
[C---:B------:R-:W-:Y:S02]  /*3790*/  @!P0 PRMT R32, R53.reuse, 0x5432, R32 ;  /* 0x0000543235208816 */ /* 0x040fe40000000020 */
[----:B------:R-:W-:Y:S02]  /*37a0*/  @!P0 PRMT R53, R53, 0x5410, R44 ;  /* 0x0000541035358816 */ /* 0x000fe4000000002c */
[----:B------:R-:W-:Y:S01]  /*37b0*/  @!P0 SHF.R.U64 R2, R24, 0x10, R25 ;  /* 0x0000001018028819 */ /* 0x000fe20000001219 */
[----:B-1----:R-:W-:Y:S01]  /*37c0*/  @!P0 IMAD.U32 R7, R21, 0x10000, RZ ;  /* 0x0001000015078824 */ /* 0x002fe200078e00ff */
[----:B------:R-:W-:Y:S01]  /*37d0*/  @!P0 LOP3.LUT R28, R53, 0xffff0000, RZ, 0xc0, !PT ;  /* 0xffff0000351c8812 */ /* 0x000fe200078ec0ff */
[----:B------:R-:W-:Y:S01]  /*37e0*/  @!P0 IMAD.U32 R30, R32, 0x10000, RZ ;  /* 0x00010000201e8824 */ /* 0x000fe200078e00ff */
[----:B------:R-:W-:Y:S01]  /*37f0*/  @!P0 PRMT R2, R13, 0x5432, R2 ;  /* 0x000054320d028816 */ /* 0x000fe20000000002 */
[C---:B------:R-:W-:Y:S01]  /*3800*/  @!P0 FMUL.FTZ R3, R7.reuse, R0 ;  /* 0x0000000007038220 */ /* 0x040fe20000410000 */
[----:B------:R-:W-:Y:S01]  /*3810*/  @!P0 LOP3.LUT R13, R20, 0xffff0000, RZ, 0xc0, !PT ;  /* 0xffff0000140d8812 */ /* 0x000fe200078ec0ff */
[----:B------:R-:W-:Y:S01]  /*3820*/  @!P0 FMUL.FTZ R44, R7, R30 ;  /* 0x0000001e072c8220 */ /* 0x000fe20000410000 */
[----:B------:R-:W-:Y:S01]  /*3830*/  @!P0 LOP3.LUT R7, R2, 0xffff0000, RZ, 0xc0, !PT ;  /* 0xffff000002078812 */ /* 0x000fe200078ec0ff */
[----:B--2---:R-:W-:Y:S01]  /*3840*/  @!P0 IMAD.U32 R31, R49, 0x10000, RZ ;  /* 0x00010000311f8824 */ /* 0x004fe200078e00ff */
[C---:B------:R-:W-:Y:S01]  /*3850*/  @!P0 SHF.L.U32 R27, R48.reuse, 0x10, RZ ;  /* 0x00000010301b8819 */ /* 0x040fe200000006ff */
[----:B------:R-:W-:Y:S01]  /*3860*/  @!P0 IMAD.U32 R26, R53, 0x10000, RZ ;  /* 0x00010000351a8824 */ /* 0x000fe200078e00ff */
[----:B------:R-:W-:Y:S01]  /*3870*/  @!P0 LOP3.LUT R29, R48, 0xffff0000, RZ, 0xc0, !PT ;  /* 0xffff0000301d8812 */ /* 0x000fe200078ec0ff */
        /* <DEDUP_REMOVED lines=8> */
[-C--:B------:R-:W-:Y:S01]  /*3900*/  @!P0 FMUL.FTZ R2, R13, R7.reuse ;  /* 0x000000070d028220 */ /* 0x080fe20000410000 */
[----:B------:R-:W-:Y:S01]  /*3910*/  @!P0 LOP3.LUT R25, R21, 0xffff0000, RZ, 0xc0, !PT ;  /* 0xffff000015198812 */ /* 0x000fe200078ec0ff */
[C---:B------:R-:W-:Y:S01]  /*3920*/  @!P0 IMAD.U32 R24, R22.reuse, 0x10000, RZ ;  /* 0x0001000016188824 */ /* 0x040fe200078e00ff */
[----:B------:R-:W-:Y:S01]  /*3930*/  @!P0 LOP3.LUT R19, R22, 0xffff0000, RZ, 0xc0, !PT ;  /* 0xffff000016138812 */ /* 0x000fe200078ec0ff */
[----:B------:R-:W-:Y:S01]  /*3940*/  @!P0 IMAD.U32 R18, R23, 0x10000, RZ ;  /* 0x0001000017128824 */ /* 0x000fe200078e00ff */
[----:B------:R-:W-:Y:S01]  /*3950*/  @!P0 LOP3.LUT R32, R32, 0xffff0000, RZ, 0xc0, !PT ;  /* 0xffff000020208812 */ /* 0x000fe200078ec0ff */
[-C--:B------:R-:W-:Y:S01]  /*3960*/  @!P0 FMUL.FTZ R0, R0, R8.reuse ;  /* 0x0000000800008220 */ /* 0x080fe20000410000 */
[----:B------:R-:W-:Y:S01]  /*3970*/  @!P0 PRMT R40, R52, 0x5410, R40 ;  /* 0x0000541034288816 */ /* 0x000fe20000000028 */
[----:B------:R-:W-:Y:S01]  /*3980*/  @!P0 FFMA.FTZ R45, R27, R8, -R45 ;  /* 0x000000081b2d8223 */ /* 0x000fe2000001082d */
[----:B------:R-:W-:Y:S01]  /*3990*/  @!P0 LOP3.LUT R8, R5, 0xffff0000, RZ, 0xc0, !PT ;  /* 0xffff000005088812 */ /* 0x000fe200078ec0ff */
[----:B------:R-:W-:Y:S01]  /*39a0*/  @!P0 IMAD.U32 R35, R50, 0x10000, RZ ;  /* 0x0001000032238824 */ /* 0x000fe200078e00ff */
[----:B------:R-:W-:Y:S01]  /*39b0*/  @!P0 PRMT R52, R52, 0x5432, R46 ;  /* 0x0000543234348816 */ /* 0x000fe2000000002e */
[----:B------:R-:W-:Y:S01]  /*39c0*/  @!P0 FMUL.FTZ R46, R13, R28 ;  /* 0x0000001c0d2e8220 */ /* 0x000fe20000410000 */
[----:B------:R-:W-:Y:S01]  /*39d0*/  @!P0 LOP3.LUT R13, R23, 0xffff0000, RZ, 0xc0, !PT ;  /* 0xffff0000170d8812 */ /* 0x000fe200078ec0ff */
[----:B------:R-:W-:Y:S01]  /*39e0*/  @!P0 FMUL.FTZ R132, R25, R32 ;  /* 0x0000002019848220 */ /* 0x000fe20000410000 */
[C---:B------:R-:W-:Y:S01]  /*39f0*/  @!P0 LOP3.LUT R36, R52.reuse, 0xffff0000, RZ, 0xc0, !PT ;  /* 0xffff000034248812 */ /* 0x040fe200078ec0ff */
[----:B------:R-:W-:Y:S01]  /*3a00*/  @!P0 IMAD.U32 R34, R52, 0x10000, RZ ;  /* 0x0001000034228824 */ /* 0x000fe200078e00ff */
[C---:B------:R-:W-:Y:S01]  /*3a10*/  @!P0 SHF.L.U32 R38, R40.reuse, 0x10, RZ ;  /* 0x0000001028268819 */ /* 0x040fe200000006ff */
[----:B------:R-:W-:Y:S01]  /*3a20*/  @!P0 FFMA.FTZ R46, R29, R7, -R46 ;  /* 0x000000071d2e8223 */ /* 0x000fe2000001082e */
[----:B------:R-:W-:Y:S01]  /*3a30*/  @!P0 LOP3.LUT R40, R40, 0xffff0000, RZ, 0xc0, !PT ;  /* 0xffff000028288812 */ /* 0x000fe200078ec0ff */
[----:B------:R-:W-:Y:S01]  /*3a40*/  @!P0 IMAD.U32 R7, R5, 0x10000, RZ ;  /* 0x0001000005078824 */ /* 0x000fe200078e00ff */
[----:B------:R-:W-:Y:S01]  /*3a50*/  ISETP.GE.AND P1, PT, R92, c[0x0][0x1d4], PT ;  /* 0x000075005c007a0c */ /* 0x000fe20003f26270 */
[----:B------:R-:W-:Y:S01]  /*3a60*/  @!P0 IMAD.U32 R5, R6, 0x10000, RZ ;  /* 0x0001000006058824 */ /* 0x000fe200078e00ff */
        /* <DEDUP_REMOVED lines=47> */
.L_x_571:
[----:B------:R-:W-:Y:S05]  /*3d60*/  IMAD R0, R100, -0x20, R108 ;  /* 0xffffffe064007824 */ /* 0x000fea00078e026c */
        /* <DEDUP_REMOVED lines=16> */
.L_x_575:
[----:B------:R-:W-:Y:S05]  /*3e70*/  BSYNC B1 ;  /* 0x0000000000017941 */ /* 0x000fea0003800000 */
.L_x_570:
[----:B------:R-:W-:Y:S01]  /*3e80*/  IMAD.SHL.U32 R0, R100, 0x20, RZ ;  /* 0x0000002064007824 */ /* 0x000fe200078e00ff */
[----:B------:R-:W-:Y:S03]  /*3e90*/  BSSY B0, `(.L_x_586) ;  /* 0x0000035000007945 */ /* 0x000fe60003800000 */
[--C-:B--2---:R-:W-:Y:S02]  /*3ea0*/  IMAD.IADD R2, R67, 0x1, -R0.reuse ;  /* 0x0000000143027824 */ /* 0x104fe400078e0a00 */
[----:B------:R-:W-:Y:S03]  /*3eb0*/  IMAD.IADD R0, R108, 0x1, -R0 ;  /* 0x000000016c007824 */ /* 0x000fe600078e0a00 */
[----:B------:R-:W-:Y:S02]  /*3ec0*/  ISETP.GE.AND P0, PT, R2, 0x1, PT ;  /* 0x000000010200780c */ /* 0x000fe40003f06270 */
[----:B------:R-:W-:Y:S11]  /*3ed0*/  IMNMX R0, R0, 0x20, PT ;  /* 0x0000002000007817 */ /* 0x000ff60003800200 */
[C---:B------:R-:W-:Y:S01]  /*3ee0*/  @P0 LEA R3, P1, R100.reuse, R69, 0x5 ;  /* 0x0000004564030211 */ /* 0x040fe200078228ff */
[----:B-1---5:R-:W-:Y:S01]  /*3ef0*/  @P0 IMAD.MOV.U32 R4, RZ, RZ, R120 ;  /* 0x000000ffff040224 */ /* 0x022fe200078e0078 */
[----:B------:R-:W-:Y:S01]  /*3f00*/  @P0 ISETP.NE.U32.AND P4, PT, R99, RZ, PT ;  /* 0x000000ff6300020c */ /* 0x000fe20003f85070 */
[----:B------:R-:W-:Y:S01]  /*3f10*/  @P0 IMAD.MOV.U32 R5, RZ, RZ, R66 ;  /* 0x000000ffff050224 */ /* 0x000fe200078e0042 */
[----:B------:R-:W-:Y:S02]  /*3f20*/  @P0 LEA.HI.X R2, R100, R68, R56, 0x5, P1 ;  /* 0x0000004464020211 */ /* 0x000fe400008f2c38 */
[----:B------:R-:W-:Y:S01]  /*3f30*/  @P0 ISETP.NE.U32.AND P3, PT, R98, RZ, PT ;  /* 0x000000ff6200020c */ /* 0x000fe20003f65070 */
[----:B------:R-:W-:Y:S01]  /*3f40*/  @P0 IMAD.WIDE.U32 R4, R3, c[0x0][0x258], R4 ;  /* 0x0000960003040a25 */ /* 0x000fe200078e0004 */
[----:B------:R-:W-:Y:S03]  /*3f50*/  @P0 ISETP.NE.U32.AND P2, PT, R97, RZ, PT ;  /* 0x000000ff6100020c */ /* 0x000fe60003f45070 */
        /* <DEDUP_REMOVED lines=21> */
[----:B------:R-:W-:Y:S01]  /*40b0*/  IMAD.MOV.U32 R19, RZ, RZ, R63 ;  /* 0x000000ffff137224 */ /* 0x000fe200078e003f */
[----:B------:R-:W-:Y:S02]  /*40c0*/  ISETP.GE.AND P1, PT, R103, c[0x0][0x1d4], PT ;  /* 0x0000750067007a0c */ /* 0x000fe40003f26270 */
[----:B------:R-:W-:Y:S02]  /*40d0*/  ISETP.GE.AND P0, PT, R102, c[0x0][0x1d4], PT ;  /* 0x0000750066007a0c */ /* 0x000fe40003f06270 */
[C---:B------:R-:W-:Y:S04]  /*40e0*/  LEA R0, P4, R100.reuse, R65, 0x5 ;  /* 0x0000004164007211 */ /* 0x040fe800078828ff */
[----:B------:R-:W-:Y:S01]  /*40f0*/  LEA.HI.X R2, R100, R64, R56, 0x5, P4 ;  /* 0x0000004064027211 */ /* 0x000fe200020f2c38 */
[----:B------:R-:W1:Y:S01]  /*4100*/  @!P3 LDS.128 R28, [R101+0x8080] ;  /* 0x00808000651cb984 */ /* 0x000e620000000c00 */
[----:B------:R-:W-:Y:S03]  /*4110*/  IMAD.WIDE.U32 R18, R0, c[0x0][0x208], R18 ;  /* 0x0000820000127a25 */ /* 0x000fe600078e0012 */
[----:B------:R-:W2:Y:S01]  /*4120*/  @!P2 LDS.128 R24, [R101+0x9080] ;  /* 0x009080006518a984 */ /* 0x000ea20000000c00 */
[----:B------:R-:W-:Y:S01]  /*4130*/  IMAD R2, R2, c[0x0][0x208], RZ ;  /* 0x0000820002027a24 */ /* 0x000fe200078e02ff */
[----:B------:R-:W-:Y:S02]  /*4140*/  LEA R32, P4, R18, c[0x0][0x1f8], 0x1 ;  /* 0x00007e0012207a11 */ /* 0x000fe400078808ff */
        /* <DEDUP_REMOVED lines=9> */
.L_x_587:
[----:B-1----:R-:W-:Y:S05]  /*41e0*/  BSYNC B0 ;  /* 0x0000000000007941 */ /* 0x002fea0003800000 */
.L_x_586:
[C---:B------:R-:W-:Y:S02]  /*41f0*/  ISETP.GT.AND P0, PT, R100.reuse, R71, PT ;  /* 0x000000476400720c */ /* 0x040fe40003f04270 */
[----:B------:R-:W-:Y:S11]  /*4200*/  IADD3 R100, R100, -0x1, RZ ;  /* 0xffffffff64647810 */ /* 0x000ff60007ffe0ff */
[----:B------:R-:W-:Y:S01]  /*4210*/  @P0 SHF.R.S32.HI R2, RZ, 0x1f, R100 ;  /* 0x0000001fff020819 */ /* 0x000fe20000011464 */
[----:B------:R-:W-:Y:S01]  /*4220*/  @P0 IMAD R0, R74, R100, RZ ;  /* 0x000000644a000224 */ /* 0x000fe200078e02ff */
[----:B------:R-:W-:Y:S01]  /*4230*/  @P0 ISETP.NE.U32.AND P4, PT, R99, RZ, PT ;  /* 0x000000ff6300020c */ /* 0x000fe20003f85070 */
[----:B------:R-:W-:Y:S01]  /*4240*/  @P0 IMAD.MOV.U32 R4, RZ, RZ, R122 ;  /* 0x000000ffff040224 */ /* 0x000fe200078e007a */
[----:B------:R-:W-:Y:S01]  /*4250*/  @P0 ISETP.NE.U32.AND P3, PT, R98, RZ, PT ;  /* 0x000000ff6200020c */ /* 0x000fe20003f65070 */
[----:B------:R-:W-:Y:S01]  /*4260*/  @P0 IMAD.MOV.U32 R5, RZ, RZ, R127 ;  /* 0x000000ffff050224 */ /* 0x000fe200078e007f */
[----:B------:R-:W-:Y:S01]  /*4270*/  @P0 ISETP.NE.U32.AND P2, PT, R97, RZ, PT ;  /* 0x000000ff6100020c */ /* 0x000fe20003f45070 */
[-C--:B------:R-:W-:Y:S02]  /*4280*/  @P0 IMAD R0, R2, R75.reuse, R0 ;  /* 0x0000004b02000224 */ /* 0x080fe400078e0200 */
[----:B------:R-:W-:Y:S04]  /*4290*/  @P0 IMAD.WIDE.U32 R4, R100, R75, R4 ;  /* 0x0000004b64040225 */ /* 0x000fe800078e0004 */
[----:B------:R-:W-:Y:S01]  /*42a0*/  @P0 IMAD.IADD R0, R5, 0x1, R0 ;  /* 0x0000000105000824 */ /* 0x000fe200078e0200 */
[C---:B------:R-:W-:Y:S04]  /*42b0*/  @P0 LEA R2, P1, R4.reuse, c[0x0][0x220], 0x1 ;  /* 0x0000880004020a11 */ /* 0x040fe800078208ff */
        /* <DEDUP_REMOVED lines=12> */
.L_x_567:
[----:B------:R-:W-:Y:S01]  /*4380*/  ISETP.NE.AND P1, PT, R226, 0x1, PT ;  /* 0x00000001e200780c */ /* 0x000fe20003f25270 */
[----:B-1----:R-:W-:Y:S01]  /*4390*/  IMAD.MOV.U32 R3, RZ, RZ, RZ ;  /* 0x000000ffff037224 */ /* 0x002fe200078e00ff */
[----:B------:R-:W-:Y:S01]  /*43a0*/  LOP3.LUT R0, R0, 0xffffffbf, RZ, 0xc0, !PT ;  /* 0xffffffbf00007812 */ /* 0x000fe200078ec0ff */
[----:B------:R-:W-:Y:S01]  /*43b0*/  IMAD.MOV.U32 R130, RZ, RZ, RZ ;  /* 0x000000ffff827224 */ /* 0x000fe200078e00ff */
[----:B------:R-:W-:Y:S01]  /*43c0*/  IADD3 R2, R149, 0x7f, RZ ;  /* 0x0000007f95027810 */ /* 0x000fe20007ffe0ff */
[----:B------:R-:W-:Y:S01]  /*43d0*/  CS2R R4, SRZ ;  /* 0x0000000000047805 */ /* 0x000fe2000001ff00 */
[----:B------:R-:W-:Y:S01]  /*43e0*/  PLOP3.LUT P2, PT, PT, PT, PT, 0x80, 0x0 ;  /* 0x000000000000781c */ /* 0x000fe20003f4f070 */
[----:B------:R-:W-:Y:S01]  /*43f0*/  IMAD.MOV.U32 R128, RZ, RZ, RZ ;  /* 0x000000ffff807224 */ /* 0x000fe200078e00ff */
[----:B------:R-:W-:Y:S01]  /*4400*/  CS2R R126, SRZ ;  /* 0x00000000007e7805 */ /* 0x000fe2000001ff00 */
[----:B------:R-:W-:Y:S01]  /*4410*/  CS2R R124, SRZ ;  /* 0x00000000007c7805 */ /* 0x000fe2000001ff00 */
[----:B------:R-:W-:Y:S01]  /*4420*/  CS2R R122, SRZ ;  /* 0x00000000007a7805 */ /* 0x000fe2000001ff00 */
[----:B------:R-:W-:Y:S01]  /*4430*/  CS2R R120, SRZ ;  /* 0x0000000000787805 */ /* 0x000fe2000001ff00 */
[----:B------:R-:W-:Y:S01]  /*4440*/  CS2R R118, SRZ ;  /* 0x0000000000767805 */ /* 0x000fe2000001ff00 */
[----:B------:R-:W-:Y:S01]  /*4450*/  @P1 LOP3.LUT R0, R0, 0x40, RZ, 0xfc, !PT ;  /* 0x0000004000001812 */ /* 0x000fe200078efcff */
[----:B------:R-:W-:Y:S01]  /*4460*/  CS2R R116, SRZ ;  /* 0x0000000000747805 */ /* 0x000fe2000001ff00 */
[----:B------:R-:W-:Y:S01]  /*4470*/  CS2R R114, SRZ ;  /* 0x0000000000727805 */ /* 0x000fe2000001ff00 */
[----:B------:R-:W-:Y:S01]  /*4480*/  @P1 IMAD.HI.U32 R0, R2, c[0x0][0x2c8], RZ ;  /* 0x0000b20002001a27 */ /* 0x000fe200078e00ff */
[----:B------:R-:W-:Y:S01]  /*4490*/  CS2R R112, SRZ ;  /* 0x0000000000707805 */ /* 0x000fe2000001ff00 */
[----:B------:R-:W-:Y:S01]  /*44a0*/  CS2R R110, SRZ ;  /* 0x00000000006e7805 */ /* 0x000fe2000001ff00 */
[----:B------:R-:W-:Y:S01]  /*44b0*/  CS2R R108, SRZ ;  /* 0x00000000006c7805 */ /* 0x000fe2000001ff00 */
[----:B------:R-:W-:Y:S01]  /*44c0*/  CS2R R102, SRZ ;  /* 0x0000000000667805 */ /* 0x000fe2000001ff00 */
[----:B------:R-:W-:Y:S01]  /*44d0*/  @P1 SHF.R.U32.HI R2, RZ, c[0x0][0x2cc], R0 ;  /* 0x0000b300ff021a19 */ /* 0x000fe20000011600 */
[----:B------:R-:W-:Y:S01]  /*44e0*/  CS2R R100, SRZ ;  /* 0x0000000000647805 */ /* 0x000fe2000001ff00 */
[----:B------:R-:W-:Y:S01]  /*44f0*/  CS2R R98, SRZ ;  /* 0x0000000000627805 */ /* 0x000fe2000001ff00 */
[----:B------:R-:W-:Y:S01]  /*4500*/  CS2R R96, SRZ ;  /* 0x0000000000607805 */ /* 0x000fe2000001ff00 */
[----:B------:R-:W-:Y:S01]  /*4510*/  CS2R R94, SRZ ;  /* 0x00000000005e7805 */ /* 0x000fe2000001ff00 */
[----:B------:R-:W-:Y:S01]  /*4520*/  IMAD.IADD R2, R72, 0x1, R2 ;  /* 0x0000000148027824 */ /* 0x000fe200078e0202 */
[----:B------:R-:W-:Y:S01]  /*4530*/  CS2R R92, SRZ ;  /* 0x00000000005c7805 */ /* 0x000fe2000001ff00 */
[----:B------:R-:W-:Y:S01]  /*4540*/  CS2R R90, SRZ ;  /* 0x00000000005a7805 */ /* 0x000fe2000001ff00 */
[----:B------:R-:W-:Y:S01]  /*4550*/  CS2R R88, SRZ ;  /* 0x0000000000587805 */ /* 0x000fe2000001ff00 */
[----:B------:R-:W-:Y:S01]  /*4560*/  CS2R R8, SRZ ;  /* 0x0000000000087805 */ /* 0x000fe2000001ff00 */
[----:B------:R-:W-:Y:S01]  /*4570*/  SHF.R.S32.HI R0, RZ, 0x1f, R2 ;  /* 0x0000001fff007819 */ /* 0x000fe20000011402 */
[----:B------:R-:W-:Y:S01]  /*4580*/  IMAD.MOV.U32 R86, RZ, RZ, RZ ;  /* 0x000000ffff567224 */ /* 0x000fe200078e00ff */
[----:B------:R-:W-:Y:S01]  /*4590*/  CS2R R84, SRZ ;  /* 0x0000000000547805 */ /* 0x000fe2000001ff00 */
[----:B------:R-:W-:Y:S01]  /*45a0*/  CS2R R82, SRZ ;  /* 0x0000000000527805 */ /* 0x000fe2000001ff00 */
[----:B------:R-:W-:Y:S01]  /*45b0*/  LEA.HI R0, R0, R2, RZ, 0x5 ;  /* 0x0000000200007211 */ /* 0x000fe200078f28ff */
[----:B------:R-:W-:Y:S01]  /*45c0*/  IMAD.IADD R2, R105, 0x1, R106 ;  /* 0x0000000169027824 */ /* 0x000fe200078e026a */
[----:B------:R-:W-:Y:S01]  /*45d0*/  CS2R R80, SRZ ;  /* 0x0000000000507805 */ /* 0x000fe2000001ff00 */
[----:B------:R-:W-:Y:S01]  /*45e0*/  IMAD.MOV.U32 R106, RZ, RZ, RZ ;  /* 0x000000ffff6a7224 */ /* 0x000fe200078e00ff */
[----:B------:R-:W-:Y:S01]  /*45f0*/  SHF.R.S32.HI R6, RZ, 0x5, R0 ;  /* 0x00000005ff067819 */ /* 0x000fe20000011400 */
[----:B------:R-:W-:Y:S01]  /*4600*/  CS2R R104, SRZ ;  /* 0x0000000000687805 */ /* 0x000fe2000001ff00 */
[----:B------:R-:W-:Y:S01]  /*4610*/  CS2R R78, SRZ ;  /* 0x00000000004e7805 */ /* 0x000fe2000001ff00 */
[----:B------:R-:W-:Y:S01]  /*4620*/  CS2R R76, SRZ ;  /* 0x00000000004c7805 */ /* 0x000fe2000001ff00 */
[----:B------:R-:W-:Y:S01]  /*4630*/  IMNMX R6, R73, R6, PT ;  /* 0x0000000649067217 */ /* 0x000fe20003800200 */
[----:B------:R-:W-:Y:S01]  /*4640*/  CS2R R74, SRZ ;  /* 0x00000000004a7805 */ /* 0x000fe2000001ff00 */
[----:B------:R-:W-:Y:S01]  /*4650*/  CS2R R72, SRZ ;  /* 0x0000000000487805 */ /* 0x000fe2000001ff00 */
[----:B------:R-:W-:Y:S01]  /*4660*/  CS2R R70, SRZ ;  /* 0x0000000000467805 */ /* 0x000fe2000001ff00 */
[----:B------:R-:W-:Y:S01]  /*4670*/  ISETP.GE.AND P0, PT, R6, 0x1, PT ;  /* 0x000000010600780c */ /* 0x000fe20003f06270 */
        /* <DEDUP_REMOVED lines=39> */
[----:B------:R1:W2:Y:S01]  /*48f0*/  @P2 LDG.E R4, [R4.64] ;  /* 0x0000000804042981 */ /* 0x0002a2000c1e1900 */
[----:B------:R-:W-:Y:S01]  /*4900*/  SHF.R.S32.HI R0, RZ, 0x1f, R107 ;  /* 0x0000001fff007819 */ /* 0x000fe2000001146b */
[----:B------:R-:W-:Y:S01]  /*4910*/  IMAD.WIDE.U32 R16, R107, c[0x0][0x178], RZ ;  /* 0x00005e006b107a25 */ /* 0x000fe200078e00ff */
[----:B------:R-:W-:Y:S01]  /*4920*/  SHF.R.S32.HI R52, RZ, 0x1f, R54 ;  /* 0x0000001fff347819 */ /* 0x000fe20000011436 */
[----:B------:R-:W-:Y:S01]  /*4930*/  BSSY B0, `(.L_x_590) ;  /* 0x00000bf000007945 */ /* 0x000fe20003800000 */
[----:B------:R-:W-:Y:S01]  /*4940*/  ISETP.NE.U32.AND P0, PT, RZ, c[0x0][0x348], PT ;  /* 0x0000d200ff007a0c */ /* 0x000fe20003f05070 */
[----:B------:R-:W-:Y:S01]  /*4950*/  IMAD R0, R0, c[0x0][0x178], RZ ;  /* 0x00005e0000007a24 */ /* 0x000fe200078e02ff */
[----:B------:R-:W-:Y:S01]  /*4960*/  LEA.HI R40, R52, R54, RZ, 0x3 ;  /* 0x0000003634287211 */ /* 0x000fe200078f18ff */
[----:B------:R-:W-:Y:S01]  /*4970*/  IMAD R3, R87, c[0x0][0x1b8], RZ ;  /* 0x00006e0057037a24 */ /* 0x000fe200078e02ff */
[----:B------:R-:W-:Y:S01]  /*4980*/  SHF.R.S32.HI R10, RZ, 0x1f, R216 ;  /* 0x0000001fff0a7819 */ /* 0x000fe200000114d8 */
[----:B------:R-:W-:Y:S01]  /*4990*/  IMAD R107, R107, c[0x0][0x17c], R0 ;  /* 0x00005f006b6b7a24 */ /* 0x000fe200078e0200 */
[----:B------:R-:W-:Y:S01]  /*49a0*/  LOP3.LUT R0, R40, 0xfffffff8, RZ, 0xc0, !PT ;  /* 0xfffffff828007812 */ /* 0x000fe200078ec0ff */
[----:B------:R-:W-:Y:S01]  /*49b0*/  IMAD R3, R215, c[0x0][0x1bc], R3 ;  /* 0x00006f00d7037a24 */ /* 0x000fe200078e0203 */
[----:B------:R-:W-:Y:S01]  /*49c0*/  SHF.R.S32.HI R40, RZ, 0x3, R40 ;  /* 0x00000003ff287819 */ /* 0x000fe20000011428 */
[----:B------:R-:W-:Y:S01]  /*49d0*/  IMAD.IADD R17, R17, 0x1, R107 ;  /* 0x0000000111117824 */ /* 0x000fe200078e026b */
[----:B------:R-:W-:Y:S01]  /*49e0*/  ISETP.NE.AND.EX P0, PT, RZ, c[0x0][0x34c], PT, P0 ;  /* 0x0000d300ff007a0c */ /* 0x000fe20003f05300 */
[----:B------:R-:W-:Y:S01]  /*49f0*/  IMAD.IADD R0, R54, 0x1, -R0 ;  /* 0x0000000136007824 */ /* 0x000fe200078e0a00 */
[----:B------:R-:W-:Y:S01]  /*4a00*/  SHF.R.S32.HI R26, RZ, 0x1f, R2 ;  /* 0x0000001fff1a7819 */ /* 0x000fe20000011402 */
[----:B------:R-:W-:Y:S01]  /*4a10*/  IMAD.WIDE.U32 R16, R215, c[0x0][0x1b8], R16 ;  /* 0x00006e00d7107a25 */ /* 0x000fe200078e0010 */
[----:B------:R-:W-:-:S02]  /*4a20*/  SEL R8, R10, RZ, !P0 ;  /* 0x000000ff0a087207 */ /* 0x000fc40004000000 */
[----:B------:R-:W-:Y:S01]  /*4a30*/  SEL R14, R216, RZ, !P0 ;  /* 0x000000ffd80e7207 */ /* 0x000fe20004000000 */
[----:B------:R-:W-:Y:S01]  /*4a40*/  IMAD.IADD R17, R17, 0x1, R3 ;  /* 0x0000000111117824 */ /* 0x000fe200078e0203 */
[----:B------:R-:W-:Y:S01]  /*4a50*/  IADD3 R20, P0, R40, R2, RZ ;  /* 0x0000000228147210 */ /* 0x000fe20007f1e0ff */
[----:B------:R-:W-:Y:S01]  /*4a60*/  IMAD R8, R8, c[0x0][0x1c0], RZ ;  /* 0x0000700008087a24 */ /* 0x000fe200078e02ff */
[----:B------:R-:W-:Y:S01]  /*4a70*/  LEA.HI R123, R52, R54, RZ, 0x6 ;  /* 0x00000036347b7211 */ /* 0x000fe200078f30ff */
[----:B-1----:R-:W-:Y:S01]  /*4a80*/  IMAD R5, R0, 0x20, R40 ;  /* 0x0000002000057824 */ /* 0x002fe200078e0228 */
[----:B------:R-:W-:Y:S01]  /*4a90*/  LEA.HI.X.SX32 R26, R40, R26, 0x1, P0 ;  /* 0x0000001a281a7211 */ /* 0x000fe200000f0eff */
[C---:B------:R-:W-:Y:S02]  /*4aa0*/  IMAD R8, R14.reuse, c[0x0][0x1c4], R8 ;  /* 0x000071000e087a24 */ /* 0x040fe400078e0208 */
[----:B------:R-:W-:Y:S02]  /*4ab0*/  IMAD.IADD R5, R149, 0x1, R5 ;  /* 0x0000000195057824 */ /* 0x000fe400078e0205 */
[----:B------:R-:W-:-:S04]  /*4ac0*/  IMAD.WIDE.U32 R14, R14, c[0x0][0x1c0], R16 ;  /* 0x000070000e0e7a25 */ /* 0x000fc800078e0010 */
[----:B------:R-:W-:-:S04]  /*4ad0*/  @P1 IMAD.HI.U32 R3, R5, c[0x0][0x2c8], RZ ;  /* 0x0000b20005031a27 */ /* 0x000fc800078e00ff */
[----:B------:R-:W-:Y:S01]  /*4ae0*/  IMAD.MOV.U32 R12, RZ, RZ, R5 ;  /* 0x000000ffff0c7224 */ /* 0x000fe200078e0005 */
[----:B------:R-:W-:Y:S01]  /*4af0*/  @P1 SHF.R.U32.HI R12, RZ, c[0x0][0x2cc], R3 ;  /* 0x0000b300ff0c1a19 */ /* 0x000fe20000011603 */
[----:B------:R-:W-:Y:S01]  /*4b00*/  IMAD.IADD R15, R15, 0x1, R8 ;  /* 0x000000010f0f7824 */ /* 0x000fe200078e0208 */
[----:B------:R-:W-:Y:S01]  /*4b10*/  LEA.HI R3, R52, R54, RZ, 0x4 ;  /* 0x0000003634037211 */ /* 0x000fe200078f20ff */
[C---:B------:R-:W-:Y:S01]  /*4b20*/  IMAD.SHL.U32 R71, R0.reuse, 0x8, RZ ;  /* 0x0000000800477824 */ /* 0x040fe200078e00ff */
[--C-:B------:R-:W-:Y:S01]  /*4b30*/  SHF.R.S32.HI R7, RZ, 0x1f, R12.reuse ;  /* 0x0000001fff077819 */ /* 0x100fe2000001140c */
[----:B------:R-:W-:Y:S01]  /*4b40*/  IMAD.MOV R18, RZ, RZ, -R12 ;  /* 0x000000ffff127224 */ /* 0x000fe200078e0a0c */
[----:B------:R-:W-:Y:S01]  /*4b50*/  SHF.R.S32.HI R9, RZ, 0x4, R3 ;  /* 0x00000004ff097819 */ /* 0x000fe20000011403 */
[----:B------:R-:W-:Y:S01]  /*4b60*/  IMAD.SHL.U32 R118, R0, 0x8, RZ ;  /* 0x0000000800767824 */ /* 0x000fe200078e00ff */
[C---:B------:R-:W-:Y:S01]  /*4b70*/  LOP3.LUT R2, R3.reuse, 0xfffffff0, RZ, 0xc0, !PT ;  /* 0xfffffff003027812 */ /* 0x040fe200078ec0ff */
[----:B------:R-:W-:Y:S01]  /*4b80*/  IMAD R18, R18, c[0x0][0x2c4], R5 ;  /* 0x0000b10012127a24 */ /* 0x000fe200078e0205 */
[----:B------:R-:W-:Y:S01]  /*4b90*/  LEA.HI R42, R3, R9, RZ, 0x1 ;  /* 0x00000009032a7211 */ /* 0x000fe200078f08ff */
[----:B------:R-:W-:Y:S01]  /*4ba0*/  IMAD R7, R7, c[0x0][0x1b0], RZ ;  /* 0x00006c0007077a24 */ /* 0x000fe200078e02ff */
[----:B------:R-:W-:Y:S01]  /*4bb0*/  SHF.R.S32.HI R119, RZ, 0x1f, R118 ;  /* 0x0000001fff777819 */ /* 0x000fe20000011476 */
[----:B------:R-:W-:Y:S01]  /*4bc0*/  IMAD.IADD R2, R54, 0x1, -R2 ;  /* 0x0000000136027824 */ /* 0x000fe200078e0a02 */
[----:B------:R-:W-:Y:S01]  /*4bd0*/  LOP3.LUT R42, R42, 0xfffffffe, RZ, 0xc0, !PT ;  /* 0xfffffffe2a2a7812 */ /* 0x000fe200078ec0ff */
[----:B------:R-:W-:Y:S01]  /*4be0*/  IMAD R7, R12, c[0x0][0x1b4], R7 ;  /* 0x00006d000c077a24 */ /* 0x000fe200078e0207 */
[----:B------:R-:W-:Y:S01]  /*4bf0*/  IADD3 R65, R118, 0x40, RZ ;  /* 0x0000004076417810 */ /* 0x000fe20007ffe0ff */
[----:B------:R-:W-:Y:S01]  /*4c00*/  IMAD.WIDE.U32 R12, R12, c[0x0][0x1b0], R14 ;  /* 0x00006c000c0c7a25 */ /* 0x000fe200078e000e */
[----:B------:R-:W-:-:S02]  /*4c10*/  ISETP.GE.AND P5, PT, R71, c[0x0][0x198], PT ;  /* 0x0000660047007a0c */ /* 0x000fc40003fa6270 */
[----:B------:R-:W-:Y:S01]  /*4c20*/  ISETP.GE.AND P6, PT, R65, c[0x0][0x1d4], PT ;  /* 0x0000750041007a0c */ /* 0x000fe20003fc6270 */
[----:B------:R-:W-:Y:S01]  /*4c30*/  IMAD.IADD R42, R9, 0x1, -R42 ;  /* 0x00000001092a7824 */ /* 0x000fe200078e0a2a */
[----:B------:R-:W-:Y:S01]  /*4c40*/  SHF.R.S32.HI R9, RZ, 0x1f, R18 ;  /* 0x0000001fff097819 */ /* 0x000fe20000011412 */
[----:B------:R-:W-:Y:S01]  /*4c50*/  IMAD.IADD R13, R13, 0x1, R7 ;  /* 0x000000010d0d7824 */ /* 0x000fe200078e0207 */
[----:B------:R-:W-:Y:S01]  /*4c60*/  IADD3 R7, R71, 0x80, RZ ;  /* 0x0000008047077810 */ /* 0x000fe20007ffe0ff */
[----:B------:R-:W-:Y:S02]  /*4c70*/  IMAD.IADD R11, R149, 0x1, R40 ;  /* 0x00000001950b7824 */ /* 0x000fe400078e0228 */
[----:B------:R-:W-:Y:S01]  /*4c80*/  IMAD R9, R9, c[0x0][0x1a8], RZ ;  /* 0x00006a0009097a24 */ /* 0x000fe200078e02ff */
[----:B------:R-:W-:Y:S01]  /*4c90*/  ISETP.GE.AND P4, PT, R7, c[0x0][0x198], PT ;  /* 0x0000660007007a0c */ /* 0x000fe20003f86270 */
[----:B------:R-:W-:Y:S01]  /*4ca0*/  IMAD R8, R227, c[0x0][0x2c4], RZ ;  /* 0x0000b100e3087a24 */ /* 0x000fe200078e02ff */
[----:B------:R-:W-:Y:S01]  /*4cb0*/  IADD3 R5, R11, 0x20, RZ ;  /* 0x000000200b057810 */ /* 0x000fe20007ffe0ff */
[C---:B------:R-:W-:Y:S01]  /*4cc0*/  IMAD R9, R18.reuse, c[0x0][0x1ac], R9 ;  /* 0x00006b0012097a24 */ /* 0x040fe200078e0209 */
[----:B------:R-:W-:Y:S01]  /*4cd0*/  P2R R3, PR, RZ, 0x10 ;  /* 0x00000010ff037803 */ /* 0x000fe20000000000 */
[----:B------:R-:W-:Y:S01]  /*4ce0*/  IMAD.WIDE.U32 R18, R18, c[0x0][0x1a8], R12 ;  /* 0x00006a0012127a25 */ /* 0x000fe200078e000c */
[----:B------:R-:W-:-:S02]  /*4cf0*/  SHF.R.S32.HI R13, RZ, 0x1f, R2 ;  /* 0x0000001fff0d7819 */ /* 0x000fc40000011402 */
[----:B------:R-:W-:Y:S01]  /*4d00*/  ISETP.GE.AND P1, PT, R5, R8, PT ;  /* 0x000000080500720c */ /* 0x000fe20003f26270 */
[----:B------:R-:W-:Y:S01]  /*4d10*/  IMAD.IADD R9, R19, 0x1, R9 ;  /* 0x0000000113097824 */ /* 0x000fe200078e0209 */
[----:B------:R-:W-:Y:S01]  /*4d20*/  LEA R12, P0, R18, c[0x0][0x160], 0x1 ;  /* 0x00005800120c7a11 */ /* 0x000fe200078008ff */
[----:B------:R-:W-:Y:S01]  /*4d30*/  IMAD R16, R26, c[0x0][0x1e0], RZ ;  /* 0x000078001a107a24 */ /* 0x000fe200078e02ff */
[----:B------:R-:W-:Y:S01]  /*4d40*/  LEA.HI R13, R13, R2, RZ, 0x3 ;  /* 0x000000020d0d7211 */ /* 0x000fe200078f18ff */
[----:B------:R-:W-:Y:S01]  /*4d50*/  IMAD.WIDE.U32 R24, R20, c[0x0][0x1e0], R118 ;  /* 0x0000780014187a25 */ /* 0x000fe200078e0076 */
[----:B------:R-:W-:Y:S01]  /*4d60*/  LEA.HI.X R9, R18, c[0x0][0x164], R9, 0x1, P0 ;  /* 0x0000590012097a11 */ /* 0x000fe200000f0c09 */
[----:B------:R-:W-:Y:S01]  /*4d70*/  SHFL.IDX PT, R22, R12, RZ, 0x181f ;  /* 0x00181fff0c167589 */ /* 0x000fe200000e0000 */
[----:B------:R-:W-:Y:S01]  /*4d80*/  LOP3.LUT R3, R13, 0xfffffff8, RZ, 0xc0, !PT ;  /* 0xfffffff80d037812 */ /* 0x000fe200078ec0ff */
[----:B------:R-:W-:Y:S01]  /*4d90*/  IMAD R16, R20, c[0x0][0x1e4], R16 ;  /* 0x0000790014107a24 */ /* 0x000fe200078e0210 */
[----:B------:R-:W-:Y:S01]  /*4da0*/  P2R R15, PR, RZ, 0x2 ;  /* 0x00000002ff0f7803 */ /* 0x000fe20000000000 */
[----:B------:R-:W1:Y:S01]  /*4db0*/  SHFL.IDX PT, R23, R9, RZ, 0x181f ;  /* 0x00181fff09177589 */ /* 0x000e6200000e0000 */
[----:B------:R-:W-:Y:S01]  /*4dc0*/  ISETP.GE.AND P1, PT, R11, R8, PT ;  /* 0x000000080b00720c */ /* 0x000fe20003f26270 */
[----:B------:R-:W-:Y:S01]  /*4dd0*/  IMAD.IADD R3, R2, 0x1, -R3 ;  /* 0x0000000102037824 */ /* 0x000fe200078e0a03 */
[----:B------:R-:W-:Y:S01]  /*4de0*/  ISETP.NE.U32.AND P0, PT, RZ, c[0x0][0x350], PT ;  /* 0x0000d400ff007a0c */ /* 0x000fe20003f05070 */
[----:B------:R-:W-:Y:S01]  /*4df0*/  IMAD.IADD R17, R25, 0x1, R16 ;  /* 0x0000000119117824 */ /* 0x000fe200078e0210 */
[----:B------:R-:W-:Y:S01]  /*4e00*/  IADD3 R5, R71, 0xc0, RZ ;  /* 0x000000c047057810 */ /* 0x000fe20007ffe0ff */
[----:B------:R-:W-:Y:S01]  /*4e10*/  IMAD.MOV.U32 R16, RZ, RZ, R24 ;  /* 0x000000ffff107224 */ /* 0x000fe200078e0018 */
[----:B------:R-:W-:Y:S01]  /*4e20*/  ISETP.NE.AND.EX P0, PT, RZ, c[0x0][0x354], PT, P0 ;  /* 0x0000d500ff007a0c */ /* 0x000fe20003f05300 */
[----:B------:R-:W-:Y:S01]  /*4e30*/  IMAD.SHL.U32 R2, R42, 0x8, RZ ;  /* 0x000000082a027824 */ /* 0x000fe200078e00ff */
[----:B------:R-:W-:Y:S01]  /*4e40*/  ISETP.GE.AND P3, PT, R5, c[0x0][0x198], PT ;  /* 0x0000660005007a0c */ /* 0x000fe20003f66270 */
[----:B------:R-:W-:-:S02]  /*4e50*/  IMAD R26, R26, c[0x0][0x208], RZ ;  /* 0x000082001a1a7a24 */ /* 0x000fc400078e02ff */
[----:B------:R-:W-:Y:S01]  /*4e60*/  IMAD.SHL.U32 R125, R40, 0x40, RZ ;  /* 0x00000040287d7824 */ /* 0x000fe200078e00ff */
[----:B------:R-:W-:Y:S01]  /*4e70*/  P2R R14, PR, RZ, 0x8 ;  /* 0x00000008ff0e7803 */ /* 0x000fe20000000000 */
[C---:B------:R-:W-:Y:S01]  /*4e80*/  IMAD R26, R20.reuse, c[0x0][0x20c], R26 ;  /* 0x00008300141a7a24 */ /* 0x040fe200078e021a */
[----:B------:R-:W-:Y:S01]  /*4e90*/  @!P1 SHF.R.S32.HI R19, RZ, 0x1f, R7 ;  /* 0x0000001fff139819 */ /* 0x000fe20000011407 */
[----:B------:R-:W-:Y:S01]  /*4ea0*/  IMAD.WIDE.U32 R20, R20, c[0x0][0x208], R118 ;  /* 0x0000820014147a25 */ /* 0x000fe200078e0076 */
[----:B------:R-:W-:Y:S02]  /*4eb0*/  LOP3.LUT R125, R125, 0x1c0, RZ, 0xc0, !PT ;  /* 0x000001c07d7d7812 */ /* 0x000fe400078ec0ff */
[----:B------:R-:W-:Y:S01]  /*4ec0*/  @!P1 SHF.R.S32.HI R18, RZ, 0x1f, R5 ;  /* 0x0000001fff129819 */ /* 0x000fe20000011405 */
[----:B------:R-:W-:Y:S01]  /*4ed0*/  IMAD R218, R87, c[0x0][0x1e8], RZ ;  /* 0x00007a0057da7a24 */ /* 0x000fe200078e02ff */
[----:B------:R-:W-:Y:S01]  /*4ee0*/  LOP3.LUT R41, R125, 0x38, R118, 0xf8, !PT ;  /* 0x000000387d297812 */ /* 0x000fe200078ef876 */
[----:B------:R-:W-:Y:S01]  /*4ef0*/  IMAD.IADD R27, R21, 0x1, R26 ;  /* 0x00000001151b7824 */ /* 0x000fe200078e021a */
[----:B------:R-:W-:Y:S01]  /*4f00*/  SHF.R.U32.HI R124, RZ, 0x3, R125 ;  /* 0x00000003ff7c7819 */ /* 0x000fe2000001167d */
[----:B------:R-:W-:Y:S01]  /*4f10*/  IMAD.SHL.U32 R123, R123, 0x8, RZ ;  /* 0x000000087b7b7824 */ /* 0x000fe200078e00ff */
[----:B------:R-:W-:Y:S01]  /*4f20*/  @!P1 LEA.HI R19, R19, R7, RZ, 0x3 ;  /* 0x0000000713139211 */ /* 0x000fe200078f18ff */
[C---:B------:R-:W-:Y:S01]  /*4f30*/  IMAD R218, R215.reuse, c[0x0][0x1ec], R218 ;  /* 0x00007b00d7da7a24 */ /* 0x040fe200078e02da */
[----:B------:R-:W-:Y:S01]  /*4f40*/  @!P1 LEA.HI R18, R18, R5, RZ, 0x3 ;  /* 0x0000000512129211 */ /* 0x000fe200078f18ff */
[----:B------:R-:W-:Y:S01]  /*4f50*/  IMAD.WIDE.U32 R16, R215, c[0x0][0x1e8], R16 ;  /* 0x00007a00d7107a25 */ /* 0x000fe200078e0010 */
[----:B------:R-:W-:-:S02]  /*4f60*/  LOP3.LUT R123, R123, 0xfffffe00, RZ, 0xc0, !PT ;  /* 0xfffffe007b7b7812 */ /* 0x000fc400078ec0ff */
[----:B------:R-:W-:Y:S01]  /*4f70*/  @!P1 LOP3.LUT R19, R19, 0xfffffff8, RZ, 0xc0, !PT ;  /* 0xfffffff813139812 */ /* 0x000fe200078ec0ff */
[----:B------:R-:W-:Y:S01]  /*4f80*/  IMAD.MOV.U32 R26, RZ, RZ, R20 ;  /* 0x000000ffff1a7224 */ /* 0x000fe200078e0014 */
[----:B------:R-:W-:Y:S01]  /*4f90*/  @!P1 SHF.R.S32.HI R20, RZ, 0x1f, R65 ;  /* 0x0000001fff149819 */ /* 0x000fe20000011441 */
[----:B------:R-:W-:Y:S01]  /*4fa0*/  IMAD.IADD R219, R218, 0x1, R17 ;  /* 0x00000001dadb7824 */ /* 0x000fe200078e0211 */
[----:B------:R-:W-:Y:S01]  /*4fb0*/  LOP3.LUT R41, R123, R41, R124, 0xf6, !PT ;  /* 0x000000297b297212 */ /* 0x000fe200078ef67c */
[----:B------:R-:W-:Y:S01]  /*4fc0*/  IMAD.MOV.U32 R218, RZ, RZ, R16 ;  /* 0x000000ffffda7224 */ /* 0x000fe200078e0010 */
[----:B------:R-:W-:Y:S01]  /*4fd0*/  @!P1 LEA.HI R20, R20, R65, RZ, 0x3 ;  /* 0x0000004114149211 */ /* 0x000fe200078f18ff */
[----:B------:R-:W-:Y:S01]  /*4fe0*/  IMAD R16, R87, c[0x0][0x210], RZ ;  /* 0x0000840057107a24 */ /* 0x000fe200078e02ff */
[----:B------:R-:W-:Y:S01]  /*4ff0*/  P2R R14, PR, RZ, 0x20 ;  /* 0x00000020ff0e7803 */ /* 0x000fe20000000000 */
[----:B------:R-:W-:Y:S01]  /*5000*/  IMAD.WIDE.U32 R26, R215, c[0x0][0x210], R26 ;  /* 0x00008400d71a7a25 */ /* 0x000fe200078e001a */
[----:B------:R-:W-:-:S02]  /*5010*/  @!P1 LOP3.LUT R20, R20, 0xfffffff8, RZ, 0xc0, !PT ;  /* 0xfffffff814149812 */ /* 0x000fc400078ec0ff */
[----:B------:R-:W-:Y:S01]  /*5020*/  @!P1 LOP3.LUT R18, R18, 0xfffffff8, RZ, 0xc0, !PT ;  /* 0xfffffff812129812 */ /* 0x000fe200078ec0ff */
[----:B------:R-:W-:Y:S02]  /*5030*/  IMAD R16, R215, c[0x0][0x214], R16 ;  /* 0x00008500d7107a24 */ /* 0x000fe400078e0210 */
[----:B------:R-:W-:Y:S02]  /*5040*/  @!P1 IMAD.SHL.U32 R14, R41, 0x2, RZ ;  /* 0x00000002290e9824 */ /* 0x000fe400078e00ff */
[----:B------:R-:W-:Y:S02]  /*5050*/  IMAD.SHL.U32 R13, R13, 0x40, RZ ;  /* 0x000000400d0d7824 */ /* 0x000fe400078e00ff */
[----:B------:R-:W-:Y:S02]  /*5060*/  IMAD.IADD R17, R16, 0x1, R27 ;  /* 0x0000000110117824 */ /* 0x000fe400078e021b */
[----:B-1----:R-:W-:-:S04]  /*5070*/  @!P1 IMAD.WIDE R20, R20, 0x2, R22 ;  /* 0x0000000214149825 */ /* 0x002fc800078e0216 */
[----:B------:R-:W-:Y:S02]  /*5080*/  IMAD.MOV.U32 R16, RZ, RZ, R26 ;  /* 0x000000ffff107224 */ /* 0x000fe400078e001a */
[----:B------:R-:W-:-:S04]  /*5090*/  @!P1 IMAD.WIDE R26, R19, 0x2, R22 ;  /* 0x00000002131a9825 */ /* 0x000fc800078e0216 */
[----:B------:R-:W-:Y:S01]  /*50a0*/  @!P1 IMAD.WIDE R18, R18, 0x2, R22 ;  /* 0x0000000212129825 */ /* 0x000fe200078e0216 */
[----:B--2---:R-:W-:-:S03]  /*50b0*/  @P2 SHF.R.S32.HI R25, RZ, 0x1f, R4 ;  /* 0x0000001fff192819 */ /* 0x004fc60000011404 */
[----:B------:R-:W-:Y:S02]  /*50c0*/  @P2 IMAD.MOV.U32 R24, RZ, RZ, R4 ;  /* 0x000000ffff182224 */ /* 0x000fe400078e0004 */
[----:B------:R-:W-:Y:S02]  /*50d0*/  IMAD.SHL.U32 R4, R3, 0x40, RZ ;  /* 0x0000004003047824 */ /* 0x000fe400078e00ff */
[----:B------:R-:W-:Y:S02]  /*50e0*/  @!P2 IMAD.MOV.U32 R24, RZ, RZ, R216 ;  /* 0x000000ffff18a224 */ /* 0x000fe400078e00d8 */
[----:B------:R-:W-:Y:S01]  /*50f0*/  @!P2 IMAD.MOV.U32 R25, RZ, RZ, R10 ;  /* 0x000000ffff19a224 */ /* 0x000fe200078e000a */
[----:B------:R-:W-:Y:S02]  /*5100*/  LOP3.LUT R4, R4, 0x1c0, RZ, 0xc0, !PT ;  /* 0x000001c004047812 */ /* 0x000fe400078ec0ff */
[----:B------:R-:W-:Y:S02]  /*5110*/  SEL R230, R24, RZ, !P0 ;  /* 0x000000ff18e67207 */ /* 0x000fe40004000000 */
[----:B------:R-:W-:-:S02]  /*5120*/  LOP3.LUT R2, R4, 0x8, R2, 0xf8, !PT ;  /* 0x0000000804027812 */ /* 0x000fc400078ef802 */
[----:B------:R-:W-:Y:S01]  /*5130*/  SEL R10, R25, RZ, !P0 ;  /* 0x000000ff190a7207 */ /* 0x000fe20004000000 */
[----:B------:R-:W-:Y:S01]  /*5140*/  IMAD.WIDE.U32 R218, R230, c[0x0][0x1f0], R218 ;  /* 0x00007c00e6da7a25 */ /* 0x000fe200078e00da */
[----:B------:R-:W-:Y:S02]  /*5150*/  SHF.R.U32.HI R4, RZ, 0x3, R4 ;  /* 0x00000003ff047819 */ /* 0x000fe40000011604 */
[C---:B------:R-:W-:Y:S01]  /*5160*/  @!P1 LEA R24, P0, R71.reuse, R22, 0x1 ;  /* 0x0000001647189211 */ /* 0x040fe200078008ff */
[----:B------:R-:W-:Y:S01]  /*5170*/  IMAD R222, R10, c[0x0][0x1f0], RZ ;  /* 0x00007c000ade7a24 */ /* 0x000fe200078e02ff */
[----:B------:R-:W-:Y:S01]  /*5180*/  LOP3.LUT R4, R2, R4, RZ, 0x3c, !PT ;  /* 0x0000000402047212 */ /* 0x000fe200078e3cff */
[----:B------:R-:W-:Y:S01]  /*5190*/  IMAD.MOV.U32 R2, RZ, RZ, 0x20 ;  /* 0x00000020ff027424 */ /* 0x000fe200078e00ff */
[----:B------:R-:W-:Y:S01]  /*51a0*/  @!P1 LEA.HI.X R25, R71, R23, R119, 0x1, P0 ;  /* 0x0000001747199211 */ /* 0x000fe200000f0c77 */
[----:B------:R-:W-:Y:S01]  /*51b0*/  IMAD R221, R10, c[0x0][0x218], RZ ;  /* 0x000086000add7a24 */ /* 0x000fe200078e02ff */
[C---:B------:R-:W-:Y:S01]  /*51c0*/  LOP3.LUT P2, RZ, R3.reuse, 0x4, RZ, 0xc0, !PT ;  /* 0x0000000403ff7812 */ /* 0x040fe2000784c0ff */
[----:B------:R-:W-:Y:S01]  /*51d0*/  IMAD R222, R230, c[0x0][0x1f4], R222 ;  /* 0x00007d00e6de7a24 */ /* 0x000fe200078e02de */
[----:B------:R-:W-:Y:S01]  /*51e0*/  LOP3.LUT P0, RZ, R3, 0x2, RZ, 0xc0, !PT ;  /* 0x0000000203ff7812 */ /* 0x000fe2000780c0ff */
[----:B------:R-:W-:Y:S01]  /*51f0*/  IMAD.MOV.U32 R3, RZ, RZ, 0x10 ;  /* 0x00000010ff037424 */ /* 0x000fe200078e00ff */
[----:B------:R-:W-:Y:S01]  /*5200*/  SEL R2, R2, 0xffffffe0, !P2 ;  /* 0xffffffe002027807 */ /* 0x000fe20005000000 */
[----:B------:R-:W-:Y:S01]  /*5210*/  @!PT LDS RZ, [RZ] ;  /* 0x00000000fffff984 */ /* 0x000fe20000000800 */
[----:B------:R1:W-:Y:S01]  /*5220*/  @!P1 LDGSTS.E.BYPASS.LTC128B.128 [R14+0x10080], [R24.64], !P5 ;  /* 0x10080000180e9fae */ /* 0x0003e2000e901d48 */
[----:B------:R-:W-:Y:S01]  /*5230*/  ISETP.GE.AND P2, PT, R65, c[0x0][0x198], PT ;  /* 0x0000660041007a0c */ /* 0x000fe20003f46270 */
[C---:B------:R-:W-:Y:S01]  /*5240*/  IMAD R221, R230.reuse, c[0x0][0x21c], R221 ;  /* 0x00008700e6dd7a24 */ /* 0x040fe200078e02dd */
[----:B------:R-:W-:Y:S01]  /*5250*/  SEL R3, R3, 0xfffffff0, !P0 ;  /* 0xfffffff003037807 */ /* 0x000fe20004000000 */
[----:B------:R-:W-:Y:S01]  /*5260*/  IMAD.WIDE.U32 R230, R230, c[0x0][0x218], R16 ;  /* 0x00008600e6e67a25 */ /* 0x000fe200078e0010 */
[----:B------:R-:W-:-:S02]  /*5270*/  ISETP.NE.AND P0, PT, R15, RZ, PT ;  /* 0x000000ff0f00720c */ /* 0x000fc40003f05270 */
[----:B------:R-:W-:Y:S01]  /*5280*/  LOP3.LUT R4, R4, 0xfffffe00, R13, 0xf8, !PT ;  /* 0xfffffe0004047812 */ /* 0x000fe200078ef80d */
[----:B------:R-:W-:Y:S01]  /*5290*/  IMAD.IADD R223, R219, 0x1, R222 ;  /* 0x00000001dbdf7824 */ /* 0x000fe200078e02de */
[C---:B------:R-:W-:Y:S01]  /*52a0*/  IADD3 R13, R118.reuse, 0x80, RZ ;  /* 0x00000080760d7810 */ /* 0x040fe20007ffe0ff */
[----:B------:R-:W-:Y:S01]  /*52b0*/  IMAD.IADD R221, R231, 0x1, R221 ;  /* 0x00000001e7dd7824 */ /* 0x000fe200078e02dd */
[----:B------:R-:W-:Y:S02]  /*52c0*/  IADD3 R10, R118, 0xc0, RZ ;  /* 0x000000c0760a7810 */ /* 0x000fe40007ffe0ff */
[----:B------:R-:W-:Y:S01]  /*52d0*/  ISETP.GE.AND P5, PT, R13, c[0x0][0x1d4], PT ;  /* 0x000075000d007a0c */ /* 0x000fe20003fa6270 */
[----:B------:R2:W-:Y:S04]  /*52e0*/  @!P1 LDGSTS.E.BYPASS.LTC128B.128 [R14+0x14080], [R20.64], !P2 ;  /* 0x14080000140e9fae */ /* 0x0005e8000d101d48 */
[----:B------:R1:W-:Y:S01]  /*52f0*/  @!P1 LDGSTS.E.BYPASS.LTC128B.128 [R14+0x18080], [R26.64], !P4 ;  /* 0x180800001a0e9fae */ /* 0x0003e2000e101d48 */
[----:B------:R-:W-:-:S03]  /*5300*/  ISETP.GE.AND P4, PT, R10, c[0x0][0x1d4], PT ;  /* 0x000075000a007a0c */ /* 0x000fc60003f86270 */
[----:B------:R1:W-:Y:S01]  /*5310*/  @!P1 LDGSTS.E.BYPASS.LTC128B.128 [R14+0x1c080], [R18.64], !P3 ;  /* 0x1c080000120e9fae */ /* 0x0003e2000d901d48 */
[----:B------:R-:W-:-:S03]  /*5320*/  ISETP.GE.AND P3, PT, R118, c[0x0][0x1d4], PT ;  /* 0x0000750076007a0c */ /* 0x000fc60003f66270 */
[----:B--2---:R1:W2:Y:S04]  /*5330*/  SHFL.IDX PT, R20, R12, 0x1, 0x181f ;  /* 0x00381f000c147f89 */ /* 0x0042a800000e0000 */
[----:B------:R1:W3:Y:S01]  /*5340*/  SHFL.IDX PT, R21, R9, 0x1, 0x181f ;  /* 0x00381f0009157f89 */ /* 0x0002e200000e0000 */
[----:B------:R-:W-:Y:S05]  /*5350*/  @P0 BRA `(.L_x_591) ;  /* 0x000001c000000947 */ /* 0x000fea0003800000 */
[C---:B------:R-:W-:Y:S02]  /*5360*/  IADD3 R16, R71.reuse, 0x80, RZ ;  /* 0x0000008047107810 */ /* 0x040fe40007ffe0ff */
[----:B------:R-:W-:Y:S02]  /*5370*/  IADD3 R13, R71, 0xc0, RZ ;  /* 0x000000c0470d7810 */ /* 0x000fe40007ffe0ff */
[----:B------:R-:W-:Y:S02]  /*5380*/  SHF.R.S32.HI R17, RZ, 0x1f, R65 ;  /* 0x0000001fff117819 */ /* 0x000fe40000011441 */
[----:B-1----:R-:W-:-:S02]  /*5390*/  SHF.R.S32.HI R14, RZ, 0x1f, R16 ;  /* 0x0000001fff0e7819 */ /* 0x002fc40000011410 */
[----:B--2---:R-:W-:Y:S02]  /*53a0*/  LEA R22, P0, R71, R20, 0x1 ;  /* 0x0000001447167211 */ /* 0x004fe400078008ff */
[----:B------:R-:W-:Y:S02]  /*53b0*/  SHF.R.S32.HI R10, RZ, 0x1f, R13 ;  /* 0x0000001fff0a7819 */ /* 0x000fe4000001140d */
[----:B------:R-:W-:Y:S02]  /*53c0*/  P2R R19, PR, RZ, 0x8 ;  /* 0x00000008ff137803 */ /* 0x000fe40000000000 */
[----:B------:R-:W-:Y:S02]  /*53d0*/  LEA.HI R17, R17, R65, RZ, 0x3 ;  /* 0x0000004111117211 */ /* 0x000fe400078f18ff */
[----:B------:R-:W-:Y:S02]  /*53e0*/  ISETP.GE.AND P3, PT, R71, c[0x0][0x198], PT ;  /* 0x0000660047007a0c */ /* 0x000fe40003f66270 */
[----:B------:R-:W-:-:S02]  /*53f0*/  P2R R18, PR, RZ, 0x2 ;  /* 0x00000002ff127803 */ /* 0x000fc40000000000 */
[----:B------:R-:W-:Y:S02]  /*5400*/  LEA.HI R14, R14, R16, RZ, 0x3 ;  /* 0x000000100e0e7211 */ /* 0x000fe400078f18ff */
[----:B---3--:R-:W-:Y:S02]  /*5410*/  LEA.HI.X R23, R71, R21, R119, 0x1, P0 ;  /* 0x0000001547177211 */ /* 0x008fe400000f0c77 */
[----:B------:R-:W-:Y:S01]  /*5420*/  LEA.HI R10, R10, R13, RZ, 0x3 ;  /* 0x0000000d0a0a7211 */ /* 0x000fe200078f18ff */
[----:B------:R-:W-:Y:S01]  /*5430*/  IMAD.SHL.U32 R13, R41, 0x2, RZ ;  /* 0x00000002290d7824 */ /* 0x000fe200078e00ff */
[----:B------:R-:W-:Y:S02]  /*5440*/  ISETP.GE.AND P1, PT, R7, c[0x0][0x198], PT ;  /* 0x0000660007007a0c */ /* 0x000fe40003f26270 */
[----:B------:R-:W-:Y:S02]  /*5450*/  ISETP.GE.AND P0, PT, R5, c[0x0][0x198], PT ;  /* 0x0000660005007a0c */ /* 0x000fe40003f06270 */
[----:B------:R-:W-:Y:S01]  /*5460*/  LOP3.LUT R17, R17, 0xfffffff8, RZ, 0xc0, !PT ;  /* 0xfffffff811117812 */ /* 0x000fe200078ec0ff */
[----:B------:R1:W-:Y:S01]  /*5470*/  LDGSTS.E.BYPASS.LTC128B.128 [R13+0x11080], [R22.64], !P3 ;  /* 0x11080000160d7fae */ /* 0x0003e2000d901d48 */
[----:B------:R-:W-:-:S02]  /*5480*/  LOP3.LUT R14, R14, 0xfffffff8, RZ, 0xc0, !PT ;  /* 0xfffffff80e0e7812 */ /* 0x000fc400078ec0ff */
        /* <DEDUP_REMOVED lines=9> */
.L_x_591:
[----:B------:R-:W-:Y:S05]  /*5520*/  BSYNC B0 ;  /* 0x0000000000007941 */ /* 0x000fea0003800000 */
.L_x_590:
[----:B------:R-:W-:Y:S01]  /*5530*/  IADD3 R10, R11, 0x40, RZ ;  /* 0x000000400b0a7810 */ /* 0x000fe20007ffe0ff */
[----:B-1----:R1:W4:Y:S01]  /*5540*/  SHFL.IDX PT, R23, R9, 0x2, 0x181f ;  /* 0x00581f0009177f89 */ /* 0x00232200000e0000 */
[----:B------:R-:W-:Y:S02]  /*5550*/  BSSY B0, `(.L_x_592) ;  /* 0x0000022000007945 */ /* 0x000fe40003800000 */
[----:B------:R-:W-:Y:S01]  /*5560*/  ISETP.GE.AND P0, PT, R10, R8, PT ;  /* 0x000000080a00720c */ /* 0x000fe20003f06270 */
[----:B------:R1:W3:Y:S03]  /*5570*/  SHFL.IDX PT, R22, R12, 0x2, 0x181f ;  /* 0x00581f000c167f89 */ /* 0x0002e600000e0000 */
[----:B------:R-:W-:-:S09]  /*5580*/  P2R R10, PR, RZ, 0x1 ;  /* 0x00000001ff0a7803 */ /* 0x000fd20000000000 */
[----:B------:R-:W-:Y:S05]  /*5590*/  @P0 BRA `(.L_x_593) ;  /* 0x000001d000000947 */ /* 0x000fea0003800000 */
[C---:B------:R-:W-:Y:S02]  /*55a0*/  IADD3 R17, R71.reuse, 0x80, RZ ;  /* 0x0000008047117810 */ /* 0x040fe40007ffe0ff */
[C---:B------:R-:W-:Y:S02]  /*55b0*/  IADD3 R14, R71.reuse, 0xc0, RZ ;  /* 0x000000c0470e7810 */ /* 0x040fe40007ffe0ff */
[----:B------:R-:W-:Y:S02]  /*55c0*/  SHF.R.S32.HI R18, RZ, 0x1f, R65 ;  /* 0x0000001fff127819 */ /* 0x000fe40000011441 */
[----:B------:R-:W-:Y:S02]  /*55d0*/  SHF.R.S32.HI R16, RZ, 0x1f, R17 ;  /* 0x0000001fff107819 */ /* 0x000fe40000011411 */
[----:B---3--:R-:W-:Y:S02]  /*55e0*/  LEA R24, P0, R71, R22, 0x1 ;  /* 0x0000001647187211 */ /* 0x008fe400078008ff */
[----:B------:R-:W-:-:S02]  /*55f0*/  SHF.R.S32.HI R13, RZ, 0x1f, R14 ;  /* 0x0000001fff0d7819 */ /* 0x000fc4000001140e */
[----:B--2---:R-:W-:Y:S02]  /*5600*/  P2R R20, PR, RZ, 0x8 ;  /* 0x00000008ff147803 */ /* 0x004fe40000000000 */
[----:B------:R-:W-:Y:S02]  /*5610*/  LEA.HI R18, R18, R65, RZ, 0x3 ;  /* 0x0000004112127211 */ /* 0x000fe400078f18ff */
[C---:B------:R-:W-:Y:S02]  /*5620*/  ISETP.GE.AND P3, PT, R71.reuse, c[0x0][0x198], PT ;  /* 0x0000660047007a0c */ /* 0x040fe40003f66270 */
[----:B------:R-:W-:Y:S02]  /*5630*/  P2R R19, PR, RZ, 0x2 ;  /* 0x00000002ff137803 */ /* 0x000fe40000000000 */
[----:B------:R-:W-:Y:S02]  /*5640*/  LEA.HI R16, R16, R17, RZ, 0x3 ;  /* 0x0000001110107211 */ /* 0x000fe400078f18ff */
[----:B----4-:R-:W-:-:S02]  /*5650*/  LEA.HI.X R25, R71, R23, R119, 0x1, P0 ;  /* 0x0000001747197211 */ /* 0x010fc400000f0c77 */
[----:B------:R-:W-:Y:S01]  /*5660*/  LEA.HI R13, R13, R14, RZ, 0x3 ;  /* 0x0000000e0d0d7211 */ /* 0x000fe200078f18ff */
[----:B------:R-:W-:Y:S01]  /*5670*/  IMAD.SHL.U32 R14, R41, 0x2, RZ ;  /* 0x00000002290e7824 */ /* 0x000fe200078e00ff */
[----:B------:R-:W-:Y:S02]  /*5680*/  ISETP.GE.AND P1, PT, R7, c[0x0][0x198], PT ;  /* 0x0000660007007a0c */ /* 0x000fe40003f26270 */
[----:B------:R-:W-:Y:S02]  /*5690*/  ISETP.GE.AND P0, PT, R5, c[0x0][0x198], PT ;  /* 0x0000660005007a0c */ /* 0x000fe40003f06270 */
[----:B------:R-:W-:Y:S01]  /*56a0*/  LOP3.LUT R18, R18, 0xfffffff8, RZ, 0xc0, !PT ;  /* 0xfffffff812127812 */ /* 0x000fe200078ec0ff */
[----:B------:R-:W-:Y:S01]  /*56b0*/  @!PT LDS RZ, [RZ] ;  /* 0x00000000fffff984 */ /* 0x000fe20000000800 */
[----:B------:R2:W-:Y:S01]  /*56c0*/  LDGSTS.E.BYPASS.LTC128B.128 [R14+0x12080], [R24.64], !P3 ;  /* 0x12080000180e7fae */ /* 0x0005e2000d901d48 */
        /* <DEDUP_REMOVED lines=10> */
.L_x_593:
[----:B------:R-:W-:Y:S05]  /*5770*/  BSYNC B0 ;  /* 0x0000000000007941 */ /* 0x000fea0003800000 */
.L_x_592:
[----:B--2---:R2:W1:Y:S01]  /*5780*/  SHFL.IDX PT, R17, R9, 0x3, 0x181f ;  /* 0x00781f0009117f89 */ /* 0x00446200000e0000 */
[----:B------:R-:W-:Y:S03]  /*5790*/  BSSY B0, `(.L_x_594) ;  /* 0x000001f000007945 */ /* 0x000fe60003800000 */
[----:B------:R4:W3:Y:S01]  /*57a0*/  SHFL.IDX PT, R16, R12, 0x3, 0x181f ;  /* 0x00781f000c107f89 */ /* 0x0008e200000e0000 */
[----:B-12---:R-:W-:-:S04]  /*57b0*/  IADD3 R9, R11, 0x60, RZ ;  /* 0x000000600b097810 */ /* 0x006fc80007ffe0ff */
[----:B------:R-:W-:-:S04]  /*57c0*/  ISETP.GE.AND P0, PT, R9, R8, PT ;  /* 0x000000080900720c */ /* 0x000fc80003f06270 */
[----:B------:R-:W-:-:S09]  /*57d0*/  P2R R9, PR, RZ, 0x1 ;  /* 0x00000001ff097803 */ /* 0x000fd20000000000 */
[----:B------:R-:W-:Y:S05]  /*57e0*/  @P0 BRA `(.L_x_595) ;  /* 0x0000019000000947 */ /* 0x000fea0003800000 */
[----:B---34-:R-:W-:Y:S01]  /*57f0*/  LEA R12, P0, R71, R16, 0x1 ;  /* 0x00000010470c7211 */ /* 0x018fe200078008ff */
[----:B------:R-:W-:-:S03]  /*5800*/  IMAD.SHL.U32 R14, R41, 0x2, RZ ;  /* 0x00000002290e7824 */ /* 0x000fc600078e00ff */
[C---:B------:R-:W-:Y:S02]  /*5810*/  LEA.HI.X R13, R71.reuse, R17, R119, 0x1, P0 ;  /* 0x00000011470d7211 */ /* 0x040fe400000f0c77 */
[----:B------:R-:W-:-:S13]  /*5820*/  ISETP.GE.AND P0, PT, R71, c[0x0][0x198], PT ;  /* 0x0000660047007a0c */ /* 0x000fda0003f06270 */
[----:B------:R-:W-:Y:S01]  /*5830*/  @!PT LDS RZ, [RZ] ;  /* 0x00000000fffff984 */ /* 0x000fe20000000800 */
[----:B------:R1:W-:Y:S01]  /*5840*/  LDGSTS.E.BYPASS.LTC128B.128 [R14+0x13080], [R12.64], !P0 ;  /* 0x130800000c0e7fae */ /* 0x0003e2000c101d48 */
[----:B------:R-:W-:Y:S02]  /*5850*/  ISETP.GE.AND P0, PT, R7, c[0x0][0x198], PT ;  /* 0x0000660007007a0c */ /* 0x000fe40003f06270 */
[----:B-1----:R-:W-:-:S04]  /*5860*/  SHF.R.S32.HI R12, RZ, 0x1f, R65 ;  /* 0x0000001fff0c7819 */ /* 0x002fc80000011441 */
[----:B------:R-:W-:-:S04]  /*5870*/  LEA.HI R12, R12, R65, RZ, 0x3 ;  /* 0x000000410c0c7211 */ /* 0x000fc800078f18ff */
[----:B------:R-:W-:-:S05]  /*5880*/  LOP3.LUT R12, R12, 0xfffffff8, RZ, 0xc0, !PT ;  /* 0xfffffff80c0c7812 */ /* 0x000fca00078ec0ff */
[----:B------:R-:W-:-:S05]  /*5890*/  IMAD.WIDE R12, R12, 0x2, R16 ;  /* 0x000000020c0c7825 */ /* 0x000fca00078e0210 */
[----:B------:R1:W-:Y:S02]  /*58a0*/  LDGSTS.E.BYPASS.LTC128B.128 [R14+0x17080], [R12.64], !P2 ;  /* 0x170800000c0e7fae */ /* 0x0003e4000d101d48 */
[----:B-1----:R-:W-:-:S04]  /*58b0*/  IADD3 R13, R71, 0x80, RZ ;  /* 0x00000080470d7810 */ /* 0x002fc80007ffe0ff */
[----:B------:R-:W-:-:S04]  /*58c0*/  SHF.R.S32.HI R12, RZ, 0x1f, R13 ;  /* 0x0000001fff0c7819 */ /* 0x000fc8000001140d */
[----:B------:R-:W-:-:S04]  /*58d0*/  LEA.HI R7, R12, R13, RZ, 0x3 ;  /* 0x0000000d0c077211 */ /* 0x000fc800078f18ff */
[----:B------:R-:W-:-:S05]  /*58e0*/  LOP3.LUT R7, R7, 0xfffffff8, RZ, 0xc0, !PT ;  /* 0xfffffff807077812 */ /* 0x000fca00078ec0ff */
[----:B------:R-:W-:-:S05]  /*58f0*/  IMAD.WIDE R12, R7, 0x2, R16 ;  /* 0x00000002070c7825 */ /* 0x000fca00078e0210 */
[----:B------:R1:W-:Y:S01]  /*5900*/  LDGSTS.E.BYPASS.LTC128B.128 [R14+0x1b080], [R12.64], !P0 ;  /* 0x1b0800000c0e7fae */ /* 0x0003e2000c101d48 */
[----:B------:R-:W-:Y:S02]  /*5910*/  ISETP.GE.AND P0, PT, R5, c[0x0][0x198], PT ;  /* 0x0000660005007a0c */ /* 0x000fe40003f06270 */
[----:B-1----:R-:W-:-:S04]  /*5920*/  IADD3 R12, R71, 0xc0, RZ ;  /* 0x000000c0470c7810 */ /* 0x002fc80007ffe0ff */
[----:B------:R-:W-:-:S04]  /*5930*/  SHF.R.S32.HI R7, RZ, 0x1f, R12 ;  /* 0x0000001fff077819 */ /* 0x000fc8000001140c */
[----:B------:R-:W-:-:S04]  /*5940*/  LEA.HI R5, R7, R12, RZ, 0x3 ;  /* 0x0000000c07057211 */ /* 0x000fc800078f18ff */
[----:B------:R-:W-:-:S05]  /*5950*/  LOP3.LUT R5, R5, 0xfffffff8, RZ, 0xc0, !PT ;  /* 0xfffffff805057812 */ /* 0x000fca00078ec0ff */
[----:B------:R-:W-:-:S05]  /*5960*/  IMAD.WIDE R16, R5, 0x2, R16 ;  /* 0x0000000205107825 */ /* 0x000fca00078e0210 */
[----:B------:R1:W-:Y:S02]  /*5970*/  LDGSTS.E.BYPASS.LTC128B.128 [R14+0x1f080], [R16.64], !P0 ;  /* 0x1f080000100e7fae */ /* 0x0003e4000c101d48 */
.L_x_595:
[----:B---34-:R-:W-:Y:S05]  /*5980*/  BSYNC B0 ;  /* 0x0000000000007941 */ /* 0x018fea0003800000 */
.L_x_594:
[----:B------:R-:W-:Y:S01]  /*5990*/  IADD3 R53, R6, -0x1, RZ ;  /* 0xffffffff06357810 */ /* 0x000fe20007ffe0ff */
[----:B------:R-:W-:Y:S01]  /*59a0*/  IMAD.IADD R12, R220, 0x1, -R40 ;  /* 0x00000001dc0c7824 */ /* 0x000fe200078e0a28 */
[----:B------:R-:W0:Y:S01]  /*59b0*/  LDGDEPBAR ;  /* 0x00000000000079af */ /* 0x000e220000000000 */
[----:B------:R-:W-:Y:S01]  /*59c0*/  IMAD.MOV.U32 R5, RZ, RZ, c[0x0][0x1e0] ;  /* 0x00007800ff057624 */ /* 0x000fe200078e00ff */
[----:B------:R-:W-:Y:S01]  /*59d0*/  SHF.R.S32.HI R64, RZ, 0x1f, R53 ;  /* 0x0000001fff407819 */ /* 0x000fe20000011435 */
[----:B------:R-:W-:Y:S01]  /*59e0*/  IMAD R12, R53, -0x20, R12 ;  /* 0xffffffe0350c7824 */ /* 0x000fe200078e020c */
[----:B------:R-:W-:Y:S01]  /*59f0*/  LEA.HI R69, R52, R54, RZ, 0x5 ;  /* 0x0000003634457211 */ /* 0x000fe200078f28ff */
[----:B------:R-:W-:Y:S01]  /*5a00*/  IMAD.MOV.U32 R7, RZ, RZ, 0x5 ;  /* 0x00000005ff077424 */ /* 0x000fe200078e00ff */
[----:B------:R-:W-:Y:S01]  /*5a10*/  SEL R43, RZ, 0x1, P3 ;  /* 0x00000001ff2b7807 */ /* 0x000fe20001800000 */
[----:B------:R-:W-:Y:S01]  /*5a20*/  BAR.SYNC.DEFER_BLOCKING 0x0 ;  /* 0x0000000000007b1d */ /* 0x000fe20000010000 */
[----:B------:R-:W-:-:S02]  /*5a30*/  ISETP.GE.AND P0, PT, R12, 0x1, PT ;  /* 0x000000010c00780c */ /* 0x000fc40003f06270 */
[C---:B------:R-:W-:Y:S02]  /*5a40*/  SHF.L.U64.HI R7, R5.reuse, R7, c[0x0][0x1e4] ;  /* 0x0000790005077619 */ /* 0x040fe40000010207 */
[----:B------:R-:W-:Y:S02]  /*5a50*/  SHF.L.U32 R5, R5, 0x5, RZ ;  /* 0x0000000505057819 */ /* 0x000fe400000006ff */
[----:B------:R-:W-:-:S07]  /*5a60*/  SHF.R.S32.HI R68, RZ, 0x5, R69 ;  /* 0x00000005ff447819 */ /* 0x000fce0000011445 */
[----:B------:R-:W-:Y:S02]  /*5a70*/  @P0 IMAD R12, R7, R53, RZ ;  /* 0x00000035070c0224 */ /* 0x000fe400078e02ff */
[----:B------:R-:W-:Y:S02]  /*5a80*/  @P0 IMAD.MOV.U32 R222, RZ, RZ, R218 ;  /* 0x000000ffffde0224 */ /* 0x000fe400078e00da */
[-C--:B------:R-:W-:Y:S02]  /*5a90*/  @P0 IMAD R12, R64, R5.reuse, R12 ;  /* 0x00000005400c0224 */ /* 0x080fe400078e020c */
[----:B-1----:R-:W-:-:S04]  /*5aa0*/  @P0 IMAD.WIDE.U32 R16, R53, R5, R222 ;  /* 0x0000000535100225 */ /* 0x002fc800078e00de */
[----:B------:R-:W-:Y:S01]  /*5ab0*/  @P0 IMAD.IADD R12, R17, 0x1, R12 ;  /* 0x00000001110c0824 */ /* 0x000fe200078e020c */
[----:B------:R-:W-:-:S04]  /*5ac0*/  @P0 LEA R18, P2, R16, c[0x0][0x1c8], 0x1 ;  /* 0x0000720010120a11 */ /* 0x000fc800078408ff */
[----:B------:R-:W-:Y:S02]  /*5ad0*/  @P0 LEA.HI.X R19, R16, c[0x0][0x1cc], R12, 0x1, P2 ;  /* 0x0000730010130a11 */ /* 0x000fe400010f0c0c */
[----:B------:R-:W-:-:S05]  /*5ae0*/  @P0 SHF.L.U32 R12, R41, 0x1, RZ ;  /* 0x00000001290c0819 */ /* 0x000fca00000006ff */
[----:B------:R-:W-:Y:S01]  /*5af0*/  @!PT LDS RZ, [RZ] ;  /* 0x00000000fffff984 */ /* 0x000fe20000000800 */
[----:B------:R-:W-:Y:S01]  /*5b00*/  @!PT LDS RZ, [RZ] ;  /* 0x00000000fffff984 */ /* 0x000fe20000000800 */
[----:B------:R-:W-:Y:S01]  /*5b10*/  @!PT LDS RZ, [RZ] ;  /* 0x00000000fffff984 */ /* 0x000fe20000000800 */
[----:B------:R1:W-:Y:S04]  /*5b20*/  @P0 LDGSTS.E.BYPASS.LTC128B.128 [R12+0xc080], [R18.64], !P3 ;  /* 0x0c080000120c0fae */ /* 0x0003e8000d901d48 */
        /* <DEDUP_REMOVED lines=8> */
.L_x_596:
[----:B------:R-:W-:Y:S01]  /*5bb0*/  ULDC.U8 UR4, c[0x0][0x298] ;  /* 0x0000a60000047ab9 */ /* 0x000fe20000000000 */
[----:B-1---5:R-:W-:Y:S01]  /*5bc0*/  SHF.R.S32.HI R12, RZ, 0x1f, R55 ;  /* 0x0000001fff0c7819 */ /* 0x022fe20000011437 */
[----:B------:R-:W-:Y:S01]  /*5bd0*/  IMAD.WIDE.U32 R20, R55, c[0x0][0x280], RZ ;  /* 0x0000a00037147a25 */ /* 0x000fe200078e00ff */
[----:B------:R-:W-:Y:S01]  /*5be0*/  ISETP.NE.AND P0, PT, RZ, UR4, PT ;  /* 0x00000004ff007c0c */ /* 0x000fe2000bf05270 */
[----:B------:R-:W-:Y:S01]  /*5bf0*/  BSSY B2, `(.L_x_597) ;  /* 0x0000973000027945 */ /* 0x000fe20003800000 */
[----:B------:R-:W-:Y:S01]  /*5c00*/  LEA R11, R0, R11, 0x5 ;  /* 0x0000000b000b7211 */ /* 0x000fe200078e28ff */
[C---:B------:R-:W-:Y:S01]  /*5c10*/  IMAD R13, R12.reuse, c[0x0][0x280], RZ ;  /* 0x0000a0000c0d7a24 */ /* 0x040fe200078e02ff */
        /* <DEDUP_REMOVED lines=8> */
[----:B------:R-:W-:Y:S01]  /*5ca0*/  ISETP.NE.AND P2, PT, R226, 0x1, PT ;  /* 0x00000001e200780c */ /* 0x000fe20003f45270 */
[----:B------:R-:W-:Y:S01]  /*5cb0*/  IMAD.MOV.U32 R18, RZ, RZ, R16 ;  /* 0x000000ffff127224 */ /* 0x000fe200078e0010 */
[----:B------:R-:W-:Y:S01]  /*5cc0*/  MOV R22, R20 ;  /* 0x0000001400167202 */ /* 0x000fe20000000f00 */
[----:B------:R-:W-:Y:S01]  /*5cd0*/  BSSY B0, `(.L_x_599) ;  /* 0x0000047000007945 */ /* 0x000fe20003800000 */
[----:B------:R-:W-:Y:S01]  /*5ce0*/  IMAD.SHL.U32 R14, R0, 0x4, RZ ;  /* 0x00000004000e7824 */ /* 0x000fe200078e00ff */
        /* <DEDUP_REMOVED lines=8> */
[----:B------:R-:W-:Y:S01]  /*5d70*/  @P2 IMAD.HI.U32 R12, R11, c[0x0][0x2c8], RZ ;  /* 0x0000b2000b0c2a27 */ /* 0x000fe200078e00ff */
[----:B------:R-:W-:-:S04]  /*5d80*/  CS2R R106, SRZ ;  /* 0x00000000006a7805 */ /* 0x000fc8000001ff00 */
[----:B------:R-:W-:-:S04]  /*5d90*/  @P2 SHF.R.U32.HI R11, RZ, c[0x0][0x2cc], R12 ;  /* 0x0000b300ff0b2a19 */ /* 0x000fc8000001160c */
[----:B------:R-:W-:Y:S01]  /*5da0*/  SHF.R.S32.HI R13, RZ, 0x1f, R11 ;  /* 0x0000001fff0d7819 */ /* 0x000fe2000001140b */
[----:B------:R-:W-:-:S04]  /*5db0*/  IMAD.WIDE.U32 R20, R11, c[0x0][0x280], R22 ;  /* 0x0000a0000b147a25 */ /* 0x000fc800078e0016 */
[C---:B------:R-:W-:Y:S02]  /*5dc0*/  IMAD R12, R13.reuse, c[0x0][0x280], RZ ;  /* 0x0000a0000d0c7a24 */ /* 0x040fe400078e02ff */
[----:B------:R-:W-:Y:S02]  /*5dd0*/  IMAD R13, R13, c[0x0][0x290], RZ ;  /* 0x0000a4000d0d7a24 */ /* 0x000fe400078e02ff */
[C---:B------:R-:W-:Y:S02]  /*5de0*/  IMAD R12, R11.reuse, c[0x0][0x284], R12 ;  /* 0x0000a1000b0c7a24 */ /* 0x040fe400078e020c */
[----:B------:R-:W-:-:S03]  /*5df0*/  IMAD.WIDE.U32 R18, R11, c[0x0][0x290], R18 ;  /* 0x0000a4000b127a25 */ /* 0x000fc600078e0012 */
[----:B------:R-:W-:Y:S01]  /*5e00*/  IADD3 R22, R21, R12, RZ ;  /* 0x0000000c15167210 */ /* 0x000fe20007ffe0ff */
[----:B------:R-:W-:Y:S01]  /*5e10*/  IMAD R13, R11, c[0x0][0x294], R13 ;  /* 0x0000a5000b0d7a24 */ /* 0x000fe200078e020d */
[----:B------:R-:W-:-:S04]  /*5e20*/  LEA R12, P0, R20, c[0x0][0x270], 0x1 ;  /* 0x00009c00140c7a11 */ /* 0x000fc800078008ff */
[----:B------:R-:W-:Y:S02]  /*5e30*/  LEA.HI.X R22, R20, c[0x0][0x274], R22, 0x1, P0 ;  /* 0x00009d0014167a11 */ /* 0x000fe400000f0c16 */
[----:B------:R-:W-:Y:S01]  /*5e40*/  IADD3 R16, R19, R13, RZ ;  /* 0x0000000d13107210 */ /* 0x000fe20007ffe0ff */
[----:B------:R1:W2:Y:S01]  /*5e50*/  SHFL.IDX PT, R20, R12, RZ, 0x181f ;  /* 0x00181fff0c147589 */ /* 0x0002a200000e0000 */
[----:B------:R-:W-:-:S03]  /*5e60*/  LEA R11, P0, R18, c[0x0][0x288], 0x1 ;  /* 0x0000a200120b7a11 */ /* 0x000fc600078008ff */
[----:B------:R1:W3:Y:S01]  /*5e70*/  SHFL.IDX PT, R21, R22, RZ, 0x181f ;  /* 0x00181fff16157589 */ /* 0x0002e200000e0000 */
[----:B------:R-:W-:-:S03]  /*5e80*/  LEA.HI.X R16, R18, c[0x0][0x28c], R16, 0x1, P0 ;  /* 0x0000a30012107a11 */ /* 0x000fc600000f0c10 */
[----:B------:R1:W4:Y:S04]  /*5e90*/  SHFL.IDX PT, R18, R11, RZ, 0x181f ;  /* 0x00181fff0b127589 */ /* 0x00032800000e0000 */
[----:B------:R1:W1:Y:S01]  /*5ea0*/  SHFL.IDX PT, R19, R16, RZ, 0x181f ;  /* 0x00181fff10137589 */ /* 0x00026200000e0000 */
[----:B------:R-:W-:Y:S05]  /*5eb0*/  @P1 BRA `(.L_x_600) ;  /* 0x0000028000001947 */ /* 0x000fea0003800000 */
[C---:B------:R-:W-:Y:S01]  /*5ec0*/  ISETP.GE.AND P0, PT, R14.reuse, c[0x0][0x27c], PT ;  /* 0x00009f000e007a0c */ /* 0x040fe20003f06270 */
[----:B------:R-:W-:Y:S01]  /*5ed0*/  CS2R R102, SRZ ;  /* 0x0000000000667805 */ /* 0x000fe2000001ff00 */
[----:B------:R-:W-:Y:S01]  /*5ee0*/  CS2R R106, SRZ ;  /* 0x00000000006a7805 */ /* 0x000fe2000001ff00 */
[----:B------:R-:W-:-:S10]  /*5ef0*/  IADD3 R13, R14, 0x20, RZ ;  /* 0x000000200e0d7810 */ /* 0x000fd40007ffe0ff */
[----:B--23--:R-:W-:-:S04]  /*5f00*/  @!P0 IMAD.WIDE R26, R14, 0x2, R20 ;  /* 0x000000020e1a8825 */ /* 0x00cfc800078e0214 */
        /* <DEDUP_REMOVED lines=20> */
[----:B-1----:R-:W-:-:S04]  /*6050*/  @!P0 IMAD.WIDE R24, R13, 0x2, R20 ;  /* 0x000000020d188825 */ /* 0x002fc800078e0214 */
[----:B--2---:R-:W-:Y:S01]  /*6060*/  @!P0 IMAD.WIDE R26, R13, 0x2, R18 ;  /* 0x000000020d1a8825 */ /* 0x004fe200078e0212 */
        /* <DEDUP_REMOVED lines=13> */
.L_x_600:
[----:B------:R-:W-:Y:S05]  /*6140*/  BSYNC B0 ;  /* 0x0000000000007941 */ /* 0x000fea0003800000 */
.L_x_599:
[----:B------:R-:W-:Y:S01]  /*6150*/  ISETP.NE.AND P0, PT, R15, RZ, PT ;  /* 0x000000ff0f00720c */ /* 0x000fe20003f05270 */
[----:B-1--45:R-:W-:Y:S01]  /*6160*/  IMAD.MOV.U32 R18, RZ, RZ, R116 ;  /* 0x000000ffff127224 */ /* 0x032fe200078e0074 */
[----:B------:R-:W-:Y:S01]  /*6170*/  MOV R23, R114 ;  /* 0x0000007200177202 */ /* 0x000fe20000000f00 */
[----:B------:R-:W-:Y:S01]  /*6180*/  IMAD.MOV.U32 R17, RZ, RZ, R117 ;  /* 0x000000ffff117224 */ /* 0x000fe200078e0075 */
[----:B---3--:R1:W3:Y:S01]  /*6190*/  SHFL.IDX PT, R21, R22, 0x1, 0x181f ;  /* 0x00381f0016157f89 */ /* 0x0082e200000e0000 */
[----:B------:R-:W-:Y:S01]  /*61a0*/  IMAD.MOV.U32 R15, RZ, RZ, R120 ;  /* 0x000000ffff0f7224 */ /* 0x000fe200078e0078 */
[----:B------:R-:W-:Y:S01]  /*61b0*/  BSSY B0, `(.L_x_601) ;  /* 0x000004a000007945 */ /* 0x000fe20003800000 */
[----:B------:R-:W-:Y:S01]  /*61c0*/  IMAD.MOV.U32 R13, RZ, RZ, R121 ;  /* 0x000000ffff0d7224 */ /* 0x000fe200078e0079 */
[----:B------:R-:W-:Y:S01]  /*61d0*/  PRMT R79, R17, 0x5410, R18 ;  /* 0x00005410114f7816 */ /* 0x000fe20000000012 */
[----:B------:R-:W-:Y:S01]  /*61e0*/  IMAD.MOV.U32 R17, RZ, RZ, R125 ;  /* 0x000000ffff117224 */ /* 0x000fe200078e007d */
[----:B------:R-:W-:Y:S01]  /*61f0*/  MOV R18, R124 ;  /* 0x0000007c00127202 */ /* 0x000fe20000000f00 */
[----:B--2---:R1:W2:Y:S01]  /*6200*/  SHFL.IDX PT, R20, R12, 0x1, 0x181f ;  /* 0x00381f000c147f89 */ /* 0x0042a200000e0000 */
[----:B------:R-:W-:Y:S01]  /*6210*/  PRMT R87, R13, 0x5410, R15 ;  /* 0x000054100d577816 */ /* 0x000fe2000000000f */
[----:B------:R-:W-:Y:S01]  /*6220*/  IMAD.MOV.U32 R15, RZ, RZ, R102 ;  /* 0x000000ffff0f7224 */ /* 0x000fe200078e0066 */
[----:B------:R-:W-:Y:S01]  /*6230*/  PRMT R93, R17, 0x5410, R18 ;  /* 0x00005410115d7816 */ /* 0x000fe20000000012 */
[----:B------:R-:W-:Y:S01]  /*6240*/  IMAD.MOV.U32 R13, RZ, RZ, R103 ;  /* 0x000000ffff0d7224 */ /* 0x000fe200078e0067 */
[----:B------:R1:W4:Y:S01]  /*6250*/  SHFL.IDX PT, R19, R16, 0x1, 0x181f ;  /* 0x00381f0010137f89 */ /* 0x00032200000e0000 */
[----:B------:R-:W-:Y:S01]  /*6260*/  IMAD.MOV.U32 R17, RZ, RZ, R115 ;  /* 0x000000ffff117224 */ /* 0x000fe200078e0073 */
[----:B------:R-:W-:Y:S01]  /*6270*/  PRMT R101, R15, 0x7610, R101 ;  /* 0x000076100f657816 */ /* 0x000fe20000000065 */
[----:B------:R-:W-:Y:S01]  /*6280*/  IMAD.MOV.U32 R15, RZ, RZ, R118 ;  /* 0x000000ffff0f7224 */ /* 0x000fe200078e0076 */
[----:B------:R-:W-:Y:S01]  /*6290*/  PRMT R100, R13, 0x7610, R100 ;  /* 0x000076100d647816 */ /* 0x000fe20000000064 */
[----:B------:R1:W1:Y:S01]  /*62a0*/  SHFL.IDX PT, R18, R11, 0x1, 0x181f ;  /* 0x00381f000b127f89 */ /* 0x00026200000e0000 */
[----:B------:R-:W-:Y:S01]  /*62b0*/  MOV R13, R119 ;  /* 0x00000077000d7202 */ /* 0x000fe20000000f00 */
[----:B------:R-:W-:Y:S01]  /*62c0*/  CS2R R90, SRZ ;  /* 0x00000000005a7805 */ /* 0x000fe2000001ff00 */
[----:B------:R-:W-:Y:S01]  /*62d0*/  PRMT R78, R17, 0x5410, R23 ;  /* 0x00005410114e7816 */ /* 0x000fe20000000017 */
[----:B------:R-:W-:Y:S01]  /*62e0*/  IMAD.MOV.U32 R23, RZ, RZ, R122 ;  /* 0x000000ffff177224 */ /* 0x000fe200078e007a */
[----:B------:R-:W-:Y:S01]  /*62f0*/  PRMT R86, R13, 0x5410, R15 ;  /* 0x000054100d567816 */ /* 0x000fe2000000000f */
[----:B------:R-:W-:Y:S01]  /*6300*/  IMAD.MOV.U32 R17, RZ, RZ, R123 ;  /* 0x000000ffff117224 */ /* 0x000fe200078e007b */
[----:B------:R-:W-:Y:S01]  /*6310*/  MOV R15, R106 ;  /* 0x0000006a000f7202 */ /* 0x000fe20000000f00 */
[----:B------:R-:W-:Y:S01]  /*6320*/  IMAD.MOV.U32 R13, RZ, RZ, R107 ;  /* 0x000000ffff0d7224 */ /* 0x000fe200078e006b */
[----:B------:R-:W-:Y:S01]  /*6330*/  CS2R R96, SRZ ;  /* 0x0000000000607805 */ /* 0x000fe2000001ff00 */
[----:B------:R-:W-:Y:S01]  /*6340*/  CS2R R112, SRZ ;  /* 0x0000000000707805 */ /* 0x000fe2000001ff00 */
[----:B------:R-:W-:Y:S01]  /*6350*/  PRMT R92, R17, 0x5410, R23 ;  /* 0x00005410115c7816 */ /* 0x000fe20000000017 */
[----:B------:R-:W-:Y:S01]  /*6360*/  CS2R R82, SRZ ;  /* 0x0000000000527805 */ /* 0x000fe2000001ff00 */
[----:B------:R-:W-:Y:S01]  /*6370*/  PRMT R99, R15, 0x7610, R99 ;  /* 0x000076100f637816 */ /* 0x000fe20000000063 */
[----:B------:R-:W-:Y:S01]  /*6380*/  CS2R R88, SRZ ;  /* 0x0000000000587805 */ /* 0x000fe2000001ff00 */
[----:B------:R-:W-:Y:S01]  /*6390*/  PRMT R98, R13, 0x7610, R98 ;  /* 0x000076100d627816 */ /* 0x000fe20000000062 */
[----:B------:R-:W-:Y:S01]  /*63a0*/  CS2R R94, SRZ ;  /* 0x00000000005e7805 */ /* 0x000fe2000001ff00 */
[----:B------:R-:W-:Y:S01]  /*63b0*/  CS2R R108, SRZ ;  /* 0x00000000006c7805 */ /* 0x000fe2000001ff00 */
[----:B------:R-:W-:Y:S05]  /*63c0*/  @P0 BRA `(.L_x_602) ;  /* 0x0000028000000947 */ /* 0x000fea0003800000 */
[C---:B--23--:R-:W-:Y:S01]  /*63d0*/  ISETP.GE.AND P0, PT, R14.reuse, c[0x0][0x27c], PT ;  /* 0x00009f000e007a0c */ /* 0x04cfe20003f06270 */
[----:B------:R-:W-:Y:S01]  /*63e0*/  CS2R R112, SRZ ;  /* 0x0000000000707805 */ /* 0x000fe2000001ff00 */
[----:B------:R-:W-:Y:S01]  /*63f0*/  CS2R R108, SRZ ;  /* 0x00000000006c7805 */ /* 0x000fe2000001ff00 */
[----:B------:R-:W-:-:S10]  /*6400*/  IADD3 R15, R14, 0x20, RZ ;  /* 0x000000200e0f7810 */ /* 0x000fd40007ffe0ff */
[----:B------:R-:W-:-:S04]  /*6410*/  @!P0 IMAD.WIDE R26, R14, 0x2, R20 ;  /* 0x000000020e1a8825 */ /* 0x000fc800078e0214 */
        /* <DEDUP_REMOVED lines=8> */
[----:B------:R-:W-:Y:S02]  /*64a0*/  @!P0 LOP3.LUT R13, R13, 0xfffffffc, RZ, 0xc0, !PT ;  /* 0xfffffffc0d0d8812 */ /* 0x000fe400078ec0ff */
[----:B------:R-:W-:-:S03]  /*64b0*/  IADD3 R15, R14, 0x40, RZ ;  /* 0x000000400e0f7810 */ /* 0x000fc60007ffe0ff */
        /* <DEDUP_REMOVED lines=11> */
[----:B-1----:R-:W-:-:S04]  /*6570*/  @!P0 IMAD.WIDE R24, R13, 0x2, R20 ;  /* 0x000000020d188825 */ /* 0x002fc800078e0214 */
[----:B--2---:R-:W-:Y:S01]  /*6580*/  @!P0 IMAD.WIDE R26, R13, 0x2, R18 ;  /* 0x000000020d1a8825 */ /* 0x004fe200078e0212 */
        /* <DEDUP_REMOVED lines=12> */
.L_x_602:
[----:B--23--:R-:W-:Y:S05]  /*6650*/  BSYNC B0 ;  /* 0x0000000000007941 */ /* 0x00cfea0003800000 */
.L_x_601:
[----:B------:R-:W-:Y:S01]  /*6660*/  ISETP.NE.AND P0, PT, R10, RZ, PT ;  /* 0x000000ff0a00720c */ /* 0x000fe20003f05270 */
[----:B-----5:R-:W-:Y:S01]  /*6670*/  IMAD.MOV.U32 R17, RZ, RZ, R84 ;  /* 0x000000ffff117224 */ /* 0x020fe200078e0054 */
[----:B------:R-:W-:Y:S01]  /*6680*/  MOV R10, R91 ;  /* 0x0000005b000a7202 */ /* 0x000fe20000000f00 */
[----:B------:R-:W-:Y:S01]  /*6690*/  IMAD.MOV.U32 R15, RZ, RZ, R85 ;  /* 0x000000ffff0f7224 */ /* 0x000fe200078e0055 */
[----:B-1----:R1:W2:Y:S01]  /*66a0*/  SHFL.IDX PT, R25, R22, 0x2, 0x181f ;  /* 0x00581f0016197f89 */ /* 0x0022a200000e0000 */
[----:B------:R-:W-:Y:S01]  /*66b0*/  IMAD.MOV.U32 R13, RZ, RZ, R90 ;  /* 0x000000ffff0d7224 */ /* 0x000fe200078e005a */
[----:B------:R-:W-:Y:S01]  /*66c0*/  BSSY B0, `(.L_x_603) ;  /* 0x000004a000007945 */ /* 0x000fe20003800000 */
[----:B------:R-:W-:Y:S01]  /*66d0*/  CS2R R20, SRZ ;  /* 0x0000000000147805 */ /* 0x000fe2000001ff00 */
[----:B------:R-:W-:Y:S01]  /*66e0*/  PRMT R39, R15, 0x5410, R17 ;  /* 0x000054100f277816 */ /* 0x000fe20000000011 */
[----:B------:R-:W-:Y:S01]  /*66f0*/  IMAD.MOV.U32 R17, RZ, RZ, R96 ;  /* 0x000000ffff117224 */ /* 0x000fe200078e0060 */
[----:B------:R-:W-:Y:S01]  /*6700*/  PRMT R51, R10, 0x5410, R13 ;  /* 0x000054100a337816 */ /* 0x000fe2000000000d */
[----:B------:R-:W-:Y:S01]  /*6710*/  IMAD.MOV.U32 R15, RZ, RZ, R97 ;  /* 0x000000ffff0f7224 */ /* 0x000fe200078e0061 */
[----:B------:R-:W-:Y:S01]  /*6720*/  MOV R13, R112 ;  /* 0x00000070000d7202 */ /* 0x000fe20000000f00 */
[----:B------:R-:W-:Y:S01]  /*6730*/  IMAD.MOV.U32 R10, RZ, RZ, R113 ;  /* 0x000000ffff0a7224 */ /* 0x000fe200078e0071 */
[----:B------:R1:W3:Y:S01]  /*6740*/  SHFL.IDX PT, R24, R12, 0x2, 0x181f ;  /* 0x00581f000c187f89 */ /* 0x0002e200000e0000 */
[----:B------:R-:W-:Y:S01]  /*6750*/  CS2R R60, SRZ ;  /* 0x00000000003c7805 */ /* 0x000fe2000001ff00 */
[----:B------:R-:W-:Y:S01]  /*6760*/  PRMT R62, R15, 0x5410, R17 ;  /* 0x000054100f3e7816 */ /* 0x000fe20000000011 */
[----:B------:R-:W-:Y:S01]  /*6770*/  IMAD.MOV.U32 R17, RZ, RZ, R82 ;  /* 0x000000ffff117224 */ /* 0x000fe200078e0052 */
[----:B------:R-:W-:Y:S01]  /*6780*/  PRMT R65, R10, 0x5410, R13 ;  /* 0x000054100a417816 */ /* 0x000fe2000000000d */
[----:B------:R-:W-:Y:S01]  /*6790*/  IMAD.MOV.U32 R13, RZ, RZ, R88 ;  /* 0x000000ffff0d7224 */ /* 0x000fe200078e0058 */
[----:B------:R-:W-:Y:S01]  /*67a0*/  MOV R15, R83 ;  /* 0x00000053000f7202 */ /* 0x000fe20000000f00 */
[----:B------:R-:W-:Y:S01]  /*67b0*/  IMAD.MOV.U32 R10, RZ, RZ, R89 ;  /* 0x000000ffff0a7224 */ /* 0x000fe200078e0059 */
[----:B----4-:R1:W4:Y:S01]  /*67c0*/  SHFL.IDX PT, R19, R16, 0x2, 0x181f ;  /* 0x00581f0010137f89 */ /* 0x01032200000e0000 */
[----:B------:R-:W-:Y:S01]  /*67d0*/  CS2R R70, SRZ ;  /* 0x0000000000467805 */ /* 0x000fe2000001ff00 */
[----:B------:R-:W-:Y:S01]  /*67e0*/  PRMT R38, R15, 0x5410, R17 ;  /* 0x000054100f267816 */ /* 0x000fe20000000011 */
[----:B------:R-:W-:Y:S01]  /*67f0*/  IMAD.MOV.U32 R15, RZ, RZ, R95 ;  /* 0x000000ffff0f7224 */ /* 0x000fe200078e005f */
[----:B------:R-:W-:Y:S01]  /*6800*/  PRMT R50, R10, 0x5410, R13 ;  /* 0x000054100a327816 */ /* 0x000fe2000000000d */
[----:B------:R-:W-:Y:S01]  /*6810*/  IMAD.MOV.U32 R13, RZ, RZ, R108 ;  /* 0x000000ffff0d7224 */ /* 0x000fe200078e006c */
[----:B------:R-:W-:Y:S01]  /*6820*/  MOV R17, R94 ;  /* 0x0000005e00117202 */ /* 0x000fe20000000f00 */
[----:B------:R1:W1:Y:S01]  /*6830*/  SHFL.IDX PT, R18, R11, 0x2, 0x181f ;  /* 0x00581f000b127f89 */ /* 0x00026200000e0000 */
[----:B------:R-:W-:Y:S01]  /*6840*/  MOV R10, R109 ;  /* 0x0000006d000a7202 */ /* 0x000fe20000000f00 */
[----:B------:R-:W-:Y:S01]  /*6850*/  CS2R R74, SRZ ;  /* 0x00000000004a7805 */ /* 0x000fe2000001ff00 */
[----:B------:R-:W-:Y:S01]  /*6860*/  PRMT R55, R15, 0x5410, R17 ;  /* 0x000054100f377816 */ /* 0x000fe20000000011 */
[----:B------:R-:W-:Y:S01]  /*6870*/  CS2R R80, SRZ ;  /* 0x0000000000507805 */ /* 0x000fe2000001ff00 */
[----:B------:R-:W-:Y:S01]  /*6880*/  PRMT R63, R10, 0x5410, R13 ;  /* 0x000054100a3f7816 */ /* 0x000fe2000000000d */
[----:B------:R-:W-:Y:S01]  /*6890*/  CS2R R58, SRZ ;  /* 0x00000000003a7805 */ /* 0x000fe2000001ff00 */
[----:B------:R-:W-:Y:S01]  /*68a0*/  CS2R R66, SRZ ;  /* 0x0000000000427805 */ /* 0x000fe2000001ff00 */
        /* <DEDUP_REMOVED lines=43> */
.L_x_604:
[----:B--23--:R-:W-:Y:S05]  /*6b60*/  BSYNC B0 ;  /* 0x0000000000007941 */ /* 0x00cfea0003800000 */
.L_x_603:
[----:B------:R-:W-:Y:S01]  /*6b70*/  ISETP.NE.AND P0, PT, R9, RZ, PT ;  /* 0x000000ff0900720c */ /* 0x000fe20003f05270 */
[----:B-----5:R-:W-:Y:S01]  /*6b80*/  IMAD.MOV.U32 R10, RZ, RZ, R70 ;  /* 0x000000ffff0a7224 */ /* 0x020fe200078e0046 */
[----:B------:R-:W-:Y:S01]  /*6b90*/  MOV R9, R71 ;  /* 0x0000004700097202 */ /* 0x000fe20000000f00 */
[----:B------:R-:W2:Y:S01]  /*6ba0*/  SHFL.IDX PT, R23, R22, 0x3, 0x181f ;  /* 0x00781f0016177f89 */ /* 0x000ea200000e0000 */
[----:B------:R-:W-:Y:S01]  /*6bb0*/  IMAD.MOV.U32 R15, RZ, RZ, R60 ;  /* 0x000000ffff0f7224 */ /* 0x000fe200078e003c */
[----:B------:R-:W-:Y:S01]  /*6bc0*/  BSSY B0, `(.L_x_605) ;  /* 0x0000049000007945 */ /* 0x000fe20003800000 */
[----:B------:R-:W-:Y:S01]  /*6bd0*/  PRMT R33, R9, 0x5410, R10 ;  /* 0x0000541009217816 */ /* 0x000fe2000000000a */
[----:B------:R-:W-:Y:S01]  /*6be0*/  IMAD.MOV.U32 R9, RZ, RZ, R81 ;  /* 0x000000ffff097224 */ /* 0x000fe200078e0051 */
[----:B------:R-:W-:Y:S01]  /*6bf0*/  MOV R10, R80 ;  /* 0x00000050000a7202 */ /* 0x000fe20000000f00 */
[----:B-1----:R1:W3:Y:S01]  /*6c00*/  SHFL.IDX PT, R22, R12, 0x3, 0x181f ;  /* 0x00781f000c167f89 */ /* 0x0022e200000e0000 */
[----:B------:R-:W-:Y:S01]  /*6c10*/  IMAD.MOV.U32 R13, RZ, RZ, R61 ;  /* 0x000000ffff0d7224 */ /* 0x000fe200078e003d */
[----:B------:R-:W-:Y:S01]  /*6c20*/  CS2R R26, SRZ ;  /* 0x00000000001a7805 */ /* 0x000fe2000001ff00 */
[----:B------:R-:W-:Y:S01]  /*6c30*/  PRMT R37, R9, 0x5410, R10 ;  /* 0x0000541009257816 */ /* 0x000fe2000000000a */
[----:B------:R-:W4:Y:S01]  /*6c40*/  SHFL.IDX PT, R17, R16, 0x3, 0x181f ;  /* 0x00781f0010117f89 */ /* 0x000f2200000e0000 */
[----:B------:R-:W-:Y:S01]  /*6c50*/  IMAD.MOV.U32 R10, RZ, RZ, R66 ;  /* 0x000000ffff0a7224 */ /* 0x000fe200078e0042 */
[----:B------:R-:W-:Y:S01]  /*6c60*/  PRMT R31, R13, 0x5410, R15 ;  /* 0x000054100d1f7816 */ /* 0x000fe2000000000f */
[----:B------:R-:W-:Y:S01]  /*6c70*/  IMAD.MOV.U32 R9, RZ, RZ, R67 ;  /* 0x000000ffff097224 */ /* 0x000fe200078e0043 */
[----:B------:R2:W3:Y:S01]  /*6c80*/  SHFL.IDX PT, R16, R11, 0x3, 0x181f ;  /* 0x00781f000b107f89 */ /* 0x0004e200000e0000 */
[----:B------:R-:W-:Y:S01]  /*6c90*/  IMAD.MOV.U32 R15, RZ, RZ, R74 ;  /* 0x000000ffff0f7224 */ /* 0x000fe200078e004a */
[----:B------:R-:W-:Y:S01]  /*6ca0*/  CS2R R46, SRZ ;  /* 0x00000000002e7805 */ /* 0x000fe2000001ff00 */
[----:B------:R-:W-:Y:S01]  /*6cb0*/  IMAD.MOV.U32 R13, RZ, RZ, R75 ;  /* 0x000000ffff0d7224 */ /* 0x000fe200078e004b */
[----:B------:R-:W-:Y:S01]  /*6cc0*/  PRMT R32, R9, 0x5410, R10 ;  /* 0x0000541009207816 */ /* 0x000fe2000000000a */
[----:B------:R-:W-:Y:S01]  /*6cd0*/  IMAD.MOV.U32 R10, RZ, RZ, R76 ;  /* 0x000000ffff0a7224 */ /* 0x000fe200078e004c */
[----:B------:R-:W-:Y:S01]  /*6ce0*/  MOV R9, R77 ;  /* 0x0000004d00097202 */ /* 0x000fe20000000f00 */
[----:B------:R-:W-:Y:S01]  /*6cf0*/  CS2R R56, SRZ ;  /* 0x0000000000387805 */ /* 0x000fe2000001ff00 */
[----:B------:R-:W-:Y:S01]  /*6d00*/  PRMT R35, R13, 0x5410, R15 ;  /* 0x000054100d237816 */ /* 0x000fe2000000000f */
[----:B----4-:R-:W-:Y:S01]  /*6d10*/  CS2R R18, SRZ ;  /* 0x0000000000127805 */ /* 0x010fe2000001ff00 */
[----:B------:R-:W-:Y:S01]  /*6d20*/  PRMT R36, R9, 0x5410, R10 ;  /* 0x0000541009247816 */ /* 0x000fe2000000000a */
[----:B------:R-:W-:Y:S01]  /*6d30*/  CS2R R24, SRZ ;  /* 0x0000000000187805 */ /* 0x000fe2000001ff00 */
[----:B------:R-:W-:Y:S01]  /*6d40*/  CS2R R44, SRZ ;  /* 0x00000000002c7805 */ /* 0x000fe2000001ff00 */
[----:B------:R-:W-:Y:S01]  /*6d50*/  CS2R R48, SRZ ;  /* 0x0000000000307805 */ /* 0x000fe2000001ff00 */
[----:B-1----:R-:W-:Y:S01]  /*6d60*/  IMAD.MOV.U32 R12, RZ, RZ, R58 ;  /* 0x000000ffff0c7224 */ /* 0x002fe200078e003a */
[----:B--2---:R-:W-:-:S04]  /*6d70*/  MOV R11, R59 ;  /* 0x0000003b000b7202 */ /* 0x004fc80000000f00 */
[----:B------:R-:W-:Y:S01]  /*6d80*/  PRMT R30, R11, 0x5410, R12 ;  /* 0x000054100b1e7816 */ /* 0x000fe2000000000c */
[----:B------:R-:W-:Y:S01]  /*6d90*/  IMAD.MOV.U32 R11, RZ, RZ, R73 ;  /* 0x000000ffff0b7224 */ /* 0x000fe200078e0049 */
[----:B------:R-:W-:-:S04]  /*6da0*/  MOV R12, R72 ;  /* 0x00000048000c7202 */ /* 0x000fc80000000f00 */
[----:B------:R-:W-:Y:S01]  /*6db0*/  PRMT R34, R11, 0x5410, R12 ;  /* 0x000054100b227816 */ /* 0x000fe2000000000c */
[----:B------:R-:W-:Y:S05]  /*6dc0*/  @P0 BRA `(.L_x_606) ;  /* 0x0000028000000947 */ /* 0x000fea0003800000 */
[C---:B---3--:R-:W-:Y:S01]  /*6dd0*/  IADD3 R10, R14.reuse, 0x20, RZ ;  /* 0x000000200e0a7810 */ /* 0x048fe20007ffe0ff */
[----:B------:R-:W-:Y:S01]  /*6de0*/  CS2R R56, SRZ ;  /* 0x0000000000387805 */ /* 0x000fe2000001ff00 */
[----:B------:R-:W-:Y:S01]  /*6df0*/  ISETP.GE.AND P1, PT, R14, c[0x0][0x27c], PT ;  /* 0x00009f000e007a0c */ /* 0x000fe20003f26270 */
[----:B------:R-:W-:Y:S01]  /*6e00*/  CS2R R48, SRZ ;  /* 0x0000000000307805 */ /* 0x000fe2000001ff00 */
[----:B------:R-:W-:Y:S01]  /*6e10*/  ISETP.GE.AND P0, PT, R10, c[0x0][0x27c], PT ;  /* 0x00009f000a007a0c */ /* 0x000fe20003f06270 */
[----:B------:R-:W-:Y:S01]  /*6e20*/  CS2R R46, SRZ ;  /* 0x00000000002e7805 */ /* 0x000fe2000001ff00 */
[----:B------:R-:W-:-:S09]  /*6e30*/  CS2R R44, SRZ ;  /* 0x00000000002c7805 */ /* 0x000fd2000001ff00 */
[----:B------:R-:W-:Y:S02]  /*6e40*/  @!P1 IMAD.WIDE R12, R14, 0x2, R22 ;  /* 0x000000020e0c9825 */ /* 0x000fe400078e0216 */
[----:B------:R-:W-:-:S03]  /*6e50*/  @!P0 SHF.R.S32.HI R9, RZ, 0x1f, R10 ;  /* 0x0000001fff098819 */ /* 0x000fc6000001140a */
[----:B------:R1:W5:Y:S01]  /*6e60*/  @!P1 LD.E.64 R56, [R12.64] ;  /* 0x000000080c389980 */ /* 0x000362000c101b00 */
[----:B------:R-:W-:Y:S01]  /*6e70*/  @!P0 LEA.HI R9, R9, R10, RZ, 0x2 ;  /* 0x0000000a09098211 */ /* 0x000fe200078f10ff */
[----:B------:R-:W-:-:S03]  /*6e80*/  @!P1 IMAD.WIDE R10, R14, 0x2, R16 ;  /* 0x000000020e0a9825 */ /* 0x000fc600078e0210 */
[----:B------:R-:W-:Y:S02]  /*6e90*/  @!P0 LOP3.LUT R9, R9, 0xfffffffc, RZ, 0xc0, !PT ;  /* 0xfffffffc09098812 */ /* 0x000fe400078ec0ff */
[----:B------:R2:W5:Y:S03]  /*6ea0*/  @!P1 LD.E.64 R48, [R10.64] ;  /* 0x000000080a309980 */ /* 0x000566000c101b00 */
[----:B------:R-:W-:-:S04]  /*6eb0*/  @!P0 IMAD.WIDE R18, R9, 0x2, R22 ;  /* 0x0000000209128825 */ /* 0x000fc800078e0216 */
[----:B------:R-:W-:Y:S01]  /*6ec0*/  @!P0 IMAD.WIDE R20, R9, 0x2, R16 ;  /* 0x0000000209148825 */ /* 0x000fe200078e0210 */
[----:B------:R3:W5:Y:S04]  /*6ed0*/  @!P0 LD.E.64 R46, [R18.64] ;  /* 0x00000008122e8980 */ /* 0x000768000c101b00 */
[----:B------:R4:W5:Y:S01]  /*6ee0*/  @!P0 LD.E.64 R44, [R20.64] ;  /* 0x00000008142c8980 */ /* 0x000962000c101b00 */
[----:B-1----:R-:W-:-:S04]  /*6ef0*/  IADD3 R12, R14, 0x40, RZ ;  /* 0x000000400e0c7810 */ /* 0x002fc80007ffe0ff */
[----:B------:R-:W-:Y:S02]  /*6f00*/  ISETP.GE.AND P1, PT, R12, c[0x0][0x27c], PT ;  /* 0x00009f000c007a0c */ /* 0x000fe40003f26270 */
[----:B--2---:R-:W-:-:S04]  /*6f10*/  IADD3 R10, R14, 0x60, RZ ;  /* 0x000000600e0a7810 */ /* 0x004fc80007ffe0ff */
        /* <DEDUP_REMOVED lines=9> */
[----:B----4-:R-:W-:Y:S01]  /*6fb0*/  CS2R R20, SRZ ;  /* 0x0000000000147805 */ /* 0x010fe2000001ff00 */
[----:B------:R-:W-:Y:S01]  /*6fc0*/  CS2R R24, SRZ ;  /* 0x0000000000187805 */ /* 0x000fe2000001ff00 */
[----:B------:R-:W-:Y:S01]  /*6fd0*/  @!P1 IMAD.WIDE R10, R11, 0x2, R16 ;  /* 0x000000020b0a9825 */ /* 0x000fe200078e0210 */
[----:B---3--:R-:W-:Y:S02]  /*6fe0*/  CS2R R18, SRZ ;  /* 0x0000000000127805 */ /* 0x008fe4000001ff00 */
[----:B------:R1:W5:Y:S01]  /*6ff0*/  @!P1 LD.E.64 R26, [R12.64] ;  /* 0x000000080c1a9980 */ /* 0x000362000c101b00 */
[----:B------:R-:W-:-:S03]  /*7000*/  @!P0 IMAD.WIDE R22, R9, 0x2, R22 ;  /* 0x0000000209168825 */ /* 0x000fc600078e0216 */
[----:B------:R1:W5:Y:S01]  /*7010*/  @!P1 LD.E.64 R24, [R10.64] ;  /* 0x000000080a189980 */ /* 0x000362000c101b00 */
[----:B------:R-:W-:-:S03]  /*7020*/  @!P0 IMAD.WIDE R16, R9, 0x2, R16 ;  /* 0x0000000209108825 */ /* 0x000fc600078e0210 */
[----:B------:R1:W5:Y:S04]  /*7030*/  @!P0 LD.E.64 R20, [R22.64] ;  /* 0x0000000816148980 */ /* 0x000368000c101b00 */
[----:B------:R1:W5:Y:S02]  /*7040*/  @!P0 LD.E.64 R18, [R16.64] ;  /* 0x0000000810128980 */ /* 0x000364000c101b00 */
.L_x_606:
[----:B---3--:R-:W-:Y:S05]  /*7050*/  BSYNC B0 ;  /* 0x0000000000007941 */ /* 0x008fea0003800000 */
.L_x_605:
[----:B-----5:R-:W-:Y:S01]  /*7060*/  IMAD.MOV.U32 R9, RZ, RZ, R20 ;  /* 0x000000ffff097224 */ /* 0x020fe200078e0014 */
[----:B-1----:R-:W-:Y:S01]  /*7070*/  MOV R16, R47 ;  /* 0x0000002f00107202 */ /* 0x002fe20000000f00 */
[----:B------:R-:W-:Y:S01]  /*7080*/  IMAD.IADD R29, R8, 0x1, -R149 ;  /* 0x00000001081d7824 */ /* 0x000fe200078e0a95 */
[----:B------:R-:W-:-:S04]  /*7090*/  DEPBAR.LE SB0, 0x1 ;  /* 0x000080400000791a */ /* 0x000fc80000000000 */
[----:B------:R-:W-:Y:S01]  /*70a0*/  PRMT R13, R9, 0x7610, R13 ;  /* 0x00007610090d7816 */ /* 0x000fe2000000000d */
[----:B------:R-:W-:Y:S01]  /*70b0*/  IMAD.MOV.U32 R11, RZ, RZ, R26 ;  /* 0x000000ffff0b7224 */ /* 0x000fe200078e001a */
[----:B------:R-:W-:Y:S01]  /*70c0*/  IMNMX R29, R29, 0x80, PT ;  /* 0x000000801d1d7817 */ /* 0x000fe20003800200 */
[----:B------:R-:W-:Y:S01]  /*70d0*/  IMAD.MOV.U32 R10, RZ, RZ, R27 ;  /* 0x000000ffff0a7224 */ /* 0x000fe200078e001b */
[----:B------:R-:W-:Y:S01]  /*70e0*/  BSSY B1, `(.L_x_607) ;  /* 0x00000e3000017945 */ /* 0x000fe20003800000 */
[----:B------:R-:W-:Y:S01]  /*70f0*/  IMAD.MOV.U32 R9, RZ, RZ, R46 ;  /* 0x000000ffff097224 */ /* 0x000fe200078e002e */
[----:B------:R-:W-:Y:S01]  /*7100*/  BAR.SYNC.DEFER_BLOCKING 0x0 ;  /* 0x0000000000007b1d */ /* 0x000fe20000010000 */
[----:B------:R-:W-:Y:S01]  /*7110*/  IMAD.MOV.U32 R12, RZ, RZ, R21 ;  /* 0x000000ffff0c7224 */ /* 0x000fe200078e0015 */
[----:B------:R-:W-:Y:S01]  /*7120*/  PRMT R15, R10, 0x5410, R11 ;  /* 0x000054100a0f7816 */ /* 0x000fe2000000000b */
[----:B------:R-:W-:Y:S01]  /*7130*/  IMAD.MOV.U32 R11, RZ, RZ, R56 ;  /* 0x000000ffff0b7224 */ /* 0x000fe200078e0038 */
[----:B------:R-:W-:Y:S01]  /*7140*/  PRMT R17, R17, 0x5410, R9 ;  /* 0x0000541011117816 */ /* 0x000fe20000000009 */
[----:B------:R-:W-:Y:S01]  /*7150*/  IMAD.MOV.U32 R10, RZ, RZ, R57 ;  /* 0x000000ffff0a7224 */ /* 0x000fe200078e0039 */
[----:B------:R-:W-:Y:S01]  /*7160*/  PRMT R12, R12, 0x5410, R12 ;  /* 0x000054100c0c7816 */ /* 0x000fe2000000000c */
[----:B------:R-:W-:Y:S01]  /*7170*/  IMAD.MOV.U32 R9, RZ, RZ, R18 ;  /* 0x000000ffff097224 */ /* 0x000fe200078e0012 */
[----:B------:R-:W-:Y:S01]  /*7180*/  ISETP.GE.AND P0, PT, R40, R29, PT ;  /* 0x0000001d2800720c */ /* 0x000fe20003f06270 */
[----:B------:R-:W-:Y:S01]  /*7190*/  IMAD.MOV.U32 R8, RZ, RZ, R25 ;  /* 0x000000ffff087224 */ /* 0x000fe200078e0019 */
[----:B------:R-:W-:Y:S01]  /*71a0*/  PRMT R23, R10, 0x5410, R11 ;  /* 0x000054100a177816 */ /* 0x000fe2000000000b */
[----:B------:R-:W-:Y:S01]  /*71b0*/  IMAD.MOV.U32 R10, RZ, RZ, R19 ;  /* 0x000000ffff0a7224 */ /* 0x000fe200078e0013 */
[----:B------:R-:W-:Y:S01]  /*71c0*/  PRMT R12, R9, 0x7610, R12 ;  /* 0x00007610090c7816 */ /* 0x000fe2000000000c */
[----:B------:R-:W-:Y:S01]  /*71d0*/  IMAD.MOV.U32 R11, RZ, RZ, R44 ;  /* 0x000000ffff0b7224 */ /* 0x000fe200078e002c */
[----:B------:R-:W-:-:S02]  /*71e0*/  MOV R9, R24 ;  /* 0x0000001800097202 */ /* 0x000fc40000000f00 */
[----:B------:R-:W-:Y:S02]  /*71f0*/  PRMT R17, R16, 0x7610, R17 ;  /* 0x0000761010117816 */ /* 0x000fe40000000011 */
[----:B------:R-:W-:Y:S01]  /*7200*/  PRMT R16, R8, 0x5410, R9 ;  /* 0x0000541008107816 */ /* 0x000fe20000000009 */
[----:B------:R-:W-:Y:S01]  /*7210*/  IMAD.MOV.U32 R9, RZ, RZ, R48 ;  /* 0x000000ffff097224 */ /* 0x000fe200078e0030 */
[----:B------:R-:W-:Y:S01]  /*7220*/  PRMT R13, R13, 0x5410, R10 ;  /* 0x000054100d0d7816 */ /* 0x000fe2000000000a */
[----:B------:R-:W-:Y:S01]  /*7230*/  IMAD.MOV.U32 R8, RZ, RZ, R49 ;  /* 0x000000ffff087224 */ /* 0x000fe200078e0031 */
[----:B------:R-:W-:-:S04]  /*7240*/  MOV R10, R45 ;  /* 0x0000002d000a7202 */ /* 0x000fc80000000f00 */
        /* <DEDUP_REMOVED lines=8> */
[----:B------:R-:W-:Y:S02]  /*72d0*/  SHF.R.U32.HI R102, RZ, 0x10, R107 ;  /* 0x00000010ff667819 */ /* 0x000fe4000001166b */
[----:B------:R-:W-:Y:S02]  /*72e0*/  SHF.R.U32.HI R104, RZ, 0x10, R103 ;  /* 0x00000010ff687819 */ /* 0x000fe40000011667 */
[----:B------:R-:W-:Y:S02]  /*72f0*/  SHF.R.U64 R103, R106, 0x10, R107 ;  /* 0x000000106a677819 */ /* 0x000fe4000000126b */
        /* <DEDUP_REMOVED lines=41> */
.L_x_610:
[----:B------:R-:W-:Y:S05]  /*7590*/  BSYNC B0 ;  /* 0x0000000000007941 */ /* 0x000fea0003800000 */
.L_x_609:
        /* <DEDUP_REMOVED lines=12> */
[----:B------:R-:W-:-:S04]  /*7660*/  PRMT R93, R93, 0x5410, R124 ;  /* 0x000054105d5d7816 */ /* 0x000fc8000000007c */
[----:B------:R-:W-:Y:S01]  /*7670*/  LOP3.LUT R106, R93, 0xffff0000, RZ, 0xc0, !PT ;  /* 0xffff00005d6a7812 */ /* 0x000fe200078ec0ff */
[C---:B-1----:R-:W-:Y:S01]  /*7680*/  IMAD.U32 R101, R10.reuse, 0x10000, RZ ;  /* 0x000100000a657824 */ /* 0x042fe200078e00ff */
[----:B------:R-:W-:Y:S01]  /*7690*/  LOP3.LUT R100, R10, 0xffff0000, RZ, 0xc0, !PT ;  /* 0xffff00000a647812 */ /* 0x000fe200078ec0ff */
[C---:B------:R-:W-:Y:S01]  /*76a0*/  IMAD.U32 R10, R11.reuse, 0x10000, RZ ;  /* 0x000100000b0a7824 */ /* 0x040fe200078e00ff */
[C---:B------:R-:W-:Y:S02]  /*76b0*/  SHF.L.U32 R105, R8.reuse, 0x10, RZ ;  /* 0x0000001008697819 */ /* 0x040fe400000006ff */
[----:B------:R-:W-:Y:S01]  /*76c0*/  LOP3.LUT R104, R8, 0xffff0000, RZ, 0xc0, !PT ;  /* 0xffff000008687812 */ /* 0x000fe200078ec0ff */
[C---:B------:R-:W-:Y:S01]  /*76d0*/  IMAD.U32 R8, R92.reuse, 0x10000, RZ ;  /* 0x000100005c087824 */ /* 0x040fe200078e00ff */
        /* <DEDUP_REMOVED lines=30> */
.L_x_612:
[----:B------:R-:W-:Y:S05]  /*78c0*/  BSYNC B0 ;  /* 0x0000000000007941 */ /* 0x000fea0003800000 */
.L_x_611:
        /* <DEDUP_REMOVED lines=50> */
.L_x_614:
[----:B------:R-:W-:Y:S05]  /*7bf0*/  BSYNC B0 ;  /* 0x0000000000007941 */ /* 0x000fea0003800000 */
.L_x_613:
        /* <DEDUP_REMOVED lines=49> */
.L_x_608:
[----:B------:R-:W-:Y:S05]  /*7f10*/  BSYNC B1 ;  /* 0x0000000000017941 */ /* 0x000fea0003800000 */
.L_x_607:
        /* <DEDUP_REMOVED lines=53> */
.L_x_618:
[----:B------:R-:W-:Y:S05]  /*8270*/  BSYNC B0 ;  /* 0x0000000000007941 */ /* 0x000fea0003800000 */
.L_x_617:
        /* <DEDUP_REMOVED lines=50> */
.L_x_620:
[----:B------:R-:W-:Y:S05]  /*85a0*/  BSYNC B0 ;  /* 0x0000000000007941 */ /* 0x000fea0003800000 */
.L_x_619:
        /* <DEDUP_REMOVED lines=30> */
[C---:B------:R-:W-:Y:S01]  /*8790*/  SHF.L.U32 R11, R55.reuse, 0x10, RZ ;  /* 0x00000010370b7819 */ /* 0x040fe200000006ff */
        /* <DEDUP_REMOVED lines=19> */
.L_x_622:
[----:B------:R-:W-:Y:S05]  /*88d0*/  BSYNC B0 ;  /* 0x0000000000007941 */ /* 0x000fea0003800000 */
.L_x_621:
        /* <DEDUP_REMOVED lines=49> */
.L_x_616:
[----:B------:R-:W-:Y:S05]  /*8bf0*/  BSYNC B1 ;  /* 0x0000000000017941 */ /* 0x000fea0003800000 */
.L_x_615:
        /* <DEDUP_REMOVED lines=53> */
.L_x_626:
[----:B------:R-:W-:Y:S05]  /*8f50*/  BSYNC B0 ;  /* 0x0000000000007941 */ /* 0x000fea0003800000 */
.L_x_625:
        /* <DEDUP_REMOVED lines=50> */
.L_x_628:
[----:B------:R-:W-:Y:S05]  /*9280*/  BSYNC B0 ;  /* 0x0000000000007941 */ /* 0x000fea0003800000 */
.L_x_627:
        /* <DEDUP_REMOVED lines=50> */
.L_x_630:
[----:B------:R-:W-:Y:S05]  /*95b0*/  BSYNC B0 ;  /* 0x0000000000007941 */ /* 0x000fea0003800000 */
.L_x_629:
        /* <DEDUP_REMOVED lines=49> */
.L_x_624:
[----:B------:R-:W-:Y:S05]  /*98d0*/  BSYNC B1 ;  /* 0x0000000000017941 */ /* 0x000fea0003800000 */
.L_x_623:
[----:B-1----:R-:W-:-:S04]  /*98e0*/  IADD3 R8, R40, 0x60, RZ ;  /* 0x0000006028087810 */ /* 0x002fc80007ffe0ff */
        /* <DEDUP_REMOVED lines=51> */
.L_x_633:
[----:B------:R-:W-:Y:S05]  /*9c20*/  BSYNC B0 ;  /* 0x0000000000007941 */ /* 0x000fea0003800000 */
.L_x_632:
        /* <DEDUP_REMOVED lines=50> */
.L_x_635:
[----:B------:R-:W-:Y:S05]  /*9f50*/  BSYNC B0 ;  /* 0x0000000000007941 */ /* 0x000fea0003800000 */
.L_x_634:
        /* <DEDUP_REMOVED lines=50> */
.L_x_637:
[----:B------:R-:W-:Y:S05]  /*a280*/  BSYNC B0 ;  /* 0x0000000000007941 */ /* 0x000fea0003800000 */
.L_x_636:
[----:B------:R-:W-:-:S04]  /*a290*/  IADD3 R14, R14, 0x60, RZ ;  /* 0x000000600e0e7810 */ /* 0x000fc80007ffe0ff */
[----:B------:R-:W-:-:S13]  /*a2a0*/  ISETP.GE.AND P0, PT, R14, c[0x0][0x27c], PT ;  /* 0x00009f000e007a0c */ /* 0x000fda0003f06270 */
[----:B------:R-:W-:Y:S05]  /*a2b0*/  @P0 BRA `(.L_x_631) ;  /* 0x0000506000000947 */ /* 0x000fea0003800000 */
[----:B-1----:R-:W1:Y:S01]  /*a2c0*/  LDS.128 R8, [R126+0x1f080] ;  /* 0x01f080007e087984 */ /* 0x002e620000000c00 */
[----:B------:R-:W-:Y:S02]  /*a2d0*/  SHF.R.U64 R14, R20, 0x10, R21 ;  /* 0x00000010140e7819 */ /* 0x000fe40000001215 */
[--C-:B------:R-:W-:Y:S02]  /*a2e0*/  SHF.R.U64 R16, R18, 0x10, R19.reuse ;  /* 0x0000001012107819 */ /* 0x100fe40000001213 */
[----:B------:R-:W-:Y:S02]  /*a2f0*/  SHF.R.U32.HI R18, RZ, 0x10, R19 ;  /* 0x00000010ff127819 */ /* 0x000fe40000011613 */
[----:B------:R-:W-:Y:S02]  /*a300*/  SHF.R.U32.HI R15, RZ, 0x10, R21 ;  /* 0x00000010ff0f7819 */ /* 0x000fe40000011615 */
[C---:B------:R-:W-:Y:S02]  /*a310*/  PRMT R14, R13.reuse, 0x5410, R14 ;  /* 0x000054100d0e7816 */ /* 0x040fe4000000000e */
[----:B------:R-:W-:-:S02]  /*a320*/  PRMT R13, R13, 0x5432, R18 ;  /* 0x000054320d0d7816 */ /* 0x000fc40000000012 */
[C---:B------:R-:W-:Y:S02]  /*a330*/  PRMT R15, R12.reuse, 0x5432, R15 ;  /* 0x000054320c0f7816 */ /* 0x040fe4000000000f */
        /* <DEDUP_REMOVED lines=37> */
[----:B------:R1:W-:Y:S01]  /*a590*/  STS.128 [R126+0x1f080], R8 ;  /* 0x01f080087e007388 */ /* 0x0003e20000000c00 */
[----:B------:R-:W-:Y:S05]  /*a5a0*/  BRA `(.L_x_631) ;  /* 0x00004d7000007947 */ /* 0x000fea0003800000 */
.L_x_598:
[----:B------:R-:W-:Y:S01]  /*a5b0*/  ISETP.NE.AND P0, PT, R226, 0x1, PT ;  /* 0x00000001e200780c */ /* 0x000fe20003f05270 */
[----:B------:R-:W-:Y:S01]  /*a5c0*/  IMAD.MOV.U32 R21, RZ, RZ, R23 ;  /* 0x000000ffff157224 */ /* 0x000fe200078e0017 */
[----:B------:R-:W-:Y:S01]  /*a5d0*/  MOV R17, R19 ;  /* 0x0000001300117202 */ /* 0x000fe20000000f00 */
        /* <DEDUP_REMOVED lines=10> */
[----:B------:R-:W-:-:S05]  /*a680*/  @P0 IMAD.HI.U32 R12, R11, c[0x0][0x2c8], RZ ;  /* 0x0000b2000b0c0a27 */ /* 0x000fca00078e00ff */
[----:B------:R-:W-:-:S04]  /*a690*/  @P0 SHF.R.U32.HI R11, RZ, c[0x0][0x2cc], R12 ;  /* 0x0000b300ff0b0a19 */ /* 0x000fc8000001160c */
[----:B------:R-:W-:Y:S01]  /*a6a0*/  SHF.R.S32.HI R12, RZ, 0x1f, R11 ;  /* 0x0000001fff0c7819 */ /* 0x000fe2000001140b */
[----:B------:R-:W-:-:S04]  /*a6b0*/  IMAD.WIDE.U32 R20, R11, c[0x0][0x280], R20 ;  /* 0x0000a0000b147a25 */ /* 0x000fc800078e0014 */
[----:B------:R-:W-:Y:S01]  /*a6c0*/  IMAD R13, R12, c[0x0][0x280], RZ ;  /* 0x0000a0000c0d7a24 */ /* 0x000fe200078e02ff */
[----:B------:R-:W-:Y:S01]  /*a6d0*/  LEA R14, P0, R20, c[0x0][0x270], 0x1 ;  /* 0x00009c00140e7a11 */ /* 0x000fe200078008ff */
[----:B------:R-:W-:Y:S02]  /*a6e0*/  IMAD R12, R12, c[0x0][0x290], RZ ;  /* 0x0000a4000c0c7a24 */ /* 0x000fe400078e02ff */
[C---:B------:R-:W-:Y:S02]  /*a6f0*/  IMAD R13, R11.reuse, c[0x0][0x284], R13 ;  /* 0x0000a1000b0d7a24 */ /* 0x040fe400078e020d */
[----:B------:R-:W-:-:S04]  /*a700*/  IMAD.WIDE.U32 R16, R11, c[0x0][0x290], R16 ;  /* 0x0000a4000b107a25 */ /* 0x000fc800078e0010 */
[----:B------:R-:W-:Y:S02]  /*a710*/  IMAD.IADD R13, R21, 0x1, R13 ;  /* 0x00000001150d7824 */ /* 0x000fe400078e020d */
[----:B------:R-:W-:-:S03]  /*a720*/  IMAD R11, R11, c[0x0][0x294], R12 ;  /* 0x0000a5000b0b7a24 */ /* 0x000fc600078e020c */
        /* <DEDUP_REMOVED lines=16> */
[----:B--2---:R-:W-:-:S05]  /*a830*/  @!P0 IADD3 R22, P1, R20, R17, RZ ;  /* 0x0000001114168210 */ /* 0x004fca0007f3e0ff */
[----:B---3--:R-:W-:Y:S01]  /*a840*/  @!P0 IMAD.X R23, R21, 0x1, R16, P1 ;  /* 0x0000000115178824 */ /* 0x008fe200008e0610 */
[----:B----4-:R-:W-:-:S04]  /*a850*/  @!P0 IADD3 R24, P1, R18, R17, RZ ;  /* 0x0000001112188210 */ /* 0x010fc80007f3e0ff */
[----:B------:R2:W5:Y:S01]  /*a860*/  @!P0 LD.E.128 R100, [R22.64] ;  /* 0x0000000816648980 */ /* 0x000562000c101d00 */
[----:B-1----:R-:W-:-:S05]  /*a870*/  @!P0 IMAD.X R25, R19, 0x1, R16, P1 ;  /* 0x0000000113198824 */ /* 0x002fca00008e0610 */
        /* <DEDUP_REMOVED lines=13> */
.L_x_639:
[----:B------:R-:W-:Y:S05]  /*a950*/  BSYNC B0 ;  /* 0x0000000000007941 */ /* 0x000fea0003800000 */
.L_x_638:
[----:B------:R-:W-:Y:S01]  /*a960*/  ISETP.NE.AND P0, PT, R15, RZ, PT ;  /* 0x000000ff0f00720c */ /* 0x000fe20003f05270 */
[----:B--2--5:R-:W-:Y:S01]  /*a970*/  IMAD.MOV.U32 R16, RZ, RZ, R86 ;  /* 0x000000ffff107224 */ /* 0x024fe200078e0056 */
[----:B------:R-:W-:Y:S01]  /*a980*/  MOV R17, R85 ;  /* 0x0000005500117202 */ /* 0x000fe20000000f00 */
[----:B------:R-:W-:Y:S01]  /*a990*/  IMAD.MOV.U32 R15, RZ, RZ, R87 ;  /* 0x000000ffff0f7224 */ /* 0x000fe200078e0057 */
[----:B------:R2:W4:Y:S02]  /*a9a0*/  SHFL.IDX PT, R23, R13, 0x1, 0x181f ;  /* 0x00381f000d177f89 */ /* 0x00052400000e0000 */
[----:B----4-:R-:W-:Y:S01]  /*a9b0*/  IMAD.MOV.U32 R18, RZ, RZ, R84 ;  /* 0x000000ffff127224 */ /* 0x010fe200078e0054 */
        /* <DEDUP_REMOVED lines=8> */
[----:B------:R2:W4:Y:S01]  /*aa40*/  SHFL.IDX PT, R22, R14, 0x1, 0x181f ;  /* 0x00381f000e167f89 */ /* 0x00052200000e0000 */
[----:B------:R-:W-:Y:S01]  /*aa50*/  CS2R R78, SRZ ;  /* 0x00000000004e7805 */ /* 0x000fe2000001ff00 */
[----:B------:R-:W-:Y:S01]  /*aa60*/  PRMT R131, R15, 0x5410, R16 ;  /* 0x000054100f837816 */ /* 0x000fe20000000010 */
[----:B------:R-:W-:Y:S01]  /*aa70*/  IMAD.MOV.U32 R16, RZ, RZ, R82 ;  /* 0x000000ffff107224 */ /* 0x000fe200078e0052 */
[----:B------:R-:W-:Y:S01]  /*aa80*/  MOV R15, R83 ;  /* 0x00000053000f7202 */ /* 0x000fe20000000f00 */
[----:B---3--:R2:W3:Y:S01]  /*aa90*/  SHFL.IDX PT, R21, R11, 0x1, 0x181f ;  /* 0x00381f000b157f89 */ /* 0x0084e200000e0000 */
[----:B------:R-:W-:Y:S01]  /*aaa0*/  PRMT R130, R17, 0x5410, R18 ;  /* 0x0000541011827816 */ /* 0x000fe20000000012 */
[----:B------:R-:W-:Y:S01]  /*aab0*/  IMAD.MOV.U32 R17, RZ, RZ, R99 ;  /* 0x000000ffff117224 */ /* 0x000fe200078e0063 */
[----:B------:R-:W-:Y:S01]  /*aac0*/  PRMT R120, R15, 0x5410, R16 ;  /* 0x000054100f787816 */ /* 0x000fe20000000010 */
[----:B------:R-:W-:Y:S01]  /*aad0*/  IMAD.MOV.U32 R16, RZ, RZ, R80 ;  /* 0x000000ffff107224 */ /* 0x000fe200078e0050 */
[----:B------:R-:W-:Y:S01]  /*aae0*/  MOV R18, R98 ;  /* 0x0000006200127202 */ /* 0x000fe20000000f00 */
[----:B------:R-:W-:Y:S01]  /*aaf0*/  IMAD.MOV.U32 R15, RZ, RZ, R81 ;  /* 0x000000ffff0f7224 */ /* 0x000fe200078e0051 */
[----:B------:R2:W1:Y:S01]  /*ab00*/  SHFL.IDX PT, R20, R12, 0x1, 0x181f ;  /* 0x00381f000c147f89 */ /* 0x00046200000e0000 */
[----:B------:R-:W-:Y:S01]  /*ab10*/  CS2R R76, SRZ ;  /* 0x00000000004c7805 */ /* 0x000fe2000001ff00 */
[----:B------:R-:W-:Y:S01]  /*ab20*/  PRMT R129, R17, 0x5410, R18 ;  /* 0x0000541011817816 */ /* 0x000fe20000000012 */
[----:B------:R-:W-:Y:S01]  /*ab30*/  CS2R R58, SRZ ;  /* 0x00000000003a7805 */ /* 0x000fe2000001ff00 */
[----:B------:R-:W-:Y:S01]  /*ab40*/  PRMT R117, R15, 0x5410, R16 ;  /* 0x000054100f757816 */ /* 0x000fe20000000010 */
[----:B------:R-:W-:Y:S01]  /*ab50*/  IMAD.MOV.U32 R16, RZ, RZ, R96 ;  /* 0x000000ffff107224 */ /* 0x000fe200078e0060 */
[----:B------:R-:W-:Y:S01]  /*ab60*/  MOV R15, R97 ;  /* 0x00000061000f7202 */ /* 0x000fe20000000f00 */
[----:B------:R-:W-:Y:S01]  /*ab70*/  CS2R R56, SRZ ;  /* 0x0000000000387805 */ /* 0x000fe2000001ff00 */
[----:B------:R-:W-:Y:S01]  /*ab80*/  CS2R R74, SRZ ;  /* 0x00000000004a7805 */ /* 0x000fe2000001ff00 */
[----:B------:R-:W-:Y:S01]  /*ab90*/  CS2R R72, SRZ ;  /* 0x0000000000487805 */ /* 0x000fe2000001ff00 */
[----:B------:R-:W-:Y:S01]  /*aba0*/  PRMT R128, R15, 0x5410, R16 ;  /* 0x000054100f807816 */ /* 0x000fe20000000010 */
        /* <DEDUP_REMOVED lines=8> */
[----:B----4-:R-:W-:-:S05]  /*ac30*/  @!P0 IADD3 R18, P1, R22, R15, RZ ;  /* 0x0000000f16128210 */ /* 0x010fca0007f3e0ff */
[----:B-1----:R-:W-:Y:S01]  /*ac40*/  @!P0 IMAD.X R19, R23, 0x1, R16, P1 ;  /* 0x0000000117138824 */ /* 0x002fe200008e0610 */
[----:B------:R-:W-:-:S04]  /*ac50*/  @!P0 IADD3 R24, P1, R20, R15, RZ ;  /* 0x0000000f14188210 */ /* 0x000fc80007f3e0ff */
[----:B------:R1:W5:Y:S01]  /*ac60*/  @!P0 LD.E.128 R76, [R18.64] ;  /* 0x00000008124c8980 */ /* 0x000362000c101d00 */
[----:B---3--:R-:W-:-:S05]  /*ac70*/  @!P0 IMAD.X R25, R21, 0x1, R16, P1 ;  /* 0x0000000115198824 */ /* 0x008fca00008e0610 */
        /* <DEDUP_REMOVED lines=13> */
.L_x_641:
[----:B------:R-:W-:Y:S05]  /*ad50*/  BSYNC B0 ;  /* 0x0000000000007941 */ /* 0x000fea0003800000 */
.L_x_640:
[----:B------:R-:W-:Y:S01]  /*ad60*/  ISETP.NE.AND P0, PT, R10, RZ, PT ;  /* 0x000000ff0a00720c */ /* 0x000fe20003f05270 */
[----:B-----5:R-:W-:Y:S01]  /*ad70*/  IMAD.MOV.U32 R17, RZ, RZ, R62 ;  /* 0x000000ffff117224 */ /* 0x020fe200078e003e */
[----:B------:R-:W-:Y:S01]  /*ad80*/  MOV R10, R61 ;  /* 0x0000003d000a7202 */ /* 0x000fe20000000f00 */
[----:B------:R-:W-:Y:S01]  /*ad90*/  IMAD.MOV.U32 R16, RZ, RZ, R63 ;  /* 0x000000ffff107224 */ /* 0x000fe200078e003f */
[----:B-1-3--:R1:W3:Y:S01]  /*ada0*/  SHFL.IDX PT, R21, R13, 0x2, 0x181f ;  /* 0x00581f000d157f89 */ /* 0x00a2e200000e0000 */
[----:B------:R-:W-:Y:S01]  /*adb0*/  IMAD.MOV.U32 R15, RZ, RZ, R60 ;  /* 0x000000ffff0f7224 */ /* 0x000fe200078e003c */
[----:B------:R-:W-:Y:S01]  /*adc0*/  BSSY B0, `(.L_x_642) ;  /* 0x000003b000007945 */ /* 0x000fe20003800000 */
[----:B----4-:R-:W-:Y:S01]  /*add0*/  CS2R R22, SRZ ;  /* 0x0000000000167805 */ /* 0x010fe2000001ff00 */
        /* <DEDUP_REMOVED lines=10> */
[----:B------:R-:W-:Y:S01]  /*ae80*/  PRMT R115, R10, 0x5410, R15 ;  /* 0x000054100a737816 */ /* 0x000fe2000000000f */
[----:B------:R-:W-:Y:S01]  /*ae90*/  IMAD.MOV.U32 R15, RZ, RZ, R56 ;  /* 0x000000ffff0f7224 */ /* 0x000fe200078e0038 */
[----:B------:R-:W-:Y:S01]  /*aea0*/  MOV R16, R59 ;  /* 0x0000003b00107202 */ /* 0x000fe20000000f00 */
[----:B------:R-:W-:Y:S01]  /*aeb0*/  IMAD.MOV.U32 R10, RZ, RZ, R57 ;  /* 0x000000ffff0a7224 */ /* 0x000fe200078e0039 */
[----:B------:R1:W2:Y:S01]  /*aec0*/  SHFL.IDX PT, R19, R11, 0x2, 0x181f ;  /* 0x00581f000b137f89 */ /* 0x0002a200000e0000 */
        /* <DEDUP_REMOVED lines=17> */
[----:B---34-:R-:W-:Y:S01]  /*afe0*/  ISETP.GE.AND P0, PT, R71, c[0x0][0x27c], PT ;  /* 0x00009f0047007a0c */ /* 0x018fe20003f06270 */
[----:B------:R-:W-:Y:S01]  /*aff0*/  CS2R R50, SRZ ;  /* 0x0000000000327805 */ /* 0x000fe2000001ff00 */
[----:B------:R-:W-:Y:S01]  /*b000*/  CS2R R48, SRZ ;  /* 0x0000000000307805 */ /* 0x000fe2000001ff00 */
[----:B------:R-:W-:Y:S01]  /*b010*/  CS2R R46, SRZ ;  /* 0x00000000002e7805 */ /* 0x000fe2000001ff00 */
[----:B------:R-:W-:-:S09]  /*b020*/  CS2R R44, SRZ ;  /* 0x00000000002c7805 */ /* 0x000fd2000001ff00 */
[C---:B------:R-:W-:Y:S01]  /*b030*/  @!P0 IMAD.SHL.U32 R10, R71.reuse, 0x2, RZ ;  /* 0x00000002470a8824 */ /* 0x040fe200078e00ff */
[----:B------:R-:W-:-:S04]  /*b040*/  @!P0 SHF.L.U64.HI R15, R71, 0x1, R119 ;  /* 0x00000001470f8819 */ /* 0x000fc80000010277 */
[----:B------:R-:W-:-:S05]  /*b050*/  @!P0 IADD3 R16, P1, R20, R10, RZ ;  /* 0x0000000a14108210 */ /* 0x000fca0007f3e0ff */
[----:B------:R-:W-:Y:S01]  /*b060*/  @!P0 IMAD.X R17, R21, 0x1, R15, P1 ;  /* 0x0000000115118824 */ /* 0x000fe200008e060f */
[----:B-1----:R-:W-:-:S04]  /*b070*/  @!P0 IADD3 R24, P1, R18, R10, RZ ;  /* 0x0000000a12188210 */ /* 0x002fc80007f3e0ff */
[----:B------:R1:W5:Y:S01]  /*b080*/  @!P0 LD.E.128 R48, [R16.64] ;  /* 0x0000000810308980 */ /* 0x000362000c101d00 */
[----:B--2---:R-:W-:-:S05]  /*b090*/  @!P0 IMAD.X R25, R19, 0x1, R15, P1 ;  /* 0x0000000113198824 */ /* 0x004fca00008e060f */
        /* <DEDUP_REMOVED lines=13> */
.L_x_643:
[----:B---34-:R-:W-:Y:S05]  /*b170*/  BSYNC B0 ;  /* 0x0000000000007941 */ /* 0x018fea0003800000 */
.L_x_642:
[----:B------:R-:W-:Y:S01]  /*b180*/  ISETP.NE.AND P0, PT, R9, RZ, PT ;  /* 0x000000ff0900720c */ /* 0x000fe20003f05270 */
[----:B-----5:R-:W-:Y:S01]  /*b190*/  IMAD.MOV.U32 R10, RZ, RZ, R38 ;  /* 0x000000ffff0a7224 */ /* 0x020fe200078e0026 */
[----:B------:R-:W-:Y:S01]  /*b1a0*/  MOV R15, R37 ;  /* 0x00000025000f7202 */ /* 0x000fe20000000f00 */
[----:B------:R-:W-:Y:S01]  /*b1b0*/  IMAD.MOV.U32 R9, RZ, RZ, R39 ;  /* 0x000000ffff097224 */ /* 0x000fe200078e0027 */
[----:B------:R3:W4:Y:S01]  /*b1c0*/  SHFL.IDX PT, R67, R11, 0x3, 0x181f ;  /* 0x00781f000b437f89 */ /* 0x00072200000e0000 */
[----:B-1----:R-:W-:Y:S01]  /*b1d0*/  IMAD.MOV.U32 R16, RZ, RZ, R36 ;  /* 0x000000ffff107224 */ /* 0x002fe200078e0024 */
        /* <DEDUP_REMOVED lines=12> */
[----:B------:R-:W-:Y:S01]  /*b2a0*/  MOV R9, R35 ;  /* 0x0000002300097202 */ /* 0x000fe20000000f00 */
[----:B--2---:R-:W2:Y:S01]  /*b2b0*/  SHFL.IDX PT, R14, R14, 0x3, 0x181f ;  /* 0x00781f000e0e7f89 */ /* 0x004ea200000e0000 */
[----:B------:R-:W-:Y:S01]  /*b2c0*/  PRMT R107, R15, 0x5410, R16 ;  /* 0x000054100f6b7816 */ /* 0x000fe20000000010 */
[----:B------:R-:W-:Y:S01]  /*b2d0*/  CS2R R28, SRZ ;  /* 0x00000000001c7805 */ /* 0x000fe2000001ff00 */
[----:B------:R-:W-:Y:S01]  /*b2e0*/  PRMT R94, R9, 0x5410, R10 ;  /* 0x00005410095e7816 */ /* 0x000fe2000000000a */
[----:B------:R-:W-:Y:S01]  /*b2f0*/  IMAD.MOV.U32 R10, RZ, RZ, R32 ;  /* 0x000000ffff0a7224 */ /* 0x000fe200078e0020 */
[----:B------:R2:W2:Y:S01]  /*b300*/  SHFL.IDX PT, R15, R13, 0x3, 0x181f ;  /* 0x00781f000d0f7f89 */ /* 0x0004a200000e0000 */
[----:B------:R-:W-:Y:S01]  /*b310*/  IMAD.MOV.U32 R9, RZ, RZ, R33 ;  /* 0x000000ffff097224 */ /* 0x000fe200078e0021 */
[----:B------:R-:W-:Y:S01]  /*b320*/  CS2R R18, SRZ ;  /* 0x0000000000127805 */ /* 0x000fe2000001ff00 */
[----:B---3--:R-:W-:Y:S01]  /*b330*/  IMAD.MOV.U32 R11, RZ, RZ, R47 ;  /* 0x000000ffff0b7224 */ /* 0x008fe200078e002f */
[----:B------:R-:W-:Y:S01]  /*b340*/  CS2R R16, SRZ ;  /* 0x0000000000107805 */ /* 0x000fe2000001ff00 */
[----:B------:R-:W-:Y:S01]  /*b350*/  CS2R R26, SRZ ;  /* 0x00000000001a7805 */ /* 0x000fe2000001ff00 */
[----:B------:R-:W-:Y:S01]  /*b360*/  PRMT R93, R9, 0x5410, R10 ;  /* 0x00005410095d7816 */ /* 0x000fe2000000000a */
[----:B------:R-:W-:Y:S01]  /*b370*/  IMAD.MOV.U32 R10, RZ, RZ, R44 ;  /* 0x000000ffff0a7224 */ /* 0x000fe200078e002c */
[----:B------:R-:W-:Y:S01]  /*b380*/  MOV R9, R45 ;  /* 0x0000002d00097202 */ /* 0x000fe20000000f00 */
[----:B------:R-:W-:-:S03]  /*b390*/  CS2R R24, SRZ ;  /* 0x0000000000187805 */ /* 0x000fc6000001ff00 */
[----:B------:R-:W-:Y:S02]  /*b3a0*/  PRMT R105, R9, 0x5410, R10 ;  /* 0x0000541009697816 */ /* 0x000fe4000000000a */
[----:B-1----:R-:W-:-:S04]  /*b3b0*/  MOV R12, R46 ;  /* 0x0000002e000c7202 */ /* 0x002fc80000000f00 */
[----:B------:R-:W-:Y:S01]  /*b3c0*/  PRMT R106, R11, 0x5410, R12 ;  /* 0x000054100b6a7816 */ /* 0x000fe2000000000c */
[----:B------:R-:W-:Y:S05]  /*b3d0*/  @P0 BRA `(.L_x_645) ;  /* 0x0000019000000947 */ /* 0x000fea0003800000 */
[----:B----4-:R-:W-:Y:S01]  /*b3e0*/  ISETP.GE.AND P0, PT, R71, c[0x0][0x27c], PT ;  /* 0x00009f0047007a0c */ /* 0x010fe20003f06270 */
        /* <DEDUP_REMOVED lines=10> */
[----:B--2---:R-:W-:-:S05]  /*b490*/  @!P0 IADD3 R12, P1, R14, R9, RZ ;  /* 0x000000090e0c8210 */ /* 0x004fca0007f3e0ff */
[----:B------:R-:W-:Y:S01]  /*b4a0*/  @!P0 IMAD.X R13, R15, 0x1, R10, P1 ;  /* 0x000000010f0d8824 */ /* 0x000fe200008e060a */
[----:B------:R-:W-:-:S04]  /*b4b0*/  @!P0 IADD3 R88, P1, R66, R9, RZ ;  /* 0x0000000942588210 */ /* 0x000fc80007f3e0ff */
[----:B------:R1:W5:Y:S01]  /*b4c0*/  @!P0 LD.E.128 R28, [R12.64] ;  /* 0x000000080c1c8980 */ /* 0x000362000c101d00 */
[----:B------:R-:W-:Y:S01]  /*b4d0*/  @!P0 IMAD.X R89, R67, 0x1, R10, P1 ;  /* 0x0000000143598824 */ /* 0x000fe200008e060a */
        /* <DEDUP_REMOVED lines=9> */
.L_x_645:
[----:B----4-:R-:W-:Y:S05]  /*b570*/  BSYNC B0 ;  /* 0x0000000000007941 */ /* 0x010fea0003800000 */
.L_x_644:
[----:B-----5:R-:W-:Y:S01]  /*b580*/  IMAD.MOV.U32 R9, RZ, RZ, R22 ;  /* 0x000000ffff097224 */ /* 0x020fe200078e0016 */
[----:B------:R-:W-:-:S04]  /*b590*/  DEPBAR.LE SB0, 0x1 ;  /* 0x000080400000791a */ /* 0x000fc80000000000 */
[----:B-1----:R-:W-:Y:S01]  /*b5a0*/  IMAD.MOV.U32 R12, RZ, RZ, R23 ;  /* 0x000000ffff0c7224 */ /* 0x002fe200078e0017 */
[----:B------:R-:W-:Y:S01]  /*b5b0*/  BSSY B1, `(.L_x_646) ;  /* 0x00000fc000017945 */ /* 0x000fe20003800000 */
[----:B------:R-:W-:Y:S01]  /*b5c0*/  IMAD.IADD R92, R8, 0x1, -R149 ;  /* 0x00000001085c7824 */ /* 0x000fe200078e0a95 */
[----:B------:R-:W-:Y:S01]  /*b5d0*/  MOV R8, R17 ;  /* 0x0000001100087202 */ /* 0x000fe20000000f00 */
[----:B------:R-:W-:Y:S01]  /*b5e0*/  IMAD.MOV.U32 R11, RZ, RZ, R20 ;  /* 0x000000ffff0b7224 */ /* 0x000fe200078e0014 */
[----:B------:R-:W-:Y:S01]  /*b5f0*/  PRMT R70, R12, 0x5410, R9 ;  /* 0x000054100c467816 */ /* 0x000fe20000000009 */
[----:B------:R-:W-:Y:S01]  /*b600*/  IMAD.MOV.U32 R10, RZ, RZ, R21 ;  /* 0x000000ffff0a7224 */ /* 0x000fe200078e0015 */
[----:B------:R-:W-:Y:S01]  /*b610*/  MOV R9, R30 ;  /* 0x0000001e00097202 */ /* 0x000fe20000000f00 */
[----:B------:R-:W-:Y:S01]  /*b620*/  IMAD.MOV.U32 R12, RZ, RZ, R31 ;  /* 0x000000ffff0c7224 */ /* 0x000fe200078e001f */
[----:B------:R-:W-:Y:S02]  /*b630*/  IMNMX R92, R92, 0x80, PT ;  /* 0x000000805c5c7817 */ /* 0x000fe40003800200 */
[----:B------:R-:W-:Y:S01]  /*b640*/  PRMT R67, R10, 0x5410, R11 ;  /* 0x000054100a437816 */ /* 0x000fe2000000000b */
[----:B------:R-:W-:Y:S01]  /*b650*/  IMAD.MOV.U32 R11, RZ, RZ, R28 ;  /* 0x000000ffff0b7224 */ /* 0x000fe200078e001c */
[----:B------:R-:W-:Y:S01]  /*b660*/  PRMT R91, R91, 0x5410, R9 ;  /* 0x000054105b5b7816 */ /* 0x000fe20000000009 */
[----:B------:R-:W-:Y:S01]  /*b670*/  IMAD.MOV.U32 R10, RZ, RZ, R29 ;  /* 0x000000ffff0a7224 */ /* 0x000fe200078e001d */
[----:B------:R-:W-:Y:S01]  /*b680*/  MOV R9, R18 ;  /* 0x0000001200097202 */ /* 0x000fe20000000f00 */
[----:B------:R-:W-:Y:S01]  /*b690*/  BAR.SYNC.DEFER_BLOCKING 0x0 ;  /* 0x0000000000007b1d */ /* 0x000fe20000010000 */
[----:B------:R-:W-:-:S02]  /*b6a0*/  ISETP.GE.AND P0, PT, R40, R92, PT ;  /* 0x0000005c2800720c */ /* 0x000fc40003f06270 */
        /* <DEDUP_REMOVED lines=22> */
[--C-:B------:R-:W-:Y:S02]  /*b810*/  SHF.R.U64 R102, R102, 0x10, R103.reuse ;  /* 0x0000001066667819 */ /* 0x100fe40000001267 */
[----:B------:R-:W-:Y:S01]  /*b820*/  SHF.R.S32.HI R8, RZ, 0x1f, R10 ;  /* 0x0000001fff087819 */ /* 0x000fe2000001140a */
[----:B------:R-:W-:Y:S01]  /*b830*/  IMAD.SHL.U32 R9, R10, 0x8, RZ ;  /* 0x000000080a097824 */ /* 0x000fe200078e00ff */
[----:B------:R-:W-:-:S02]  /*b840*/  SHF.R.U32.HI R103, RZ, 0x10, R103 ;  /* 0x00000010ff677819 */ /* 0x000fc40000011667 */
[----:B------:R-:W-:Y:S02]  /*b850*/  LEA.HI R8, R8, R10, RZ, 0x3 ;  /* 0x0000000a08087211 */ /* 0x000fe400078f18ff */
[----:B------:R-:W-:Y:S02]  /*b860*/  LOP3.LUT R9, R125, 0x38, R9, 0xf8, !PT ;  /* 0x000000387d097812 */ /* 0x000fe400078ef809 */
[----:B------:R-:W-:Y:S01]  /*b870*/  SHF.R.U32.HI R97, RZ, 0x10, R97 ;  /* 0x00000010ff617819 */ /* 0x000fe20000011661 */
[----:B------:R-:W-:Y:S01]  /*b880*/  IMAD.SHL.U32 R8, R8, 0x400, RZ ;  /* 0x0000040008087824 */ /* 0x000fe200078e00ff */
[----:B------:R-:W-:Y:S02]  /*b890*/  LOP3.LUT R9, R9, R124, RZ, 0x3c, !PT ;  /* 0x0000007c09097212 */ /* 0x000fe400078e3cff */
[----:B------:R-:W-:Y:S02]  /*b8a0*/  PRMT R96, R128, 0x5432, R96 ;  /* 0x0000543280607816 */ /* 0x000fe40000000060 */
[----:B------:R-:W-:-:S02]  /*b8b0*/  LOP3.LUT R8, R8, 0x7fffe000, RZ, 0xc0, !PT ;  /* 0x7fffe00008087812 */ /* 0x000fc400078ec0ff */
[----:B------:R-:W-:Y:S01]  /*b8c0*/  PRMT R100, R130, 0x5432, R100 ;  /* 0x0000543282647816 */ /* 0x000fe20000000064 */
[----:B------:R-:W-:Y:S01]  /*b8d0*/  IMAD.U32 R139, R96, 0x10000, RZ ;  /* 0x00010000608b7824 */ /* 0x000fe200078e00ff */
[----:B------:R-:W-:Y:S02]  /*b8e0*/  IADD3 R127, R9, R8, R123 ;  /* 0x00000008097f7210 */ /* 0x000fe40007ffe07b */
[--C-:B------:R-:W-:Y:S01]  /*b8f0*/  SHF.R.U64 R98, R98, 0x10, R99.reuse ;  /* 0x0000001062627819 */ /* 0x100fe20000001263 */
[----:B------:R-:W-:Y:S01]  /*b900*/  IMAD.U32 R136, R100, 0x10000, RZ ;  /* 0x0001000064887824 */ /* 0x000fe200078e00ff */
[----:B------:R-:W-:Y:S01]  /*b910*/  SHF.R.U32.HI R99, RZ, 0x10, R99 ;  /* 0x00000010ff637819 */ /* 0x000fe20000011663 */
[----:B------:R-:W-:Y:S01]  /*b920*/  IMAD.SHL.U32 R127, R127, 0x2, RZ ;  /* 0x000000027f7f7824 */ /* 0x000fe200078e00ff */
[C---:B------:R-:W-:Y:S02]  /*b930*/  PRMT R102, R131.reuse, 0x5432, R102 ;  /* 0x0000543283667816 */ /* 0x040fe40000000066 */
[----:B------:R-:W-:-:S02]  /*b940*/  PRMT R103, R131, 0x5410, R103 ;  /* 0x0000541083677816 */ /* 0x000fc40000000067 */
[----:B------:R-:W2:Y:S01]  /*b950*/  LDS.128 R8, [R127+0x10080] ;  /* 0x010080007f087984 */ /* 0x000ea20000000c00 */
[----:B------:R-:W-:Y:S02]  /*b960*/  PRMT R97, R128, 0x5410, R97 ;  /* 0x0000541080617816 */ /* 0x000fe40000000061 */
[----:B------:R-:W-:Y:S02]  /*b970*/  SHF.R.U32.HI R101, RZ, 0x10, R101 ;  /* 0x00000010ff657819 */ /* 0x000fe40000011665 */
[----:B-1----:R-:W-:Y:S01]  /*b980*/  SHF.L.U32 R128, R13, 0x10, RZ ;  /* 0x000000100d807819 */ /* 0x002fe200000006ff */
[----:B------:R-:W-:Y:S01]  /*b990*/  IMAD.U32 R138, R97, 0x10000, RZ ;  /* 0x00010000618a7824 */ /* 0x000fe200078e00ff */
[----:B------:R-:W-:Y:S01]  /*b9a0*/  LOP3.LUT R131, R13, 0xffff0000, RZ, 0xc0, !PT ;  /* 0xffff00000d837812 */ /* 0x000fe200078ec0ff */
[C---:B------:R-:W-:Y:S01]  /*b9b0*/  IMAD.U32 R13, R15.reuse, 0x10000, RZ ;  /* 0x000100000f0d7824 */ /* 0x040fe200078e00ff */
[----:B------:R-:W-:Y:S02]  /*b9c0*/  LOP3.LUT R132, R15, 0xffff0000, RZ, 0xc0, !PT ;  /* 0xffff00000f847812 */ /* 0x000fe400078ec0ff */
[----:B------:R-:W-:-:S02]  /*b9d0*/  PRMT R98, R129, 0x5432, R98 ;  /* 0x0000543281627816 */ /* 0x000fc40000000062 */
[----:B------:R-:W-:Y:S01]  /*b9e0*/  PRMT R99, R129, 0x5410, R99 ;  /* 0x0000541081637816 */ /* 0x000fe20000000063 */
[----:B------:R-:W-:Y:S01]  /*b9f0*/  IMAD.U32 R129, R12, 0x10000, RZ ;  /* 0x000100000c817824 */ /* 0x000fe200078e00ff */
[----:B------:R-:W-:Y:S01]  /*ba00*/  PRMT R101, R130, 0x5410, R101 ;  /* 0x0000541082657816 */ /* 0x000fe20000000065 */
[----:B------:R-:W-:Y:S01]  /*ba10*/  IMAD.U32 R130, R14, 0x10000, RZ ;  /* 0x000100000e827824 */ /* 0x000fe200078e00ff */
[----:B------:R-:W-:Y:S02]  /*ba20*/  LOP3.LUT R96, R96, 0xffff0000, RZ, 0xc0, !PT ;  /* 0xffff000060607812 */ /* 0x000fe400078ec0ff */
[----:B------:R-:W-:Y:S01]  /*ba30*/  LOP3.LUT R100, R100, 0xffff0000, RZ, 0xc0, !PT ;  /* 0xffff000064647812 */ /* 0x000fe200078ec0ff */
[----:B------:R-:W-:Y:S01]  /*ba40*/  IMAD.U32 R141, R101, 0x10000, RZ ;  /* 0x00010000658d7824 */ /* 0x000fe200078e00ff */
[----:B------:R-:W-:Y:S02]  /*ba50*/  LOP3.LUT R12, R12, 0xffff0000, RZ, 0xc0, !PT ;  /* 0xffff00000c0c7812 */ /* 0x000fe400078ec0ff */
[----:B------:R-:W-:-:S02]  /*ba60*/  LOP3.LUT R97, R97, 0xffff0000, RZ, 0xc0, !PT ;  /* 0xffff000061617812 */ /* 0x000fc400078ec0ff */
[----:B------:R-:W-:Y:S02]  /*ba70*/  LOP3.LUT R101, R101, 0xffff0000, RZ, 0xc0, !PT ;  /* 0xffff000065657812 */ /* 0x000fe400078ec0ff */
[----:B------:R-:W-:Y:S01]  /*ba80*/  LOP3.LUT R14, R14, 0xffff0000, RZ, 0xc0, !PT ;  /* 0xffff00000e0e7812 */ /* 0x000fe200078ec0ff */
[----:B--2---:R-:W-:Y:S01]  /*ba90*/  IMAD.U32 R140, R8, 0x10000, RZ ;  /* 0x00010000088c7824 */ /* 0x004fe200078e00ff */
[----:B------:R-:W-:Y:S01]  /*baa0*/  SHF.L.U32 R15, R9, 0x10, RZ ;  /* 0x00000010090f7819 */ /* 0x000fe200000006ff */
[----:B------:R-:W-:Y:S01]  /*bab0*/  IMAD.U32 R135, R11, 0x10000, RZ ;  /* 0x000100000b877824 */ /* 0x000fe200078e00ff */
[----:B------:R-:W-:Y:S02]  /*bac0*/  LOP3.LUT R134, R9, 0xffff0000, RZ, 0xc0, !PT ;  /* 0xffff000009867812 */ /* 0x000fe400078ec0ff */
[C---:B------:R-:W-:Y:S02]  /*bad0*/  SHF.L.U32 R133, R10.reuse, 0x10, RZ ;  /* 0x000000100a857819 */ /* 0x040fe400000006ff */
        /* <DEDUP_REMOVED lines=8> */
[C---:B------:R-:W-:Y:S01]  /*bb60*/  IMAD.U32 R136, R99.reuse, 0x10000, RZ ;  /* 0x0001000063887824 */ /* 0x040fe200078e00ff */
[----:B------:R-:W-:Y:S01]  /*bb70*/  LOP3.LUT R99, R99, 0xffff0000, RZ, 0xc0, !PT ;  /* 0xffff000063637812 */ /* 0x000fe200078ec0ff */
[----:B------:R-:W-:Y:S01]  /*bb80*/  FMUL.FTZ R10, R15, R138 ;  /* 0x0000008a0f0a7220 */ /* 0x000fe20000410000 */
[----:B------:R-:W-:Y:S01]  /*bb90*/  LOP3.LUT R103, R103, 0xffff0000, RZ, 0xc0, !PT ;  /* 0xffff000067677812 */ /* 0x000fe200078ec0ff */
[----:B------:R-:W-:Y:S02]  /*bba0*/  FMUL.FTZ R140, R15, R141 ;  /* 0x0000008d0f8c7220 */ /* 0x000fe40000410000 */
[C---:B------:R-:W-:Y:S02]  /*bbb0*/  FMUL.FTZ R15, R135.reuse, R136 ;  /* 0x00000088870f7220 */ /* 0x040fe40000410000 */
[----:B------:R-:W-:-:S02]  /*bbc0*/  FMUL.FTZ R135, R135, R139 ;  /* 0x0000008b87877220 */ /* 0x000fc40000410000 */
[C---:B------:R-:W-:Y:S02]  /*bbd0*/  FFMA.FTZ R15, R13.reuse, R139, -R15 ;  /* 0x0000008b0d0f7223 */ /* 0x040fe4000001080f */
[----:B------:R-:W-:Y:S02]  /*bbe0*/  FFMA.FTZ R135, R13, R136, R135 ;  /* 0x000000880d877223 */ /* 0x000fe40000010087 */
[C---:B------:R-:W-:Y:S02]  /*bbf0*/  FMUL.FTZ R13, R8.reuse, R96 ;  /* 0x00000060080d7220 */ /* 0x040fe40000410000 */
[----:B------:R-:W-:Y:S02]  /*bc00*/  FMUL.FTZ R8, R8, R100 ;  /* 0x0000006408087220 */ /* 0x000fe40000410000 */
[C---:B------:R-:W-:Y:S01]  /*bc10*/  IMAD.U32 R136, R98.reuse, 0x10000, RZ ;  /* 0x0001000062887824 */ /* 0x040fe200078e00ff */
[----:B------:R-:W-:Y:S01]  /*bc20*/  LOP3.LUT R98, R98, 0xffff0000, RZ, 0xc0, !PT ;  /* 0xffff000062627812 */ /* 0x000fe200078ec0ff */
[----:B------:R-:W-:-:S02]  /*bc30*/  FFMA.FTZ R10, R128, R141, -R10 ;  /* 0x0000008d800a7223 */ /* 0x000fc4000001080a */
[----:B------:R-:W-:Y:S02]  /*bc40*/  FFMA.FTZ R128, R128, R138, R140 ;  /* 0x0000008a80807223 */ /* 0x000fe4000001008c */
[----:B------:R-:W-:Y:S02]  /*bc50*/  FFMA.FTZ R100, R12, R100, -R13 ;  /* 0x000000640c647223 */ /* 0x000fe4000001080d */
[C---:B------:R-:W-:Y:S01]  /*bc60*/  IMAD.U32 R138, R102.reuse, 0x10000, RZ ;  /* 0x00010000668a7824 */ /* 0x040fe200078e00ff */
[----:B------:R-:W-:Y:S01]  /*bc70*/  LOP3.LUT R102, R102, 0xffff0000, RZ, 0xc0, !PT ;  /* 0xffff000066667812 */ /* 0x000fe200078ec0ff */
[----:B------:R-:W-:Y:S02]  /*bc80*/  FFMA.FTZ R8, R12, R96, R8 ;  /* 0x000000600c087223 */ /* 0x000fe40000010008 */
[C---:B------:R-:W-:Y:S02]  /*bc90*/  FMUL.FTZ R12, R133.reuse, R136 ;  /* 0x00000088850c7220 */ /* 0x040fe40000410000 */
[-C--:B------:R-:W-:Y:S01]  /*bca0*/  FMUL.FTZ R133, R133, R138.reuse ;  /* 0x0000008a85857220 */ /* 0x080fe20000410000 */
[----:B------:R-:W-:Y:S01]  /*bcb0*/  F2FP.BF16.PACK_AB R8, R8, R129 ;  /* 0x000000810808723e */ /* 0x000fe200000010ff */
[----:B------:R-:W-:-:S02]  /*bcc0*/  FFMA.FTZ R138, R130, R138, -R12 ;  /* 0x0000008a828a7223 */ /* 0x000fc4000001080c */
[C---:B------:R-:W-:Y:S02]  /*bcd0*/  FMUL.FTZ R96, R9.reuse, R98 ;  /* 0x0000006209607220 */ /* 0x040fe40000410000 */
[----:B------:R-:W-:Y:S02]  /*bce0*/  FMUL.FTZ R12, R9, R102 ;  /* 0x00000066090c7220 */ /* 0x000fe40000410000 */
[C---:B------:R-:W-:Y:S02]  /*bcf0*/  FMUL.FTZ R13, R134.reuse, R97 ;  /* 0x00000061860d7220 */ /* 0x040fe40000410000 */
[C---:B------:R-:W-:Y:S02]  /*bd00*/  FMUL.FTZ R9, R137.reuse, R99 ;  /* 0x0000006389097220 */ /* 0x040fe40000410000 */
[----:B------:R-:W-:Y:S02]  /*bd10*/  FMUL.FTZ R134, R134, R101 ;  /* 0x0000006586867220 */ /* 0x000fe40000410000 */
[----:B------:R-:W-:-:S02]  /*bd20*/  FMUL.FTZ R137, R137, R103 ;  /* 0x0000006789897220 */ /* 0x000fc40000410000 */
[----:B------:R-:W-:Y:S02]  /*bd30*/  FFMA.FTZ R13, R131, R101, -R13 ;  /* 0x00000065830d7223 */ /* 0x000fe4000001080d */
[----:B------:R-:W-:Y:S02]  /*bd40*/  FFMA.FTZ R102, R14, R102, -R96 ;  /* 0x000000660e667223 */ /* 0x000fe40000010860 */
[----:B------:R-:W-:Y:S01]  /*bd50*/  FFMA.FTZ R103, R132, R103, -R9 ;  /* 0x0000006784677223 */ /* 0x000fe20000010809 */
[----:B------:R-:W-:Y:S01]  /*bd60*/  F2FP.BF16.PACK_AB R13, R13, R10 ;  /* 0x0000000a0d0d723e */ /* 0x000fe200000010ff */
[----:B------:R-:W-:Y:S02]  /*bd70*/  FFMA.FTZ R134, R131, R97, R134 ;  /* 0x0000006183867223 */ /* 0x000fe40000010086 */
        /* <DEDUP_REMOVED lines=11> */
.L_x_649:
[----:B------:R-:W-:Y:S05]  /*be30*/  BSYNC B0 ;  /* 0x0000000000007941 */ /* 0x000fea0003800000 */
.L_x_648:
        /* <DEDUP_REMOVED lines=8> */
[----:B------:R-:W-:Y:S01]  /*bec0*/  LOP3.LUT R11, R125, 0x38, R11, 0xf8, !PT ;  /* 0x000000387d0b7812 */ /* 0x000fe200078ef80b */
[----:B------:R-:W-:Y:S01]  /*bed0*/  IMAD.SHL.U32 R12, R12, 0x80, RZ ;  /* 0x000000800c0c7824 */ /* 0x000fe200078e00ff */
[----:B------:R-:W-:-:S02]  /*bee0*/  LEA.HI R10, R10, R8, RZ, 0x1d ;  /* 0x000000080a0a7211 */ /* 0x000fc400078fe8ff */
[----:B------:R-:W-:Y:S02]  /*bef0*/  LOP3.LUT R11, R11, R124, RZ, 0x3c, !PT ;  /* 0x0000007c0b0b7212 */ /* 0x000fe400078e3cff */
        /* <DEDUP_REMOVED lines=8> */
[----:B------:R-:W-:Y:S01]  /*bf80*/  SHF.R.U64 R84, R84, 0x10, R85 ;  /* 0x0000001054547819 */ /* 0x000fe20000001255 */
[----:B------:R-:W-:Y:S01]  /*bf90*/  IMAD.SHL.U32 R96, R11, 0x2, RZ ;  /* 0x000000020b607824 */ /* 0x000fe200078e00ff */
[----:B------:R-:W-:Y:S02]  /*bfa0*/  LOP3.LUT R8, R8, 0x7fffe000, RZ, 0xc0, !PT ;  /* 0x7fffe00008087812 */ /* 0x000fe400078ec0ff */
[----:B------:R-:W-:Y:S02]  /*bfb0*/  SHF.R.U32.HI R81, RZ, 0x10, R81 ;  /* 0x00000010ff517819 */ /* 0x000fe40000011651 */
[----:B------:R-:W-:Y:S01]  /*bfc0*/  IADD3 R97, R9, R8, R123 ;  /* 0x0000000809617210 */ /* 0x000fe20007ffe07b */
[----:B--2---:R-:W1:Y:S01]  /*bfd0*/  LDS.128 R12, [R96+0x10080] ;  /* 0x01008000600c7984 */ /* 0x004e620000000c00 */
[--C-:B------:R-:W-:Y:S02]  /*bfe0*/  SHF.R.U64 R82, R82, 0x10, R83.reuse ;  /* 0x0000001052527819 */ /* 0x100fe40000001253 */
[----:B------:R-:W-:Y:S01]  /*bff0*/  PRMT R80, R117, 0x5432, R80 ;  /* 0x0000543275507816 */ /* 0x000fe20000000050 */
[----:B------:R-:W-:Y:S01]  /*c000*/  IMAD.SHL.U32 R97, R97, 0x2, RZ ;  /* 0x0000000261617824 */ /* 0x000fe200078e00ff */
[----:B------:R-:W-:-:S02]  /*c010*/  SHF.R.U32.HI R83, RZ, 0x10, R83 ;  /* 0x00000010ff537819 */ /* 0x000fc40000011653 */
[----:B------:R-:W-:Y:S02]  /*c020*/  PRMT R84, R121, 0x5432, R84 ;  /* 0x0000543279547816 */ /* 0x000fe40000000054 */
[----:B------:R-:W2:Y:S01]  /*c030*/  LDS.128 R8, [R97+0x10080] ;  /* 0x0100800061087984 */ /* 0x000ea20000000c00 */
[----:B------:R-:W-:Y:S01]  /*c040*/  PRMT R81, R117, 0x5410, R81 ;  /* 0x0000541075517816 */ /* 0x000fe20000000051 */
[----:B------:R-:W-:Y:S01]  /*c050*/  IMAD.U32 R117, R80, 0x10000, RZ ;  /* 0x0001000050757824 */ /* 0x000fe200078e00ff */
[C---:B------:R-:W-:Y:S02]  /*c060*/  PRMT R82, R120.reuse, 0x5432, R82 ;  /* 0x0000543278527816 */ /* 0x040fe40000000052 */
[----:B------:R-:W-:Y:S01]  /*c070*/  PRMT R83, R120, 0x5410, R83 ;  /* 0x0000541078537816 */ /* 0x000fe20000000053 */
[----:B------:R-:W-:Y:S01]  /*c080*/  IMAD.U32 R120, R84, 0x10000, RZ ;  /* 0x0001000054787824 */ /* 0x000fe200078e00ff */
[----:B------:R-:W-:Y:S02]  /*c090*/  SHF.R.U32.HI R85, RZ, 0x10, R85 ;  /* 0x00000010ff557819 */ /* 0x000fe40000011655 */
[----:B------:R-:W-:-:S02]  /*c0a0*/  LOP3.LUT R80, R80, 0xffff0000, RZ, 0xc0, !PT ;  /* 0xffff000050507812 */ /* 0x000fc400078ec0ff */
[----:B------:R-:W-:Y:S02]  /*c0b0*/  PRMT R85, R121, 0x5410, R85 ;  /* 0x0000541079557816 */ /* 0x000fe40000000055 */
[--C-:B------:R-:W-:Y:S02]  /*c0c0*/  SHF.R.U64 R86, R86, 0x10, R87.reuse ;  /* 0x0000001056567819 */ /* 0x100fe40000001257 */
[----:B------:R-:W-:Y:S02]  /*c0d0*/  LOP3.LUT R124, R84, 0xffff0000, RZ, 0xc0, !PT ;  /* 0xffff0000547c7812 */ /* 0x000fe400078ec0ff */
[----:B------:R-:W-:Y:S02]  /*c0e0*/  SHF.R.U32.HI R87, RZ, 0x10, R87 ;  /* 0x00000010ff577819 */ /* 0x000fe40000011657 */
[C---:B------:R-:W-:Y:S02]  /*c0f0*/  PRMT R86, R122.reuse, 0x5432, R86 ;  /* 0x000054327a567816 */ /* 0x040fe40000000056 */
[----:B------:R-:W-:Y:S01]  /*c100*/  PRMT R87, R122, 0x5410, R87 ;  /* 0x000054107a577816 */ /* 0x000fe20000000057 */
        /* <DEDUP_REMOVED lines=12> */
[----:B------:R-:W-:-:S02]  /*c1d0*/  FMUL.FTZ R9, R102, R117 ;  /* 0x0000007566097220 */ /* 0x000fc40000410000 */
[-C--:B------:R-:W-:Y:S02]  /*c1e0*/  FMUL.FTZ R102, R102, R120.reuse ;  /* 0x0000007866667220 */ /* 0x080fe40000410000 */
[----:B------:R-:W-:Y:S02]  /*c1f0*/  FFMA.FTZ R9, R99, R120, -R9 ;  /* 0x0000007863097223 */ /* 0x000fe40000010809 */
[----:B------:R-:W-:Y:S02]  /*c200*/  FMUL.FTZ R84, R15, R80 ;  /* 0x000000500f547220 */ /* 0x000fe40000410000 */
[C---:B------:R-:W-:Y:S01]  /*c210*/  IMAD.U32 R120, R81.reuse, 0x10000, RZ ;  /* 0x0001000051787824 */ /* 0x040fe200078e00ff */
[----:B------:R-:W-:Y:S01]  /*c220*/  LOP3.LUT R81, R81, 0xffff0000, RZ, 0xc0, !PT ;  /* 0xffff000051517812 */ /* 0x000fe200078ec0ff */
[----:B------:R-:W-:Y:S02]  /*c230*/  FFMA.FTZ R102, R99, R117, R102 ;  /* 0x0000007563667223 */ /* 0x000fe40000010066 */
[C---:B------:R-:W-:Y:S01]  /*c240*/  IMAD.U32 R99, R85.reuse, 0x10000, RZ ;  /* 0x0001000055637824 */ /* 0x040fe200078e00ff */
[----:B------:R-:W-:Y:S01]  /*c250*/  LOP3.LUT R85, R85, 0xffff0000, RZ, 0xc0, !PT ;  /* 0xffff000055557812 */ /* 0x000fe200078ec0ff */
[----:B------:R-:W-:-:S02]  /*c260*/  FMUL.FTZ R15, R15, R124 ;  /* 0x0000007c0f0f7220 */ /* 0x000fc40000410000 */
[----:B------:R-:W-:Y:S02]  /*c270*/  FFMA.FTZ R124, R98, R124, -R84 ;  /* 0x0000007c627c7223 */ /* 0x000fe40000010854 */
[C---:B------:R-:W-:Y:S02]  /*c280*/  FMUL.FTZ R84, R8.reuse, R120 ;  /* 0x0000007808547220 */ /* 0x040fe40000410000 */
[----:B------:R-:W-:Y:S02]  /*c290*/  FMUL.FTZ R8, R8, R99 ;  /* 0x0000006308087220 */ /* 0x000fe40000410000 */
[C---:B------:R-:W-:Y:S01]  /*c2a0*/  IMAD.U32 R121, R11.reuse, 0x10000, RZ ;  /* 0x000100000b797824 */ /* 0x040fe200078e00ff */
[----:B------:R-:W-:Y:S01]  /*c2b0*/  LOP3.LUT R11, R11, 0xffff0000, RZ, 0xc0, !PT ;  /* 0xffff00000b0b7812 */ /* 0x000fe200078ec0ff */
[C---:B------:R-:W-:Y:S01]  /*c2c0*/  IMAD.U32 R117, R83.reuse, 0x10000, RZ ;  /* 0x0001000053757824 */ /* 0x040fe200078e00ff */
[----:B------:R-:W-:Y:S01]  /*c2d0*/  LOP3.LUT R83, R83, 0xffff0000, RZ, 0xc0, !PT ;  /* 0xffff000053537812 */ /* 0x000fe200078ec0ff */
[----:B------:R-:W-:-:S02]  /*c2e0*/  FFMA.FTZ R15, R98, R80, R15 ;  /* 0x00000050620f7223 */ /* 0x000fc4000001000f */
[C---:B------:R-:W-:Y:S01]  /*c2f0*/  IMAD.U32 R80, R87.reuse, 0x10000, RZ ;  /* 0x0001000057507824 */ /* 0x040fe200078e00ff */
[----:B------:R-:W-:Y:S01]  /*c300*/  LOP3.LUT R87, R87, 0xffff0000, RZ, 0xc0, !PT ;  /* 0xffff000057577812 */ /* 0x000fe200078ec0ff */
[C---:B------:R-:W-:Y:S02]  /*c310*/  FFMA.FTZ R120, R12.reuse, R120, R8 ;  /* 0x000000780c787223 */ /* 0x040fe40000010008 */
[C---:B------:R-:W-:Y:S02]  /*c320*/  FMUL.FTZ R8, R121.reuse, R117 ;  /* 0x0000007579087220 */ /* 0x040fe40000410000 */
[----:B------:R-:W-:Y:S02]  /*c330*/  FFMA.FTZ R84, R12, R99, -R84 ;  /* 0x000000630c547223 */ /* 0x000fe40000010854 */
[-C--:B------:R-:W-:Y:S02]  /*c340*/  FMUL.FTZ R121, R121, R80.reuse ;  /* 0x0000005079797220 */ /* 0x080fe40000410000 */
[C---:B------:R-:W-:Y:S01]  /*c350*/  IMAD.U32 R122, R10.reuse, 0x10000, RZ ;  /* 0x000100000a7a7824 */ /* 0x040fe200078e00ff */
[----:B------:R-:W-:Y:S01]  /*c360*/  LOP3.LUT R10, R10, 0xffff0000, RZ, 0xc0, !PT ;  /* 0xffff00000a0a7812 */ /* 0x000fe200078ec0ff */
[C---:B------:R-:W-:Y:S01]  /*c370*/  IMAD.U32 R12, R82.reuse, 0x10000, RZ ;  /* 0x00010000520c7824 */ /* 0x040fe200078e00ff */
[----:B------:R-:W-:Y:S01]  /*c380*/  LOP3.LUT R82, R82, 0xffff0000, RZ, 0xc0, !PT ;  /* 0xffff000052527812 */ /* 0x000fe200078ec0ff */
[C---:B------:R-:W-:Y:S01]  /*c390*/  IMAD.U32 R98, R86.reuse, 0x10000, RZ ;  /* 0x0001000056627824 */ /* 0x040fe200078e00ff */
[----:B------:R-:W-:Y:S01]  /*c3a0*/  LOP3.LUT R86, R86, 0xffff0000, RZ, 0xc0, !PT ;  /* 0xffff000056567812 */ /* 0x000fe200078ec0ff */
[----:B------:R-:W-:-:S02]  /*c3b0*/  FFMA.FTZ R80, R13, R80, -R8 ;  /* 0x000000500d507223 */ /* 0x000fc40000010808 */
[----:B------:R-:W-:Y:S02]  /*c3c0*/  FFMA.FTZ R117, R13, R117, R121 ;  /* 0x000000750d757223 */ /* 0x000fe40000010079 */
[C---:B------:R-:W-:Y:S02]  /*c3d0*/  FMUL.FTZ R13, R122.reuse, R12 ;  /* 0x0000000c7a0d7220 */ /* 0x040fe40000410000 */
[C---:B------:R-:W-:Y:S02]  /*c3e0*/  FMUL.FTZ R8, R123.reuse, R81 ;  /* 0x000000517b087220 */ /* 0x040fe40000410000 */
[----:B------:R-:W-:Y:S02]  /*c3f0*/  FMUL.FTZ R122, R122, R98 ;  /* 0x000000627a7a7220 */ /* 0x000fe40000410000 */
[-C--:B------:R-:W-:Y:S02]  /*c400*/  FMUL.FTZ R123, R123, R85.reuse ;  /* 0x000000557b7b7220 */ /* 0x080fe40000410000 */
[----:B------:R-:W-:-:S02]  /*c410*/  FFMA.FTZ R85, R101, R85, -R8 ;  /* 0x0000005565557223 */ /* 0x000fc40000010808 */
[----:B------:R-:W-:Y:S02]  /*c420*/  FFMA.FTZ R122, R100, R12, R122 ;  /* 0x0000000c647a7223 */ /* 0x000fe4000001007a */
[C---:B------:R-:W-:Y:S02]  /*c430*/  FMUL.FTZ R12, R10.reuse, R82 ;  /* 0x000000520a0c7220 */ /* 0x040fe40000410000 */
[C---:B------:R-:W-:Y:S02]  /*c440*/  FMUL.FTZ R8, R11.reuse, R83 ;  /* 0x000000530b087220 */ /* 0x040fe40000410000 */
[----:B------:R-:W-:Y:S02]  /*c450*/  FMUL.FTZ R10, R10, R86 ;  /* 0x000000560a0a7220 */ /* 0x000fe40000410000 */
[----:B------:R-:W-:Y:S02]  /*c460*/  FMUL.FTZ R11, R11, R87 ;  /* 0x000000570b0b7220 */ /* 0x000fe40000410000 */
[----:B------:R-:W-:Y:S01]  /*c470*/  FFMA.FTZ R98, R100, R98, -R13 ;  /* 0x0000006264627223 */ /* 0x000fe2000001080d */
[----:B------:R-:W-:Y:S01]  /*c480*/  F2FP.BF16.PACK_AB R13, R85, R84 ;  /* 0x00000054550d723e */ /* 0x000fe200000010ff */
[----:B------:R-:W-:Y:S01]  /*c490*/  FFMA.FTZ R86, R14, R86, -R12 ;  /* 0x000000560e567223 */ /* 0x000fe2000001080c */
[----:B------:R-:W-:Y:S01]  /*c4a0*/  F2FP.BF16.PACK_AB R12, R124, R9 ;  /* 0x000000097c0c723e */ /* 0x000fe200000010ff */
[----:B------:R-:W-:Y:S01]  /*c4b0*/  FFMA.FTZ R87, R103, R87, -R8 ;  /* 0x0000005767577223 */ /* 0x000fe20000010808 */
[----:B------:R-:W-:Y:S01]  /*c4c0*/  F2FP.BF16.PACK_AB R8, R15, R102 ;  /* 0x000000660f08723e */ /* 0x000fe200000010ff */
[----:B------:R-:W-:-:S02]  /*c4d0*/  FFMA.FTZ R123, R101, R81, R123 ;  /* 0x00000051657b7223 */ /* 0x000fc4000001007b */
[----:B------:R-:W-:Y:S01]  /*c4e0*/  FFMA.FTZ R10, R14, R82, R10 ;  /* 0x000000520e0a7223 */ /* 0x000fe2000001000a */
[----:B------:R-:W-:Y:S01]  /*c4f0*/  F2FP.BF16.PACK_AB R14, R86, R98 ;  /* 0x00000062560e723e */ /* 0x000fe200000010ff */
[----:B------:R-:W-:Y:S01]  /*c500*/  FFMA.FTZ R11, R103, R83, R11 ;  /* 0x00000053670b7223 */ /* 0x000fe2000001000b */
[----:B------:R-:W-:Y:S02]  /*c510*/  F2FP.BF16.PACK_AB R15, R87, R80 ;  /* 0x00000050570f723e */ /* 0x000fe400000010ff */
[----:B------:R-:W-:Y:S02]  /*c520*/  F2FP.BF16.PACK_AB R9, R123, R120 ;  /* 0x000000787b09723e */ /* 0x000fe400000010ff */
[----:B------:R-:W-:Y:S01]  /*c530*/  F2FP.BF16.PACK_AB R10, R10, R122 ;  /* 0x0000007a0a0a723e */ /* 0x000fe200000010ff */
[----:B------:R1:W-:Y:S01]  /*c540*/  STS.128 [R96+0x10080], R12 ;  /* 0x0100800c60007388 */ /* 0x0003e20000000c00 */
[----:B------:R-:W-:-:S05]  /*c550*/  F2FP.BF16.PACK_AB R11, R11, R117 ;  /* 0x000000750b0b723e */ /* 0x000fca00000010ff */
[----:B------:R1:W-:Y:S02]  /*c560*/  STS.128 [R97+0x10080], R8 ;  /* 0x0100800861007388 */ /* 0x0003e40000000c00 */
.L_x_647:
[----:B------:R-:W-:Y:S05]  /*c570*/  BSYNC B1 ;  /* 0x0000000000017941 */ /* 0x000fea0003800000 */
.L_x_646:
        /* <DEDUP_REMOVED lines=9> */
[----:B--2---:R-:W-:Y:S01]  /*c610*/  IMAD.SHL.U32 R14, R80, 0x40, RZ ;  /* 0x00000040500e7824 */ /* 0x004fe200078e00ff */
        /* <DEDUP_REMOVED lines=9> */
[C---:B------:R-:W-:Y:S01]  /*c6b0*/  LOP3.LUT R10, R14.reuse, 0x38, R10, 0xf8, !PT ;  /* 0x000000380e0a7812 */ /* 0x040fe200078ef80a */
[----:B------:R-:W-:Y:S01]  /*c6c0*/  IMAD.SHL.U32 R9, R9, 0x400, RZ ;  /* 0x0000040009097824 */ /* 0x000fe200078e00ff */
[----:B------:R-:W-:Y:S02]  /*c6d0*/  LOP3.LUT R13, R14, 0x38, R118, 0xf8, !PT ;  /* 0x000000380e0d7812 */ /* 0x000fe400078ef876 */
[----:B------:R-:W-:Y:S02]  /*c6e0*/  LOP3.LUT R8, R8, 0xfffffe00, RZ, 0xc0, !PT ;  /* 0xfffffe0008087812 */ /* 0x000fe400078ec0ff */
[----:B------:R-:W-:Y:S02]  /*c6f0*/  LOP3.LUT R10, R10, R12, RZ, 0x3c, !PT ;  /* 0x0000000c0a0a7212 */ /* 0x000fe400078e3cff */
[----:B------:R-:W-:-:S02]  /*c700*/  LOP3.LUT R9, R9, 0x7fffe000, RZ, 0xc0, !PT ;  /* 0x7fffe00009097812 */ /* 0x000fc400078ec0ff */
[----:B------:R-:W-:Y:S02]  /*c710*/  LOP3.LUT R13, R8, R13, R12, 0xf6, !PT ;  /* 0x0000000d080d7212 */ /* 0x000fe400078ef60c */
[----:B------:R-:W-:Y:S02]  /*c720*/  IADD3 R81, R10, R9, R8 ;  /* 0x000000090a517210 */ /* 0x000fe40007ffe008 */
[----:B------:R-:W-:Y:S01]  /*c730*/  SHF.R.U64 R76, R76, 0x10, R77 ;  /* 0x000000104c4c7819 */ /* 0x000fe2000000124d */
[----:B------:R-:W-:Y:S01]  /*c740*/  IMAD.SHL.U32 R82, R13, 0x2, RZ ;  /* 0x000000020d527824 */ /* 0x000fe200078e00ff */
[----:B------:R-:W-:Y:S01]  /*c750*/  PRMT R72, R113, 0x5432, R72 ;  /* 0x0000543271487816 */ /* 0x000fe20000000048 */
[----:B------:R-:W-:Y:S01]  /*c760*/  IMAD.SHL.U32 R81, R81, 0x2, RZ ;  /* 0x0000000251517824 */ /* 0x000fe200078e00ff */
[----:B------:R-:W-:Y:S02]  /*c770*/  PRMT R76, R115, 0x5432, R76 ;  /* 0x00005432734c7816 */ /* 0x000fe4000000004c */
[----:B------:R-:W1:Y:S01]  /*c780*/  LDS.128 R12, [R82+0x10080] ;  /* 0x01008000520c7984 */ /* 0x000e620000000c00 */
[----:B------:R-:W-:Y:S01]  /*c790*/  IMAD.U32 R97, R72, 0x10000, RZ ;  /* 0x0001000048617824 */ /* 0x000fe200078e00ff */
[----:B------:R-:W-:Y:S01]  /*c7a0*/  SHF.R.U32.HI R73, RZ, 0x10, R73 ;  /* 0x00000010ff497819 */ /* 0x000fe20000011649 */
[----:B------:R-:W-:Y:S01]  /*c7b0*/  IMAD.U32 R98, R76, 0x10000, RZ ;  /* 0x000100004c627824 */ /* 0x000fe200078e00ff */
[----:B------:R-:W2:Y:S01]  /*c7c0*/  LDS.128 R8, [R81+0x10080] ;  /* 0x0100800051087984 */ /* 0x000ea20000000c00 */
[----:B------:R-:W-:-:S02]  /*c7d0*/  SHF.R.U32.HI R77, RZ, 0x10, R77 ;  /* 0x00000010ff4d7819 */ /* 0x000fc4000001164d */
[----:B------:R-:W-:Y:S02]  /*c7e0*/  LOP3.LUT R72, R72, 0xffff0000, RZ, 0xc0, !PT ;  /* 0xffff000048487812 */ /* 0x000fe400078ec0ff */
[----:B------:R-:W-:Y:S02]  /*c7f0*/  PRMT R73, R113, 0x5410, R73 ;  /* 0x0000541071497816 */ /* 0x000fe40000000049 */
[----:B------:R-:W-:Y:S02]  /*c800*/  SHF.R.U64 R74, R74, 0x10, R75 ;  /* 0x000000104a4a7819 */ /* 0x000fe4000000124b */
[----:B------:R-:W-:Y:S02]  /*c810*/  PRMT R77, R115, 0x5410, R77 ;  /* 0x00005410734d7816 */ /* 0x000fe4000000004d */
[----:B------:R-:W-:Y:S02]  /*c820*/  SHF.R.U64 R78, R78, 0x10, R79 ;  /* 0x000000104e4e7819 */ /* 0x000fe4000000124f */
[----:B------:R-:W-:-:S02]  /*c830*/  SHF.R.U32.HI R75, RZ, 0x10, R75 ;  /* 0x00000010ff4b7819 */ /* 0x000fc4000001164b */
[----:B------:R-:W-:Y:S02]  /*c840*/  LOP3.LUT R102, R76, 0xffff0000, RZ, 0xc0, !PT ;  /* 0xffff00004c667812 */ /* 0x000fe400078ec0ff */
[----:B------:R-:W-:Y:S02]  /*c850*/  SHF.R.U32.HI R79, RZ, 0x10, R79 ;  /* 0x00000010ff4f7819 */ /* 0x000fe4000001164f */
[----:B------:R-:W-:Y:S02]  /*c860*/  PRMT R75, R114, 0x5410, R75 ;  /* 0x00005410724b7816 */ /* 0x000fe4000000004b */
[----:B------:R-:W-:Y:S02]  /*c870*/  PRMT R79, R116, 0x5410, R79 ;  /* 0x00005410744f7816 */ /* 0x000fe4000000004f */
[----:B------:R-:W-:Y:S02]  /*c880*/  PRMT R74, R114, 0x5432, R74 ;  /* 0x00005432724a7816 */ /* 0x000fe4000000004a */
[----:B------:R-:W-:Y:S01]  /*c890*/  PRMT R78, R116, 0x5432, R78 ;  /* 0x00005432744e7816 */ /* 0x000fe2000000004e */
[C---:B-1----:R-:W-:Y:S01]  /*c8a0*/  IMAD.U32 R84, R12.reuse, 0x10000, RZ ;  /* 0x000100000c547824 */ /* 0x042fe200078e00ff */
[----:B------:R-:W-:Y:S01]  /*c8b0*/  LOP3.LUT R83, R12, 0xffff0000, RZ, 0xc0, !PT ;  /* 0xffff00000c537812 */ /* 0x000fe200078ec0ff */
[C---:B------:R-:W-:Y:S01]  /*c8c0*/  IMAD.U32 R12, R13.reuse, 0x10000, RZ ;  /* 0x000100000d0c7824 */ /* 0x040fe200078e00ff */
[----:B------:R-:W-:Y:S01]  /*c8d0*/  LOP3.LUT R86, R13, 0xffff0000, RZ, 0xc0, !PT ;  /* 0xffff00000d567812 */ /* 0x000fe200078ec0ff */
[----:B------:R-:W-:Y:S01]  /*c8e0*/  IMAD.U32 R13, R15, 0x10000, RZ ;  /* 0x000100000f0d7824 */ /* 0x000fe200078e00ff */
[----:B--2---:R-:W-:Y:S01]  /*c8f0*/  SHF.L.U32 R87, R8, 0x10, RZ ;  /* 0x0000001008577819 */ /* 0x004fe200000006ff */
[----:B------:R-:W-:Y:S01]  /*c900*/  IMAD.U32 R99, R11, 0x10000, RZ ;  /* 0x000100000b637824 */ /* 0x000fe200078e00ff */
[----:B------:R-:W-:Y:S01]  /*c910*/  LOP3.LUT R96, R15, 0xffff0000, RZ, 0xc0, !PT ;  /* 0xffff00000f607812 */ /* 0x000fe200078ec0ff */
[----:B------:R-:W-:Y:S01]  /*c920*/  IMAD.U32 R100, R10, 0x10000, RZ ;  /* 0x000100000a647824 */ /* 0x000fe200078e00ff */
[----:B------:R-:W-:Y:S01]  /*c930*/  LOP3.LUT R15, R8, 0xffff0000, RZ, 0xc0, !PT ;  /* 0xffff0000080f7812 */ /* 0x000fe200078ec0ff */
[C---:B------:R-:W-:Y:S01]  /*c940*/  IMAD.U32 R8, R9.reuse, 0x10000, RZ ;  /* 0x0001000009087824 */ /* 0x040fe200078e00ff */
[----:B------:R-:W-:Y:S01]  /*c950*/  LOP3.LUT R101, R9, 0xffff0000, RZ, 0xc0, !PT ;  /* 0xffff000009657812 */ /* 0x000fe200078ec0ff */
[C---:B------:R-:W-:Y:S01]  /*c960*/  FMUL.FTZ R9, R87.reuse, R97 ;  /* 0x0000006157097220 */ /* 0x040fe20000410000 */
[----:B------:R-:W-:Y:S01]  /*c970*/  LOP3.LUT R10, R10, 0xffff0000, RZ, 0xc0, !PT ;  /* 0xffff00000a0a7812 */ /* 0x000fe200078ec0ff */
[-C--:B------:R-:W-:Y:S01]  /*c980*/  FMUL.FTZ R87, R87, R98.reuse ;  /* 0x0000006257577220 */ /* 0x080fe20000410000 */
[----:B------:R-:W-:Y:S01]  /*c990*/  LOP3.LUT R11, R11, 0xffff0000, RZ, 0xc0, !PT ;  /* 0xffff00000b0b7812 */ /* 0x000fe200078ec0ff */
[----:B------:R-:W-:-:S02]  /*c9a0*/  FFMA.FTZ R9, R84, R98, -R9 ;  /* 0x0000006254097223 */ /* 0x000fc40000010809 */
[----:B------:R-:W-:Y:S02]  /*c9b0*/  FMUL.FTZ R76, R15, R72 ;  /* 0x000000480f4c7220 */ /* 0x000fe40000410000 */
[----:B------:R-:W-:Y:S01]  /*c9c0*/  FFMA.FTZ R87, R84, R97, R87 ;  /* 0x0000006154577223 */ /* 0x000fe20000010057 */
[----:B------:R-:W-:Y:S01]  /*c9d0*/  SHF.L.U32 R84, R77, 0x10, RZ ;  /* 0x000000104d547819 */ /* 0x000fe200000006ff */
[C---:B------:R-:W-:Y:S01]  /*c9e0*/  IMAD.U32 R98, R73.reuse, 0x10000, RZ ;  /* 0x0001000049627824 */ /* 0x040fe200078e00ff */
[----:B------:R-:W-:Y:S01]  /*c9f0*/  LOP3.LUT R73, R73, 0xffff0000, RZ, 0xc0, !PT ;  /* 0xffff000049497812 */ /* 0x000fe200078ec0ff */
[-C--:B------:R-:W-:Y:S01]  /*ca00*/  FMUL.FTZ R15, R15, R102.reuse ;  /* 0x000000660f0f7220 */ /* 0x080fe20000410000 */
[----:B------:R-:W-:Y:S01]  /*ca10*/  LOP3.LUT R77, R77, 0xffff0000, RZ, 0xc0, !PT ;  /* 0xffff00004d4d7812 */ /* 0x000fe200078ec0ff */
[----:B------:R-:W-:Y:S02]  /*ca20*/  FFMA.FTZ R102, R83, R102, -R76 ;  /* 0x0000006653667223 */ /* 0x000fe4000001084c */
[----:B------:R-:W-:-:S02]  /*ca30*/  FMUL.FTZ R76, R8, R98 ;  /* 0x00000062084c7220 */ /* 0x000fc40000410000 */
[----:B------:R-:W-:Y:S02]  /*ca40*/  FMUL.FTZ R8, R8, R84 ;  /* 0x0000005408087220 */ /* 0x000fe40000410000 */
[C---:B------:R-:W-:Y:S01]  /*ca50*/  IMAD.U32 R97, R75.reuse, 0x10000, RZ ;  /* 0x000100004b617824 */ /* 0x040fe200078e00ff */
[----:B------:R-:W-:Y:S01]  /*ca60*/  LOP3.LUT R75, R75, 0xffff0000, RZ, 0xc0, !PT ;  /* 0xffff00004b4b7812 */ /* 0x000fe200078ec0ff */
[----:B------:R-:W-:Y:S02]  /*ca70*/  FFMA.FTZ R15, R83, R72, R15 ;  /* 0x00000048530f7223 */ /* 0x000fe4000001000f */
[C---:B------:R-:W-:Y:S01]  /*ca80*/  IMAD.U32 R72, R79.reuse, 0x10000, RZ ;  /* 0x000100004f487824 */ /* 0x040fe200078e00ff */
[----:B------:R-:W-:Y:S01]  /*ca90*/  LOP3.LUT R79, R79, 0xffff0000, RZ, 0xc0, !PT ;  /* 0xffff00004f4f7812 */ /* 0x000fe200078ec0ff */
[----:B------:R-:W-:Y:S02]  /*caa0*/  FFMA.FTZ R98, R12, R98, R8 ;  /* 0x000000620c627223 */ /* 0x000fe40000010008 */
[----:B------:R-:W-:-:S02]  /*cab0*/  FMUL.FTZ R8, R99, R97 ;  /* 0x0000006163087220 */ /* 0x000fc40000410000 */
[----:B------:R-:W-:Y:S02]  /*cac0*/  FFMA.FTZ R76, R12, R84, -R76 ;  /* 0x000000540c4c7223 */ /* 0x000fe4000001084c */
[-C--:B------:R-:W-:Y:S02]  /*cad0*/  FMUL.FTZ R99, R99, R72.reuse ;  /* 0x0000004863637220 */ /* 0x080fe40000410000 */
[C---:B------:R-:W-:Y:S01]  /*cae0*/  IMAD.U32 R12, R74.reuse, 0x10000, RZ ;  /* 0x000100004a0c7824 */ /* 0x040fe200078e00ff */
[----:B------:R-:W-:Y:S01]  /*caf0*/  LOP3.LUT R74, R74, 0xffff0000, RZ, 0xc0, !PT ;  /* 0xffff00004a4a7812 */ /* 0x000fe200078ec0ff */
[C---:B------:R-:W-:Y:S01]  /*cb00*/  IMAD.U32 R83, R78.reuse, 0x10000, RZ ;  /* 0x000100004e537824 */ /* 0x040fe200078e00ff */
[----:B------:R-:W-:Y:S01]  /*cb10*/  LOP3.LUT R78, R78, 0xffff0000, RZ, 0xc0, !PT ;  /* 0xffff00004e4e7812 */ /* 0x000fe200078ec0ff */
[C---:B------:R-:W-:Y:S02]  /*cb20*/  FFMA.FTZ R72, R13.reuse, R72, -R8 ;  /* 0x000000480d487223 */ /* 0x040fe40000010808 */
[----:B------:R-:W-:-:S02]  /*cb30*/  FFMA.FTZ R97, R13, R97, R99 ;  /* 0x000000610d617223 */ /* 0x000fc40000010063 */
[----:B------:R-:W-:Y:S02]  /*cb40*/  FMUL.FTZ R13, R100, R12 ;  /* 0x0000000c640d7220 */ /* 0x000fe40000410000 */
[C---:B------:R-:W-:Y:S01]  /*cb50*/  IMAD.U32 R85, R14.reuse, 0x10000, RZ ;  /* 0x000100000e557824 */ /* 0x040fe200078e00ff */
[----:B------:R-:W-:Y:S01]  /*cb60*/  LOP3.LUT R14, R14, 0xffff0000, RZ, 0xc0, !PT ;  /* 0xffff00000e0e7812 */ /* 0x000fe200078ec0ff */
        /* <DEDUP_REMOVED lines=25> */
.L_x_653:
[----:B------:R-:W-:Y:S05]  /*cd00*/  BSYNC B0 ;  /* 0x0000000000007941 */ /* 0x000fea0003800000 */
.L_x_652:
[----:B------:R-:W-:-:S13]  /*cd10*/  ISETP.GE.AND P0, PT, R65, c[0x0][0x27c], PT ;  /* 0x00009f0041007a0c */ /* 0x000fda0003f06270 */
[----:B------:R-:W-:Y:S05]  /*cd20*/  @P0 BRA `(.L_x_651) ;  /* 0x0000078000000947 */ /* 0x000fea0003800000 */
[----:B-12---:R-:W-:Y:S01]  /*cd30*/  SHF.R.S32.HI R13, RZ, 0x1f, R65 ;  /* 0x0000001fff0d7819 */ /* 0x006fe20000011441 */
[----:B------:R-:W-:Y:S01]  /*cd40*/  IMAD.MOV.U32 R12, RZ, RZ, c[0x0][0x27c] ;  /* 0x00009f00ff0c7624 */ /* 0x000fe200078e00ff */
[----:B------:R-:W-:Y:S01]  /*cd50*/  SHF.R.S32.HI R9, RZ, 0x1f, R80 ;  /* 0x0000001fff097819 */ /* 0x000fe20000011450 */
[----:B------:R-:W-:Y:S01]  /*cd60*/  IMAD.SHL.U32 R14, R80, 0x40, RZ ;  /* 0x00000040500e7824 */ /* 0x000fe200078e00ff */
[-C--:B------:R-:W-:Y:S02]  /*cd70*/  LEA.HI R15, R13, R65.reuse, RZ, 0x3 ;  /* 0x000000410d0f7211 */ /* 0x080fe400078f18ff */
        /* <DEDUP_REMOVED lines=25> */
[----:B------:R-:W-:Y:S02]  /*cf10*/  PRMT R56, R109, 0x5432, R56 ;  /* 0x000054326d387816 */ /* 0x000fe40000000038 */
[----:B------:R-:W1:Y:S01]  /*cf20*/  LDS.128 R12, [R73+0x10080] ;  /* 0x01008000490c7984 */ /* 0x000e620000000c00 */
[----:B------:R-:W-:Y:S02]  /*cf30*/  PRMT R60, R111, 0x5432, R60 ;  /* 0x000054326f3c7816 */ /* 0x000fe4000000003c */
[----:B------:R-:W-:Y:S01]  /*cf40*/  SHF.R.U32.HI R57, RZ, 0x10, R57 ;  /* 0x00000010ff397819 */ /* 0x000fe20000011639 */
[----:B------:R-:W2:Y:S01]  /*cf50*/  LDS.128 R8, [R72+0x10080] ;  /* 0x0100800048087984 */ /* 0x000ea20000000c00 */
[----:B------:R-:W-:Y:S01]  /*cf60*/  IMAD.U32 R80, R56, 0x10000, RZ ;  /* 0x0001000038507824 */ /* 0x000fe200078e00ff */
[----:B------:R-:W-:Y:S01]  /*cf70*/  SHF.R.U32.HI R61, RZ, 0x10, R61 ;  /* 0x00000010ff3d7819 */ /* 0x000fe2000001163d */
[----:B------:R-:W-:Y:S01]  /*cf80*/  IMAD.U32 R81, R60, 0x10000, RZ ;  /* 0x000100003c517824 */ /* 0x000fe200078e00ff */
[----:B------:R-:W-:-:S02]  /*cf90*/  LOP3.LUT R56, R56, 0xffff0000, RZ, 0xc0, !PT ;  /* 0xffff000038387812 */ /* 0x000fc400078ec0ff */
[----:B------:R-:W-:Y:S02]  /*cfa0*/  PRMT R57, R109, 0x5410, R57 ;  /* 0x000054106d397816 */ /* 0x000fe40000000039 */
[----:B------:R-:W-:Y:S02]  /*cfb0*/  SHF.R.U64 R58, R58, 0x10, R59 ;  /* 0x000000103a3a7819 */ /* 0x000fe4000000123b */
[----:B------:R-:W-:Y:S02]  /*cfc0*/  PRMT R61, R111, 0x5410, R61 ;  /* 0x000054106f3d7816 */ /* 0x000fe4000000003d */
[----:B------:R-:W-:Y:S02]  /*cfd0*/  SHF.R.U64 R62, R62, 0x10, R63 ;  /* 0x000000103e3e7819 */ /* 0x000fe4000000123f */
[----:B------:R-:W-:Y:S02]  /*cfe0*/  SHF.R.U32.HI R59, RZ, 0x10, R59 ;  /* 0x00000010ff3b7819 */ /* 0x000fe4000001163b */
[----:B------:R-:W-:-:S02]  /*cff0*/  LOP3.LUT R85, R60, 0xffff0000, RZ, 0xc0, !PT ;  /* 0xffff00003c557812 */ /* 0x000fc400078ec0ff */
        /* <DEDUP_REMOVED lines=9> */
[C---:B--2---:R-:W-:Y:S01]  /*d090*/  IMAD.U32 R78, R8.reuse, 0x10000, RZ ;  /* 0x00010000084e7824 */ /* 0x044fe200078e00ff */
[C---:B------:R-:W-:Y:S01]  /*d0a0*/  LOP3.LUT R79, R15.reuse, 0xffff0000, RZ, 0xc0, !PT ;  /* 0xffff00000f4f7812 */ /* 0x040fe200078ec0ff */
[----:B------:R-:W-:Y:S01]  /*d0b0*/  IMAD.U32 R13, R15, 0x10000, RZ ;  /* 0x000100000f0d7824 */ /* 0x000fe200078e00ff */
        /* <DEDUP_REMOVED lines=23> */
[----:B------:R-:W-:Y:S02]  /*d230*/  FFMA.FTZ R81, R12, R81, R8 ;  /* 0x000000510c517223 */ /* 0x000fe40000010008 */
[----:B------:R-:W-:Y:S02]  /*d240*/  FMUL.FTZ R8, R82, R80 ;  /* 0x0000005052087220 */ /* 0x000fe40000410000 */
        /* <DEDUP_REMOVED lines=11> */
[C---:B------:R-:W-:Y:S01]  /*d300*/  IMAD.U32 R76, R14.reuse, 0x10000, RZ ;  /* 0x000100000e4c7824 */ /* 0x040fe200078e00ff */
[----:B------:R-:W-:Y:S01]  /*d310*/  LOP3.LUT R14, R14, 0xffff0000, RZ, 0xc0, !PT ;  /* 0xffff00000e0e7812 */ /* 0x000fe200078ec0ff */
[C---:B------:R-:W-:Y:S02]  /*d320*/  FMUL.FTZ R8, R84.reuse, R57 ;  /* 0x0000003954087220 */ /* 0x040fe40000410000 */
[----:B------:R-:W-:Y:S02]  /*d330*/  FMUL.FTZ R83, R83, R74 ;  /* 0x0000004a53537220 */ /* 0x000fe40000410000 */
[----:B------:R-:W-:-:S02]  /*d340*/  FMUL.FTZ R84, R84, R61 ;  /* 0x0000003d54547220 */ /* 0x000fc40000410000 */
[----:B------:R-:W-:Y:S02]  /*d350*/  FFMA.FTZ R61, R77, R61, -R8 ;  /* 0x0000003d4d3d7223 */ /* 0x000fe40000010808 */
[----:B------:R-:W-:Y:S02]  /*d360*/  FFMA.FTZ R83, R76, R12, R83 ;  /* 0x0000000c4c537223 */ /* 0x000fe40000010053 */
[C---:B------:R-:W-:Y:S02]  /*d370*/  FMUL.FTZ R12, R10.reuse, R58 ;  /* 0x0000003a0a0c7220 */ /* 0x040fe40000410000 */
[C---:B------:R-:W-:Y:S02]  /*d380*/  FMUL.FTZ R8, R11.reuse, R59 ;  /* 0x0000003b0b087220 */ /* 0x040fe40000410000 */
[----:B------:R-:W-:Y:S02]  /*d390*/  FMUL.FTZ R10, R10, R62 ;  /* 0x0000003e0a0a7220 */ /* 0x000fe40000410000 */
[----:B------:R-:W-:-:S02]  /*d3a0*/  FMUL.FTZ R11, R11, R63 ;  /* 0x0000003f0b0b7220 */ /* 0x000fc40000410000 */
[----:B------:R-:W-:Y:S01]  /*d3b0*/  FFMA.FTZ R74, R76, R74, -R13 ;  /* 0x0000004a4c4a7223 */ /* 0x000fe2000001080d */
[----:B------:R-:W-:Y:S01]  /*d3c0*/  F2FP.BF16.PACK_AB R13, R61, R60 ;  /* 0x0000003c3d0d723e */ /* 0x000fe200000010ff */
[C---:B------:R-:W-:Y:S01]  /*d3d0*/  FFMA.FTZ R62, R14.reuse, R62, -R12 ;  /* 0x0000003e0e3e7223 */ /* 0x040fe2000001080c */
[----:B------:R-:W-:Y:S01]  /*d3e0*/  F2FP.BF16.PACK_AB R12, R85, R9 ;  /* 0x00000009550c723e */ /* 0x000fe200000010ff */
[----:B------:R-:W-:Y:S01]  /*d3f0*/  FFMA.FTZ R63, R79, R63, -R8 ;  /* 0x0000003f4f3f7223 */ /* 0x000fe20000010808 */
[----:B------:R-:W-:Y:S01]  /*d400*/  F2FP.BF16.PACK_AB R8, R15, R78 ;  /* 0x0000004e0f08723e */ /* 0x000fe200000010ff */
[----:B------:R-:W-:Y:S02]  /*d410*/  FFMA.FTZ R84, R77, R57, R84 ;  /* 0x000000394d547223 */ /* 0x000fe40000010054 */
        /* <DEDUP_REMOVED lines=9> */
.L_x_651:
[----:B------:R-:W-:Y:S05]  /*d4b0*/  BSYNC B1 ;  /* 0x0000000000017941 */ /* 0x000fea0003800000 */
.L_x_650:
        /* <DEDUP_REMOVED lines=120> */
.L_x_657:
[----:B------:R-:W-:Y:S05]  /*dc40*/  BSYNC B0 ;  /* 0x0000000000007941 */ /* 0x000fea0003800000 */
.L_x_656:
        /* <DEDUP_REMOVED lines=122> */
.L_x_655:
[----:B------:R-:W-:Y:S05]  /*e3f0*/  BSYNC B1 ;  /* 0x0000000000017941 */ /* 0x000fea0003800000 */
.L_x_654:
        /* <DEDUP_REMOVED lines=17> */
[----:B--2---:R-:W-:Y:S02]  /*e510*/  SHF.R.U32.HI R13, RZ, 0x3, R9 ;  /* 0x00000003ff0d7819 */ /* 0x004fe40000011609 */
        /* <DEDUP_REMOVED lines=101> */
.L_x_659:
[----:B------:R-:W-:Y:S05]  /*eb70*/  BSYNC B0 ;  /* 0x0000000000007941 */ /* 0x000fea0003800000 */
.L_x_658:
[----:B------:R-:W-:-:S13]  /*eb80*/  ISETP.GE.AND P0, PT, R65, c[0x0][0x27c], PT ;  /* 0x00009f0041007a0c */ /* 0x000fda0003f06270 */
[----:B------:R-:W-:Y:S05]  /*eb90*/  @P0 BRA `(.L_x_631) ;  /* 0x0000078000000947 */ /* 0x000fea0003800000 */
[----:B-1----:R-:W-:Y:S01]  /*eba0*/  SHF.R.S32.HI R12, RZ, 0x1f, R65 ;  /* 0x0000001fff0c7819 */ /* 0x002fe20000011441 */
[----:B--2---:R-:W-:Y:S01]  /*ebb0*/  IMAD.SHL.U32 R13, R32, 0x40, RZ ;  /* 0x00000040200d7824 */ /* 0x004fe200078e00ff */
[----:B------:R-:W-:Y:S01]  /*ebc0*/  SHF.R.S32.HI R9, RZ, 0x1f, R32 ;  /* 0x0000001fff097819 */ /* 0x000fe20000011420 */
[----:B------:R-:W-:Y:S01]  /*ebd0*/  IMAD.MOV.U32 R11, RZ, RZ, c[0x0][0x27c] ;  /* 0x00009f00ff0b7624 */ /* 0x000fe200078e00ff */
[----:B------:R-:W-:Y:S02]  /*ebe0*/  LEA.HI R14, R12, R65, RZ, 0x3 ;  /* 0x000000410c0e7211 */ /* 0x000fe400078f18ff */
[----:B------:R-:W-:Y:S02]  /*ebf0*/  LOP3.LUT R13, R13, 0x1c0, RZ, 0xc0, !PT ;  /* 0x000001c00d0d7812 */ /* 0x000fe400078ec0ff */
[--C-:B------:R-:W-:Y:S02]  /*ec00*/  SHF.R.S32.HI R8, RZ, 0x3, R14.reuse ;  /* 0x00000003ff087819 */ /* 0x100fe4000001140e */
[----:B------:R-:W-:-:S02]  /*ec10*/  LOP3.LUT R14, R13, 0x38, R14, 0xf8, !PT ;  /* 0x000000380d0e7812 */ /* 0x000fc400078ef80e */
[----:B------:R-:W-:Y:S02]  /*ec20*/  LEA.HI R11, R11, R8, RZ, 0x1d ;  /* 0x000000080b0b7211 */ /* 0x000fe400078fe8ff */
[----:B------:R-:W-:Y:S02]  /*ec30*/  SHF.R.U32.HI R8, RZ, 0x3, R13 ;  /* 0x00000003ff087819 */ /* 0x000fe4000001160d */
[----:B------:R-:W-:Y:S02]  /*ec40*/  SHF.R.S32.HI R10, RZ, 0x1f, R11 ;  /* 0x0000001fff0a7819 */ /* 0x000fe4000001140b */
[----:B------:R-:W-:Y:S02]  /*ec50*/  LEA.HI R12, R12, R65, RZ, 0x6 ;  /* 0x000000410c0c7211 */ /* 0x000fe400078f30ff */
[----:B------:R-:W-:Y:S02]  /*ec60*/  LEA.HI R9, R9, R32, RZ, 0x3 ;  /* 0x0000002009097211 */ /* 0x000fe400078f18ff */
[----:B------:R-:W-:Y:S01]  /*ec70*/  LOP3.LUT R15, R14, R8, RZ, 0x3c, !PT ;  /* 0x000000080e0f7212 */ /* 0x000fe200078e3cff */
[----:B------:R-:W-:Y:S01]  /*ec80*/  IMAD.SHL.U32 R14, R11, 0x8, RZ ;  /* 0x000000080b0e7824 */ /* 0x000fe200078e00ff */
[----:B------:R-:W-:Y:S01]  /*ec90*/  LEA.HI R10, R10, R11, RZ, 0x3 ;  /* 0x0000000b0a0a7211 */ /* 0x000fe200078f18ff */
[----:B------:R-:W-:Y:S01]  /*eca0*/  IMAD.SHL.U32 R12, R12, 0x80, RZ ;  /* 0x000000800c0c7824 */ /* 0x000fe200078e00ff */
[----:B------:R-:W-:Y:S01]  /*ecb0*/  SHF.R.U64 R16, R16, 0x10, R17 ;  /* 0x0000001010107819 */ /* 0x000fe20000001211 */
[----:B------:R-:W-:Y:S01]  /*ecc0*/  IMAD.SHL.U32 R9, R9, 0x40, RZ ;  /* 0x0000004009097824 */ /* 0x000fe200078e00ff */
[----:B------:R-:W-:Y:S01]  /*ecd0*/  LOP3.LUT R14, R13, 0x38, R14, 0xf8, !PT ;  /* 0x000000380d0e7812 */ /* 0x000fe200078ef80e */
[----:B------:R-:W-:Y:S01]  /*ece0*/  IMAD.SHL.U32 R10, R10, 0x400, RZ ;  /* 0x000004000a0a7824 */ /* 0x000fe200078e00ff */
[----:B------:R-:W-:-:S02]  /*ecf0*/  LOP3.LUT R12, R12, 0x7fffe000, RZ, 0xc0, !PT ;  /* 0x7fffe0000c0c7812 */ /* 0x000fc400078ec0ff */
[----:B------:R-:W-:Y:S02]  /*ed00*/  LOP3.LUT R9, R9, 0xfffffe00, RZ, 0xc0, !PT ;  /* 0xfffffe0009097812 */ /* 0x000fe400078ec0ff */
[----:B------:R-:W-:Y:S02]  /*ed10*/  LOP3.LUT R14, R14, R8, RZ, 0x3c, !PT ;  /* 0x000000080e0e7212 */ /* 0x000fe400078e3cff */
[----:B------:R-:W-:Y:S02]  /*ed20*/  LOP3.LUT R10, R10, 0x7fffe000, RZ, 0xc0, !PT ;  /* 0x7fffe0000a0a7812 */ /* 0x000fe400078ec0ff */
[--C-:B------:R-:W-:Y:S02]  /*ed30*/  IADD3 R12, R15, R12, R9.reuse ;  /* 0x0000000c0f0c7210 */ /* 0x100fe40007ffe009 */
[----:B------:R-:W-:Y:S02]  /*ed40*/  IADD3 R24, R14, R10, R9 ;  /* 0x0000000a0e187210 */ /* 0x000fe40007ffe009 */
[----:B------:R-:W-:Y:S01]  /*ed50*/  SHF.R.U64 R20, R20, 0x10, R21 ;  /* 0x0000001014147819 */ /* 0x000fe20000001215 */
[----:B------:R-:W-:Y:S01]  /*ed60*/  IMAD.SHL.U32 R25, R12, 0x2, RZ ;  /* 0x000000020c197824 */ /* 0x000fe200078e00ff */
[----:B------:R-:W-:Y:S01]  /*ed70*/  PRMT R16, R55, 0x5432, R16 ;  /* 0x0000543237107816 */ /* 0x000fe20000000010 */
[----:B------:R-:W-:Y:S01]  /*ed80*/  IMAD.SHL.U32 R24, R24, 0x2, RZ ;  /* 0x0000000218187824 */ /* 0x000fe200078e00ff */
[----:B------:R-:W-:-:S02]  /*ed90*/  PRMT R20, R67, 0x5432, R20 ;  /* 0x0000543243147816 */ /* 0x000fc40000000014 */
[----:B------:R-:W1:Y:S01]  /*eda0*/  LDS.128 R12, [R25+0x10080] ;  /* 0x01008000190c7984 */ /* 0x000e620000000c00 */
[----:B------:R-:W-:Y:S01]  /*edb0*/  SHF.R.U32.HI R17, RZ, 0x10, R17 ;  /* 0x00000010ff117819 */ /* 0x000fe20000011611 */
[----:B------:R-:W-:Y:S01]  /*edc0*/  IMAD.U32 R32, R16, 0x10000, RZ ;  /* 0x0001000010207824 */ /* 0x000fe200078e00ff */
[----:B------:R-:W-:Y:S01]  /*edd0*/  SHF.R.U32.HI R21, RZ, 0x10, R21 ;  /* 0x00000010ff157819 */ /* 0x000fe20000011615 */
[----:B------:R-:W2:Y:S01]  /*ede0*/  LDS.128 R8, [R24+0x10080] ;  /* 0x0100800018087984 */ /* 0x000ea20000000c00 */
[----:B------:R-:W-:Y:S01]  /*edf0*/  IMAD.U32 R33, R20, 0x10000, RZ ;  /* 0x0001000014217824 */ /* 0x000fe200078e00ff */
[----:B------:R-:W-:Y:S02]  /*ee00*/  LOP3.LUT R16, R16, 0xffff0000, RZ, 0xc0, !PT ;  /* 0xffff000010107812 */ /* 0x000fe400078ec0ff */
[----:B------:R-:W-:Y:S02]  /*ee10*/  PRMT R17, R55, 0x5410, R17 ;  /* 0x0000541037117816 */ /* 0x000fe40000000011 */
[----:B------:R-:W-:-:S02]  /*ee20*/  SHF.R.U64 R18, R18, 0x10, R19 ;  /* 0x0000001012127819 */ /* 0x000fc40000001213 */
[----:B------:R-:W-:Y:S02]  /*ee30*/  PRMT R21, R67, 0x5410, R21 ;  /* 0x0000541043157816 */ /* 0x000fe40000000015 */
[----:B------:R-:W-:Y:S02]  /*ee40*/  SHF.R.U64 R22, R22, 0x10, R23 ;  /* 0x0000001016167819 */ /* 0x000fe40000001217 */
[----:B------:R-:W-:Y:S02]  /*ee50*/  SHF.R.U32.HI R19, RZ, 0x10, R19 ;  /* 0x00000010ff137819 */ /* 0x000fe40000011613 */
[----:B------:R-:W-:Y:S02]  /*ee60*/  LOP3.LUT R37, R20, 0xffff0000, RZ, 0xc0, !PT ;  /* 0xffff000014257812 */ /* 0x000fe400078ec0ff */
[----:B------:R-:W-:Y:S02]  /*ee70*/  SHF.R.U32.HI R23, RZ, 0x10, R23 ;  /* 0x00000010ff177819 */ /* 0x000fe40000011617 */
[----:B------:R-:W-:-:S02]  /*ee80*/  PRMT R19, R66, 0x5410, R19 ;  /* 0x0000541042137816 */ /* 0x000fc40000000013 */
        /* <DEDUP_REMOVED lines=73> */
.L_x_631:
[----:B------:R-:W-:Y:S05]  /*f320*/  BSYNC B2 ;  /* 0x0000000000027941 */ /* 0x000fea0003800000 */
.L_x_597:
[----:B-1----:R-:W-:Y:S01]  /*f330*/  IMAD.SHL.U32 R9, R0, 0x40, RZ ;  /* 0x0000004000097824 */ /* 0x002fe200078e00ff */
[----:B------:R-:W-:-:S04]  /*f340*/  DEPBAR.LE SB0, 0x0 ;  /* 0x000080000000791a */ /* 0x000fc80000000000 */
[----:B------:R-:W-:Y:S01]  /*f350*/  IMAD.SHL.U32 R213, R40, 0x8, RZ ;  /* 0x0000000828d57824 */ /* 0x000fe200078e00ff */
[----:B------:R-:W-:Y:S01]  /*f360*/  LOP3.LUT R9, R9, 0x1c0, RZ, 0xc0, !PT ;  /* 0x000001c009097812 */ /* 0x000fe200078ec0ff */
[----:B------:R-:W-:Y:S01]  /*f370*/  IMAD R11, R64, c[0x0][0x208], RZ ;  /* 0x00008200400b7a24 */ /* 0x000fe200078e02ff */
[----:B------:R-:W-:Y:S01]  /*f380*/  SEL R8, RZ, 0x2, P6 ;  /* 0x00000002ff087807 */ /* 0x000fe20003000000 */
[----:B--2---:R-:W-:Y:S01]  /*f390*/  IMAD.WIDE.U32 R12, R53, c[0x0][0x208], RZ ;  /* 0x00008200350c7a25 */ /* 0x004fe200078e00ff */
[----:B------:R-:W-:Y:S02]  /*f3a0*/  LOP3.LUT R213, R9, 0x8, R213, 0xf8, !PT ;  /* 0x0000000809d57812 */ /* 0x000fe400078ef8d5 */
[----:B------:R-:W-:Y:S01]  /*f3b0*/  SHF.R.U32.HI R9, RZ, 0x3, R9 ;  /* 0x00000003ff097819 */ /* 0x000fe20000011609 */
[----:B------:R-:W-:Y:S01]  /*f3c0*/  IMAD R11, R53, c[0x0][0x20c], R11 ;  /* 0x00008300350b7a24 */ /* 0x000fe200078e020b */
[----:B------:R-:W-:Y:S01]  /*f3d0*/  SEL R10, RZ, 0x4, P5 ;  /* 0x00000004ff0a7807 */ /* 0x000fe20002800000 */
[----:B------:R-:W-:Y:S01]  /*f3e0*/  IMAD R214, R68, 0x400, R4 ;  /* 0x0000040044d67824 */ /* 0x000fe200078e0204 */
[----:B------:R-:W-:Y:S01]  /*f3f0*/  LOP3.LUT R213, R213, R9, RZ, 0x3c, !PT ;  /* 0x00000009d5d57212 */ /* 0x000fe200078e3cff */
[----:B------:R-:W-:Y:S01]  /*f400*/  IMAD.IADD R11, R13, 0x1, R11 ;  /* 0x000000010d0b7824 */ /* 0x000fe200078e020b */
[----:B------:R-:W-:Y:S01]  /*f410*/  LEA R9, P0, R12, R230, 0x5 ;  /* 0x000000e60c097211 */ /* 0x000fe200078028ff */
[----:B------:R-:W-:Y:S01]  /*f420*/  IMAD.SHL.U32 R214, R214, 0x2, RZ ;  /* 0x00000002d6d67824 */ /* 0x000fe200078e00ff */
[----:B------:R-:W-:Y:S01]  /*f430*/  BAR.SYNC.DEFER_BLOCKING 0x0 ;  /* 0x0000000000007b1d */ /* 0x000fe20000010000 */
[----:B------:R-:W-:Y:S01]  /*f440*/  IMAD R213, R42, 0x200, R213 ;  /* 0x000002002ad57824 */ /* 0x000fe200078e02d5 */
[----:B------:R-:W-:Y:S01]  /*f450*/  LEA.HI.X R11, R12, R221, R11, 0x5, P0 ;  /* 0x000000dd0c0b7211 */ /* 0x000fe200000f2c0b */
[----:B-----5:R-:W-:Y:S01]  /*f460*/  IMAD R55, R53, -0x20, R220 ;  /* 0xffffffe035377824 */ /* 0x020fe200078e02dc */
[----:B------:R-:W-:Y:S01]  /*f470*/  LOP3.LUT P0, RZ, R0, 0x2, RZ, 0xc0, !PT ;  /* 0x0000000200ff7812 */ /* 0x000fe2000780c0ff */
[----:B------:R-:W-:Y:S01]  /*f480*/  IMAD.SHL.U32 R213, R213, 0x2, RZ ;  /* 0x00000002d5d57824 */ /* 0x000fe200078e00ff */
[----:B------:R-:W-:Y:S01]  /*f490*/  IADD3 R10, R10, R8, R43 ;  /* 0x000000080a0a7210 */ /* 0x000fe20007ffe02b */
[--C-:B------:R-:W-:Y:S01]  /*f4a0*/  IMAD R210, R3, 0x2, R214.reuse ;  /* 0x0000000203d27824 */ /* 0x100fe200078e02d6 */
[----:B------:R-:W-:Y:S01]  /*f4b0*/  SEL R12, RZ, 0x8, P4 ;  /* 0x00000008ff0c7807 */ /* 0x000fe20002000000 */
[----:B------:R-:W-:Y:S01]  /*f4c0*/  IMAD.SHL.U32 R217, R41, 0x2, RZ ;  /* 0x0000000229d97824 */ /* 0x000fe200078e00ff */
[C---:B------:R-:W-:Y:S01]  /*f4d0*/  IADD3 R8, R213.reuse, 0xc080, RZ ;  /* 0x0000c080d5087810 */ /* 0x040fe20007ffe0ff */
[----:B------:R-:W-:Y:S01]  /*f4e0*/  IMAD R209, R2, 0x2, R214 ;  /* 0x0000000202d17824 */ /* 0x000fe200078e02d6 */
[----:B------:R-:W-:Y:S01]  /*f4f0*/  IADD3 R212, R213, 0xc0a0, RZ ;  /* 0x0000c0a0d5d47810 */ /* 0x000fe20007ffe0ff */
[----:B------:R-:W-:Y:S01]  /*f500*/  IMAD.IADD R10, R12, 0x1, R10 ;  /* 0x000000010c0a7824 */ /* 0x000fe200078e020a */
[----:B------:R-:W-:Y:S01]  /*f510*/  ISETP.LE.OR P2, PT, R55, R40, P3 ;  /* 0x000000283700720c */ /* 0x000fe20001f43670 */
[----:B------:R-:W-:Y:S01]  /*f520*/  IMAD R207, R2, 0x2, R210 ;  /* 0x0000000202cf7824 */ /* 0x000fe200078e02d2 */
[----:B------:R-:W-:Y:S01]  /*f530*/  IADD3 R228, R6, -0x2, RZ ;  /* 0xfffffffe06e47810 */ /* 0x000fe20007ffe0ff */
[----:B------:R-:W-:Y:S01]  /*f540*/  IMAD.SHL.U32 R211, R4, 0x2, RZ ;  /* 0x0000000204d37824 */ /* 0x000fe200078e00ff */
[----:B------:R-:W-:-:S02]  /*f550*/  @P0 IADD3 R212, R8, -0x20, RZ ;  /* 0xffffffe008d40810 */ /* 0x000fc40007ffe0ff */
[----:B------:R-:W-:Y:S01]  /*f560*/  LEA R8, P0, R9, c[0x0][0x1f8], 0x1 ;  /* 0x00007e0009087a11 */ /* 0x000fe200078008ff */
[--C-:B------:R-:W-:Y:S01]  /*f570*/  IMAD R206, R3, 0x2, R211.reuse ;  /* 0x0000000203ce7824 */ /* 0x100fe200078e02d3 */
[----:B------:R-:W-:Y:S01]  /*f580*/  IADD3 R203, R212, 0x800, RZ ;  /* 0x00000800d4cb7810 */ /* 0x000fe20007ffe0ff */
[C---:B------:R-:W-:Y:S01]  /*f590*/  IMAD R205, R2.reuse, 0x2, R211 ;  /* 0x0000000202cd7824 */ /* 0x040fe200078e02d3 */
[----:B------:R-:W-:Y:S01]  /*f5a0*/  LDSM.16.M88.4 R28, [R214+0x10080] ;  /* 0x01008000d61c783b */ /* 0x000fe20000000200 */
[----:B------:R-:W-:Y:S01]  /*f5b0*/  LEA.HI.X R9, R9, c[0x0][0x1fc], R11, 0x1, P0 ;  /* 0x00007f0009097a11 */ /* 0x000fe200000f0c0b */
[----:B------:R-:W-:Y:S01]  /*f5c0*/  IMAD R204, R2, 0x2, R206 ;  /* 0x0000000202cc7824 */ /* 0x000fe200078e02ce */
[----:B------:R-:W-:Y:S01]  /*f5d0*/  LOP3.LUT P0, RZ, R10, 0x2, RZ, 0xc0, !PT ;  /* 0x000000020aff7812 */ /* 0x000fe2000780c0ff */
[----:B------:R-:W1:Y:S03]  /*f5e0*/  LDSM.16.M88.4 R20, [R213+0xc080] ;  /* 0x00c08000d514783b */ /* 0x000e660000000200 */
[----:B------:R-:W-:Y:S01]  /*f5f0*/  ISETP.LE.OR P1, PT, R55, R40, !P0 ;  /* 0x000000283700720c */ /* 0x000fe20004723670 */
[----:B------:R-:W-:Y:S01]  /*f600*/  LDSM.16.M88.4 R16, [R210+0x10080] ;  /* 0x01008000d210783b */ /* 0x000fe20000000200 */
[----:B------:R-:W-:Y:S01]  /*f610*/  LOP3.LUT P0, RZ, R0, 0x4, RZ, 0xc0, !PT ;  /* 0x0000000400ff7812 */ /* 0x000fe2000780c0ff */
[----:B------:R-:W-:-:S02]  /*f620*/  IMAD.MOV.U32 R0, RZ, RZ, 0x40 ;  /* 0x00000040ff007424 */ /* 0x000fc400078e00ff */
[----:B------:R-:W2:Y:S03]  /*f630*/  LDSM.16.M88.4 R32, [R212] ;  /* 0x00000000d420783b */ /* 0x000ea60000000200 */
[----:B------:R-:W-:Y:S01]  /*f640*/  SEL R0, R0, 0xffffffc0, !P0 ;  /* 0xffffffc000007807 */ /* 0x000fe20004000000 */
[----:B------:R-:W3:Y:S01]  /*f650*/  LDSM.16.M88.4 R24, [R213+0xc880] ;  /* 0x00c88000d518783b */ /* 0x000ee20000000200 */
[----:B------:R-:W-:-:S03]  /*f660*/  LOP3.LUT P0, RZ, R10, 0x8, RZ, 0xc0, !PT ;  /* 0x000000080aff7812 */ /* 0x000fc6000780c0ff */
[----:B------:R-:W-:Y:S01]  /*f670*/  LDSM.16.M88.4 R36, [R212+0x800] ;  /* 0x00080000d424783b */ /* 0x000fe20000000200 */
[----:B------:R-:W-:Y:S01]  /*f680*/  ISETP.LE.OR P0, PT, R55, R40, !P0 ;  /* 0x000000283700720c */ /* 0x000fe20004703670 */
[----:B------:R-:W-:Y:S02]  /*f690*/  IMAD.IADD R208, R213, 0x1, R0 ;  /* 0x00000001d5d07824 */ /* 0x000fe400078e0200 */
[----:B------:R-:W-:Y:S01]  /*f6a0*/  @!PT LDS RZ, [RZ] ;  /* 0x00000000fffff984 */ /* 0x000fe20000000800 */
[----:B------:R-:W-:Y:S01]  /*f6b0*/  @!PT LDS RZ, [RZ] ;  /* 0x00000000fffff984 */ /* 0x000fe20000000800 */
[----:B------:R-:W-:Y:S01]  /*f6c0*/  @!PT LDS RZ, [RZ] ;  /* 0x00000000fffff984 */ /* 0x000fe20000000800 */
[----:B------:R4:W-:Y:S01]  /*f6d0*/  LDGSTS.E.BYPASS.LTC128B.128 [R217+0x8080], [R8.64], !P2 ;  /* 0x0808000008d97fae */ /* 0x0009e2000d101d48 */
[----:B------:R-:W-:Y:S01]  /*f6e0*/  IMAD.IADD R202, R0, 0x1, R212 ;  /* 0x0000000100ca7824 */ /* 0x000fe200078e02d4 */
[----:B------:R-:W-:Y:S02]  /*f6f0*/  ISETP.NE.AND P2, PT, R226, 0x1, PT ;  /* 0x00000001e200780c */ /* 0x000fe40003f45270 */
[----:B------:R4:W-:Y:S01]  /*f700*/  LDGSTS.E.BYPASS.LTC128B.128 [R217+0x9080], [R8.64+0x80], !P1 ;  /* 0x0908008008d97fae */ /* 0x0009e2000c901d48 */
[----:B------:R-:W-:-:S04]  /*f710*/  LOP3.LUT P1, RZ, R10, 0x4, RZ, 0xc0, !PT ;  /* 0x000000040aff7812 */ /* 0x000fc8000782c0ff */
[----:B------:R-:W-:Y:S01]  /*f720*/  ISETP.LE.OR P1, PT, R55, R40, !P1 ;  /* 0x000000283700720c */ /* 0x000fe20004f23670 */
[C---:B-1----:R-:W-:Y:S11]  /*f730*/  HMMA.16816.F32.BF16 R12, R28.reuse, R20, RZ ;  /* 0x000000141c0c723c */ /* 0x042ff600000418ff */
[----:B------:R-:W-:Y:S01]  /*f740*/  @!UPT UIADD3 URZ, URZ, URZ, URZ ;  /* 0x0000003f3f3ff290 */ /* 0x000fe2000fffe03f */
[----:B------:R4:W-:Y:S04]  /*f750*/  LDGSTS.E.BYPASS.LTC128B.128 [R217+0xa080], [R8.64+0x100], !P1 ;  /* 0x0a08010008d97fae */ /* 0x0009e8000c901d48 */
[----:B------:R4:W-:Y:S01]  /*f760*/  LDGSTS.E.BYPASS.LTC128B.128 [R217+0xb080], [R8.64+0x180], !P0 ;  /* 0x0b08018008d97fae */ /* 0x0009e2000c101d48 */
[----:B------:R-:W-:Y:S03]  /*f770*/  HMMA.16816.F32.BF16 R20, R28, R22, RZ ;  /* 0x000000161c14723c */ /* 0x000fe600000418ff */
[----:B------:R-:W-:Y:S04]  /*f780*/  LDSM.16.M88.4 R44, [R209+0x10080] ;  /* 0x01008000d12c783b */ /* 0x000fe80000000200 */
[----:B------:R-:W1:Y:S04]  /*f790*/  LDSM.16.M88.4 R48, [R208+0xc080] ;  /* 0x00c08000d030783b */ /* 0x000e680000000200 */
[----:B------:R-:W-:Y:S04]  /*f7a0*/  LDSM.16.M88.4 R60, [R202] ;  /* 0x00000000ca3c783b */ /* 0x000fe80000000200 */
[----:B------:R-:W-:Y:S01]  /*f7b0*/  LDSM.16.M88.4 R40, [R213+0xd080] ;  /* 0x00d08000d528783b */ /* 0x000fe20000000200 */
[C---:B--2---:R-:W-:Y:S03]  /*f7c0*/  HMMA.16816.F32.BF16 R12, R16.reuse, R32, R12 ;  /* 0x00000020100c723c */ /* 0x044fe6000004180c */
[----:B------:R-:W-:Y:S04]  /*f7d0*/  LDSM.16.M88.4 R56, [R208+0xc880] ;  /* 0x00c88000d038783b */ /* 0x000fe80000000200 */
[----:B------:R-:W-:Y:S01]  /*f7e0*/  LDSM.16.M88.4 R64, [R212+0x3000] ;  /* 0x00300000d440783b */ /* 0x000fe20000000200 */
[----:B------:R-:W-:Y:S03]  /*f7f0*/  HMMA.16816.F32.BF16 R20, R16, R34, R20 ;  /* 0x000000221014723c */ /* 0x000fe60000041814 */
[----:B----4-:R-:W2:Y:S04]  /*f800*/  LDSM.16.M88.4 R8, [R207+0x10080] ;  /* 0x01008000cf08783b */ /* 0x010ea80000000200 */
[----:B------:R-:W0:Y:S01]  /*f810*/  LDGDEPBAR ;  /* 0x00000000000079af */ /* 0x000e220000000000 */
[C---:B---3--:R-:W-:Y:S08]  /*f820*/  HMMA.16816.F32.BF16 R32, R28.reuse, R24, RZ ;  /* 0x000000181c20723c */ /* 0x048ff000000418ff */
[----:B------:R-:W-:Y:S01]  /*f830*/  HMMA.16816.F32.BF16 R28, R28, R26, RZ ;  /* 0x0000001a1c1c723c */ /* 0x000fe200000418ff */
[----:B------:R-:W3:Y:S07]  /*f840*/  LDSM.16.M88.4 R24, [R214+0x14080] ;  /* 0x01408000d618783b */ /* 0x000eee0000000200 */
[C---:B-1----:R-:W-:Y:S08]  /*f850*/  HMMA.16816.F32.BF16 R12, R44.reuse, R48, R12 ;  /* 0x000000302c0c723c */ /* 0x042ff0000004180c */
[----:B------:R-:W-:Y:S01]  /*f860*/  HMMA.16816.F32.BF16 R20, R44, R50, R20 ;  /* 0x000000322c14723c */ /* 0x000fe20000041814 */
[----:B------:R-:W-:Y:S07]  /*f870*/  LDSM.16.M88.4 R48, [R202+0x800] ;  /* 0x00080000ca30783b */ /* 0x000fee0000000200 */
[----:B------:R-:W-:Y:S08]  /*f880*/  HMMA.16816.F32.BF16 R32, R16, R36, R32 ;  /* 0x000000241020723c */ /* 0x000ff00000041820 */
[----:B--2---:R-:W-:Y:S08]  /*f890*/  HMMA.16816.F32.BF16 R12, R8, R60, R12 ;  /* 0x0000003c080c723c */ /* 0x004ff0000004180c */
[----:B------:R-:W-:Y:S01]  /*f8a0*/  HMMA.16816.F32.BF16 R16, R16, R38, R28 ;  /* 0x000000261010723c */ /* 0x000fe2000004181c */
[----:B------:R-:W-:Y:S04]  /*f8b0*/  LDSM.16.M88.4 R36, [R210+0x14080] ;  /* 0x01408000d224783b */ /* 0x000fe80000000200 */
[----:B------:R-:W1:Y:S03]  /*f8c0*/  LDSM.16.M88.4 R28, [R212+0x1000] ;  /* 0x00100000d41c783b */ /* 0x000e660000000200 */
[----:B------:R-:W-:Y:S01]  /*f8d0*/  HMMA.16816.F32.BF16 R20, R8, R62, R20 ;  /* 0x0000003e0814723c */ /* 0x000fe20000041814 */
[----:B------:R-:W-:Y:S07]  /*f8e0*/  LDSM.16.M88.4 R60, [R213+0xd880] ;  /* 0x00d88000d53c783b */ /* 0x000fee0000000200 */
[----:B---3--:R-:W-:Y:S08]  /*f8f0*/  HMMA.16816.F32.BF16 R12, R24, R40, R12 ;  /* 0x00000028180c723c */ /* 0x008ff0000004180c */
[C---:B------:R-:W-:Y:S08]  /*f900*/  HMMA.16816.F32.BF16 R32, R44.reuse, R56, R32 ;  /* 0x000000382c20723c */ /* 0x040ff00000041820 */
[----:B------:R-:W-:Y:S01]  /*f910*/  HMMA.16816.F32.BF16 R44, R44, R58, R16 ;  /* 0x0000003a2c2c723c */ /* 0x000fe20000041810 */
[----:B------:R-:W-:Y:S04]  /*f920*/  LDSM.16.M88.4 R16, [R209+0x14080] ;  /* 0x01408000d110783b */ /* 0x000fe80000000200 */
[----:B------:R-:W2:Y:S03]  /*f930*/  LDSM.16.M88.4 R56, [R208+0xd080] ;  /* 0x00d08000d038783b */ /* 0x000ea60000000200 */
[----:B------:R-:W-:Y:S01]  /*f940*/  HMMA.16816.F32.BF16 R20, R24, R42, R20 ;  /* 0x0000002a1814723c */ /* 0x000fe20000041814 */
[----:B------:R-:W-:Y:S07]  /*f950*/  LDSM.16.M88.4 R40, [R212+0x1800] ;  /* 0x00180000d428783b */ /* 0x000fee0000000200 */
[----:B-1----:R-:W-:Y:S08]  /*f960*/  HMMA.16816.F32.BF16 R12, R36, R28, R12 ;  /* 0x0000001c240c723c */ /* 0x002ff0000004180c */
[C---:B------:R-:W-:Y:S08]  /*f970*/  HMMA.16816.F32.BF16 R32, R8.reuse, R48, R32 ;  /* 0x000000300820723c */ /* 0x040ff00000041820 */
[----:B------:R-:W-:Y:S01]  /*f980*/  HMMA.16816.F32.BF16 R44, R8, R50, R44 ;  /* 0x00000032082c723c */ /* 0x000fe2000004182c */
[----:B------:R-:W-:Y:S04]  /*f990*/  LDSM.16.M88.4 R8, [R207+0x14080] ;  /* 0x01408000cf08783b */ /* 0x000fe80000000200 */
[----:B------:R-:W1:Y:S03]  /*f9a0*/  LDSM.16.M88.4 R48, [R202+0x1000] ;  /* 0x00100000ca30783b */ /* 0x000e660000000200 */
[----:B------:R-:W-:Y:S01]  /*f9b0*/  HMMA.16816.F32.BF16 R20, R36, R30, R20 ;  /* 0x0000001e2414723c */ /* 0x000fe20000041814 */
[----:B------:R-:W-:Y:S07]  /*f9c0*/  LDSM.16.M88.4 R28, [R208+0xd880] ;  /* 0x00d88000d01c783b */ /* 0x000fee0000000200 */
[----:B--2---:R-:W-:Y:S08]  /*f9d0*/  HMMA.16816.F32.BF16 R12, R16, R56, R12 ;  /* 0x00000038100c723c */ /* 0x004ff0000004180c */
        /* <DEDUP_REMOVED lines=37> */
[----:B------:R-:W1:Y:S04]  /*fc30*/  LDSM.16.M88.4 R40, [R210+0x1c080] ;  /* 0x01c08000d228783b */ /* 0x000e680000000200 */
[----:B------:R-:W-:Y:S03]  /*fc40*/  LDSM.16.M88.4 R60, [R213+0xf880] ;  /* 0x00f88000d53c783b */ /* 0x000fe60000000200 */
[----:B------:R-:W-:Y:S01]  /*fc50*/  HMMA.16816.F32.BF16 R20, R8, R58, R20 ;  /* 0x0000003a0814723c */ /* 0x000fe20000041814 */
[----:B------:R-:W-:Y:S07]  /*fc60*/  LDSM.16.M88.4 R56, [R208+0xf080] ;  /* 0x00f08000d038783b */ /* 0x000fee0000000200 */
[----:B--2---:R-:W-:Y:S08]  /*fc70*/  HMMA.16816.F32.BF16 R12, R48, R24, R12 ;  /* 0x00000018300c723c */ /* 0x004ff0000004180c */
[C---:B------:R-:W-:Y:S08]  /*fc80*/  HMMA.16816.F32.BF16 R32, R28.reuse, R36, R32 ;  /* 0x000000241c20723c */ /* 0x040ff00000041820 */
[----:B------:R-:W-:Y:S01]  /*fc90*/  HMMA.16816.F32.BF16 R44, R28, R38, R44 ;  /* 0x000000261c2c723c */ /* 0x000fe2000004182c */
[----:B------:R-:W2:Y:S04]  /*fca0*/  LDSM.16.M88.4 R28, [R209+0x1c080] ;  /* 0x01c08000d11c783b */ /* 0x000ea80000000200 */
[----:B------:R-:W-:Y:S03]  /*fcb0*/  LDSM.16.M88.4 R36, [R212+0x3800] ;  /* 0x00380000d424783b */ /* 0x000fe60000000200 */
[----:B------:R-:W-:Y:S01]  /*fcc0*/  HMMA.16816.F32.BF16 R20, R48, R26, R20 ;  /* 0x0000001a3014723c */ /* 0x000fe20000041814 */
[----:B------:R-:W-:Y:S07]  /*fcd0*/  LDSM.16.M88.4 R24, [R208+0xf880] ;  /* 0x00f88000d018783b */ /* 0x000fee0000000200 */
[----:B-1----:R-:W-:Y:S08]  /*fce0*/  HMMA.16816.F32.BF16 R12, R40, R64, R12 ;  /* 0x00000040280c723c */ /* 0x002ff0000004180c */
[C---:B------:R-:W-:Y:S08]  /*fcf0*/  HMMA.16816.F32.BF16 R32, R8.reuse, R16, R32 ;  /* 0x000000100820723c */ /* 0x040ff00000041820 */
[----:B------:R-:W-:Y:S01]  /*fd00*/  HMMA.16816.F32.BF16 R44, R8, R18, R44 ;  /* 0x00000012082c723c */ /* 0x000fe2000004182c */
[----:B------:R-:W-:Y:S04]  /*fd10*/  LDSM.16.M88.4 R8, [R207+0x1c080] ;  /* 0x01c08000cf08783b */ /* 0x000fe80000000200 */
[----:B------:R-:W1:Y:S03]  /*fd20*/  LDSM.16.M88.4 R16, [R202+0x3000] ;  /* 0x00300000ca10783b */ /* 0x000e660000000200 */
[----:B------:R-:W-:Y:S08]  /*fd30*/  HMMA.16816.F32.BF16 R20, R40, R66, R20 ;  /* 0x000000422814723c */ /* 0x000ff00000041814 */
[----:B--2---:R-:W-:Y:S08]  /*fd40*/  HMMA.16816.F32.BF16 R12, R28, R56, R12 ;  /* 0x000000381c0c723c */ /* 0x004ff0000004180c */
[C---:B------:R-:W-:Y:S08]  /*fd50*/  HMMA.16816.F32.BF16 R32, R48.reuse, R60, R32 ;  /* 0x0000003c3020723c */ /* 0x040ff00000041820 */
[----:B------:R-:W-:Y:S08]  /*fd60*/  HMMA.16816.F32.BF16 R44, R48, R62, R44 ;  /* 0x0000003e302c723c */ /* 0x000ff0000004182c */
[----:B------:R-:W-:Y:S08]  /*fd70*/  HMMA.16816.F32.BF16 R20, R28, R58, R20 ;  /* 0x0000003a1c14723c */ /* 0x000ff00000041814 */
[----:B-1----:R-:W-:Y:S07]  /*fd80*/  HMMA.16816.F32.BF16 R12, R8, R16, R12 ;  /* 0x00000010080c723c */ /* 0x002fee000004180c */
[----:B------:R-:W-:Y:S01]  /*fd90*/  LOP3.LUT R16, R69, 0xffffffe0, RZ, 0xc0, !PT ;  /* 0xffffffe045107812 */ /* 0x000fe200078ec0ff */
[----:B------:R-:W-:Y:S04]  /*fda0*/  HMMA.16816.F32.BF16 R32, R40, R36, R32 ;  /* 0x000000242820723c */ /* 0x000fe80000041820 */
[----:B------:R-:W-:-:S04]  /*fdb0*/  IMAD.IADD R16, R54, 0x1, -R16 ;  /* 0x0000000136107824 */ /* 0x000fc800078e0a10 */
[----:B------:R-:W-:Y:S01]  /*fdc0*/  HMMA.16816.F32.BF16 R44, R40, R38, R44 ;  /* 0x00000026282c723c */ /* 0x000fe2000004182c */
[----:B------:R-:W1:Y:S01]  /*fdd0*/  LDSM.16.M88.4 R36, [R202+0x3800] ;  /* 0x00380000ca24783b */ /* 0x000e620000000200 */
[----:B------:R-:W-:Y:S01]  /*fde0*/  SHF.R.S32.HI R17, RZ, 0x1f, R16 ;  /* 0x0000001fff117819 */ /* 0x000fe20000011410 */
[----:B------:R-:W-:-:S04]  /*fdf0*/  DEPBAR.LE SB0, 0x0 ;  /* 0x000080000000791a */ /* 0x000fc80000000000 */
[----:B------:R-:W-:Y:S01]  /*fe00*/  LEA.HI R17, R17, R16, RZ, 0x2 ;  /* 0x0000001011117211 */ /* 0x000fe200078f10ff */
[----:B------:R-:W-:Y:S01]  /*fe10*/  FMUL.FTZ R0, R12, c[0x0][0x320] ;  /* 0x0000c8000c007a20 */ /* 0x000fe20000410000 */
[----:B------:R-:W-:Y:S01]  /*fe20*/  HMMA.16816.F32.BF16 R20, R8, R18, R20 ;  /* 0x000000120814723c */ /* 0x000fe20000041814 */
[----:B------:R-:W-:Y:S01]  /*fe30*/  SHF.R.S32.HI R12, RZ, 0x1f, R68 ;  /* 0x0000001fff0c7819 */ /* 0x000fe20000011444 */
[----:B------:R-:W-:Y:S02]  /*fe40*/  FMUL.FTZ R15, R15, c[0x0][0x320] ;  /* 0x0000c8000f0f7a20 */ /* 0x000fe40000410000 */
[----:B------:R-:W-:Y:S01]  /*fe50*/  FMUL.FTZ R13, R13, c[0x0][0x320] ;  /* 0x0000c8000d0d7a20 */ /* 0x000fe20000410000 */
[----:B------:R-:W-:Y:S01]  /*fe60*/  LEA.HI R12, R12, R68, RZ, 0x3 ;  /* 0x000000440c0c7211 */ /* 0x000fe200078f18ff */
[----:B------:R-:W-:Y:S01]  /*fe70*/  MUFU.TANH R0, R0 ;  /* 0x0000000000007308 */ /* 0x000fe20000002400 */
[----:B------:R-:W-:Y:S01]  /*fe80*/  LEA.HI R18, R52, R54, RZ, 0x2 ;  /* 0x0000003634127211 */ /* 0x000fe200078f10ff */
[----:B------:R-:W-:Y:S01]  /*fe90*/  HMMA.16816.F32.BF16 R32, R28, R24, R32 ;  /* 0x000000181c20723c */ /* 0x000fe20000041820 */
[----:B------:R-:W-:-:S02]  /*fea0*/  LOP3.LUT R12, R12, 0xffffff8, RZ, 0xc0, !PT ;  /* 0x0ffffff80c0c7812 */ /* 0x000fc400078ec0ff */
[----:B------:R-:W-:-:S03]  /*feb0*/  LOP3.LUT R18, R18, 0xfffffffc, RZ, 0xc0, !PT ;  /* 0xfffffffc12127812 */ /* 0x000fc600078ec0ff */
[----:B------:R-:W-:Y:S01]  /*fec0*/  IMAD.IADD R229, R68, 0x1, -R12 ;  /* 0x0000000144e57824 */ /* 0x000fe200078e0a0c */
[----:B------:R-:W2:Y:S01]  /*fed0*/  MUFU.TANH R13, R13 ;  /* 0x0000000d000d7308 */ /* 0x000ea20000002400 */
[----:B------:R-:W-:Y:S01]  /*fee0*/  IMAD.IADD R54, R54, 0x1, -R18 ;  /* 0x0000000136367824 */ /* 0x000fe200078e0a12 */
[C---:B------:R-:W-:Y:S01]  /*fef0*/  LEA.HI.SX32 R18, R17.reuse, R149, 0x1e ;  /* 0x0000009511127211 */ /* 0x040fe200078ff2ff */
[----:B------:R-:W-:Y:S01]  /*ff00*/  FMUL.FTZ R12, R14, c[0x0][0x320] ;  /* 0x0000c8000e0c7a20 */ /* 0x000fe20000410000 */
[----:B------:R-:W-:Y:S01]  /*ff10*/  HMMA.16816.F32.BF16 R44, R28, R26, R44 ;  /* 0x0000001a1c2c723c */ /* 0x000fe2000004182c */
[----:B------:R-:W-:Y:S02]  /*ff20*/  LOP3.LUT R17, R17, 0x7ffffffc, RZ, 0xc0, !PT ;  /* 0x7ffffffc11117812 */ /* 0x000fe400078ec0ff */
[----:B------:R-:W-:Y:S01]  /*ff30*/  LEA.HI R14, R54, R54, RZ, 0x1 ;  /* 0x00000036360e7211 */ /* 0x000fe200078f08ff */
[----:B------:R-:W-:Y:S01]  /*ff40*/  IMAD R229, R229, 0x10, R18 ;  /* 0x00000010e5e57824 */ /* 0x000fe200078e0212 */
[----:B------:R-:W-:Y:S01]  /*ff50*/  MUFU.TANH R12, R12 ;  /* 0x0000000c000c7308 */ /* 0x000fe20000002400 */
[----:B------:R-:W-:Y:S01]  /*ff60*/  IMAD.IADD R17, R16, 0x1, -R17 ;  /* 0x0000000110117824 */ /* 0x000fe200078e0a11 */
[----:B------:R-:W-:Y:S01]  /*ff70*/  LOP3.LUT R14, R14, 0x1ffffffe, RZ, 0xc0, !PT ;  /* 0x1ffffffe0e0e7812 */ /* 0x000fe200078ec0ff */
[----:B------:R-:W-:-:S02]  /*ff80*/  FMUL.FTZ R21, R21, c[0x0][0x320] ;  /* 0x0000c80015157a20 */ /* 0x000fc40000410000 */
[----:B------:R-:W-:Y:S02]  /*ff90*/  IMAD.SHL.U32 R232, R17, 0x2, RZ ;  /* 0x0000000211e87824 */ /* 0x000fe400078e00ff */
[----:B------:R-:W-:Y:S01]  /*ffa0*/  IMAD.IADD R54, R54, 0x1, -R14 ;  /* 0x0000000136367824 */ /* 0x000fe200078e0a0e */
[----:B-1----:R-:W-:Y:S01]  /*ffb0*/  HMMA.16816.F32.BF16 R32, R8, R36, R32 ;  /* 0x000000240820723c */ /* 0x002fe20000041820 */
[----:B------:R1:W-:Y:S01]  /*ffc0*/  MUFU.TANH R14, R15 ;  /* 0x0000000f000e7308 */ /* 0x0003e20000002400 */
[----:B------:R-:W-:Y:S02]  /*ffd0*/  IMAD.IADD R55, R55, 0x1, -R232 ;  /* 0x0000000137377824 */ /* 0x000fe400078e0ae8 */
[----:B------:R-:W-:Y:S02]  /*ffe0*/  IMAD R229, R54, 0x8, R229 ;  /* 0x0000000836e57824 */ /* 0x000fe400078e02e5 */
[----:B------:R-:W-:Y:S02]  /*fff0*/  FMUL.FTZ R23, R23, c[0x0][0x320] ;  /* 0x0000c80017177a20 */ /* 0x000fe40000410000 */
[----:B------:R-:W-:-:S03]  /*10000*/  @P2 IMAD.HI.U32 R18, R229, c[0x0][0x2c8], RZ ;  /* 0x0000b200e5122a27 */ /* 0x000fc600078e00ff */
[----:B------:R-:W-:Y:S01]  /*10010*/  HMMA.16816.F32.BF16 R44, R8, R38, R44 ;  /* 0x00000026082c723c */ /* 0x000fe2000004182c */
[----:B------:R-:W-:Y:S01]  /*10020*/  IMAD.MOV.U32 R19, RZ, RZ, R229 ;  /* 0x000000ffff137224 */ /* 0x000fe200078e00e5 */
[----:B------:R-:W-:Y:S01]  /*10030*/  @P2 SHF.R.U32.HI R19, RZ, c[0x0][0x2cc], R18 ;  /* 0x0000b300ff132a19 */ /* 0x000fe20000011612 */
[----:B------:R-:W-:Y:S01]  /*10040*/  FMUL.FTZ R22, R22, c[0x0][0x320] ;  /* 0x0000c80016167a20 */ /* 0x000fe20000410000 */
[----:B------:R2:W3:Y:S01]  /*10050*/  MUFU.TANH R18, R21 ;  /* 0x0000001500127308 */ /* 0x0004e20000002400 */
[----:B-1----:R-:W-:Y:S02]  /*10060*/  FMUL.FTZ R15, R20, c[0x0][0x320] ;  /* 0x0000c800140f7a20 */ /* 0x002fe40000410000 */
[----:B------:R-:W-:Y:S01]  /*10070*/  SHFL.IDX PT, R9, R19, 0x1, 0x1c1f ;  /* 0x003c1f0013097f89 */ /* 0x000fe200000e0000 */
[----:B------:R-:W-:-:S03]  /*10080*/  IMAD.MOV.U32 R8, RZ, RZ, -0x20 ;  /* 0xffffffe0ff087424 */ /* 0x000fc600078e00ff */
[----:B------:R1:W4:Y:S01]  /*10090*/  SHFL.IDX PT, R20, R19, RZ, 0x1c1f ;  /* 0x001c1fff13147589 */ /* 0x00032200000e0000 */
[----:B------:R-:W-:Y:S01]  /*100a0*/  IMAD R53, R53, R8, 0x1 ;  /* 0x0000000135357424 */ /* 0x000fe200078e0208 */
[----:B------:R-:W1:Y:S01]  /*100b0*/  MUFU.TANH R15, R15 ;  /* 0x0000000f000f7308 */ /* 0x000e620000002400 */
[----:B------:R-:W-:Y:S02]  /*100c0*/  FMUL.FTZ R17, R32, c[0x0][0x320] ;  /* 0x0000c80020117a20 */ /* 0x000fe40000410000 */
[----:B------:R-:W-:Y:S01]  /*100d0*/  FMUL.FTZ R16, R33, c[0x0][0x320] ;  /* 0x0000c80021107a20 */ /* 0x000fe20000410000 */
[----:B------:R-:W-:-:S04]  /*100e0*/  IADD3 R10, -R232, R53, R220 ;  /* 0x00000035e80a7210 */ /* 0x000fc80007ffe1dc */
[----:B------:R-:W2:Y:S01]  /*100f0*/  MUFU.TANH R17, R17 ;  /* 0x0000001100117308 */ /* 0x000ea20000002400 */
[----:B------:R-:W-:Y:S02]  /*10100*/  IMAD.IADD R10, R10, 0x1, -R227 ;  /* 0x000000010a0a7824 */ /* 0x000fe400078e0ae3 */
[----:B------:R-:W-:Y:S02]  /*10110*/  FMUL.FTZ R45, R45, c[0x0][0x320] ;  /* 0x0000c8002d2d7a20 */ /* 0x000fe40000410000 */
[----:B------:R-:W-:Y:S02]  /*10120*/  FMUL.FTZ R26, R46, c[0x0][0x320] ;  /* 0x0000c8002e1a7a20 */ /* 0x000fe40000410000 */
[----:B------:R-:W-:Y:S01]  /*10130*/  FMUL.FTZ R47, R47, c[0x0][0x320] ;  /* 0x0000c8002f2f7a20 */ /* 0x000fe20000410000 */
[----:B------:R-:W2:Y:S01]  /*10140*/  MUFU.TANH R16, R16 ;  /* 0x0000001000107308 */ /* 0x000ea20000002400 */
[----:B-1----:R-:W-:Y:S02]  /*10150*/  FMUL.FTZ R19, R44, c[0x0][0x320] ;  /* 0x0000c8002c137a20 */ /* 0x002fe40000410000 */
[----:B----4-:R-:W-:-:S05]  /*10160*/  IMAD.IADD R11, R10, 0x1, R20 ;  /* 0x000000010a0b7824 */ /* 0x010fca00078e0214 */
[----:B------:R1:W-:Y:S01]  /*10170*/  MUFU.TANH R8, R23 ;  /* 0x0000001700087308 */ /* 0x0003e20000002400 */
[----:B------:R-:W-:Y:S01]  /*10180*/  IMAD.IADD R10, R10, 0x1, R9 ;  /* 0x000000010a0a7824 */ /* 0x000fe200078e0209 */
[----:B------:R-:W-:-:S04]  /*10190*/  IMNMX R11, R55, R11, PT ;  /* 0x0000000b370b7217 */ /* 0x000fc80003800200 */
[----:B------:R-:W-:Y:S01]  /*101a0*/  IMNMX R10, R55, R10, PT ;  /* 0x0000000a370a7217 */ /* 0x000fe20003800200 */
[----:B------:R-:W-:Y:S01]  /*101b0*/  BAR.SYNC.DEFER_BLOCKING 0x0 ;  /* 0x0000000000007b1d */ /* 0x000fe20000010000 */
[C---:B------:R-:W-:Y:S02]  /*101c0*/  ISETP.GT.AND P1, PT, R11.reuse, 0x1, PT ;  /* 0x000000010b00780c */ /* 0x040fe40003f24270 */
[----:B------:R-:W-:Y:S02]  /*101d0*/  ISETP.GT.AND P0, PT, R11, RZ, PT ;  /* 0x000000ff0b00720c */ /* 0x000fe40003f04270 */
[----:B--2---:R-:W-:Y:S01]  /*101e0*/  FSEL R21, R13, -INF , P1 ;  /* 0xff8000000d157808 */ /* 0x004fe20000800000 */
[----:B------:R-:W2:Y:S01]  /*101f0*/  MUFU.TANH R19, R19 ;  /* 0x0000001300137308 */ /* 0x000ea20000002400 */
[----:B------:R-:W-:Y:S02]  /*10200*/  ISETP.GT.AND P1, PT, R11, 0x9, PT ;  /* 0x000000090b00780c */ /* 0x000fe40003f24270 */
[----:B-1----:R-:W-:Y:S01]  /*10210*/  FSEL R23, R0, -INF , P0 ;  /* 0xff80000000177808 */ /* 0x002fe20000000000 */
[----:B------:R-:W-:Y:S01]  /*10220*/  FMUL.FTZ R0, R35, c[0x0][0x320] ;  /* 0x0000c80023007a20 */ /* 0x000fe20000410000 */
[----:B------:R-:W-:-:S02]  /*10230*/  ISETP.GT.AND P0, PT, R11, 0x8, PT ;  /* 0x000000080b00780c */ /* 0x000fc40003f04270 */
[----:B---3--:R-:W-:Y:S01]  /*10240*/  FSEL R9, R18, -INF , P1 ;  /* 0xff80000012097808 */ /* 0x008fe20000800000 */
[----:B------:R-:W1:Y:S01]  /*10250*/  MUFU.TANH R13, R45 ;  /* 0x0000002d000d7308 */ /* 0x000e620000002400 */
[----:B------:R-:W-:Y:S02]  /*10260*/  FSEL R20, R15, -INF , P0 ;  /* 0xff8000000f147808 */ /* 0x000fe40000000000 */
[----:B------:R-:W-:Y:S02]  /*10270*/  FMNMX.FTZ R18, R23, R21, !PT ;  /* 0x0000001517127209 */ /* 0x000fe40007810000 */
[C---:B------:R-:W-:Y:S02]  /*10280*/  ISETP.GT.AND P0, PT, R11.reuse, 0x10, PT ;  /* 0x000000100b00780c */ /* 0x040fe40003f04270 */
[----:B------:R-:W-:Y:S01]  /*10290*/  FMNMX.FTZ R18, R20, R18, !PT ;  /* 0x0000001214127209 */ /* 0x000fe20007810000 */
[----:B------:R-:W3:Y:S01]  /*102a0*/  MUFU.TANH R22, R22 ;  /* 0x0000001600167308 */ /* 0x000ee20000002400 */
[----:B------:R-:W-:-:S02]  /*102b0*/  ISETP.GT.AND P1, PT, R11, 0x11, PT ;  /* 0x000000110b00780c */ /* 0x000fc40003f24270 */
[----:B------:R-:W-:Y:S02]  /*102c0*/  FSEL R17, R17, -INF , P0 ;  /* 0xff80000011117808 */ /* 0x000fe40000000000 */
[----:B------:R-:W-:Y:S02]  /*102d0*/  FMNMX.FTZ R18, R9, R18, !PT ;  /* 0x0000001209127209 */ /* 0x000fe40007810000 */
[----:B------:R-:W-:Y:S01]  /*102e0*/  FSEL R16, R16, -INF , P1 ;  /* 0xff80000010107808 */ /* 0x000fe20000800000 */
[----:B------:R-:W-:Y:S01]  /*102f0*/  MUFU.TANH R0, R0 ;  /* 0x0000000000007308 */ /* 0x000fe20000002400 */
[C---:B------:R-:W-:Y:S02]  /*10300*/  ISETP.GT.AND P0, PT, R11.reuse, 0x18, PT ;  /* 0x000000180b00780c */ /* 0x040fe40003f04270 */
[----:B------:R-:W-:Y:S01]  /*10310*/  ISETP.GT.AND P1, PT, R11, 0x19, PT ;  /* 0x000000190b00780c */ /* 0x000fe20003f24270 */
[----:B------:R-:W-:Y:S01]  /*10320*/  FMUL.FTZ R11, R34, c[0x0][0x320] ;  /* 0x0000c800220b7a20 */ /* 0x000fe20000410000 */
[----:B------:R-:W-:-:S02]  /*10330*/  FMNMX.FTZ R18, R17, R18, !PT ;  /* 0x0000001211127209 */ /* 0x000fc40007810000 */
[----:B--2---:R-:W-:Y:S01]  /*10340*/  FSEL R15, R19, -INF , P0 ;  /* 0xff800000130f7808 */ /* 0x004fe20000000000 */
[----:B------:R-:W-:Y:S01]  /*10350*/  MUFU.TANH R26, R26 ;  /* 0x0000001a001a7308 */ /* 0x000fe20000002400 */
[----:B------:R-:W-:Y:S02]  /*10360*/  ISETP.GT.AND P0, PT, R10, RZ, PT ;  /* 0x000000ff0a00720c */ /* 0x000fe40003f04270 */
[----:B-1----:R-:W-:Y:S02]  /*10370*/  FSEL R13, R13, -INF , P1 ;  /* 0xff8000000d0d7808 */ /* 0x002fe40000800000 */
[----:B------:R-:W-:Y:S02]  /*10380*/  FMNMX.FTZ R18, R16, R18, !PT ;  /* 0x0000001210127209 */ /* 0x000fe40007810000 */
[----:B------:R-:W-:Y:S01]  /*10390*/  ISETP.GT.AND P1, PT, R10, 0x1, PT ;  /* 0x000000010a00780c */ /* 0x000fe20003f24270 */
[----:B------:R-:W1:Y:S01]  /*103a0*/  MUFU.TANH R11, R11 ;  /* 0x0000000b000b7308 */ /* 0x000e620000002400 */
[----:B------:R-:W-:-:S02]  /*103b0*/  FSEL R25, R12, -INF , P0 ;  /* 0xff8000000c197808 */ /* 0x000fc40000000000 */
[----:B------:R-:W-:Y:S02]  /*103c0*/  FMNMX.FTZ R12, R15, R18, !PT ;  /* 0x000000120f0c7209 */ /* 0x000fe40007810000 */
[----:B------:R-:W-:Y:S02]  /*103d0*/  ISETP.GT.AND P0, PT, R10, 0x8, PT ;  /* 0x000000080a00780c */ /* 0x000fe40003f04270 */
[----:B------:R-:W-:Y:S01]  /*103e0*/  FSEL R24, R14, -INF , P1 ;  /* 0xff8000000e187808 */ /* 0x000fe20000800000 */
[----:B------:R-:W2:Y:S01]  /*103f0*/  MUFU.TANH R47, R47 ;  /* 0x0000002f002f7308 */ /* 0x000ea20000002400 */
[----:B------:R-:W-:Y:S02]  /*10400*/  ISETP.GT.AND P1, PT, R10, 0x9, PT ;  /* 0x000000090a00780c */ /* 0x000fe40003f24270 */
[----:B------:R-:W-:Y:S02]  /*10410*/  FMNMX.FTZ R14, R13, R12, !PT ;  /* 0x0000000c0d0e7209 */ /* 0x000fe40007810000 */
[----:B---3--:R-:W-:-:S02]  /*10420*/  FSEL R19, R22, -INF , P0 ;  /* 0xff80000016137808 */ /* 0x008fc40000000000 */
[----:B------:R-:W-:Y:S01]  /*10430*/  FMNMX.FTZ R12, R25, R24, !PT ;  /* 0x00000018190c7209 */ /* 0x000fe20007810000 */
[----:B------:R-:W3:Y:S01]  /*10440*/  SHFL.BFLY PT, R22, R14, 0x2, 0x1f ;  /* 0x0c401f000e167f89 */ /* 0x000ee200000e0000 */
[----:B------:R-:W-:Y:S02]  /*10450*/  FSEL R18, R8, -INF , P1 ;  /* 0xff80000008127808 */ /* 0x000fe40000800000 */
[C---:B------:R-:W-:Y:S02]  /*10460*/  ISETP.GT.AND P0, PT, R10.reuse, 0x10, PT ;  /* 0x000000100a00780c */ /* 0x040fe40003f04270 */
[----:B------:R-:W-:Y:S02]  /*10470*/  FMNMX.FTZ R8, R19, R12, !PT ;  /* 0x0000000c13087209 */ /* 0x000fe40007810000 */
[----:B------:R-:W-:Y:S02]  /*10480*/  ISETP.GT.AND P2, PT, R10, 0x11, PT ;  /* 0x000000110a00780c */ /* 0x000fe40003f44270 */
[----:B-1----:R-:W-:-:S02]  /*10490*/  FSEL R12, R11, -INF , P0 ;  /* 0xff8000000b0c7808 */ /* 0x002fc40000000000 */
[----:B------:R-:W-:Y:S02]  /*104a0*/  FMNMX.FTZ R8, R18, R8, !PT ;  /* 0x0000000812087209 */ /* 0x000fe40007810000 */
[----:B------:R-:W-:Y:S02]  /*104b0*/  FSEL R11, R0, -INF , P2 ;  /* 0xff800000000b7808 */ /* 0x000fe40001000000 */
[----:B------:R-:W-:Y:S02]  /*104c0*/  ISETP.GT.AND P1, PT, R10, 0x18, PT ;  /* 0x000000180a00780c */ /* 0x000fe40003f24270 */
[----:B------:R-:W-:Y:S02]  /*104d0*/  FMNMX.FTZ R0, R12, R8, !PT ;  /* 0x000000080c007209 */ /* 0x000fe40007810000 */
[----:B------:R-:W-:Y:S02]  /*104e0*/  ISETP.GT.AND P0, PT, R10, 0x19, PT ;  /* 0x000000190a00780c */ /* 0x000fe40003f04270 */
[----:B------:R-:W-:-:S02]  /*104f0*/  FSEL R10, R26, -INF , P1 ;  /* 0xff8000001a0a7808 */ /* 0x000fc40000800000 */
[----:B------:R-:W-:Y:S02]  /*10500*/  FMNMX.FTZ R0, R11, R0, !PT ;  /* 0x000000000b007209 */ /* 0x000fe40007810000 */
[----:B--2---:R-:W-:Y:S02]  /*10510*/  FSEL R8, R47, -INF , P0 ;  /* 0xff8000002f087808 */ /* 0x004fe40000000000 */
[----:B------:R-:W-:Y:S02]  /*10520*/  FMNMX.FTZ R0, R10, R0, !PT ;  /* 0x000000000a007209 */ /* 0x000fe40007810000 */
[----:B---3--:R-:W-:Y:S02]  /*10530*/  FMNMX.FTZ R26, R14, R22, !PT ;  /* 0x000000160e1a7209 */ /* 0x008fe40007810000 */
[----:B------:R-:W-:Y:S02]  /*10540*/  FMNMX.FTZ R0, R8, R0, !PT ;  /* 0x0000000008007209 */ /* 0x000fe40007810000 */
[----:B------:R-:W-:Y:S01]  /*10550*/  ISETP.GE.AND P0, PT, R6, 0x2, PT ;  /* 0x000000020600780c */ /* 0x000fe20003f06270 */
[----:B------:R-:W-:Y:S01]  /*10560*/  SHFL.BFLY PT, R14, R26, 0x1, 0x1f ;  /* 0x0c201f001a0e7f89 */ /* 0x000fe200000e0000 */
[----:B------:R-:W-:-:S03]  /*10570*/  ISETP.NE.AND P2, PT, R226, 0x1, PT ;  /* 0x00000001e200780c */ /* 0x000fc60003f45270 */
[----:B------:R-:W1:Y:S08]  /*10580*/  SHFL.BFLY PT, R22, R0, 0x2, 0x1f ;  /* 0x0c401f0000167f89 */ /* 0x000e7000000e0000 */
[----:B------:R-:W-:Y:S01]  /*10590*/  @P0 SHF.R.S32.HI R6, RZ, 0x1f, R228 ;  /* 0x0000001fff060819 */ /* 0x000fe200000114e4 */
[----:B------:R-:W-:Y:S02]  /*105a0*/  @P0 IMAD R7, R7, R228, RZ ;  /* 0x000000e407070224 */ /* 0x000fe400078e02ff */
[----:B------:R-:W-:-:S02]  /*105b0*/  @P0 IMAD.MOV.U32 R27, RZ, RZ, R223 ;  /* 0x000000ffff1b0224 */ /* 0x000fc400078e00df */
[-C--:B------:R-:W-:Y:S01]  /*105c0*/  @P0 IMAD R6, R6, R5.reuse, R7 ;  /* 0x0000000506060224 */ /* 0x080fe200078e0207 */
[----:B-1----:R-:W-:Y:S02]  /*105d0*/  FMNMX.FTZ R22, R0, R22, !PT ;  /* 0x0000001600167209 */ /* 0x002fe40007810000 */
[----:B------:R-:W-:Y:S01]  /*105e0*/  FMNMX.FTZ R0, R26, R14, !PT ;  /* 0x0000000e1a007209 */ /* 0x000fe20007810000 */
[----:B------:R-:W-:Y:S02]  /*105f0*/  @P0 IMAD.MOV.U32 R26, RZ, RZ, R218 ;  /* 0x000000ffff1a0224 */ /* 0x000fe400078e00da */
[----:B------:R-:W1:Y:S01]  /*10600*/  SHFL.BFLY PT, R148, R22, 0x1, 0x1f ;  /* 0x0c201f0016947f89 */ /* 0x000e6200000e0000 */
[C---:B------:R-:W-:Y:S01]  /*10610*/  FSETP.NEU.FTZ.AND P1, PT, R0.reuse, -INF , PT ;  /* 0xff8000000000780b */ /* 0x040fe20003f3d000 */
[----:B------:R-:W-:Y:S02]  /*10620*/  FMUL.FTZ R14, R0, c[0x0][0x2d0] ;  /* 0x0000b400000e7a20 */ /* 0x000fe40000410000 */
[----:B------:R-:W-:-:S03]  /*10630*/  @P0 IMAD.WIDE.U32 R26, R228, R5, R26 ;  /* 0x00000005e41a0225 */ /* 0x000fc600078e001a */
[----:B------:R-:W-:Y:S01]  /*10640*/  FSEL R14, R14, RZ, P1 ;  /* 0x000000ff0e0e7208 */ /* 0x000fe20000800000 */
[----:B------:R-:W-:Y:S01]  /*10650*/  @P0 IMAD.IADD R5, R27, 0x1, R6 ;  /* 0x000000011b050824 */ /* 0x000fe200078e0206 */
[----:B------:R-:W-:-:S03]  /*10660*/  @P0 LEA R6, P1, R26, c[0x0][0x1c8], 0x1 ;  /* 0x000072001a060a11 */ /* 0x000fc600078208ff */
[--C-:B------:R-:W-:Y:S01]  /*10670*/  FFMA.FTZ R150, R9, c[0x0][0x2d0], -R14.reuse ;  /* 0x0000b40009967a23 */ /* 0x100fe2000001080e */
[----:B------:R-:W-:Y:S01]  /*10680*/  @P0 LEA.HI.X R7, R26, c[0x0][0x1cc], R5, 0x1, P1 ;  /* 0x000073001a070a11 */ /* 0x000fe200008f0c05 */
[--C-:B------:R-:W-:Y:S02]  /*10690*/  FFMA.FTZ R193, R23, c[0x0][0x2d0], -R14.reuse ;  /* 0x0000b40017c17a23 */ /* 0x100fe4000001080e */
[--C-:B------:R-:W-:Y:S02]  /*106a0*/  FFMA.FTZ R192, R21, c[0x0][0x2d0], -R14.reuse ;  /* 0x0000b40015c07a23 */ /* 0x100fe4000001080e */
[----:B------:R2:W-:Y:S01]  /*106b0*/  @P0 LDGSTS.E.BYPASS.LTC128B.128 [R217+0xc080], [R6.64], !P3 ;  /* 0x0c08000006d90fae */ /* 0x0005e2000d901d48 */
[--C-:B------:R-:W-:Y:S01]  /*106c0*/  FFMA.FTZ R151, R20, c[0x0][0x2d0], -R14.reuse ;  /* 0x0000b40014977a23 */ /* 0x100fe2000001080e */
[----:B------:R-:W-:Y:S01]  /*106d0*/  MUFU.EX2 R193, R193 ;  /* 0x000000c100c17308 */ /* 0x000fe20000000800 */
[--C-:B------:R-:W-:Y:S01]  /*106e0*/  FFMA.FTZ R198, R17, c[0x0][0x2d0], -R14.reuse ;  /* 0x0000b40011c67a23 */ /* 0x100fe2000001080e */
[----:B------:R2:W-:Y:S01]  /*106f0*/  @P0 LDGSTS.E.BYPASS.LTC128B.128 [R217+0xd080], [R6.64+0x80], !P6 ;  /* 0x0d08008006d90fae */ /* 0x0005e2000f101d48 */
[--C-:B------:R-:W-:Y:S01]  /*10700*/  FFMA.FTZ R196, R16, c[0x0][0x2d0], -R14.reuse ;  /* 0x0000b40010c47a23 */ /* 0x100fe2000001080e */
[----:B-1----:R-:W-:Y:S01]  /*10710*/  FMNMX.FTZ R148, R22, R148, !PT ;  /* 0x0000009416947209 */ /* 0x002fe20007810000 */
[--C-:B------:R-:W-:Y:S01]  /*10720*/  FFMA.FTZ R197, R15, c[0x0][0x2d0], -R14.reuse ;  /* 0x0000b4000fc57a23 */ /* 0x100fe2000001080e */
[----:B------:R2:W-:Y:S01]  /*10730*/  @P0 LDGSTS.E.BYPASS.LTC128B.128 [R217+0xe080], [R6.64+0x100], !P5 ;  /* 0x0e08010006d90fae */ /* 0x0005e2000e901d48 */
[----:B------:R-:W-:Y:S01]  /*10740*/  FFMA.FTZ R225, R13, c[0x0][0x2d0], -R14 ;  /* 0x0000b4000de17a23 */ /* 0x000fe2000001080e */
[C---:B------:R-:W-:Y:S01]  /*10750*/  FSETP.NEU.FTZ.AND P1, PT, R148.reuse, -INF , PT ;  /* 0xff8000009400780b */ /* 0x040fe20003f3d000 */
[----:B------:R-:W-:Y:S01]  /*10760*/  FMUL.FTZ R5, R148, c[0x0][0x2d0] ;  /* 0x0000b40094057a20 */ /* 0x000fe20000410000 */
[----:B------:R2:W-:Y:S01]  /*10770*/  @P0 LDGSTS.E.BYPASS.LTC128B.128 [R217+0xf080], [R6.64+0x180], !P4 ;  /* 0x0f08018006d90fae */ /* 0x0005e2000e101d48 */
[----:B------:R-:W1:Y:S03]  /*10780*/  MUFU.EX2 R192, R192 ;  /* 0x000000c000c07308 */ /* 0x000e660000000800 */
[----:B------:R-:W3:Y:S01]  /*10790*/  LDSM.16.MT88.4 R132, [R206+0x8080] ;  /* 0x00808000ce84783b */ /* 0x000ee20000004200 */
[----:B------:R-:W-:-:S03]  /*107a0*/  FSEL R9, R5, RZ, P1 ;  /* 0x000000ff05097208 */ /* 0x000fc60000800000 */
[----:B------:R-:W4:Y:S01]  /*107b0*/  LDSM.16.MT88.4 R32, [R204+0x8080] ;  /* 0x00808000cc20783b */ /* 0x000f220000004200 */
[----:B------:R-:W-:Y:S01]  /*107c0*/  MUFU.EX2 R151, R151 ;  /* 0x0000009700977308 */ /* 0x000fe20000000800 */
[--C-:B------:R-:W-:Y:S02]  /*107d0*/  FFMA.FTZ R195, R25, c[0x0][0x2d0], -R9.reuse ;  /* 0x0000b40019c37a23 */ /* 0x100fe40000010809 */
[--C-:B------:R-:W-:Y:S01]  /*107e0*/  FFMA.FTZ R194, R24, c[0x0][0x2d0], -R9.reuse ;  /* 0x0000b40018c27a23 */ /* 0x100fe20000010809 */
[----:B------:R-:W2:Y:S01]  /*107f0*/  LDSM.16.MT88.4 R140, [R211+0x8080] ;  /* 0x00808000d38c783b */ /* 0x000ea20000004200 */
[--C-:B------:R-:W-:Y:S02]  /*10800*/  FFMA.FTZ R3, R19, c[0x0][0x2d0], -R9.reuse ;  /* 0x0000b40013037a23 */ /* 0x100fe40000010809 */
[--C-:B------:R-:W-:Y:S01]  /*10810*/  FFMA.FTZ R2, R18, c[0x0][0x2d0], -R9.reuse ;  /* 0x0000b40012027a23 */ /* 0x100fe20000010809 */
[----:B------:R-:W2:Y:S01]  /*10820*/  LDSM.16.MT88.4 R24, [R205+0x8080] ;  /* 0x00808000cd18783b */ /* 0x000ea20000004200 */
[----:B------:R-:W3:Y:S01]  /*10830*/  MUFU.EX2 R150, R150 ;  /* 0x0000009600967308 */ /* 0x000ee20000000800 */
[--C-:B------:R-:W-:Y:S01]  /*10840*/  FFMA.FTZ R201, R12, c[0x0][0x2d0], -R9.reuse ;  /* 0x0000b4000cc97a23 */ /* 0x100fe20000010809 */
[----:B-1----:R-:W-:Y:S01]  /*10850*/  F2FP.BF16.PACK_AB R128, R192, R193 ;  /* 0x000000c1c080723e */ /* 0x002fe200000010ff */
[----:B------:R-:W1:Y:S01]  /*10860*/  LDSM.16.MT88.4 R40, [R211+0x9080] ;  /* 0x00908000d328783b */ /* 0x000e620000004200 */
[----:B------:R-:W-:-:S02]  /*10870*/  FFMA.FTZ R199, R11, c[0x0][0x2d0], -R9 ;  /* 0x0000b4000bc77a23 */ /* 0x000fc40000010809 */
[--C-:B------:R-:W-:Y:S01]  /*10880*/  FFMA.FTZ R200, R10, c[0x0][0x2d0], -R9.reuse ;  /* 0x0000b4000ac87a23 */ /* 0x100fe20000010809 */
[----:B------:R-:W1:Y:S01]  /*10890*/  LDSM.16.MT88.4 R48, [R206+0x9080] ;  /* 0x00908000ce30783b */ /* 0x000e620000004200 */
[----:B------:R-:W-:Y:S01]  /*108a0*/  MUFU.EX2 R195, R195 ;  /* 0x000000c300c37308 */ /* 0x000fe20000000800 */
[----:B------:R-:W-:Y:S02]  /*108b0*/  FFMA.FTZ R224, R8, c[0x0][0x2d0], -R9 ;  /* 0x0000b40008e07a23 */ /* 0x000fe40000010809 */
[----:B------:R-:W1:Y:S01]  /*108c0*/  LDSM.16.MT88.4 R56, [R205+0x9080] ;  /* 0x00908000cd38783b */ /* 0x000e620000004200 */
[----:B------:R-:W-:-:S03]  /*108d0*/  FADD.FTZ R192, R193, R192 ;  /* 0x000000c0c1c07221 */ /* 0x000fc60000010000 */
[----:B------:R-:W1:Y:S01]  /*108e0*/  LDSM.16.MT88.4 R64, [R204+0x9080] ;  /* 0x00908000cc40783b */ /* 0x000e620000004200 */
[----:B------:R-:W4:Y:S01]  /*108f0*/  MUFU.EX2 R194, R194 ;  /* 0x000000c200c27308 */ /* 0x000f220000000800 */
[C---:B---3--:R-:W-:Y:S01]  /*10900*/  F2FP.BF16.PACK_AB R130, R150.reuse, R151 ;  /* 0x000000979682723e */ /* 0x048fe200000010ff */
[----:B------:R-:W-:Y:S01]  /*10910*/  FADD.FTZ R151, R151, R192 ;  /* 0x000000c097977221 */ /* 0x000fe20000010000 */
[----:B------:R-:W3:Y:S03]  /*10920*/  LDSM.16.MT88.4 R72, [R211+0xa080] ;  /* 0x00a08000d348783b */ /* 0x000ee60000004200 */
[----:B------:R-:W-:Y:S01]  /*10930*/  FADD.FTZ R151, R150, R151 ;  /* 0x0000009796977221 */ /* 0x000fe20000010000 */
[----:B------:R-:W1:Y:S01]  /*10940*/  LDSM.16.MT88.4 R80, [R206+0xa080] ;  /* 0x00a08000ce50783b */ /* 0x000e620000004200 */
[----:B------:R-:W-:Y:S03]  /*10950*/  MUFU.EX2 R3, R3 ;  /* 0x0000000300037308 */ /* 0x000fe60000000800 */
[----:B------:R-:W1:Y:S04]  /*10960*/  LDSM.16.MT88.4 R88, [R205+0xa080] ;  /* 0x00a08000cd58783b */ /* 0x000e680000004200 */
[----:B------:R-:W1:Y:S01]  /*10970*/  LDSM.16.MT88.4 R96, [R204+0xa080] ;  /* 0x00a08000cc60783b */ /* 0x000e620000004200 */
[----:B------:R-:W2:Y:S01]  /*10980*/  MUFU.EX2 R2, R2 ;  /* 0x0000000200027308 */ /* 0x000ea20000000800 */
[----:B----4-:R-:W-:Y:S01]  /*10990*/  F2FP.BF16.PACK_AB R129, R194, R195 ;  /* 0x000000c3c281723e */ /* 0x010fe200000010ff */
[----:B------:R-:W-:Y:S01]  /*109a0*/  FADD.FTZ R194, R195, R194 ;  /* 0x000000c2c3c27221 */ /* 0x000fe20000010000 */
[----:B------:R-:W4:Y:S04]  /*109b0*/  LDSM.16.MT88.4 R104, [R211+0xb080] ;  /* 0x00b08000d368783b */ /* 0x000f280000004200 */
[----:B------:R-:W1:Y:S01]  /*109c0*/  LDSM.16.MT88.4 R112, [R206+0xb080] ;  /* 0x00b08000ce70783b */ /* 0x000e620000004200 */
[----:B------:R-:W-:Y:S03]  /*109d0*/  MUFU.EX2 R198, R198 ;  /* 0x000000c600c67308 */ /* 0x000fe60000000800 */
[----:B------:R-:W1:Y:S04]  /*109e0*/  LDSM.16.MT88.4 R120, [R205+0xb080] ;  /* 0x00b08000cd78783b */ /* 0x000e680000004200 */
[----:B--2---:R-:W2:Y:S01]  /*109f0*/  LDSM.16.MT88.4 R4, [R204+0xb080] ;  /* 0x00b08000cc04783b */ /* 0x004ea20000004200 */
[C---:B------:R-:W-:Y:S01]  /*10a00*/  F2FP.BF16.PACK_AB R131, R2.reuse, R3 ;  /* 0x000000030283723e */ /* 0x040fe200000010ff */
[----:B------:R-:W-:Y:S01]  /*10a10*/  MUFU.EX2 R196, R196 ;  /* 0x000000c400c47308 */ /* 0x000fe20000000800 */
[----:B------:R-:W-:Y:S01]  /*10a20*/  FADD.FTZ R3, R3, R194 ;  /* 0x000000c203037221 */ /* 0x000fe20000010000 */
[----:B------:R-:W1:Y:S03]  /*10a30*/  LDSM.16.MT88.4 R12, [R206+0x8880] ;  /* 0x00888000ce0c783b */ /* 0x000e660000004200 */
[----:B------:R-:W-:Y:S01]  /*10a40*/  FADD.FTZ R3, R2, R3 ;  /* 0x0000000302037221 */ /* 0x000fe20000010000 */
[----:B------:R-:W1:Y:S01]  /*10a50*/  LDSM.16.MT88.4 R8, [R204+0x8880] ;  /* 0x00888000cc08783b */ /* 0x000e620000004200 */
[C---:B------:R-:W-:Y:S01]  /*10a60*/  HMMA.16816.F32.BF16 R136, R128.reuse, R132, RZ ;  /* 0x000000848088723c */ /* 0x040fe200000418ff */
[----:B------:R-:W-:Y:S02]  /*10a70*/  MUFU.EX2 R197, R197 ;  /* 0x000000c500c57308 */ /* 0x000fe40000000800 */
[----:B------:R-:W1:Y:S04]  /*10a80*/  LDSM.16.MT88.4 R16, [R211+0x8880] ;  /* 0x00888000d310783b */ /* 0x000e680000004200 */
[----:B------:R-:W1:Y:S01]  /*10a90*/  LDSM.16.MT88.4 R188, [R205+0x8880] ;  /* 0x00888000cdbc783b */ /* 0x000e620000004200 */
[C---:B------:R-:W-:Y:S01]  /*10aa0*/  HMMA.16816.F32.BF16 R132, R128.reuse, R134, RZ ;  /* 0x000000868084723c */ /* 0x040fe200000418ff */
[----:B------:R-:W-:Y:S02]  /*10ab0*/  MUFU.EX2 R225, R225 ;  /* 0x000000e100e17308 */ /* 0x000fe40000000800 */
[----:B------:R-:W-:Y:S04]  /*10ac0*/  LDSM.16.MT88.4 R184, [R211+0x9880] ;  /* 0x00988000d3b8783b */ /* 0x000fe80000004200 */
[----:B------:R-:W-:Y:S01]  /*10ad0*/  LDSM.16.MT88.4 R180, [R206+0x9880] ;  /* 0x00988000ceb4783b */ /* 0x000fe20000004200 */
[C---:B------:R-:W-:Y:S01]  /*10ae0*/  HMMA.16816.F32.BF16 R28, R128.reuse, R32, RZ ;  /* 0x00000020801c723c */ /* 0x040fe200000418ff */
[----:B------:R-:W2:Y:S02]  /*10af0*/  MUFU.EX2 R201, R201 ;  /* 0x000000c900c97308 */ /* 0x000ea40000000800 */
[----:B------:R-:W-:Y:S04]  /*10b00*/  LDSM.16.MT88.4 R176, [R205+0x9880] ;  /* 0x00988000cdb0783b */ /* 0x000fe80000004200 */
[----:B------:R-:W-:Y:S01]  /*10b10*/  LDSM.16.MT88.4 R172, [R204+0x9880] ;  /* 0x00988000ccac783b */ /* 0x000fe20000004200 */
[C---:B------:R-:W-:Y:S01]  /*10b20*/  HMMA.16816.F32.BF16 R32, R128.reuse, R34, RZ ;  /* 0x000000228020723c */ /* 0x040fe200000418ff */
[----:B------:R-:W3:Y:S02]  /*10b30*/  MUFU.EX2 R199, R199 ;  /* 0x000000c700c77308 */ /* 0x000ee40000000800 */
[----:B------:R-:W-:Y:S04]  /*10b40*/  LDSM.16.MT88.4 R168, [R211+0xa880] ;  /* 0x00a88000d3a8783b */ /* 0x000fe80000004200 */
[----:B------:R-:W-:Y:S01]  /*10b50*/  LDSM.16.MT88.4 R164, [R206+0xa880] ;  /* 0x00a88000cea4783b */ /* 0x000fe20000004200 */
[C---:B------:R-:W-:Y:S01]  /*10b60*/  HMMA.16816.F32.BF16 R144, R128.reuse, R140, RZ ;  /* 0x0000008c8090723c */ /* 0x040fe200000418ff */
[----:B------:R-:W4:Y:S01]  /*10b70*/  MUFU.EX2 R200, R200 ;  /* 0x000000c800c87308 */ /* 0x000f220000000800 */
[----:B--2---:R-:W-:Y:S01]  /*10b80*/  FADD.FTZ R3, R201, R3 ;  /* 0x00000003c9037221 */ /* 0x004fe20000010000 */
[----:B------:R-:W-:Y:S04]  /*10b90*/  LDSM.16.MT88.4 R160, [R205+0xa880] ;  /* 0x00a88000cda0783b */ /* 0x000fe80000004200 */
[----:B------:R-:W-:Y:S01]  /*10ba0*/  LDSM.16.MT88.4 R156, [R204+0xa880] ;  /* 0x00a88000cc9c783b */ /* 0x000fe20000004200 */
[C---:B------:R-:W-:Y:S01]  /*10bb0*/  HMMA.16816.F32.BF16 R20, R128.reuse, R24, RZ ;  /* 0x000000188014723c */ /* 0x040fe200000418ff */
[----:B------:R-:W2:Y:S01]  /*10bc0*/  MUFU.EX2 R224, R224 ;  /* 0x000000e000e07308 */ /* 0x000ea20000000800 */
[----:B---3--:R-:W-:Y:S01]  /*10bd0*/  FADD.FTZ R3, R199, R3 ;  /* 0x00000003c7037221 */ /* 0x008fe20000010000 */
[----:B------:R-:W-:Y:S04]  /*10be0*/  LDSM.16.MT88.4 R152, [R211+0xb880] ;  /* 0x00b88000d398783b */ /* 0x000fe80000004200 */
[----:B------:R-:W0:Y:S01]  /*10bf0*/  LDGDEPBAR ;  /* 0x00000000000079af */ /* 0x000e220000000000 */
[----:B-1----:R-:W-:Y:S01]  /*10c00*/  HMMA.16816.F32.BF16 R36, R128, R40, RZ ;  /* 0x000000288024723c */ /* 0x002fe200000418ff */
[----:B----4-:R-:W-:-:S07]  /*10c10*/  FADD.FTZ R3, R200, R3 ;  /* 0x00000003c8037221 */ /* 0x010fce0000010000 */
        /* <DEDUP_REMOVED lines=24> */
[----:B------:R-:W-:Y:S01]  /*10da0*/  F2FP.BF16.PACK_AB R4, R196, R198 ;  /* 0x000000c6c404723e */ /* 0x000fe200000010ff */
[----:B------:R-:W-:Y:S01]  /*10db0*/  HMMA.16816.F32.BF16 R128, R128, R6, RZ ;  /* 0x000000068080723c */ /* 0x000fe200000418ff */
[----:B------:R-:W-:Y:S01]  /*10dc0*/  F2FP.BF16.PACK_AB R5, R199, R201 ;  /* 0x000000c9c705723e */ /* 0x000fe200000010ff */
[----:B------:R-:W-:Y:S01]  /*10dd0*/  FADD.FTZ R198, R198, R151 ;  /* 0x00000097c6c67221 */ /* 0x000fe20000010000 */
[----:B------:R-:W-:-:S02]  /*10de0*/  IADD3 R201, R212, 0x1000, RZ ;  /* 0x00001000d4c97810 */ /* 0x000fc40007ffe0ff */
[----:B------:R-:W-:Y:S01]  /*10df0*/  IADD3 R199, R212, 0x2000, RZ ;  /* 0x00002000d4c77810 */ /* 0x000fe20007ffe0ff */
[----:B------:R-:W-:Y:S01]  /*10e00*/  FADD.FTZ R198, R196, R198 ;  /* 0x000000c6c4c67221 */ /* 0x000fe20000010000 */
[----:B------:R-:W-:Y:S02]  /*10e10*/  F2FP.BF16.PACK_AB R6, R225, R197 ;  /* 0x000000c5e106723e */ /* 0x000fe400000010ff */
[----:B--2---:R-:W-:Y:S01]  /*10e20*/  F2FP.BF16.PACK_AB R7, R224, R200 ;  /* 0x000000c8e007723e */ /* 0x004fe200000010ff */
[----:B------:R-:W-:Y:S01]  /*10e30*/  FADD.FTZ R198, R197, R198 ;  /* 0x000000c6c5c67221 */ /* 0x000fe20000010000 */
[----:B------:R-:W-:Y:S01]  /*10e40*/  IADD3 R200, R212, 0x1800, RZ ;  /* 0x00001800d4c87810 */ /* 0x000fe20007ffe0ff */
[----:B------:R-:W-:Y:S01]  /*10e50*/  FADD.FTZ R224, R224, R3 ;  /* 0x00000003e0e07221 */ /* 0x000fe20000010000 */
[C---:B------:R-:W-:Y:S01]  /*10e60*/  IADD3 R197, R212.reuse, 0x3000, RZ ;  /* 0x00003000d4c57810 */ /* 0x040fe20007ffe0ff */
[----:B------:R-:W-:Y:S01]  /*10e70*/  FADD.FTZ R225, R225, R198 ;  /* 0x000000c6e1e17221 */ /* 0x000fe20000010000 */
[C---:B------:R-:W-:Y:S01]  /*10e80*/  IADD3 R198, R212.reuse, 0x2800, RZ ;  /* 0x00002800d4c67810 */ /* 0x040fe20007ffe0ff */
[----:B------:R-:W-:Y:S01]  /*10e90*/  HMMA.16816.F32.BF16 R136, R4, R12, R136 ;  /* 0x0000000c0488723c */ /* 0x000fe20000041888 */
[----:B------:R-:W-:-:S07]  /*10ea0*/  IADD3 R196, R212, 0x3800, RZ ;  /* 0x00003800d4c47810 */ /* 0x000fce0007ffe0ff */
[C---:B------:R-:W-:Y:S01]  /*10eb0*/  HMMA.16816.F32.BF16 R132, R4.reuse, R14, R132 ;  /* 0x0000000e0484723c */ /* 0x040fe20000041884 */
[----:B------:R-:W1:Y:S07]  /*10ec0*/  LDSM.16.MT88.4 R12, [R205+0xb880] ;  /* 0x00b88000cd0c783b */ /* 0x000e6e0000004200 */
[C---:B------:R-:W-:Y:S08]  /*10ed0*/  HMMA.16816.F32.BF16 R28, R4.reuse, R8, R28 ;  /* 0x00000008041c723c */ /* 0x040ff0000004181c */
[C---:B------:R-:W-:Y:S01]  /*10ee0*/  HMMA.16816.F32.BF16 R32, R4.reuse, R10, R32 ;  /* 0x0000000a0420723c */ /* 0x040fe20000041820 */
[----:B------:R-:W2:Y:S07]  /*10ef0*/  LDSM.16.MT88.4 R8, [R204+0xb880] ;  /* 0x00b88000cc08783b */ /* 0x000eae0000004200 */
[C---:B------:R-:W-:Y:S08]  /*10f00*/  HMMA.16816.F32.BF16 R144, R4.reuse, R16, R144 ;  /* 0x000000100490723c */ /* 0x040ff00000041890 */
[C---:B------:R-:W-:Y:S01]  /*10f10*/  HMMA.16816.F32.BF16 R140, R4.reuse, R18, R140 ;  /* 0x00000012048c723c */ /* 0x040fe2000004188c */
[----:B------:R-:W3:Y:S07]  /*10f20*/  LDSM.16.MT88.4 R16, [R206+0xb880] ;  /* 0x00b88000ce10783b */ /* 0x000eee0000004200 */
[C---:B------:R-:W-:Y:S08]  /*10f30*/  HMMA.16816.F32.BF16 R20, R4.reuse, R188, R20 ;  /* 0x000000bc0414723c */ /* 0x040ff00000041814 */
[C---:B-1----:R-:W-:Y:S07]  /*10f40*/  HMMA.16816.F32.BF16 R116, R4.reuse, R12, R116 ;  /* 0x0000000c0474723c */ /* 0x042fee0000041874 */
[----:B------:R-:W-:Y:S01]  /*10f50*/  @P2 IMAD.HI.U32 R12, R149, c[0x0][0x2c8], RZ ;  /* 0x0000b200950c2a27 */ /* 0x000fe200078e00ff */
[----:B------:R-:W-:Y:S04]  /*10f60*/  HMMA.16816.F32.BF16 R24, R4, R190, R24 ;  /* 0x000000be0418723c */ /* 0x000fe80000041818 */
[----:B------:R-:W-:-:S04]  /*10f70*/  @P2 SHF.R.U32.HI R149, RZ, c[0x0][0x2cc], R12 ;  /* 0x0000b300ff952a19 */ /* 0x000fc8000001160c */
[----:B------:R-:W-:Y:S01]  /*10f80*/  IADD3 R149, R149, R220, -R227 ;  /* 0x000000dc95957210 */ /* 0x000fe20007ffe8e3 */
[C---:B--2---:R-:W-:Y:S07]  /*10f90*/  HMMA.16816.F32.BF16 R124, R4.reuse, R8, R124 ;  /* 0x00000008047c723c */ /* 0x044fee000004187c */
[----:B------:R-:W-:Y:S01]  /*10fa0*/  SHF.R.S32.HI R8, RZ, 0x1f, R149 ;  /* 0x0000001fff087819 */ /* 0x000fe20000011495 */
[----:B------:R-:W-:Y:S03]  /*10fb0*/  HMMA.16816.F32.BF16 R36, R4, R184, R36 ;  /* 0x000000b80424723c */ /* 0x000fe60000041824 */
[----:B------:R-:W-:-:S04]  /*10fc0*/  LEA.HI R149, R8, R149, RZ, 0x5 ;  /* 0x0000009508957211 */ /* 0x000fc800078f28ff */
[----:B------:R-:W-:Y:S01]  /*10fd0*/  SHF.R.S32.HI R149, RZ, 0x5, R149 ;  /* 0x00000005ff957819 */ /* 0x000fe20000011495 */
[----:B------:R-:W-:Y:S03]  /*10fe0*/  HMMA.16816.F32.BF16 R40, R4, R186, R40 ;  /* 0x000000ba0428723c */ /* 0x000fe60000041828 */
[----:B------:R-:W-:-:S04]  /*10ff0*/  IMNMX R235, RZ, R149, !PT ;  /* 0x00000095ffeb7217 */ /* 0x000fc80007800200 */
[----:B------:R-:W-:Y:S01]  /*11000*/  ISETP.GE.AND P0, PT, R228, R235, PT ;  /* 0x000000ebe400720c */ /* 0x000fe20003f06270 */
        /* <DEDUP_REMOVED lines=19> */
[----:B------:R-:W-:Y:S01]  /*11140*/  HMMA.16816.F32.BF16 R128, R4, R10, R128 ;  /* 0x0000000a0480723c */ /* 0x000fe20000041880 */
[----:B------:R-:W-:Y:S10]  /*11150*/  @!P0 BRA `(.L_x_660) ;  /* 0x000022b000008947 */ /* 0x000ff40003800000 */
[----:B------:R-:W-:Y:S01]  /*11160*/  @P2 IMAD.HI.U32 R234, R229, c[0x0][0x2c8], RZ ;  /* 0x0000b200e5ea2a27 */ /* 0x000fe200078e00ff */
[----:B------:R-:W-:-:S02]  /*11170*/  MOV R236, R228 ;  /* 0x000000e400ec7202 */ /* 0x000fc40000000f00 */
[----:B------:R-:W-:Y:S01]  /*11180*/  MOV R233, 0xffffffe0 ;  /* 0xffffffe000e97802 */ /* 0x000fe20000000f00 */
[----:B------:R-:W-:Y:S01]  /*11190*/  IMAD.MOV.U32 R2, RZ, RZ, R148 ;  /* 0x000000ffff027224 */ /* 0x000fe200078e0094 */
[----:B------:R-:W-:Y:S01]  /*111a0*/  @P2 SHF.R.U32.HI R234, RZ, c[0x0][0x2cc], R234 ;  /* 0x0000b300ffea2a19 */ /* 0x000fe200000116ea */
[----:B------:R-:W-:-:S07]  /*111b0*/  IMAD.MOV.U32 R3, RZ, RZ, R0 ;  /* 0x000000ffff037224 */ /* 0x000fce00078e0000 */
.L_x_661:
[----:B------:R-:W-:Y:S01]  /*111c0*/  ISETP.GE.AND P0, PT, R236, RZ, PT ;  /* 0x000000ffec00720c */ /* 0x000fe20003f06270 */
[----:B------:R-:W-:Y:S04]  /*111d0*/  DEPBAR.LE SB0, 0x0 ;  /* 0x000080000000791a */ /* 0x000fe80000000000 */
[----:B------:R-:W-:Y:S01]  /*111e0*/  BAR.SYNC.DEFER_BLOCKING 0x0 ;  /* 0x0000000000007b1d */ /* 0x000fe20000010000 */
[----:B------:R-:W-:Y:S07]  /*111f0*/  ISETP.NE.AND P2, PT, R226, 0x1, PT ;  /* 0x00000001e200780c */ /* 0x000fee0003f45270 */
[----:B------:R-:W-:Y:S01]  /*11200*/  @P0 SHF.R.S32.HI R0, RZ, 0x1f, R236 ;  /* 0x0000001fff000819 */ /* 0x000fe200000114ec */
[----:B------:R-:W-:Y:S04]  /*11210*/  @P0 IMAD.WIDE.U32 R6, R236, c[0x0][0x208], RZ ;  /* 0x00008200ec060a25 */ /* 0x000fe800078e00ff */
[----:B------:R-:W-:Y:S01]  /*11220*/  @P0 IMAD R0, R0, c[0x0][0x208], RZ ;  /* 0x0000820000000a24 */ /* 0x000fe200078e02ff */
[----:B------:R-:W-:Y:S03]  /*11230*/  @P0 LEA R4, P1, R6, R230, 0x5 ;  /* 0x000000e606040211 */ /* 0x000fe600078228ff */
[----:B------:R-:W-:Y:S05]  /*11240*/  @P0 IMAD R0, R236, c[0x0][0x20c], R0 ;  /* 0x00008300ec000a24 */ /* 0x000fea00078e0200 */
[----:B------:R-:W-:Y:S01]  /*11250*/  @P0 IADD3 R0, R7, R0, RZ ;  /* 0x0000000007000210 */ /* 0x000fe20007ffe0ff */
[----:B------:R-:W-:Y:S03]  /*11260*/  LDSM.16.M88.4 R16, [R214+0x10080] ;  /* 0x01008000d610783b */ /* 0x000fe60000000200 */
[----:B------:R-:W-:Y:S02]  /*11270*/  @P0 LEA.HI.X R0, R6, R221, R0, 0x5, P1 ;  /* 0x000000dd06000211 */ /* 0x000fe400008f2c00 */
[C---:B------:R-:W-:Y:S03]  /*11280*/  @P0 LEA R12, P1, R4.reuse, c[0x0][0x1f8], 0x1 ;  /* 0x00007e00040c0a11 */ /* 0x040fe600078208ff */
[----:B------:R-:W1:Y:S01]  /*11290*/  LDSM.16.M88.4 R8, [R213+0xc080] ;  /* 0x00c08000d508783b */ /* 0x000e620000000200 */
[----:B------:R-:W-:Y:S07]  /*112a0*/  @P0 LEA.HI.X R13, R4, c[0x0][0x1fc], R0, 0x1, P1 ;  /* 0x00007f00040d0a11 */ /* 0x000fee00008f0c00 */
        /* <DEDUP_REMOVED lines=8> */
[----:B------:R2:W-:Y:S01]  /*11330*/  @P0 LDGSTS.E.BYPASS.LTC128B.128 [R217+0x8080], [R12.64], !P3 ;  /* 0x080800000cd90fae */ /* 0x0005e2000d901d48 */
[C---:B------:R-:W-:Y:S07]  /*11340*/  HMMA.16816.F32.BF16 R8, R16.reuse, R10, RZ ;  /* 0x0000000a1008723c */ /* 0x040fee00000418ff */
[----:B------:R2:W-:Y:S08]  /*11350*/  @P0 LDGSTS.E.BYPASS.LTC128B.128 [R217+0x9080], [R12.64+0x80], !P6 ;  /* 0x090800800cd90fae */ /* 0x0005f0000f101d48 */
[----:B------:R2:W-:Y:S08]  /*11360*/  @P0 LDGSTS.E.BYPASS.LTC128B.128 [R217+0xa080], [R12.64+0x100], !P5 ;  /* 0x0a0801000cd90fae */ /* 0x0005f0000e901d48 */
[----:B------:R2:W-:Y:S08]  /*11370*/  @P0 LDGSTS.E.BYPASS.LTC128B.128 [R217+0xb080], [R12.64+0x180], !P4 ;  /* 0x0b0801800cd90fae */ /* 0x0005f0000e101d48 */
[----:B------:R-:W-:Y:S08]  /*11380*/  LDSM.16.M88.4 R164, [R209+0x10080] ;  /* 0x01008000d1a4783b */ /* 0x000ff00000000200 */
[----:B------:R-:W0:Y:S08]  /*11390*/  LDGDEPBAR ;  /* 0x00000000000079af */ /* 0x000e300000000000 */
[----:B------:R-:W1:Y:S01]  /*113a0*/  LDSM.16.M88.4 R168, [R208+0xc080] ;  /* 0x00c08000d0a8783b */ /* 0x000e620000000200 */
[C---:B--2---:R-:W-:Y:S07]  /*113b0*/  HMMA.16816.F32.BF16 R12, R16.reuse, R148, RZ ;  /* 0x00000094100c723c */ /* 0x044fee00000418ff */
[----:B------:R-:W-:Y:S01]  /*113c0*/  LDSM.16.M88.4 R172, [R207+0x10080] ;  /* 0x01008000cfac783b */ /* 0x000fe20000000200 */
[----:B------:R-:W-:Y:S07]  /*113d0*/  HMMA.16816.F32.BF16 R16, R16, R150, RZ ;  /* 0x000000961010723c */ /* 0x000fee00000418ff */
[----:B------:R-:W2:Y:S01]  /*113e0*/  LDSM.16.M88.4 R148, [R208+0xc880] ;  /* 0x00c88000d094783b */ /* 0x000ea20000000200 */
[C---:B---3--:R-:W-:Y:S07]  /*113f0*/  HMMA.16816.F32.BF16 R4, R152.reuse, R156, R4 ;  /* 0x0000009c9804723c */ /* 0x048fee0000041804 */
[----:B------:R-:W3:Y:S01]  /*11400*/  LDSM.16.M88.4 R176, [R202] ;  /* 0x00000000cab0783b */ /* 0x000ee20000000200 */
[C---:B------:R-:W-:Y:S07]  /*11410*/  HMMA.16816.F32.BF16 R8, R152.reuse, R158, R8 ;  /* 0x0000009e9808723c */ /* 0x040fee0000041808 */
[----:B------:R-:W-:Y:S01]  /*11420*/  LDSM.16.M88.4 R156, [R214+0x14080] ;  /* 0x01408000d69c783b */ /* 0x000fe20000000200 */
[C---:B----4-:R-:W-:Y:S08]  /*11430*/  HMMA.16816.F32.BF16 R12, R152.reuse, R160, R12 ;  /* 0x000000a0980c723c */ /* 0x050ff0000004180c */
[----:B------:R-:W-:Y:S01]  /*11440*/  HMMA.16816.F32.BF16 R16, R152, R162, R16 ;  /* 0x000000a29810723c */ /* 0x000fe20000041810 */
[----:B------:R-:W4:Y:S07]  /*11450*/  LDSM.16.M88.4 R152, [R202+0x800] ;  /* 0x00080000ca98783b */ /* 0x000f2e0000000200 */
[C---:B-1----:R-:W-:Y:S01]  /*11460*/  HMMA.16816.F32.BF16 R4, R164.reuse, R168, R4 ;  /* 0x000000a8a404723c */ /* 0x042fe20000041804 */
[----:B------:R-:W1:Y:S07]  /*11470*/  LDSM.16.M88.4 R160, [R213+0xd080] ;  /* 0x00d08000d5a0783b */ /* 0x000e6e0000000200 */
[C---:B------:R-:W-:Y:S01]  /*11480*/  HMMA.16816.F32.BF16 R8, R164.reuse, R170, R8 ;  /* 0x000000aaa408723c */ /* 0x040fe20000041808 */
[----:B------:R-:W-:Y:S07]  /*11490*/  LDSM.16.M88.4 R168, [R201] ;  /* 0x00000000c9a8783b */ /* 0x000fee0000000200 */
[C---:B--2---:R-:W-:Y:S08]  /*114a0*/  HMMA.16816.F32.BF16 R12, R164.reuse, R148, R12 ;  /* 0x00000094a40c723c */ /* 0x044ff0000004180c */
[----:B------:R-:W-:Y:S01]  /*114b0*/  HMMA.16816.F32.BF16 R16, R164, R150, R16 ;  /* 0x00000096a410723c */ /* 0x000fe20000041810 */
[----:B------:R-:W2:Y:S07]  /*114c0*/  LDSM.16.M88.4 R148, [R213+0xd880] ;  /* 0x00d88000d594783b */ /* 0x000eae0000000200 */
[C---:B---3--:R-:W-:Y:S01]  /*114d0*/  HMMA.16816.F32.BF16 R4, R172.reuse, R176, R4 ;  /* 0x000000b0ac04723c */ /* 0x048fe20000041804 */
[----:B------:R-:W3:Y:S07]  /*114e0*/  LDSM.16.M88.4 R164, [R210+0x14080] ;  /* 0x01408000d2a4783b */ /* 0x000eee0000000200 */
[C---:B------:R-:W-:Y:S01]  /*114f0*/  HMMA.16816.F32.BF16 R8, R172.reuse, R178, R8 ;  /* 0x000000b2ac08723c */ /* 0x040fe20000041808 */
[----:B------:R-:W-:Y:S07]  /*11500*/  LDSM.16.M88.4 R176, [R208+0xd080] ;  /* 0x00d08000d0b0783b */ /* 0x000fee0000000200 */
[C---:B----4-:R-:W-:Y:S08]  /*11510*/  HMMA.16816.F32.BF16 R12, R172.reuse, R152, R12 ;  /* 0x00000098ac0c723c */ /* 0x050ff0000004180c */
[----:B------:R-:W-:Y:S01]  /*11520*/  HMMA.16816.F32.BF16 R16, R172, R154, R16 ;  /* 0x0000009aac10723c */ /* 0x000fe20000041810 */
[----:B------:R-:W4:Y:S07]  /*11530*/  LDSM.16.M88.4 R152, [R200] ;  /* 0x00000000c898783b */ /* 0x000f2e0000000200 */
[C---:B-1----:R-:W-:Y:S01]  /*11540*/  HMMA.16816.F32.BF16 R4, R156.reuse, R160, R4 ;  /* 0x000000a09c04723c */ /* 0x042fe20000041804 */
[----:B------:R-:W1:Y:S07]  /*11550*/  LDSM.16.M88.4 R172, [R209+0x14080] ;  /* 0x01408000d1ac783b */ /* 0x000e6e0000000200 */
        /* <DEDUP_REMOVED lines=63> */
[C---:B------:R-:W-:Y:S08]  /*11950*/  HMMA.16816.F32.BF16 R8, R156.reuse, R162, R8 ;  /* 0x000000a29c08723c */ /* 0x040ff00000041808 */
[C---:B----4-:R-:W-:Y:S08]  /*11960*/  HMMA.16816.F32.BF16 R12, R156.reuse, R152, R12 ;  /* 0x000000989c0c723c */ /* 0x050ff0000004180c */
[----:B------:R-:W-:Y:S08]  /*11970*/  HMMA.16816.F32.BF16 R16, R156, R154, R16 ;  /* 0x0000009a9c10723c */ /* 0x000ff00000041810 */
[C---:B-1----:R-:W-:Y:S08]  /*11980*/  HMMA.16816.F32.BF16 R4, R164.reuse, R168, R4 ;  /* 0x000000a8a404723c */ /* 0x042ff00000041804 */
[C---:B------:R-:W-:Y:S08]  /*11990*/  HMMA.16816.F32.BF16 R8, R164.reuse, R170, R8 ;  /* 0x000000aaa408723c */ /* 0x040ff00000041808 */
[C---:B--2---:R-:W-:Y:S08]  /*119a0*/  HMMA.16816.F32.BF16 R12, R164.reuse, R148, R12 ;  /* 0x00000094a40c723c */ /* 0x044ff0000004180c */
[----:B------:R-:W-:Y:S01]  /*119b0*/  HMMA.16816.F32.BF16 R16, R164, R150, R16 ;  /* 0x00000096a410723c */ /* 0x000fe20000041810 */
[----:B------:R-:W1:Y:S01]  /*119c0*/  LDSM.16.M88.4 R148, [R202+0x3800] ;  /* 0x00380000ca94783b */ /* 0x000e620000000200 */
[----:B------:R-:W-:Y:S06]  /*119d0*/  DEPBAR.LE SB0, 0x0 ;  /* 0x000080000000791a */ /* 0x000fec0000000000 */
[C---:B---3--:R-:W-:Y:S01]  /*119e0*/  HMMA.16816.F32.BF16 R4, R172.reuse, R176, R4 ;  /* 0x000000b0ac04723c */ /* 0x048fe20000041804 */
[----:B------:R-:W-:Y:S07]  /*119f0*/  BAR.SYNC.DEFER_BLOCKING 0x0 ;  /* 0x0000000000007b1d */ /* 0x000fee0000010000 */
[C---:B------:R-:W-:Y:S11]  /*11a00*/  HMMA.16816.F32.BF16 R8, R172.reuse, R178, R8 ;  /* 0x000000b2ac08723c */ /* 0x040ff60000041808 */
[----:B------:R-:W-:Y:S05]  /*11a10*/  @!UPT UIADD3 URZ, URZ, URZ, URZ ;  /* 0x0000003f3f3ff290 */ /* 0x000fea000fffe03f */
[----:B------:R-:W-:Y:S02]  /*11a20*/  FMUL.FTZ R5, R5, c[0x0][0x320] ;  /* 0x0000c80005057a20 */ /* 0x000fe40000410000 */
[----:B------:R-:W-:Y:S02]  /*11a30*/  FMUL.FTZ R0, R7, c[0x0][0x320] ;  /* 0x0000c80007007a20 */ /* 0x000fe40000410000 */
[----:B------:R-:W-:Y:S02]  /*11a40*/  FMUL.FTZ R4, R4, c[0x0][0x320] ;  /* 0x0000c80004047a20 */ /* 0x000fe40000410000 */
[----:B------:R-:W-:Y:S01]  /*11a50*/  MUFU.TANH R5, R5 ;  /* 0x0000000500057308 */ /* 0x000fe20000002400 */
[----:B------:R-:W-:Y:S01]  /*11a60*/  FMUL.FTZ R6, R6, c[0x0][0x320] ;  /* 0x0000c80006067a20 */ /* 0x000fe20000410000 */
[C---:B-1----:R-:W-:Y:S03]  /*11a70*/  HMMA.16816.F32.BF16 R12, R172.reuse, R148, R12 ;  /* 0x00000094ac0c723c */ /* 0x042fe6000004180c */
[----:B------:R-:W-:Y:S02]  /*11a80*/  FMUL.FTZ R9, R9, c[0x0][0x320] ;  /* 0x0000c80009097a20 */ /* 0x000fe40000410000 */
[----:B------:R-:W-:Y:S03]  /*11a90*/  FMUL.FTZ R7, R8, c[0x0][0x320] ;  /* 0x0000c80008077a20 */ /* 0x000fe60000410000 */
[----:B------:R1:W-:Y:S01]  /*11aa0*/  MUFU.TANH R148, R9 ;  /* 0x0000000900947308 */ /* 0x0003e20000002400 */
[----:B------:R-:W-:Y:S03]  /*11ab0*/  HMMA.16816.F32.BF16 R16, R172, R150, R16 ;  /* 0x00000096ac10723c */ /* 0x000fe60000041810 */
[----:B------:R-:W-:Y:S01]  /*11ac0*/  FMUL.FTZ R8, R10, c[0x0][0x320] ;  /* 0x0000c8000a087a20 */ /* 0x000fe20000410000 */
[----:B------:R-:W-:Y:S02]  /*11ad0*/  MOV R10, R229 ;  /* 0x000000e5000a7202 */ /* 0x000fe40000000f00 */
[----:B------:R-:W-:Y:S03]  /*11ae0*/  @P2 MOV R10, R234 ;  /* 0x000000ea000a2202 */ /* 0x000fe60000000f00 */
[----:B------:R-:W2:Y:S06]  /*11af0*/  MUFU.TANH R4, R4 ;  /* 0x0000000400047308 */ /* 0x000eac0000002400 */
[----:B------:R-:W-:Y:S02]  /*11b00*/  FMUL.FTZ R13, R13, c[0x0][0x320] ;  /* 0x0000c8000d0d7a20 */ /* 0x000fe40000410000 */
[----:B------:R-:W-:Y:S02]  /*11b10*/  FMUL.FTZ R14, R14, c[0x0][0x320] ;  /* 0x0000c8000e0e7a20 */ /* 0x000fe40000410000 */
[----:B------:R-:W3:Y:S01]  /*11b20*/  MUFU.TANH R6, R6 ;  /* 0x0000000600067308 */ /* 0x000ee20000002400 */
[----:B------:R-:W-:Y:S02]  /*11b30*/  FMUL.FTZ R12, R12, c[0x0][0x320] ;  /* 0x0000c8000c0c7a20 */ /* 0x000fe40000410000 */
[----:B------:R-:W-:Y:S02]  /*11b40*/  FMUL.FTZ R15, R15, c[0x0][0x320] ;  /* 0x0000c8000f0f7a20 */ /* 0x000fe40000410000 */
[----:B-1----:R-:W-:Y:S02]  /*11b50*/  FMUL.FTZ R9, R11, c[0x0][0x320] ;  /* 0x0000c8000b097a20 */ /* 0x002fe40000410000 */
[----:B------:R-:W1:Y:S01]  /*11b60*/  SHFL.IDX PT, R11, R10, RZ, 0x1c1f ;  /* 0x001c1fff0a0b7589 */ /* 0x000e6200000e0000 */
[----:B------:R-:W-:Y:S02]  /*11b70*/  FMUL.FTZ R16, R16, c[0x0][0x320] ;  /* 0x0000c80010107a20 */ /* 0x000fe40000410000 */
[----:B------:R4:W-:Y:S01]  /*11b80*/  MUFU.TANH R167, R13 ;  /* 0x0000000d00a77308 */ /* 0x0009e20000002400 */
[----:B------:R-:W-:Y:S02]  /*11b90*/  FMUL.FTZ R17, R17, c[0x0][0x320] ;  /* 0x0000c80011117a20 */ /* 0x000fe40000410000 */
[----:B------:R-:W-:Y:S02]  /*11ba0*/  FMUL.FTZ R18, R18, c[0x0][0x320] ;  /* 0x0000c80012127a20 */ /* 0x000fe40000410000 */
[----:B------:R-:W5:Y:S01]  /*11bb0*/  SHFL.IDX PT, R10, R10, 0x1, 0x1c1f ;  /* 0x003c1f000a0a7f89 */ /* 0x000f6200000e0000 */
[----:B------:R-:W-:Y:S04]  /*11bc0*/  FMUL.FTZ R19, R19, c[0x0][0x320] ;  /* 0x0000c80013137a20 */ /* 0x000fe80000410000 */
[----:B------:R1:W-:Y:S10]  /*11bd0*/  MUFU.TANH R166, R14 ;  /* 0x0000000e00a67308 */ /* 0x0003f40000002400 */
[----:B------:R2:W-:Y:S01]  /*11be0*/  MUFU.TANH R168, R12 ;  /* 0x0000000c00a87308 */ /* 0x0005e20000002400 */
[----:B----4-:R-:W-:Y:S05]  /*11bf0*/  IMAD R13, R236, R233, 0x1 ;  /* 0x00000001ec0d7424 */ /* 0x010fea00078e02e9 */
[----:B------:R-:W-:Y:S04]  /*11c00*/  IADD3 R13, R220, R13, -R232 ;  /* 0x0000000ddc0d7210 */ /* 0x000fe80007ffe8e8 */
[----:B------:R-:W4:Y:S01]  /*11c10*/  MUFU.TANH R7, R7 ;  /* 0x0000000700077308 */ /* 0x000f220000002400 */
[----:B------:R-:W-:Y:S04]  /*11c20*/  IADD3 R13, R13, -R227, RZ ;  /* 0x800000e30d0d7210 */ /* 0x000fe80007ffe0ff */
[C---:B-1----:R-:W-:Y:S02]  /*11c30*/  IADD3 R14, R13.reuse, R11, RZ ;  /* 0x0000000b0d0e7210 */ /* 0x042fe40007ffe0ff */
[----:B-----5:R-:W-:Y:S03]  /*11c40*/  IADD3 R13, R13, R10, RZ ;  /* 0x0000000a0d0d7210 */ /* 0x020fe60007ffe0ff */
[----:B------:R-:W1:Y:S01]  /*11c50*/  MUFU.TANH R164, R16 ;  /* 0x0000001000a47308 */ /* 0x000e620000002400 */
[C---:B------:R-:W-:Y:S02]  /*11c60*/  ISETP.GT.AND P0, PT, R14.reuse, RZ, PT ;  /* 0x000000ff0e00720c */ /* 0x040fe40003f04270 */
[----:B------:R-:W-:Y:S02]  /*11c70*/  ISETP.GT.AND P1, PT, R14, 0x1, PT ;  /* 0x000000010e00780c */ /* 0x000fe40003f24270 */
[----:B--2---:R-:W-:Y:S02]  /*11c80*/  FSEL R10, R4, -INF , P0 ;  /* 0xff800000040a7808 */ /* 0x004fe40000000000 */
[----:B------:R-:W-:Y:S02]  /*11c90*/  FSEL R12, R5, -INF , P1 ;  /* 0xff800000050c7808 */ /* 0x000fe40000800000 */
[----:B------:R-:W-:Y:S01]  /*11ca0*/  FMNMX.FTZ R4, R10, R3, !PT ;  /* 0x000000030a047209 */ /* 0x000fe20007810000 */
[----:B------:R-:W2:Y:S01]  /*11cb0*/  MUFU.TANH R162, R17 ;  /* 0x0000001100a27308 */ /* 0x000ea20000002400 */
[----:B------:R-:W-:Y:S02]  /*11cc0*/  ISETP.GT.AND P0, PT, R13, RZ, PT ;  /* 0x000000ff0d00720c */ /* 0x000fe40003f04270 */
[----:B------:R-:W-:Y:S02]  /*11cd0*/  ISETP.GT.AND P1, PT, R14, 0x8, PT ;  /* 0x000000080e00780c */ /* 0x000fe40003f24270 */
[----:B------:R-:W-:Y:S02]  /*11ce0*/  FMNMX.FTZ R4, R12, R4, !PT ;  /* 0x000000040c047209 */ /* 0x000fe40007810000 */
[----:B---3--:R-:W-:Y:S02]  /*11cf0*/  FSEL R6, R6, -INF , P0 ;  /* 0xff80000006067808 */ /* 0x008fe40000000000 */
[----:B----4-:R-:W-:Y:S01]  /*11d00*/  FSEL R11, R7, -INF , P1 ;  /* 0xff800000070b7808 */ /* 0x010fe20000800000 */
[----:B------:R-:W3:Y:S01]  /*11d10*/  MUFU.TANH R0, R0 ;  /* 0x0000000000007308 */ /* 0x000ee20000002400 */
[C---:B------:R-:W-:Y:S02]  /*11d20*/  ISETP.GT.AND P0, PT, R14.reuse, 0x9, PT ;  /* 0x000000090e00780c */ /* 0x040fe40003f04270 */
[----:B------:R-:W-:Y:S02]  /*11d30*/  ISETP.GT.AND P1, PT, R14, 0x10, PT ;  /* 0x000000100e00780c */ /* 0x000fe40003f24270 */
[----:B------:R-:W-:Y:S02]  /*11d40*/  FSEL R7, R148, -INF , P0 ;  /* 0xff80000094077808 */ /* 0x000fe40000000000 */
[----:B------:R-:W-:Y:S02]  /*11d50*/  FMNMX.FTZ R4, R11, R4, !PT ;  /* 0x000000040b047209 */ /* 0x000fe40007810000 */
[----:B------:R-:W-:Y:S01]  /*11d60*/  FSEL R168, R168, -INF , P1 ;  /* 0xff800000a8a87808 */ /* 0x000fe20000800000 */
[----:B------:R-:W4:Y:S01]  /*11d70*/  MUFU.TANH R8, R8 ;  /* 0x0000000800087308 */ /* 0x000f220000002400 */
[----:B------:R-:W-:Y:S02]  /*11d80*/  ISETP.GT.AND P0, PT, R14, 0x11, PT ;  /* 0x000000110e00780c */ /* 0x000fe40003f04270 */
[----:B------:R-:W-:Y:S02]  /*11d90*/  FMNMX.FTZ R4, R7, R4, !PT ;  /* 0x0000000407047209 */ /* 0x000fe40007810000 */
[----:B------:R-:W-:Y:S02]  /*11da0*/  FSEL R167, R167, -INF , P0 ;  /* 0xff800000a7a77808 */ /* 0x000fe40000000000 */
[----:B------:R-:W-:Y:S02]  /*11db0*/  FMNMX.FTZ R4, R168, R4, !PT ;  /* 0x00000004a8047209 */ /* 0x000fe40007810000 */
[----:B------:R-:W-:Y:S01]  /*11dc0*/  ISETP.GT.AND P1, PT, R14, 0x18, PT ;  /* 0x000000180e00780c */ /* 0x000fe20003f24270 */
[----:B------:R-:W5:Y:S01]  /*11dd0*/  MUFU.TANH R9, R9 ;  /* 0x0000000900097308 */ /* 0x000f620000002400 */
[----:B------:R-:W-:Y:S02]  /*11de0*/  FMNMX.FTZ R4, R167, R4, !PT ;  /* 0x00000004a7047209 */ /* 0x000fe40007810000 */
[----:B-1----:R-:W-:Y:S02]  /*11df0*/  FSEL R164, R164, -INF , P1 ;  /* 0xff800000a4a47808 */ /* 0x002fe40000800000 */
[----:B------:R-:W-:Y:S02]  /*11e00*/  ISETP.GT.AND P1, PT, R14, 0x19, PT ;  /* 0x000000190e00780c */ /* 0x000fe40003f24270 */
[C---:B------:R-:W-:Y:S02]  /*11e10*/  ISETP.GT.AND P0, PT, R13.reuse, 0x1, PT ;  /* 0x000000010d00780c */ /* 0x040fe40003f04270 */
[----:B--2---:R-:W-:Y:S01]  /*11e20*/  FSEL R162, R162, -INF , P1 ;  /* 0xff800000a2a27808 */ /* 0x004fe20000800000 */
[----:B------:R-:W1:Y:S01]  /*11e30*/  MUFU.TANH R165, R15 ;  /* 0x0000000f00a57308 */ /* 0x000e620000002400 */
[----:B------:R-:W-:Y:S02]  /*11e40*/  FMNMX.FTZ R4, R164, R4, !PT ;  /* 0x00000004a4047209 */ /* 0x000fe40007810000 */
[----:B---3--:R-:W-:Y:S02]  /*11e50*/  FSEL R5, R0, -INF , P0 ;  /* 0xff80000000057808 */ /* 0x008fe40000000000 */
[----:B------:R-:W-:Y:S02]  /*11e60*/  FMNMX.FTZ R0, R6, R2, !PT ;  /* 0x0000000206007209 */ /* 0x000fe40007810000 */
[----:B------:R-:W-:Y:S02]  /*11e70*/  ISETP.GT.AND P0, PT, R13, 0x8, PT ;  /* 0x000000080d00780c */ /* 0x000fe40003f04270 */
[----:B------:R-:W-:Y:S01]  /*11e80*/  FMNMX.FTZ R4, R162, R4, !PT ;  /* 0x00000004a2047209 */ /* 0x000fe20007810000 */
[----:B------:R-:W2:Y:S01]  /*11e90*/  MUFU.TANH R161, R18 ;  /* 0x0000001200a17308 */ /* 0x000ea20000002400 */
[----:B----4-:R-:W-:Y:S02]  /*11ea0*/  FSEL R8, R8, -INF , P0 ;  /* 0xff80000008087808 */ /* 0x010fe40000000000 */
[----:B------:R-:W-:Y:S01]  /*11eb0*/  FMNMX.FTZ R0, R5, R0, !PT ;  /* 0x0000000005007209 */ /* 0x000fe20007810000 */
[----:B------:R-:W3:Y:S01]  /*11ec0*/  SHFL.BFLY PT, R14, R4, 0x2, 0x1f ;  /* 0x0c401f00040e7f89 */ /* 0x000ee200000e0000 */
[C---:B------:R-:W-:Y:S02]  /*11ed0*/  ISETP.GT.AND P1, PT, R13.reuse, 0x9, PT ;  /* 0x000000090d00780c */ /* 0x040fe40003f24270 */
[----:B------:R-:W-:Y:S02]  /*11ee0*/  ISETP.GT.AND P0, PT, R13, 0x10, PT ;  /* 0x000000100d00780c */ /* 0x000fe40003f04270 */
[----:B-----5:R-:W-:Y:S01]  /*11ef0*/  FSEL R9, R9, -INF , P1 ;  /* 0xff80000009097808 */ /* 0x020fe20000800000 */
[----:B------:R-:W4:Y:S01]  /*11f00*/  MUFU.TANH R149, R19 ;  /* 0x0000001300957308 */ /* 0x000f220000002400 */
[----:B------:R-:W-:Y:S02]  /*11f10*/  FMNMX.FTZ R0, R8, R0, !PT ;  /* 0x0000000008007209 */ /* 0x000fe40007810000 */
[----:B------:R-:W-:Y:S02]  /*11f20*/  FSEL R166, R166, -INF , P0 ;  /* 0xff800000a6a67808 */ /* 0x000fe40000000000 */
[----:B------:R-:W-:Y:S02]  /*11f30*/  ISETP.GT.AND P2, PT, R13, 0x11, PT ;  /* 0x000000110d00780c */ /* 0x000fe40003f44270 */
[----:B------:R-:W-:Y:S02]  /*11f40*/  FMNMX.FTZ R0, R9, R0, !PT ;  /* 0x0000000009007209 */ /* 0x000fe40007810000 */
[----:B-1----:R-:W-:Y:S02]  /*11f50*/  FSEL R165, R165, -INF , P2 ;  /* 0xff800000a5a57808 */ /* 0x002fe40001000000 */
[----:B------:R-:W-:Y:S02]  /*11f60*/  FMNMX.FTZ R0, R166, R0, !PT ;  /* 0x00000000a6007209 */ /* 0x000fe40007810000 */
[----:B------:R-:W-:Y:S02]  /*11f70*/  ISETP.GT.AND P1, PT, R13, 0x18, PT ;  /* 0x000000180d00780c */ /* 0x000fe40003f24270 */
[----:B------:R-:W-:Y:S02]  /*11f80*/  FMNMX.FTZ R0, R165, R0, !PT ;  /* 0x00000000a5007209 */ /* 0x000fe40007810000 */
[----:B--2---:R-:W-:Y:S02]  /*11f90*/  FSEL R161, R161, -INF , P1 ;  /* 0xff800000a1a17808 */ /* 0x004fe40000800000 */
[----:B------:R-:W-:Y:S02]  /*11fa0*/  ISETP.GT.AND P0, PT, R13, 0x19, PT ;  /* 0x000000190d00780c */ /* 0x000fe40003f04270 */
[----:B------:R-:W-:Y:S02]  /*11fb0*/  FMNMX.FTZ R0, R161, R0, !PT ;  /* 0x00000000a1007209 */ /* 0x000fe40007810000 */
[----:B------:R-:W-:Y:S02]  /*11fc0*/  ISETP.GE.AND P1, PT, R236, 0x1, PT ;  /* 0x00000001ec00780c */ /* 0x000fe40003f26270 */
[----:B----4-:R-:W-:Y:S02]  /*11fd0*/  FSEL R149, R149, -INF , P0 ;  /* 0xff80000095957808 */ /* 0x010fe40000000000 */
[----:B---3--:R-:W-:Y:S02]  /*11fe0*/  FMNMX.FTZ R16, R4, R14, !PT ;  /* 0x0000000e04107209 */ /* 0x008fe40007810000 */
[----:B------:R-:W-:Y:S02]  /*11ff0*/  FMNMX.FTZ R0, R149, R0, !PT ;  /* 0x0000000095007209 */ /* 0x000fe40007810000 */
[----:B------:R-:W-:Y:S01]  /*12000*/  IADD3 R13, R236, -0x1, RZ ;  /* 0xffffffffec0d7810 */ /* 0x000fe20007ffe0ff */
[----:B------:R-:W-:Y:S04]  /*12010*/  SHFL.BFLY PT, R15, R16, 0x1, 0x1f ;  /* 0x0c201f00100f7f89 */ /* 0x000fe800000e0000 */
[----:B------:R-:W-:Y:S01]  /*12020*/  @P1 SHF.R.S32.HI R14, RZ, 0x1f, R13 ;  /* 0x0000001fff0e1819 */ /* 0x000fe2000001140d */
[C---:B------:R-:W-:Y:S03]  /*12030*/  @P1 IMAD.WIDE.U32 R18, R13.reuse, c[0x0][0x1e0], RZ ;  /* 0x000078000d121a25 */ /* 0x040fe600078e00ff */
[----:B------:R-:W1:Y:S01]  /*12040*/  SHFL.BFLY PT, R4, R0, 0x2, 0x1f ;  /* 0x0c401f0000047f89 */ /* 0x000e6200000e0000 */
[----:B------:R-:W-:Y:S04]  /*12050*/  @P1 IMAD R14, R14, c[0x0][0x1e0], RZ ;  /* 0x000078000e0e1a24 */ /* 0x000fe800078e02ff */
[----:B------:R-:W-:Y:S01]  /*12060*/  @P1 IMAD R14, R13, c[0x0][0x1e4], R14 ;  /* 0x000079000d0e1a24 */ /* 0x000fe200078e020e */
[C---:B------:R-:W-:Y:S04]  /*12070*/  @P1 LEA R13, P0, R18.reuse, R218, 0x5 ;  /* 0x000000da120d1211 */ /* 0x040fe800078028ff */
[----:B------:R-:W-:Y:S04]  /*12080*/  @P1 IADD3 R14, R19, R14, RZ ;  /* 0x0000000e130e1210 */ /* 0x000fe80007ffe0ff */
[----:B------:R-:W-:Y:S02]  /*12090*/  @P1 LEA.HI.X R14, R18, R223, R14, 0x5, P0 ;  /* 0x000000df120e1211 */ /* 0x000fe400000f2c0e */
[----:B-1----:R-:W-:Y:S02]  /*120a0*/  FMNMX.FTZ R4, R0, R4, !PT ;  /* 0x0000000400047209 */ /* 0x002fe40007810000 */
[----:B------:R-:W-:Y:S02]  /*120b0*/  FMNMX.FTZ R0, R16, R15, !PT ;  /* 0x0000000f10007209 */ /* 0x000fe40007810000 */
[C---:B------:R-:W-:Y:S01]  /*120c0*/  @P1 LEA R16, P0, R13.reuse, c[0x0][0x1c8], 0x1 ;  /* 0x000072000d101a11 */ /* 0x040fe200078008ff */
[----:B------:R-:W1:Y:S02]  /*120d0*/  SHFL.BFLY PT, R148, R4, 0x1, 0x1f ;  /* 0x0c201f0004947f89 */ /* 0x000e6400000e0000 */
[C---:B------:R-:W-:Y:S01]  /*120e0*/  FMUL.FTZ R163, R0.reuse, c[0x0][0x2d0] ;  /* 0x0000b40000a37a20 */ /* 0x040fe20000410000 */
[----:B------:R-:W-:Y:S02]  /*120f0*/  @P1 LEA.HI.X R17, R13, c[0x0][0x1cc], R14, 0x1, P0 ;  /* 0x000073000d111a11 */ /* 0x000fe400000f0c0e */
[----:B------:R-:W-:Y:S03]  /*12100*/  FSETP.NEU.FTZ.AND P0, PT, R0, -INF , PT ;  /* 0xff8000000000780b */ /* 0x000fe60003f1d000 */
[----:B------:R2:W-:Y:S01]  /*12110*/  @P1 LDGSTS.E.BYPASS.LTC128B.128 [R217+0xc080], [R16.64], !P3 ;  /* 0x0c08000010d91fae */ /* 0x0005e2000d901d48 */
[----:B------:R-:W-:Y:S05]  /*12120*/  FSEL R163, R163, RZ, P0 ;  /* 0x000000ffa3a37208 */ /* 0x000fea0000000000 */
[--C-:B------:R-:W-:Y:S02]  /*12130*/  FFMA.FTZ R150, R12, c[0x0][0x2d0], -R163.reuse ;  /* 0x0000b4000c967a23 */ /* 0x100fe400000108a3 */
[----:B------:R2:W-:Y:S01]  /*12140*/  @P1 LDGSTS.E.BYPASS.LTC128B.128 [R217+0xd080], [R16.64+0x80], !P6 ;  /* 0x0d08008010d91fae */ /* 0x0005e2000f101d48 */
[--C-:B------:R-:W-:Y:S02]  /*12150*/  FFMA.FTZ R151, R10, c[0x0][0x2d0], -R163.reuse ;  /* 0x0000b4000a977a23 */ /* 0x100fe400000108a3 */
[--C-:B------:R-:W-:Y:S01]  /*12160*/  FFMA.FTZ R240, R11, c[0x0][0x2d0], -R163.reuse ;  /* 0x0000b4000bf07a23 */ /* 0x100fe200000108a3 */
[----:B------:R-:W-:Y:S01]  /*12170*/  MUFU.EX2 R150, R150 ;  /* 0x0000009600967308 */ /* 0x000fe20000000800 */
[--C-:B------:R-:W-:Y:S02]  /*12180*/  FFMA.FTZ R239, R7, c[0x0][0x2d0], -R163.reuse ;  /* 0x0000b40007ef7a23 */ /* 0x100fe400000108a3 */
[--C-:B------:R-:W-:Y:S01]  /*12190*/  FFMA.FTZ R242, R168, c[0x0][0x2d0], -R163.reuse ;  /* 0x0000b400a8f27a23 */ /* 0x100fe200000108a3 */
[----:B------:R2:W-:Y:S01]  /*121a0*/  @P1 LDGSTS.E.BYPASS.LTC128B.128 [R217+0xe080], [R16.64+0x100], !P5 ;  /* 0x0e08010010d91fae */ /* 0x0005e2000e901d48 */
[----:B-1----:R-:W-:Y:S01]  /*121b0*/  FMNMX.FTZ R148, R4, R148, !PT ;  /* 0x0000009404947209 */ /* 0x002fe20007810000 */
[--C-:B------:R-:W-:Y:S01]  /*121c0*/  FFMA.FTZ R243, R167, c[0x0][0x2d0], -R163.reuse ;  /* 0x0000b400a7f37a23 */ /* 0x100fe200000108a3 */
[----:B------:R-:W-:Y:S01]  /*121d0*/  FSEL R4, R0, RZ, P0 ;  /* 0x000000ff00047208 */ /* 0x000fe20000000000 */
[----:B------:R-:W-:Y:S01]  /*121e0*/  FFMA.FTZ R246, R164, c[0x0][0x2d0], -R163 ;  /* 0x0000b400a4f67a23 */ /* 0x000fe200000108a3 */
[C---:B------:R-:W-:Y:S01]  /*121f0*/  FSETP.NEU.FTZ.AND P0, PT, R148.reuse, -INF , PT ;  /* 0xff8000009400780b */ /* 0x040fe20003f1d000 */
[----:B------:R-:W-:Y:S01]  /*12200*/  FMUL.FTZ R160, R148, c[0x0][0x2d0] ;  /* 0x0000b40094a07a20 */ /* 0x000fe20000410000 */
[----:B------:R-:W1:Y:S01]  /*12210*/  MUFU.EX2 R151, R151 ;  /* 0x0000009700977308 */ /* 0x000e620000000800 */
[----:B------:R2:W-:Y:S01]  /*12220*/  @P1 LDGSTS.E.BYPASS.LTC128B.128 [R217+0xf080], [R16.64+0x180], !P4 ;  /* 0x0f08018010d91fae */ /* 0x0005e2000e101d48 */
[----:B------:R-:W-:Y:S01]  /*12230*/  FADD.FTZ R3, -R4, R3 ;  /* 0x0000000304037221 */ /* 0x000fe20000010100 */
[----:B------:R-:W-:Y:S01]  /*12240*/  FSEL R4, R148, RZ, P0 ;  /* 0x000000ff94047208 */ /* 0x000fe20000000000 */
[----:B------:R-:W-:Y:S01]  /*12250*/  FFMA.FTZ R163, R162, c[0x0][0x2d0], -R163 ;  /* 0x0000b400a2a37a23 */ /* 0x000fe200000108a3 */
[----:B------:R-:W-:Y:S01]  /*12260*/  FSEL R160, R160, RZ, P0 ;  /* 0x000000ffa0a07208 */ /* 0x000fe20000000000 */
[----:B------:R-:W-:Y:S01]  /*12270*/  FMUL.FTZ R3, R3, c[0x0][0x2d0] ;  /* 0x0000b40003037a20 */ /* 0x000fe20000410000 */
[----:B------:R-:W-:Y:S01]  /*12280*/  ISETP.GT.AND P0, PT, R236, R235, PT ;  /* 0x000000ebec00720c */ /* 0x000fe20003f04270 */
[----:B------:R-:W-:Y:S01]  /*12290*/  FADD.FTZ R2, -R4, R2 ;  /* 0x0000000204027221 */ /* 0x000fe20000010100 */
[----:B------:R-:W3:Y:S01]  /*122a0*/  LDSM.16.MT88.4 R12, [R211+0x8080] ;  /* 0x00808000d30c783b */ /* 0x000ee20000004200 */
[--C-:B------:R-:W-:Y:S01]  /*122b0*/  FFMA.FTZ R238, R6, c[0x0][0x2d0], -R160.reuse ;  /* 0x0000b40006ee7a23 */ /* 0x100fe200000108a0 */
[----:B------:R-:W-:Y:S01]  /*122c0*/  MUFU.EX2 R240, R240 ;  /* 0x000000f000f07308 */ /* 0x000fe20000000800 */
[--C-:B------:R-:W-:Y:S02]  /*122d0*/  FFMA.FTZ R237, R5, c[0x0][0x2d0], -R160.reuse ;  /* 0x0000b40005ed7a23 */ /* 0x100fe400000108a0 */
[--C-:B------:R-:W-:Y:S02]  /*122e0*/  FFMA.FTZ R228, R8, c[0x0][0x2d0], -R160.reuse ;  /* 0x0000b40008e47a23 */ /* 0x100fe400000108a0 */
[--C-:B------:R-:W-:Y:S01]  /*122f0*/  FFMA.FTZ R241, R9, c[0x0][0x2d0], -R160.reuse ;  /* 0x0000b40009f17a23 */ /* 0x100fe200000108a0 */
[----:B------:R-:W4:Y:S01]  /*12300*/  LDSM.16.MT88.4 R156, [R206+0x8080] ;  /* 0x00808000ce9c783b */ /* 0x000f220000004200 */
[----:B------:R-:W-:Y:S02]  /*12310*/  FMUL.FTZ R2, R2, c[0x0][0x2d0] ;  /* 0x0000b40002027a20 */ /* 0x000fe40000410000 */
[--C-:B------:R-:W-:Y:S01]  /*12320*/  FFMA.FTZ R244, R166, c[0x0][0x2d0], -R160.reuse ;  /* 0x0000b400a6f47a23 */ /* 0x100fe200000108a0 */
[----:B------:R-:W5:Y:S01]  /*12330*/  MUFU.EX2 R3, R3 ;  /* 0x0000000300037308 */ /* 0x000f620000000800 */
[--C-:B------:R-:W-:Y:S01]  /*12340*/  FFMA.FTZ R245, R165, c[0x0][0x2d0], -R160.reuse ;  /* 0x0000b400a5f57a23 */ /* 0x100fe200000108a0 */
[----:B-1----:R-:W-:Y:S02]  /*12350*/  F2FP.BF16.PACK_AB R152, R150, R151 ;  /* 0x000000979698723e */ /* 0x002fe400000010ff */
[----:B------:R-:W-:Y:S01]  /*12360*/  LDSM.16.MT88.4 R164, [R204+0x8880] ;  /* 0x00888000cca4783b */ /* 0x000fe20000004200 */
[--C-:B------:R-:W-:Y:S02]  /*12370*/  FFMA.FTZ R248, R161, c[0x0][0x2d0], -R160.reuse ;  /* 0x0000b400a1f87a23 */ /* 0x100fe400000108a0 */
[----:B------:R-:W-:Y:S03]  /*12380*/  FFMA.FTZ R160, R149, c[0x0][0x2d0], -R160 ;  /* 0x0000b40095a07a23 */ /* 0x000fe600000108a0 */
[----:B------:R-:W1:Y:S02]  /*12390*/  MUFU.EX2 R2, R2 ;  /* 0x0000000200027308 */ /* 0x000e640000000800 */
[----:B------:R-:W-:Y:S08]  /*123a0*/  LDSM.16.MT88.4 R168, [R206+0x9880] ;  /* 0x00988000cea8783b */ /* 0x000ff00000004200 */
[----:B------:R-:W3:Y:S01]  /*123b0*/  MUFU.EX2 R239, R239 ;  /* 0x000000ef00ef7308 */ /* 0x000ee20000000800 */
[----:B------:R-:W-:Y:S01]  /*123c0*/  LDSM.16.MT88.4 R172, [R204+0x9880] ;  /* 0x00988000ccac783b */ /* 0x000fe20000004200 */
[C---:B-----5:R-:W-:Y:S02]  /*123d0*/  FMUL.FTZ R4, R3.reuse, R144 ;  /* 0x0000009003047220 */ /* 0x060fe40000410000 */
[C---:B------:R-:W-:Y:S02]  /*123e0*/  FMUL.FTZ R5, R3.reuse, R145 ;  /* 0x0000009103057220 */ /* 0x040fe40000410000 */
[C---:B------:R-:W-:Y:S03]  /*123f0*/  FMUL.FTZ R8, R3.reuse, R140 ;  /* 0x0000008c03087220 */ /* 0x040fe60000410000 */
[----:B------:R-:W-:Y:S01]  /*12400*/  LDSM.16.MT88.4 R176, [R211+0xa880] ;  /* 0x00a88000d3b0783b */ /* 0x000fe20000004200 */
[----:B------:R-:W-:Y:S01]  /*12410*/  MUFU.EX2 R238, R238 ;  /* 0x000000ee00ee7308 */ /* 0x000fe20000000800 */
[C---:B------:R-:W-:Y:S02]  /*12420*/  FMUL.FTZ R9, R3.reuse, R141 ;  /* 0x0000008d03097220 */ /* 0x040fe40000410000 */
[C---:B--2---:R-:W-:Y:S02]  /*12430*/  FMUL.FTZ R16, R3.reuse, R132 ;  /* 0x0000008403107220 */ /* 0x044fe40000410000 */
[C---:B-1----:R-:W-:Y:S02]  /*12440*/  FMUL.FTZ R6, R2.reuse, R146 ;  /* 0x0000009202067220 */ /* 0x042fe40000410000 */
[C---:B------:R-:W-:Y:S01]  /*12450*/  FMUL.FTZ R7, R2.reuse, R147 ;  /* 0x0000009302077220 */ /* 0x040fe20000410000 */
[----:B------:R-:W-:Y:S01]  /*12460*/  LDSM.16.MT88.4 R180, [R206+0xa880] ;  /* 0x00a88000ceb4783b */ /* 0x000fe20000004200 */
[C---:B------:R-:W-:Y:S01]  /*12470*/  FMUL.FTZ R10, R2.reuse, R142 ;  /* 0x0000008e020a7220 */ /* 0x040fe20000410000 */
[----:B------:R-:W1:Y:S01]  /*12480*/  MUFU.EX2 R237, R237 ;  /* 0x000000ed00ed7308 */ /* 0x000e620000000800 */
[C---:B------:R-:W-:Y:S02]  /*12490*/  FMUL.FTZ R11, R2.reuse, R143 ;  /* 0x0000008f020b7220 */ /* 0x040fe40000410000 */
[----:B------:R-:W-:Y:S01]  /*124a0*/  FMUL.FTZ R17, R3, R133 ;  /* 0x0000008503117220 */ /* 0x000fe20000410000 */
[----:B---3--:R-:W-:Y:S01]  /*124b0*/  F2FP.BF16.PACK_AB R154, R239, R240 ;  /* 0x000000f0ef9a723e */ /* 0x008fe200000010ff */
[C---:B------:R-:W-:Y:S01]  /*124c0*/  FMUL.FTZ R18, R2.reuse, R134 ;  /* 0x0000008602127220 */ /* 0x040fe20000410000 */
[----:B------:R-:W2:Y:S01]  /*124d0*/  LDSM.16.MT88.4 R144, [R205+0x8080] ;  /* 0x00808000cd90783b */ /* 0x000ea20000004200 */
[C---:B------:R-:W-:Y:S02]  /*124e0*/  FMUL.FTZ R19, R2.reuse, R135 ;  /* 0x0000008702137220 */ /* 0x040fe40000410000 */
[C---:B------:R-:W-:Y:S01]  /*124f0*/  FMUL.FTZ R28, R3.reuse, R28 ;  /* 0x0000001c031c7220 */ /* 0x040fe20000410000 */
[----:B------:R-:W-:Y:S01]  /*12500*/  MUFU.EX2 R228, R228 ;  /* 0x000000e400e47308 */ /* 0x000fe20000000800 */
[C---:B------:R-:W-:Y:S02]  /*12510*/  FMUL.FTZ R29, R3.reuse, R29 ;  /* 0x0000001d031d7220 */ /* 0x040fe40000410000 */
[C---:B------:R-:W-:Y:S01]  /*12520*/  FMUL.FTZ R30, R2.reuse, R30 ;  /* 0x0000001e021e7220 */ /* 0x040fe20000410000 */
[----:B------:R-:W-:Y:S01]  /*12530*/  LDSM.16.MT88.4 R132, [R211+0x9080] ;  /* 0x00908000d384783b */ /* 0x000fe20000004200 */
[C---:B------:R-:W-:Y:S02]  /*12540*/  FMUL.FTZ R31, R2.reuse, R31 ;  /* 0x0000001f021f7220 */ /* 0x040fe40000410000 */
[C---:B------:R-:W-:Y:S02]  /*12550*/  FMUL.FTZ R32, R3.reuse, R32 ;  /* 0x0000002003207220 */ /* 0x040fe40000410000 */
[----:B------:R-:W-:Y:S01]  /*12560*/  FMUL.FTZ R33, R3, R33 ;  /* 0x0000002103217220 */ /* 0x000fe20000410000 */
[----:B------:R-:W3:Y:S01]  /*12570*/  MUFU.EX2 R241, R241 ;  /* 0x000000f100f17308 */ /* 0x000ee20000000800 */
[C---:B------:R-:W-:Y:S01]  /*12580*/  FMUL.FTZ R34, R2.reuse, R34 ;  /* 0x0000002202227220 */ /* 0x040fe20000410000 */
[----:B------:R-:W-:Y:S01]  /*12590*/  LDSM.16.MT88.4 R140, [R206+0x9080] ;  /* 0x00908000ce8c783b */ /* 0x000fe20000004200 */
[C---:B------:R-:W-:Y:S01]  /*125a0*/  FMUL.FTZ R35, R2.reuse, R35 ;  /* 0x0000002302237220 */ /* 0x040fe20000410000 */
[----:B-1----:R-:W-:Y:S01]  /*125b0*/  F2FP.BF16.PACK_AB R153, R237, R238 ;  /* 0x000000eeed99723e */ /* 0x002fe200000010ff */
[C---:B------:R-:W-:Y:S02]  /*125c0*/  FMUL.FTZ R36, R3.reuse, R36 ;  /* 0x0000002403247220 */ /* 0x040fe40000410000 */
[C---:B------:R-:W-:Y:S02]  /*125d0*/  FMUL.FTZ R37, R3.reuse, R37 ;  /* 0x0000002503257220 */ /* 0x040fe40000410000 */
[C---:B------:R-:W-:Y:S01]  /*125e0*/  FMUL.FTZ R38, R2.reuse, R38 ;  /* 0x0000002602267220 */ /* 0x040fe20000410000 */
[----:B------:R-:W-:Y:S01]  /*125f0*/  LDSM.16.MT88.4 R184, [R204+0xa880] ;  /* 0x00a88000ccb8783b */ /* 0x000fe20000004200 */
[----:B------:R-:W-:Y:S01]  /*12600*/  MUFU.EX2 R247, R163 ;  /* 0x000000a300f77308 */ /* 0x000fe20000000800 */
[C---:B------:R-:W-:Y:S02]  /*12610*/  FMUL.FTZ R39, R2.reuse, R39 ;  /* 0x0000002702277220 */ /* 0x040fe40000410000 */
[C---:B------:R-:W-:Y:S02]  /*12620*/  FMUL.FTZ R40, R3.reuse, R40 ;  /* 0x0000002803287220 */ /* 0x040fe40000410000 */
[----:B------:R-:W-:Y:S02]  /*12630*/  FMUL.FTZ R41, R3, R41 ;  /* 0x0000002903297220 */ /* 0x000fe40000410000 */
[----:B------:R-:W-:Y:S01]  /*12640*/  LDSM.16.MT88.4 R188, [R211+0xb880] ;  /* 0x00b88000d3bc783b */ /* 0x000fe20000004200 */
[C---:B------:R-:W-:Y:S02]  /*12650*/  FMUL.FTZ R42, R2.reuse, R42 ;  /* 0x0000002a022a7220 */ /* 0x040fe40000410000 */
[----:B------:R1:W-:Y:S01]  /*12660*/  MUFU.EX2 R149, R160 ;  /* 0x000000a000957308 */ /* 0x0003e20000000800 */
[C---:B------:R-:W-:Y:S01]  /*12670*/  FMUL.FTZ R43, R2.reuse, R43 ;  /* 0x0000002b022b7220 */ /* 0x040fe20000410000 */
[----:B---3--:R-:W-:Y:S01]  /*12680*/  F2FP.BF16.PACK_AB R155, R241, R228 ;  /* 0x000000e4f19b723e */ /* 0x008fe200000010ff */
[C---:B------:R-:W-:Y:S02]  /*12690*/  FMUL.FTZ R44, R3.reuse, R44 ;  /* 0x0000002c032c7220 */ /* 0x040fe40000410000 */
[----:B------:R-:W-:Y:S01]  /*126a0*/  LDSM.16.MT88.4 R192, [R206+0xb880] ;  /* 0x00b88000cec0783b */ /* 0x000fe20000004200 */
[C---:B------:R-:W-:Y:S02]  /*126b0*/  FMUL.FTZ R45, R3.reuse, R45 ;  /* 0x0000002d032d7220 */ /* 0x040fe40000410000 */
[C---:B------:R-:W-:Y:S01]  /*126c0*/  FMUL.FTZ R46, R2.reuse, R46 ;  /* 0x0000002e022e7220 */ /* 0x040fe20000410000 */
[C---:B------:R-:W-:Y:S01]  /*126d0*/  HMMA.16816.F32.BF16 R4, R152.reuse, R12, R4 ;  /* 0x0000000c9804723c */ /* 0x040fe20000041804 */
[----:B------:R-:W-:Y:S03]  /*126e0*/  MUFU.EX2 R242, R242 ;  /* 0x000000f200f27308 */ /* 0x000fe60000000800 */
[----:B------:R-:W0:Y:S01]  /*126f0*/  LDGDEPBAR ;  /* 0x00000000000079af */ /* 0x000e220000000000 */
[C---:B------:R-:W-:Y:S02]  /*12700*/  FMUL.FTZ R47, R2.reuse, R47 ;  /* 0x0000002f022f7220 */ /* 0x040fe40000410000 */
[C---:B------:R-:W-:Y:S01]  /*12710*/  FMUL.FTZ R12, R3.reuse, R136 ;  /* 0x00000088030c7220 */ /* 0x040fe20000410000 */
[C---:B------:R-:W-:Y:S03]  /*12720*/  HMMA.16816.F32.BF16 R8, R152.reuse, R14, R8 ;  /* 0x0000000e9808723c */ /* 0x040fe60000041808 */
[----:B------:R-:W3:Y:S01]  /*12730*/  MUFU.EX2 R243, R243 ;  /* 0x000000f300f37308 */ /* 0x000ee20000000800 */
[C---:B------:R-:W-:Y:S02]  /*12740*/  FMUL.FTZ R13, R3.reuse, R137 ;  /* 0x00000089030d7220 */ /* 0x040fe40000410000 */
[C---:B------:R-:W-:Y:S01]  /*12750*/  FMUL.FTZ R20, R3.reuse, R20 ;  /* 0x0000001403147220 */ /* 0x040fe20000410000 */
[----:B-1----:R-:W-:Y:S01]  /*12760*/  LDSM.16.MT88.4 R160, [R205+0x8880] ;  /* 0x00888000cda0783b */ /* 0x002fe20000004200 */
[C---:B------:R-:W-:Y:S04]  /*12770*/  FMUL.FTZ R14, R2.reuse, R138 ;  /* 0x0000008a020e7220 */ /* 0x040fe80000410000 */
[C---:B------:R-:W-:Y:S01]  /*12780*/  FMUL.FTZ R15, R2.reuse, R139 ;  /* 0x0000008b020f7220 */ /* 0x040fe20000410000 */
[----:B------:R-:W-:Y:S01]  /*12790*/  MUFU.EX2 R244, R244 ;  /* 0x000000f400f47308 */ /* 0x000fe20000000800 */
[C---:B------:R-:W-:Y:S01]  /*127a0*/  FMUL.FTZ R48, R3.reuse, R48 ;  /* 0x0000003003307220 */ /* 0x040fe20000410000 */
[----:B------:R-:W1:Y:S01]  /*127b0*/  LDSM.16.MT88.4 R136, [R204+0x8080] ;  /* 0x00808000cc88783b */ /* 0x000e620000004200 */
[C---:B------:R-:W-:Y:S02]  /*127c0*/  FMUL.FTZ R49, R3.reuse, R49 ;  /* 0x0000003103317220 */ /* 0x040fe40000410000 */
[C---:B------:R-:W-:Y:S01]  /*127d0*/  FMUL.FTZ R50, R2.reuse, R50 ;  /* 0x0000003202327220 */ /* 0x040fe20000410000 */
[C---:B----4-:R-:W-:Y:S03]  /*127e0*/  HMMA.16816.F32.BF16 R12, R152.reuse, R156, R12 ;  /* 0x0000009c980c723c */ /* 0x050fe6000004180c */
[C---:B------:R-:W-:Y:S01]  /*127f0*/  FMUL.FTZ R51, R2.reuse, R51 ;  /* 0x0000003302337220 */ /* 0x040fe20000410000 */
[----:B------:R-:W4:Y:S01]  /*12800*/  MUFU.EX2 R245, R245 ;  /* 0x000000f500f57308 */ /* 0x000f220000000800 */
[C---:B------:R-:W-:Y:S02]  /*12810*/  FMUL.FTZ R52, R3.reuse, R52 ;  /* 0x0000003403347220 */ /* 0x040fe40000410000 */
[C---:B------:R-:W-:Y:S01]  /*12820*/  FMUL.FTZ R53, R3.reuse, R53 ;  /* 0x0000003503357220 */ /* 0x040fe20000410000 */
[C---:B------:R-:W-:Y:S01]  /*12830*/  HMMA.16816.F32.BF16 R16, R152.reuse, R158, R16 ;  /* 0x0000009e9810723c */ /* 0x040fe20000041810 */
[----:B------:R-:W-:Y:S03]  /*12840*/  LDSM.16.MT88.4 R156, [R206+0x8880] ;  /* 0x00888000ce9c783b */ /* 0x000fe60000004200 */
[C---:B------:R-:W-:Y:S02]  /*12850*/  FMUL.FTZ R21, R3.reuse, R21 ;  /* 0x0000001503157220 */ /* 0x040fe40000410000 */
[C---:B------:R-:W-:Y:S01]  /*12860*/  FMUL.FTZ R22, R2.reuse, R22 ;  /* 0x0000001602167220 */ /* 0x040fe20000410000 */
[----:B------:R-:W5:Y:S01]  /*12870*/  MUFU.EX2 R246, R246 ;  /* 0x000000f600f67308 */ /* 0x000f620000000800 */
[C---:B------:R-:W-:Y:S04]  /*12880*/  FMUL.FTZ R23, R2.reuse, R23 ;  /* 0x0000001702177220 */ /* 0x040fe80000410000 */
[C---:B------:R-:W-:Y:S02]  /*12890*/  FMUL.FTZ R54, R2.reuse, R54 ;  /* 0x0000003602367220 */ /* 0x040fe40000410000 */
[C---:B------:R-:W-:Y:S01]  /*128a0*/  FMUL.FTZ R55, R2.reuse, R55 ;  /* 0x0000003702377220 */ /* 0x040fe20000410000 */
[C---:B--2---:R-:W-:Y:S02]  /*128b0*/  HMMA.16816.F32.BF16 R20, R152.reuse, R144, R20 ;  /* 0x000000909814723c */ /* 0x044fe40000041814 */
[----:B------:R-:W2:Y:S01]  /*128c0*/  MUFU.EX2 R248, R248 ;  /* 0x000000f800f87308 */ /* 0x000ea20000000800 */
        /* <DEDUP_REMOVED lines=10> */
[C---:B-1----:R-:W-:Y:S04]  /*12970*/  HMMA.16816.F32.BF16 R28, R152.reuse, R136, R28 ;  /* 0x00000088981c723c */ /* 0x042fe8000004181c */
        /* <DEDUP_REMOVED lines=59> */
[C---:B------:R-:W-:Y:S03]  /*12d30*/  FMUL.FTZ R97, R3.reuse, R97 ;  /* 0x0000006103617220 */ /* 0x040fe60000410000 */
[C---:B---3--:R-:W-:Y:S03]  /*12d40*/  HMMA.16816.F32.BF16 R92, R152.reuse, R140, R92 ;  /* 0x0000008c985c723c */ /* 0x048fe6000004185c */
[C---:B------:R-:W-:Y:S02]  /*12d50*/  FMUL.FTZ R98, R2.reuse, R98 ;  /* 0x0000006202627220 */ /* 0x040fe40000410000 */
[C---:B------:R-:W-:Y:S02]  /*12d60*/  FMUL.FTZ R99, R2.reuse, R99 ;  /* 0x0000006302637220 */ /* 0x040fe40000410000 */
[C---:B------:R-:W-:Y:S02]  /*12d70*/  FMUL.FTZ R100, R3.reuse, R100 ;  /* 0x0000006403647220 */ /* 0x040fe40000410000 */
[C---:B------:R-:W-:Y:S03]  /*12d80*/  FMUL.FTZ R101, R3.reuse, R101 ;  /* 0x0000006503657220 */ /* 0x040fe60000410000 */
[C---:B------:R-:W-:Y:S01]  /*12d90*/  HMMA.16816.F32.BF16 R96, R152.reuse, R142, R96 ;  /* 0x0000008e9860723c */ /* 0x040fe20000041860 */
[----:B------:R-:W3:Y:S02]  /*12da0*/  LDSM.16.MT88.4 R140, [R205+0xb080] ;  /* 0x00b08000cd8c783b */ /* 0x000ee40000004200 */
        /* <DEDUP_REMOVED lines=20> */
[C---:B------:R-:W-:Y:S01]  /*12ef0*/  HMMA.16816.F32.BF16 R112, R152.reuse, R134, R112 ;  /* 0x000000869870723c */ /* 0x040fe20000041870 */
[----:B------:R-:W2:Y:S02]  /*12f00*/  LDSM.16.MT88.4 R132, [R211+0x8880] ;  /* 0x00888000d384783b */ /* 0x000ea40000004200 */
[C---:B------:R-:W-:Y:S02]  /*12f10*/  FMUL.FTZ R118, R2.reuse, R118 ;  /* 0x0000007602767220 */ /* 0x040fe40000410000 */
        /* <DEDUP_REMOVED lines=25> */
[----:B----4-:R-:W-:Y:S03]  /*130b0*/  F2FP.BF16.PACK_AB R153, R245, R244 ;  /* 0x000000f4f599723e */ /* 0x010fe600000010ff */
[----:B-----5:R-:W-:Y:S01]  /*130c0*/  F2FP.BF16.PACK_AB R154, R247, R246 ;  /* 0x000000f6f79a723e */ /* 0x020fe200000010ff */
[----:B------:R-:W-:Y:S01]  /*130d0*/  FADD.FTZ R238, R228, R238 ;  /* 0x000000eee4ee7221 */ /* 0x000fe20000010000 */
[----:B------:R-:W-:Y:S01]  /*130e0*/  F2FP.BF16.PACK_AB R155, R149, R248 ;  /* 0x000000f8959b723e */ /* 0x000fe200000010ff */
[----:B------:R-:W-:Y:S01]  /*130f0*/  FADD.FTZ R240, R239, R240 ;  /* 0x000000f0eff07221 */ /* 0x000fe20000010000 */
[----:B------:R-:W-:Y:S01]  /*13100*/  IADD3 R228, R236, -0x1, RZ ;  /* 0xffffffffece47810 */ /* 0x000fe20007ffe0ff */
[----:B------:R-:W-:Y:S02]  /*13110*/  FADD.FTZ R241, R241, R238 ;  /* 0x000000eef1f17221 */ /* 0x000fe40000010000 */
[----:B------:R-:W-:Y:S01]  /*13120*/  FADD.FTZ R242, R242, R240 ;  /* 0x000000f0f2f27221 */ /* 0x000fe20000010000 */
[----:B------:R-:W-:Y:S01]  /*13130*/  MOV R236, R228 ;  /* 0x000000e400ec7202 */ /* 0x000fe20000000f00 */
[C---:B--2---:R-:W-:Y:S01]  /*13140*/  HMMA.16816.F32.BF16 R144, R152.reuse, R132, R4 ;  /* 0x000000849890723c */ /* 0x044fe20000041804 */
[----:B------:R-:W1:Y:S02]  /*13150*/  LDSM.16.MT88.4 R4, [R211+0x9880] ;  /* 0x00988000d304783b */ /* 0x000e640000004200 */
[----:B------:R-:W-:Y:S02]  /*13160*/  FADD.FTZ R241, R244, R241 ;  /* 0x000000f1f4f17221 */ /* 0x000fe40000010000 */
        /* <DEDUP_REMOVED lines=42> */
.L_x_660:
[----:B------:R-:W-:-:S13]  /*13410*/  ISETP.GE.AND P0, PT, R228, RZ, PT ;  /* 0x000000ffe400720c */ /* 0x000fda0003f06270 */
[----:B------:R-:W-:Y:S05]  /*13420*/  @!P0 BRA `(.L_x_662) ;  /* 0x00001f6000008947 */ /* 0x000fea0003800000 */
[----:B------:R-:W-:Y:S01]  /*13430*/  UMOV UR6, 0x5 ;  /* 0x0000000500067882 */ /* 0x000fe20000000000 */
[----:B------:R-:W-:Y:S01]  /*13440*/  MOV R2, R148 ;  /* 0x0000009400027202 */ /* 0x000fe20000000f00 */
[----:B------:R-:W-:Y:S01]  /*13450*/  ULDC.64 UR4, c[0x0][0x208] ;  /* 0x0000820000047ab9 */ /* 0x000fe20000000a00 */
[----:B------:R-:W-:Y:S01]  /*13460*/  MOV R3, R0 ;  /* 0x0000000000037202 */ /* 0x000fe20000000f00 */
[----:B------:R-:W-:Y:S01]  /*13470*/  USHF.L.U64.HI UR5, UR4, UR6, UR5 ;  /* 0x0000000604057299 */ /* 0x000fe20008010205 */
[----:B------:R-:W-:Y:S01]  /*13480*/  MOV R220, R230 ;  /* 0x000000e600dc7202 */ /* 0x000fe20000000f00 */
[----:B------:R-:W-:Y:S02]  /*13490*/  USHF.L.U32 UR4, UR4, 0x5, URZ ;  /* 0x0000000504047899 */ /* 0x000fe4000800063f */
.L_x_663:
[----:B------:R-:W-:Y:S04]  /*134a0*/  DEPBAR.LE SB0, 0x0 ;  /* 0x000080000000791a */ /* 0x000fe80000000000 */
[----:B------:R-:W-:Y:S01]  /*134b0*/  BAR.SYNC.DEFER_BLOCKING 0x0 ;  /* 0x0000000000007b1d */ /* 0x000fe20000010000 */
[----:B------:R-:W-:Y:S01]  /*134c0*/  SHF.R.S32.HI R4, RZ, 0x1f, R228 ;  /* 0x0000001fff047819 */ /* 0x000fe200000114e4 */
[C---:B------:R-:W-:Y:S02]  /*134d0*/  IMAD R0, R228.reuse, UR5, RZ ;  /* 0x00000005e4007c24 */ /* 0x040fe4000f8e02ff */
[----:B------:R-:W-:Y:S04]  /*134e0*/  IMAD.WIDE.U32 R6, R228, UR4, R220 ;  /* 0x00000004e4067c25 */ /* 0x000fe8000f8e00dc */
[----:B------:R-:W-:Y:S01]  /*134f0*/  IMAD R0, R4, UR4, R0 ;  /* 0x0000000404007c24 */ /* 0x000fe2000f8e0200 */
[C---:B------:R-:W-:Y:S04]  /*13500*/  LEA R12, P0, R6.reuse, c[0x0][0x1f8], 0x1 ;  /* 0x00007e00060c7a11 */ /* 0x040fe800078008ff */
[----:B------:R-:W-:Y:S04]  /*13510*/  IADD3 R0, R7, R0, RZ ;  /* 0x0000000007007210 */ /* 0x000fe80007ffe0ff */
[----:B------:R-:W-:Y:S02]  /*13520*/  LEA.HI.X R13, R6, c[0x0][0x1fc], R0, 0x1, P0 ;  /* 0x00007f00060d7a11 */ /* 0x000fe400000f0c00 */
[C---:B------:R-:W-:Y:S02]  /*13530*/  ISETP.GT.AND P0, PT, R228.reuse, RZ, PT ;  /* 0x000000ffe400720c */ /* 0x040fe40003f04270 */
[----:B------:R-:W-:Y:S01]  /*13540*/  IADD3 R228, R228, -0x1, RZ ;  /* 0xffffffffe4e47810 */ /* 0x000fe20007ffe0ff */
[----:B------:R-:W-:Y:S08]  /*13550*/  LDSM.16.M88.4 R16, [R214+0x10080] ;  /* 0x01008000d610783b */ /* 0x000ff00000000200 */
        /* <DEDUP_REMOVED lines=11> */
[----:B------:R2:W-:Y:S08]  /*13610*/  LDGSTS.E.BYPASS.LTC128B.128 [R217+0x9080], [R12.64+0x80], !P6 ;  /* 0x090800800cd97fae */ /* 0x0005f0000f101d48 */
[----:B------:R2:W-:Y:S08]  /*13620*/  LDGSTS.E.BYPASS.LTC128B.128 [R217+0xa080], [R12.64+0x100], !P5 ;  /* 0x0a0801000cd97fae */ /* 0x0005f0000e901d48 */
[----:B------:R2:W-:Y:S08]  /*13630*/  LDGSTS.E.BYPASS.LTC128B.128 [R217+0xb080], [R12.64+0x180], !P4 ;  /* 0x0b0801800cd97fae */ /* 0x0005f0000e101d48 */
        /* <DEDUP_REMOVED lines=108> */
[----:B------:R2:W-:Y:S01]  /*13d00*/  MUFU.TANH R152, R5 ;  /* 0x0000000500987308 */ /* 0x0005e20000002400 */
[----:B------:R-:W-:Y:S03]  /*13d10*/  FMUL.FTZ R6, R6, c[0x0][0x320] ;  /* 0x0000c80006067a20 */ /* 0x000fe60000410000 */
[----:B------:R-:W-:Y:S01]  /*13d20*/  FMUL.FTZ R9, R9, c[0x0][0x320] ;  /* 0x0000c80009097a20 */ /* 0x000fe20000410000 */
[C---:B-1----:R-:W-:Y:S03]  /*13d30*/  HMMA.16816.F32.BF16 R12, R172.reuse, R148, R12 ;  /* 0x00000094ac0c723c */ /* 0x042fe6000004180c */
[----:B------:R-:W-:Y:S02]  /*13d40*/  FMUL.FTZ R8, R8, c[0x0][0x320] ;  /* 0x0000c80008087a20 */ /* 0x000fe40000410000 */
[----:B------:R1:W-:Y:S03]  /*13d50*/  MUFU.TANH R154, R9 ;  /* 0x00000009009a7308 */ /* 0x0003e60000002400 */
[----:B------:R-:W-:Y:S07]  /*13d60*/  HMMA.16816.F32.BF16 R16, R172, R150, R16 ;  /* 0x00000096ac10723c */ /* 0x000fee0000041810 */
[----:B------:R-:W3:Y:S01]  /*13d70*/  MUFU.TANH R6, R6 ;  /* 0x0000000600067308 */ /* 0x000ee20000002400 */
[----:B--2---:R-:W-:Y:S04]  /*13d80*/  FMUL.FTZ R5, R7, c[0x0][0x320] ;  /* 0x0000c80007057a20 */ /* 0x004fe80000410000 */
[----:B------:R-:W-:Y:S04]  /*13d90*/  FMUL.FTZ R7, R11, c[0x0][0x320] ;  /* 0x0000c8000b077a20 */ /* 0x000fe80000410000 */
[----:B------:R-:W-:Y:S01]  /*13da0*/  FMUL.FTZ R14, R14, c[0x0][0x320] ;  /* 0x0000c8000e0e7a20 */ /* 0x000fe20000410000 */
        /* <DEDUP_REMOVED lines=8> */
[----:B------:R-:W-:Y:S01]  /*13e30*/  FMUL.FTZ R16, R16, c[0x0][0x320] ;  /* 0x0000c80010107a20 */ /* 0x000fe20000410000 */
[----:B---3--:R-:W-:Y:S01]  /*13e40*/  FMNMX.FTZ R0, R6, R2, !PT ;  /* 0x0000000206007209 */ /* 0x008fe20007810000 */
[----:B------:R-:W-:Y:S05]  /*13e50*/  FMUL.FTZ R17, R17, c[0x0][0x320] ;  /* 0x0000c80011117a20 */ /* 0x000fea0000410000 */
[----:B------:R-:W3:Y:S01]  /*13e60*/  MUFU.TANH R9, R9 ;  /* 0x0000000900097308 */ /* 0x000ee20000002400 */
[----:B--2---:R-:W-:Y:S04]  /*13e70*/  FMNMX.FTZ R11, R153, R3, !PT ;  /* 0x00000003990b7209 */ /* 0x004fe80007810000 */
[----:B------:R-:W-:Y:S05]  /*13e80*/  FMNMX.FTZ R11, R152, R11, !PT ;  /* 0x0000000b980b7209 */ /* 0x000fea0007810000 */
[----:B------:R-:W2:Y:S01]  /*13e90*/  MUFU.TANH R7, R7 ;  /* 0x0000000700077308 */ /* 0x000ea20000002400 */
[----:B-1----:R-:W-:Y:S09]  /*13ea0*/  FMNMX.FTZ R0, R5, R0, !PT ;  /* 0x0000000005007209 */ /* 0x002ff20007810000 */
[----:B------:R-:W1:Y:S01]  /*13eb0*/  MUFU.TANH R8, R8 ;  /* 0x0000000800087308 */ /* 0x000e620000002400 */
[----:B---3--:R-:W-:Y:S09]  /*13ec0*/  FMNMX.FTZ R0, R9, R0, !PT ;  /* 0x0000000009007209 */ /* 0x008ff20007810000 */
[----:B------:R-:W3:Y:S01]  /*13ed0*/  MUFU.TANH R165, R14 ;  /* 0x0000000e00a57308 */ /* 0x000ee20000002400 */
[----:B--2---:R-:W-:Y:S09]  /*13ee0*/  FMNMX.FTZ R0, R7, R0, !PT ;  /* 0x0000000007007209 */ /* 0x004ff20007810000 */
[----:B------:R-:W2:Y:S01]  /*13ef0*/  MUFU.TANH R164, R15 ;  /* 0x0000000f00a47308 */ /* 0x000ea20000002400 */
[----:B-1----:R-:W-:Y:S04]  /*13f00*/  FMNMX.FTZ R11, R8, R11, !PT ;  /* 0x0000000b080b7209 */ /* 0x002fe80007810000 */
[----:B------:R-:W-:Y:S05]  /*13f10*/  FMNMX.FTZ R11, R154, R11, !PT ;  /* 0x0000000b9a0b7209 */ /* 0x000fea0007810000 */
        /* <DEDUP_REMOVED lines=11> */
[----:B-1----:R-:W-:Y:S05]  /*13fd0*/  FMNMX.FTZ R0, R149, R0, !PT ;  /* 0x0000000095007209 */ /* 0x002fea0007810000 */
[----:B------:R-:W1:Y:S01]  /*13fe0*/  SHFL.BFLY PT, R4, R0, 0x2, 0x1f ;  /* 0x0c401f0000047f89 */ /* 0x000e6200000e0000 */
[----:B---3--:R-:W-:Y:S04]  /*13ff0*/  FMNMX.FTZ R11, R162, R11, !PT ;  /* 0x0000000ba20b7209 */ /* 0x008fe80007810000 */
[----:B--2---:R-:W-:Y:S05]  /*14000*/  FMNMX.FTZ R11, R161, R11, !PT ;  /* 0x0000000ba10b7209 */ /* 0x004fea0007810000 */
[----:B------:R-:W2:Y:S01]  /*14010*/  SHFL.BFLY PT, R10, R11, 0x2, 0x1f ;  /* 0x0c401f000b0a7f89 */ /* 0x000ea200000e0000 */
[----:B-1----:R-:W-:Y:S07]  /*14020*/  FMNMX.FTZ R4, R0, R4, !PT ;  /* 0x0000000400047209 */ /* 0x002fee0007810000 */
[----:B------:R-:W1:Y:S01]  /*14030*/  SHFL.BFLY PT, R148, R4, 0x1, 0x1f ;  /* 0x0c201f0004947f89 */ /* 0x000e6200000e0000 */
[----:B--2---:R-:W-:Y:S07]  /*14040*/  FMNMX.FTZ R11, R11, R10, !PT ;  /* 0x0000000a0b0b7209 */ /* 0x004fee0007810000 */
[----:B------:R-:W2:Y:S01]  /*14050*/  SHFL.BFLY PT, R10, R11, 0x1, 0x1f ;  /* 0x0c201f000b0a7f89 */ /* 0x000ea200000e0000 */
[----:B-1----:R-:W-:Y:S02]  /*14060*/  FMNMX.FTZ R148, R4, R148, !PT ;  /* 0x0000009404947209 */ /* 0x002fe40007810000 */
[----:B------:R-:W-:Y:S03]  /*14070*/  @P0 SHF.R.S32.HI R4, RZ, 0x1f, R228 ;  /* 0x0000001fff040819 */ /* 0x000fe600000114e4 */
[----:B------:R-:W-:Y:S02]  /*14080*/  FMUL.FTZ R160, R148, c[0x0][0x2d0] ;  /* 0x0000b40094a07a20 */ /* 0x000fe40000410000 */
[----:B------:R-:W-:Y:S02]  /*14090*/  @P0 IMAD R4, R4, c[0x0][0x1e0], RZ ;  /* 0x0000780004040a24 */ /* 0x000fe400078e02ff */
[----:B------:R-:W-:Y:S02]  /*140a0*/  FADD.FTZ R2, -R148, R2 ;  /* 0x0000000294027221 */ /* 0x000fe40000010100 */
[----:B------:R-:W-:Y:S02]  /*140b0*/  @P0 IMAD R4, R228, c[0x0][0x1e4], R4 ;  /* 0x00007900e4040a24 */ /* 0x000fe400078e0204 */
[--C-:B------:R-:W-:Y:S02]  /*140c0*/  FFMA.FTZ R229, R6, c[0x0][0x2d0], -R160.reuse ;  /* 0x0000b40006e57a23 */ /* 0x100fe400000108a0 */
[--C-:B------:R-:W-:Y:S02]  /*140d0*/  FFMA.FTZ R227, R5, c[0x0][0x2d0], -R160.reuse ;  /* 0x0000b40005e37a23 */ /* 0x100fe400000108a0 */
[--C-:B------:R-:W-:Y:S02]  /*140e0*/  FFMA.FTZ R226, R9, c[0x0][0x2d0], -R160.reuse ;  /* 0x0000b40009e27a23 */ /* 0x100fe400000108a0 */
[----:B------:R-:W-:Y:S01]  /*140f0*/  FFMA.FTZ R151, R7, c[0x0][0x2d0], -R160 ;  /* 0x0000b40007977a23 */ /* 0x000fe200000108a0 */
[----:B--2---:R-:W-:Y:S01]  /*14100*/  FMNMX.FTZ R0, R11, R10, !PT ;  /* 0x0000000a0b007209 */ /* 0x004fe20007810000 */
[----:B------:R-:W-:Y:S01]  /*14110*/  @P0 IMAD.WIDE.U32 R10, R228, c[0x0][0x1e0], RZ ;  /* 0x00007800e40a0a25 */ /* 0x000fe200078e00ff */
[----:B------:R-:W-:Y:S03]  /*14120*/  MUFU.EX2 R229, R229 ;  /* 0x000000e500e57308 */ /* 0x000fe60000000800 */
[C---:B------:R-:W-:Y:S01]  /*14130*/  FMUL.FTZ R163, R0.reuse, c[0x0][0x2d0] ;  /* 0x0000b40000a37a20 */ /* 0x040fe20000410000 */
[----:B------:R-:W-:Y:S01]  /*14140*/  @P0 IADD3 R4, R11, R4, RZ ;  /* 0x000000040b040210 */ /* 0x000fe20007ffe0ff */
[----:B------:R-:W-:Y:S02]  /*14150*/  FADD.FTZ R3, -R0, R3 ;  /* 0x0000000300037221 */ /* 0x000fe40000010100 */
[--C-:B------:R-:W-:Y:S01]  /*14160*/  FFMA.FTZ R231, R8, c[0x0][0x2d0], -R163.reuse ;  /* 0x0000b40008e77a23 */ /* 0x100fe200000108a3 */
[----:B------:R-:W-:Y:S01]  /*14170*/  @P0 LEA R8, P1, R10, R218, 0x5 ;  /* 0x000000da0a080211 */ /* 0x000fe200078228ff */
[--C-:B------:R-:W-:Y:S01]  /*14180*/  FFMA.FTZ R233, R153, c[0x0][0x2d0], -R163.reuse ;  /* 0x0000b40099e97a23 */ /* 0x100fe200000108a3 */
[----:B------:R-:W-:Y:S01]  /*14190*/  MUFU.EX2 R227, R227 ;  /* 0x000000e300e37308 */ /* 0x000fe20000000800 */
[--C-:B------:R-:W-:Y:S01]  /*141a0*/  FFMA.FTZ R232, R152, c[0x0][0x2d0], -R163.reuse ;  /* 0x0000b40098e87a23 */ /* 0x100fe200000108a3 */
[----:B------:R-:W-:Y:S01]  /*141b0*/  @P0 LEA.HI.X R4, R10, R223, R4, 0x5, P1 ;  /* 0x000000df0a040211 */ /* 0x000fe200008f2c04 */
[--C-:B------:R-:W-:Y:S01]  /*141c0*/  FFMA.FTZ R230, R154, c[0x0][0x2d0], -R163.reuse ;  /* 0x0000b4009ae67a23 */ /* 0x100fe200000108a3 */
[----:B------:R-:W-:Y:S01]  /*141d0*/  @P0 LEA R10, P1, R8, c[0x0][0x1c8], 0x1 ;  /* 0x00007200080a0a11 */ /* 0x000fe200078208ff */
[----:B------:R-:W-:Y:S02]  /*141e0*/  FMUL.FTZ R3, R3, c[0x0][0x2d0] ;  /* 0x0000b40003037a20 */ /* 0x000fe40000410000 */
[----:B------:R-:W-:Y:S01]  /*141f0*/  FMUL.FTZ R2, R2, c[0x0][0x2d0] ;  /* 0x0000b40002027a20 */ /* 0x000fe20000410000 */
[----:B------:R-:W-:Y:S01]  /*14200*/  @P0 LEA.HI.X R11, R8, c[0x0][0x1cc], R4, 0x1, P1 ;  /* 0x00007300080b0a11 */ /* 0x000fe200008f0c04 */
[--C-:B------:R-:W-:Y:S01]  /*14210*/  FFMA.FTZ R234, R167, c[0x0][0x2d0], -R163.reuse ;  /* 0x0000b400a7ea7a23 */ /* 0x100fe200000108a3 */
[----:B------:R-:W-:Y:S01]  /*14220*/  MUFU.EX2 R233, R233 ;  /* 0x000000e900e97308 */ /* 0x000fe20000000800 */
[--C-:B------:R-:W-:Y:S02]  /*14230*/  FFMA.FTZ R235, R166, c[0x0][0x2d0], -R163.reuse ;  /* 0x0000b400a6eb7a23 */ /* 0x100fe400000108a3 */
[----:B------:R1:W-:Y:S01]  /*14240*/  @P0 LDGSTS.E.BYPASS.LTC128B.128 [R217+0xc080], [R10.64], !P3 ;  /* 0x0c0800000ad90fae */ /* 0x0003e2000d901d48 */
[--C-:B------:R-:W-:Y:S02]  /*14250*/  FFMA.FTZ R236, R165, c[0x0][0x2d0], -R160.reuse ;  /* 0x0000b400a5ec7a23 */ /* 0x100fe400000108a0 */
[--C-:B------:R-:W-:Y:S02]  /*14260*/  FFMA.FTZ R237, R164, c[0x0][0x2d0], -R160.reuse ;  /* 0x0000b400a4ed7a23 */ /* 0x100fe400000108a0 */
[--C-:B------:R-:W-:Y:S02]  /*14270*/  FFMA.FTZ R238, R162, c[0x0][0x2d0], -R163.reuse ;  /* 0x0000b400a2ee7a23 */ /* 0x100fe400000108a3 */
[----:B------:R-:W2:Y:S01]  /*14280*/  MUFU.EX2 R3, R3 ;  /* 0x0000000300037308 */ /* 0x000ea20000000800 */
[----:B------:R1:W-:Y:S01]  /*14290*/  @P0 LDGSTS.E.BYPASS.LTC128B.128 [R217+0xd080], [R10.64+0x80], !P6 ;  /* 0x0d0800800ad90fae */ /* 0x0003e2000f101d48 */
[----:B------:R-:W-:Y:S02]  /*142a0*/  FFMA.FTZ R163, R161, c[0x0][0x2d0], -R163 ;  /* 0x0000b400a1a37a23 */ /* 0x000fe400000108a3 */
[--C-:B------:R-:W-:Y:S02]  /*142b0*/  FFMA.FTZ R150, R150, c[0x0][0x2d0], -R160.reuse ;  /* 0x0000b40096967a23 */ /* 0x100fe400000108a0 */
[----:B------:R-:W-:Y:S03]  /*142c0*/  FFMA.FTZ R160, R149, c[0x0][0x2d0], -R160 ;  /* 0x0000b40095a07a23 */ /* 0x000fe600000108a0 */
[----:B------:R1:W-:Y:S01]  /*142d0*/  @P0 LDGSTS.E.BYPASS.LTC128B.128 [R217+0xe080], [R10.64+0x100], !P5 ;  /* 0x0e0801000ad90fae */ /* 0x0003e2000e901d48 */
[----:B------:R-:W3:Y:S07]  /*142e0*/  MUFU.EX2 R2, R2 ;  /* 0x0000000200027308 */ /* 0x000eee0000000800 */
[----:B------:R1:W-:Y:S03]  /*142f0*/  @P0 LDGSTS.E.BYPASS.LTC128B.128 [R217+0xf080], [R10.64+0x180], !P4 ;  /* 0x0f0801800ad90fae */ /* 0x0003e6000e101d48 */
[----:B------:R-:W4:Y:S01]  /*14300*/  MUFU.EX2 R232, R232 ;  /* 0x000000e800e87308 */ /* 0x000f220000000800 */
[C---:B--2---:R-:W-:Y:S04]  /*14310*/  FMUL.FTZ R4, R3.reuse, R144 ;  /* 0x0000009003047220 */ /* 0x044fe80000410000 */
[----:B------:R-:W2:Y:S01]  /*14320*/  LDSM.16.MT88.4 R12, [R211+0x8080] ;  /* 0x00808000d30c783b */ /* 0x000ea20000004200 */
[----:B------:R-:W-:Y:S01]  /*14330*/  FMUL.FTZ R5, R3, R145 ;  /* 0x0000009103057220 */ /* 0x000fe20000410000 */
[----:B------:R-:W-:Y:S01]  /*14340*/  F2FP.BF16.PACK_AB R145, R227, R229 ;  /* 0x000000e5e391723e */ /* 0x000fe200000010ff */
[C---:B------:R-:W-:Y:S02]  /*14350*/  FMUL.FTZ R8, R3.reuse, R140 ;  /* 0x0000008c03087220 */ /* 0x040fe40000410000 */
[----:B------:R-:W-:Y:S01]  /*14360*/  MUFU.EX2 R231, R231 ;  /* 0x000000e700e77308 */ /* 0x000fe20000000800 */
[C---:B------:R-:W-:Y:S02]  /*14370*/  FMUL.FTZ R9, R3.reuse, R141 ;  /* 0x0000008d03097220 */ /* 0x040fe40000410000 */
[----:B------:R-:W5:Y:S01]  /*14380*/  LDSM.16.MT88.4 R152, [R206+0x8080] ;  /* 0x00808000ce98783b */ /* 0x000f620000004200 */
[C---:B---3--:R-:W-:Y:S02]  /*14390*/  FMUL.FTZ R6, R2.reuse, R146 ;  /* 0x0000009202067220 */ /* 0x048fe40000410000 */
[----:B------:R-:W-:Y:S02]  /*143a0*/  FMUL.FTZ R7, R2, R147 ;  /* 0x0000009302077220 */ /* 0x000fe40000410000 */
[C---:B------:R-:W-:Y:S02]  /*143b0*/  FMUL.FTZ R16, R3.reuse, R132 ;  /* 0x0000008403107220 */ /* 0x040fe40000410000 */
[----:B------:R-:W3:Y:S01]  /*143c0*/  MUFU.EX2 R230, R230 ;  /* 0x000000e600e67308 */ /* 0x000ee20000000800 */
[----:B------:R-:W2:Y:S01]  /*143d0*/  LDSM.16.MT88.4 R156, [R205+0x8080] ;  /* 0x00808000cd9c783b */ /* 0x000ea20000004200 */
[C---:B------:R-:W-:Y:S01]  /*143e0*/  FMUL.FTZ R17, R3.reuse, R133 ;  /* 0x0000008503117220 */ /* 0x040fe20000410000 */
[----:B----4-:R-:W-:Y:S01]  /*143f0*/  F2FP.BF16.PACK_AB R144, R232, R233 ;  /* 0x000000e9e890723e */ /* 0x010fe200000010ff */
[C---:B-1----:R-:W-:Y:S02]  /*14400*/  FMUL.FTZ R10, R2.reuse, R142 ;  /* 0x0000008e020a7220 */ /* 0x042fe40000410000 */
[C---:B------:R-:W-:Y:S03]  /*14410*/  FMUL.FTZ R11, R2.reuse, R143 ;  /* 0x0000008f020b7220 */ /* 0x040fe60000410000 */
[----:B------:R-:W-:Y:S01]  /*14420*/  LDSM.16.MT88.4 R140, [R206+0x9080] ;  /* 0x00908000ce8c783b */ /* 0x000fe20000004200 */
[----:B------:R-:W-:Y:S01]  /*14430*/  MUFU.EX2 R226, R226 ;  /* 0x000000e200e27308 */ /* 0x000fe20000000800 */
[C---:B------:R-:W-:Y:S02]  /*14440*/  FMUL.FTZ R18, R2.reuse, R134 ;  /* 0x0000008602127220 */ /* 0x040fe40000410000 */
[C---:B------:R-:W-:Y:S02]  /*14450*/  FMUL.FTZ R19, R2.reuse, R135 ;  /* 0x0000008702137220 */ /* 0x040fe40000410000 */
[C---:B------:R-:W-:Y:S02]  /*14460*/  FMUL.FTZ R20, R3.reuse, R20 ;  /* 0x0000001403147220 */ /* 0x040fe40000410000 */
[----:B------:R-:W-:Y:S01]  /*14470*/  LDSM.16.MT88.4 R132, [R211+0x9080] ;  /* 0x00908000d384783b */ /* 0x000fe20000004200 */
[C---:B------:R-:W-:Y:S02]  /*14480*/  FMUL.FTZ R21, R3.reuse, R21 ;  /* 0x0000001503157220 */ /* 0x040fe40000410000 */
[----:B------:R-:W1:Y:S01]  /*14490*/  MUFU.EX2 R151, R151 ;  /* 0x0000009700977308 */ /* 0x000e620000000800 */
[C---:B------:R-:W-:Y:S02]  /*144a0*/  FMUL.FTZ R22, R2.reuse, R22 ;  /* 0x0000001602167220 */ /* 0x040fe40000410000 */
[----:B------:R-:W-:Y:S01]  /*144b0*/  FMUL.FTZ R23, R2, R23 ;  /* 0x0000001702177220 */ /* 0x000fe20000410000 */
[----:B---3--:R-:W-:Y:S01]  /*144c0*/  F2FP.BF16.PACK_AB R146, R230, R231 ;  /* 0x000000e7e692723e */ /* 0x008fe200000010ff */
[----:B------:R-:W-:Y:S01]  /*144d0*/  LDSM.16.MT88.4 R164, [R211+0x9880] ;  /* 0x00988000d3a4783b */ /* 0x000fe20000004200 */
[C---:B------:R-:W-:Y:S02]  /*144e0*/  FMUL.FTZ R24, R3.reuse, R24 ;  /* 0x0000001803187220 */ /* 0x040fe40000410000 */
[C---:B------:R-:W-:Y:S02]  /*144f0*/  FMUL.FTZ R25, R3.reuse, R25 ;  /* 0x0000001903197220 */ /* 0x040fe40000410000 */
[----:B------:R-:W-:Y:S01]  /*14500*/  MUFU.EX2 R239, R163 ;  /* 0x000000a300ef7308 */ /* 0x000fe20000000800 */
[C---:B------:R-:W-:Y:S02]  /*14510*/  FMUL.FTZ R26, R2.reuse, R26 ;  /* 0x0000001a021a7220 */ /* 0x040fe40000410000 */
[----:B------:R-:W-:Y:S01]  /*14520*/  LDSM.16.MT88.4 R168, [R206+0x9880] ;  /* 0x00988000cea8783b */ /* 0x000fe20000004200 */
[C---:B------:R-:W-:Y:S02]  /*14530*/  FMUL.FTZ R27, R2.reuse, R27 ;  /* 0x0000001b021b7220 */ /* 0x040fe40000410000 */
[C---:B------:R-:W-:Y:S02]  /*14540*/  FMUL.FTZ R28, R3.reuse, R28 ;  /* 0x0000001c031c7220 */ /* 0x040fe40000410000 */
[----:B------:R-:W-:Y:S02]  /*14550*/  FMUL.FTZ R29, R3, R29 ;  /* 0x0000001d031d7220 */ /* 0x000fe40000410000 */
[----:B------:R3:W-:Y:S01]  /*14560*/  MUFU.EX2 R149, R160 ;  /* 0x000000a000957308 */ /* 0x0007e20000000800 */
[----:B------:R-:W-:Y:S01]  /*14570*/  LDSM.16.MT88.4 R172, [R204+0x9880] ;  /* 0x00988000ccac783b */ /* 0x000fe20000004200 */
[C---:B------:R-:W-:Y:S01]  /*14580*/  FMUL.FTZ R30, R2.reuse, R30 ;  /* 0x0000001e021e7220 */ /* 0x040fe20000410000 */
[----:B-1----:R-:W-:Y:S01]  /*14590*/  F2FP.BF16.PACK_AB R147, R151, R226 ;  /* 0x000000e29793723e */ /* 0x002fe200000010ff */
[C---:B------:R-:W-:Y:S02]  /*145a0*/  FMUL.FTZ R31, R2.reuse, R31 ;  /* 0x0000001f021f7220 */ /* 0x040fe40000410000 */
[C---:B------:R-:W-:Y:S03]  /*145b0*/  FMUL.FTZ R32, R3.reuse, R32 ;  /* 0x0000002003207220 */ /* 0x040fe60000410000 */
[----:B------:R-:W-:Y:S01]  /*145c0*/  LDSM.16.MT88.4 R176, [R211+0xa880] ;  /* 0x00a88000d3b0783b */ /* 0x000fe20000004200 */
[C---:B------:R-:W-:Y:S01]  /*145d0*/  FMUL.FTZ R33, R3.reuse, R33 ;  /* 0x0000002103217220 */ /* 0x040fe20000410000 */
[C---:B--2---:R-:W-:Y:S01]  /*145e0*/  HMMA.16816.F32.BF16 R4, R144.reuse, R12, R4 ;  /* 0x0000000c9004723c */ /* 0x044fe20000041804 */
[----:B------:R-:W-:Y:S04]  /*145f0*/  MUFU.EX2 R234, R234 ;  /* 0x000000ea00ea7308 */ /* 0x000fe80000000800 */
[C---:B------:R-:W-:Y:S01]  /*14600*/  FMUL.FTZ R34, R2.reuse, R34 ;  /* 0x0000002202227220 */ /* 0x040fe20000410000 */
[----:B------:R-:W-:Y:S01]  /*14610*/  LDSM.16.MT88.4 R180, [R206+0xa880] ;  /* 0x00a88000ceb4783b */ /* 0x000fe20000004200 */
[C---:B------:R-:W-:Y:S01]  /*14620*/  FMUL.FTZ R12, R3.reuse, R136 ;  /* 0x00000088030c7220 */ /* 0x040fe20000410000 */
[C---:B------:R-:W-:Y:S03]  /*14630*/  HMMA.16816.F32.BF16 R8, R144.reuse, R14, R8 ;  /* 0x0000000e9008723c */ /* 0x040fe60000041808 */
[----:B------:R-:W1:Y:S01]  /*14640*/  MUFU.EX2 R235, R235 ;  /* 0x000000eb00eb7308 */ /* 0x000e620000000800 */
[C---:B------:R-:W-:Y:S02]  /*14650*/  FMUL.FTZ R13, R3.reuse, R137 ;  /* 0x00000089030d7220 */ /* 0x040fe40000410000 */
[----:B---3--:R-:W-:Y:S01]  /*14660*/  LDSM.16.MT88.4 R160, [R205+0x8880] ;  /* 0x00888000cda0783b */ /* 0x008fe20000004200 */
[C---:B------:R-:W-:Y:S02]  /*14670*/  FMUL.FTZ R14, R2.reuse, R138 ;  /* 0x0000008a020e7220 */ /* 0x040fe40000410000 */
[C---:B------:R-:W-:Y:S03]  /*14680*/  FMUL.FTZ R15, R2.reuse, R139 ;  /* 0x0000008b020f7220 */ /* 0x040fe60000410000 */
[C---:B------:R-:W-:Y:S01]  /*14690*/  FMUL.FTZ R35, R2.reuse, R35 ;  /* 0x0000002302237220 */ /* 0x040fe20000410000 */
[----:B------:R-:W-:Y:S01]  /*146a0*/  MUFU.EX2 R236, R236 ;  /* 0x000000ec00ec7308 */ /* 0x000fe20000000800 */
[----:B------:R-:W2:Y:S01]  /*146b0*/  LDSM.16.MT88.4 R136, [R204+0x8080] ;  /* 0x00808000cc88783b */ /* 0x000ea20000004200 */
[C---:B------:R-:W-:Y:S01]  /*146c0*/  FMUL.FTZ R36, R3.reuse, R36 ;  /* 0x0000002403247220 */ /* 0x040fe20000410000 */
[C---:B-----5:R-:W-:Y:S03]  /*146d0*/  HMMA.16816.F32.BF16 R12, R144.reuse, R152, R12 ;  /* 0x00000098900c723c */ /* 0x060fe6000004180c */
[C---:B------:R-:W-:Y:S02]  /*146e0*/  FMUL.FTZ R37, R3.reuse, R37 ;  /* 0x0000002503257220 */ /* 0x040fe40000410000 */
[C---:B------:R-:W-:Y:S01]  /*146f0*/  FMUL.FTZ R38, R2.reuse, R38 ;  /* 0x0000002602267220 */ /* 0x040fe20000410000 */
[----:B------:R-:W-:Y:S01]  /*14700*/  LDSM.16.MT88.4 R184, [R204+0xa880] ;  /* 0x00a88000ccb8783b */ /* 0x000fe20000004200 */
[C---:B------:R-:W-:Y:S01]  /*14710*/  FMUL.FTZ R39, R2.reuse, R39 ;  /* 0x0000002702277220 */ /* 0x040fe20000410000 */
[C---:B------:R-:W-:Y:S01]  /*14720*/  HMMA.16816.F32.BF16 R16, R144.reuse, R154, R16 ;  /* 0x0000009a9010723c */ /* 0x040fe20000041810 */
[----:B------:R-:W3:Y:S03]  /*14730*/  MUFU.EX2 R237, R237 ;  /* 0x000000ed00ed7308 */ /* 0x000ee60000000800 */
[----:B------:R-:W-:Y:S01]  /*14740*/  FMUL.FTZ R40, R3, R40 ;  /* 0x0000002803287220 */ /* 0x000fe20000410000 */
[----:B-1----:R-:W-:Y:S01]  /*14750*/  F2FP.BF16.PACK_AB R152, R235, R234 ;  /* 0x000000eaeb98723e */ /* 0x002fe200000010ff */
[----:B------:R-:W-:Y:S01]  /*14760*/  LDSM.16.MT88.4 R188, [R211+0xb880] ;  /* 0x00b88000d3bc783b */ /* 0x000fe20000004200 */
[C---:B------:R-:W-:Y:S01]  /*14770*/  FMUL.FTZ R41, R3.reuse, R41 ;  /* 0x0000002903297220 */ /* 0x040fe20000410000 */
[C---:B------:R-:W-:Y:S03]  /*14780*/  HMMA.16816.F32.BF16 R20, R144.reuse, R156, R20 ;  /* 0x0000009c9014723c */ /* 0x040fe60000041814 */
[----:B------:R-:W1:Y:S01]  /*14790*/  MUFU.EX2 R238, R238 ;  /* 0x000000ee00ee7308 */ /* 0x000e620000000800 */
[C---:B------:R-:W-:Y:S02]  /*147a0*/  FMUL.FTZ R42, R2.reuse, R42 ;  /* 0x0000002a022a7220 */ /* 0x040fe40000410000 */
[----:B------:R-:W-:Y:S01]  /*147b0*/  LDSM.16.MT88.4 R192, [R206+0xb880] ;  /* 0x00b88000cec0783b */ /* 0x000fe20000004200 */
[C---:B------:R-:W-:Y:S01]  /*147c0*/  FMUL.FTZ R43, R2.reuse, R43 ;  /* 0x0000002b022b7220 */ /* 0x040fe20000410000 */
[C---:B------:R-:W-:Y:S04]  /*147d0*/  HMMA.16816.F32.BF16 R24, R144.reuse, R158, R24 ;  /* 0x0000009e9018723c */ /* 0x040fe80000041818 */
[C---:B------:R-:W-:Y:S01]  /*147e0*/  FMUL.FTZ R44, R3.reuse, R44 ;  /* 0x0000002c032c7220 */ /* 0x040fe20000410000 */
[----:B------:R-:W4:Y:S01]  /*147f0*/  MUFU.EX2 R150, R150 ;  /* 0x0000009600967308 */ /* 0x000f220000000800 */
[----:B------:R-:W-:Y:S01]  /*14800*/  LDSM.16.MT88.4 R156, [R206+0x8880] ;  /* 0x00888000ce9c783b */ /* 0x000fe20000004200 */
[----:B------:R-:W-:Y:S02]  /*14810*/  FMUL.FTZ R45, R3, R45 ;  /* 0x0000002d032d7220 */ /* 0x000fe40000410000 */
[C---:B------:R-:W-:Y:S03]  /*14820*/  FMUL.FTZ R46, R2.reuse, R46 ;  /* 0x0000002e022e7220 */ /* 0x040fe60000410000 */
[C---:B------:R-:W-:Y:S01]  /*14830*/  FMUL.FTZ R47, R2.reuse, R47 ;  /* 0x0000002f022f7220 */ /* 0x040fe20000410000 */
[----:B---3--:R-:W-:Y:S01]  /*14840*/  F2FP.BF16.PACK_AB R153, R237, R236 ;  /* 0x000000eced99723e */ /* 0x008fe200000010ff */
[C---:B--2---:R-:W-:Y:S01]  /*14850*/  HMMA.16816.F32.BF16 R28, R144.reuse, R136, R28 ;  /* 0x00000088901c723c */ /* 0x044fe2000004181c */
[----:B------:R-:W0:Y:S02]  /*14860*/  LDGDEPBAR ;  /* 0x00000000000079af */ /* 0x000e240000000000 */
[C---:B------:R-:W-:Y:S02]  /*14870*/  FMUL.FTZ R48, R3.reuse, R48 ;  /* 0x0000003003307220 */ /* 0x040fe40000410000 */
[----:B------:R-:W-:Y:S01]  /*14880*/  FMUL.FTZ R49, R3, R49 ;  /* 0x0000003103317220 */ /* 0x000fe20000410000 */
[----:B-1----:R-:W-:Y:S01]  /*14890*/  F2FP.BF16.PACK_AB R154, R239, R238 ;  /* 0x000000eeef9a723e */ /* 0x002fe200000010ff */
[C---:B------:R-:W-:Y:S01]  /*148a0*/  FMUL.FTZ R50, R2.reuse, R50 ;  /* 0x0000003202327220 */ /* 0x040fe20000410000 */
[C---:B------:R-:W-:Y:S01]  /*148b0*/  HMMA.16816.F32.BF16 R32, R144.reuse, R138, R32 ;  /* 0x0000008a9020723c */ /* 0x040fe20000041820 */
[----:B------:R-:W1:Y:S03]  /*148c0*/  LDSM.16.MT88.4 R136, [R205+0x9080] ;  /* 0x00908000cd88783b */ /* 0x000e660000004200 */
[C---:B------:R-:W-:Y:S02]  /*148d0*/  FMUL.FTZ R51, R2.reuse, R51 ;  /* 0x0000003302337220 */ /* 0x040fe40000410000 */
[----:B------:R-:W-:Y:S01]  /*148e0*/  FMUL.FTZ R52, R3, R52 ;  /* 0x0000003403347220 */ /* 0x000fe20000410000 */
[----:B----4-:R-:W-:Y:S01]  /*148f0*/  F2FP.BF16.PACK_AB R155, R149, R150 ;  /* 0x00000096959b723e */ /* 0x010fe200000010ff */
        /* <DEDUP_REMOVED lines=140> */
[C---:B------:R-:W-:Y:S04]  /*151c0*/  HMMA.16816.F32.BF16 R24, R152.reuse, R162, R24 ;  /* 0x000000a29818723c */ /* 0x040fe80000041818 */
[----:B------:R-:W-:Y:S04]  /*151d0*/  FADD.FTZ R224, R149, R151 ;  /* 0x0000009795e07221 */ /* 0x000fe80000010000 */
[C---:B-1----:R-:W-:Y:S08]  /*151e0*/  HMMA.16816.F32.BF16 R28, R152.reuse, R4, R28 ;  /* 0x00000004981c723c */ /* 0x042ff0000004181c */
[C---:B------:R-:W-:Y:S08]  /*151f0*/  HMMA.16816.F32.BF16 R32, R152.reuse, R6, R32 ;  /* 0x000000069820723c */ /* 0x040ff00000041820 */
        /* <DEDUP_REMOVED lines=25> */
.L_x_662:
[----:B------:R-:W1:Y:S01]  /*15390*/  SHFL.BFLY PT, R2, R224, 0x2, 0x1f ;  /* 0x0c401f00e0027f89 */ /* 0x000e6200000e0000 */
[----:B------:R-:W-:-:S02]  /*153a0*/  MOV R4, RZ ;  /* 0x000000ff00047202 */ /* 0x000fc40000000f00 */
[----:B------:R-:W-:Y:S01]  /*153b0*/  MOV R10, 0xff800000 ;  /* 0xff800000000a7802 */ /* 0x000fe20000000f00 */
[----:B------:R-:W2:Y:S01]  /*153c0*/  SHFL.BFLY PT, R5, R225, 0x2, 0x1f ;  /* 0x0c401f00e1057f89 */ /* 0x000ea200000e0000 */
        /* <DEDUP_REMOVED lines=9> */
[----:B------:R-:W-:Y:S02]  /*15460*/  MOV R3, RZ ;  /* 0x000000ff00037202 */ /* 0x000fe40000000f00 */
[----:B------:R-:W-:-:S09]  /*15470*/  FSETP.NE.FTZ.AND P1, PT, R5, RZ, PT ;  /* 0x000000ff0500720b */ /* 0x000fd20003f35000 */
[----:B------:R-:W1:Y:S01]  /*15480*/  @P0 MUFU.RCP R3, R2 ;  /* 0x0000000200030308 */ /* 0x000e620000001000 */
[----:B------:R-:W-:-:S03]  /*15490*/  @P0 MOV R14, 0x3f317218 ;  /* 0x3f317218000e0802 */ /* 0x000fc60000000f00 */
[----:B------:R-:W-:-:S04]  /*154a0*/  @P1 MOV R12, 0x3f317218 ;  /* 0x3f317218000c1802 */ /* 0x000fc80000000f00 */
[----:B------:R-:W2:Y:S01]  /*154b0*/  @P0 MUFU.LG2 R2, R2 ;  /* 0x0000000200020308 */ /* 0x000ea20000000c00 */
[----:B------:R-:W-:-:S07]  /*154c0*/  @P1 FMUL.FTZ R12, R12, c[0x0][0x2d0] ;  /* 0x0000b4000c0c1a20 */ /* 0x000fce0000410000 */
[----:B------:R-:W3:Y:S01]  /*154d0*/  @P1 MUFU.LG2 R6, R5 ;  /* 0x0000000500061308 */ /* 0x000ee20000000c00 */
[C---:B-1----:R-:W-:Y:S02]  /*154e0*/  FMUL.FTZ R146, R3.reuse, R146 ;  /* 0x0000009203927220 */ /* 0x042fe40000410000 */
[C---:B------:R-:W-:Y:S02]  /*154f0*/  FMUL.FTZ R147, R3.reuse, R147 ;  /* 0x0000009303937220 */ /* 0x040fe40000410000 */
[C---:B------:R-:W-:Y:S02]  /*15500*/  FMUL.FTZ R142, R3.reuse, R142 ;  /* 0x0000008e038e7220 */ /* 0x040fe40000410000 */
[----:B------:R-:W-:Y:S01]  /*15510*/  FMUL.FTZ R143, R3, R143 ;  /* 0x0000008f038f7220 */ /* 0x000fe20000410000 */
[----:B------:R-:W1:Y:S01]  /*15520*/  @P1 MUFU.RCP R4, R5 ;  /* 0x0000000500041308 */ /* 0x000e620000001000 */
[----:B--2---:R-:W-:Y:S02]  /*15530*/  @P0 FMUL.FTZ R13, R2, 0.69314718246459960938 ;  /* 0x3f317218020d0820 */ /* 0x004fe40000410000 */
[----:B------:R-:W-:-:S02]  /*15540*/  @P0 FMUL.FTZ R2, R14, c[0x0][0x2d0] ;  /* 0x0000b4000e020a20 */ /* 0x000fc40000410000 */
[C---:B------:R-:W-:Y:S02]  /*15550*/  FMUL.FTZ R138, R3.reuse, R138 ;  /* 0x0000008a038a7220 */ /* 0x040fe40000410000 */
[C---:B------:R-:W-:Y:S02]  /*15560*/  FMUL.FTZ R139, R3.reuse, R139 ;  /* 0x0000008b038b7220 */ /* 0x040fe40000410000 */
[----:B---3--:R-:W-:Y:S02]  /*15570*/  @P1 FMUL.FTZ R6, R6, 0.69314718246459960938 ;  /* 0x3f31721806061820 */ /* 0x008fe40000410000 */
[C---:B------:R-:W-:Y:S02]  /*15580*/  FMUL.FTZ R134, R3.reuse, R134 ;  /* 0x0000008603867220 */ /* 0x040fe40000410000 */
[C---:B------:R-:W-:Y:S02]  /*15590*/  FMUL.FTZ R135, R3.reuse, R135 ;  /* 0x0000008703877220 */ /* 0x040fe40000410000 */
[----:B------:R-:W-:-:S02]  /*155a0*/  FMUL.FTZ R22, R3, R22 ;  /* 0x0000001603167220 */ /* 0x000fc40000410000 */
[C---:B-1----:R-:W-:Y:S02]  /*155b0*/  FMUL.FTZ R144, R4.reuse, R144 ;  /* 0x0000009004907220 */ /* 0x042fe40000410000 */
        /* <DEDUP_REMOVED lines=117> */
[----:B------:R-:W-:Y:S02]  /*15d10*/  FMUL.FTZ R3, R3, R131 ;  /* 0x0000008303037220 */ /* 0x000fe40000410000 */
[----:B------:R-:W-:-:S02]  /*15d20*/  @P1 FFMA.FTZ R10, R12, R0, R6 ;  /* 0x000000000c0a1223 */ /* 0x000fc40000010006 */
[----:B------:R-:W-:Y:S02]  /*15d30*/  @P0 FFMA.FTZ R11, R2, R148, R13 ;  /* 0x00000094020b0223 */ /* 0x000fe4000001000d */
.L_x_589:
        /* <DEDUP_REMOVED lines=61> */
[----:B------:R-:W-:Y:S01]  /*16110*/  IMAD.IADD R18, R15, 0x1, R16 ;  /* 0x000000010f127824 */ /* 0x000fe200078e0210 */
[----:B------:R-:W-:Y:S01]  /*16120*/  STS [R4+0x400], R142 ;  /* 0x0004008e04007388 */ /* 0x000fe20000000800 */
[----:B------:R-:W-:Y:S01]  /*16130*/  IMAD.IADD R19, R16, 0x1, R4 ;  /* 0x0000000110137824 */ /* 0x000fe200078e0204 */
[----:B------:R-:W-:Y:S02]  /*16140*/  F2FP.BF16.PACK_AB R50, R51, R50 ;  /* 0x000000323332723e */ /* 0x000fe400000010ff */
        /* <DEDUP_REMOVED lines=23> */
[----:B------:R-:W-:Y:S02]  /*162c0*/  F2FP.BF16.PACK_AB R84, R85, R84 ;  /* 0x000000545554723e */ /* 0x000fe400000010ff */
        /* <DEDUP_REMOVED lines=33> */
[----:B------:R-:W-:Y:S02]  /*164e0*/  ISETP.NE.U32.AND P0, PT, RZ, c[0x0][0x500], PT ;  /* 0x00014000ff007a0c */ /* 0x000fe40003f05070 */
[----:B------:R-:W-:Y:S01]  /*164f0*/  ISETP.NE.U32.AND P1, PT, RZ, c[0x0][0x508], PT ;  /* 0x00014200ff007a0c */ /* 0x000fe20003f25070 */
[----:B------:R-:W-:Y:S01]  /*16500*/  STS [R17+0x4480], R46 ;  /* 0x0044802e11007388 */ /* 0x000fe20000000800 */
[----:B------:R-:W-:-:S02]  /*16510*/  ISETP.NE.AND.EX P0, PT, RZ, c[0x0][0x504], PT, P0 ;  /* 0x00014100ff007a0c */ /* 0x000fc40003f05300 */
[----:B------:R-:W-:Y:S01]  /*16520*/  ISETP.NE.AND.EX P1, PT, RZ, c[0x0][0x50c], PT, P1 ;  /* 0x00014300ff007a0c */ /* 0x000fe20003f25310 */
        /* <DEDUP_REMOVED lines=38> */
[----:B------:R1:W-:Y:S04]  /*16790*/  STS [R19+0xc400], R122 ;  /* 0x00c4007a13007388 */ /* 0x0003e80000000800 */
[----:B------:R-:W-:Y:S04]  /*167a0*/  STS [R20+0xc080], R124 ;  /* 0x00c0807c14007388 */ /* 0x000fe80000000800 */
[----:B------:R-:W-:Y:S04]  /*167b0*/  STS [R20+0xc480], R126 ;  /* 0x00c4807e14007388 */ /* 0x000fe80000000800 */
[----:B------:R-:W-:Y:S04]  /*167c0*/  STS [R16+0xc000], R128 ;  /* 0x00c0008010007388 */ /* 0x000fe80000000800 */
[----:B------:R2:W-:Y:S01]  /*167d0*/  STS [R16+0xc400], R3 ;  /* 0x00c4000310007388 */ /* 0x0005e20000000800 */
[----:B-1----:R-:W-:-:S03]  /*167e0*/  IMAD.WIDE R18, R216, R5, c[0x0][0x500] ;  /* 0x00014000d8127625 */ /* 0x002fc600078e0205 */
[----:B------:R-:W-:Y:S06]  /*167f0*/  BAR.SYNC.DEFER_BLOCKING 0x1, 0x100 ;  /* 0x0044000000007b1d */ /* 0x000fec0000010000 */
[----:B--2---:R-:W2:Y:S01]  /*16800*/  @P0 LDG.E R3, [R18.64] ;  /* 0x0000000812030981 */ /* 0x004ea2000c1e1900 */
[----:B------:R-:W-:Y:S02]  /*16810*/  IMAD.MOV.U32 R4, RZ, RZ, c[0x0][0x388] ;  /* 0x0000e200ff047624 */ /* 0x000fe400078e00ff */
[----:B------:R-:W-:-:S05]  /*16820*/  @P1 IMAD.WIDE R16, R216, R5, c[0x0][0x508] ;  /* 0x00014200d8101625 */ /* 0x000fca00078e0205 */
[----:B------:R1:W5:Y:S02]  /*16830*/  @P1 LDG.E R4, [R16.64] ;  /* 0x0000000810041981 */ /* 0x000364000c1e1900 */
[----:B-1----:R-:W-:Y:S02]  /*16840*/  CS2R R16, SRZ ;  /* 0x0000000000107805 */ /* 0x002fe4000001ff00 */
[--C-:B--2---:R-:W-:Y:S01]  /*16850*/  @P0 SHF.R.S32.HI R17, RZ, 0x1f, R3.reuse ;  /* 0x0000001fff110819 */ /* 0x104fe20000011403 */
[----:B------:R-:W-:Y:S01]  /*16860*/  @P0 IMAD.MOV.U32 R16, RZ, RZ, R3 ;  /* 0x000000ffff100224 */ /* 0x000fe200078e0003 */
[----:B------:R-:W-:Y:S05]  /*16870*/  @P1 BRA `(.L_x_665) ;  /* 0x0000004000001947 */ /* 0x000fea0003800000 */
[----:B------:R-:W-:Y:S05]  /*16880*/  @!P0 BRA `(.L_x_665) ;  /* 0x0000003000008947 */ /* 0x000fea0003800000 */
[----:B-----5:R1:W2:Y:S04]  /*16890*/  LDG.E R4, [R18.64] ;  /* 0x0000000812047981 */ /* 0x0202a8000c1e1900 */
[----:B-1----:R-:W2:Y:S02]  /*168a0*/  LDG.E R18, [R18.64+0x4] ;  /* 0x0000040812127981 */ /* 0x002ea4000c1e1900 */
[----:B--2---:R-:W-:-:S02]  /*168b0*/  IADD3 R4, -R4, R18, RZ ;  /* 0x0000001204047210 */ /* 0x004fc40007ffe1ff */
.L_x_665:
[----:B------:R-:W-:Y:S01]  /*168c0*/  LOP3.LUT R9, R12, 0xffffffe0, RZ, 0xc0, !PT ;  /* 0xffffffe00c097812 */ /* 0x000fe200078ec0ff */
[----:B------:R-:W1:Y:S01]  /*168d0*/  S2R R75, SR_CTAID.X ;  /* 0x00000000004b7919 */ /* 0x000e620000002500 */
[----:B------:R-:W-:Y:S01]  /*168e0*/  SHF.R.S32.HI R5, RZ, 0x1f, R14 ;  /* 0x0000001fff057819 */ /* 0x000fe2000001140e */
[----:B------:R-:W-:Y:S01]  /*168f0*/  IMAD.MOV.U32 R12, RZ, RZ, c[0x0][0x4e8] ;  /* 0x00013a00ff0c7624 */ /* 0x000fe200078e00ff */
[----:B------:R-:W-:Y:S01]  /*16900*/  LEA.HI R3, R8, R8, RZ, 0x1 ;  /* 0x0000000808037211 */ /* 0x000fe200078f08ff */
[----:B------:R-:W-:Y:S01]  /*16910*/  IMAD.IADD R9, R2, 0x1, -R9 ;  /* 0x0000000102097824 */ /* 0x000fe200078e0a09 */
[----:B------:R-:W-:Y:S01]  /*16920*/  LEA.HI R5, R5, R14, RZ, 0x3 ;  /* 0x0000000e05057211 */ /* 0x000fe200078f18ff */
[----:B------:R-:W-:Y:S01]  /*16930*/  IMAD.MOV.U32 R19, RZ, RZ, R17 ;  /* 0x000000ffff137224 */ /* 0x000fe200078e0011 */
[----:B------:R-:W-:Y:S01]  /*16940*/  LOP3.LUT R3, R3, 0x1ffffffe, RZ, 0xc0, !PT ;  /* 0x1ffffffe03037812 */ /* 0x000fe200078ec0ff */
[----:B------:R-:W-:Y:S01]  /*16950*/  BSSY B0, `(.L_x_666) ;  /* 0x000008b000007945 */ /* 0x000fe20003800000 */
[----:B------:R-:W-:-:S02]  /*16960*/  SHF.R.S32.HI R7, RZ, 0x1f, R9 ;  /* 0x0000001fff077819 */ /* 0x000fc40000011409 */
[----:B------:R-:W-:Y:S02]  /*16970*/  LOP3.LUT R5, R5, 0xffffff8, RZ, 0xc0, !PT ;  /* 0x0ffffff805057812 */ /* 0x000fe400078ec0ff */
[----:B------:R-:W-:Y:S02]  /*16980*/  LEA.HI R7, R7, R9, RZ, 0x2 ;  /* 0x0000000907077211 */ /* 0x000fe400078f10ff */
[----:B------:R-:W-:Y:S01]  /*16990*/  IADD3 R5, -R5, R14, RZ ;  /* 0x0000000e05057210 */ /* 0x000fe20007ffe1ff */
[----:B------:R-:W-:Y:S01]  /*169a0*/  IMAD.WIDE.U32 R14, R16, c[0x0][0x3a0], RZ ;  /* 0x0000e800100e7a25 */ /* 0x000fe200078e00ff */
[----:B------:R-:W-:Y:S02]  /*169b0*/  SHF.R.S32.HI R7, RZ, 0x2, R7 ;  /* 0x00000002ff077819 */ /* 0x000fe40000011407 */
[----:B------:R-:W-:Y:S01]  /*169c0*/  LOP3.LUT P2, RZ, R9, 0x3, RZ, 0xc0, !PT ;  /* 0x0000000309ff7812 */ /* 0x000fe2000784c0ff */
[----:B------:R-:W-:Y:S01]  /*169d0*/  IMAD.IADD R9, R8, 0x1, -R3 ;  /* 0x0000000108097824 */ /* 0x000fe200078e0a03 */
[----:B------:R-:W-:Y:S01]  /*169e0*/  ISETP.NE.AND P1, PT, R12, 0x1, PT ;  /* 0x000000010c00780c */ /* 0x000fe20003f25270 */
[----:B------:R-:W-:Y:S01]  /*169f0*/  IMAD R5, R5, 0x10, R7 ;  /* 0x0000001005057824 */ /* 0x000fe200078e0207 */
[----:B------:R-:W-:Y:S01]  /*16a00*/  MOV R18, R16 ;  /* 0x0000001000127202 */ /* 0x000fe20000000f00 */
[----:B------:R-:W-:Y:S01]  /*16a10*/  IMAD R12, R0, c[0x0][0x490], RZ ;  /* 0x00012400000c7a24 */ /* 0x000fe200078e02ff */
[CC--:B------:R-:W-:Y:S01]  /*16a20*/  LEA.HI R3, R6.reuse, R2.reuse, RZ, 0x3 ;  /* 0x0000000206037211 */ /* 0x0c0fe200078f18ff */
[----:B------:R-:W-:Y:S01]  /*16a30*/  IMAD R9, R9, 0x8, R5 ;  /* 0x0000000809097824 */ /* 0x000fe200078e0205 */
[----:B------:R-:W-:Y:S01]  /*16a40*/  LEA.HI R6, R6, R2, RZ, 0x6 ;  /* 0x0000000206067211 */ /* 0x000fe200078f30ff */
[----:B------:R-:W-:Y:S01]  /*16a50*/  IMAD R7, R17, c[0x0][0x3a0], RZ ;  /* 0x0000e80011077a24 */ /* 0x000fe200078e02ff */
[----:B------:R-:W-:Y:S01]  /*16a60*/  LOP3.LUT R8, R3, 0xfffffff8, RZ, 0xc0, !PT ;  /* 0xfffffff803087812 */ /* 0x000fe200078ec0ff */
[----:B------:R-:W-:Y:S01]  /*16a70*/  IMAD.WIDE.U32 R18, R215, c[0x0][0x490], R18 ;  /* 0x00012400d7127a25 */ /* 0x000fe200078e0012 */
[----:B-1----:R-:W-:-:S02]  /*16a80*/  LEA R9, R75, R9, 0x7 ;  /* 0x000000094b097211 */ /* 0x002fc400078e38ff */
[----:B------:R-:W-:Y:S01]  /*16a90*/  SHF.R.S32.HI R3, RZ, 0x3, R3 ;  /* 0x00000003ff037819 */ /* 0x000fe20000011403 */
[----:B------:R-:W-:Y:S01]  /*16aa0*/  IMAD R12, R215, c[0x0][0x494], R12 ;  /* 0x00012500d70c7a24 */ /* 0x000fe200078e020c */
[----:B------:R-:W-:Y:S01]  /*16ab0*/  SHF.L.U32 R6, R6, 0x3, RZ ;  /* 0x0000000306067819 */ /* 0x000fe200000006ff */
[----:B------:R-:W-:Y:S02]  /*16ac0*/  IMAD R7, R16, c[0x0][0x3a4], R7 ;  /* 0x0000e90010077a24 */ /* 0x000fe400078e0207 */
[----:B------:R-:W-:Y:S02]  /*16ad0*/  IMAD.IADD R19, R19, 0x1, R12 ;  /* 0x0000000113137824 */ /* 0x000fe400078e020c */
[----:B------:R-:W-:Y:S01]  /*16ae0*/  @P1 IMAD.HI.U32 R12, R9, c[0x0][0x4ec], RZ ;  /* 0x00013b00090c1a27 */ /* 0x000fe200078e00ff */
[----:B------:R-:W-:Y:S02]  /*16af0*/  IADD3 R15, R15, R7, RZ ;  /* 0x000000070f0f7210 */ /* 0x000fe40007ffe0ff */
[----:B------:R-:W-:Y:S01]  /*16b00*/  SHF.R.S32.HI R7, RZ, 0x1f, R216 ;  /* 0x0000001fff077819 */ /* 0x000fe200000114d8 */
[----:B------:R-:W-:Y:S01]  /*16b10*/  IMAD.IADD R2, R2, 0x1, -R8 ;  /* 0x0000000102027824 */ /* 0x000fe200078e0a08 */
[----:B------:R-:W-:Y:S01]  /*16b20*/  SEL R216, R216, RZ, !P0 ;  /* 0x000000ffd8d87207 */ /* 0x000fe20004000000 */
[----:B------:R-:W-:Y:S01]  /*16b30*/  IMAD.MOV.U32 R8, RZ, RZ, R9 ;  /* 0x000000ffff087224 */ /* 0x000fe200078e0009 */
[----:B------:R-:W-:Y:S01]  /*16b40*/  @P1 SHF.R.U32.HI R8, RZ, c[0x0][0x4f0], R12 ;  /* 0x00013c00ff081a19 */ /* 0x000fe2000001160c */
[----:B------:R-:W-:Y:S01]  /*16b50*/  IMAD R16, R0, c[0x0][0x3e8], RZ ;  /* 0x0000fa0000107a24 */ /* 0x000fe200078e02ff */
[----:B------:R-:W-:Y:S01]  /*16b60*/  SEL R7, R7, RZ, !P0 ;  /* 0x000000ff07077207 */ /* 0x000fe20004000000 */
[----:B------:R-:W-:Y:S01]  /*16b70*/  IMAD.WIDE.U32 R14, R215, c[0x0][0x3e8], R14 ;  /* 0x0000fa00d70e7a25 */ /* 0x000fe200078e000e */
[----:B------:R-:W-:-:S03]  /*16b80*/  LEA R0, R2, R3, 0x5 ;  /* 0x0000000302007211 */ /* 0x000fc600078e28ff */
[----:B------:R-:W-:Y:S02]  /*16b90*/  IMAD.MOV R12, RZ, RZ, -R8 ;  /* 0x000000ffff0c7224 */ /* 0x000fe400078e0a08 */
[----:B------:R-:W-:Y:S02]  /*16ba0*/  IMAD R16, R215, c[0x0][0x3ec], R16 ;  /* 0x0000fb00d7107a24 */ /* 0x000fe400078e0210 */
[----:B------:R-:W-:-:S03]  /*16bb0*/  IMAD.WIDE.U32 R18, R216, c[0x0][0x498], R18 ;  /* 0x00012600d8127a25 */ /* 0x000fc600078e0012 */
[----:B------:R-:W-:Y:S01]  /*16bc0*/  IADD3 R15, R15, R16, RZ ;  /* 0x000000100f0f7210 */ /* 0x000fe20007ffe0ff */
[----:B------:R-:W-:Y:S01]  /*16bd0*/  IMAD R12, R12, c[0x0][0x4e8], R9 ;  /* 0x00013a000c0c7a24 */ /* 0x000fe200078e0209 */
[----:B------:R-:W-:Y:S01]  /*16be0*/  IADD3 R20, P0, R8, R18, RZ ;  /* 0x0000001208147210 */ /* 0x000fe20007f1e0ff */
[----:B------:R-:W-:Y:S01]  /*16bf0*/  IMAD R13, R7, c[0x0][0x498], RZ ;  /* 0x00012600070d7a24 */ /* 0x000fe200078e02ff */
[----:B------:R-:W-:Y:S01]  /*16c00*/  SHF.R.S32.HI R16, RZ, 0x1f, R8 ;  /* 0x0000001fff107819 */ /* 0x000fe20000011408 */
[----:B------:R-:W-:Y:S01]  /*16c10*/  IMAD R9, R75, 0x80, R0 ;  /* 0x000000804b097824 */ /* 0x000fe200078e0200 */
[----:B------:R-:W-:Y:S01]  /*16c20*/  SHF.R.S32.HI R18, RZ, 0x1f, R12 ;  /* 0x0000001fff127819 */ /* 0x000fe2000001140c */
[----:B------:R-:W-:Y:S02]  /*16c30*/  IMAD R13, R216, c[0x0][0x49c], R13 ;  /* 0x00012700d80d7a24 */ /* 0x000fe400078e020d */
[----:B------:R-:W-:Y:S02]  /*16c40*/  IMAD.SHL.U32 R0, R3, 0x40, RZ ;  /* 0x0000004003007824 */ /* 0x000fe400078e00ff */
[----:B------:R-:W-:Y:S01]  /*16c50*/  IMAD R18, R18, c[0x0][0x488], RZ ;  /* 0x0001220012127a24 */ /* 0x000fe200078e02ff */
[----:B------:R-:W-:Y:S01]  /*16c60*/  IADD3.X R21, R16, R19, R13, P0, !PT ;  /* 0x0000001310157210 */ /* 0x000fe200007fe40d */
[----:B------:R-:W-:Y:S01]  /*16c70*/  @P1 IMAD.HI.U32 R17, R9, c[0x0][0x4ec], RZ ;  /* 0x00013b0009111a27 */ /* 0x000fe200078e00ff */
[----:B------:R-:W-:-:S03]  /*16c80*/  LOP3.LUT R13, R0, 0x1c0, RZ, 0xc0, !PT ;  /* 0x000001c0000d7812 */ /* 0x000fc600078ec0ff */
[----:B------:R-:W-:-:S04]  /*16c90*/  IMAD.WIDE.U32 R20, R12, c[0x0][0x488], R20 ;  /* 0x000122000c147a25 */ /* 0x000fc800078e0014 */
[----:B------:R-:W-:Y:S01]  /*16ca0*/  IMAD R18, R12, c[0x0][0x48c], R18 ;  /* 0x000123000c127a24 */ /* 0x000fe200078e0212 */
[----:B------:R-:W-:Y:S01]  /*16cb0*/  LEA R12, P0, R20, c[0x0][0x450], 0x2 ;  /* 0x00011400140c7a11 */ /* 0x000fe200078010ff */
[----:B------:R-:W-:Y:S01]  /*16cc0*/  IMAD.SHL.U32 R0, R2, 0x8, RZ ;  /* 0x0000000802007824 */ /* 0x000fe200078e00ff */
[----:B------:R-:W-:Y:S01]  /*16cd0*/  SHF.R.U32.HI R2, RZ, 0x3, R13 ;  /* 0x00000003ff027819 */ /* 0x000fe2000001160d */
[----:B------:R-:W-:Y:S01]  /*16ce0*/  IMAD.MOV.U32 R8, RZ, RZ, R9 ;  /* 0x000000ffff087224 */ /* 0x000fe200078e0009 */
[----:B------:R-:W-:Y:S01]  /*16cf0*/  IADD3 R18, R21, R18, RZ ;  /* 0x0000001215127210 */ /* 0x000fe20007ffe0ff */
[----:B------:R-:W-:Y:S01]  /*16d00*/  SHFL.IDX PT, R22, R12, 0x1, 0x1c1f ;  /* 0x003c1f000c167f89 */ /* 0x000fe200000e0000 */
[----:B------:R-:W-:Y:S01]  /*16d10*/  @P1 SHF.R.U32.HI R8, RZ, c[0x0][0x4f0], R17 ;  /* 0x00013c00ff081a19 */ /* 0x000fe20000011611 */
[----:B------:R-:W-:Y:S01]  /*16d20*/  IMAD R7, R7, c[0x0][0x3f0], RZ ;  /* 0x0000fc0007077a24 */ /* 0x000fe200078e02ff */
[----:B------:R-:W-:Y:S01]  /*16d30*/  LEA.HI.X R18, R20, c[0x0][0x454], R18, 0x2, P0 ;  /* 0x0001150014127a11 */ /* 0x000fe200000f1412 */
[----:B------:R-:W-:Y:S01]  /*16d40*/  IMAD R5, R75, 0x80, R5 ;  /* 0x000000804b057824 */ /* 0x000fe200078e0205 */
[----:B------:R-:W-:Y:S01]  /*16d50*/  LOP3.LUT R13, R13, 0x38, R0, 0xf8, !PT ;  /* 0x000000380d0d7812 */ /* 0x000fe200078ef800 */
[----:B------:R-:W-:Y:S01]  /*16d60*/  SHFL.IDX PT, R20, R12, RZ, 0x1c1f ;  /* 0x001c1fff0c147589 */ /* 0x000fe200000e0000 */
[C---:B------:R-:W-:Y:S01]  /*16d70*/  IMAD R7, R216.reuse, c[0x0][0x3f4], R7 ;  /* 0x0000fd00d8077a24 */ /* 0x040fe200078e0207 */
[----:B------:R-:W-:Y:S01]  /*16d80*/  SHF.R.S32.HI R16, RZ, 0x1f, R8 ;  /* 0x0000001fff107819 */ /* 0x000fe20000011408 */
[----:B------:R-:W-:Y:S01]  /*16d90*/  IMAD.WIDE.U32 R14, R216, c[0x0][0x3f0], R14 ;  /* 0x0000fc00d80e7a25 */ /* 0x000fe200078e000e */
[----:B------:R-:W-:Y:S01]  /*16da0*/  LOP3.LUT R13, R13, R2, RZ, 0x3c, !PT ;  /* 0x000000020d0d7212 */ /* 0x000fe200078e3cff */
[----:B------:R-:W1:Y:S01]  /*16db0*/  SHFL.IDX PT, R21, R18, RZ, 0x1c1f ;  /* 0x001c1fff12157589 */ /* 0x000e6200000e0000 */
[----:B------:R-:W-:Y:S01]  /*16dc0*/  LEA R75, R75, R3, 0x7 ;  /* 0x000000034b4b7211 */ /* 0x000fe200078e38ff */
[----:B------:R-:W-:Y:S01]  /*16dd0*/  IMAD.MOV R2, RZ, RZ, -R8 ;  /* 0x000000ffff027224 */ /* 0x000fe200078e0a08 */
[----:B------:R-:W-:Y:S01]  /*16de0*/  IADD3 R15, R15, R7, RZ ;  /* 0x000000070f0f7210 */ /* 0x000fe20007ffe0ff */
[----:B------:R2:W3:Y:S01]  /*16df0*/  SHFL.IDX PT, R23, R18, 0x1, 0x1c1f ;  /* 0x003c1f0012177f89 */ /* 0x0004e200000e0000 */
[----:B------:R-:W-:Y:S01]  /*16e00*/  IMAD R16, R16, c[0x0][0x3e0], RZ ;  /* 0x0000f80010107a24 */ /* 0x000fe200078e02ff */
[----:B------:R-:W-:-:S03]  /*16e10*/  LOP3.LUT R6, R13, 0x7ffffe00, R6, 0xf8, !PT ;  /* 0x7ffffe000d067812 */ /* 0x000fc600078ef806 */
[----:B------:R-:W-:Y:S02]  /*16e20*/  IMAD R16, R8, c[0x0][0x3e4], R16 ;  /* 0x0000f90008107a24 */ /* 0x000fe400078e0210 */
[----:B--2---:R-:W-:Y:S02]  /*16e30*/  IMAD R18, R2, c[0x0][0x4e8], R9 ;  /* 0x00013a0002127a24 */ /* 0x004fe400078e0209 */
[----:B-----5:R-:W-:Y:S01]  /*16e40*/  IMAD R2, R4, c[0x0][0x4e8], RZ ;  /* 0x00013a0004027a24 */ /* 0x020fe200078e02ff */
[----:B------:R-:W-:Y:S01]  /*16e50*/  IADD3 R4, R5, 0x8, RZ ;  /* 0x0000000805047810 */ /* 0x000fe20007ffe0ff */
[----:B------:R-:W-:-:S03]  /*16e60*/  IMAD.WIDE.U32 R8, R8, c[0x0][0x3e0], R14 ;  /* 0x0000f80008087a25 */ /* 0x000fc600078e000e */
[-C--:B------:R-:W-:Y:S01]  /*16e70*/  ISETP.GE.OR P1, PT, R5, R2.reuse, P2 ;  /* 0x000000020500720c */ /* 0x080fe20001726670 */
[----:B------:R-:W-:Y:S01]  /*16e80*/  IMAD.IADD R9, R9, 0x1, R16 ;  /* 0x0000000109097824 */ /* 0x000fe200078e0210 */
[----:B------:R-:W-:Y:S02]  /*16e90*/  ISETP.GE.OR P0, PT, R4, R2, P2 ;  /* 0x000000020400720c */ /* 0x000fe40001706670 */
[----:B------:R-:W-:Y:S02]  /*16ea0*/  SHF.R.S32.HI R5, RZ, 0x1f, R18 ;  /* 0x0000001fff057819 */ /* 0x000fe40000011412 */
[----:B------:R-:W-:-:S03]  /*16eb0*/  SHF.L.U32 R16, R6, 0x1, RZ ;  /* 0x0000000106107819 */ /* 0x000fc600000006ff */
[----:B------:R-:W-:-:S04]  /*16ec0*/  IMAD R5, R5, c[0x0][0x3d8], RZ ;  /* 0x0000f60005057a24 */ /* 0x000fc800078e02ff */
[C---:B------:R-:W-:Y:S01]  /*16ed0*/  IMAD R17, R18.reuse, c[0x0][0x3dc], R5 ;  /* 0x0000f70012117a24 */ /* 0x040fe200078e0205 */
[----:B-1----:R1:W-:Y:S01]  /*16ee0*/  @!P1 ST.E [R20.64], R10 ;  /* 0x0000000a14009985 */ /* 0x0023e2000c101908 */
[----:B------:R-:W-:-:S03]  /*16ef0*/  IMAD.WIDE.U32 R18, R18, c[0x0][0x3d8], R8 ;  /* 0x0000f60012127a25 */ /* 0x000fc600078e0008 */
[----:B---3--:R1:W-:Y:S01]  /*16f00*/  @!P0 ST.E [R22.64], R11 ;  /* 0x0000000b16008985 */ /* 0x0083e2000c101908 */
[----:B------:R-:W-:Y:S01]  /*16f10*/  IMAD.IADD R17, R19, 0x1, R17 ;  /* 0x0000000113117824 */ /* 0x000fe200078e0211 */
[C---:B------:R-:W-:Y:S02]  /*16f20*/  LEA R74, P0, R18.reuse, c[0x0][0x380], 0x1 ;  /* 0x0000e000124a7a11 */ /* 0x040fe400078008ff */
        /* <DEDUP_REMOVED lines=26> */
[----:B-1----:R-:W1:Y:S01]  /*170d0*/  LDS.128 R16, [R16+0xc080] ;  /* 0x00c0800010107984 */ /* 0x002e620000000c00 */
[----:B------:R-:W-:-:S07]  /*170e0*/  ISETP.GE.AND P3, PT, R0, c[0x0][0x3c8], PT ;  /* 0x0000f20000007a0c */ /* 0x000fce0003f66270 */
[----:B------:R-:W-:Y:S02]  /*170f0*/  @!P2 SHF.R.S32.HI R71, RZ, 0x1f, R72 ;  /* 0x0000001fff47a819 */ /* 0x000fe40000011448 */
[----:B------:R-:W-:Y:S02]  /*17100*/  @!P1 SHF.R.S32.HI R69, RZ, 0x1f, R70 ;  /* 0x0000001fff459819 */ /* 0x000fe40000011446 */
[----:B------:R-:W-:Y:S02]  /*17110*/  @!P0 SHF.R.S32.HI R3, RZ, 0x1f, R68 ;  /* 0x0000001fff038819 */ /* 0x000fe40000011444 */
[----:B------:R-:W-:Y:S01]  /*17120*/  @!P2 LEA.HI R71, R71, R72, RZ, 0x3 ;  /* 0x000000484747a211 */ /* 0x000fe200078f18ff */
[----:B------:R-:W-:Y:S01]  /*17130*/  @!P3 IMAD.WIDE R78, R0, 0x2, R76 ;  /* 0x00000002004eb825 */ /* 0x000fe200078e024c */
[----:B------:R-:W-:Y:S02]  /*17140*/  @!P1 LEA.HI R69, R69, R70, RZ, 0x3 ;  /* 0x0000004645459211 */ /* 0x000fe400078f18ff */
[----:B------:R-:W-:-:S02]  /*17150*/  @!P0 LEA.HI R3, R3, R68, RZ, 0x3 ;  /* 0x0000004403038211 */ /* 0x000fc400078f18ff */
[----:B------:R-:W-:Y:S02]  /*17160*/  @!P2 LOP3.LUT R71, R71, 0xfffffff8, RZ, 0xc0, !PT ;  /* 0xfffffff84747a812 */ /* 0x000fe400078ec0ff */
[----:B------:R-:W-:Y:S02]  /*17170*/  @!P1 LOP3.LUT R69, R69, 0xfffffff8, RZ, 0xc0, !PT ;  /* 0xfffffff845459812 */ /* 0x000fe400078ec0ff */
[----:B------:R-:W-:Y:S01]  /*17180*/  @!P0 LOP3.LUT R3, R3, 0xfffffff8, RZ, 0xc0, !PT ;  /* 0xfffffff803038812 */ /* 0x000fe200078ec0ff */
[--C-:B------:R-:W-:Y:S01]  /*17190*/  @!P2 IMAD.WIDE R70, R71, 0x2, R76.reuse ;  /* 0x000000024746a825 */ /* 0x100fe200078e024c */
[----:B--2---:R2:W-:Y:S03]  /*171a0*/  @!P3 ST.E.128 [R78.64], R64 ;  /* 0x000000404e00b985 */ /* 0x0045e6000c101d08 */
[--C-:B------:R-:W-:Y:S01]  /*171b0*/  @!P1 IMAD.WIDE R68, R69, 0x2, R76.reuse ;  /* 0x0000000245449825 */ /* 0x100fe200078e024c */
[----:B---3--:R2:W-:Y:S03]  /*171c0*/  @!P2 ST.E.128 [R70.64], R48 ;  /* 0x000000304600a985 */ /* 0x0085e6000c101d08 */
[----:B------:R-:W-:Y:S01]  /*171d0*/  @!P0 IMAD.WIDE R76, R3, 0x2, R76 ;  /* 0x00000002034c8825 */ /* 0x000fe200078e024c */
[----:B----4-:R2:W-:Y:S04]  /*171e0*/  @!P1 ST.E.128 [R68.64], R32 ;  /* 0x0000002044009985 */ /* 0x0105e8000c101d08 */
[----:B-1----:R2:W-:Y:S02]  /*171f0*/  @!P0 ST.E.128 [R76.64], R16 ;  /* 0x000000104c008985 */ /* 0x0025e4000c101d08 */
.L_x_667:
[----:B--234-:R-:W-:Y:S05]  /*17200*/  BSYNC B0 ;  /* 0x0000000000007941 */ /* 0x01cfea0003800000 */
.L_x_666:
[----:B------:R-:W-:Y:S01]  /*17210*/  IADD3 R3, R75, 0x20, RZ ;  /* 0x000000204b037810 */ /* 0x000fe20007ffe0ff */
[----:B------:R2:W3:Y:S01]  /*17220*/  SHFL.IDX PT, R35, R73, 0x1, 0x181f ;  /* 0x00381f0049237f89 */ /* 0x0004e200000e0000 */
[----:B------:R-:W-:Y:S02]  /*17230*/  BSSY B0, `(.L_x_668) ;  /* 0x000001c000007945 */ /* 0x000fe40003800000 */
[----:B------:R-:W-:Y:S01]  /*17240*/  ISETP.GE.AND P0, PT, R3, R2, PT ;  /* 0x000000020300720c */ /* 0x000fe20003f06270 */
[----:B------:R2:W4:-:S12]  /*17250*/  SHFL.IDX PT, R34, R74, 0x1, 0x181f ;  /* 0x00381f004a227f89 */ /* 0x00051800000e0000 */
[----:B------:R-:W-:Y:S05]  /*17260*/  @P0 BRA `(.L_x_669) ;  /* 0x0000018000000947 */ /* 0x000fea0003800000 */
[C---:B------:R-:W-:Y:S02]  /*17270*/  IADD3 R32, R0.reuse, 0x40, RZ ;  /* 0x0000004000207810 */ /* 0x040fe40007ffe0ff */
[C---:B------:R-:W-:Y:S02]  /*17280*/  IADD3 R18, R0.reuse, 0x80, RZ ;  /* 0x0000008000127810 */ /* 0x040fe40007ffe0ff */
[----:B-1----:R-:W-:Y:S02]  /*17290*/  IADD3 R16, R0, 0xc0, RZ ;  /* 0x000000c000107810 */ /* 0x002fe40007ffe0ff */
        /* <DEDUP_REMOVED lines=21> */
.L_x_669:
[----:B------:R-:W-:Y:S05]  /*173f0*/  BSYNC B0 ;  /* 0x0000000000007941 */ /* 0x000fea0003800000 */
.L_x_668:
        /* <DEDUP_REMOVED lines=30> */
.L_x_671:
[----:B------:R-:W-:Y:S05]  /*175e0*/  BSYNC B0 ;  /* 0x0000000000007941 */ /* 0x000fea0003800000 */
.L_x_670:
        /* <DEDUP_REMOVED lines=17> */
[----:B------:R-:W-:Y:S02]  /*17700*/  @!P2 ST.E.128 [R12.64], R52 ;  /* 0x000000340c00a985 */ /* 0x000fe4000c101d08 */
[----:B------:R-:W-:-:S04]  /*17710*/  @!P1 IMAD.WIDE R8, R8, 0x2, R10 ;  /* 0x0000000208089825 */ /* 0x000fc800078e020a */
[----:B------:R-:W-:Y:S01]  /*17720*/  @!P0 IMAD.WIDE R2, R2, 0x2, R10 ;  /* 0x0000000202028825 */ /* 0x000fe200078e020a */
[----:B------:R-:W-:Y:S04]  /*17730*/  @!P1 ST.E.128 [R8.64], R36 ;  /* 0x0000002408009985 */ /* 0x000fe8000c101d08 */
[----:B------:R1:W-:Y:S02]  /*17740*/  @!P0 ST.E.128 [R2.64], R20 ;  /* 0x0000001402008985 */ /* 0x0003e4000c101d08 */
[----:B-1----:R-:W-:-:S04]  /*17750*/  IADD3 R2, R0, 0xc0, RZ ;  /* 0x000000c000027810 */ /* 0x002fc80007ffe0ff */
        /* <DEDUP_REMOVED lines=8> */
.L_x_664:
        /* <DEDUP_REMOVED lines=15> */
[----:B-----5:R1:W2:Y:S04]  /*178d0*/  LDG.E R3, [R4.64] ;  /* 0x0000000804037981 */ /* 0x0202a8000c1e1900 */
[----:B-1----:R-:W2:Y:S02]  /*178e0*/  LDG.E R4, [R4.64+0x4] ;  /* 0x0000040804047981 */ /* 0x002ea4000c1e1900 */
[----:B--2---:R-:W-:-:S02]  /*178f0*/  IADD3 R3, -R3, R4, RZ ;  /* 0x0000000403037210 */ /* 0x004fc40007ffe1ff */
.L_x_672:
        /* <DEDUP_REMOVED lines=19> */
[----:B------:R-:W-:-:S05]  /*17a30*/  IMAD R4, R215, c[0x0][0x494], R4 ;  /* 0x00012500d7047a24 */ /* 0x000fca00078e0204 */
[----:B------:R-:W-:Y:S01]  /*17a40*/  IADD3 R13, R4, R13, RZ ;  /* 0x0000000d040d7210 */ /* 0x000fe20007ffe0ff */
[----:B------:R-:W-:-:S04]  /*17a50*/  @P0 IMAD.HI.U32 R6, R8, c[0x0][0x4ec], RZ ;  /* 0x00013b0008060a27 */ /* 0x000fc800078e00ff */
[----:B------:R-:W-:Y:S01]  /*17a60*/  IMAD.WIDE.U32 R12, R216, c[0x0][0x498], R12 ;  /* 0x00012600d80c7a25 */ /* 0x000fe200078e000c */
[----:B------:R-:W-:-:S03]  /*17a70*/  @P0 SHF.R.U32.HI R7, RZ, c[0x0][0x4f0], R6 ;  /* 0x00013c00ff070a19 */ /* 0x000fc60000011606 */
[----:B------:R-:W-:Y:S01]  /*17a80*/  IMAD R6, R5, c[0x0][0x498], RZ ;  /* 0x0001260005067a24 */ /* 0x000fe200078e02ff */
[----:B------:R-:W-:Y:S01]  /*17a90*/  IADD3 R12, P0, R7, R12, RZ ;  /* 0x0000000c070c7210 */ /* 0x000fe20007f1e0ff */
[--C-:B------:R-:W-:Y:S02]  /*17aa0*/  IMAD.MOV R4, RZ, RZ, -R7.reuse ;  /* 0x000000ffff047224 */ /* 0x100fe400078e0a07 */
[----:B------:R-:W-:Y:S02]  /*17ab0*/  IMAD R6, R216, c[0x0][0x49c], R6 ;  /* 0x00012700d8067a24 */ /* 0x000fe400078e0206 */
[----:B------:R-:W-:Y:S01]  /*17ac0*/  IMAD R4, R4, c[0x0][0x4e8], R8 ;  /* 0x00013a0004047a24 */ /* 0x000fe200078e0208 */
[----:B------:R-:W-:-:S04]  /*17ad0*/  SHF.R.S32.HI R8, RZ, 0x1f, R7 ;  /* 0x0000001fff087819 */ /* 0x000fc80000011407 */
[----:B------:R-:W-:Y:S02]  /*17ae0*/  SHF.R.S32.HI R7, RZ, 0x1f, R4 ;  /* 0x0000001fff077819 */ /* 0x000fe40000011404 */
[----:B------:R-:W-:-:S03]  /*17af0*/  IADD3.X R13, R8, R13, R6, P0, !PT ;  /* 0x0000000d080d7210 */ /* 0x000fc600007fe406 */
[----:B------:R-:W-:Y:S02]  /*17b00*/  IMAD R7, R7, c[0x0][0x488], RZ ;  /* 0x0001220007077a24 */ /* 0x000fe400078e02ff */
[----:B------:R-:W-:-:S04]  /*17b10*/  IMAD.WIDE.U32 R12, R4, c[0x0][0x488], R12 ;  /* 0x00012200040c7a25 */ /* 0x000fc800078e000c */
[----:B------:R-:W-:Y:S01]  /*17b20*/  IMAD R4, R4, c[0x0][0x48c], R7 ;  /* 0x0001230004047a24 */ /* 0x000fe200078e0207 */
[----:B------:R-:W-:-:S04]  /*17b30*/  LEA R6, P0, R12, c[0x0][0x450], 0x2 ;  /* 0x000114000c067a11 */ /* 0x000fc800078010ff */
[----:B------:R-:W-:-:S04]  /*17b40*/  IADD3 R4, R13, R4, RZ ;  /* 0x000000040d047210 */ /* 0x000fc80007ffe0ff */
[----:B------:R-:W-:Y:S02]  /*17b50*/  LEA.HI.X R7, R12, c[0x0][0x454], R4, 0x2, P0 ;  /* 0x000115000c077a11 */ /* 0x000fe400000f1404 */
[----:B------:R-:W-:-:S05]  /*17b60*/  MOV R4, 0xff800000 ;  /* 0xff80000000047802 */ /* 0x000fca0000000f00 */
[----:B------:R1:W-:Y:S02]  /*17b70*/  STG.E [R6.64], R4 ;  /* 0x0000000406007986 */ /* 0x0003e4000c101908 */
.L_x_674:
[----:B------:R-:W-:Y:S05]  /*17b80*/  BSYNC B0 ;  /* 0x0000000000007941 */ /* 0x000fea0003800000 */
.L_x_673:
[----:B-1----:R-:W1:Y:S01]  /*17b90*/  S2R R7, SR_CTAID.X ;  /* 0x0000000000077919 */ /* 0x002e620000002500 */
[----:B------:R-:W-:Y:S01]  /*17ba0*/  SHF.R.S32.HI R8, RZ, 0x1f, R2 ;  /* 0x0000001fff087819 */ /* 0x000fe20000011402 */
[----:B------:R-:W-:Y:S01]  /*17bb0*/  IMAD R4, R11, c[0x0][0x3a0], RZ ;  /* 0x0000e8000b047a24 */ /* 0x000fe200078e02ff */
[----:B------:R-:W-:Y:S01]  /*17bc0*/  MOV R6, c[0x0][0x4e8] ;  /* 0x00013a0000067a02 */ /* 0x000fe20000000f00 */
[----:B------:R-:W-:Y:S01]  /*17bd0*/  IMAD R0, R0, c[0x0][0x3e8], RZ ;  /* 0x0000fa0000007a24 */ /* 0x000fe200078e02ff */
[-C--:B------:R-:W-:Y:S01]  /*17be0*/  LEA.HI R8, R8, R2.reuse, RZ, 0x3 ;  /* 0x0000000208087211 */ /* 0x080fe200078f18ff */
[----:B------:R-:W-:Y:S01]  /*17bf0*/  IMAD R4, R10, c[0x0][0x3a4], R4 ;  /* 0x0000e9000a047a24 */ /* 0x000fe200078e0204 */
[----:B------:R-:W-:Y:S01]  /*17c00*/  ISETP.NE.AND P0, PT, R6, 0x1, PT ;  /* 0x000000010600780c */ /* 0x000fe20003f05270 */
[----:B------:R-:W-:Y:S01]  /*17c10*/  IMAD.WIDE.U32 R10, R10, c[0x0][0x3a0], RZ ;  /* 0x0000e8000a0a7a25 */ /* 0x000fe200078e00ff */
[----:B------:R-:W-:Y:S01]  /*17c20*/  LOP3.LUT R9, R8, 0xfffffff8, RZ, 0xc0, !PT ;  /* 0xfffffff808097812 */ /* 0x000fe200078ec0ff */
[----:B------:R-:W-:Y:S01]  /*17c30*/  BSSY B0, `(.L_x_675) ;  /* 0x000003e000007945 */ /* 0x000fe20003800000 */
[----:B------:R-:W-:Y:S01]  /*17c40*/  SHF.R.S32.HI R8, RZ, 0x3, R8 ;  /* 0x00000003ff087819 */ /* 0x000fe20000011408 */
[----:B------:R-:W-:Y:S01]  /*17c50*/  IMAD.IADD R13, R11, 0x1, R4 ;  /* 0x000000010b0d7824 */ /* 0x000fe200078e0204 */
[----:B------:R-:W-:Y:S01]  /*17c60*/  IADD3 R11, -R9, R2, RZ ;  /* 0x00000002090b7210 */ /* 0x000fe20007ffe1ff */
[----:B------:R-:W-:-:S02]  /*17c70*/  IMAD.MOV.U32 R12, RZ, RZ, R10 ;  /* 0x000000ffff0c7224 */ /* 0x000fc400078e000a */
[----:B------:R-:W-:Y:S01]  /*17c80*/  IMAD R0, R215, c[0x0][0x3ec], R0 ;  /* 0x0000fb00d7007a24 */ /* 0x000fe200078e0200 */
[----:B------:R-:W-:Y:S01]  /*17c90*/  LEA R2, R11, R8, 0x5 ;  /* 0x000000080b027211 */ /* 0x000fe200078e28ff */
[----:B------:R-:W-:Y:S01]  /*17ca0*/  IMAD.WIDE.U32 R12, R215, c[0x0][0x3e8], R12 ;  /* 0x0000fa00d70c7a25 */ /* 0x000fe200078e000c */
[----:B------:R-:W-:-:S03]  /*17cb0*/  SHF.L.U32 R11, R11, 0x3, RZ ;  /* 0x000000030b0b7819 */ /* 0x000fc600000006ff */
[----:B------:R-:W-:Y:S01]  /*17cc0*/  IMAD R5, R5, c[0x0][0x3f0], RZ ;  /* 0x0000fc0005057a24 */ /* 0x000fe200078e02ff */
[----:B------:R-:W-:Y:S01]  /*17cd0*/  IADD3 R13, R0, R13, RZ ;  /* 0x0000000d000d7210 */ /* 0x000fe20007ffe0ff */
[C---:B-1----:R-:W-:Y:S01]  /*17ce0*/  IMAD R2, R7.reuse, 0x80, R2 ;  /* 0x0000008007027824 */ /* 0x042fe200078e0202 */
[----:B------:R-:W-:Y:S01]  /*17cf0*/  LEA R7, R7, R8, 0x7 ;  /* 0x0000000807077211 */ /* 0x000fe200078e38ff */
[----:B------:R-:W-:Y:S01]  /*17d00*/  IMAD R5, R216, c[0x0][0x3f4], R5 ;  /* 0x0000fd00d8057a24 */ /* 0x000fe200078e0205 */
[C---:B------:R-:W-:Y:S01]  /*17d10*/  IADD3 R10, R11.reuse, 0x40, RZ ;  /* 0x000000400b0a7810 */ /* 0x040fe20007ffe0ff */
[----:B------:R-:W-:Y:S01]  /*17d20*/  @P0 IMAD.HI.U32 R0, R2, c[0x0][0x4ec], RZ ;  /* 0x00013b0002000a27 */ /* 0x000fe200078e00ff */
[----:B------:R-:W-:Y:S02]  /*17d30*/  MOV R4, R2 ;  /* 0x0000000200047202 */ /* 0x000fe40000000f00 */
[----:B------:R-:W-:Y:S01]  /*17d40*/  IADD3 R9, R11, 0x80, RZ ;  /* 0x000000800b097810 */ /* 0x000fe20007ffe0ff */
[----:B------:R-:W-:Y:S01]  /*17d50*/  IMAD.WIDE.U32 R12, R216, c[0x0][0x3f0], R12 ;  /* 0x0000fc00d80c7a25 */ /* 0x000fe200078e000c */
[----:B------:R-:W-:-:S02]  /*17d60*/  @P0 SHF.R.U32.HI R4, RZ, c[0x0][0x4f0], R0 ;  /* 0x00013c00ff040a19 */ /* 0x000fc40000011600 */
[----:B------:R-:W-:Y:S02]  /*17d70*/  IADD3 R8, R11, 0xc0, RZ ;  /* 0x000000c00b087810 */ /* 0x000fe40007ffe0ff */
[--C-:B------:R-:W-:Y:S01]  /*17d80*/  SHF.R.S32.HI R6, RZ, 0x1f, R4.reuse ;  /* 0x0000001fff067819 */ /* 0x100fe20000011404 */
[----:B------:R-:W-:Y:S01]  /*17d90*/  IMAD.MOV R0, RZ, RZ, -R4 ;  /* 0x000000ffff007224 */ /* 0x000fe200078e0a04 */
[----:B------:R-:W-:-:S03]  /*17da0*/  IADD3 R13, R13, R5, RZ ;  /* 0x000000050d0d7210 */ /* 0x000fc60007ffe0ff */
[----:B------:R-:W-:Y:S02]  /*17db0*/  IMAD R6, R6, c[0x0][0x3e0], RZ ;  /* 0x0000f80006067a24 */ /* 0x000fe400078e02ff */
[----:B------:R-:W-:Y:S02]  /*17dc0*/  IMAD R0, R0, c[0x0][0x4e8], R2 ;  /* 0x00013a0000007a24 */ /* 0x000fe400078e0202 */
[----:B------:R-:W-:-:S03]  /*17dd0*/  IMAD.WIDE.U32 R12, R4, c[0x0][0x3e0], R12 ;  /* 0x0000f800040c7a25 */ /* 0x000fc600078e000c */
[----:B------:R-:W-:Y:S01]  /*17de0*/  SHF.R.S32.HI R2, RZ, 0x1f, R0 ;  /* 0x0000001fff027819 */ /* 0x000fe20000011400 */
[----:B------:R-:W-:-:S04]  /*17df0*/  IMAD R6, R4, c[0x0][0x3e4], R6 ;  /* 0x0000f90004067a24 */ /* 0x000fc800078e0206 */
[----:B------:R-:W-:Y:S01]  /*17e00*/  IMAD R2, R2, c[0x0][0x3d8], RZ ;  /* 0x0000f60002027a24 */ /* 0x000fe200078e02ff */
[----:B------:R-:W-:Y:S01]  /*17e10*/  IADD3 R13, R13, R6, RZ ;  /* 0x000000060d0d7210 */ /* 0x000fe20007ffe0ff */
[----:B-----5:R-:W-:Y:S02]  /*17e20*/  IMAD R6, R3, c[0x0][0x4e8], RZ ;  /* 0x00013a0003067a24 */ /* 0x020fe400078e02ff */
        /* <DEDUP_REMOVED lines=30> */
.L_x_676:
[----:B------:R-:W-:Y:S05]  /*18010*/  BSYNC B0 ;  /* 0x0000000000007941 */ /* 0x000fea0003800000 */
.L_x_675:
[----:B------:R-:W-:Y:S01]  /*18020*/  IADD3 R3, R7, 0x20, RZ ;  /* 0x0000002007037810 */ /* 0x000fe20007ffe0ff */
[----:B--2---:R2:W4:Y:S01]  /*18030*/  SHFL.IDX PT, R13, R0, 0x1, 0x181f ;  /* 0x00381f00000d7f89 */ /* 0x00452200000e0000 */
        /* <DEDUP_REMOVED lines=25> */
.L_x_678:
[----:B------:R-:W-:Y:S05]  /*181d0*/  BSYNC B0 ;  /* 0x0000000000007941 */ /* 0x000fea0003800000 */
.L_x_677:
[----:B------:R-:W-:Y:S01]  /*181e0*/  IADD3 R3, R7, 0x40, RZ ;  /* 0x0000004007037810 */ /* 0x000fe20007ffe0ff */
[----:B-1--4-:R1:W4:Y:S01]  /*181f0*/  SHFL.IDX PT, R13, R0, 0x2, 0x181f ;  /* 0x00581f00000d7f89 */ /* 0x01232200000e0000 */
        /* <DEDUP_REMOVED lines=25> */
.L_x_680:
[----:B------:R-:W-:Y:S05]  /*18390*/  BSYNC B0 ;  /* 0x0000000000007941 */ /* 0x000fea0003800000 */
.L_x_679:
        /* <DEDUP_REMOVED lines=15> */
[----:B------:R1:W-:Y:S02]  /*18490*/  @!P2 ST.E.128 [R6.64], RZ ;  /* 0x000000ff0600a985 */ /* 0x0003e4000c101d08 */
[----:B---3--:R-:W-:-:S04]  /*184a0*/  @!P1 IMAD.WIDE R4, R4, 0x2, R2 ;  /* 0x0000000204049825 */ /* 0x008fc800078e0202 */
        /* <DEDUP_REMOVED lines=11> */
.L_x_681:
        /* <DEDUP_REMOVED lines=10> */
.L_x_1538:


//--------------------- .text._ZN7cutlass13device_kernelIN5flash19enable_sm80_to_sm89INS1_16FlashAttnFwdSm80INS1_25CollectiveMainloopFwdSm80ILi8ELi1ELb0EN4cute5tupleIJNS5_1CILi128EEENS7_ILi96EEENS7_ILi256EEEEEELi256ENS_10bfloat16_tEfNS_4arch4Sm80ELb0ELb0ELb1ELb0ELb0ELb0ELb1ELb0EEENS1_21CollectiveEpilogueFwdINS6_IJS8_SA_S9_EEENS6_IJNS7_ILi1EEESI_SI_EEESC_SE_Li256ELb0ELb1ELb0ELb0EEENS1_19SingleTileSchedulerILb0ELb0ELb1ELi128EEEEEEEEEvNT_6ParamsE --------------------------
	.section	.text._ZN7cutlass13device_kernelIN5flash19enable_sm80_to_sm89INS1_16FlashAttnFwdSm80INS1_25CollectiveMainloopFwdSm80ILi8ELi1ELb0EN4cute5tupleIJNS5_1CILi128EEENS7_ILi96EEENS7_ILi256EEEEEELi256ENS_10bfloat16_tEfNS_4arch4Sm80ELb0ELb0ELb1ELb0ELb0ELb0ELb1ELb0EEENS1_21CollectiveEpilogueFwdINS6_IJS8_SA_S9_EEENS6_IJNS7_ILi1EEESI_SI_EEESC_SE_Li256ELb0ELb1ELb0ELb0EEENS1_19SingleTileSchedulerILb0ELb0ELb1ELi128EEEEEEEEEvNT_6ParamsE,"ax",@progbits
	.sectioninfo	@"SHI_REGISTERS=255"
	.align	128
.text._ZN7cutlass13device_kernelIN5flash19enable_sm80_to_sm89INS1_16FlashAttnFwdSm80INS1_25CollectiveMainloopFwdSm80ILi8ELi1ELb0EN4cute5tupleIJNS5_1CILi128EEENS7_ILi96EEENS7_ILi256EEEEEELi256ENS_10bfloat16_tEfNS_4arch4Sm80ELb0ELb0ELb1ELb0ELb0ELb0ELb1ELb0EEENS1_21CollectiveEpilogueFwdINS6_IJS8_SA_S9_EEENS6_IJNS7_ILi1EEESI_SI_EEESC_SE_Li256ELb0ELb1ELb0ELb0EEENS1_19SingleTileSchedulerILb0ELb0ELb1ELi128EEEEEEEEEvNT_6ParamsE:
        .type           _ZN7cutlass13device_kernelIN5flash19enable_sm80_to_sm89INS1_16FlashAttnFwdSm80INS1_25CollectiveMainloopFwdSm80ILi8ELi1ELb0EN4cute5tupleIJNS5_1CILi128EEENS7_ILi96EEENS7_ILi256EEEEEELi256ENS_10bfloat16_tEfNS_4arch4Sm80ELb0ELb0ELb1ELb0ELb0ELb0ELb1ELb0EEENS1_21CollectiveEpilogueFwdINS6_IJS8_SA_S9_EEENS6_IJNS7_ILi1EEESI_SI_EEESC_SE_Li256ELb0ELb1ELb0ELb0EEENS1_19SingleTileSchedulerILb0ELb0ELb1ELi128EEEEEEEEEvNT_6ParamsE,@function
        .size           _ZN7cutlass13device_kernelIN5flash19enable_sm80_to_sm89INS1_16FlashAttnFwdSm80INS1_25CollectiveMainloopFwdSm80ILi8ELi1ELb0EN4cute5tupleIJNS5_1CILi128EEENS7_ILi96EEENS7_ILi256EEEEEELi256ENS_10bfloat16_tEfNS_4arch4Sm80ELb0ELb0ELb1ELb0ELb0ELb0ELb1ELb0EEENS1_21CollectiveEpilogueFwdINS6_IJS8_SA_S9_EEENS6_IJNS7_ILi1EEESI_SI_EEESC_SE_Li256ELb0ELb1ELb0ELb0EEENS1_19SingleTileSchedulerILb0ELb0ELb1ELi128EEEEEEEEEvNT_6ParamsE,(.L_x_1539 - _ZN7cutlass13device_kernelIN5flash19enable_sm80_to_sm89INS1_16FlashAttnFwdSm80INS1_25CollectiveMainloopFwdSm80ILi8ELi1ELb0EN4cute5tupleIJNS5_1CILi128EEENS7_ILi96EEENS7_ILi256EEEEEELi256ENS_10bfloat16_tEfNS_4arch4Sm80ELb0ELb0ELb1ELb0ELb0ELb0ELb1ELb0EEENS1_21CollectiveEpilogueFwdINS6_IJS8_SA_S9_EEENS6_IJNS7_ILi1EEESI_SI_EEESC_SE_Li256ELb0ELb1ELb0ELb0EEENS1_19SingleTileSchedulerILb0ELb0ELb1ELi128EEEEEEEEEvNT_6ParamsE)
        .other          _ZN7cutlass13device_kernelIN5flash19enable_sm80_to_sm89INS1_16FlashAttnFwdSm80INS1_25CollectiveMainloopFwdSm80ILi8ELi1ELb0EN4cute5tupleIJNS5_1CILi128EEENS7_ILi96EEENS7_ILi256EEEEEELi256ENS_10bfloat16_tEfNS_4arch4Sm80ELb0ELb0ELb1ELb0ELb0ELb0ELb1ELb0EEENS1_21CollectiveEpilogueFwdINS6_IJS8_SA_S9_EEENS6_IJNS7_ILi1EEESI_SI_EEESC_SE_Li256ELb0ELb1ELb0ELb0EEENS1_19SingleTileSchedulerILb0ELb0ELb1ELi128EEEEEEEEEvNT_6ParamsE,@"STO_CUDA_ENTRY STV_DEFAULT"
_ZN7cutlass13device_kernelIN5flash19enable_sm80_to_sm89INS1_16FlashAttnFwdSm80INS1_25CollectiveMainloopFwdSm80ILi8ELi1ELb0EN4cute5tupleIJNS5_1CILi128EEENS7_ILi96EEENS7_ILi256EEEEEELi256ENS_10bfloat16_tEfNS_4arch4Sm80ELb0ELb0ELb1ELb0ELb0ELb0ELb1ELb0EEENS1_21CollectiveEpilogueFwdINS6_IJS8_SA_S9_EEENS6_IJNS7_ILi1EEESI_SI_EEESC_SE_Li256ELb0ELb1ELb0ELb0EEENS1_19SingleTileSchedulerILb0ELb0ELb1ELi128EEEEEEEEEvNT_6ParamsE:
        /* <DEDUP_REMOVED lines=15> */
[----:B------:R-:W-:Y:S01]  /*00f0*/  IMAD.MOV.U32 R126, RZ, RZ, c[0x0][0x1e0] ;  /* 0x00007800ff7e7624 */ /* 0x000fe200078e00ff */
[----:B------:R-:W-:Y:S01]  /*0100*/  ISETP.NE.AND P0, PT, R16, 0x1, PT ;  /* 0x000000011000780c */ /* 0x000fe20003f05270 */
[----:B------:R-:W-:Y:S01]  /*0110*/  IMAD R5, R24, c[0x0][0x1c0], RZ ;  /* 0x0000700018057a24 */ /* 0x000fe200078e02ff */
[----:B------:R-:W4:Y:S01]  /*0120*/  S2R R27, SR_CTAID.Y ;  /* 0x00000000001b7919 */ /* 0x000f220000002600 */
[----:B------:R-:W-:Y:S01]  /*0130*/  IMAD R16, R16, c[0x0][0x168], RZ ;  /* 0x00005a0010107a24 */ /* 0x000fe200078e02ff */
[----:B------:R-:W-:Y:S01]  /*0140*/  IADD3 R15, R132, 0x5f, RZ ;  /* 0x0000005f840f7810 */ /* 0x000fe20007ffe0ff */
[----:B------:R-:W-:Y:S01]  /*0150*/  IMAD.MOV.U32 R127, RZ, RZ, c[0x0][0x1e4] ;  /* 0x00007900ff7f7624 */ /* 0x000fe200078e00ff */
[----:B------:R-:W5:Y:S01]  /*0160*/  S2R R8, SR_CTAID.X ;  /* 0x0000000000087919 */ /* 0x000f620000002500 */
[----:B------:R-:W-:Y:S01]  /*0170*/  IMAD.MOV.U32 R37, RZ, RZ, 0x40 ;  /* 0x00000040ff257424 */ /* 0x000fe200078e00ff */
[----:B---3--:R-:W-:-:S04]  /*0180*/  SHF.R.S32.HI R23, RZ, 0x1f, R26 ;  /* 0x0000001fff177819 */ /* 0x008fc8000001141a */
[----:B-1----:R-:W-:Y:S01]  /*0190*/  LEA.HI R2, R23, R26, RZ, 0x3 ;  /* 0x0000001a17027211 */ /* 0x002fe200078f18ff */
[C---:B----4-:R-:W-:Y:S01]  /*01a0*/  IMAD.WIDE.U32 R6, R27.reuse, c[0x0][0x1b8], RZ ;  /* 0x00006e001b067a25 */ /* 0x050fe200078e00ff */
[----:B------:R-:W-:Y:S02]  /*01b0*/  SHF.R.S32.HI R28, RZ, 0x1f, R27 ;  /* 0x0000001fff1c7819 */ /* 0x000fe4000001141b */
[----:B------:R-:W-:Y:S02]  /*01c0*/  LOP3.LUT R0, R2, 0xfffffff8, RZ, 0xc0, !PT ;  /* 0xfffffff802007812 */ /* 0x000fe400078ec0ff */
[----:B------:R-:W-:Y:S01]  /*01d0*/  SHF.R.S32.HI R20, RZ, 0x3, R2 ;  /* 0x00000003ff147819 */ /* 0x000fe20000011402 */
[----:B------:R-:W-:Y:S02]  /*01e0*/  IMAD R2, R28, c[0x0][0x1b8], RZ ;  /* 0x00006e001c027a24 */ /* 0x000fe400078e02ff */
[----:B------:R-:W-:Y:S01]  /*01f0*/  IMAD.IADD R36, R26, 0x1, -R0 ;  /* 0x000000011a247824 */ /* 0x000fe200078e0a00 */
[----:B------:R-:W-:Y:S01]  /*0200*/  SHF.R.S32.HI R25, RZ, 0x1f, R20 ;  /* 0x0000001fff197819 */ /* 0x000fe20000011414 */
[----:B------:R-:W-:-:S02]  /*0210*/  IMAD R2, R27, c[0x0][0x1bc], R2 ;  /* 0x00006f001b027a24 */ /* 0x000fc400078e0202 */
[----:B------:R-:W-:Y:S02]  /*0220*/  IMAD R0, R36, 0x20, R20 ;  /* 0x0000002024007824 */ /* 0x000fe400078e0214 */
[----:B------:R-:W-:Y:S02]  /*0230*/  IMAD.IADD R3, R7, 0x1, R2 ;  /* 0x0000000107037824 */ /* 0x000fe400078e0202 */
[----:B-----5:R-:W-:Y:S02]  /*0240*/  IMAD R9, R8, 0x80, R0 ;  /* 0x0000008008097824 */ /* 0x020fe400078e0200 */
[----:B------:R-:W-:Y:S02]  /*0250*/  IMAD.MOV.U32 R2, RZ, RZ, R6 ;  /* 0x000000ffff027224 */ /* 0x000fe400078e0006 */
[----:B------:R-:W-:Y:S01]  /*0260*/  @P0 IMAD.HI.U32 R4, R9, c[0x0][0x2c8], RZ ;  /* 0x0000b20009040a27 */ /* 0x000fe200078e00ff */
[----:B------:R-:W-:Y:S03]  /*0270*/  STL [R1+0x48], R9 ;  /* 0x0000480901007387 */ /* 0x000fe60000100800 */
[----:B------:R-:W-:Y:S01]  /*0280*/  IMAD.MOV.U32 R0, RZ, RZ, R9 ;  /* 0x000000ffff007224 */ /* 0x000fe200078e0009 */
[----:B------:R-:W-:Y:S01]  /*0290*/  @P0 SHF.R.U32.HI R0, RZ, c[0x0][0x2cc], R4 ;  /* 0x0000b300ff000a19 */ /* 0x000fe20000011604 */
[----:B------:R-:W-:-:S02]  /*02a0*/  IMAD R4, R22, c[0x0][0x1c4], R5 ;  /* 0x0000710016047a24 */ /* 0x000fc400078e0205 */
[----:B------:R-:W-:Y:S01]  /*02b0*/  IMAD.WIDE.U32 R2, R22, c[0x0][0x1c0], R2 ;  /* 0x0000700016027a25 */ /* 0x000fe200078e0002 */
[----:B------:R-:W-:-:S03]  /*02c0*/  SHF.R.S32.HI R5, RZ, 0x1f, R0 ;  /* 0x0000001fff057819 */ /* 0x000fc60000011400 */
[----:B------:R-:W-:Y:S02]  /*02d0*/  IMAD.IADD R3, R3, 0x1, R4 ;  /* 0x0000000103037824 */ /* 0x000fe400078e0204 */
[----:B------:R-:W-:Y:S02]  /*02e0*/  IMAD.MOV R4, RZ, RZ, -R0 ;  /* 0x000000ffff047224 */ /* 0x000fe400078e0a00 */
[----:B------:R-:W-:Y:S02]  /*02f0*/  IMAD R5, R5, c[0x0][0x1b0], RZ ;  /* 0x00006c0005057a24 */ /* 0x000fe400078e02ff */
[----:B------:R-:W-:Y:S02]  /*0300*/  IMAD R4, R4, c[0x0][0x2c4], R9 ;  /* 0x0000b10004047a24 */ /* 0x000fe400078e0209 */
[----:B------:R-:W-:-:S04]  /*0310*/  IMAD.WIDE.U32 R2, R0, c[0x0][0x1b0], R2 ;  /* 0x00006c0000027a25 */ /* 0x000fc800078e0002 */
[----:B------:R-:W-:Y:S01]  /*0320*/  IMAD R0, R0, c[0x0][0x1b4], R5 ;  /* 0x00006d0000007a24 */ /* 0x000fe200078e0205 */
[----:B------:R-:W-:Y:S01]  /*0330*/  SHF.R.S32.HI R5, RZ, 0x1f, R4 ;  /* 0x0000001fff057819 */ /* 0x000fe20000011404 */
[----:B------:R-:W-:Y:S02]  /*0340*/  IMAD.SHL.U32 R6, R20, 0x40, RZ ;  /* 0x0000004014067824 */ /* 0x000fe400078e00ff */
[----:B------:R-:W-:Y:S02]  /*0350*/  IMAD.IADD R3, R3, 0x1, R0 ;  /* 0x0000000103037824 */ /* 0x000fe400078e0200 */
[----:B------:R-:W-:Y:S02]  /*0360*/  IMAD R0, R5, c[0x0][0x1a8], RZ ;  /* 0x00006a0005007a24 */ /* 0x000fe400078e02ff */
[----:B------:R-:W-:-:S04]  /*0370*/  IMAD.WIDE.U32 R2, R4, c[0x0][0x1a8], R2 ;  /* 0x00006a0004027a25 */ /* 0x000fc800078e0002 */
[----:B------:R-:W-:Y:S01]  /*0380*/  IMAD R5, R4, c[0x0][0x1ac], R0 ;  /* 0x00006b0004057a24 */ /* 0x000fe200078e0200 */
[----:B------:R-:W-:Y:S01]  /*0390*/  LEA R17, P0, R2, c[0x0][0x160], 0x1 ;  /* 0x0000580002117a11 */ /* 0x000fe200078008ff */
[----:B------:R-:W-:Y:S01]  /*03a0*/  IMAD.SHL.U32 R30, R36, 0x8, RZ ;  /* 0x00000008241e7824 */ /* 0x000fe200078e00ff */
[----:B------:R-:W-:Y:S01]  /*03b0*/  LOP3.LUT R0, R6, 0x1c0, RZ, 0xc0, !PT ;  /* 0x000001c006007812 */ /* 0x000fe200078ec0ff */
[----:B------:R-:W-:Y:S02]  /*03c0*/  IMAD.IADD R3, R3, 0x1, R5 ;  /* 0x0000000103037824 */ /* 0x000fe400078e0205 */
[----:B------:R-:W-:Y:S01]  /*03d0*/  IMAD R19, R8, 0x80, R20 ;  /* 0x0000008008137824 */ /* 0x000fe200078e0214 */
[----:B------:R-:W-:Y:S01]  /*03e0*/  LOP3.LUT R4, R0, 0x38, R30, 0xf8, !PT ;  /* 0x0000003800047812 */ /* 0x000fe200078ef81e */
[----:B------:R-:W-:Y:S01]  /*03f0*/  SHFL.IDX PT, R6, R17, 0x1, 0x181f ;  /* 0x00381f0011067f89 */ /* 0x000fe200000e0000 */
[----:B------:R-:W-:Y:S02]  /*0400*/  LEA.HI.X R18, R2, c[0x0][0x164], R3, 0x1, P0 ;  /* 0x0000590002127a11 */ /* 0x000fe400000f0c03 */
[----:B------:R-:W-:Y:S01]  /*0410*/  SHF.R.U32.HI R0, RZ, 0x3, R0 ;  /* 0x00000003ff007819 */ /* 0x000fe20000011600 */
[----:B------:R-:W1:Y:S01]  /*0420*/  SHFL.IDX PT, R2, R17, RZ, 0x181f ;  /* 0x00181fff11027589 */ /* 0x000e6200000e0000 */
[----:B------:R-:W-:-:S02]  /*0430*/  ISETP.GE.AND P0, PT, R19, R16, PT ;  /* 0x000000101300720c */ /* 0x000fc40003f06270 */
[----:B------:R-:W-:Y:S01]  /*0440*/  LOP3.LUT R0, R4, R0, RZ, 0x3c, !PT ;  /* 0x0000000004007212 */ /* 0x000fe200078e3cff */
[----:B------:R-:W3:Y:S01]  /*0450*/  SHFL.IDX PT, R3, R18, RZ, 0x181f ;  /* 0x00181fff12037589 */ /* 0x000ee200000e0000 */
[----:B------:R-:W-:Y:S02]  /*0460*/  LEA.HI R4, R23, R26, RZ, 0x6 ;  /* 0x0000001a17047211 */ /* 0x000fe400078f30ff */
[----:B------:R-:W-:Y:S01]  /*0470*/  IADD3 R5, R19, 0x20, RZ ;  /* 0x0000002013057810 */ /* 0x000fe20007ffe0ff */
[----:B------:R-:W4:Y:S01]  /*0480*/  SHFL.IDX PT, R7, R18, 0x1, 0x181f ;  /* 0x00381f0012077f89 */ /* 0x000f2200000e0000 */
[----:B------:R-:W-:Y:S01]  /*0490*/  IADD3 R33, R30, 0x40, RZ ;  /* 0x000000401e217810 */ /* 0x000fe20007ffe0ff */
[----:B------:R-:W-:Y:S01]  /*04a0*/  IMAD.SHL.U32 R4, R4, 0x8, RZ ;  /* 0x0000000804047824 */ /* 0x000fe200078e00ff */
[C---:B------:R-:W-:Y:S01]  /*04b0*/  IADD3 R32, R30.reuse, 0x80, RZ ;  /* 0x000000801e207810 */ /* 0x040fe20007ffe0ff */
[----:B------:R-:W-:Y:S01]  /*04c0*/  STL [R1+0x3c], R19 ;  /* 0x00003c1301007387 */ /* 0x000fe20000100800 */
[----:B------:R-:W-:-:S02]  /*04d0*/  IADD3 R29, R30, 0xc0, RZ ;  /* 0x000000c01e1d7810 */ /* 0x000fc40007ffe0ff */
[----:B------:R-:W-:Y:S02]  /*04e0*/  LOP3.LUT R128, R0, 0xfffffe00, R4, 0xf8, !PT ;  /* 0xfffffe0000807812 */ /* 0x000fe400078ef804 */
[----:B------:R-:W-:Y:S02]  /*04f0*/  ISETP.GE.AND P2, PT, R5, R16, PT ;  /* 0x000000100500720c */ /* 0x000fe40003f46270 */
[----:B------:R-:W-:Y:S01]  /*0500*/  @!P0 SHF.R.S32.HI R0, RZ, 0x1f, R33 ;  /* 0x0000001fff008819 */ /* 0x000fe20000011421 */
[----:B------:R-:W-:Y:S01]  /*0510*/  STL [R1+0x38], R128 ;  /* 0x0000388001007387 */ /* 0x000fe20000100800 */
[----:B------:R-:W-:Y:S02]  /*0520*/  @!P0 SHF.R.S32.HI R8, RZ, 0x1f, R32 ;  /* 0x0000001fff088819 */ /* 0x000fe40000011420 */
[----:B------:R-:W-:Y:S02]  /*0530*/  @!P0 SHF.R.S32.HI R5, RZ, 0x1f, R29 ;  /* 0x0000001fff058819 */ /* 0x000fe4000001141d */
[----:B------:R-:W-:-:S02]  /*0540*/  SHF.R.S32.HI R31, RZ, 0x1f, R30 ;  /* 0x0000001fff1f7819 */ /* 0x000fc4000001141e */
[----:B-1----:R-:W-:Y:S02]  /*0550*/  @!P0 LEA R4, P1, R30, R2, 0x1 ;  /* 0x000000021e048211 */ /* 0x002fe400078208ff */
[----:B------:R-:W-:Y:S01]  /*0560*/  @!P0 LEA.HI R10, R0, R33, RZ, 0x3 ;  /* 0x00000021000a8211 */ /* 0x000fe200078f18ff */
[----:B------:R-:W-:Y:S01]  /*0570*/  STL.64 [R1+0x18], R30 ;  /* 0x0000181e01007387 */ /* 0x000fe20000100a00 */
[----:B------:R-:W-:Y:S02]  /*0580*/  @!P0 LEA.HI R8, R8, R32, RZ, 0x3 ;  /* 0x0000002008088211 */ /* 0x000fe400078f18ff */
[C---:B------:R-:W-:Y:S01]  /*0590*/  ISETP.GE.AND P3, PT, R30.reuse, c[0x0][0x198], PT ;  /* 0x000066001e007a0c */ /* 0x040fe20003f66270 */
[----:B------:R-:W-:Y:S01]  /*05a0*/  STL [R1+0xc], R33 ;  /* 0x00000c2101007387 */ /* 0x000fe20000100800 */
[----:B------:R-:W-:Y:S02]  /*05b0*/  @!P0 LEA.HI R0, R5, R29, RZ, 0x3 ;  /* 0x0000001d05008211 */ /* 0x000fe400078f18ff */
[----:B---3--:R-:W-:Y:S01]  /*05c0*/  @!P0 LEA.HI.X R5, R30, R3, R31, 0x1, P1 ;  /* 0x000000031e058211 */ /* 0x008fe200008f0c1f */
[----:B------:R-:W-:Y:S01]  /*05d0*/  STL [R1+0x2c], R32 ;  /* 0x00002c2001007387 */ /* 0x000fe20000100800 */
[----:B------:R-:W-:-:S02]  /*05e0*/  @!P0 LOP3.LUT R8, R8, 0xfffffff8, RZ, 0xc0, !PT ;  /* 0xfffffff808088812 */ /* 0x000fc400078ec0ff */
[----:B------:R-:W-:Y:S01]  /*05f0*/  ISETP.GE.AND P1, PT, R33, c[0x0][0x198], PT ;  /* 0x0000660021007a0c */ /* 0x000fe20003f26270 */
[----:B------:R-:W-:Y:S01]  /*0600*/  STL [R1+0x28], R29 ;  /* 0x0000281d01007387 */ /* 0x000fe20000100800 */
[----:B------:R-:W-:Y:S01]  /*0610*/  ISETP.GE.AND P5, PT, R32, c[0x0][0x198], PT ;  /* 0x0000660020007a0c */ /* 0x000fe20003fa6270 */
[--C-:B------:R-:W-:Y:S01]  /*0620*/  @!P0 IMAD.WIDE R12, R8, 0x2, R2.reuse ;  /* 0x00000002080c8825 */ /* 0x100fe200078e0202 */
[----:B------:R-:W-:Y:S02]  /*0630*/  @!P0 LOP3.LUT R10, R10, 0xfffffff8, RZ, 0xc0, !PT ;  /* 0xfffffff80a0a8812 */ /* 0x000fe400078ec0ff */
[----:B------:R-:W-:Y:S01]  /*0640*/  @!P0 LOP3.LUT R9, R0, 0xfffffff8, RZ, 0xc0, !PT ;  /* 0xfffffff800098812 */ /* 0x000fe200078ec0ff */
[----:B------:R-:W-:Y:S01]  /*0650*/  @!P0 IMAD.SHL.U32 R0, R128, 0x2, RZ ;  /* 0x0000000280008824 */ /* 0x000fe200078e00ff */
[----:B------:R-:W-:Y:S01]  /*0660*/  ISETP.GE.AND P4, PT, R29, c[0x0][0x198], PT ;  /* 0x000066001d007a0c */ /* 0x000fe20003f86270 */
[----:B------:R-:W-:-:S03]  /*0670*/  @!P0 IMAD.WIDE R10, R10, 0x2, R2 ;  /* 0x000000020a0a8825 */ /* 0x000fc600078e0202 */
[----:B------:R1:W-:Y:S01]  /*0680*/  @!P0 LDGSTS.E.BYPASS.LTC128B.128 [R0+0x18100], [R4.64], !P3 ;  /* 0x1810000004008fae */ /* 0x0003e2000d901d48 */
[----:B------:R-:W-:-:S03]  /*0690*/  @!P0 IMAD.WIDE R8, R9, 0x2, R2 ;  /* 0x0000000209088825 */ /* 0x000fc600078e0202 */
[----:B------:R3:W-:Y:S01]  /*06a0*/  @!P0 LDGSTS.E.BYPASS.LTC128B.128 [R0+0x1c100], [R10.64], !P1 ;  /* 0x1c1000000a008fae */ /* 0x0007e2000c901d48 */
[----:B------:R-:W-:-:S03]  /*06b0*/  IMAD R2, R25, c[0x0][0x1e0], RZ ;  /* 0x0000780019027a24 */ /* 0x000fc600078e02ff */
[----:B------:R5:W-:Y:S04]  /*06c0*/  @!P0 LDGSTS.E.BYPASS.LTC128B.128 [R0+0x20100], [R12.64], !P5 ;  /* 0x201000000c008fae */ /* 0x000be8000e901d48 */
[----:B------:R4:W-:Y:S01]  /*06d0*/  @!P0 LDGSTS.E.BYPASS.LTC128B.128 [R0+0x24100], [R8.64], !P4 ;  /* 0x2410000008008fae */ /* 0x0009e2000e101d48 */
[C---:B-1----:R-:W-:Y:S01]  /*06e0*/  IMAD R4, R20.reuse, c[0x0][0x1e4], R2 ;  /* 0x0000790014047a24 */ /* 0x042fe200078e0202 */
[----:B------:R-:W-:Y:S01]  /*06f0*/  @!P2 SHF.R.S32.HI R5, RZ, 0x1f, R33 ;  /* 0x0000001fff05a819 */ /* 0x000fe20000011421 */
[----:B------:R-:W-:Y:S01]  /*0700*/  IMAD.WIDE.U32 R2, R20, c[0x0][0x1e0], R30 ;  /* 0x0000780014027a25 */ /* 0x000fe200078e001e */
[----:B---3--:R-:W-:-:S03]  /*0710*/  @!P2 SHF.R.S32.HI R11, RZ, 0x1f, R29 ;  /* 0x0000001fff0ba819 */ /* 0x008fc6000001141d */
[----:B------:R-:W-:Y:S02]  /*0720*/  IMAD.IADD R3, R3, 0x1, R4 ;  /* 0x0000000103037824 */ /* 0x000fe400078e0204 */
[----:B------:R-:W1:Y:S01]  /*0730*/  SHFL.IDX PT, R4, R17, 0x2, 0x181f ;  /* 0x00581f0011047f89 */ /* 0x000e6200000e0000 */
[----:B-----5:R-:W-:Y:S01]  /*0740*/  @!P2 LEA.HI R12, R5, R33, RZ, 0x3 ;  /* 0x00000021050ca211 */ /* 0x020fe200078f18ff */
[----:B------:R-:W-:Y:S01]  /*0750*/  IMAD.WIDE.U32 R2, R27, c[0x0][0x1e8], R2 ;  /* 0x00007a001b027a25 */ /* 0x000fe200078e0002 */
[----:B----4-:R-:W-:Y:S01]  /*0760*/  IADD3 R0, R19, 0x40, RZ ;  /* 0x0000004013007810 */ /* 0x010fe20007ffe0ff */
[----:B------:R-:W3:Y:S01]  /*0770*/  SHFL.IDX PT, R5, R18, 0x2, 0x181f ;  /* 0x00581f0012057f89 */ /* 0x000ee200000e0000 */
[----:B------:R-:W-:Y:S02]  /*0780*/  @!P2 LEA R8, P0, R30, R6, 0x1 ;  /* 0x000000061e08a211 */ /* 0x000fe400078008ff */
[----:B------:R-:W-:Y:S02]  /*0790*/  ISETP.GE.AND P1, PT, R0, R16, PT ;  /* 0x000000100000720c */ /* 0x000fe40003f26270 */
[----:B------:R-:W-:-:S02]  /*07a0*/  @!P2 SHF.R.S32.HI R0, RZ, 0x1f, R32 ;  /* 0x0000001fff00a819 */ /* 0x000fc40000011420 */
[----:B------:R-:W-:Y:S02]  /*07b0*/  @!P2 LEA.HI.X R9, R30, R7, R31, 0x1, P0 ;  /* 0x000000071e09a211 */ /* 0x000fe400000f0c1f */
[----:B------:R-:W-:Y:S02]  /*07c0*/  @!P2 LEA.HI R10, R0, R32, RZ, 0x3 ;  /* 0x00000020000aa211 */ /* 0x000fe400078f18ff */
[----:B------:R-:W-:Y:S02]  /*07d0*/  @!P2 LEA.HI R0, R11, R29, RZ, 0x3 ;  /* 0x0000001d0b00a211 */ /* 0x000fe400078f18ff */
[----:B------:R-:W-:Y:S02]  /*07e0*/  ISETP.GE.AND P0, PT, R33, c[0x0][0x198], PT ;  /* 0x0000660021007a0c */ /* 0x000fe40003f06270 */
[----:B------:R-:W-:Y:S02]  /*07f0*/  @!P2 LOP3.LUT R12, R12, 0xfffffff8, RZ, 0xc0, !PT ;  /* 0xfffffff80c0ca812 */ /* 0x000fe400078ec0ff */
[----:B------:R-:W-:-:S02]  /*0800*/  @!P2 LOP3.LUT R10, R10, 0xfffffff8, RZ, 0xc0, !PT ;  /* 0xfffffff80a0aa812 */ /* 0x000fc400078ec0ff */
[----:B------:R-:W-:Y:S01]  /*0810*/  @!P2 LOP3.LUT R14, R0, 0xfffffff8, RZ, 0xc0, !PT ;  /* 0xfffffff8000ea812 */ /* 0x000fe200078ec0ff */
[----:B------:R-:W-:Y:S02]  /*0820*/  @!P2 IMAD.SHL.U32 R0, R128, 0x2, RZ ;  /* 0x000000028000a824 */ /* 0x000fe400078e00ff */
[----:B------:R-:W-:-:S03]  /*0830*/  @!P2 IMAD.WIDE R12, R12, 0x2, R6 ;  /* 0x000000020c0ca825 */ /* 0x000fc600078e0206 */
[----:B------:R4:W-:Y:S01]  /*0840*/  @!P2 LDGSTS.E.BYPASS.LTC128B.128 [R0+0x19100], [R8.64], !P3 ;  /* 0x191000000800afae */ /* 0x0009e2000d901d48 */
[----:B------:R-:W-:-:S03]  /*0850*/  @!P2 IMAD.WIDE R10, R10, 0x2, R6 ;  /* 0x000000020a0aa825 */ /* 0x000fc600078e0206 */
[----:B------:R5:W-:Y:S01]  /*0860*/  @!P2 LDGSTS.E.BYPASS.LTC128B.128 [R0+0x1d100], [R12.64], !P0 ;  /* 0x1d1000000c00afae */ /* 0x000be2000c101d48 */
[----:B------:R-:W-:-:S03]  /*0870*/  @!P2 IMAD.WIDE R6, R14, 0x2, R6 ;  /* 0x000000020e06a825 */ /* 0x000fc600078e0206 */
[----:B------:R1:W-:Y:S01]  /*0880*/  @!P2 LDGSTS.E.BYPASS.LTC128B.128 [R0+0x21100], [R10.64], !P5 ;  /* 0x211000000a00afae */ /* 0x0003e2000e901d48 */
[----:B------:R-:W-:-:S03]  /*0890*/  IMAD.HI R14, R15, 0x2aaaaaab, RZ ;  /* 0x2aaaaaab0f0e7827 */ /* 0x000fc600078e02ff */
[----:B------:R5:W-:Y:S01]  /*08a0*/  @!P2 LDGSTS.E.BYPASS.LTC128B.128 [R0+0x25100], [R6.64], !P4 ;  /* 0x251000000600afae */ /* 0x000be2000e101d48 */
[----:B------:R-:W-:Y:S01]  /*08b0*/  IMAD R15, R28, c[0x0][0x1e8], RZ ;  /* 0x00007a001c0f7a24 */ /* 0x000fe200078e02ff */
[----:B------:R-:W-:-:S03]  /*08c0*/  ISETP.GE.AND P2, PT, R33, c[0x0][0x198], PT ;  /* 0x0000660021007a0c */ /* 0x000fc60003f46270 */
[----:B----4-:R-:W-:Y:S01]  /*08d0*/  IMAD R8, R27, c[0x0][0x1ec], R15 ;  /* 0x00007b001b087a24 */ /* 0x010fe200078e020f */
[----:B------:R-:W-:-:S03]  /*08e0*/  SHF.R.U32.HI R9, RZ, 0x1f, R14 ;  /* 0x0000001fff097819 */ /* 0x000fc6000001160e */
[----:B------:R-:W-:Y:S01]  /*08f0*/  IMAD.IADD R15, R3, 0x1, R8 ;  /* 0x00000001030f7824 */ /* 0x000fe200078e0208 */
[----:B------:R-:W-:Y:S02]  /*0900*/  @!P1 SHF.R.S32.HI R3, RZ, 0x1f, R33 ;  /* 0x0000001fff039819 */ /* 0x000fe40000011421 */
[----:B------:R-:W-:Y:S01]  /*0910*/  LEA.HI.SX32 R129, R14, R9, 0x1c ;  /* 0x000000090e817211 */ /* 0x000fe200078fe2ff */
[----:B------:R-:W-:Y:S01]  /*0920*/  IMAD.MOV.U32 R14, RZ, RZ, R2 ;  /* 0x000000ffff0e7224 */ /* 0x000fe200078e0002 */
[C---:B-1----:R-:W-:Y:S01]  /*0930*/  @!P1 LEA R10, P0, R30.reuse, R4, 0x1 ;  /* 0x000000041e0a9211 */ /* 0x042fe200078008ff */
[----:B------:R-:W1:Y:S01]  /*0940*/  SHFL.IDX PT, R2, R17, 0x3, 0x181f ;  /* 0x00781f0011027f89 */ /* 0x000e6200000e0000 */
[----:B------:R-:W-:Y:S02]  /*0950*/  @!P1 LEA.HI R8, R3, R33, RZ, 0x3 ;  /* 0x0000002103089211 */ /* 0x000fe400078f18ff */
[----:B-----5:R-:W-:Y:S01]  /*0960*/  IADD3 R0, R19, 0x60, RZ ;  /* 0x0000006013007810 */ /* 0x020fe20007ffe0ff */
[----:B------:R-:W-:Y:S01]  /*0970*/  STL [R1], R129 ;  /* 0x0000008101007387 */ /* 0x000fe20000100800 */
[----:B---3--:R-:W-:-:S02]  /*0980*/  @!P1 LEA.HI.X R11, R30, R5, R31, 0x1, P0 ;  /* 0x000000051e0b9211 */ /* 0x008fc400000f0c1f */
[----:B------:R-:W-:Y:S02]  /*0990*/  ISETP.GE.AND P0, PT, R0, R16, PT ;  /* 0x000000100000720c */ /* 0x000fe40003f06270 */
[----:B------:R-:W-:Y:S02]  /*09a0*/  @!P1 SHF.R.S32.HI R0, RZ, 0x1f, R32 ;  /* 0x0000001fff009819 */ /* 0x000fe40000011420 */
[----:B------:R-:W-:Y:S02]  /*09b0*/  @!P1 SHF.R.S32.HI R6, RZ, 0x1f, R29 ;  /* 0x0000001fff069819 */ /* 0x000fe4000001141d */
[----:B------:R-:W-:Y:S02]  /*09c0*/  @!P1 LEA.HI R3, R0, R32, RZ, 0x3 ;  /* 0x0000002000039211 */ /* 0x000fe400078f18ff */
[----:B------:R-:W-:Y:S02]  /*09d0*/  @!P1 LEA.HI R0, R6, R29, RZ, 0x3 ;  /* 0x0000001d06009211 */ /* 0x000fe400078f18ff */
[----:B------:R-:W-:-:S02]  /*09e0*/  @!P1 LOP3.LUT R8, R8, 0xfffffff8, RZ, 0xc0, !PT ;  /* 0xfffffff808089812 */ /* 0x000fc400078ec0ff */
[----:B------:R-:W-:Y:S02]  /*09f0*/  @!P1 LOP3.LUT R6, R3, 0xfffffff8, RZ, 0xc0, !PT ;  /* 0xfffffff803069812 */ /* 0x000fe400078ec0ff */
[----:B------:R-:W-:Y:S01]  /*0a00*/  @!P1 LOP3.LUT R12, R0, 0xfffffff8, RZ, 0xc0, !PT ;  /* 0xfffffff8000c9812 */ /* 0x000fe200078ec0ff */
[----:B------:R3:W4:Y:S01]  /*0a10*/  SHFL.IDX PT, R3, R18, 0x3, 0x181f ;  /* 0x00781f0012037f89 */ /* 0x00072200000e0000 */
[----:B------:R-:W-:Y:S02]  /*0a20*/  @!P1 IMAD.SHL.U32 R0, R128, 0x2, RZ ;  /* 0x0000000280009824 */ /* 0x000fe400078e00ff */
[----:B------:R-:W-:-:S03]  /*0a30*/  @!P1 IMAD.WIDE R8, R8, 0x2, R4 ;  /* 0x0000000208089825 */ /* 0x000fc600078e0204 */
[----:B------:R5:W-:Y:S01]  /*0a40*/  @!P1 LDGSTS.E.BYPASS.LTC128B.128 [R0+0x1a100], [R10.64], !P3 ;  /* 0x1a1000000a009fae */ /* 0x000be2000d901d48 */
[----:B------:R-:W-:-:S03]  /*0a50*/  @!P1 IMAD.WIDE R6, R6, 0x2, R4 ;  /* 0x0000000206069825 */ /* 0x000fc600078e0204 */
[----:B------:R1:W-:Y:S01]  /*0a60*/  @!P1 LDGSTS.E.BYPASS.LTC128B.128 [R0+0x1e100], [R8.64], !P2 ;  /* 0x1e10000008009fae */ /* 0x0003e2000d101d48 */
[----:B------:R-:W-:-:S03]  /*0a70*/  @!P1 IMAD.WIDE R4, R12, 0x2, R4 ;  /* 0x000000020c049825 */ /* 0x000fc600078e0204 */
[----:B------:R5:W-:Y:S01]  /*0a80*/  @!P1 LDGSTS.E.BYPASS.LTC128B.128 [R0+0x22100], [R6.64], !P5 ;  /* 0x2210000006009fae */ /* 0x000be2000e901d48 */
[----:B------:R-:W-:-:S03]  /*0a90*/  IMAD.MOV.U32 R12, RZ, RZ, 0x60 ;  /* 0x00000060ff0c7424 */ /* 0x000fc600078e00ff */
[----:B------:R5:W-:Y:S01]  /*0aa0*/  @!P1 LDGSTS.E.BYPASS.LTC128B.128 [R0+0x26100], [R4.64], !P4 ;  /* 0x2610000004009fae */ /* 0x000be2000e101d48 */
[C---:B------:R-:W-:Y:S02]  /*0ab0*/  IMAD R122, R129.reuse, -0x60, R12 ;  /* 0xffffffa0817a7824 */ /* 0x040fe400078e020c */
[----:B------:R-:W-:Y:S01]  /*0ac0*/  IMAD.WIDE.U32 R124, R12, c[0x0][0x1e0], RZ ;  /* 0x000078000c7c7a25 */ /* 0x000fe200078e00ff */
[--C-:B--2---:R-:W-:Y:S02]  /*0ad0*/  @P6 SHF.R.S32.HI R19, RZ, 0x1f, R21.reuse ;  /* 0x0000001fff136819 */ /* 0x104fe40000011415 */
[----:B------:R-:W-:Y:S01]  /*0ae0*/  IADD3 R16, R122, c[0x0][0x1d0], -R20 ;  /* 0x000074007a107a10 */ /* 0x000fe20007ffe814 */
[----:B------:R-:W-:Y:S02]  /*0af0*/  @!P6 IMAD.MOV.U32 R19, RZ, RZ, R24 ;  /* 0x000000ffff13e224 */ /* 0x000fe400078e0018 */
[----:B---3--:R-:W-:Y:S02]  /*0b00*/  @P6 IMAD.MOV.U32 R18, RZ, RZ, R21 ;  /* 0x000000ffff126224 */ /* 0x008fe400078e0015 */
[----:B------:R-:W-:Y:S01]  /*0b10*/  @!P6 IMAD.MOV.U32 R18, RZ, RZ, R22 ;  /* 0x000000ffff12e224 */ /* 0x000fe200078e0016 */
[----:B------:R-:W-:-:S02]  /*0b20*/  IADD3 R22, R129, -0x1, RZ ;  /* 0xffffffff81167810 */ /* 0x000fc40007ffe0ff */
[----:B------:R-:W-:Y:S01]  /*0b30*/  ISETP.GE.AND P6, PT, R16, 0x1, PT ;  /* 0x000000011000780c */ /* 0x000fe20003fc6270 */
[----:B------:R-:W-:Y:S01]  /*0b40*/  IMAD.WIDE.U32 R34, R18, c[0x0][0x1f0], R14 ;  /* 0x00007c0012227a25 */ /* 0x000fe200078e000e */
[----:B------:R-:W-:Y:S02]  /*0b50*/  SHF.R.S32.HI R24, RZ, 0x1f, R22 ;  /* 0x0000001fff187819 */ /* 0x000fe40000011416 */
[C---:B-1----:R-:W-:Y:S01]  /*0b60*/  @!P0 LEA R8, P1, R30.reuse, R2, 0x1 ;  /* 0x000000021e088211 */ /* 0x042fe200078208ff */
[----:B------:R-:W-:Y:S01]  /*0b70*/  IMAD.MOV.U32 R130, RZ, RZ, R34 ;  /* 0x000000ffff827224 */ /* 0x000fe200078e0022 */
[----:B------:R1:W-:Y:S02]  /*0b80*/  STL.64 [R1+0x30], R34 ;  /* 0x0000302201007387 */ /* 0x0003e40000100a00 */
[C---:B----4-:R-:W-:Y:S02]  /*0b90*/  @!P0 LEA.HI.X R9, R30.reuse, R3, R31, 0x1, P1 ;  /* 0x000000031e098211 */ /* 0x050fe400008f0c1f */
[----:B------:R-:W-:-:S02]  /*0ba0*/  ISETP.GE.AND P1, PT, R30, c[0x0][0x1d4], PT ;  /* 0x000075001e007a0c */ /* 0x000fc40003f26270 */
[----:B-----5:R-:W-:Y:S02]  /*0bb0*/  @!P0 SHF.R.S32.HI R4, RZ, 0x1f, R33 ;  /* 0x0000001fff048819 */ /* 0x020fe40000011421 */
        /* <DEDUP_REMOVED lines=8> */
[----:B------:R-:W-:-:S04]  /*0c40*/  @!P0 IMAD.WIDE R10, R5, 0x2, R2 ;  /* 0x00000002050a8825 */ /* 0x000fc800078e0202 */
[----:B------:R-:W-:-:S04]  /*0c50*/  @!P0 IMAD.WIDE R6, R0, 0x2, R2 ;  /* 0x0000000200068825 */ /* 0x000fc800078e0202 */
[----:B------:R-:W-:Y:S02]  /*0c60*/  IMAD R0, R19, c[0x0][0x1f0], RZ ;  /* 0x00007c0013007a24 */ /* 0x000fe400078e02ff */
[----:B------:R-:W-:-:S04]  /*0c70*/  @!P0 IMAD.WIDE R4, R4, 0x2, R2 ;  /* 0x0000000204048825 */ /* 0x000fc800078e0202 */
[----:B------:R-:W-:Y:S02]  /*0c80*/  IMAD R3, R18, c[0x0][0x1f4], R0 ;  /* 0x00007d0012037a24 */ /* 0x000fe400078e0200 */
[----:B------:R-:W-:Y:S02]  /*0c90*/  @!P0 IMAD.SHL.U32 R0, R128, 0x2, RZ ;  /* 0x0000000280008824 */ /* 0x000fe400078e00ff */
[----:B------:R-:W-:Y:S02]  /*0ca0*/  IMAD R2, R12, c[0x0][0x1e4], RZ ;  /* 0x000079000c027a24 */ /* 0x000fe400078e02ff */
[----:B------:R-:W-:Y:S01]  /*0cb0*/  IMAD.IADD R131, R35, 0x1, R3 ;  /* 0x0000000123837824 */ /* 0x000fe200078e0203 */
[----:B------:R2:W-:Y:S01]  /*0cc0*/  @!P0 LDGSTS.E.BYPASS.LTC128B.128 [R0+0x1b100], [R8.64], !P3 ;  /* 0x1b10000008008fae */ /* 0x0005e2000d901d48 */
[----:B------:R-:W-:Y:S01]  /*0cd0*/  IMAD.IADD R123, R125, 0x1, R2 ;  /* 0x000000017d7b7824 */ /* 0x000fe200078e0202 */
[----:B------:R-:W-:Y:S01]  /*0ce0*/  ISETP.GE.AND P3, PT, R32, c[0x0][0x1d4], PT ;  /* 0x0000750020007a0c */ /* 0x000fe20003f66270 */
[----:B------:R-:W-:Y:S01]  /*0cf0*/  IMAD.WIDE.U32 R12, R126, 0x40, RZ ;  /* 0x000000407e0c7825 */ /* 0x000fe200078e00ff */
[----:B------:R2:W-:Y:S01]  /*0d00*/  @!P0 LDGSTS.E.BYPASS.LTC128B.128 [R0+0x1f100], [R10.64], !P2 ;  /* 0x1f1000000a008fae */ /* 0x0005e2000d101d48 */
[----:B------:R-:W-:-:S02]  /*0d10*/  ISETP.GE.AND P2, PT, R29, c[0x0][0x1d4], PT ;  /* 0x000075001d007a0c */ /* 0x000fc40003f46270 */
[----:B------:R-:W-:Y:S01]  /*0d20*/  IMAD R2, R123, R22, RZ ;  /* 0x000000167b027224 */ /* 0x000fe200078e02ff */
[----:B------:R3:W-:Y:S01]  /*0d30*/  @!P0 LDGSTS.E.BYPASS.LTC128B.128 [R0+0x23100], [R4.64], !P5 ;  /* 0x2310000004008fae */ /* 0x0007e2000e901d48 */
[----:B------:R-:W-:-:S03]  /*0d40*/  ISETP.GE.AND P5, PT, R16, 0x21, PT ;  /* 0x000000211000780c */ /* 0x000fc60003fa6270 */
[----:B------:R4:W-:Y:S01]  /*0d50*/  @!P0 LDGSTS.E.BYPASS.LTC128B.128 [R0+0x27100], [R6.64], !P4 ;  /* 0x2710000006008fae */ /* 0x0009e2000e101d48 */
[----:B------:R-:W-:-:S03]  /*0d60*/  ISETP.GE.AND P4, PT, R33, c[0x0][0x1d4], PT ;  /* 0x0000750021007a0c */ /* 0x000fc60003f86270 */
[----:B------:R-:W0:Y:S04]  /*0d70*/  LDGDEPBAR ;  /* 0x00000000000079af */ /* 0x000e280000000000 */
[----:B------:R1:W-:Y:S01]  /*0d80*/  STL.64 [R1+0x20], R130 ;  /* 0x0000208201007387 */ /* 0x0003e20000100a00 */
[-C--:B---3--:R-:W-:Y:S02]  /*0d90*/  IMAD R4, R24, R124.reuse, R2 ;  /* 0x0000007c18047224 */ /* 0x088fe400078e0202 */
[----:B------:R-:W-:Y:S01]  /*0da0*/  IMAD.WIDE.U32 R2, R22, R124, R130 ;  /* 0x0000007c16027225 */ /* 0x000fe200078e0082 */
[----:B----4-:R-:W-:-:S03]  /*0db0*/  LEA.HI R7, R23, R26, RZ, 0x4 ;  /* 0x0000001a17077211 */ /* 0x010fc600078f20ff */
[----:B------:R-:W-:Y:S01]  /*0dc0*/  IMAD.IADD R6, R3, 0x1, R4 ;  /* 0x0000000103067824 */ /* 0x000fe200078e0204 */
[----:B------:R-:W-:Y:S01]  /*0dd0*/  BAR.SYNC.DEFER_BLOCKING 0x0 ;  /* 0x0000000000007b1d */ /* 0x000fe20000010000 */
[----:B------:R-:W-:Y:S01]  /*0de0*/  @P6 LEA R4, P0, R2, c[0x0][0x1c8], 0x1 ;  /* 0x0000720002046a11 */ /* 0x000fe200078008ff */
[----:B--2---:R-:W-:Y:S01]  /*0df0*/  @P6 IMAD.SHL.U32 R0, R128, 0x2, RZ ;  /* 0x0000000280006824 */ /* 0x004fe200078e00ff */
[----:B------:R-:W-:Y:S02]  /*0e00*/  LOP3.LUT R3, R7, 0xfffffff0, RZ, 0xc0, !PT ;  /* 0xfffffff007037812 */ /* 0x000fe400078ec0ff */
[----:B------:R-:W-:Y:S02]  /*0e10*/  @P6 LEA.HI.X R5, R2, c[0x0][0x1cc], R6, 0x1, P0 ;  /* 0x0000730002056a11 */ /* 0x000fe400000f0c06 */
[----:B------:R-:W-:Y:S02]  /*0e20*/  ISETP.GE.AND P0, PT, R16, 0x41, PT ;  /* 0x000000411000780c */ /* 0x000fe40003f06270 */
[----:B------:R-:W-:Y:S01]  /*0e30*/  LEA.HI R23, R23, R26, RZ, 0x5 ;  /* 0x0000001a17177211 */ /* 0x000fe200078f28ff */
[----:B------:R-:W-:Y:S01]  /*0e40*/  @!PT LDS RZ, [RZ] ;  /* 0x00000000fffff984 */ /* 0x000fe20000000800 */
[----:B------:R-:W-:Y:S01]  /*0e50*/  @!PT LDS RZ, [RZ] ;  /* 0x00000000fffff984 */ /* 0x000fe20000000800 */
[----:B------:R-:W-:Y:S01]  /*0e60*/  @!PT LDS RZ, [RZ] ;  /* 0x00000000fffff984 */ /* 0x000fe20000000800 */
[----:B------:R2:W-:Y:S04]  /*0e70*/  @P6 LDGSTS.E.BYPASS.LTC128B.128 [R0+0xc100], [R4.64], !P1 ;  /* 0x0c10000004006fae */ /* 0x0005e8000c901d48 */
[----:B------:R2:W-:Y:S04]  /*0e80*/  @P6 LDGSTS.E.BYPASS.LTC128B.128 [R0+0xf100], [R4.64+0x80], !P4 ;  /* 0x0f10008004006fae */ /* 0x0005e8000e101d48 */
[----:B------:R2:W-:Y:S04]  /*0e90*/  @P6 LDGSTS.E.BYPASS.LTC128B.128 [R0+0x12100], [R4.64+0x100], !P3 ;  /* 0x1210010004006fae */ /* 0x0005e8000d901d48 */
[----:B------:R2:W-:Y:S02]  /*0ea0*/  @P6 LDGSTS.E.BYPASS.LTC128B.128 [R0+0x15100], [R4.64+0x180], !P2 ;  /* 0x1510018004006fae */ /* 0x0005e4000d101d48 */
[----:B--2---:R-:W-:Y:S01]  /*0eb0*/  IMAD.IADD R0, R26, 0x1, -R3 ;  /* 0x000000011a007824 */ /* 0x004fe200078e0a03 */
[----:B------:R-:W-:-:S02]  /*0ec0*/  SHF.R.S32.HI R3, RZ, 0x4, R7 ;  /* 0x00000004ff037819 */ /* 0x000fc40000011407 */
[C---:B------:R-:W-:Y:S02]  /*0ed0*/  @P5 LEA R5, P6, R126.reuse, R2, 0x5 ;  /* 0x000000027e055211 */ /* 0x040fe400078c28ff */
[----:B------:R-:W-:Y:S02]  /*0ee0*/  SHF.R.S32.HI R11, RZ, 0x1f, R0 ;  /* 0x0000001fff0b7819 */ /* 0x000fe40000011400 */
[----:B------:R-:W-:Y:S02]  /*0ef0*/  LEA.HI R4, R7, R3, RZ, 0x1 ;  /* 0x0000000307047211 */ /* 0x000fe400078f08ff */
[----:B------:R-:W-:Y:S02]  /*0f00*/  LEA.HI R11, R11, R0, RZ, 0x3 ;  /* 0x000000000b0b7211 */ /* 0x000fe400078f18ff */
[----:B------:R-:W-:Y:S02]  /*0f10*/  @P5 LEA.HI.X R7, R126, R6, R127, 0x5, P6 ;  /* 0x000000067e075211 */ /* 0x000fe400030f2c7f */
[----:B------:R-:W-:Y:S01]  /*0f20*/  @P0 IADD3 R10, P6, R2, R12, RZ ;  /* 0x0000000c020a0210 */ /* 0x000fe20007fde0ff */
[----:B------:R-:W-:Y:S01]  /*0f30*/  IMAD.SHL.U32 R12, R127, 0x40, RZ ;  /* 0x000000407f0c7824 */ /* 0x000fe200078e00ff */
[----:B------:R-:W-:-:S02]  /*0f40*/  LOP3.LUT R2, R4, 0xfffffffe, RZ, 0xc0, !PT ;  /* 0xfffffffe04027812 */ /* 0x000fc400078ec0ff */
[----:B------:R-:W-:Y:S02]  /*0f50*/  LOP3.LUT R4, R11, 0xfffffff8, RZ, 0xc0, !PT ;  /* 0xfffffff80b047812 */ /* 0x000fe400078ec0ff */
[----:B------:R-:W-:Y:S01]  /*0f60*/  @P0 IADD3.X R12, R6, R13, R12, P6, !PT ;  /* 0x0000000d060c0210 */ /* 0x000fe200037fe40c */
[----:B------:R-:W-:Y:S02]  /*0f70*/  IMAD.IADD R9, R3, 0x1, -R2 ;  /* 0x0000000103097824 */ /* 0x000fe400078e0a02 */
[----:B------:R-:W-:Y:S01]  /*0f80*/  IMAD.IADD R21, R0, 0x1, -R4 ;  /* 0x0000000100157824 */ /* 0x000fe200078e0a04 */
[C---:B------:R-:W-:Y:S01]  /*0f90*/  @P5 LEA R4, P6, R5.reuse, c[0x0][0x1c8], 0x1 ;  /* 0x0000720005045a11 */ /* 0x040fe200078c08ff */
[----:B------:R-:W-:Y:S02]  /*0fa0*/  IMAD.SHL.U32 R0, R36, 0x40, RZ ;  /* 0x0000004024007824 */ /* 0x000fe400078e00ff */
[----:B------:R-:W-:Y:S01]  /*0fb0*/  IMAD.SHL.U32 R6, R20, 0x8, RZ ;  /* 0x0000000814067824 */ /* 0x000fe200078e00ff */
[----:B------:R-:W-:Y:S01]  /*0fc0*/  @P5 LEA.HI.X R5, R5, c[0x0][0x1cc], R7, 0x1, P6 ;  /* 0x0000730005055a11 */ /* 0x000fe200030f0c07 */
[----:B------:R-:W-:Y:S01]  /*0fd0*/  IMAD.SHL.U32 R2, R21, 0x40, RZ ;  /* 0x0000004015027824 */ /* 0x000fe200078e00ff */
[----:B------:R-:W-:Y:S01]  /*0fe0*/  LOP3.LUT R0, R0, 0x1c0, RZ, 0xc0, !PT ;  /* 0x000001c000007812 */ /* 0x000fe200078ec0ff */
[----:B------:R-:W-:-:S03]  /*0ff0*/  IMAD.SHL.U32 R3, R9, 0x8, RZ ;  /* 0x0000000809037824 */ /* 0x000fc600078e00ff */
[----:B------:R-:W-:Y:S02]  /*1000*/  LOP3.LUT R7, R0, 0x8, R6, 0xf8, !PT ;  /* 0x0000000800077812 */ /* 0x000fe400078ef806 */
[----:B------:R-:W-:Y:S02]  /*1010*/  LOP3.LUT R2, R2, 0x1c0, RZ, 0xc0, !PT ;  /* 0x000001c002027812 */ /* 0x000fe400078ec0ff */
[----:B------:R-:W-:Y:S02]  /*1020*/  SHF.R.U32.HI R6, RZ, 0x3, R0 ;  /* 0x00000003ff067819 */ /* 0x000fe40000011600 */
[----:B------:R-:W-:Y:S02]  /*1030*/  LOP3.LUT R3, R2, 0x8, R3, 0xf8, !PT ;  /* 0x0000000802037812 */ /* 0x000fe400078ef803 */
[----:B------:R-:W-:Y:S02]  /*1040*/  SHF.R.U32.HI R0, RZ, 0x3, R2 ;  /* 0x00000003ff007819 */ /* 0x000fe40000011602 */
[----:B------:R-:W-:Y:S01]  /*1050*/  LOP3.LUT R7, R7, R6, RZ, 0x3c, !PT ;  /* 0x0000000607077212 */ /* 0x000fe200078e3cff */
[----:B------:R-:W-:Y:S01]  /*1060*/  @P5 IMAD.SHL.U32 R6, R128, 0x2, RZ ;  /* 0x0000000280065824 */ /* 0x000fe200078e00ff */
[----:B------:R-:W-:-:S02]  /*1070*/  @P0 LEA R2, P6, R10, c[0x0][0x1c8], 0x1 ;  /* 0x000072000a020a11 */ /* 0x000fc400078c08ff */
[----:B------:R-:W-:Y:S01]  /*1080*/  LOP3.LUT R8, R3, R0, RZ, 0x3c, !PT ;  /* 0x0000000003087212 */ /* 0x000fe200078e3cff */
[----:B------:R-:W-:Y:S01]  /*1090*/  @P0 IMAD.SHL.U32 R0, R128, 0x2, RZ ;  /* 0x0000000280000824 */ /* 0x000fe200078e00ff */
[----:B------:R-:W-:Y:S01]  /*10a0*/  @P0 LEA.HI.X R3, R10, c[0x0][0x1cc], R12, 0x1, P6 ;  /* 0x000073000a030a11 */ /* 0x000fe200030f0c0c */
[----:B------:R2:W-:Y:S04]  /*10b0*/  @P5 LDGSTS.E.BYPASS.LTC128B.128 [R6+0xd100], [R4.64], !P1 ;  /* 0x0d10000004065fae */ /* 0x0005e8000c901d48 */
[----:B------:R2:W-:Y:S04]  /*10c0*/  @P5 LDGSTS.E.BYPASS.LTC128B.128 [R6+0x10100], [R4.64+0x80], !P4 ;  /* 0x1010008004065fae */ /* 0x0005e8000e101d48 */
[----:B------:R2:W-:Y:S04]  /*10d0*/  @P5 LDGSTS.E.BYPASS.LTC128B.128 [R6+0x13100], [R4.64+0x100], !P3 ;  /* 0x1310010004065fae */ /* 0x0005e8000d901d48 */
[----:B------:R2:W-:Y:S01]  /*10e0*/  @P5 LDGSTS.E.BYPASS.LTC128B.128 [R6+0x16100], [R4.64+0x180], !P2 ;  /* 0x1610018004065fae */ /* 0x0005e2000d101d48 */
[----:B------:R-:W-:-:S03]  /*10f0*/  LOP3.LUT P5, RZ, R21, 0x2, RZ, 0xc0, !PT ;  /* 0x0000000215ff7812 */ /* 0x000fc600078ac0ff */
[----:B------:R3:W-:Y:S04]  /*1100*/  @P0 LDGSTS.E.BYPASS.LTC128B.128 [R0+0xe100], [R2.64], !P1 ;  /* 0x0e10000002000fae */ /* 0x0007e8000c901d48 */
[----:B------:R3:W-:Y:S04]  /*1110*/  @P0 LDGSTS.E.BYPASS.LTC128B.128 [R0+0x11100], [R2.64+0x80], !P4 ;  /* 0x1110008002000fae */ /* 0x0007e8000e101d48 */
[----:B------:R3:W-:Y:S04]  /*1120*/  @P0 LDGSTS.E.BYPASS.LTC128B.128 [R0+0x14100], [R2.64+0x100], !P3 ;  /* 0x1410010002000fae */ /* 0x0007e8000d901d48 */
[----:B------:R3:W-:Y:S01]  /*1130*/  @P0 LDGSTS.E.BYPASS.LTC128B.128 [R0+0x17100], [R2.64+0x180], !P2 ;  /* 0x1710018002000fae */ /* 0x0007e2000d101d48 */
[----:B------:R-:W-:-:S03]  /*1140*/  LOP3.LUT P0, RZ, R36, 0x2, RZ, 0xc0, !PT ;  /* 0x0000000224ff7812 */ /* 0x000fc6000780c0ff */
[----:B------:R-:W0:Y:S01]  /*1150*/  LDGDEPBAR ;  /* 0x00000000000079af */ /* 0x000e220000000000 */
[----:B--2---:R-:W-:Y:S02]  /*1160*/  IMAD.SHL.U32 R5, R11, 0x40, RZ ;  /* 0x000000400b057824 */ /* 0x004fe400078e00ff */
[----:B------:R-:W-:-:S03]  /*1170*/  IMAD.MOV.U32 R4, RZ, RZ, 0x10 ;  /* 0x00000010ff047424 */ /* 0x000fc600078e00ff */
[----:B------:R-:W-:Y:S02]  /*1180*/  LOP3.LUT R5, R8, 0xfffffe00, R5, 0xf8, !PT ;  /* 0xfffffe0008057812 */ /* 0x000fe400078ef805 */
[----:B------:R-:W-:Y:S02]  /*1190*/  SEL R4, R4, 0xfffffff0, !P5 ;  /* 0xfffffff004047807 */ /* 0x000fe40006800000 */
[----:B------:R-:W-:Y:S01]  /*11a0*/  ISETP.GE.AND P5, PT, R132, 0x1, PT ;  /* 0x000000018400780c */ /* 0x000fe20003fa6270 */
[----:B---3--:R-:W-:Y:S01]  /*11b0*/  IMAD R0, R9, 0x200, R7 ;  /* 0x0000020009007824 */ /* 0x008fe200078e0207 */
[----:B------:R-:W-:Y:S01]  /*11c0*/  SHF.R.S32.HI R3, RZ, 0x5, R23 ;  /* 0x00000005ff037819 */ /* 0x000fe20000011417 */
[----:B------:R-:W-:Y:S01]  /*11d0*/  IMAD R2, R25, c[0x0][0x208], RZ ;  /* 0x0000820019027a24 */ /* 0x000fe200078e02ff */
[----:B------:R-:W-:-:S04]  /*11e0*/  DEPBAR.LE SB0, 0x1 ;  /* 0x000080400000791a */ /* 0x000fc80000000000 */
[----:B------:R-:W-:Y:S01]  /*11f0*/  IMAD.SHL.U32 R216, R0, 0x2, RZ ;  /* 0x0000000200d87824 */ /* 0x000fe200078e00ff */
[----:B------:R-:W-:-:S04]  /*1200*/  DEPBAR.LE SB0, 0x0 ;  /* 0x000080000000791a */ /* 0x000fc80000000000 */
[----:B------:R-:W-:Y:S01]  /*1210*/  IMAD R17, R20, c[0x0][0x20c], R2 ;  /* 0x0000830014117a24 */ /* 0x000fe200078e0202 */
[C---:B------:R-:W-:Y:S01]  /*1220*/  IADD3 R2, R216.reuse, 0xc100, RZ ;  /* 0x0000c100d8027810 */ /* 0x040fe20007ffe0ff */
[----:B------:R-:W-:Y:S01]  /*1230*/  IMAD R0, R3, 0x400, R5 ;  /* 0x0000040003007824 */ /* 0x000fe200078e0205 */
[----:B------:R-:W-:Y:S01]  /*1240*/  IADD3 R227, R216, 0xc120, RZ ;  /* 0x0000c120d8e37810 */ /* 0x000fe20007ffe0ff */
[----:B------:R-:W-:Y:S01]  /*1250*/  IMAD.WIDE.U32 R6, R20, c[0x0][0x208], R30 ;  /* 0x0000820014067a25 */ /* 0x000fe200078e001e */
[----:B------:R-:W-:Y:S01]  /*1260*/  @P0 IADD3 R227, R2, -0x20, RZ ;  /* 0xffffffe002e30810 */ /* 0x000fe20007ffe0ff */
[----:B------:R-:W-:Y:S01]  /*1270*/  BAR.SYNC.DEFER_BLOCKING 0x0 ;  /* 0x0000000000007b1d */ /* 0x000fe20000010000 */
[C---:B------:R-:W-:Y:S01]  /*1280*/  LEA R224, R0.reuse, 0x18100, 0x1 ;  /* 0x0001810000e07811 */ /* 0x040fe200078e08ff */
[----:B------:R-:W-:Y:S01]  /*1290*/  IMAD.SHL.U32 R8, R0, 0x2, RZ ;  /* 0x0000000200087824 */ /* 0x000fe200078e00ff */
[----:B------:R-:W-:Y:S01]  /*12a0*/  LOP3.LUT P0, RZ, R21, 0x4, RZ, 0xc0, !PT ;  /* 0x0000000415ff7812 */ /* 0x000fe2000780c0ff */
[----:B------:R-:W-:Y:S01]  /*12b0*/  IMAD.IADD R3, R7, 0x1, R17 ;  /* 0x0000000107037824 */ /* 0x000fe200078e0211 */
[C---:B------:R-:W-:Y:S01]  /*12c0*/  IADD3 R250, R227.reuse, 0x800, RZ ;  /* 0x00000800e3fa7810 */ /* 0x040fe20007ffe0ff */
[----:B------:R-:W-:Y:S01]  /*12d0*/  IMAD R0, R28, c[0x0][0x210], RZ ;  /* 0x000084001c007a24 */ /* 0x000fe200078e02ff */
[----:B------:R-:W-:Y:S01]  /*12e0*/  IADD3 R249, R227, 0x1000, RZ ;  /* 0x00001000e3f97810 */ /* 0x000fe20007ffe0ff */
[----:B------:R-:W-:Y:S01]  /*12f0*/  IMAD.MOV.U32 R2, RZ, RZ, R6 ;  /* 0x000000ffff027224 */ /* 0x000fe200078e0006 */
[----:B------:R-:W-:Y:S01]  /*1300*/  LOP3.LUT R6, R23, 0xffffffe0, RZ, 0xc0, !PT ;  /* 0xffffffe017067812 */ /* 0x000fe200078ec0ff */
[----:B------:R-:W-:Y:S01]  /*1310*/  IMAD R0, R27, c[0x0][0x214], R0 ;  /* 0x000085001b007a24 */ /* 0x000fe200078e0200 */
[----:B------:R-:W-:Y:S01]  /*1320*/  IADD3 R248, R227, 0x1800, RZ ;  /* 0x00001800e3f87810 */ /* 0x000fe20007ffe0ff */
[----:B------:R-:W-:Y:S01]  /*1330*/  IMAD.WIDE.U32 R2, R27, c[0x0][0x210], R2 ;  /* 0x000084001b027a25 */ /* 0x000fe200078e0002 */
[----:B------:R-:W-:-:S02]  /*1340*/  IADD3 R247, R227, 0x2000, RZ ;  /* 0x00002000e3f77810 */ /* 0x000fc40007ffe0ff */
[----:B------:R-:W-:Y:S01]  /*1350*/  IADD3 R246, R227, 0x2800, RZ ;  /* 0x00002800e3f67810 */ /* 0x000fe20007ffe0ff */
[----:B------:R-:W-:Y:S02]  /*1360*/  IMAD.IADD R3, R3, 0x1, R0 ;  /* 0x0000000103037824 */ /* 0x000fe400078e0200 */
[----:B------:R-:W-:Y:S02]  /*1370*/  IMAD R0, R19, c[0x0][0x218], RZ ;  /* 0x0000860013007a24 */ /* 0x000fe400078e02ff */
[----:B------:R-:W-:Y:S02]  /*1380*/  IMAD.IADD R121, R26, 0x1, -R6 ;  /* 0x000000011a797824 */ /* 0x000fe400078e0a06 */
[C---:B------:R-:W-:Y:S02]  /*1390*/  IMAD R6, R18.reuse, c[0x0][0x21c], R0 ;  /* 0x0000870012067a24 */ /* 0x040fe400078e0200 */
[----:B------:R-:W-:Y:S01]  /*13a0*/  IMAD.WIDE.U32 R30, R18, c[0x0][0x218], R2 ;  /* 0x00008600121e7a25 */ /* 0x000fe200078e0002 */
[----:B------:R-:W2:Y:S03]  /*13b0*/  LDSM.16.M88.4 R8, [R8+0x18100] ;  /* 0x018100000808783b */ /* 0x000ea60000000200 */
[----:B------:R-:W-:Y:S01]  /*13c0*/  IMAD.IADD R39, R31, 0x1, R6 ;  /* 0x000000011f277824 */ /* 0x000fe200078e0206 */
[----:B------:R1:W-:Y:S01]  /*13d0*/  STL.64 [R1+0x40], R30 ;  /* 0x0000401e01007387 */ /* 0x0003e20000100a00 */
[----:B------:R-:W-:-:S02]  /*13e0*/  IMAD R223, R4, 0x2, R224 ;  /* 0x0000000204df7824 */ /* 0x000fc400078e02e0 */
[----:B------:R-:W-:Y:S01]  /*13f0*/  IMAD.MOV.U32 R7, RZ, RZ, 0x20 ;  /* 0x00000020ff077424 */ /* 0x000fe200078e00ff */
[----:B------:R1:W-:Y:S04]  /*1400*/  STL [R1+0x14], R39 ;  /* 0x0000142701007387 */ /* 0x0003e80000100800 */
[----:B------:R1:W3:Y:S01]  /*1410*/  LDSM.16.M88.4 R32, [R216+0xc100] ;  /* 0x00c10000d820783b */ /* 0x0002e20000000200 */
[----:B------:R-:W-:-:S03]  /*1420*/  SEL R0, R7, 0xffffffe0, !P0 ;  /* 0xffffffe007007807 */ /* 0x000fc60004000000 */
[----:B------:R1:W4:Y:S04]  /*1430*/  LDSM.16.M88.4 R40, [R216+0xc900] ;  /* 0x00c90000d828783b */ /* 0x0003280000000200 */
[----:B------:R1:W1:Y:S04]  /*1440*/  LDSM.16.M88.4 R44, [R216+0xd100] ;  /* 0x00d10000d82c783b */ /* 0x0002680000000200 */
[----:B------:R1:W1:Y:S04]  /*1450*/  LDSM.16.M88.4 R52, [R216+0xd900] ;  /* 0x00d90000d834783b */ /* 0x0002680000000200 */
[----:B------:R1:W1:Y:S04]  /*1460*/  LDSM.16.M88.4 R60, [R216+0xe100] ;  /* 0x00e10000d83c783b */ /* 0x0002680000000200 */
[----:B------:R1:W1:Y:S04]  /*1470*/  LDSM.16.M88.4 R76, [R216+0xe900] ;  /* 0x00e90000d84c783b */ /* 0x0002680000000200 */
[----:B------:R1:W1:Y:S04]  /*1480*/  LDSM.16.M88.4 R12, [R223] ;  /* 0x00000000df0c783b */ /* 0x0002680000000200 */
[----:B------:R1:W1:Y:S04]  /*1490*/  LDSM.16.M88.4 R80, [R227] ;  /* 0x00000000e350783b */ /* 0x0002680000000200 */
[----:B------:R1:W1:Y:S04]  /*14a0*/  LDSM.16.M88.4 R84, [R227+0x800] ;  /* 0x00080000e354783b */ /* 0x0002680000000200 */
[----:B------:R1:W1:Y:S04]  /*14b0*/  LDSM.16.M88.4 R88, [R227+0x1000] ;  /* 0x00100000e358783b */ /* 0x0002680000000200 */
[----:B------:R1:W1:Y:S04]  /*14c0*/  LDSM.16.M88.4 R96, [R227+0x1800] ;  /* 0x00180000e360783b */ /* 0x0002680000000200 */
[----:B------:R1:W1:Y:S04]  /*14d0*/  LDSM.16.M88.4 R100, [R227+0x2000] ;  /* 0x00200000e364783b */ /* 0x0002680000000200 */
[----:B------:R1:W1:Y:S01]  /*14e0*/  LDSM.16.M88.4 R104, [R227+0x2800] ;  /* 0x00280000e368783b */ /* 0x0002620000000200 */
[----:B------:R-:W-:Y:S05]  /*14f0*/  @!P5 BRA `(.L_x_682) ;  /* 0x000004100000d947 */ /* 0x000fea0003800000 */
[----:B--234-:R-:W-:Y:S01]  /*1500*/  IMAD R2, R24, c[0x0][0x208], RZ ;  /* 0x0000820018027a24 */ /* 0x01cfe200078e02ff */
[----:B------:R-:W-:Y:S01]  /*1510*/  SEL R17, RZ, 0x1, P1 ;  /* 0x00000001ff117807 */ /* 0x000fe20000800000 */
[----:B------:R-:W-:Y:S01]  /*1520*/  IMAD.WIDE.U32 R6, R22, c[0x0][0x208], RZ ;  /* 0x0000820016067a25 */ /* 0x000fe200078e00ff */
[----:B------:R-:W-:-:S02]  /*1530*/  P2R R25, PR, RZ, 0x10 ;  /* 0x00000010ff197803 */ /* 0x000fc40000000000 */
[----:B------:R-:W-:Y:S01]  /*1540*/  ISETP.LT.OR P6, PT, R16, 0x1, P1 ;  /* 0x000000011000780c */ /* 0x000fe20000fc1670 */
[----:B------:R-:W-:Y:S02]  /*1550*/  IMAD R2, R22, c[0x0][0x20c], R2 ;  /* 0x0000830016027a24 */ /* 0x000fe400078e0202 */
[----:B------:R-:W-:Y:S02]  /*1560*/  IMAD.MOV.U32 R18, RZ, RZ, R38 ;  /* 0x000000ffff127224 */ /* 0x000fe400078e0026 */
[----:B------:R-:W-:Y:S02]  /*1570*/  IMAD.MOV.U32 R19, RZ, RZ, R39 ;  /* 0x000000ffff137224 */ /* 0x000fe400078e0027 */
[----:B------:R-:W-:Y:S02]  /*1580*/  IMAD.IADD R2, R7, 0x1, R2 ;  /* 0x0000000107027824 */ /* 0x000fe400078e0202 */
[----:B------:R-:W-:Y:S02]  /*1590*/  IMAD.MOV.U32 R18, RZ, RZ, R30 ;  /* 0x000000ffff127224 */ /* 0x000fe400078e001e */
[----:B------:R-:W-:-:S02]  /*15a0*/  IMAD R3, R2, 0x60, RZ ;  /* 0x0000006002037824 */ /* 0x000fc400078e02ff */
[----:B------:R-:W-:Y:S01]  /*15b0*/  IMAD.WIDE.U32 R6, R6, 0x60, R18 ;  /* 0x0000006006067825 */ /* 0x000fe200078e0012 */
[----:B------:R2:W-:Y:S03]  /*15c0*/  STL.64 [R1+0x10], R18 ;  /* 0x0000101201007387 */ /* 0x0005e60000100a00 */
[----:B------:R-:W-:Y:S01]  /*15d0*/  IMAD.IADD R3, R7, 0x1, R3 ;  /* 0x0000000107037824 */ /* 0x000fe200078e0203 */
[C---:B------:R-:W-:Y:S01]  /*15e0*/  LEA R2, P0, R6.reuse, c[0x0][0x1f8], 0x1 ;  /* 0x00007e0006027a11 */ /* 0x040fe200078008ff */
[C---:B------:R-:W-:Y:S01]  /*15f0*/  IMAD R24, R37.reuse, c[0x0][0x20c], RZ ;  /* 0x0000830025187a24 */ /* 0x040fe200078e02ff */
[----:B------:R-:W-:Y:S01]  /*1600*/  SEL R7, RZ, 0x2, P4 ;  /* 0x00000002ff077807 */ /* 0x000fe20002000000 */
[----:B------:R-:W-:Y:S01]  /*1610*/  IMAD.WIDE.U32 R26, R37, c[0x0][0x208], RZ ;  /* 0x00008200251a7a25 */ /* 0x000fe200078e00ff */
[----:B------:R-:W-:Y:S02]  /*1620*/  LEA.HI.X R3, R6, c[0x0][0x1fc], R3, 0x1, P0 ;  /* 0x00007f0006037a11 */ /* 0x000fe400000f0c03 */
[----:B------:R-:W-:Y:S01]  /*1630*/  SEL R6, RZ, 0x4, P3 ;  /* 0x00000004ff067807 */ /* 0x000fe20001800000 */
[----:B------:R-:W-:Y:S01]  /*1640*/  IMAD.IADD R24, R27, 0x1, R24 ;  /* 0x000000011b187824 */ /* 0x000fe200078e0218 */
[----:B------:R-:W-:-:S02]  /*1650*/  IADD3 R22, P5, P0, R26, 0x80, R2 ;  /* 0x000000801a167810 */ /* 0x000fc400078be002 */
[----:B------:R-:W-:Y:S01]  /*1660*/  IADD3 R7, R6, R7, R17 ;  /* 0x0000000706077210 */ /* 0x000fe20007ffe011 */
[----:B------:R-:W-:Y:S01]  /*1670*/  IMAD.SHL.U32 R17, R128, 0x2, RZ ;  /* 0x0000000280117824 */ /* 0x000fe200078e00ff */
[----:B------:R-:W-:Y:S02]  /*1680*/  SEL R6, RZ, 0x8, P2 ;  /* 0x00000008ff067807 */ /* 0x000fe40001000000 */
[--C-:B------:R-:W-:Y:S02]  /*1690*/  IADD3.X R23, R24, RZ, R3.reuse, P5, P0 ;  /* 0x000000ff18177210 */ /* 0x100fe40002fe0403 */
[----:B------:R-:W-:Y:S01]  /*16a0*/  IADD3 R20, P5, P0, R26, 0x100, R2 ;  /* 0x000001001a147810 */ /* 0x000fe200078be002 */
[----:B------:R-:W-:Y:S01]  /*16b0*/  IMAD.IADD R6, R7, 0x1, R6 ;  /* 0x0000000107067824 */ /* 0x000fe200078e0206 */
[----:B------:R-:W-:Y:S01]  /*16c0*/  @!PT LDS RZ, [RZ] ;  /* 0x00000000fffff984 */ /* 0x000fe20000000800 */
[----:B------:R-:W-:Y:S01]  /*16d0*/  @!PT LDS RZ, [RZ] ;  /* 0x00000000fffff984 */ /* 0x000fe20000000800 */
[----:B------:R-:W-:Y:S01]  /*16e0*/  @!PT LDS RZ, [RZ] ;  /* 0x00000000fffff984 */ /* 0x000fe20000000800 */
[----:B------:R3:W-:Y:S02]  /*16f0*/  LDGSTS.E.BYPASS.LTC128B.128 [R17+0x100], [R2.64], !P6 ;  /* 0x0010000002117fae */ /* 0x0007e4000f101d48 */
[----:B------:R-:W-:-:S02]  /*1700*/  IADD3.X R21, R24, RZ, R3, P5, P0 ;  /* 0x000000ff18157210 */ /* 0x000fc40002fe0403 */
[----:B------:R-:W-:Y:S02]  /*1710*/  LOP3.LUT P4, RZ, R6, 0x2, RZ, 0xc0, !PT ;  /* 0x0000000206ff7812 */ /* 0x000fe4000788c0ff */
[----:B--2---:R-:W-:Y:S02]  /*1720*/  IADD3 R18, P5, P0, R26, 0x180, R2 ;  /* 0x000001801a127810 */ /* 0x004fe400078be002 */
[----:B------:R-:W-:Y:S02]  /*1730*/  LOP3.LUT P6, RZ, R6, 0x8, RZ, 0xc0, !PT ;  /* 0x0000000806ff7812 */ /* 0x000fe400078cc0ff */
[----:B------:R-:W-:Y:S02]  /*1740*/  IADD3.X R19, R24, RZ, R3, P5, P0 ;  /* 0x000000ff18137210 */ /* 0x000fe40002fe0403 */
[----:B------:R-:W-:Y:S02]  /*1750*/  ISETP.LT.OR P0, PT, R16, 0x1, !P4 ;  /* 0x000000011000780c */ /* 0x000fe40006701670 */
[----:B------:R-:W-:-:S11]  /*1760*/  LOP3.LUT P5, RZ, R6, 0x4, RZ, 0xc0, !PT ;  /* 0x0000000406ff7812 */ /* 0x000fd600078ac0ff */
[----:B------:R3:W-:Y:S01]  /*1770*/  LDGSTS.E.BYPASS.LTC128B.128 [R17+0x3100], [R2.64+0x80], !P0 ;  /* 0x0310008002117fae */ /* 0x0007e2000c101d48 */
[----:B------:R-:W-:-:S13]  /*1780*/  ISETP.LT.OR P0, PT, R16, 0x1, !P5 ;  /* 0x000000011000780c */ /* 0x000fda0006f01670 */
[----:B------:R3:W-:Y:S01]  /*1790*/  LDGSTS.E.BYPASS.LTC128B.128 [R17+0x6100], [R2.64+0x100], !P0 ;  /* 0x0610010002117fae */ /* 0x0007e2000c101d48 */
[----:B------:R-:W-:-:S13]  /*17a0*/  ISETP.LT.OR P0, PT, R16, 0x1, !P6 ;  /* 0x000000011000780c */ /* 0x000fda0007701670 */
[----:B------:R3:W-:Y:S01]  /*17b0*/  LDGSTS.E.BYPASS.LTC128B.128 [R17+0x9100], [R2.64+0x180], !P0 ;  /* 0x0910018002117fae */ /* 0x0007e2000c101d48 */
[----:B------:R-:W-:-:S05]  /*17c0*/  IADD3 R6, P0, R2, R26, RZ ;  /* 0x0000001a02067210 */ /* 0x000fca0007f1e0ff */
[----:B------:R-:W-:Y:S01]  /*17d0*/  IMAD.X R7, R24, 0x1, R3, P0 ;  /* 0x0000000118077824 */ /* 0x000fe200000e0603 */
[----:B---3--:R-:W-:-:S05]  /*17e0*/  IADD3 R2, P0, R6, R26, RZ ;  /* 0x0000001a06027210 */ /* 0x008fca0007f1e0ff */
[----:B------:R-:W-:Y:S01]  /*17f0*/  IMAD.X R3, R7, 0x1, R24, P0 ;  /* 0x0000000107037824 */ /* 0x000fe200000e0618 */
[----:B------:R-:W-:-:S13]  /*1800*/  ISETP.LT.OR P0, PT, R16, 0x21, P1 ;  /* 0x000000211000780c */ /* 0x000fda0000f01670 */
[----:B------:R2:W-:Y:S01]  /*1810*/  LDGSTS.E.BYPASS.LTC128B.128 [R17+0x1100], [R6.64], !P0 ;  /* 0x0110000006117fae */ /* 0x0005e2000c101d48 */
[C---:B------:R-:W-:Y:S02]  /*1820*/  ISETP.LT.OR P0, PT, R16.reuse, 0x21, !P4 ;  /* 0x000000211000780c */ /* 0x040fe40006701670 */
[----:B------:R-:W-:-:S11]  /*1830*/  ISETP.LT.OR P4, PT, R16, 0x41, !P4 ;  /* 0x000000411000780c */ /* 0x000fd60006781670 */
[----:B------:R2:W-:Y:S01]  /*1840*/  LDGSTS.E.BYPASS.LTC128B.128 [R17+0x4100], [R22.64], !P0 ;  /* 0x0410000016117fae */ /* 0x0005e2000c101d48 */
[C---:B------:R-:W-:Y:S02]  /*1850*/  ISETP.LT.OR P0, PT, R16.reuse, 0x21, !P5 ;  /* 0x000000211000780c */ /* 0x040fe40006f01670 */
[----:B------:R-:W-:-:S11]  /*1860*/  ISETP.LT.OR P5, PT, R16, 0x41, !P5 ;  /* 0x000000411000780c */ /* 0x000fd60006fa1670 */
[----:B------:R2:W-:Y:S01]  /*1870*/  LDGSTS.E.BYPASS.LTC128B.128 [R17+0x7100], [R20.64], !P0 ;  /* 0x0710000014117fae */ /* 0x0005e2000c101d48 */
[----:B------:R-:W-:-:S13]  /*1880*/  ISETP.LT.OR P0, PT, R16, 0x21, !P6 ;  /* 0x000000211000780c */ /* 0x000fda0007701670 */
[----:B------:R2:W-:Y:S01]  /*1890*/  LDGSTS.E.BYPASS.LTC128B.128 [R17+0xa100], [R18.64], !P0 ;  /* 0x0a10000012117fae */ /* 0x0005e2000c101d48 */
[----:B------:R-:W-:-:S13]  /*18a0*/  ISETP.LT.OR P0, PT, R16, 0x41, P1 ;  /* 0x000000411000780c */ /* 0x000fda0000f01670 */
[----:B------:R2:W-:Y:S01]  /*18b0*/  LDGSTS.E.BYPASS.LTC128B.128 [R17+0x2100], [R2.64], !P0 ;  /* 0x0210000002117fae */ /* 0x0005e2000c101d48 */
[----:B------:R-:W-:-:S03]  /*18c0*/  ISETP.LT.OR P0, PT, R16, 0x41, !P6 ;  /* 0x000000411000780c */ /* 0x000fc60007701670 */
[----:B------:R2:W-:Y:S01]  /*18d0*/  LDGSTS.E.BYPASS.LTC128B.128 [R17+0x5100], [R2.64+0x80], !P4 ;  /* 0x0510008002117fae */ /* 0x0005e2000e101d48 */
[----:B------:R-:W-:-:S03]  /*18e0*/  ISETP.NE.AND P4, PT, R25, RZ, PT ;  /* 0x000000ff1900720c */ /* 0x000fc60003f85270 */
[----:B------:R2:W-:Y:S06]  /*18f0*/  LDGSTS.E.BYPASS.LTC128B.128 [R17+0x8100], [R2.64+0x100], !P5 ;  /* 0x0810010002117fae */ /* 0x0005ec000e901d48 */
[----:B------:R2:W-:Y:S04]  /*1900*/  LDGSTS.E.BYPASS.LTC128B.128 [R17+0xb100], [R2.64+0x180], !P0 ;  /* 0x0b10018002117fae */ /* 0x0005e8000c101d48 */
.L_x_682:
[C---:B-1234-:R-:W-:Y:S01]  /*1910*/  HMMA.16816.F32.BF16 R28, R8.reuse, R32, RZ ;  /* 0x00000020081c723c */ /* 0x05efe200000418ff */
[----:B------:R-:W-:Y:S01]  /*1920*/  LOP3.LUT P0, RZ, R36, 0x4, RZ, 0xc0, !PT ;  /* 0x0000000424ff7812 */ /* 0x000fe2000780c0ff */
[----:B------:R-:W-:Y:S01]  /*1930*/  LDSM.16.M88.4 R112, [R216+0x10900] ;  /* 0x01090000d870783b */ /* 0x000fe20000000200 */
[C---:B------:R-:W-:Y:S02]  /*1940*/  LEA R226, R0.reuse, R224, 0x1 ;  /* 0x000000e000e27211 */ /* 0x040fe400078e08ff */
[----:B------:R-:W-:Y:S01]  /*1950*/  SEL R2, R37, 0xffffffc0, !P0 ;  /* 0xffffffc025027807 */ /* 0x000fe20004000000 */
[----:B------:R-:W-:Y:S01]  /*1960*/  LDSM.16.M88.4 R116, [R227+0x3000] ;  /* 0x00300000e374783b */ /* 0x000fe20000000200 */
[----:B------:R-:W-:Y:S01]  /*1970*/  LEA R225, R0, R223, 0x1 ;  /* 0x000000df00e17211 */ /* 0x000fe200078e08ff */
[----:B------:R-:W-:Y:S01]  /*1980*/  HMMA.16816.F32.BF16 R24, R8, R34, RZ ;  /* 0x000000220818723c */ /* 0x000fe200000418ff */
[-C--:B------:R-:W-:Y:S01]  /*1990*/  IADD3 R222, R216, R2.reuse, RZ ;  /* 0x00000002d8de7210 */ /* 0x080fe20007ffe0ff */
[----:B------:R-:W0:Y:S01]  /*19a0*/  LDGDEPBAR ;  /* 0x00000000000079af */ /* 0x000e220000000000 */
[----:B------:R-:W-:-:S02]  /*19b0*/  IADD3 R221, R227, R2, RZ ;  /* 0x00000002e3dd7210 */ /* 0x000fc40007ffe0ff */
[----:B------:R-:W-:Y:S01]  /*19c0*/  ISETP.GE.AND P5, PT, R132, 0x61, PT ;  /* 0x000000618400780c */ /* 0x000fe20003fa6270 */
[----:B------:R-:W-:Y:S01]  /*19d0*/  LDSM.16.M88.4 R36, [R222+0xc100] ;  /* 0x00c10000de24783b */ /* 0x000fe20000000200 */
[C---:B------:R-:W-:Y:S01]  /*19e0*/  IADD3 R245, R227.reuse, 0x3000, RZ ;  /* 0x00003000e3f57810 */ /* 0x040fe20007ffe0ff */
[C---:B------:R-:W-:Y:S01]  /*19f0*/  HMMA.16816.F32.BF16 R32, R8.reuse, R44, RZ ;  /* 0x0000002c0820723c */ /* 0x040fe200000418ff */
[C---:B------:R-:W-:Y:S01]  /*1a00*/  IADD3 R244, R227.reuse, 0x3800, RZ ;  /* 0x00003800e3f47810 */ /* 0x040fe20007ffe0ff */
[----:B------:R-:W-:Y:S01]  /*1a10*/  LDSM.16.M88.4 R92, [R222+0xe100] ;  /* 0x00e10000de5c783b */ /* 0x000fe20000000200 */
[C---:B------:R-:W-:Y:S02]  /*1a20*/  IADD3 R243, R227.reuse, 0x4000, RZ ;  /* 0x00004000e3f37810 */ /* 0x040fe40007ffe0ff */
[C---:B------:R-:W-:Y:S01]  /*1a30*/  IADD3 R242, R227.reuse, 0x4800, RZ ;  /* 0x00004800e3f27810 */ /* 0x040fe20007ffe0ff */
[----:B------:R-:W-:Y:S01]  /*1a40*/  LDSM.16.M88.4 R108, [R221+0x800] ;  /* 0x00080000dd6c783b */ /* 0x000fe20000000200 */
[C---:B------:R-:W-:Y:S01]  /*1a50*/  IADD3 R241, R227.reuse, 0x5000, RZ ;  /* 0x00005000e3f17810 */ /* 0x040fe20007ffe0ff */
[----:B------:R-:W-:Y:S01]  /*1a60*/  HMMA.16816.F32.BF16 R20, R8, R40, RZ ;  /* 0x000000280814723c */ /* 0x000fe200000418ff */
[----:B------:R-:W-:-:S02]  /*1a70*/  IADD3 R240, R227, 0x5800, RZ ;  /* 0x00005800e3f07810 */ /* 0x000fc40007ffe0ff */
[C---:B------:R-:W-:Y:S02]  /*1a80*/  IADD3 R239, R227.reuse, 0x6000, RZ ;  /* 0x00006000e3ef7810 */ /* 0x040fe40007ffe0ff */
[C---:B------:R-:W-:Y:S02]  /*1a90*/  IADD3 R238, R227.reuse, 0x6800, RZ ;  /* 0x00006800e3ee7810 */ /* 0x040fe40007ffe0ff */
[C---:B------:R-:W-:Y:S01]  /*1aa0*/  IADD3 R237, R227.reuse, 0x7000, RZ ;  /* 0x00007000e3ed7810 */ /* 0x040fe20007ffe0ff */
[----:B------:R-:W-:Y:S01]  /*1ab0*/  HMMA.16816.F32.BF16 R16, R8, R42, RZ ;  /* 0x0000002a0810723c */ /* 0x000fe200000418ff */
[C---:B------:R-:W-:Y:S02]  /*1ac0*/  IADD3 R236, R227.reuse, 0x7800, RZ ;  /* 0x00007800e3ec7810 */ /* 0x040fe40007ffe0ff */
[C---:B------:R-:W-:Y:S02]  /*1ad0*/  IADD3 R235, R227.reuse, 0x8000, RZ ;  /* 0x00008000e3eb7810 */ /* 0x040fe40007ffe0ff */
[----:B------:R-:W-:-:S02]  /*1ae0*/  IADD3 R234, R227, 0x8800, RZ ;  /* 0x00008800e3ea7810 */ /* 0x000fc40007ffe0ff */
[C---:B------:R-:W-:Y:S01]  /*1af0*/  IADD3 R233, R227.reuse, 0x9000, RZ ;  /* 0x00009000e3e97810 */ /* 0x040fe20007ffe0ff */
[C---:B------:R-:W-:Y:S01]  /*1b00*/  HMMA.16816.F32.BF16 R40, R8.reuse, R46, RZ ;  /* 0x0000002e0828723c */ /* 0x040fe200000418ff */
[C---:B------:R-:W-:Y:S02]  /*1b10*/  IADD3 R232, R227.reuse, 0x9800, RZ ;  /* 0x00009800e3e87810 */ /* 0x040fe40007ffe0ff */
[C---:B------:R-:W-:Y:S02]  /*1b20*/  IADD3 R231, R227.reuse, 0xa000, RZ ;  /* 0x0000a000e3e77810 */ /* 0x040fe40007ffe0ff */
[C---:B------:R-:W-:Y:S02]  /*1b30*/  IADD3 R230, R227.reuse, 0xa800, RZ ;  /* 0x0000a800e3e67810 */ /* 0x040fe40007ffe0ff */
[C---:B------:R-:W-:Y:S01]  /*1b40*/  IADD3 R229, R227.reuse, 0xb000, RZ ;  /* 0x0000b000e3e57810 */ /* 0x040fe20007ffe0ff */
[----:B------:R-:W-:Y:S01]  /*1b50*/  HMMA.16816.F32.BF16 R48, R8, R52, RZ ;  /* 0x000000340830723c */ /* 0x000fe200000418ff */
[----:B------:R-:W-:-:S07]  /*1b60*/  IADD3 R228, R227, 0xb800, RZ ;  /* 0x0000b800e3e47810 */ /* 0x000fce0007ffe0ff */
[----:B------:R-:W-:Y:S01]  /*1b70*/  HMMA.16816.F32.BF16 R68, R12, R80, R28 ;  /* 0x000000500c44723c */ /* 0x000fe2000004181c */
[----:B------:R-:W-:Y:S07]  /*1b80*/  LDSM.16.M88.4 R28, [R222+0xd100] ;  /* 0x00d10000de1c783b */ /* 0x000fee0000000200 */
[C---:B------:R-:W-:Y:S08]  /*1b90*/  HMMA.16816.F32.BF16 R52, R8.reuse, R54, RZ ;  /* 0x000000360834723c */ /* 0x040ff000000418ff */
[C---:B------:R-:W-:Y:S08]  /*1ba0*/  HMMA.16816.F32.BF16 R56, R8.reuse, R60, RZ ;  /* 0x0000003c0838723c */ /* 0x040ff000000418ff */
[----:B------:R-:W-:Y:S08]  /*1bb0*/  HMMA.16816.F32.BF16 R64, R8, R76, RZ ;  /* 0x0000004c0840723c */ /* 0x000ff000000418ff */
[----:B------:R-:W-:Y:S08]  /*1bc0*/  HMMA.16816.F32.BF16 R80, R12, R82, R24 ;  /* 0x000000520c50723c */ /* 0x000ff00000041818 */
[C---:B------:R-:W-:Y:S08]  /*1bd0*/  HMMA.16816.F32.BF16 R60, R8.reuse, R62, RZ ;  /* 0x0000003e083c723c */ /* 0x040ff000000418ff */
[----:B------:R-:W-:Y:S01]  /*1be0*/  HMMA.16816.F32.BF16 R76, R8, R78, RZ ;  /* 0x0000004e084c723c */ /* 0x000fe200000418ff */
[----:B------:R-:W1:Y:S07]  /*1bf0*/  LDSM.16.M88.4 R8, [R226] ;  /* 0x00000000e208783b */ /* 0x000e6e0000000200 */
[C---:B------:R-:W-:Y:S01]  /*1c00*/  HMMA.16816.F32.BF16 R24, R12.reuse, R88, R32 ;  /* 0x000000580c18723c */ /* 0x040fe20000041820 */
[----:B------:R-:W2:Y:S07]  /*1c10*/  LDSM.16.M88.4 R32, [R222+0xc900] ;  /* 0x00c90000de20783b */ /* 0x000eae0000000200 */
[C---:B------:R-:W-:Y:S08]  /*1c20*/  HMMA.16816.F32.BF16 R72, R12.reuse, R84, R20 ;  /* 0x000000540c48723c */ /* 0x040ff00000041814 */
[C---:B------:R-:W-:Y:S01]  /*1c30*/  HMMA.16816.F32.BF16 R44, R12.reuse, R86, R16 ;  /* 0x000000560c2c723c */ /* 0x040fe20000041810 */
[----:B------:R-:W3:Y:S04]  /*1c40*/  LDSM.16.M88.4 R84, [R222+0xd900] ;  /* 0x00d90000de54783b */ /* 0x000ee80000000200 */
[----:B------:R-:W-:Y:S03]  /*1c50*/  LDSM.16.M88.4 R16, [R225] ;  /* 0x00000000e110783b */ /* 0x000fe60000000200 */
[C---:B------:R-:W-:Y:S01]  /*1c60*/  HMMA.16816.F32.BF16 R20, R12.reuse, R90, R40 ;  /* 0x0000005a0c14723c */ /* 0x040fe20000041828 */
[----:B------:R-:W4:Y:S07]  /*1c70*/  LDSM.16.M88.4 R88, [R222+0xe900] ;  /* 0x00e90000de58783b */ /* 0x000f2e0000000200 */
[C---:B------:R-:W-:Y:S08]  /*1c80*/  HMMA.16816.F32.BF16 R40, R12.reuse, R96, R48 ;  /* 0x000000600c28723c */ /* 0x040ff00000041830 */
[C---:B------:R-:W-:Y:S08]  /*1c90*/  HMMA.16816.F32.BF16 R48, R12.reuse, R98, R52 ;  /* 0x000000620c30723c */ /* 0x040ff00000041834 */
[C---:B------:R-:W-:Y:S08]  /*1ca0*/  HMMA.16816.F32.BF16 R52, R12.reuse, R100, R56 ;  /* 0x000000640c34723c */ /* 0x040ff00000041838 */
[C---:B------:R-:W-:Y:S01]  /*1cb0*/  HMMA.16816.F32.BF16 R56, R12.reuse, R102, R60 ;  /* 0x000000660c38723c */ /* 0x040fe2000004183c */
[----:B------:R-:W5:Y:S07]  /*1cc0*/  LDSM.16.M88.4 R100, [R221] ;  /* 0x00000000dd64783b */ /* 0x000f6e0000000200 */
[C---:B------:R-:W-:Y:S08]  /*1cd0*/  HMMA.16816.F32.BF16 R64, R12.reuse, R104, R64 ;  /* 0x000000680c40723c */ /* 0x040ff00000041840 */
[----:B------:R-:W-:Y:S01]  /*1ce0*/  HMMA.16816.F32.BF16 R60, R12, R106, R76 ;  /* 0x0000006a0c3c723c */ /* 0x000fe2000004184c */
[----:B------:R-:W-:Y:S07]  /*1cf0*/  LDSM.16.M88.4 R104, [R216+0x10100] ;  /* 0x01010000d868783b */ /* 0x000fee0000000200 */
[C---:B-1----:R-:W-:Y:S08]  /*1d00*/  HMMA.16816.F32.BF16 R68, R8.reuse, R36, R68 ;  /* 0x000000240844723c */ /* 0x042ff00000041844 */
[C---:B------:R-:W-:Y:S01]  /*1d10*/  HMMA.16816.F32.BF16 R80, R8.reuse, R38, R80 ;  /* 0x000000260850723c */ /* 0x040fe20000041850 */
[----:B------:R-:W1:Y:S07]  /*1d20*/  LDSM.16.M88.4 R36, [R221+0x1000] ;  /* 0x00100000dd24783b */ /* 0x000e6e0000000200 */
[C---:B--2---:R-:W-:Y:S08]  /*1d30*/  HMMA.16816.F32.BF16 R12, R8.reuse, R32, R72 ;  /* 0x00000020080c723c */ /* 0x044ff00000041848 */
[C---:B------:R-:W-:Y:S01]  /*1d40*/  HMMA.16816.F32.BF16 R72, R8.reuse, R34, R44 ;  /* 0x000000220848723c */ /* 0x040fe2000004182c */
[----:B------:R-:W2:Y:S04]  /*1d50*/  LDSM.16.M88.4 R32, [R221+0x1800] ;  /* 0x00180000dd20783b */ /* 0x000ea80000000200 */
[----:B------:R-:W1:Y:S03]  /*1d60*/  LDSM.16.M88.4 R44, [R221+0x2000] ;  /* 0x00200000dd2c783b */ /* 0x000e660000000200 */
[C---:B------:R-:W-:Y:S08]  /*1d70*/  HMMA.16816.F32.BF16 R96, R8.reuse, R28, R24 ;  /* 0x0000001c0860723c */ /* 0x040ff00000041818 */
[C---:B------:R-:W-:Y:S08]  /*1d80*/  HMMA.16816.F32.BF16 R28, R8.reuse, R30, R20 ;  /* 0x0000001e081c723c */ /* 0x040ff00000041814 */
[C---:B---3--:R-:W-:Y:S08]  /*1d90*/  HMMA.16816.F32.BF16 R20, R8.reuse, R86, R48 ;  /* 0x000000560814723c */ /* 0x048ff00000041830 */
[C---:B------:R-:W-:Y:S01]  /*1da0*/  HMMA.16816.F32.BF16 R48, R8.reuse, R94, R56 ;  /* 0x0000005e0830723c */ /* 0x040fe20000041838 */
[----:B------:R-:W3:Y:S07]  /*1db0*/  LDSM.16.M88.4 R56, [R221+0x2800] ;  /* 0x00280000dd38783b */ /* 0x000eee0000000200 */
[C---:B------:R-:W-:Y:S08]  /*1dc0*/  HMMA.16816.F32.BF16 R24, R8.reuse, R84, R40 ;  /* 0x000000540818723c */ /* 0x040ff00000041828 */
[C---:B------:R-:W-:Y:S08]  /*1dd0*/  HMMA.16816.F32.BF16 R40, R8.reuse, R92, R52 ;  /* 0x0000005c0828723c */ /* 0x040ff00000041834 */
[----:B----4-:R-:W-:Y:S08]  /*1de0*/  HMMA.16816.F32.BF16 R92, R8, R88, R64 ;  /* 0x00000058085c723c */ /* 0x010ff00000041840 */
[C---:B-----5:R-:W-:Y:S01]  /*1df0*/  HMMA.16816.F32.BF16 R64, R16.reuse, R100, R68 ;  /* 0x000000641040723c */ /* 0x060fe20000041844 */
[----:B------:R-:W-:Y:S07]  /*1e00*/  LDSM.16.M88.4 R68, [R216+0xf100] ;  /* 0x00f10000d844783b */ /* 0x000fee0000000200 */
[----:B------:R-:W-:Y:S01]  /*1e10*/  HMMA.16816.F32.BF16 R76, R16, R108, R12 ;  /* 0x0000006c104c723c */ /* 0x000fe2000004180c */
[----:B------:R-:W4:Y:S07]  /*1e20*/  LDSM.16.M88.4 R12, [R224+0x4000] ;  /* 0x00400000e00c783b */ /* 0x000f2e0000000200 */
[----:B------:R-:W-:Y:S01]  /*1e30*/  HMMA.16816.F32.BF16 R60, R8, R90, R60 ;  /* 0x0000005a083c723c */ /* 0x000fe2000004183c */
[----:B------:R-:W5:Y:S04]  /*1e40*/  LDSM.16.M88.4 R88, [R216+0xf900] ;  /* 0x00f90000d858783b */ /* 0x000f680000000200 */
[----:B------:R-:W-:Y:S03]  /*1e50*/  LDSM.16.M88.4 R8, [R223+0x4000] ;  /* 0x00400000df08783b */ /* 0x000fe60000000200 */
[C---:B------:R-:W-:Y:S01]  /*1e60*/  HMMA.16816.F32.BF16 R84, R16.reuse, R110, R72 ;  /* 0x0000006e1054723c */ /* 0x040fe20000041848 */
[----:B------:R-:W-:Y:S07]  /*1e70*/  LDSM.16.M88.4 R108, [R216+0x11100] ;  /* 0x01110000d86c783b */ /* 0x000fee0000000200 */
[C---:B-1----:R-:W-:Y:S08]  /*1e80*/  HMMA.16816.F32.BF16 R96, R16.reuse, R36, R96 ;  /* 0x000000241060723c */ /* 0x042ff00000041860 */
[C---:B------:R-:W-:Y:S08]  /*1e90*/  HMMA.16816.F32.BF16 R72, R16.reuse, R38, R28 ;  /* 0x000000261048723c */ /* 0x040ff0000004181c */
[C---:B--2---:R-:W-:Y:S08]  /*1ea0*/  HMMA.16816.F32.BF16 R52, R16.reuse, R32, R24 ;  /* 0x000000201034723c */ /* 0x044ff00000041818 */
[C---:B------:R-:W-:Y:S08]  /*1eb0*/  HMMA.16816.F32.BF16 R36, R16.reuse, R34, R20 ;  /* 0x000000221024723c */ /* 0x040ff00000041814 */
[C---:B------:R-:W-:Y:S08]  /*1ec0*/  HMMA.16816.F32.BF16 R80, R16.reuse, R102, R80 ;  /* 0x000000661050723c */ /* 0x040ff00000041850 */
[C---:B------:R-:W-:Y:S01]  /*1ed0*/  HMMA.16816.F32.BF16 R32, R16.reuse, R44, R40 ;  /* 0x0000002c1020723c */ /* 0x040fe20000041828 */
[----:B------:R-:W1:Y:S07]  /*1ee0*/  LDSM.16.M88.4 R40, [R216+0x11900] ;  /* 0x01190000d828783b */ /* 0x000e6e0000000200 */
[C---:B---3--:R-:W-:Y:S01]  /*1ef0*/  HMMA.16816.F32.BF16 R20, R16.reuse, R58, R60 ;  /* 0x0000003a1014723c */ /* 0x048fe2000004183c */
[----:B------:R-:W2:Y:S07]  /*1f00*/  LDSM.16.M88.4 R60, [R227+0x3800] ;  /* 0x00380000e33c783b */ /* 0x000eae0000000200 */
[C---:B------:R-:W-:Y:S08]  /*1f10*/  HMMA.16816.F32.BF16 R24, R16.reuse, R56, R92 ;  /* 0x000000381018723c */ /* 0x040ff0000004185c */
[----:B------:R-:W-:Y:S01]  /*1f20*/  HMMA.16816.F32.BF16 R28, R16, R46, R48 ;  /* 0x0000002e101c723c */ /* 0x000fe20000041830 */
[----:B------:R-:W-:Y:S07]  /*1f30*/  LDSM.16.M88.4 R44, [R227+0x5800] ;  /* 0x00580000e32c783b */ /* 0x000fee0000000200 */
[C---:B----4-:R-:W-:Y:S08]  /*1f40*/  HMMA.16816.F32.BF16 R16, R12.reuse, R68, R64 ;  /* 0x000000440c10723c */ /* 0x050ff00000041840 */
[C---:B------:R-:W-:Y:S01]  /*1f50*/  HMMA.16816.F32.BF16 R56, R12.reuse, R70, R80 ;  /* 0x000000460c38723c */ /* 0x040fe20000041850 */
[----:B------:R-:W3:Y:S04]  /*1f60*/  LDSM.16.M88.4 R68, [R227+0x4000] ;  /* 0x00400000e344783b */ /* 0x000ee80000000200 */
[----:B------:R-:W4:Y:S03]  /*1f70*/  LDSM.16.M88.4 R80, [R227+0x4800] ;  /* 0x00480000e350783b */ /* 0x000f260000000200 */
[C---:B-----5:R-:W-:Y:S08]  /*1f80*/  HMMA.16816.F32.BF16 R64, R12.reuse, R88, R76 ;  /* 0x000000580c40723c */ /* 0x060ff0000004184c */
[C---:B------:R-:W-:Y:S08]  /*1f90*/  HMMA.16816.F32.BF16 R88, R12.reuse, R90, R84 ;  /* 0x0000005a0c58723c */ /* 0x040ff00000041854 */
[C---:B------:R-:W-:Y:S08]  /*1fa0*/  HMMA.16816.F32.BF16 R100, R12.reuse, R104, R96 ;  /* 0x000000680c64723c */ /* 0x040ff00000041860 */
[C---:B------:R-:W-:Y:S08]  /*1fb0*/  HMMA.16816.F32.BF16 R96, R12.reuse, R106, R72 ;  /* 0x0000006a0c60723c */ /* 0x040ff00000041848 */
[C---:B------:R-:W-:Y:S01]  /*1fc0*/  HMMA.16816.F32.BF16 R72, R12.reuse, R112, R52 ;  /* 0x000000700c48723c */ /* 0x040fe20000041834 */
[----:B------:R-:W5:Y:S07]  /*1fd0*/  LDSM.16.M88.4 R52, [R227+0x5000] ;  /* 0x00500000e334783b */ /* 0x000f6e0000000200 */
[C---:B-1----:R-:W-:Y:S08]  /*1fe0*/  HMMA.16816.F32.BF16 R76, R12.reuse, R40, R24 ;  /* 0x000000280c4c723c */ /* 0x042ff00000041818 */
[C---:B------:R-:W-:Y:S01]  /*1ff0*/  HMMA.16816.F32.BF16 R104, R12.reuse, R114, R36 ;  /* 0x000000720c68723c */ /* 0x040fe20000041824 */
[----:B------:R-:W-:Y:S07]  /*2000*/  LDSM.16.M88.4 R36, [R222+0xf900] ;  /* 0x00f90000de24783b */ /* 0x000fee0000000200 */
[C---:B------:R-:W-:Y:S08]  /*2010*/  HMMA.16816.F32.BF16 R92, R12.reuse, R108, R32 ;  /* 0x0000006c0c5c723c */ /* 0x040ff00000041820 */
[C---:B------:R-:W-:Y:S08]  /*2020*/  HMMA.16816.F32.BF16 R84, R12.reuse, R110, R28 ;  /* 0x0000006e0c54723c */ /* 0x040ff0000004181c */
[----:B------:R-:W-:Y:S01]  /*2030*/  HMMA.16816.F32.BF16 R48, R12, R42, R20 ;  /* 0x0000002a0c30723c */ /* 0x000fe20000041814 */
[----:B------:R-:W-:Y:S04]  /*2040*/  LDSM.16.M88.4 R12, [R226+0x4000] ;  /* 0x00400000e20c783b */ /* 0x000fe80000000200 */
[----:B------:R-:W1:Y:S03]  /*2050*/  LDSM.16.M88.4 R40, [R222+0xf100] ;  /* 0x00f10000de28783b */ /* 0x000e660000000200 */
[C---:B------:R-:W-:Y:S01]  /*2060*/  HMMA.16816.F32.BF16 R28, R8.reuse, R118, R56 ;  /* 0x00000076081c723c */ /* 0x040fe20000041838 */
[----:B------:R-:W1:Y:S07]  /*2070*/  LDSM.16.M88.4 R56, [R222+0x10100] ;  /* 0x01010000de38783b */ /* 0x000e6e0000000200 */
[C---:B--2---:R-:W-:Y:S01]  /*2080*/  HMMA.16816.F32.BF16 R20, R8.reuse, R62, R88 ;  /* 0x0000003e0814723c */ /* 0x044fe20000041858 */
[----:B------:R-:W2:Y:S07]  /*2090*/  LDSM.16.M88.4 R88, [R222+0x10900] ;  /* 0x01090000de58783b */ /* 0x000eae0000000200 */
[C---:B------:R-:W-:Y:S08]  /*20a0*/  HMMA.16816.F32.BF16 R32, R8.reuse, R116, R16 ;  /* 0x000000740820723c */ /* 0x040ff00000041810 */
[C---:B------:R-:W-:Y:S01]  /*20b0*/  HMMA.16816.F32.BF16 R24, R8.reuse, R60, R64 ;  /* 0x0000003c0818723c */ /* 0x040fe20000041840 */
[----:B------:R-:W-:Y:S07]  /*20c0*/  LDSM.16.M88.4 R60, [R221+0x3000] ;  /* 0x00300000dd3c783b */ /* 0x000fee0000000200 */
[C---:B---3--:R-:W-:Y:S08]  /*20d0*/  HMMA.16816.F32.BF16 R16, R8.reuse, R68, R100 ;  /* 0x000000440810723c */ /* 0x048ff00000041864 */
[C---:B------:R-:W-:Y:S01]  /*20e0*/  HMMA.16816.F32.BF16 R64, R8.reuse, R70, R96 ;  /* 0x000000460840723c */ /* 0x040fe20000041860 */
[----:B------:R-:W3:Y:S07]  /*20f0*/  LDSM.16.M88.4 R68, [R222+0x11100] ;  /* 0x01110000de44783b */ /* 0x000eee0000000200 */
[C---:B------:R-:W-:Y:S01]  /*2100*/  HMMA.16816.F32.BF16 R112, R8.reuse, R44, R76 ;  /* 0x0000002c0870723c */ /* 0x040fe2000004184c */
[----:B------:R-:W1:Y:S07]  /*2110*/  LDSM.16.M88.4 R76, [R222+0x11900] ;  /* 0x01190000de4c783b */ /* 0x000e6e0000000200 */
[C---:B----4-:R-:W-:Y:S08]  /*2120*/  HMMA.16816.F32.BF16 R72, R8.reuse, R80, R72 ;  /* 0x000000500848723c */ /* 0x050ff00000041848 */
[C---:B------:R-:W-:Y:S08]  /*2130*/  HMMA.16816.F32.BF16 R108, R8.reuse, R82, R104 ;  /* 0x00000052086c723c */ /* 0x040ff00000041868 */
[C---:B-----5:R-:W-:Y:S08]  /*2140*/  HMMA.16816.F32.BF16 R116, R8.reuse, R52, R92 ;  /* 0x000000340874723c */ /* 0x060ff0000004185c */
[C---:B------:R-:W-:Y:S01]  /*2150*/  HMMA.16816.F32.BF16 R104, R8.reuse, R54, R84 ;  /* 0x000000360868723c */ /* 0x040fe20000041854 */
[----:B------:R-:W-:Y:S07]  /*2160*/  LDSM.16.M88.4 R52, [R221+0x4000] ;  /* 0x00400000dd34783b */ /* 0x000fee0000000200 */
[----:B------:R-:W-:Y:S01]  /*2170*/  HMMA.16816.F32.BF16 R100, R8, R46, R48 ;  /* 0x0000002e0864723c */ /* 0x000fe20000041830 */
[----:B------:R-:W4:Y:S04]  /*2180*/  LDSM.16.M88.4 R8, [R225+0x4000] ;  /* 0x00400000e108783b */ /* 0x000f280000000200 */
[----:B------:R-:W-:Y:S03]  /*2190*/  LDSM.16.M88.4 R48, [R221+0x4800] ;  /* 0x00480000dd30783b */ /* 0x000fe60000000200 */
[C---:B-1----:R-:W-:Y:S01]  /*21a0*/  HMMA.16816.F32.BF16 R96, R12.reuse, R40, R32 ;  /* 0x000000280c60723c */ /* 0x042fe20000041820 */
[----:B------:R-:W-:Y:S07]  /*21b0*/  LDSM.16.M88.4 R44, [R221+0x5000] ;  /* 0x00500000dd2c783b */ /* 0x000fee0000000200 */
[C---:B------:R-:W-:Y:S08]  /*21c0*/  HMMA.16816.F32.BF16 R92, R12.reuse, R42, R28 ;  /* 0x0000002a0c5c723c */ /* 0x040ff0000004181c */
[C---:B------:R-:W-:Y:S08]  /*21d0*/  HMMA.16816.F32.BF16 R84, R12.reuse, R36, R24 ;  /* 0x000000240c54723c */ /* 0x040ff00000041818 */
[C---:B------:R-:W-:Y:S08]  /*21e0*/  HMMA.16816.F32.BF16 R80, R12.reuse, R38, R20 ;  /* 0x000000260c50723c */ /* 0x040ff00000041814 */
[C---:B------:R-:W-:Y:S01]  /*21f0*/  HMMA.16816.F32.BF16 R40, R12.reuse, R56, R16 ;  /* 0x000000380c28723c */ /* 0x040fe20000041810 */
[----:B------:R-:W-:Y:S07]  /*2200*/  LDSM.16.M88.4 R16, [R224+0x8000] ;  /* 0x00800000e010783b */ /* 0x000fee0000000200 */
[C---:B------:R-:W-:Y:S01]  /*2210*/  HMMA.16816.F32.BF16 R36, R12.reuse, R58, R64 ;  /* 0x0000003a0c24723c */ /* 0x040fe20000041840 */
[----:B------:R-:W1:Y:S07]  /*2220*/  LDSM.16.M88.4 R56, [R221+0x3800] ;  /* 0x00380000dd38783b */ /* 0x000e6e0000000200 */
[C---:B--2---:R-:W-:Y:S08]  /*2230*/  HMMA.16816.F32.BF16 R32, R12.reuse, R88, R72 ;  /* 0x000000580c20723c */ /* 0x044ff00000041848 */
[C---:B------:R-:W-:Y:S01]  /*2240*/  HMMA.16816.F32.BF16 R28, R12.reuse, R90, R108 ;  /* 0x0000005a0c1c723c */ /* 0x040fe2000004186c */
[----:B------:R-:W2:Y:S04]  /*2250*/  LDSM.16.M88.4 R88, [R221+0x5800] ;  /* 0x00580000dd58783b */ /* 0x000ea80000000200 */
[----:B------:R-:W-:Y:S03]  /*2260*/  LDSM.16.M88.4 R108, [R216+0x12900] ;  /* 0x01290000d86c783b */ /* 0x000fe60000000200 */
[C---:B---3--:R-:W-:Y:S08]  /*2270*/  HMMA.16816.F32.BF16 R24, R12.reuse, R68, R116 ;  /* 0x000000440c18723c */ /* 0x048ff00000041874 */
[C---:B------:R-:W-:Y:S01]  /*2280*/  HMMA.16816.F32.BF16 R20, R12.reuse, R70, R104 ;  /* 0x000000460c14723c */ /* 0x040fe20000041868 */
[----:B------:R-:W3:Y:S07]  /*2290*/  LDSM.16.M88.4 R104, [R216+0x12100] ;  /* 0x01210000d868783b */ /* 0x000eee0000000200 */
[C---:B------:R-:W-:Y:S08]  /*22a0*/  HMMA.16816.F32.BF16 R64, R12.reuse, R76, R112 ;  /* 0x0000004c0c40723c */ /* 0x040ff00000041870 */
[----:B------:R-:W-:Y:S08]  /*22b0*/  HMMA.16816.F32.BF16 R12, R12, R78, R100 ;  /* 0x0000004e0c0c723c */ /* 0x000ff00000041864 */
[C---:B----4-:R-:W-:Y:S08]  /*22c0*/  HMMA.16816.F32.BF16 R92, R8.reuse, R62, R92 ;  /* 0x0000003e085c723c */ /* 0x050ff0000004185c */
[C---:B------:R-:W-:Y:S01]  /*22d0*/  HMMA.16816.F32.BF16 R76, R8.reuse, R52, R40 ;  /* 0x00000034084c723c */ /* 0x040fe20000041828 */
[----:B------:R-:W-:Y:S07]  /*22e0*/  LDSM.16.M88.4 R40, [R216+0x13900] ;  /* 0x01390000d828783b */ /* 0x000fee0000000200 */
[C---:B------:R-:W-:Y:S01]  /*22f0*/  HMMA.16816.F32.BF16 R72, R8.reuse, R54, R36 ;  /* 0x000000360848723c */ /* 0x040fe20000041824 */
[----:B------:R-:W4:Y:S04]  /*2300*/  LDSM.16.M88.4 R52, [R216+0x13100] ;  /* 0x01310000d834783b */ /* 0x000f280000000200 */
[----:B------:R-:W5:Y:S03]  /*2310*/  LDSM.16.M88.4 R36, [R216+0x14100] ;  /* 0x01410000d824783b */ /* 0x000f660000000200 */
[C---:B------:R-:W-:Y:S08]  /*2320*/  HMMA.16816.F32.BF16 R96, R8.reuse, R60, R96 ;  /* 0x0000003c0860723c */ /* 0x040ff00000041860 */
[C---:B-1----:R-:W-:Y:S08]  /*2330*/  HMMA.16816.F32.BF16 R84, R8.reuse, R56, R84 ;  /* 0x000000380854723c */ /* 0x042ff00000041854 */
[C---:B------:R-:W-:Y:S08]  /*2340*/  HMMA.16816.F32.BF16 R80, R8.reuse, R58, R80 ;  /* 0x0000003a0850723c */ /* 0x040ff00000041850 */
[C---:B------:R-:W-:Y:S01]  /*2350*/  HMMA.16816.F32.BF16 R68, R8.reuse, R48, R32 ;  /* 0x000000300844723c */ /* 0x040fe20000041820 */
[----:B------:R-:W1:Y:S07]  /*2360*/  LDSM.16.M88.4 R32, [R216+0x14900] ;  /* 0x01490000d820783b */ /* 0x000e6e0000000200 */
[C---:B------:R-:W-:Y:S08]  /*2370*/  HMMA.16816.F32.BF16 R60, R8.reuse, R50, R28 ;  /* 0x00000032083c723c */ /* 0x040ff0000004181c */
[C---:B------:R-:W-:Y:S01]  /*2380*/  HMMA.16816.F32.BF16 R56, R8.reuse, R44, R24 ;  /* 0x0000002c0838723c */ /* 0x040fe20000041818 */
[----:B------:R-:W-:Y:S07]  /*2390*/  LDSM.16.M88.4 R24, [R227+0x6000] ;  /* 0x00600000e318783b */ /* 0x000fee0000000200 */
[C---:B--2---:R-:W-:Y:S01]  /*23a0*/  HMMA.16816.F32.BF16 R28, R8.reuse, R90, R12 ;  /* 0x0000005a081c723c */ /* 0x044fe2000004180c */
[----:B------:R-:W2:Y:S07]  /*23b0*/  LDSM.16.M88.4 R12, [R223+0x8000] ;  /* 0x00800000df0c783b */ /* 0x000eae0000000200 */
[C---:B------:R-:W-:Y:S08]  /*23c0*/  HMMA.16816.F32.BF16 R48, R8.reuse, R46, R20 ;  /* 0x0000002e0830723c */ /* 0x040ff00000041814 */
[----:B------:R-:W-:Y:S08]  /*23d0*/  HMMA.16816.F32.BF16 R44, R8, R88, R64 ;  /* 0x00000058082c723c */ /* 0x000ff00000041840 */
[C---:B---3--:R-:W-:Y:S01]  /*23e0*/  HMMA.16816.F32.BF16 R8, R16.reuse, R106, R92 ;  /* 0x0000006a1008723c */ /* 0x048fe2000004185c */
[----:B------:R-:W3:Y:S07]  /*23f0*/  LDSM.16.M88.4 R92, [R227+0x7000] ;  /* 0x00700000e35c783b */ /* 0x000eee0000000200 */
[C---:B------:R-:W-:Y:S01]  /*2400*/  HMMA.16816.F32.BF16 R20, R16.reuse, R104, R96 ;  /* 0x000000681014723c */ /* 0x040fe20000041860 */
[----:B------:R-:W1:Y:S07]  /*2410*/  LDSM.16.M88.4 R96, [R227+0x6800] ;  /* 0x00680000e360783b */ /* 0x000e6e0000000200 */
[C---:B------:R-:W-:Y:S08]  /*2420*/  HMMA.16816.F32.BF16 R64, R16.reuse, R108, R84 ;  /* 0x0000006c1040723c */ /* 0x040ff00000041854 */
[C---:B----4-:R-:W-:Y:S08]  /*2430*/  HMMA.16816.F32.BF16 R100, R16.reuse, R52, R76 ;  /* 0x000000341064723c */ /* 0x050ff0000004184c */
[C---:B------:R-:W-:Y:S08]  /*2440*/  HMMA.16816.F32.BF16 R108, R16.reuse, R110, R80 ;  /* 0x0000006e106c723c */ /* 0x040ff00000041850 */
[C---:B------:R-:W-:Y:S08]  /*2450*/  HMMA.16816.F32.BF16 R104, R16.reuse, R54, R72 ;  /* 0x000000361068723c */ /* 0x040ff00000041848 */
[C---:B------:R-:W-:Y:S01]  /*2460*/  HMMA.16816.F32.BF16 R88, R16.reuse, R40, R68 ;  /* 0x000000281058723c */ /* 0x040fe20000041844 */
[----:B------:R-:W4:Y:S07]  /*2470*/  LDSM.16.M88.4 R68, [R227+0x7800] ;  /* 0x00780000e344783b */ /* 0x000f2e0000000200 */
[C---:B------:R-:W-:Y:S01]  /*2480*/  HMMA.16816.F32.BF16 R84, R16.reuse, R42, R60 ;  /* 0x0000002a1054723c */ /* 0x040fe2000004183c */
[----:B------:R-:W3:Y:S04]  /*2490*/  LDSM.16.M88.4 R60, [R227+0x8000] ;  /* 0x00800000e33c783b */ /* 0x000ee80000000200 */
[----:B------:R-:W-:Y:S03]  /*24a0*/  LDSM.16.M88.4 R40, [R222+0x12900] ;  /* 0x01290000de28783b */ /* 0x000fe60000000200 */
[C---:B-----5:R-:W-:Y:S08]  /*24b0*/  HMMA.16816.F32.BF16 R80, R16.reuse, R36, R56 ;  /* 0x000000241050723c */ /* 0x060ff00000041838 */
[C---:B------:R-:W-:Y:S01]  /*24c0*/  HMMA.16816.F32.BF16 R76, R16.reuse, R38, R48 ;  /* 0x00000026104c723c */ /* 0x040fe20000041830 */
[----:B------:R-:W5:Y:S04]  /*24d0*/  LDSM.16.M88.4 R48, [R227+0x8800] ;  /* 0x00880000e330783b */ /* 0x000f680000000200 */
[----:B------:R-:W-:Y:S03]  /*24e0*/  LDSM.16.M88.4 R36, [R222+0x13100] ;  /* 0x01310000de24783b */ /* 0x000fe60000000200 */
[C---:B-1----:R-:W-:Y:S01]  /*24f0*/  HMMA.16816.F32.BF16 R72, R16.reuse, R32, R44 ;  /* 0x000000201048723c */ /* 0x042fe2000004182c */
[----:B------:R-:W-:Y:S07]  /*2500*/  LDSM.16.M88.4 R44, [R222+0x12100] ;  /* 0x01210000de2c783b */ /* 0x000fee0000000200 */
[----:B------:R-:W-:Y:S08]  /*2510*/  HMMA.16816.F32.BF16 R56, R16, R34, R28 ;  /* 0x000000221038723c */ /* 0x000ff0000004181c */
[C---:B--2---:R-:W-:Y:S01]  /*2520*/  HMMA.16816.F32.BF16 R32, R12.reuse, R26, R8 ;  /* 0x0000001a0c20723c */ /* 0x044fe20000041808 */
[----:B------:R-:W1:Y:S07]  /*2530*/  LDSM.16.M88.4 R8, [R226+0x8000] ;  /* 0x00800000e208783b */ /* 0x000e6e0000000200 */
[C---:B------:R-:W-:Y:S08]  /*2540*/  HMMA.16816.F32.BF16 R52, R12.reuse, R24, R20 ;  /* 0x000000180c34723c */ /* 0x040ff00000041814 */
[C---:B---3--:R-:W-:Y:S01]  /*2550*/  HMMA.16816.F32.BF16 R20, R12.reuse, R92, R100 ;  /* 0x0000005c0c14723c */ /* 0x048fe20000041864 */
[----:B------:R-:W-:Y:S07]  /*2560*/  LDSM.16.M88.4 R100, [R222+0x13900] ;  /* 0x01390000de64783b */ /* 0x000fee0000000200 */
[C---:B------:R-:W-:Y:S08]  /*2570*/  HMMA.16816.F32.BF16 R24, R12.reuse, R98, R108 ;  /* 0x000000620c18723c */ /* 0x040ff0000004186c */
[C---:B------:R-:W-:Y:S08]  /*2580*/  HMMA.16816.F32.BF16 R16, R12.reuse, R94, R104 ;  /* 0x0000005e0c10723c */ /* 0x040ff00000041868 */
[C---:B------:R-:W-:Y:S01]  /*2590*/  HMMA.16816.F32.BF16 R28, R12.reuse, R96, R64 ;  /* 0x000000600c1c723c */ /* 0x040fe20000041840 */
[----:B------:R-:W2:Y:S07]  /*25a0*/  LDSM.16.M88.4 R96, [R222+0x14100] ;  /* 0x01410000de60783b */ /* 0x000eae0000000200 */
[C---:B----4-:R-:W-:Y:S08]  /*25b0*/  HMMA.16816.F32.BF16 R64, R12.reuse, R68, R88 ;  /* 0x000000440c40723c */ /* 0x050ff00000041858 */
[C---:B------:R-:W-:Y:S08]  /*25c0*/  HMMA.16816.F32.BF16 R92, R12.reuse, R60, R80 ;  /* 0x0000003c0c5c723c */ /* 0x040ff00000041850 */
[C---:B------:R-:W-:Y:S08]  /*25d0*/  HMMA.16816.F32.BF16 R60, R12.reuse, R62, R76 ;  /* 0x0000003e0c3c723c */ /* 0x040ff0000004184c */
[C---:B-----5:R-:W-:Y:S08]  /*25e0*/  HMMA.16816.F32.BF16 R88, R12.reuse, R48, R72 ;  /* 0x000000300c58723c */ /* 0x060ff00000041848 */
[----:B------:R-:W-:Y:S08]  /*25f0*/  HMMA.16816.F32.BF16 R68, R12, R70, R84 ;  /* 0x000000460c44723c */ /* 0x000ff00000041854 */
[C---:B-1----:R-:W-:Y:S08]  /*2600*/  HMMA.16816.F32.BF16 R76, R8.reuse, R44, R52 ;  /* 0x0000002c084c723c */ /* 0x042ff00000041834 */
[----:B------:R-:W-:Y:S01]  /*2610*/  HMMA.16816.F32.BF16 R72, R8, R46, R32 ;  /* 0x0000002e0848723c */ /* 0x000fe20000041820 */
[----:B------:R-:W-:Y:S07]  /*2620*/  LDSM.16.M88.4 R32, [R221+0x6800] ;  /* 0x00680000dd20783b */ /* 0x000fee0000000200 */
[----:B------:R-:W-:Y:S01]  /*2630*/  HMMA.16816.F32.BF16 R84, R12, R50, R56 ;  /* 0x000000320c54723c */ /* 0x000fe20000041838 */
[----:B------:R-:W1:Y:S07]  /*2640*/  LDSM.16.M88.4 R12, [R222+0x14900] ;  /* 0x01490000de0c783b */ /* 0x000e6e0000000200 */
[C---:B------:R-:W-:Y:S01]  /*2650*/  HMMA.16816.F32.BF16 R44, R8.reuse, R36, R20 ;  /* 0x00000024082c723c */ /* 0x040fe20000041814 */
[----:B------:R-:W-:Y:S07]  /*2660*/  LDSM.16.M88.4 R20, [R224+0xc000] ;  /* 0x00c00000e014783b */ /* 0x000fee0000000200 */
[C---:B------:R-:W-:Y:S01]  /*2670*/  HMMA.16816.F32.BF16 R48, R8.reuse, R42, R24 ;  /* 0x0000002a0830723c */ /* 0x040fe20000041818 */
[----:B------:R-:W-:Y:S07]  /*2680*/  LDSM.16.M88.4 R24, [R225+0x8000] ;  /* 0x00800000e118783b */ /* 0x000fee0000000200 */
[C---:B------:R-:W-:Y:S01]  /*2690*/  HMMA.16816.F32.BF16 R36, R8.reuse, R38, R16 ;  /* 0x000000260824723c */ /* 0x040fe20000041810 */
[----:B------:R-:W3:Y:S07]  /*26a0*/  LDSM.16.M88.4 R16, [R221+0x6000] ;  /* 0x00600000dd10783b */ /* 0x000eee0000000200 */
[C---:B------:R-:W-:Y:S01]  /*26b0*/  HMMA.16816.F32.BF16 R56, R8.reuse, R40, R28 ;  /* 0x000000280838723c */ /* 0x040fe2000004181c */
[----:B------:R-:W4:Y:S07]  /*26c0*/  LDSM.16.M88.4 R40, [R221+0x7000] ;  /* 0x00700000dd28783b */ /* 0x000f2e0000000200 */
[C---:B--2---:R-:W-:Y:S01]  /*26d0*/  HMMA.16816.F32.BF16 R104, R8.reuse, R98, R60 ;  /* 0x000000620868723c */ /* 0x044fe2000004183c */
[----:B------:R-:W2:Y:S07]  /*26e0*/  LDSM.16.M88.4 R60, [R216+0x15100] ;  /* 0x01510000d83c783b */ /* 0x000eae0000000200 */
[C---:B------:R-:W-:Y:S01]  /*26f0*/  HMMA.16816.F32.BF16 R52, R8.reuse, R100, R64 ;  /* 0x000000640834723c */ /* 0x040fe20000041840 */
[----:B------:R-:W-:Y:S07]  /*2700*/  LDSM.16.M88.4 R64, [R227+0x9000] ;  /* 0x00900000e340783b */ /* 0x000fee0000000200 */
[C---:B------:R-:W-:Y:S01]  /*2710*/  HMMA.16816.F32.BF16 R80, R8.reuse, R102, R68 ;  /* 0x000000660850723c */ /* 0x040fe20000041844 */
[----:B------:R-:W5:Y:S07]  /*2720*/  LDSM.16.M88.4 R68, [R221+0x7800] ;  /* 0x00780000dd44783b */ /* 0x000f6e0000000200 */
[C---:B------:R-:W-:Y:S08]  /*2730*/  HMMA.16816.F32.BF16 R100, R8.reuse, R96, R92 ;  /* 0x000000600864723c */ /* 0x040ff0000004185c */
[C---:B-1----:R-:W-:Y:S08]  /*2740*/  HMMA.16816.F32.BF16 R116, R8.reuse, R12, R88 ;  /* 0x0000000c0874723c */ /* 0x042ff00000041858 */
[----:B------:R-:W-:Y:S01]  /*2750*/  HMMA.16816.F32.BF16 R108, R8, R14, R84 ;  /* 0x0000000e086c723c */ /* 0x000fe20000041854 */
[----:B------:R-:W-:Y:S07]  /*2760*/  LDSM.16.M88.4 R12, [R226+0xc000] ;  /* 0x00c00000e20c783b */ /* 0x000fee0000000200 */
[C---:B---3--:R-:W-:Y:S01]  /*2770*/  HMMA.16816.F32.BF16 R8, R24.reuse, R16, R76 ;  /* 0x000000101808723c */ /* 0x048fe2000004184c */
[----:B------:R-:W-:Y:S07]  /*2780*/  LDSM.16.M88.4 R76, [R221+0x9000] ;  /* 0x00900000dd4c783b */ /* 0x000fee0000000200 */
[C---:B------:R-:W-:Y:S01]  /*2790*/  HMMA.16816.F32.BF16 R28, R24.reuse, R18, R72 ;  /* 0x00000012181c723c */ /* 0x040fe20000041848 */
[----:B------:R-:W1:Y:S07]  /*27a0*/  LDSM.16.M88.4 R16, [R223+0xc000] ;  /* 0x00c00000df10783b */ /* 0x000e6e0000000200 */
[C---:B----4-:R-:W-:Y:S01]  /*27b0*/  HMMA.16816.F32.BF16 R84, R24.reuse, R40, R44 ;  /* 0x000000281854723c */ /* 0x050fe2000004182c */
[----:B------:R-:W3:Y:S07]  /*27c0*/  LDSM.16.M88.4 R44, [R221+0x8000] ;  /* 0x00800000dd2c783b */ /* 0x000eee0000000200 */
[----:B------:R-:W-:Y:S01]  /*27d0*/  HMMA.16816.F32.BF16 R88, R24, R34, R48 ;  /* 0x000000221858723c */ /* 0x000fe20000041830 */
[----:B------:R-:W4:Y:S07]  /*27e0*/  LDSM.16.M88.4 R48, [R216+0x15900] ;  /* 0x01590000d830783b */ /* 0x000f2e0000000200 */
[----:B--2---:R-:W-:Y:S08]  /*27f0*/  HMMA.16816.F32.BF16 R8, R20, R60, R8 ;  /* 0x0000003c1408723c */ /* 0x004ff00000041808 */
[----:B------:R-:W-:Y:S01]  /*2800*/  HMMA.16816.F32.BF16 R72, R24, R32, R56 ;  /* 0x000000201848723c */ /* 0x000fe20000041838 */
[----:B------:R-:W2:Y:S07]  /*2810*/  LDSM.16.M88.4 R56, [R222+0x15100] ;  /* 0x01510000de38783b */ /* 0x000eae0000000200 */
[----:B------:R-:W-:Y:S01]  /*2820*/  HMMA.16816.F32.BF16 R32, R20, R62, R28 ;  /* 0x0000003e1420723c */ /* 0x000fe2000004181c */
[----:B------:R-:W-:Y:S07]  /*2830*/  LDSM.16.M88.4 R60, [R216+0x16100] ;  /* 0x01610000d83c783b */ /* 0x000fee0000000200 */
[C---:B-----5:R-:W-:Y:S01]  /*2840*/  HMMA.16816.F32.BF16 R92, R24.reuse, R68, R52 ;  /* 0x00000044185c723c */ /* 0x060fe20000041834 */
[----:B------:R-:W-:Y:S07]  /*2850*/  LDSM.16.M88.4 R52, [R221+0x8800] ;  /* 0x00880000dd34783b */ /* 0x000fee0000000200 */
[----:B------:R-:W-:Y:S01]  /*2860*/  HMMA.16816.F32.BF16 R112, R24, R70, R80 ;  /* 0x000000461870723c */ /* 0x000fe20000041850 */
[----:B------:R-:W5:Y:S04]  /*2870*/  LDSM.16.M88.4 R68, [R227+0x9800] ;  /* 0x00980000e344783b */ /* 0x000f680000000200 */
[----:B------:R-:W-:Y:S03]  /*2880*/  LDSM.16.M88.4 R80, [R216+0x16900] ;  /* 0x01690000d850783b */ /* 0x000fe60000000200 */
[----:B-1----:R-:W-:Y:S01]  /*2890*/  HMMA.16816.F32.BF16 R28, R16, R64, R8 ;  /* 0x00000040101c723c */ /* 0x002fe20000041808 */
[----:B------:R-:W1:Y:S07]  /*28a0*/  LDSM.16.M88.4 R8, [R225+0xc000] ;  /* 0x00c00000e108783b */ /* 0x000e6e0000000200 */
[C---:B---3--:R-:W-:Y:S08]  /*28b0*/  HMMA.16816.F32.BF16 R100, R24.reuse, R44, R100 ;  /* 0x0000002c1864723c */ /* 0x048ff00000041864 */
[----:B------:R-:W-:Y:S08]  /*28c0*/  HMMA.16816.F32.BF16 R104, R24, R46, R104 ;  /* 0x0000002e1868723c */ /* 0x000ff00000041868 */
[----:B----4-:R-:W-:Y:S01]  /*28d0*/  HMMA.16816.F32.BF16 R44, R20, R48, R72 ;  /* 0x00000030142c723c */ /* 0x010fe20000041848 */
[----:B------:R-:W3:Y:S07]  /*28e0*/  LDSM.16.M88.4 R72, [R222+0x15900] ;  /* 0x01590000de48783b */ /* 0x000eee0000000200 */
[----:B------:R-:W-:Y:S08]  /*28f0*/  HMMA.16816.F32.BF16 R96, R24, R42, R36 ;  /* 0x0000002a1860723c */ /* 0x000ff00000041824 */
[----:B------:R-:W-:Y:S08]  /*2900*/  HMMA.16816.F32.BF16 R40, R16, R66, R32 ;  /* 0x000000421028723c */ /* 0x000ff00000041820 */
[----:B--2---:R-:W-:Y:S08]  /*2910*/  HMMA.16816.F32.BF16 R36, R12, R56, R28 ;  /* 0x000000380c24723c */ /* 0x004ff0000004181c */
[----:B------:R-:W-:Y:S01]  /*2920*/  HMMA.16816.F32.BF16 R32, R20, R50, R88 ;  /* 0x000000321420723c */ /* 0x000fe20000041858 */
[----:B------:R-:W2:Y:S07]  /*2930*/  LDSM.16.M88.4 R48, [R227+0xa000] ;  /* 0x00a00000e330783b */ /* 0x000eae0000000200 */
[----:B-----5:R-:W-:Y:S08]  /*2940*/  HMMA.16816.F32.BF16 R28, R16, R68, R44 ;  /* 0x00000044101c723c */ /* 0x020ff0000004182c */
[C---:B------:R-:W-:Y:S08]  /*2950*/  HMMA.16816.F32.BF16 R116, R24.reuse, R52, R116 ;  /* 0x000000341874723c */ /* 0x040ff00000041874 */
[----:B------:R-:W-:Y:S01]  /*2960*/  HMMA.16816.F32.BF16 R108, R24, R54, R108 ;  /* 0x00000036186c723c */ /* 0x000fe2000004186c */
[----:B------:R-:W-:Y:S07]  /*2970*/  LDSM.16.M88.4 R52, [R222+0x16100] ;  /* 0x01610000de34783b */ /* 0x000fee0000000200 */
[----:B------:R-:W-:Y:S08]  /*2980*/  HMMA.16816.F32.BF16 R24, R12, R58, R40 ;  /* 0x0000003a0c18723c */ /* 0x000ff00000041828 */
[C---:B------:R-:W-:Y:S01]  /*2990*/  HMMA.16816.F32.BF16 R64, R20.reuse, R60, R84 ;  /* 0x0000003c1440723c */ /* 0x040fe20000041854 */
[----:B------:R-:W4:Y:S07]  /*29a0*/  LDSM.16.M88.4 R84, [R216+0x17100] ;  /* 0x01710000d854783b */ /* 0x000f2e0000000200 */
[----:B------:R-:W-:Y:S01]  /*29b0*/  HMMA.16816.F32.BF16 R56, R20, R62, R96 ;  /* 0x0000003e1438723c */ /* 0x000fe20000041860 */
[----:B------:R-:W5:Y:S07]  /*29c0*/  LDSM.16.M88.4 R60, [R221+0x9800] ;  /* 0x00980000dd3c783b */ /* 0x000f6e0000000200 */
[----:B-1----:R-:W-:Y:S08]  /*29d0*/  HMMA.16816.F32.BF16 R44, R8, R76, R36 ;  /* 0x0000004c082c723c */ /* 0x002ff00000041824 */
[----:B------:R-:W-:Y:S01]  /*29e0*/  HMMA.16816.F32.BF16 R40, R16, R70, R32 ;  /* 0x000000461028723c */ /* 0x000fe20000041820 */
[----:B------:R-:W-:Y:S07]  /*29f0*/  LDSM.16.M88.4 R68, [R221+0xa000] ;  /* 0x00a00000dd44783b */ /* 0x000fee0000000200 */
[----:B---3--:R-:W-:Y:S08]  /*2a00*/  HMMA.16816.F32.BF16 R36, R12, R72, R28 ;  /* 0x000000480c24723c */ /* 0x008ff0000004181c */
[----:B------:R-:W-:Y:S01]  /*2a10*/  HMMA.16816.F32.BF16 R24, R8, R78, R24 ;  /* 0x0000004e0818723c */ /* 0x000fe20000041818 */
[----:B------:R-:W-:Y:S01]  /*2a20*/  FMUL.FTZ R2, R44, c[0x0][0x320] ;  /* 0x0000c8002c027a20 */ /* 0x000fe20000410000 */
[----:B------:R-:W1:Y:S03]  /*2a30*/  LDSM.16.M88.4 R76, [R227+0xa800] ;  /* 0x00a80000e34c783b */ /* 0x000e660000000200 */
[----:B------:R3:W1:Y:S03]  /*2a40*/  MUFU.TANH R120, R2 ;  /* 0x0000000200787308 */ /* 0x0006660000002400 */
[C---:B------:R-:W-:Y:S08]  /*2a50*/  HMMA.16816.F32.BF16 R88, R20.reuse, R80, R92 ;  /* 0x000000501458723c */ /* 0x040ff0000004185c */
[----:B------:R-:W-:Y:S01]  /*2a60*/  HMMA.16816.F32.BF16 R92, R20, R82, R112 ;  /* 0x00000052145c723c */ /* 0x000fe20000041870 */
[----:B---3--:R-:W-:-:S07]  /*2a70*/  FMUL.FTZ R2, R45, c[0x0][0x320] ;  /* 0x0000c8002d027a20 */ /* 0x008fce0000410000 */
[----:B--2---:R-:W-:Y:S01]  /*2a80*/  HMMA.16816.F32.BF16 R32, R16, R48, R64 ;  /* 0x000000301020723c */ /* 0x004fe20000041840 */
[----:B------:R2:W3:Y:S07]  /*2a90*/  MUFU.TANH R115, R2 ;  /* 0x0000000200737308 */ /* 0x0004ee0000002400 */
[----:B------:R-:W-:Y:S01]  /*2aa0*/  HMMA.16816.F32.BF16 R28, R12, R74, R40 ;  /* 0x0000004a0c1c723c */ /* 0x000fe20000041828 */
[----:B------:R-:W-:Y:S07]  /*2ab0*/  LDSM.16.M88.4 R72, [R216+0x17900] ;  /* 0x01790000d848783b */ /* 0x000fee0000000200 */
[----:B------:R-:W-:Y:S01]  /*2ac0*/  HMMA.16816.F32.BF16 R40, R16, R50, R56 ;  /* 0x000000321028723c */ /* 0x000fe20000041838 */
[----:B--2---:R-:W-:Y:S01]  /*2ad0*/  FMUL.FTZ R2, R46, c[0x0][0x320] ;  /* 0x0000c8002e027a20 */ /* 0x004fe20000410000 */
[----:B------:R-:W2:Y:S03]  /*2ae0*/  LDSM.16.M88.4 R48, [R222+0x16900] ;  /* 0x01690000de30783b */ /* 0x000ea60000000200 */
[----:B------:R1:W1:Y:S01]  /*2af0*/  MUFU.TANH R114, R2 ;  /* 0x0000000200727308 */ /* 0x0002620000002400 */
[----:B------:R-:W2:Y:S02]  /*2b00*/  LDSM.16.M88.4 R56, [R227+0xb000] ;  /* 0x00b00000e338783b */ /* 0x000ea40000000200 */
[C---:B----4-:R-:W-:Y:S08]  /*2b10*/  HMMA.16816.F32.BF16 R64, R20.reuse, R86, R104 ;  /* 0x000000561440723c */ /* 0x050ff00000041868 */
[----:B------:R-:W-:Y:S01]  /*2b20*/  HMMA.16816.F32.BF16 R80, R20, R84, R100 ;  /* 0x000000541450723c */ /* 0x000fe20000041864 */
[----:B-1----:R-:W-:-:S07]  /*2b30*/  FMUL.FTZ R2, R47, c[0x0][0x320] ;  /* 0x0000c8002f027a20 */ /* 0x002fce0000410000 */
[----:B-----5:R-:W-:Y:S01]  /*2b40*/  HMMA.16816.F32.BF16 R44, R8, R60, R36 ;  /* 0x0000003c082c723c */ /* 0x020fe20000041824 */
[----:B------:R1:W4:Y:S07]  /*2b50*/  MUFU.TANH R113, R2 ;  /* 0x0000000200717308 */ /* 0x00032e0000002400 */
[----:B------:R-:W-:Y:S08]  /*2b60*/  HMMA.16816.F32.BF16 R36, R12, R52, R32 ;  /* 0x000000340c24723c */ /* 0x000ff00000041820 */
[----:B------:R-:W-:Y:S01]  /*2b70*/  HMMA.16816.F32.BF16 R32, R16, R76, R88 ;  /* 0x0000004c1020723c */ /* 0x000fe20000041858 */
[----:B-1----:R-:W-:-:S04]  /*2b80*/  FMUL.FTZ R2, R24, c[0x0][0x320] ;  /* 0x0000c80018027a20 */ /* 0x002fc80000410000 */
[----:B------:R1:W1:Y:S02]  /*2b90*/  MUFU.TANH R112, R2 ;  /* 0x0000000200707308 */ /* 0x0002640000002400 */
[----:B-1----:R-:W-:-:S06]  /*2ba0*/  FMUL.FTZ R2, R25, c[0x0][0x320] ;  /* 0x0000c80019027a20 */ /* 0x002fcc0000410000 */
[----:B------:R1:W1:Y:S02]  /*2bb0*/  MUFU.TANH R99, R2 ;  /* 0x0000000200637308 */ /* 0x0002640000002400 */
[----:B-1----:R-:W-:-:S06]  /*2bc0*/  FMUL.FTZ R2, R26, c[0x0][0x320] ;  /* 0x0000c8001a027a20 */ /* 0x002fcc0000410000 */
[----:B------:R1:W1:Y:S02]  /*2bd0*/  MUFU.TANH R98, R2 ;  /* 0x0000000200627308 */ /* 0x0002640000002400 */
[----:B-1----:R-:W-:Y:S02]  /*2be0*/  FMUL.FTZ R2, R27, c[0x0][0x320] ;  /* 0x0000c8001b027a20 */ /* 0x002fe40000410000 */
[----:B------:R-:W-:Y:S01]  /*2bf0*/  HMMA.16816.F32.BF16 R24, R8, R62, R28 ;  /* 0x0000003e0818723c */ /* 0x000fe2000004181c */
[----:B------:R-:W1:Y:S03]  /*2c00*/  LDSM.16.M88.4 R60, [R221+0xa800] ;  /* 0x00a80000dd3c783b */ /* 0x000e660000000200 */
[----:B------:R5:W1:Y:S04]  /*2c10*/  MUFU.TANH R97, R2 ;  /* 0x0000000200617308 */ /* 0x000a680000002400 */
[----:B------:R-:W-:Y:S01]  /*2c20*/  HMMA.16816.F32.BF16 R28, R12, R54, R40 ;  /* 0x000000360c1c723c */ /* 0x000fe20000041828 */
[----:B------:R-:W-:Y:S07]  /*2c30*/  LDSM.16.M88.4 R52, [R227+0xb800] ;  /* 0x00b80000e334783b */ /* 0x000fee0000000200 */
[----:B------:R-:W-:Y:S01]  /*2c40*/  HMMA.16816.F32.BF16 R40, R16, R78, R92 ;  /* 0x0000004e1028723c */ /* 0x000fe2000004185c */
[----:B-----5:R-:W-:-:S04]  /*2c50*/  FMUL.FTZ R2, R44, c[0x0][0x320] ;  /* 0x0000c8002c027a20 */ /* 0x020fc80000410000 */
[----:B------:R5:W1:Y:S02]  /*2c60*/  MUFU.TANH R96, R2 ;  /* 0x0000000200607308 */ /* 0x000a640000002400 */
[----:B-----5:R-:W-:-:S06]  /*2c70*/  FMUL.FTZ R2, R45, c[0x0][0x320] ;  /* 0x0000c8002d027a20 */ /* 0x020fcc0000410000 */
[----:B------:R5:W1:Y:S02]  /*2c80*/  MUFU.TANH R91, R2 ;  /* 0x00000002005b7308 */ /* 0x000a640000002400 */
[----:B-----5:R-:W-:-:S06]  /*2c90*/  FMUL.FTZ R2, R46, c[0x0][0x320] ;  /* 0x0000c8002e027a20 */ /* 0x020fcc0000410000 */
[----:B------:R5:W1:Y:S02]  /*2ca0*/  MUFU.TANH R90, R2 ;  /* 0x00000002005a7308 */ /* 0x000a640000002400 */
[----:B-----5:R-:W-:Y:S02]  /*2cb0*/  FMUL.FTZ R2, R47, c[0x0][0x320] ;  /* 0x0000c8002f027a20 */ /* 0x020fe40000410000 */
[----:B------:R-:W-:Y:S04]  /*2cc0*/  HMMA.16816.F32.BF16 R44, R8, R68, R36 ;  /* 0x00000044082c723c */ /* 0x000fe80000041824 */
[----:B------:R5:W1:Y:S04]  /*2cd0*/  MUFU.TANH R89, R2 ;  /* 0x0000000200597308 */ /* 0x000a680000002400 */
[----:B--2---:R-:W-:Y:S08]  /*2ce0*/  HMMA.16816.F32.BF16 R36, R12, R48, R32 ;  /* 0x000000300c24723c */ /* 0x004ff00000041820 */
[----:B------:R-:W-:Y:S01]  /*2cf0*/  HMMA.16816.F32.BF16 R32, R16, R56, R80 ;  /* 0x000000381020723c */ /* 0x000fe20000041850 */
[----:B-----5:R-:W-:-:S04]  /*2d00*/  FMUL.FTZ R2, R24, c[0x0][0x320] ;  /* 0x0000c80018027a20 */ /* 0x020fc80000410000 */
[----:B------:R2:W1:Y:S02]  /*2d10*/  MUFU.TANH R88, R2 ;  /* 0x0000000200587308 */ /* 0x0004640000002400 */
[----:B--2---:R-:W-:-:S06]  /*2d20*/  FMUL.FTZ R2, R25, c[0x0][0x320] ;  /* 0x0000c80019027a20 */ /* 0x004fcc0000410000 */
[----:B------:R2:W1:Y:S02]  /*2d30*/  MUFU.TANH R87, R2 ;  /* 0x0000000200577308 */ /* 0x0004640000002400 */
[----:B--2---:R-:W-:-:S06]  /*2d40*/  FMUL.FTZ R2, R26, c[0x0][0x320] ;  /* 0x0000c8001a027a20 */ /* 0x004fcc0000410000 */
[----:B------:R2:W1:Y:S02]  /*2d50*/  MUFU.TANH R86, R2 ;  /* 0x0000000200567308 */ /* 0x0004640000002400 */
[----:B--2---:R-:W-:Y:S02]  /*2d60*/  FMUL.FTZ R2, R27, c[0x0][0x320] ;  /* 0x0000c8001b027a20 */ /* 0x004fe40000410000 */
[----:B------:R-:W-:Y:S01]  /*2d70*/  HMMA.16816.F32.BF16 R24, R8, R70, R28 ;  /* 0x000000460818723c */ /* 0x000fe2000004181c */
[----:B------:R-:W2:Y:S03]  /*2d80*/  LDSM.16.M88.4 R68, [R222+0x17100] ;  /* 0x01710000de44783b */ /* 0x000ea60000000200 */
[----:B------:R5:W1:Y:S04]  /*2d90*/  MUFU.TANH R85, R2 ;  /* 0x0000000200557308 */ /* 0x000a680000002400 */
[----:B------:R-:W-:Y:S08]  /*2da0*/  HMMA.16816.F32.BF16 R28, R12, R50, R40 ;  /* 0x000000320c1c723c */ /* 0x000ff00000041828 */
[----:B------:R-:W-:Y:S01]  /*2db0*/  HMMA.16816.F32.BF16 R48, R16, R58, R64 ;  /* 0x0000003a1030723c */ /* 0x000fe20000041840 */
[----:B------:R-:W-:Y:S01]  /*2dc0*/  LDSM.16.M88.4 R56, [R222+0x17900] ;  /* 0x01790000de38783b */ /* 0x000fe20000000200 */
[----:B-----5:R-:W-:-:S03]  /*2dd0*/  FMUL.FTZ R2, R44, c[0x0][0x320] ;  /* 0x0000c8002c027a20 */ /* 0x020fc60000410000 */
[----:B------:R-:W5:Y:S01]  /*2de0*/  LDSM.16.M88.4 R64, [R221+0xb000] ;  /* 0x00b00000dd40783b */ /* 0x000f620000000200 */
[----:B------:R3:W2:Y:S10]  /*2df0*/  MUFU.TANH R84, R2 ;  /* 0x0000000200547308 */ /* 0x0006b40000002400 */
[----:B-1----:R-:W-:Y:S01]  /*2e00*/  HMMA.16816.F32.BF16 R40, R8, R62, R28 ;  /* 0x0000003e0828723c */ /* 0x002fe2000004181c */
[----:B---3--:R-:W-:-:S07]  /*2e10*/  FMUL.FTZ R2, R45, c[0x0][0x320] ;  /* 0x0000c8002d027a20 */ /* 0x008fce0000410000 */
[C---:B--2---:R-:W-:Y:S01]  /*2e20*/  HMMA.16816.F32.BF16 R32, R12.reuse, R68, R32 ;  /* 0x000000440c20723c */ /* 0x044fe20000041820 */
[----:B------:R1:W2:Y:S07]  /*2e30*/  MUFU.TANH R79, R2 ;  /* 0x00000002004f7308 */ /* 0x0002ae0000002400 */
[----:B------:R-:W-:Y:S08]  /*2e40*/  HMMA.16816.F32.BF16 R28, R12, R70, R48 ;  /* 0x000000460c1c723c */ /* 0x000ff00000041830 */
[----:B------:R-:W-:-:S02]  /*2e50*/  FMUL.FTZ R40, R40, c[0x0][0x320] ;  /* 0x0000c80028287a20 */ /* 0x000fc40000410000 */
[----:B-1----:R-:W-:Y:S02]  /*2e60*/  FMUL.FTZ R2, R46, c[0x0][0x320] ;  /* 0x0000c8002e027a20 */ /* 0x002fe40000410000 */
[----:B------:R-:W-:Y:S02]  /*2e70*/  FMUL.FTZ R41, R41, c[0x0][0x320] ;  /* 0x0000c80029297a20 */ /* 0x000fe40000410000 */
[----:B------:R1:W3:Y:S01]  /*2e80*/  MUFU.TANH R78, R2 ;  /* 0x00000002004e7308 */ /* 0x0002e20000002400 */
[----:B------:R-:W-:Y:S01]  /*2e90*/  FMUL.FTZ R43, R43, c[0x0][0x320] ;  /* 0x0000c8002b2b7a20 */ /* 0x000fe20000410000 */
[----:B-----5:R-:W-:Y:S06]  /*2ea0*/  HMMA.16816.F32.BF16 R32, R8, R64, R32 ;  /* 0x000000400820723c */ /* 0x020fec0000041820 */
[----:B------:R-:W2:Y:S01]  /*2eb0*/  MUFU.TANH R43, R43 ;  /* 0x0000002b002b7308 */ /* 0x000ea20000002400 */
[----:B-1----:R-:W-:-:S02]  /*2ec0*/  FMUL.FTZ R2, R47, c[0x0][0x320] ;  /* 0x0000c8002f027a20 */ /* 0x002fc40000410000 */
[----:B------:R-:W-:Y:S05]  /*2ed0*/  HMMA.16816.F32.BF16 R44, R8, R60, R36 ;  /* 0x0000003c082c723c */ /* 0x000fea0000041824 */
[----:B------:R1:W1:Y:S03]  /*2ee0*/  MUFU.TANH R77, R2 ;  /* 0x00000002004d7308 */ /* 0x0002660000002400 */
[----:B------:R-:W-:Y:S07]  /*2ef0*/  HMMA.16816.F32.BF16 R36, R20, R72, R116 ;  /* 0x000000481424723c */ /* 0x000fee0000041874 */
[----:B------:R-:W-:-:S02]  /*2f00*/  FMUL.FTZ R32, R32, c[0x0][0x320] ;  /* 0x0000c80020207a20 */ /* 0x000fc40000410000 */
[----:B------:R-:W-:Y:S01]  /*2f10*/  FMUL.FTZ R33, R33, c[0x0][0x320] ;  /* 0x0000c80021217a20 */ /* 0x000fe20000410000 */
[----:B------:R-:W-:Y:S01]  /*2f20*/  HMMA.16816.F32.BF16 R20, R20, R74, R108 ;  /* 0x0000004a1414723c */ /* 0x000fe2000004186c */
[----:B-1----:R-:W-:-:S04]  /*2f30*/  FMUL.FTZ R2, R24, c[0x0][0x320] ;  /* 0x0000c80018027a20 */ /* 0x002fc80000410000 */
[----:B------:R1:W1:Y:S01]  /*2f40*/  MUFU.TANH R76, R2 ;  /* 0x00000002004c7308 */ /* 0x0002620000002400 */
[----:B------:R-:W-:Y:S02]  /*2f50*/  FMUL.FTZ R46, R46, c[0x0][0x320] ;  /* 0x0000c8002e2e7a20 */ /* 0x000fe40000410000 */
[----:B------:R-:W-:Y:S02]  /*2f60*/  FMUL.FTZ R45, R45, c[0x0][0x320] ;  /* 0x0000c8002d2d7a20 */ /* 0x000fe40000410000 */
[----:B------:R-:W-:-:S03]  /*2f70*/  FMUL.FTZ R47, R47, c[0x0][0x320] ;  /* 0x0000c8002f2f7a20 */ /* 0x000fc60000410000 */
[----:B------:R-:W2:Y:S01]  /*2f80*/  MUFU.TANH R60, R45 ;  /* 0x0000002d003c7308 */ /* 0x000ea20000002400 */
[----:B-1----:R-:W-:-:S07]  /*2f90*/  FMUL.FTZ R2, R25, c[0x0][0x320] ;  /* 0x0000c80019027a20 */ /* 0x002fce0000410000 */
[----:B------:R-:W1:Y:S08]  /*2fa0*/  MUFU.TANH R45, R41 ;  /* 0x00000029002d7308 */ /* 0x000e700000002400 */
[----:B------:R5:W1:Y:S08]  /*2fb0*/  MUFU.TANH R73, R2 ;  /* 0x0000000200497308 */ /* 0x000a700000002400 */
[----:B------:R-:W1:Y:S01]  /*2fc0*/  MUFU.TANH R41, R32 ;  /* 0x0000002000297308 */ /* 0x000e620000002400 */
[----:B-----5:R-:W-:-:S07]  /*2fd0*/  FMUL.FTZ R2, R26, c[0x0][0x320] ;  /* 0x0000c8001a027a20 */ /* 0x020fce0000410000 */
[----:B------:R-:W1:Y:S08]  /*2fe0*/  MUFU.TANH R47, R47 ;  /* 0x0000002f002f7308 */ /* 0x000e700000002400 */
[----:B------:R5:W1:Y:S02]  /*2ff0*/  MUFU.TANH R72, R2 ;  /* 0x0000000200487308 */ /* 0x000a640000002400 */
[----:B-----5:R-:W-:-:S02]  /*3000*/  FMUL.FTZ R2, R27, c[0x0][0x320] ;  /* 0x0000c8001b027a20 */ /* 0x020fc40000410000 */
[----:B------:R-:W-:Y:S01]  /*3010*/  HMMA.16816.F32.BF16 R24, R16, R52, R36 ;  /* 0x000000341018723c */ /* 0x000fe20000041824 */
[----:B------:R-:W5:Y:S03]  /*3020*/  LDSM.16.M88.4 R36, [R221+0xb800] ;  /* 0x00b80000dd24783b */ /* 0x000f660000000200 */
[----:B------:R1:W1:Y:S01]  /*3030*/  MUFU.TANH R68, R2 ;  /* 0x0000000200447308 */ /* 0x0002620000002400 */
[----:B------:R-:W-:-:S04]  /*3040*/  DEPBAR.LE SB0, 0x0 ;  /* 0x000080000000791a */ /* 0x000fc80000000000 */
[----:B------:R-:W-:Y:S03]  /*3050*/  HMMA.16816.F32.BF16 R16, R16, R54, R20 ;  /* 0x000000361010723c */ /* 0x000fe60000041814 */
[----:B------:R-:W2:Y:S01]  /*3060*/  MUFU.TANH R52, R46 ;  /* 0x0000002e00347308 */ /* 0x000ea20000002400 */
[----:B-1----:R-:W-:-:S07]  /*3070*/  FMUL.FTZ R2, R44, c[0x0][0x320] ;  /* 0x0000c8002c027a20 */ /* 0x002fce0000410000 */
[----:B------:R-:W1:Y:S04]  /*3080*/  MUFU.TANH R46, R40 ;  /* 0x00000028002e7308 */ /* 0x000e680000002400 */
[C---:B------:R-:W-:Y:S04]  /*3090*/  HMMA.16816.F32.BF16 R20, R12.reuse, R56, R24 ;  /* 0x000000380c14723c */ /* 0x040fe80000041818 */
[----:B------:R1:W1:Y:S05]  /*30a0*/  MUFU.TANH R61, R2 ;  /* 0x00000002003d7308 */ /* 0x00026a0000002400 */
[----:B------:R-:W-:Y:S08]  /*30b0*/  HMMA.16816.F32.BF16 R12, R12, R58, R16 ;  /* 0x0000003a0c0c723c */ /* 0x000ff00000041810 */
[----:B------:R-:W-:Y:S01]  /*30c0*/  HMMA.16816.F32.BF16 R24, R8, R66, R28 ;  /* 0x000000420818723c */ /* 0x000fe2000004181c */
[----:B-1----:R-:W-:-:S02]  /*30d0*/  FMUL.FTZ R2, R42, c[0x0][0x320] ;  /* 0x0000c8002a027a20 */ /* 0x002fc40000410000 */
[----:B------:R-:W1:Y:S05]  /*30e0*/  MUFU.TANH R42, R33 ;  /* 0x00000021002a7308 */ /* 0x000e6a0000002400 */
[C---:B-----5:R-:W-:Y:S03]  /*30f0*/  HMMA.16816.F32.BF16 R16, R8.reuse, R36, R20 ;  /* 0x000000240810723c */ /* 0x060fe60000041814 */
[----:B------:R5:W1:Y:S05]  /*3100*/  MUFU.TANH R44, R2 ;  /* 0x00000002002c7308 */ /* 0x000a6a0000002400 */
[----:B------:R-:W-:Y:S08]  /*3110*/  HMMA.16816.F32.BF16 R8, R8, R38, R12 ;  /* 0x000000260808723c */ /* 0x000ff0000004180c */
[----:B------:R-:W-:-:S02]  /*3120*/  FMUL.FTZ R24, R24, c[0x0][0x320] ;  /* 0x0000c80018187a20 */ /* 0x000fc40000410000 */
[----:B------:R-:W-:Y:S02]  /*3130*/  FMUL.FTZ R25, R25, c[0x0][0x320] ;  /* 0x0000c80019197a20 */ /* 0x000fe40000410000 */
[----:B------:R-:W-:Y:S02]  /*3140*/  FMUL.FTZ R26, R26, c[0x0][0x320] ;  /* 0x0000c8001a1a7a20 */ /* 0x000fe40000410000 */
[----:B-----5:R-:W-:Y:S01]  /*3150*/  FMUL.FTZ R2, R34, c[0x0][0x320] ;  /* 0x0000c80022027a20 */ /* 0x020fe20000410000 */
[----:B------:R-:W1:Y:S01]  /*3160*/  MUFU.TANH R36, R25 ;  /* 0x0000001900247308 */ /* 0x000e620000002400 */
[----:B------:R-:W-:Y:S02]  /*3170*/  FMUL.FTZ R17, R17, c[0x0][0x320] ;  /* 0x0000c80011117a20 */ /* 0x000fe40000410000 */
[----:B------:R-:W-:Y:S02]  /*3180*/  FMUL.FTZ R18, R18, c[0x0][0x320] ;  /* 0x0000c80012127a20 */ /* 0x000fe40000410000 */
[----:B------:R-:W-:-:S02]  /*3190*/  FMUL.FTZ R19, R19, c[0x0][0x320] ;  /* 0x0000c80013137a20 */ /* 0x000fc40000410000 */
[----:B------:R-:W-:Y:S01]  /*31a0*/  FMUL.FTZ R27, R27, c[0x0][0x320] ;  /* 0x0000c8001b1b7a20 */ /* 0x000fe20000410000 */
[----:B------:R5:W1:Y:S01]  /*31b0*/  MUFU.TANH R40, R2 ;  /* 0x0000000200287308 */ /* 0x000a620000002400 */
[----:B------:R-:W-:Y:S02]  /*31c0*/  FMUL.FTZ R16, R16, c[0x0][0x320] ;  /* 0x0000c80010107a20 */ /* 0x000fe40000410000 */
[----:B------:R-:W-:Y:S02]  /*31d0*/  FMUL.FTZ R8, R8, c[0x0][0x320] ;  /* 0x0000c80008087a20 */ /* 0x000fe40000410000 */
[----:B------:R-:W-:Y:S02]  /*31e0*/  FMUL.FTZ R9, R9, c[0x0][0x320] ;  /* 0x0000c80009097a20 */ /* 0x000fe40000410000 */
[----:B------:R-:W-:Y:S01]  /*31f0*/  FMUL.FTZ R10, R10, c[0x0][0x320] ;  /* 0x0000c8000a0a7a20 */ /* 0x000fe20000410000 */
[----:B------:R1:W1:Y:S01]  /*3200*/  MUFU.TANH R30, R17 ;  /* 0x00000011001e7308 */ /* 0x0002620000002400 */
[----:B------:R-:W-:-:S02]  /*3210*/  FMUL.FTZ R11, R11, c[0x0][0x320] ;  /* 0x0000c8000b0b7a20 */ /* 0x000fc40000410000 */
[----:B-----5:R-:W-:-:S05]  /*3220*/  FMUL.FTZ R2, R35, c[0x0][0x320] ;  /* 0x0000c80023027a20 */ /* 0x020fca0000410000 */
[----:B------:R1:W1:Y:S08]  /*3230*/  MUFU.TANH R31, R26 ;  /* 0x0000001a001f7308 */ /* 0x0002700000002400 */
[----:B------:R1:W1:Y:S08]  /*3240*/  MUFU.TANH R34, R2 ;  /* 0x0000000200227308 */ /* 0x0002700000002400 */
[----:B------:R1:W1:Y:S08]  /*3250*/  MUFU.TANH R35, R24 ;  /* 0x0000001800237308 */ /* 0x0002700000002400 */
[----:B------:R1:W1:Y:S08]  /*3260*/  MUFU.TANH R23, R27 ;  /* 0x0000001b00177308 */ /* 0x0002700000002400 */
[----:B------:R1:W1:Y:S08]  /*3270*/  MUFU.TANH R29, R16 ;  /* 0x00000010001d7308 */ /* 0x0002700000002400 */
[----:B------:R-:W1:Y:S08]  /*3280*/  MUFU.TANH R18, R18 ;  /* 0x0000001200127308 */ /* 0x000e700000002400 */
[----:B------:R-:W1:Y:S08]  /*3290*/  MUFU.TANH R19, R19 ;  /* 0x0000001300137308 */ /* 0x000e700000002400 */
[----:B------:R1:W1:Y:S08]  /*32a0*/  MUFU.TANH R22, R8 ;  /* 0x0000000800167308 */ /* 0x0002700000002400 */
[----:B------:R1:W1:Y:S08]  /*32b0*/  MUFU.TANH R17, R9 ;  /* 0x0000000900117308 */ /* 0x0002700000002400 */
[----:B------:R1:W1:Y:S08]  /*32c0*/  MUFU.TANH R33, R10 ;  /* 0x0000000a00217308 */ /* 0x0002700000002400 */
[----:B------:R1:W1:Y:S01]  /*32d0*/  MUFU.TANH R32, R11 ;  /* 0x0000000b00207308 */ /* 0x0002620000002400 */
[----:B------:R-:W-:Y:S06]  /*32e0*/  BAR.SYNC.DEFER_BLOCKING 0x0 ;  /* 0x0000000000007b1d */ /* 0x000fec0000010000 */
[----:B------:R-:W-:Y:S05]  /*32f0*/  @!P5 BRA `(.L_x_683) ;  /* 0x000002400000d947 */ /* 0x000fea0003800000 */
[----:B--234-:R-:W-:Y:S01]  /*3300*/  IADD3 R6, R129, -0x2, RZ ;  /* 0xfffffffe81067810 */ /* 0x01cfe20007ffe0ff */
[----:B-1----:R-:W-:-:S02]  /*3310*/  IMAD.SHL.U32 R9, R126, 0x40, RZ ;  /* 0x000000407e097824 */ /* 0x002fc400078e00ff */
[----:B------:R-:W-:Y:S01]  /*3320*/  IMAD.SHL.U32 R16, R128, 0x2, RZ ;  /* 0x0000000280107824 */ /* 0x000fe200078e00ff */
[----:B------:R-:W-:Y:S01]  /*3330*/  SHF.R.S32.HI R3, RZ, 0x1f, R6 ;  /* 0x0000001fff037819 */ /* 0x000fe20000011406 */
[----:B------:R-:W-:Y:S02]  /*3340*/  IMAD R2, R123, R6, RZ ;  /* 0x000000067b027224 */ /* 0x000fe400078e02ff */
[----:B------:R-:W-:-:S04]  /*3350*/  IMAD.WIDE.U32 R6, R6, R124, R130 ;  /* 0x0000007c06067225 */ /* 0x000fc800078e0082 */
[----:B------:R-:W-:Y:S01]  /*3360*/  IMAD R3, R3, R124, R2 ;  /* 0x0000007c03037224 */ /* 0x000fe200078e0202 */
[----:B------:R-:W-:-:S03]  /*3370*/  LEA R2, P0, R6, c[0x0][0x1c8], 0x1 ;  /* 0x0000720006027a11 */ /* 0x000fc600078008ff */
[----:B------:R-:W-:Y:S01]  /*3380*/  IMAD.IADD R3, R7, 0x1, R3 ;  /* 0x0000000107037824 */ /* 0x000fe200078e0203 */
[----:B------:R-:W-:-:S04]  /*3390*/  SHF.L.U64.HI R7, R126, 0x6, R127 ;  /* 0x000000067e077819 */ /* 0x000fc8000001027f */
[----:B------:R-:W-:Y:S02]  /*33a0*/  LEA.HI.X R3, R6, c[0x0][0x1cc], R3, 0x1, P0 ;  /* 0x0000730006037a11 */ /* 0x000fe400000f0c03 */
[----:B------:R-:W-:-:S03]  /*33b0*/  IADD3 R14, P5, P0, R9, 0x80, R2 ;  /* 0x00000080090e7810 */ /* 0x000fc600078be002 */
[----:B------:R-:W-:Y:S01]  /*33c0*/  @!PT LDS RZ, [RZ] ;  /* 0x00000000fffff984 */ /* 0x000fe20000000800 */
[----:B------:R-:W-:Y:S01]  /*33d0*/  @!PT LDS RZ, [RZ] ;  /* 0x00000000fffff984 */ /* 0x000fe20000000800 */
[----:B------:R-:W-:Y:S01]  /*33e0*/  @!PT LDS RZ, [RZ] ;  /* 0x00000000fffff984 */ /* 0x000fe20000000800 */
[----:B------:R1:W-:Y:S01]  /*33f0*/  LDGSTS.E.BYPASS.LTC128B.128 [R16+0xc100], [R2.64], !P1 ;  /* 0x0c10000002107fae */ /* 0x0003e2000c901d48 */
[--C-:B------:R-:W-:Y:S02]  /*3400*/  IADD3.X R15, R7, RZ, R3.reuse, P5, P0 ;  /* 0x000000ff070f7210 */ /* 0x100fe40002fe0403 */
[--C-:B------:R-:W-:Y:S01]  /*3410*/  IADD3 R12, P5, P0, R9, 0x100, R2.reuse ;  /* 0x00000100090c7810 */ /* 0x100fe200078be002 */
[----:B------:R1:W-:Y:S03]  /*3420*/  LDGSTS.E.BYPASS.LTC128B.128 [R16+0xf100], [R2.64+0x80], !P4 ;  /* 0x0f10008002107fae */ /* 0x0003e6000e101d48 */
[----:B------:R-:W-:Y:S01]  /*3430*/  IADD3.X R13, R7, RZ, R3, P5, P0 ;  /* 0x000000ff070d7210 */ /* 0x000fe20002fe0403 */
[----:B------:R1:W-:Y:S01]  /*3440*/  LDGSTS.E.BYPASS.LTC128B.128 [R16+0x12100], [R2.64+0x100], !P3 ;  /* 0x1210010002107fae */ /* 0x0003e2000d901d48 */
[----:B------:R-:W-:-:S03]  /*3450*/  IADD3 R10, P5, P0, R9, 0x180, R2 ;  /* 0x00000180090a7810 */ /* 0x000fc600078be002 */
[----:B------:R1:W-:Y:S01]  /*3460*/  LDGSTS.E.BYPASS.LTC128B.128 [R16+0x15100], [R2.64+0x180], !P2 ;  /* 0x1510018002107fae */ /* 0x0003e2000d101d48 */
[----:B------:R-:W-:Y:S02]  /*3470*/  IADD3.X R11, R7, RZ, R3, P5, P0 ;  /* 0x000000ff070b7210 */ /* 0x000fe40002fe0403 */
[----:B------:R-:W-:-:S04]  /*3480*/  IADD3 R8, P5, R9, R2, RZ ;  /* 0x0000000209087210 */ /* 0x000fc80007fbe0ff */
[----:B------:R-:W-:Y:S01]  /*3490*/  IADD3 R6, P0, R8, R9, RZ ;  /* 0x0000000908067210 */ /* 0x000fe20007f1e0ff */
[----:B------:R-:W-:-:S04]  /*34a0*/  IMAD.X R9, R7, 0x1, R3, P5 ;  /* 0x0000000107097824 */ /* 0x000fc800028e0603 */
[----:B------:R-:W-:Y:S01]  /*34b0*/  IMAD.X R7, R9, 0x1, R7, P0 ;  /* 0x0000000109077824 */ /* 0x000fe200000e0607 */
[----:B------:R1:W-:Y:S04]  /*34c0*/  LDGSTS.E.BYPASS.LTC128B.128 [R16+0xd100], [R8.64], !P1 ;  /* 0x0d10000008107fae */ /* 0x0003e8000c901d48 */
[----:B------:R1:W-:Y:S04]  /*34d0*/  LDGSTS.E.BYPASS.LTC128B.128 [R16+0x10100], [R14.64], !P4 ;  /* 0x101000000e107fae */ /* 0x0003e8000e101d48 */
[----:B------:R1:W-:Y:S04]  /*34e0*/  LDGSTS.E.BYPASS.LTC128B.128 [R16+0x13100], [R12.64], !P3 ;  /* 0x131000000c107fae */ /* 0x0003e8000d901d48 */
[----:B------:R1:W-:Y:S04]  /*34f0*/  LDGSTS.E.BYPASS.LTC128B.128 [R16+0x16100], [R10.64], !P2 ;  /* 0x161000000a107fae */ /* 0x0003e8000d101d48 */
[----:B------:R1:W-:Y:S04]  /*3500*/  LDGSTS.E.BYPASS.LTC128B.128 [R16+0xe100], [R6.64], !P1 ;  /* 0x0e10000006107fae */ /* 0x0003e8000c901d48 */
[----:B------:R1:W-:Y:S04]  /*3510*/  LDGSTS.E.BYPASS.LTC128B.128 [R16+0x11100], [R6.64+0x80], !P4 ;  /* 0x1110008006107fae */ /* 0x0003e8000e101d48 */
[----:B------:R1:W-:Y:S04]  /*3520*/  LDGSTS.E.BYPASS.LTC128B.128 [R16+0x14100], [R6.64+0x100], !P3 ;  /* 0x1410010006107fae */ /* 0x0003e8000d901d48 */
[----:B------:R1:W-:Y:S02]  /*3530*/  LDGSTS.E.BYPASS.LTC128B.128 [R16+0x17100], [R6.64+0x180], !P2 ;  /* 0x1710018006107fae */ /* 0x0003e4000d101d48 */
.L_x_683:
[----:B-1234-:R-:W-:Y:S01]  /*3540*/  SHF.R.S32.HI R2, RZ, 0x1f, R121 ;  /* 0x0000001fff027819 */ /* 0x01efe20000011479 */
[----:B------:R-:W-:Y:S01]  /*3550*/  STL [R1+0x64], R225 ;  /* 0x000064e101007387 */ /* 0x000fe20000100800 */
[----:B------:R-:W-:-:S02]  /*3560*/  IMAD.SHL.U32 R217, R5, 0x2, RZ ;  /* 0x0000000205d97824 */ /* 0x000fc400078e00ff */
[----:B------:R-:W-:Y:S01]  /*3570*/  LEA.HI R3, R2, R121, RZ, 0x2 ;  /* 0x0000007902037211 */ /* 0x000fe200078f10ff */
[----:B------:R-:W-:Y:S01]  /*3580*/  STL [R1+0x60], R224 ;  /* 0x000060e001007387 */ /* 0x000fe20000100800 */
[----:B------:R-:W-:Y:S01]  /*3590*/  IMAD R220, R0, 0x2, R217 ;  /* 0x0000000200dc7824 */ /* 0x000fe200078e02d9 */
[----:B------:R-:W-:Y:S02]  /*35a0*/  LEA R218, R4, R217, 0x1 ;  /* 0x000000d904da7211 */ /* 0x000fe400078e08ff */
[----:B------:R-:W-:Y:S01]  /*35b0*/  STL [R1+0x5c], R223 ;  /* 0x00005cdf01007387 */ /* 0x000fe20000100800 */
[----:B------:R-:W-:Y:S02]  /*35c0*/  LOP3.LUT R2, R3, 0x7ffffffc, RZ, 0xc0, !PT ;  /* 0x7ffffffc03027812 */ /* 0x000fe400078ec0ff */
[----:B------:R-:W-:Y:S01]  /*35d0*/  IMAD R219, R0, 0x2, R218 ;  /* 0x0000000200db7824 */ /* 0x000fe200078e02da */
[----:B------:R-:W-:Y:S02]  /*35e0*/  STL [R1+0x58], R222 ;  /* 0x000058de01007387 */ /* 0x000fe40000100800 */
[----:B------:R-:W-:-:S02]  /*35f0*/  IMAD.IADD R2, R121, 0x1, -R2 ;  /* 0x0000000179027824 */ /* 0x000fc400078e0a02 */
[----:B------:R-:W-:Y:S04]  /*3600*/  STL [R1+0x54], R221 ;  /* 0x000054dd01007387 */ /* 0x000fe80000100800 */
[----:B------:R-:W-:Y:S04]  /*3610*/  STL [R1+0x50], R216 ;  /* 0x000050d801007387 */ /* 0x000fe80000100800 */
[----:B------:R1:W-:Y:S04]  /*3620*/  STL [R1+0x4c], R3 ;  /* 0x00004c0301007387 */ /* 0x0003e80000100800 */
[----:B------:R-:W-:Y:S04]  /*3630*/  LDSM.16.MT88.4 R80, [R218+0x3100] ;  /* 0x00310000da50783b */ /* 0x000fe80000004200 */
[----:B------:R-:W-:Y:S04]  /*3640*/  LDSM.16.MT88.4 R64, [R219+0x900] ;  /* 0x00090000db40783b */ /* 0x000fe80000004200 */
[----:B------:R-:W-:Y:S04]  /*3650*/  LDSM.16.MT88.4 R56, [R218+0x3900] ;  /* 0x00390000da38783b */ /* 0x000fe80000004200 */
[----:B------:R-:W-:Y:S04]  /*3660*/  LDSM.16.MT88.4 R92, [R219+0x3900] ;  /* 0x00390000db5c783b */ /* 0x000fe80000004200 */
[----:B------:R-:W0:Y:S01]  /*3670*/  LDGDEPBAR ;  /* 0x00000000000079af */ /* 0x000e220000000000 */
[----:B-1----:R-:W-:-:S05]  /*3680*/  IADD3 R3, R122, c[0x0][0x1d0], RZ ;  /* 0x000074007a037a10 */ /* 0x002fca0007ffe0ff */
[----:B------:R-:W-:-:S05]  /*3690*/  IMAD R2, R2, -0x2, R3 ;  /* 0xfffffffe02027824 */ /* 0x000fca00078e0203 */
[C---:B------:R-:W-:Y:S02]  /*36a0*/  ISETP.GT.AND P0, PT, R2.reuse, RZ, PT ;  /* 0x000000ff0200720c */ /* 0x040fe40003f04270 */
[----:B------:R-:W-:Y:S02]  /*36b0*/  ISETP.GT.AND P5, PT, R2, 0x1, PT ;  /* 0x000000010200780c */ /* 0x000fe40003fa4270 */
[----:B------:R-:W-:Y:S02]  /*36c0*/  FSEL R16, R114, -INF , P0 ;  /* 0xff80000072107808 */ /* 0x000fe40000000000 */
[----:B------:R-:W-:Y:S02]  /*36d0*/  FSEL R7, R120, -INF , P0 ;  /* 0xff80000078077808 */ /* 0x000fe40000000000 */
[----:B------:R-:W-:Y:S02]  /*36e0*/  ISETP.GT.AND P0, PT, R2, 0x8, PT ;  /* 0x000000080200780c */ /* 0x000fe40003f04270 */
[----:B------:R-:W-:-:S02]  /*36f0*/  FSEL R8, R115, -INF , P5 ;  /* 0xff80000073087808 */ /* 0x000fc40002800000 */
[----:B------:R-:W-:Y:S02]  /*3700*/  FSEL R20, R113, -INF , P5 ;  /* 0xff80000071147808 */ /* 0x000fe40002800000 */
[----:B------:R-:W-:Y:S02]  /*3710*/  ISETP.GT.AND P5, PT, R2, 0x9, PT ;  /* 0x000000090200780c */ /* 0x000fe40003fa4270 */
[----:B------:R-:W-:Y:S02]  /*3720*/  FSEL R9, R112, -INF , P0 ;  /* 0xff80000070097808 */ /* 0x000fe40000000000 */
[----:B------:R-:W-:Y:S02]  /*3730*/  FMNMX.FTZ R132, R7, R8, !PT ;  /* 0x0000000807847209 */ /* 0x000fe40007810000 */
[----:B------:R-:W-:Y:S02]  /*3740*/  FSEL R21, R98, -INF , P0 ;  /* 0xff80000062157808 */ /* 0x000fe40000000000 */
[----:B------:R-:W-:-:S02]  /*3750*/  ISETP.GT.AND P0, PT, R2, 0x10, PT ;  /* 0x000000100200780c */ /* 0x000fc40003f04270 */
[----:B------:R-:W-:Y:S02]  /*3760*/  FSEL R10, R99, -INF , P5 ;  /* 0xff800000630a7808 */ /* 0x000fe40002800000 */
[----:B------:R-:W-:Y:S02]  /*3770*/  FMNMX.FTZ R132, R9, R132, !PT ;  /* 0x0000008409847209 */ /* 0x000fe40007810000 */
[----:B------:R-:W-:Y:S02]  /*3780*/  FSEL R24, R97, -INF , P5 ;  /* 0xff80000061187808 */ /* 0x000fe40002800000 */
[----:B------:R-:W-:Y:S02]  /*3790*/  ISETP.GT.AND P5, PT, R2, 0x11, PT ;  /* 0x000000110200780c */ /* 0x000fe40003fa4270 */
[----:B------:R-:W-:Y:S02]  /*37a0*/  FSEL R11, R96, -INF , P0 ;  /* 0xff800000600b7808 */ /* 0x000fe40000000000 */
[----:B------:R-:W-:Y:S01]  /*37b0*/  FMNMX.FTZ R132, R10, R132, !PT ;  /* 0x000000840a847209 */ /* 0x000fe20007810000 */
[----:B------:R-:W-:Y:S01]  /*37c0*/  LDSM.16.MT88.4 R96, [R218+0x6100] ;  /* 0x00610000da60783b */ /* 0x000fe20000004200 */
[----:B------:R-:W-:-:S02]  /*37d0*/  FSEL R25, R90, -INF , P0 ;  /* 0xff8000005a197808 */ /* 0x000fc40000000000 */
[C---:B------:R-:W-:Y:S02]  /*37e0*/  ISETP.GT.AND P0, PT, R2.reuse, 0x18, PT ;  /* 0x000000180200780c */ /* 0x040fe40003f04270 */
[----:B------:R-:W-:Y:S02]  /*37f0*/  FSEL R13, R91, -INF , P5 ;  /* 0xff8000005b0d7808 */ /* 0x000fe40002800000 */
[----:B------:R-:W-:Y:S02]  /*3800*/  FMNMX.FTZ R132, R11, R132, !PT ;  /* 0x000000840b847209 */ /* 0x000fe40007810000 */
[----:B------:R-:W-:Y:S02]  /*3810*/  FSEL R26, R89, -INF , P5 ;  /* 0xff800000591a7808 */ /* 0x000fe40002800000 */
[----:B------:R-:W-:Y:S02]  /*3820*/  ISETP.GT.AND P5, PT, R2, 0x19, PT ;  /* 0x000000190200780c */ /* 0x000fe40003fa4270 */
[----:B------:R-:W-:-:S02]  /*3830*/  FSEL R14, R88, -INF , P0 ;  /* 0xff800000580e7808 */ /* 0x000fc40000000000 */
[----:B------:R-:W-:Y:S01]  /*3840*/  FMNMX.FTZ R132, R13, R132, !PT ;  /* 0x000000840d847209 */ /* 0x000fe20007810000 */
[----:B------:R-:W-:Y:S01]  /*3850*/  LDSM.16.MT88.4 R88, [R220+0x900] ;  /* 0x00090000dc58783b */ /* 0x000fe20000004200 */
[----:B------:R-:W-:Y:S02]  /*3860*/  FSEL R27, R86, -INF , P0 ;  /* 0xff800000561b7808 */ /* 0x000fe40000000000 */
[----:B------:R-:W-:Y:S02]  /*3870*/  ISETP.GT.AND P0, PT, R2, 0x20, PT ;  /* 0x000000200200780c */ /* 0x000fe40003f04270 */
[----:B------:R-:W-:Y:S02]  /*3880*/  FSEL R15, R87, -INF , P5 ;  /* 0xff800000570f7808 */ /* 0x000fe40002800000 */
[----:B------:R-:W-:Y:S02]  /*3890*/  FMNMX.FTZ R132, R14, R132, !PT ;  /* 0x000000840e847209 */ /* 0x000fe40007810000 */
[----:B------:R-:W-:-:S02]  /*38a0*/  FSEL R28, R85, -INF , P5 ;  /* 0xff800000551c7808 */ /* 0x000fc40002800000 */
[----:B------:R-:W-:Y:S02]  /*38b0*/  ISETP.GT.AND P5, PT, R2, 0x21, PT ;  /* 0x000000210200780c */ /* 0x000fe40003fa4270 */
[----:B------:R-:W-:Y:S02]  /*38c0*/  FSEL R120, R84, -INF , P0 ;  /* 0xff80000054787808 */ /* 0x000fe40000000000 */
[----:B------:R-:W-:Y:S01]  /*38d0*/  FMNMX.FTZ R132, R15, R132, !PT ;  /* 0x000000840f847209 */ /* 0x000fe20007810000 */
[----:B------:R-:W-:Y:S01]  /*38e0*/  LDSM.16.MT88.4 R84, [R220+0x3100] ;  /* 0x00310000dc54783b */ /* 0x000fe20000004200 */
[----:B------:R-:W-:Y:S02]  /*38f0*/  FSEL R123, R78, -INF , P0 ;  /* 0xff8000004e7b7808 */ /* 0x000fe40000000000 */
[----:B------:R-:W-:Y:S02]  /*3900*/  ISETP.GT.AND P0, PT, R2, 0x28, PT ;  /* 0x000000280200780c */ /* 0x000fe40003f04270 */
[----:B------:R-:W-:-:S02]  /*3910*/  FSEL R118, R79, -INF , P5 ;  /* 0xff8000004f767808 */ /* 0x000fc40002800000 */
[----:B------:R-:W-:Y:S02]  /*3920*/  FMNMX.FTZ R132, R120, R132, !PT ;  /* 0x0000008478847209 */ /* 0x000fe40007810000 */
[----:B------:R-:W-:Y:S02]  /*3930*/  FSEL R122, R77, -INF , P5 ;  /* 0xff8000004d7a7808 */ /* 0x000fe40002800000 */
[----:B------:R-:W-:Y:S02]  /*3940*/  ISETP.GT.AND P5, PT, R2, 0x29, PT ;  /* 0x000000290200780c */ /* 0x000fe40003fa4270 */
[----:B------:R-:W-:Y:S02]  /*3950*/  FSEL R117, R76, -INF , P0 ;  /* 0xff8000004c757808 */ /* 0x000fe40000000000 */
[----:B------:R-:W-:Y:S01]  /*3960*/  FMNMX.FTZ R132, R118, R132, !PT ;  /* 0x0000008476847209 */ /* 0x000fe20007810000 */
[----:B------:R-:W-:Y:S01]  /*3970*/  LDSM.16.MT88.4 R76, [R219+0x3100] ;  /* 0x00310000db4c783b */ /* 0x000fe20000004200 */
[----:B------:R-:W-:-:S02]  /*3980*/  FSEL R121, R72, -INF , P0 ;  /* 0xff80000048797808 */ /* 0x000fc40000000000 */
[----:B------:R-:W-:Y:S02]  /*3990*/  ISETP.GT.AND P0, PT, R2, 0x30, PT ;  /* 0x000000300200780c */ /* 0x000fe40003f04270 */
[----:B------:R-:W-:Y:S02]  /*39a0*/  FSEL R116, R73, -INF , P5 ;  /* 0xff80000049747808 */ /* 0x000fe40002800000 */
[----:B------:R-:W-:Y:S01]  /*39b0*/  FMNMX.FTZ R132, R117, R132, !PT ;  /* 0x0000008475847209 */ /* 0x000fe20007810000 */
[----:B------:R-:W-:Y:S01]  /*39c0*/  LDSM.16.MT88.4 R72, [R217+0x3100] ;  /* 0x00310000d948783b */ /* 0x000fe20000004200 */
        /* <DEDUP_REMOVED lines=19> */
[----:B------:R-:W-:Y:S01]  /*3b00*/  FMNMX.FTZ R132, R134, R132, !PT ;  /* 0x0000008486847209 */ /* 0x000fe20007810000 */
[----:B------:R-:W-:Y:S01]  /*3b10*/  LDSM.16.MT88.4 R44, [R217+0x900] ;  /* 0x00090000d92c783b */ /* 0x000fe20000004200 */
[----:B------:R-:W-:Y:S02]  /*3b20*/  FMNMX.FTZ R3, R24, R3, !PT ;  /* 0x0000000318037209 */ /* 0x000fe40007810000 */
[----:B------:R-:W-:Y:S02]  /*3b30*/  FSEL R200, R43, -INF , P5 ;  /* 0xff8000002bc87808 */ /* 0x000fe40002800000 */
[----:B------:R-:W-:-:S02]  /*3b40*/  ISETP.GT.AND P5, PT, R2, 0x41, PT ;  /* 0x000000410200780c */ /* 0x000fc40003fa4270 */
[----:B------:R-:W-:Y:S02]  /*3b50*/  FSEL R213, R41, -INF , P0 ;  /* 0xff80000029d57808 */ /* 0x000fe40000000000 */
[----:B------:R-:W-:Y:S02]  /*3b60*/  FMNMX.FTZ R132, R133, R132, !PT ;  /* 0x0000008485847209 */ /* 0x000fe40007810000 */
[----:B------:R-:W-:Y:S02]  /*3b70*/  FMNMX.FTZ R3, R25, R3, !PT ;  /* 0x0000000319037209 */ /* 0x000fe40007810000 */
[----:B------:R-:W-:Y:S02]  /*3b80*/  FSEL R108, R40, -INF , P0 ;  /* 0xff800000286c7808 */ /* 0x000fe40000000000 */
[----:B------:R-:W-:Y:S02]  /*3b90*/  ISETP.GT.AND P0, PT, R2, 0x48, PT ;  /* 0x000000480200780c */ /* 0x000fe40003f04270 */
[----:B------:R-:W-:-:S02]  /*3ba0*/  FSEL R210, R42, -INF , P5 ;  /* 0xff8000002ad27808 */ /* 0x000fc40002800000 */
[----:B------:R-:W-:Y:S02]  /*3bb0*/  FMNMX.FTZ R132, R213, R132, !PT ;  /* 0x00000084d5847209 */ /* 0x000fe40007810000 */
[----:B------:R-:W-:Y:S02]  /*3bc0*/  FMNMX.FTZ R3, R26, R3, !PT ;  /* 0x000000031a037209 */ /* 0x000fe40007810000 */
[----:B------:R-:W-:Y:S02]  /*3bd0*/  FSEL R34, R34, -INF , P5 ;  /* 0xff80000022227808 */ /* 0x000fe40002800000 */
[----:B------:R-:W-:Y:S02]  /*3be0*/  ISETP.GT.AND P5, PT, R2, 0x49, PT ;  /* 0x000000490200780c */ /* 0x000fe40003fa4270 */
[----:B------:R-:W-:Y:S02]  /*3bf0*/  FSEL R208, R35, -INF , P0 ;  /* 0xff80000023d07808 */ /* 0x000fe40000000000 */
[----:B------:R-:W-:-:S02]  /*3c00*/  FMNMX.FTZ R132, R210, R132, !PT ;  /* 0x00000084d2847209 */ /* 0x000fc40007810000 */
[----:B------:R-:W-:Y:S02]  /*3c10*/  FMNMX.FTZ R3, R27, R3, !PT ;  /* 0x000000031b037209 */ /* 0x000fe40007810000 */
[----:B------:R-:W-:Y:S02]  /*3c20*/  FSEL R48, R31, -INF , P0 ;  /* 0xff8000001f307808 */ /* 0x000fe40000000000 */
[----:B------:R-:W-:Y:S02]  /*3c30*/  ISETP.GT.AND P0, PT, R2, 0x50, PT ;  /* 0x000000500200780c */ /* 0x000fe40003f04270 */
[----:B------:R-:W-:Y:S02]  /*3c40*/  FSEL R209, R36, -INF , P5 ;  /* 0xff80000024d17808 */ /* 0x000fe40002800000 */
[----:B------:R-:W-:Y:S02]  /*3c50*/  FMNMX.FTZ R132, R208, R132, !PT ;  /* 0x00000084d0847209 */ /* 0x000fe40007810000 */
[----:B------:R-:W-:-:S02]  /*3c60*/  FMNMX.FTZ R3, R28, R3, !PT ;  /* 0x000000031c037209 */ /* 0x000fc40007810000 */
[----:B------:R-:W-:Y:S02]  /*3c70*/  ISETP.GT.AND P6, PT, R2, 0x51, PT ;  /* 0x000000510200780c */ /* 0x000fe40003fc4270 */
[----:B------:R-:W-:Y:S02]  /*3c80*/  FSEL R211, R29, -INF , P0 ;  /* 0xff8000001dd37808 */ /* 0x000fe40000000000 */
[----:B------:R-:W-:Y:S02]  /*3c90*/  FMNMX.FTZ R132, R209, R132, !PT ;  /* 0x00000084d1847209 */ /* 0x000fe40007810000 */
[----:B------:R-:W-:Y:S02]  /*3ca0*/  FMNMX.FTZ R3, R123, R3, !PT ;  /* 0x000000037b037209 */ /* 0x000fe40007810000 */
[----:B------:R-:W-:Y:S02]  /*3cb0*/  FSEL R223, R23, -INF , P5 ;  /* 0xff80000017df7808 */ /* 0x000fe40002800000 */
[----:B------:R-:W-:-:S02]  /*3cc0*/  FSEL R18, R18, -INF , P0 ;  /* 0xff80000012127808 */ /* 0x000fc40000000000 */
[----:B------:R-:W-:Y:S02]  /*3cd0*/  ISETP.GT.AND P5, PT, R2, 0x58, PT ;  /* 0x000000580200780c */ /* 0x000fe40003fa4270 */
[----:B------:R-:W-:Y:S02]  /*3ce0*/  FSEL R102, R30, -INF , P6 ;  /* 0xff8000001e667808 */ /* 0x000fe40003000000 */
[----:B------:R-:W-:Y:S02]  /*3cf0*/  FMNMX.FTZ R132, R211, R132, !PT ;  /* 0x00000084d3847209 */ /* 0x000fe40007810000 */
[----:B------:R-:W-:Y:S02]  /*3d00*/  ISETP.GT.AND P0, PT, R2, 0x59, PT ;  /* 0x000000590200780c */ /* 0x000fe40003f04270 */
[----:B------:R-:W-:Y:S02]  /*3d10*/  FMNMX.FTZ R2, R122, R3, !PT ;  /* 0x000000037a027209 */ /* 0x000fe40007810000 */
[----:B------:R-:W-:-:S02]  /*3d20*/  FSEL R215, R22, -INF , P5 ;  /* 0xff80000016d77808 */ /* 0x000fc40002800000 */
[----:B------:R-:W-:Y:S02]  /*3d30*/  FMNMX.FTZ R132, R102, R132, !PT ;  /* 0x0000008466847209 */ /* 0x000fe40007810000 */
[----:B------:R-:W-:Y:S02]  /*3d40*/  FMNMX.FTZ R2, R121, R2, !PT ;  /* 0x0000000279027209 */ /* 0x000fe40007810000 */
[----:B------:R-:W-:Y:S02]  /*3d50*/  FSEL R212, R17, -INF , P0 ;  /* 0xff80000011d47808 */ /* 0x000fe40000000000 */
[----:B------:R-:W-:Y:S02]  /*3d60*/  FMNMX.FTZ R132, R215, R132, !PT ;  /* 0x00000084d7847209 */ /* 0x000fe40007810000 */
[----:B------:R-:W-:Y:S02]  /*3d70*/  FMNMX.FTZ R2, R119, R2, !PT ;  /* 0x0000000277027209 */ /* 0x000fe40007810000 */
[----:B------:R-:W-:-:S02]  /*3d80*/  FMNMX.FTZ R132, R212, R132, !PT ;  /* 0x00000084d4847209 */ /* 0x000fc40007810000 */
[----:B------:R-:W-:Y:S02]  /*3d90*/  FMNMX.FTZ R2, R204, R2, !PT ;  /* 0x00000002cc027209 */ /* 0x000fe40007810000 */
[----:B------:R-:W-:Y:S01]  /*3da0*/  FSEL R206, R19, -INF , P6 ;  /* 0xff80000013ce7808 */ /* 0x000fe20003000000 */
[----:B------:R-:W1:Y:S01]  /*3db0*/  SHFL.BFLY PT, R3, R132, 0x2, 0x1f ;  /* 0x0c401f0084037f89 */ /* 0x000e6200000e0000 */
[----:B------:R-:W-:Y:S02]  /*3dc0*/  FMNMX.FTZ R2, R203, R2, !PT ;  /* 0x00000002cb027209 */ /* 0x000fe40007810000 */
[----:B------:R-:W-:Y:S02]  /*3dd0*/  FSEL R216, R33, -INF , P5 ;  /* 0xff80000021d87808 */ /* 0x000fe40002800000 */
[----:B------:R-:W-:Y:S02]  /*3de0*/  FMNMX.FTZ R2, R202, R2, !PT ;  /* 0x00000002ca027209 */ /* 0x000fe40007810000 */
[----:B------:R-:W-:-:S02]  /*3df0*/  FSEL R225, R32, -INF , P0 ;  /* 0xff80000020e17808 */ /* 0x000fc40000000000 */
[----:B------:R-:W-:Y:S02]  /*3e00*/  FMNMX.FTZ R2, R200, R2, !PT ;  /* 0x00000002c8027209 */ /* 0x000fe40007810000 */
[----:B------:R-:W-:Y:S02]  /*3e10*/  MOV R0, R48 ;  /* 0x0000003000007202 */ /* 0x000fe40000000f00 */
[----:B------:R-:W-:-:S04]  /*3e20*/  FMNMX.FTZ R2, R108, R2, !PT ;  /* 0x000000026c027209 */ /* 0x000fc80007810000 */
[----:B------:R-:W-:-:S04]  /*3e30*/  FMNMX.FTZ R2, R34, R2, !PT ;  /* 0x0000000222027209 */ /* 0x000fc80007810000 */
[----:B------:R-:W-:Y:S02]  /*3e40*/  FMNMX.FTZ R2, R48, R2, !PT ;  /* 0x0000000230027209 */ /* 0x000fe40007810000 */
[----:B-1----:R-:W-:Y:S02]  /*3e50*/  FMNMX.FTZ R132, R132, R3, !PT ;  /* 0x0000000384847209 */ /* 0x002fe40007810000 */
[----:B------:R-:W-:-:S03]  /*3e60*/  FMNMX.FTZ R3, R223, R2, !PT ;  /* 0x00000002df037209 */ /* 0x000fc60007810000 */
[----:B------:R-:W1:Y:S01]  /*3e70*/  SHFL.BFLY PT, R2, R132, 0x1, 0x1f ;  /* 0x0c201f0084027f89 */ /* 0x000e6200000e0000 */
[----:B------:R-:W-:-:S04]  /*3e80*/  FMNMX.FTZ R3, R18, R3, !PT ;  /* 0x0000000312037209 */ /* 0x000fc80007810000 */
[----:B------:R-:W-:-:S04]  /*3e90*/  FMNMX.FTZ R3, R206, R3, !PT ;  /* 0x00000003ce037209 */ /* 0x000fc80007810000 */
[----:B------:R-:W-:-:S04]  /*3ea0*/  FMNMX.FTZ R3, R216, R3, !PT ;  /* 0x00000003d8037209 */ /* 0x000fc80007810000 */
[----:B------:R-:W-:-:S05]  /*3eb0*/  FMNMX.FTZ R3, R225, R3, !PT ;  /* 0x00000003e1037209 */ /* 0x000fca0007810000 */
[----:B------:R-:W2:Y:S01]  /*3ec0*/  SHFL.BFLY PT, R6, R3, 0x2, 0x1f ;  /* 0x0c401f0003067f89 */ /* 0x000ea200000e0000 */
[----:B-1----:R-:W-:-:S04]  /*3ed0*/  FMNMX.FTZ R132, R132, R2, !PT ;  /* 0x0000000284847209 */ /* 0x002fc80007810000 */
[C---:B------:R-:W-:Y:S01]  /*3ee0*/  FSETP.NEU.FTZ.AND P0, PT, R132.reuse, -INF , PT ;  /* 0xff8000008400780b */ /* 0x040fe20003f1d000 */
[----:B------:R-:W-:-:S05]  /*3ef0*/  FMUL.FTZ R12, R132, c[0x0][0x2d0] ;  /* 0x0000b400840c7a20 */ /* 0x000fca0000410000 */
[----:B------:R-:W-:-:S05]  /*3f00*/  FSEL R12, R12, RZ, P0 ;  /* 0x000000ff0c0c7208 */ /* 0x000fca0000000000 */
[----:B------:R-:W-:Y:S01]  /*3f10*/  FFMA.FTZ R2, R7, c[0x0][0x2d0], -R12 ;  /* 0x0000b40007027a23 */ /* 0x000fe2000001080c */
[----:B--2---:R-:W-:-:S03]  /*3f20*/  FMNMX.FTZ R3, R3, R6, !PT ;  /* 0x0000000603037209 */ /* 0x004fc60007810000 */
[----:B------:R1:W2:Y:S02]  /*3f30*/  MUFU.EX2 R37, R2 ;  /* 0x0000000200257308 */ /* 0x0002a40000000800 */
[----:B------:R-:W3:Y:S01]  /*3f40*/  SHFL.BFLY PT, R6, R3, 0x1, 0x1f ;  /* 0x0c201f0003067f89 */ /* 0x000ee200000e0000 */
[----:B-1----:R-:W-:-:S05]  /*3f50*/  FFMA.FTZ R2, R8, c[0x0][0x2d0], -R12 ;  /* 0x0000b40008027a23 */ /* 0x002fca000001080c */
[----:B------:R1:W4:Y:S01]  /*3f60*/  MUFU.EX2 R222, R2 ;  /* 0x0000000200de7308 */ /* 0x0003220000000800 */
[----:B---3--:R-:W-:Y:S01]  /*3f70*/  FMNMX.FTZ R3, R3, R6, !PT ;  /* 0x0000000603037209 */ /* 0x008fe20007810000 */
[----:B------:R-:W-:Y:S02]  /*3f80*/  FFMA.FTZ R6, R14, c[0x0][0x2d0], -R12 ;  /* 0x0000b4000e067a23 */ /* 0x000fe4000001080c */
[----:B------:R-:W-:Y:S01]  /*3f90*/  IMAD.MOV.U32 R14, RZ, RZ, R34 ;  /* 0x000000ffff0e7224 */ /* 0x000fe200078e0022 */
[----:B------:R-:W-:-:S03]  /*3fa0*/  FSETP.NEU.FTZ.AND P0, PT, R3, -INF , PT ;  /* 0xff8000000300780b */ /* 0x000fc60003f1d000 */
[----:B------:R3:W-:Y:S01]  /*3fb0*/  MUFU.EX2 R221, R6 ;  /* 0x0000000600dd7308 */ /* 0x0007e20000000800 */
[----:B-1----:R-:W-:-:S07]  /*3fc0*/  FFMA.FTZ R2, R9, c[0x0][0x2d0], -R12 ;  /* 0x0000b40009027a23 */ /* 0x002fce000001080c */
[----:B------:R1:W-:Y:S01]  /*3fd0*/  MUFU.EX2 R104, R2 ;  /* 0x0000000200687308 */ /* 0x0003e20000000800 */
[--C-:B---3--:R-:W-:Y:S01]  /*3fe0*/  FFMA.FTZ R6, R15, c[0x0][0x2d0], -R12.reuse ;  /* 0x0000b4000f067a23 */ /* 0x108fe2000001080c */
[----:B--2---:R-:W-:Y:S02]  /*3ff0*/  MOV R15, R37 ;  /* 0x00000025000f7202 */ /* 0x004fe40000000f00 */
[----:B------:R-:W-:Y:S04]  /*4000*/  LDSM.16.MT88.4 R36, [R218+0x900] ;  /* 0x00090000da24783b */ /* 0x000fe80000004200 */
[----:B------:R-:W2:Y:S01]  /*4010*/  MUFU.EX2 R252, R6 ;  /* 0x0000000600fc7308 */ /* 0x000ea20000000800 */
[----:B----4-:R-:W-:Y:S01]  /*4020*/  F2FP.BF16.PACK_AB R8, R222, R15 ;  /* 0x0000000fde08723e */ /* 0x010fe200000010ff */
[----:B-1----:R-:W-:-:S06]  /*4030*/  FFMA.FTZ R2, R10, c[0x0][0x2d0], -R12 ;  /* 0x0000b4000a027a23 */ /* 0x002fcc000001080c */
[----:B------:R1:W3:Y:S01]  /*4040*/  MUFU.EX2 R251, R2 ;  /* 0x0000000200fb7308 */ /* 0x0002e20000000800 */
[----:B--2---:R-:W-:Y:S01]  /*4050*/  F2FP.BF16.PACK_AB R6, R252, R221 ;  /* 0x000000ddfc06723e */ /* 0x004fe200000010ff */
[----:B-1----:R-:W-:Y:S01]  /*4060*/  FFMA.FTZ R2, R11, c[0x0][0x2d0], -R12 ;  /* 0x0000b4000b027a23 */ /* 0x002fe2000001080c */
[----:B---3--:R-:W-:-:S05]  /*4070*/  F2FP.BF16.PACK_AB R10, R251, R104 ;  /* 0x00000068fb0a723e */ /* 0x008fca00000010ff */
[----:B------:R1:W-:Y:S02]  /*4080*/  MUFU.EX2 R107, R2 ;  /* 0x00000002006b7308 */ /* 0x0003e40000000800 */
[----:B-1----:R-:W-:Y:S02]  /*4090*/  FFMA.FTZ R2, R13, c[0x0][0x2d0], -R12 ;  /* 0x0000b4000d027a23 */ /* 0x002fe4000001080c */
[----:B------:R-:W-:-:S04]  /*40a0*/  IMAD.MOV.U32 R13, RZ, RZ, R18 ;  /* 0x000000ffff0d7224 */ /* 0x000fc800078e0012 */
[----:B------:R1:W-:Y:S02]  /*40b0*/  MUFU.EX2 R106, R2 ;  /* 0x00000002006a7308 */ /* 0x0003e40000000800 */
[----:B-1----:R-:W-:-:S05]  /*40c0*/  FMUL.FTZ R2, R3, c[0x0][0x2d0] ;  /* 0x0000b40003027a20 */ /* 0x002fca0000410000 */
[----:B------:R-:W-:-:S05]  /*40d0*/  FSEL R2, R2, RZ, P0 ;  /* 0x000000ff02027208 */ /* 0x000fca0000000000 */
[--C-:B------:R-:W-:Y:S02]  /*40e0*/  FFMA.FTZ R5, R16, c[0x0][0x2d0], -R2.reuse ;  /* 0x0000b40010057a23 */ /* 0x100fe40000010802 */
[----:B------:R-:W1:Y:S01]  /*40f0*/  LDSM.16.MT88.4 R16, [R217+0x100] ;  /* 0x00010000d910783b */ /* 0x000e620000004200 */
[--C-:B------:R-:W-:Y:S01]  /*4100*/  FFMA.FTZ R4, R21, c[0x0][0x2d0], -R2.reuse ;  /* 0x0000b40015047a23 */ /* 0x100fe20000010802 */
[----:B------:R2:W-:Y:S08]  /*4110*/  MUFU.EX2 R205, R5 ;  /* 0x0000000500cd7308 */ /* 0x0005f00000000800 */
[----:B------:R3:W-:Y:S01]  /*4120*/  MUFU.EX2 R101, R4 ;  /* 0x0000000400657308 */ /* 0x0007e20000000800 */
[----:B--2---:R-:W-:-:S02]  /*4130*/  FFMA.FTZ R5, R20, c[0x0][0x2d0], -R2 ;  /* 0x0000b40014057a23 */ /* 0x004fc40000010802 */
[----:B------:R-:W2:Y:S05]  /*4140*/  LDSM.16.MT88.4 R20, [R218+0x100] ;  /* 0x00010000da14783b */ /* 0x000eaa0000004200 */
[----:B------:R-:W4:Y:S01]  /*4150*/  MUFU.EX2 R105, R5 ;  /* 0x0000000500697308 */ /* 0x000f220000000800 */
[----:B---3--:R-:W-:-:S07]  /*4160*/  FFMA.FTZ R4, R24, c[0x0][0x2d0], -R2 ;  /* 0x0000b40018047a23 */ /* 0x008fce0000010802 */
[----:B------:R3:W1:Y:S01]  /*4170*/  MUFU.EX2 R224, R4 ;  /* 0x0000000400e07308 */ /* 0x0006620000000800 */
[----:B----4-:R-:W-:Y:S01]  /*4180*/  F2FP.BF16.PACK_AB R9, R105, R205 ;  /* 0x000000cd6909723e */ /* 0x010fe200000010ff */
[----:B---3--:R-:W-:Y:S01]  /*4190*/  FFMA.FTZ R4, R25, c[0x0][0x2d0], -R2 ;  /* 0x0000b40019047a23 */ /* 0x008fe20000010802 */
[----:B-1----:R-:W-:-:S05]  /*41a0*/  F2FP.BF16.PACK_AB R11, R224, R101 ;  /* 0x00000065e00b723e */ /* 0x002fca00000010ff */
[----:B------:R1:W-:Y:S02]  /*41b0*/  MUFU.EX2 R214, R4 ;  /* 0x0000000400d67308 */ /* 0x0003e40000000800 */
[C---:B------:R-:W-:Y:S08]  /*41c0*/  HMMA.16816.F32.BF16 R40, R8.reuse, R16, RZ ;  /* 0x000000100828723c */ /* 0x040ff000000418ff */
[----:B------:R-:W-:Y:S01]  /*41d0*/  HMMA.16816.F32.BF16 R32, R8, R18, RZ ;  /* 0x000000120820723c */ /* 0x000fe200000418ff */
[----:B-1----:R-:W-:-:S04]  /*41e0*/  FFMA.FTZ R4, R26, c[0x0][0x2d0], -R2 ;  /* 0x0000b4001a047a23 */ /* 0x002fc80000010802 */
[----:B------:R1:W3:Y:S03]  /*41f0*/  MUFU.EX2 R207, R4 ;  /* 0x0000000400cf7308 */ /* 0x0002e60000000800 */
[----:B--2---:R-:W-:Y:S01]  /*4200*/  HMMA.16816.F32.BF16 R16, R8, R22, RZ ;  /* 0x000000160810723c */ /* 0x004fe200000418ff */
[----:B-1----:R-:W-:Y:S01]  /*4210*/  FFMA.FTZ R4, R27, c[0x0][0x2d0], -R2 ;  /* 0x0000b4001b047a23 */ /* 0x002fe20000010802 */
[----:B---3--:R-:W-:-:S06]  /*4220*/  F2FP.BF16.PACK_AB R5, R207, R214 ;  /* 0x000000d6cf05723e */ /* 0x008fcc00000010ff */
[----:B------:R-:W-:Y:S01]  /*4230*/  HMMA.16816.F32.BF16 R24, R8, R20, RZ ;  /* 0x000000140818723c */ /* 0x000fe200000418ff */
[----:B------:R-:W1:Y:S01]  /*4240*/  LDSM.16.MT88.4 R20, [R219+0x100] ;  /* 0x00010000db14783b */ /* 0x000e620000004200 */
[----:B------:R2:W-:Y:S02]  /*4250*/  MUFU.EX2 R100, R4 ;  /* 0x0000000400647308 */ /* 0x0005e40000000800 */
[----:B--2---:R-:W-:Y:S02]  /*4260*/  FFMA.FTZ R4, R28, c[0x0][0x2d0], -R2 ;  /* 0x0000b4001c047a23 */ /* 0x004fe40000010802 */
[----:B------:R-:W2:Y:S04]  /*4270*/  LDSM.16.MT88.4 R28, [R220+0x100] ;  /* 0x00010000dc1c783b */ /* 0x000ea80000004200 */
[----:B------:R3:W4:Y:S02]  /*4280*/  MUFU.EX2 R103, R4 ;  /* 0x0000000400677308 */ /* 0x0007240000000800 */
[----:B---3--:R-:W-:-:S02]  /*4290*/  F2FP.BF16.PACK_AB R4, R106, R107 ;  /* 0x0000006b6a04723e */ /* 0x008fc400000010ff */
[----:B----4-:R-:W-:-:S07]  /*42a0*/  F2FP.BF16.PACK_AB R7, R103, R100 ;  /* 0x000000646707723e */ /* 0x010fce00000010ff */
[----:B------:R-:W-:Y:S08]  /*42b0*/  HMMA.16816.F32.BF16 R192, R4, R44, R40 ;  /* 0x0000002c04c0723c */ /* 0x000ff00000041828 */
[----:B-1----:R-:W-:Y:S08]  /*42c0*/  HMMA.16816.F32.BF16 R40, R8, R20, RZ ;  /* 0x000000140828723c */ /* 0x002ff000000418ff */
[C---:B------:R-:W-:Y:S08]  /*42d0*/  HMMA.16816.F32.BF16 R188, R4.reuse, R46, R32 ;  /* 0x0000002e04bc723c */ /* 0x040ff00000041820 */
[C---:B------:R-:W-:Y:S08]  /*42e0*/  HMMA.16816.F32.BF16 R180, R4.reuse, R38, R16 ;  /* 0x0000002604b4723c */ /* 0x040ff00000041810 */
[----:B------:R-:W-:Y:S08]  /*42f0*/  HMMA.16816.F32.BF16 R184, R4, R36, R24 ;  /* 0x0000002404b8723c */ /* 0x000ff00000041818 */
[C---:B--2---:R-:W-:Y:S08]  /*4300*/  HMMA.16816.F32.BF16 R52, R8.reuse, R28, RZ ;  /* 0x0000001c0834723c */ /* 0x044ff000000418ff */
[C---:B------:R-:W-:Y:S08]  /*4310*/  HMMA.16816.F32.BF16 R48, R8.reuse, R30, RZ ;  /* 0x0000001e0830723c */ /* 0x040ff000000418ff */
[C---:B------:R-:W-:Y:S08]  /*4320*/  HMMA.16816.F32.BF16 R16, R8.reuse, R84, RZ ;  /* 0x000000540810723c */ /* 0x040ff000000418ff */
[C---:B------:R-:W-:Y:S01]  /*4330*/  HMMA.16816.F32.BF16 R44, R8.reuse, R86, RZ ;  /* 0x00000056082c723c */ /* 0x040fe200000418ff */
[----:B------:R-:W-:Y:S07]  /*4340*/  LDSM.16.MT88.4 R84, [R220+0x6900] ;  /* 0x00690000dc54783b */ /* 0x000fee0000004200 */
[C---:B------:R-:W-:Y:S08]  /*4350*/  HMMA.16816.F32.BF16 R36, R8.reuse, R22, RZ ;  /* 0x000000160824723c */ /* 0x040ff000000418ff */
[C---:B------:R-:W-:Y:S08]  /*4360*/  HMMA.16816.F32.BF16 R32, R8.reuse, R72, RZ ;  /* 0x000000480820723c */ /* 0x040ff000000418ff */
[C---:B------:R-:W-:Y:S01]  /*4370*/  HMMA.16816.F32.BF16 R28, R8.reuse, R74, RZ ;  /* 0x0000004a081c723c */ /* 0x040fe200000418ff */
[----:B------:R-:W1:Y:S07]  /*4380*/  LDSM.16.MT88.4 R72, [R217+0x6100] ;  /* 0x00610000d948783b */ /* 0x000e6e0000004200 */
[----:B------:R-:W-:Y:S08]  /*4390*/  HMMA.16816.F32.BF16 R20, R8, R82, RZ ;  /* 0x000000520814723c */ /* 0x000ff000000418ff */
[C---:B------:R-:W-:Y:S01]  /*43a0*/  HMMA.16816.F32.BF16 R128, R4.reuse, R64, R40 ;  /* 0x000000400480723c */ /* 0x040fe20000041828 */
[----:B------:R-:W2:Y:S07]  /*43b0*/  LDSM.16.MT88.4 R40, [R220+0x6100] ;  /* 0x00610000dc28783b */ /* 0x000eae0000004200 */
[C---:B------:R-:W-:Y:S08]  /*43c0*/  HMMA.16816.F32.BF16 R156, R4.reuse, R68, R16 ;  /* 0x00000044049c723c */ /* 0x040ff00000041810 */
[----:B------:R-:W-:Y:S01]  /*43d0*/  HMMA.16816.F32.BF16 R196, R4, R70, R44 ;  /* 0x0000004604c4723c */ /* 0x000fe2000004182c */
[----:B------:R-:W3:Y:S04]  /*43e0*/  LDSM.16.MT88.4 R68, [R218+0x6900] ;  /* 0x00690000da44783b */ /* 0x000ee80000004200 */
[----:B------:R-:W-:Y:S03]  /*43f0*/  LDSM.16.MT88.4 R44, [R219+0x6100] ;  /* 0x00610000db2c783b */ /* 0x000fe60000004200 */
[----:B------:R-:W-:Y:S01]  /*4400*/  HMMA.16816.F32.BF16 R24, R8, R80, RZ ;  /* 0x000000500818723c */ /* 0x000fe200000418ff */
[----:B------:R-:W-:Y:S07]  /*4410*/  LDSM.16.MT88.4 R80, [R219+0x6900] ;  /* 0x00690000db50783b */ /* 0x000fee0000004200 */
[C---:B------:R-:W-:Y:S01]  /*4420*/  HMMA.16816.F32.BF16 R136, R4.reuse, R90, R48 ;  /* 0x0000005a0488723c */ /* 0x040fe20000041830 */
[----:B------:R-:W-:Y:S07]  /*4430*/  LDSM.16.MT88.4 R48, [R217+0x9100] ;  /* 0x00910000d930783b */ /* 0x000fee0000004200 */
[C---:B------:R-:W-:Y:S01]  /*4440*/  HMMA.16816.F32.BF16 R176, R4.reuse, R66, R36 ;  /* 0x0000004204b0723c */ /* 0x040fe20000041824 */
[----:B------:R-:W4:Y:S07]  /*4450*/  LDSM.16.MT88.4 R36, [R217+0x6900] ;  /* 0x00690000d924783b */ /* 0x000f2e0000004200 */
[----:B------:R-:W-:Y:S08]  /*4460*/  HMMA.16816.F32.BF16 R172, R4, R60, R32 ;  /* 0x0000003c04ac723c */ /* 0x000ff00000041820 */
[----:B------:R-:W-:Y:S08]  /*4470*/  HMMA.16816.F32.BF16 R32, R8, R76, RZ ;  /* 0x0000004c0820723c */ /* 0x000ff000000418ff */
[----:B------:R-:W-:Y:S08]  /*4480*/  HMMA.16816.F32.BF16 R168, R4, R62, R28 ;  /* 0x0000003e04a8723c */ /* 0x000ff0000004181c */
[----:B------:R-:W-:Y:S01]  /*4490*/  HMMA.16816.F32.BF16 R28, R8, R78, RZ ;  /* 0x0000004e081c723c */ /* 0x000fe200000418ff */
[----:B------:R-:W-:Y:S07]  /*44a0*/  LDSM.16.MT88.4 R76, [R219+0x9100] ;  /* 0x00910000db4c783b */ /* 0x000fee0000004200 */
[----:B------:R-:W-:Y:S08]  /*44b0*/  HMMA.16816.F32.BF16 R152, R4, R58, R20 ;  /* 0x0000003a0498723c */ /* 0x000ff00000041814 */
[C---:B------:R-:W-:Y:S07]  /*44c0*/  HMMA.16816.F32.BF16 R16, R8.reuse, R96, RZ ;  /* 0x000000600810723c */ /* 0x040fee00000418ff */
[----:B------:R-:W-:Y:S01]  /*44d0*/  IMAD.MOV.U32 R97, RZ, RZ, R108 ;  /* 0x000000ffff617224 */ /* 0x000fe200078e006c */
[----:B-1----:R-:W-:Y:S08]  /*44e0*/  HMMA.16816.F32.BF16 R20, R8, R74, RZ ;  /* 0x0000004a0814723c */ /* 0x002ff000000418ff */
[C---:B------:R-:W-:Y:S01]  /*44f0*/  HMMA.16816.F32.BF16 R140, R4.reuse, R88, R52 ;  /* 0x00000058048c723c */ /* 0x040fe20000041834 */
[----:B------:R-:W1:Y:S04]  /*4500*/  LDSM.16.MT88.4 R52, [R218+0x9100] ;  /* 0x00910000da34783b */ /* 0x000e680000004200 */
[----:B------:R-:W1:Y:S03]  /*4510*/  LDSM.16.MT88.4 R88, [R217+0x9900] ;  /* 0x00990000d958783b */ /* 0x000e660000004200 */
[----:B------:R-:W-:Y:S08]  /*4520*/  HMMA.16816.F32.BF16 R148, R4, R56, R24 ;  /* 0x000000380494723c */ /* 0x000ff00000041818 */
[C---:B------:R-:W-:Y:S01]  /*4530*/  HMMA.16816.F32.BF16 R24, R8.reuse, R72, RZ ;  /* 0x000000480818723c */ /* 0x040fe200000418ff */
[----:B------:R-:W1:Y:S07]  /*4540*/  LDSM.16.MT88.4 R72, [R220+0x9100] ;  /* 0x00910000dc48783b */ /* 0x000e6e0000004200 */
[----:B------:R-:W-:Y:S08]  /*4550*/  HMMA.16816.F32.BF16 R64, R8, R98, RZ ;  /* 0x000000620840723c */ /* 0x000ff000000418ff */
[----:B------:R-:W-:Y:S08]  /*4560*/  HMMA.16816.F32.BF16 R164, R4, R92, R32 ;  /* 0x0000005c04a4723c */ /* 0x000ff00000041820 */
[----:B--2---:R-:W-:Y:S08]  /*4570*/  HMMA.16816.F32.BF16 R32, R8, R40, RZ ;  /* 0x000000280820723c */ /* 0x004ff000000418ff */
[C---:B------:R-:W-:Y:S08]  /*4580*/  HMMA.16816.F32.BF16 R160, R4.reuse, R94, R28 ;  /* 0x0000005e04a0723c */ /* 0x040ff0000004181c */
[----:B---3--:R-:W-:Y:S07]  /*4590*/  HMMA.16816.F32.BF16 R112, R4, R68, R16 ;  /* 0x000000440470723c */ /* 0x008fee0000041810 */
[----:B------:R-:W-:Y:S01]  /*45a0*/  IMAD.MOV.U32 R68, RZ, RZ, R107 ;  /* 0x000000ffff447224 */ /* 0x000fe200078e006b */
[----:B------:R-:W-:Y:S01]  /*45b0*/  HMMA.16816.F32.BF16 R28, R8, R42, RZ ;  /* 0x0000002a081c723c */ /* 0x000fe200000418ff */
[----:B------:R-:W-:-:S07]  /*45c0*/  MOV R69, R106 ;  /* 0x0000006a00457202 */ /* 0x000fce0000000f00 */
[----:B----4-:R-:W-:Y:S08]  /*45d0*/  HMMA.16816.F32.BF16 R124, R4, R38, R20 ;  /* 0x00000026047c723c */ /* 0x010ff00000041814 */
[C---:B------:R-:W-:Y:S08]  /*45e0*/  HMMA.16816.F32.BF16 R16, R8.reuse, R48, RZ ;  /* 0x000000300810723c */ /* 0x040ff000000418ff */
[----:B------:R-:W-:Y:S08]  /*45f0*/  HMMA.16816.F32.BF16 R20, R8, R46, RZ ;  /* 0x0000002e0814723c */ /* 0x000ff000000418ff */
[C---:B------:R-:W-:Y:S07]  /*4600*/  HMMA.16816.F32.BF16 R108, R4.reuse, R70, R64 ;  /* 0x00000046046c723c */ /* 0x040fee0000041840 */
[----:B------:R-:W-:Y:S01]  /*4610*/  IMAD.MOV.U32 R71, RZ, RZ, R105 ;  /* 0x000000ffff477224 */ /* 0x000fe200078e0069 */
[----:B------:R-:W-:Y:S01]  /*4620*/  HMMA.16816.F32.BF16 R144, R4, R36, R24 ;  /* 0x000000240490723c */ /* 0x000fe20000041818 */
[----:B------:R-:W-:-:S07]  /*4630*/  IMAD.MOV.U32 R70, RZ, RZ, R104 ;  /* 0x000000ffff467224 */ /* 0x000fce00078e0068 */
[----:B------:R-:W-:Y:S07]  /*4640*/  HMMA.16816.F32.BF16 R104, R4, R84, R32 ;  /* 0x000000540468723c */ /* 0x000fee0000041820 */
[----:B------:R-:W-:Y:S01]  /*4650*/  MOV R32, R103 ;  /* 0x0000006700207202 */ /* 0x000fe20000000f00 */
[----:B------:R-:W-:Y:S01]  /*4660*/  IMAD.MOV.U32 R33, RZ, RZ, R102 ;  /* 0x000000ffff217224 */ /* 0x000fe200078e0066 */
[----:B------:R-:W-:Y:S01]  /*4670*/  MOV R35, R100 ;  /* 0x0000006400237202 */ /* 0x000fe20000000f00 */
[----:B------:R-:W-:Y:S01]  /*4680*/  IMAD.MOV.U32 R34, RZ, RZ, R101 ;  /* 0x000000ffff227224 */ /* 0x000fe200078e0065 */
[----:B------:R-:W-:Y:S08]  /*4690*/  HMMA.16816.F32.BF16 R24, R8, R44, RZ ;  /* 0x0000002c0818723c */ /* 0x000ff000000418ff */
[----:B------:R-:W-:Y:S07]  /*46a0*/  HMMA.16816.F32.BF16 R100, R4, R86, R28 ;  /* 0x000000560464723c */ /* 0x000fee000004181c */
[----:B------:R-:W-:Y:S01]  /*46b0*/  IMAD.MOV.U32 R31, RZ, RZ, R0 ;  /* 0x000000ffff1f7224 */ /* 0x000fe200078e0000 */
[----:B------:R-:W-:Y:S01]  /*46c0*/  HMMA.16816.F32.BF16 R60, R8, R50, RZ ;  /* 0x00000032083c723c */ /* 0x000fe200000418ff */
[----:B------:R-:W-:Y:S01]  /*46d0*/  FFMA.FTZ R0, R120, c[0x0][0x2d0], -R12 ;  /* 0x0000b40078007a23 */ /* 0x000fe2000001080c */
[----:B------:R-:W-:Y:S01]  /*46e0*/  MOV R29, R68 ;  /* 0x00000044001d7202 */ /* 0x000fe20000000f00 */
[----:B------:R-:W-:-:S05]  /*46f0*/  IMAD.MOV.U32 R30, RZ, RZ, R97 ;  /* 0x000000ffff1e7224 */ /* 0x000fca00078e0061 */
[----:B-1----:R-:W-:Y:S01]  /*4700*/  HMMA.16816.F32.BF16 R56, R8, R52, RZ ;  /* 0x000000340838723c */ /* 0x002fe200000418ff */
[----:B------:R-:W-:Y:S01]  /*4710*/  MOV R120, R30 ;  /* 0x0000001e00787202 */ /* 0x000fe20000000f00 */
[----:B------:R-:W-:-:S06]  /*4720*/  IMAD.MOV.U32 R30, RZ, RZ, R222 ;  /* 0x000000ffff1e7224 */ /* 0x000fcc00078e00de */
[----:B------:R-:W-:Y:S01]  /*4730*/  HMMA.16816.F32.BF16 R84, R4, R88, R16 ;  /* 0x000000580454723c */ /* 0x000fe20000041810 */
[----:B------:R-:W1:Y:S07]  /*4740*/  LDSM.16.MT88.4 R16, [R220+0x9900] ;  /* 0x00990000dc10783b */ /* 0x000e6e0000004200 */
[C---:B------:R-:W-:Y:S08]  /*4750*/  HMMA.16816.F32.BF16 R52, R8.reuse, R54, RZ ;  /* 0x000000360834723c */ /* 0x040ff000000418ff */
[C---:B------:R-:W-:Y:S08]  /*4760*/  HMMA.16816.F32.BF16 R48, R8.reuse, R72, RZ ;  /* 0x000000480830723c */ /* 0x040ff000000418ff */
[C---:B------:R-:W-:Y:S08]  /*4770*/  HMMA.16816.F32.BF16 R44, R8.reuse, R74, RZ ;  /* 0x0000004a082c723c */ /* 0x040ff000000418ff */
[C---:B------:R-:W-:Y:S08]  /*4780*/  HMMA.16816.F32.BF16 R40, R8.reuse, R76, RZ ;  /* 0x0000004c0828723c */ /* 0x040ff000000418ff */
[----:B------:R-:W-:Y:S01]  /*4790*/  HMMA.16816.F32.BF16 R36, R8, R78, RZ ;  /* 0x0000004e0824723c */ /* 0x000fe200000418ff */
[----:B------:R-:W2:Y:S07]  /*47a0*/  LDSM.16.MT88.4 R8, [R219+0x9900] ;  /* 0x00990000db08783b */ /* 0x000eae0000004200 */
[C---:B------:R-:W-:Y:S01]  /*47b0*/  HMMA.16816.F32.BF16 R92, R4.reuse, R82, R20 ;  /* 0x00000052045c723c */ /* 0x040fe20000041814 */
[----:B------:R-:W3:Y:S07]  /*47c0*/  LDSM.16.MT88.4 R20, [R218+0x9900] ;  /* 0x00990000da14783b */ /* 0x000eee0000004200 */
[C---:B------:R-:W-:Y:S01]  /*47d0*/  HMMA.16816.F32.BF16 R96, R4.reuse, R80, R24 ;  /* 0x000000500460723c */ /* 0x040fe20000041818 */
[----:B------:R-:W-:Y:S07]  /*47e0*/  LDSM.16.MT88.4 R24, [R219+0x1100] ;  /* 0x00110000db18783b */ /* 0x000fee0000004200 */
[C---:B-1----:R-:W-:Y:S08]  /*47f0*/  HMMA.16816.F32.BF16 R72, R4.reuse, R16, R48 ;  /* 0x000000100448723c */ /* 0x042ff00000041830 */
[C---:B------:R-:W-:Y:S08]  /*4800*/  HMMA.16816.F32.BF16 R88, R4.reuse, R90, R60 ;  /* 0x0000005a0458723c */ /* 0x040ff0000004183c */
[C---:B------:R-:W-:Y:S01]  /*4810*/  HMMA.16816.F32.BF16 R64, R4.reuse, R18, R44 ;  /* 0x000000120440723c */ /* 0x040fe2000004182c */
[----:B------:R-:W-:Y:S07]  /*4820*/  LDSM.16.MT88.4 R16, [R218+0x1100] ;  /* 0x00110000da10783b */ /* 0x000fee0000004200 */
[C---:B--2---:R-:W-:Y:S08]  /*4830*/  HMMA.16816.F32.BF16 R48, R4.reuse, R8, R40 ;  /* 0x000000080430723c */ /* 0x044ff00000041828 */
[C---:B---3--:R-:W-:Y:S08]  /*4840*/  HMMA.16816.F32.BF16 R80, R4.reuse, R20, R56 ;  /* 0x000000140450723c */ /* 0x048ff00000041838 */
[C---:B------:R-:W-:Y:S01]  /*4850*/  HMMA.16816.F32.BF16 R76, R4.reuse, R22, R52 ;  /* 0x00000016044c723c */ /* 0x040fe20000041834 */
[----:B------:R-:W1:Y:S07]  /*4860*/  LDSM.16.MT88.4 R20, [R217+0x1100] ;  /* 0x00110000d914783b */ /* 0x000e6e0000004200 */
[----:B------:R-:W-:Y:S01]  /*4870*/  HMMA.16816.F32.BF16 R36, R4, R10, R36 ;  /* 0x0000000a0424723c */ /* 0x000fe20000041824 */
[----:B------:R2:W-:Y:S01]  /*4880*/  MUFU.EX2 R5, R0 ;  /* 0x0000000000057308 */ /* 0x0005e20000000800 */
[----:B------:R-:W3:Y:S05]  /*4890*/  LDSM.16.MT88.4 R8, [R220+0x1100] ;  /* 0x00110000dc08783b */ /* 0x000eea0000004200 */
[----:B------:R-:W-:Y:S01]  /*48a0*/  FFMA.FTZ R4, R121, c[0x0][0x2d0], -R2 ;  /* 0x0000b40079047a23 */ /* 0x000fe20000010802 */
[----:B------:R-:W-:-:S03]  /*48b0*/  MOV R121, R70 ;  /* 0x0000004600797202 */ /* 0x000fc60000000f00 */
[----:B------:R-:W-:Y:S01]  /*48c0*/  MUFU.EX2 R222, R4 ;  /* 0x0000000400de7308 */ /* 0x000fe20000000800 */
[----:B--2---:R-:W-:-:S07]  /*48d0*/  FFMA.FTZ R0, R118, c[0x0][0x2d0], -R12 ;  /* 0x0000b40076007a23 */ /* 0x004fce000001080c */
[----:B------:R2:W-:Y:S02]  /*48e0*/  MUFU.EX2 R118, R0 ;  /* 0x0000000000767308 */ /* 0x0005e40000000800 */
[----:B--2---:R-:W-:Y:S02]  /*48f0*/  FFMA.FTZ R0, R117, c[0x0][0x2d0], -R12 ;  /* 0x0000b40075007a23 */ /* 0x004fe4000001080c */
[----:B------:R-:W-:-:S04]  /*4900*/  IMAD.MOV.U32 R117, RZ, RZ, R252 ;  /* 0x000000ffff757224 */ /* 0x000fc800078e00fc */
[----:B------:R2:W-:Y:S02]  /*4910*/  MUFU.EX2 R252, R0 ;  /* 0x0000000000fc7308 */ /* 0x0005e40000000800 */
[----:B--2---:R-:W-:Y:S02]  /*4920*/  FFMA.FTZ R0, R116, c[0x0][0x2d0], -R12 ;  /* 0x0000b40074007a23 */ /* 0x004fe4000001080c */
[----:B------:R-:W-:Y:S01]  /*4930*/  IMAD.MOV.U32 R116, RZ, RZ, R32 ;  /* 0x000000ffff747224 */ /* 0x000fe200078e0020 */
[----:B------:R-:W-:Y:S01]  /*4940*/  MOV R32, R33 ;  /* 0x0000002100207202 */ /* 0x000fe20000000f00 */
[----:B------:R-:W-:Y:S02]  /*4950*/  IMAD.MOV.U32 R33, RZ, RZ, R34 ;  /* 0x000000ffff217224 */ /* 0x000fe400078e0022 */
[----:B------:R-:W-:Y:S01]  /*4960*/  IMAD.MOV.U32 R34, RZ, RZ, R35 ;  /* 0x000000ffff227224 */ /* 0x000fe200078e0023 */
[----:B------:R-:W-:Y:S02]  /*4970*/  MOV R35, R213 ;  /* 0x000000d500237202 */ /* 0x000fe40000000f00 */
[----:B------:R2:W4:Y:S02]  /*4980*/  MUFU.EX2 R213, R0 ;  /* 0x0000000000d57308 */ /* 0x0005240000000800 */
[----:B--2---:R-:W-:Y:S01]  /*4990*/  FFMA.FTZ R0, R123, c[0x0][0x2d0], -R2 ;  /* 0x0000b4007b007a23 */ /* 0x004fe20000010802 */
[----:B----4-:R-:W-:Y:S01]  /*49a0*/  F2FP.BF16.PACK_AB R6, R213, R252 ;  /* 0x000000fcd506723e */ /* 0x010fe200000010ff */
[----:B------:R-:W-:-:S04]  /*49b0*/  IMAD.MOV.U32 R123, RZ, RZ, R14 ;  /* 0x000000ffff7b7224 */ /* 0x000fc800078e000e */
[----:B------:R2:W-:Y:S02]  /*49c0*/  MUFU.EX2 R14, R0 ;  /* 0x00000000000e7308 */ /* 0x0005e40000000800 */
[----:B--2---:R-:W-:Y:S02]  /*49d0*/  FFMA.FTZ R0, R122, c[0x0][0x2d0], -R2 ;  /* 0x0000b4007a007a23 */ /* 0x004fe40000010802 */
[----:B------:R-:W-:-:S04]  /*49e0*/  IMAD.MOV.U32 R122, RZ, RZ, R31 ;  /* 0x000000ffff7a7224 */ /* 0x000fc800078e001f */
[----:B------:R2:W4:Y:S01]  /*49f0*/  MUFU.EX2 R40, R0 ;  /* 0x0000000000287308 */ /* 0x0005220000000800 */
[----:B------:R-:W-:Y:S02]  /*4a00*/  IMAD.MOV.U32 R31, RZ, RZ, R71 ;  /* 0x000000ffff1f7224 */ /* 0x000fe400078e0047 */
[----:B--2---:R-:W-:Y:S02]  /*4a10*/  FFMA.FTZ R0, R119, c[0x0][0x2d0], -R2 ;  /* 0x0000b40077007a23 */ /* 0x004fe40000010802 */
[----:B------:R-:W-:Y:S01]  /*4a20*/  IMAD.MOV.U32 R119, RZ, RZ, R5 ;  /* 0x000000ffff777224 */ /* 0x000fe200078e0005 */
[----:B----4-:R-:W-:Y:S02]  /*4a30*/  F2FP.BF16.PACK_AB R5, R40, R14 ;  /* 0x0000000e2805723e */ /* 0x010fe400000010ff */
[----:B------:R-:W2:Y:S02]  /*4a40*/  MUFU.EX2 R28, R0 ;  /* 0x00000000001c7308 */ /* 0x000ea40000000800 */
[----:B------:R-:W-:-:S02]  /*4a50*/  F2FP.BF16.PACK_AB R4, R118, R119 ;  /* 0x000000777604723e */ /* 0x000fc400000010ff */
[----:B--2---:R-:W-:Y:S01]  /*4a60*/  F2FP.BF16.PACK_AB R7, R28, R222 ;  /* 0x000000de1c07723e */ /* 0x004fe200000010ff */
[----:B------:R-:W-:-:S06]  /*4a70*/  IMAD.MOV.U32 R0, RZ, RZ, R69 ;  /* 0x000000ffff007224 */ /* 0x000fcc00078e0045 */
[C---:B-1----:R-:W-:Y:S07]  /*4a80*/  HMMA.16816.F32.BF16 R68, R4.reuse, R20, R192 ;  /* 0x000000140444723c */ /* 0x042fee00000418c0 */
[----:B------:R-:W-:Y:S01]  /*4a90*/  MOV R194, R40 ;  /* 0x0000002800c27202 */ /* 0x000fe20000000f00 */
[----:B------:R-:W-:Y:S01]  /*4aa0*/  HMMA.16816.F32.BF16 R56, R4, R16, R184 ;  /* 0x000000100438723c */ /* 0x000fe200000418b8 */
[----:B------:R-:W-:Y:S01]  /*4ab0*/  IMAD.MOV.U32 R193, RZ, RZ, R32 ;  /* 0x000000ffffc17224 */ /* 0x000fe200078e0020 */
[----:B------:R-:W-:Y:S01]  /*4ac0*/  MOV R195, R34 ;  /* 0x0000002200c37202 */ /* 0x000fe20000000f00 */
[----:B------:R-:W-:-:S05]  /*4ad0*/  IMAD.MOV.U32 R192, RZ, RZ, R33 ;  /* 0x000000ffffc07224 */ /* 0x000fca00078e0021 */
[C---:B------:R-:W-:Y:S01]  /*4ae0*/  HMMA.16816.F32.BF16 R52, R4.reuse, R18, R180 ;  /* 0x000000120434723c */ /* 0x040fe200000418b4 */
[----:B------:R-:W1:Y:S07]  /*4af0*/  LDSM.16.MT88.4 R16, [R217+0x4100] ;  /* 0x00410000d910783b */ /* 0x000e6e0000004200 */
[C---:B---3--:R-:W-:Y:S08]  /*4b00*/  HMMA.16816.F32.BF16 R44, R4.reuse, R8, R140 ;  /* 0x00000008042c723c */ /* 0x048ff0000004188c */
[C---:B------:R-:W-:Y:S01]  /*4b10*/  HMMA.16816.F32.BF16 R40, R4.reuse, R10, R136 ;  /* 0x0000000a0428723c */ /* 0x040fe20000041888 */
[----:B------:R-:W2:Y:S07]  /*4b20*/  LDSM.16.MT88.4 R8, [R218+0x4100] ;  /* 0x00410000da08783b */ /* 0x000eae0000004200 */
[----:B------:R-:W-:Y:S01]  /*4b30*/  HMMA.16816.F32.BF16 R60, R4, R22, R188 ;  /* 0x00000016043c723c */ /* 0x000fe200000418bc */
[----:B------:R-:W3:Y:S06]  /*4b40*/  LDSM.16.MT88.4 R20, [R220+0x4100] ;  /* 0x00410000dc14783b */ /* 0x000eec0000004200 */
[----:B------:R-:W-:-:S02]  /*4b50*/  IMAD.MOV.U32 R191, RZ, RZ, R35 ;  /* 0x000000ffffbf7224 */ /* 0x000fc400078e0023 */
[C---:B------:R-:W-:Y:S08]  /*4b60*/  HMMA.16816.F32.BF16 R32, R4.reuse, R24, R128 ;  /* 0x000000180420723c */ /* 0x040ff00000041880 */
[C---:B-1----:R-:W-:Y:S07]  /*4b70*/  HMMA.16816.F32.BF16 R136, R4.reuse, R16, R172 ;  /* 0x000000100488723c */ /* 0x042fee00000418ac */
[----:B------:R-:W-:Y:S01]  /*4b80*/  IMAD.MOV.U32 R174, RZ, RZ, R28 ;  /* 0x000000ffffae7224 */ /* 0x000fe200078e001c */
[----:B------:R-:W-:Y:S01]  /*4b90*/  HMMA.16816.F32.BF16 R140, R4, R18, R168 ;  /* 0x00000012048c723c */ /* 0x000fe200000418a8 */
[----:B------:R-:W1:Y:S01]  /*4ba0*/  LDSM.16.MT88.4 R16, [R219+0x4100] ;  /* 0x00410000db10783b */ /* 0x000e620000004200 */
[----:B------:R-:W-:-:S06]  /*4bb0*/  MOV R175, R29 ;  /* 0x0000001d00af7202 */ /* 0x000fcc0000000f00 */
[C---:B--2---:R-:W-:Y:S08]  /*4bc0*/  HMMA.16816.F32.BF16 R148, R4.reuse, R8, R148 ;  /* 0x000000080494723c */ /* 0x044ff00000041894 */
[C---:B------:R-:W-:Y:S01]  /*4bd0*/  HMMA.16816.F32.BF16 R152, R4.reuse, R10, R152 ;  /* 0x0000000a0498723c */ /* 0x040fe20000041898 */
[----:B------:R-:W2:Y:S07]  /*4be0*/  LDSM.16.MT88.4 R8, [R217+0x7100] ;  /* 0x00710000d908783b */ /* 0x000eae0000004200 */
[C---:B---3--:R-:W-:Y:S07]  /*4bf0*/  HMMA.16816.F32.BF16 R156, R4.reuse, R20, R156 ;  /* 0x00000014049c723c */ /* 0x048fee000004189c */
[----:B------:R-:W-:Y:S01]  /*4c00*/  IMAD.MOV.U32 R20, RZ, RZ, R30 ;  /* 0x000000ffff147224 */ /* 0x000fe200078e001e */
[C---:B------:R-:W-:Y:S01]  /*4c10*/  HMMA.16816.F32.BF16 R128, R4.reuse, R26, R176 ;  /* 0x0000001a0480723c */ /* 0x040fe200000418b0 */
[----:B------:R-:W-:Y:S01]  /*4c20*/  IMAD.MOV.U32 R21, RZ, RZ, R31 ;  /* 0x000000ffff157224 */ /* 0x000fe200078e001f */
[----:B------:R-:W-:Y:S04]  /*4c30*/  LDSM.16.MT88.4 R24, [R217+0xa100] ;  /* 0x00a10000d918783b */ /* 0x000fe80000004200 */
[----:B------:R-:W3:Y:S02]  /*4c40*/  LDSM.16.MT88.4 R28, [R218+0x7100] ;  /* 0x00710000da1c783b */ /* 0x000ee40000004200 */
[C---:B------:R-:W-:Y:S07]  /*4c50*/  HMMA.16816.F32.BF16 R196, R4.reuse, R22, R196 ;  /* 0x0000001604c4723c */ /* 0x040fee00000418c4 */
[----:B------:R-:W-:Y:S01]  /*4c60*/  MOV R23, R191 ;  /* 0x000000bf00177202 */ /* 0x000fe20000000f00 */
[C---:B-1----:R-:W-:Y:S08]  /*4c70*/  HMMA.16816.F32.BF16 R184, R4.reuse, R16, R164 ;  /* 0x0000001004b8723c */ /* 0x042ff000000418a4 */
[C---:B------:R-:W-:Y:S01]  /*4c80*/  HMMA.16816.F32.BF16 R180, R4.reuse, R18, R160 ;  /* 0x0000001204b4723c */ /* 0x040fe200000418a0 */
[----:B------:R-:W1:Y:S07]  /*4c90*/  LDSM.16.MT88.4 R16, [R220+0x7100] ;  /* 0x00710000dc10783b */ /* 0x000e6e0000004200 */
[C---:B--2---:R-:W-:Y:S07]  /*4ca0*/  HMMA.16816.F32.BF16 R176, R4.reuse, R8, R144 ;  /* 0x0000000804b0723c */ /* 0x044fee0000041890 */
[----:B------:R-:W-:Y:S01]  /*4cb0*/  IMAD.MOV.U32 R144, RZ, RZ, R193 ;  /* 0x000000ffff907224 */ /* 0x000fe200078e00c1 */
[C---:B------:R-:W-:Y:S01]  /*4cc0*/  HMMA.16816.F32.BF16 R168, R4.reuse, R10, R124 ;  /* 0x0000000a04a8723c */ /* 0x040fe2000004187c */
[----:B------:R-:W2:Y:S01]  /*4cd0*/  LDSM.16.MT88.4 R8, [R219+0x7100] ;  /* 0x00710000db08783b */ /* 0x000ea20000004200 */
[----:B------:R-:W-:Y:S01]  /*4ce0*/  IMAD.MOV.U32 R147, RZ, RZ, R121 ;  /* 0x000000ffff937224 */ /* 0x000fe200078e0079 */
[----:B------:R-:W-:Y:S01]  /*4cf0*/  MOV R193, R122 ;  /* 0x0000007a00c17202 */ /* 0x000fe20000000f00 */
[----:B------:R-:W-:Y:S01]  /*4d00*/  IMAD.MOV.U32 R145, RZ, RZ, R194 ;  /* 0x000000ffff917224 */ /* 0x000fe200078e00c2 */
[----:B------:R-:W-:Y:S01]  /*4d10*/  MOV R146, R0 ;  /* 0x0000000000927202 */ /* 0x000fe20000000f00 */
[----:B------:R-:W-:Y:S01]  /*4d20*/  FFMA.FTZ R0, R201, c[0x0][0x2d0], -R12 ;  /* 0x0000b400c9007a23 */ /* 0x000fe2000001080c */
[----:B------:R-:W-:Y:S01]  /*4d30*/  MOV R201, R252 ;  /* 0x000000fc00c97202 */ /* 0x000fe20000000f00 */
[----:B---3--:R-:W-:Y:S01]  /*4d40*/  HMMA.16816.F32.BF16 R188, R4, R30, R108 ;  /* 0x0000001e04bc723c */ /* 0x008fe2000004186c */
[----:B------:R-:W-:-:S06]  /*4d50*/  IMAD.MOV.U32 R194, RZ, RZ, R119 ;  /* 0x000000ffffc27224 */ /* 0x000fcc00078e0077 */
[----:B------:R-:W-:Y:S01]  /*4d60*/  IMAD.MOV.U32 R31, RZ, RZ, R174 ;  /* 0x000000ffff1f7224 */ /* 0x000fe200078e00ae */
[----:B------:R-:W-:Y:S01]  /*4d70*/  HMMA.16816.F32.BF16 R164, R4, R28, R112 ;  /* 0x0000001c04a4723c */ /* 0x000fe20000041870 */
[----:B------:R-:W-:-:S06]  /*4d80*/  IMAD.MOV.U32 R30, RZ, RZ, R175 ;  /* 0x000000ffff1e7224 */ /* 0x000fcc00078e00af */
[----:B------:R-:W-:Y:S01]  /*4d90*/  MOV R29, R192 ;  /* 0x000000c0001d7202 */ /* 0x000fe20000000f00 */
[----:B------:R-:W-:Y:S01]  /*4da0*/  IMAD.MOV.U32 R28, RZ, RZ, R21 ;  /* 0x000000ffff1c7224 */ /* 0x000fe200078e0015 */
[----:B-1----:R-:W-:Y:S01]  /*4db0*/  HMMA.16816.F32.BF16 R172, R4, R16, R104 ;  /* 0x0000001004ac723c */ /* 0x002fe20000041868 */
[----:B------:R-:W-:-:S07]  /*4dc0*/  IMAD.MOV.U32 R192, RZ, RZ, R123 ;  /* 0x000000ffffc07224 */ /* 0x000fce00078e007b */
[C---:B------:R-:W-:Y:S01]  /*4dd0*/  HMMA.16816.F32.BF16 R160, R4.reuse, R18, R100 ;  /* 0x0000001204a0723c */ /* 0x040fe20000041864 */
[----:B------:R-:W1:Y:S06]  /*4de0*/  LDSM.16.MT88.4 R16, [R220+0xa100] ;  /* 0x00a10000dc10783b */ /* 0x000e6c0000004200 */
[----:B------:R-:W-:Y:S01]  /*4df0*/  MOV R103, R23 ;  /* 0x0000001700677202 */ /* 0x000fe20000000f00 */
[----:B--2---:R-:W-:Y:S01]  /*4e00*/  HMMA.16816.F32.BF16 R124, R4, R8, R96 ;  /* 0x00000008047c723c */ /* 0x004fe20000041860 */
[----:B------:R-:W-:Y:S01]  /*4e10*/  IMAD.MOV.U32 R102, RZ, RZ, R20 ;  /* 0x000000ffff667224 */ /* 0x000fe200078e0014 */
[----:B------:R-:W-:Y:S01]  /*4e20*/  MOV R101, R117 ;  /* 0x0000007500657202 */ /* 0x000fe20000000f00 */
[----:B------:R-:W2:Y:S01]  /*4e30*/  LDSM.16.MT88.4 R20, [R218+0xa100] ;  /* 0x00a10000da14783b */ /* 0x000ea20000004200 */
[----:B------:R-:W-:-:S03]  /*4e40*/  IMAD.MOV.U32 R100, RZ, RZ, R116 ;  /* 0x000000ffff647224 */ /* 0x000fc600078e0074 */
[----:B------:R-:W-:Y:S01]  /*4e50*/  IMAD.MOV.U32 R98, RZ, RZ, R120 ;  /* 0x000000ffff627224 */ /* 0x000fe200078e0078 */
[----:B------:R-:W-:Y:S01]  /*4e60*/  MOV R99, R214 ;  /* 0x000000d600637202 */ /* 0x000fe20000000f00 */
[----:B------:R-:W-:Y:S01]  /*4e70*/  HMMA.16816.F32.BF16 R120, R4, R10, R92 ;  /* 0x0000000a0478723c */ /* 0x000fe2000004185c */
[----:B------:R-:W3:Y:S01]  /*4e80*/  LDSM.16.MT88.4 R8, [R219+0xa100] ;  /* 0x00a10000db08783b */ /* 0x000ee20000004200 */
[----:B------:R4:W-:Y:S01]  /*4e90*/  MUFU.EX2 R214, R0 ;  /* 0x0000000000d67308 */ /* 0x0009e20000000800 */
[----:B------:R-:W-:Y:S02]  /*4ea0*/  IMAD.MOV.U32 R97, RZ, RZ, R118 ;  /* 0x000000ffff617224 */ /* 0x000fe400078e0076 */
[----:B------:R-:W-:-:S03]  /*4eb0*/  IMAD.MOV.U32 R96, RZ, RZ, R144 ;  /* 0x000000ffff607224 */ /* 0x000fc600078e0090 */
[C---:B------:R-:W-:Y:S08]  /*4ec0*/  HMMA.16816.F32.BF16 R116, R4.reuse, R26, R88 ;  /* 0x0000001a0474723c */ /* 0x040ff00000041858 */
[----:B------:R-:W-:Y:S01]  /*4ed0*/  HMMA.16816.F32.BF16 R112, R4, R24, R84 ;  /* 0x000000180470723c */ /* 0x000fe20000041854 */
[----:B------:R-:W-:Y:S01]  /*4ee0*/  LDSM.16.MT88.4 R24, [R219+0x1900] ;  /* 0x00190000db18783b */ /* 0x000fe20000004200 */
[----:B----4-:R-:W-:-:S02]  /*4ef0*/  FFMA.FTZ R0, R135, c[0x0][0x2d0], -R12 ;  /* 0x0000b40087007a23 */ /* 0x010fc4000001080c */
[----:B------:R-:W-:Y:S02]  /*4f00*/  IMAD.MOV.U32 R135, RZ, RZ, R97 ;  /* 0x000000ffff877224 */ /* 0x000fe400078e0061 */
[----:B------:R4:W-:Y:S01]  /*4f10*/  MUFU.EX2 R252, R0 ;  /* 0x0000000000fc7308 */ /* 0x0009e20000000800 */
[----:B------:R-:W-:Y:S01]  /*4f20*/  IMAD.MOV.U32 R97, RZ, RZ, R145 ;  /* 0x000000ffff617224 */ /* 0x000fe200078e0091 */
[C---:B-1----:R-:W-:Y:S07]  /*4f30*/  HMMA.16816.F32.BF16 R92, R4.reuse, R16, R72 ;  /* 0x00000010045c723c */ /* 0x042fee0000041848 */
[----:B------:R-:W-:Y:S01]  /*4f40*/  IMAD.MOV.U32 R73, RZ, RZ, R213 ;  /* 0x000000ffff497224 */ /* 0x000fe200078e00d5 */
[C---:B------:R-:W-:Y:S01]  /*4f50*/  HMMA.16816.F32.BF16 R88, R4.reuse, R18, R64 ;  /* 0x000000120458723c */ /* 0x040fe20000041840 */
[----:B------:R-:W1:Y:S01]  /*4f60*/  LDSM.16.MT88.4 R16, [R218+0x1900] ;  /* 0x00190000da10783b */ /* 0x000e620000004200 */
[----:B------:R-:W-:Y:S01]  /*4f70*/  IMAD.MOV.U32 R74, RZ, RZ, R30 ;  /* 0x000000ffff4a7224 */ /* 0x000fe200078e001e */
[----:B------:R-:W-:Y:S01]  /*4f80*/  MOV R30, R212 ;  /* 0x000000d4001e7202 */ /* 0x000fe20000000f00 */
[----:B------:R-:W-:Y:S01]  /*4f90*/  IMAD.MOV.U32 R75, RZ, RZ, R103 ;  /* 0x000000ffff4b7224 */ /* 0x000fe200078e0067 */
[----:B------:R-:W-:Y:S01]  /*4fa0*/  MOV R72, R31 ;  /* 0x0000001f00487202 */ /* 0x000fe20000000f00 */
[----:B----4-:R-:W-:Y:S01]  /*4fb0*/  FFMA.FTZ R0, R134, c[0x0][0x2d0], -R12 ;  /* 0x0000b40086007a23 */ /* 0x010fe2000001080c */
[----:B------:R-:W-:Y:S01]  /*4fc0*/  MOV R67, R29 ;  /* 0x0000001d00437202 */ /* 0x000fe20000000f00 */
[----:B------:R-:W-:Y:S01]  /*4fd0*/  IMAD.MOV.U32 R134, RZ, RZ, R251 ;  /* 0x000000ffff867224 */ /* 0x000fe200078e00fb */
[----:B--2---:R-:W-:Y:S01]  /*4fe0*/  HMMA.16816.F32.BF16 R108, R4, R20, R80 ;  /* 0x00000014046c723c */ /* 0x004fe20000041850 */
[----:B------:R2:W-:Y:S01]  /*4ff0*/  MUFU.EX2 R251, R0 ;  /* 0x0000000000fb7308 */ /* 0x0005e20000000800 */
[----:B------:R-:W-:Y:S01]  /*5000*/  IMAD.MOV.U32 R31, RZ, RZ, R207 ;  /* 0x000000ffff1f7224 */ /* 0x000fe200078e00cf */
[----:B------:R-:W-:-:S05]  /*5010*/  MOV R29, R205 ;  /* 0x000000cd001d7202 */ /* 0x000fca0000000f00 */
[C---:B---3--:R-:W-:Y:S08]  /*5020*/  HMMA.16816.F32.BF16 R84, R4.reuse, R8, R48 ;  /* 0x000000080454723c */ /* 0x048ff00000041830 */
[----:B------:R-:W-:Y:S01]  /*5030*/  HMMA.16816.F32.BF16 R80, R4, R10, R36 ;  /* 0x0000000a0450723c */ /* 0x000fe20000041824 */
[----:B--2---:R-:W-:Y:S01]  /*5040*/  FFMA.FTZ R0, R133, c[0x0][0x2d0], -R12 ;  /* 0x0000b40085007a23 */ /* 0x004fe2000001080c */
[----:B------:R-:W2:Y:S01]  /*5050*/  LDSM.16.MT88.4 R8, [R220+0x1900] ;  /* 0x00190000dc08783b */ /* 0x000ea20000004200 */
[----:B------:R-:W-:-:S02]  /*5060*/  IMAD.MOV.U32 R133, RZ, RZ, R211 ;  /* 0x000000ffff857224 */ /* 0x000fc400078e00d3 */
[----:B------:R-:W3:Y:S02]  /*5070*/  MUFU.EX2 R48, R0 ;  /* 0x0000000000307308 */ /* 0x000ee40000000800 */
[----:B------:R-:W-:Y:S01]  /*5080*/  MOV R38, R99 ;  /* 0x0000006300267202 */ /* 0x000fe20000000f00 */
[----:B------:R-:W-:Y:S01]  /*5090*/  HMMA.16816.F32.BF16 R104, R4, R22, R76 ;  /* 0x000000160468723c */ /* 0x000fe2000004184c */
[----:B------:R-:W-:Y:S01]  /*50a0*/  IMAD.MOV.U32 R99, RZ, RZ, R215 ;  /* 0x000000ffff637224 */ /* 0x000fe200078e00d7 */
[----:B------:R-:W4:Y:S01]  /*50b0*/  LDSM.16.MT88.4 R20, [R217+0x1900] ;  /* 0x00190000d914783b */ /* 0x000f220000004200 */
[----:B------:R-:W-:Y:S01]  /*50c0*/  IMAD.MOV.U32 R39, RZ, RZ, R98 ;  /* 0x000000ffff277224 */ /* 0x000fe200078e0062 */
[----:B------:R-:W-:Y:S01]  /*50d0*/  MOV R98, R146 ;  /* 0x0000009200627202 */ /* 0x000fe20000000f00 */
[----:B------:R-:W-:Y:S02]  /*50e0*/  IMAD.MOV.U32 R37, RZ, RZ, R100 ;  /* 0x000000ffff257224 */ /* 0x000fe400078e0064 */
[----:B------:R-:W-:-:S02]  /*50f0*/  FFMA.FTZ R4, R202, c[0x0][0x2d0], -R2 ;  /* 0x0000b400ca047a23 */ /* 0x000fc40000010802 */
[----:B------:R-:W-:Y:S02]  /*5100*/  IMAD.MOV.U32 R202, RZ, RZ, R28 ;  /* 0x000000ffffca7224 */ /* 0x000fe400078e001c */
[----:B------:R1:W-:Y:S01]  /*5110*/  MUFU.EX2 R212, R4 ;  /* 0x0000000400d47308 */ /* 0x0003e20000000800 */
[----:B------:R-:W-:Y:S01]  /*5120*/  IMAD.MOV.U32 R36, RZ, RZ, R101 ;  /* 0x000000ffff247224 */ /* 0x000fe200078e0065 */
[----:B---3--:R-:W-:Y:S01]  /*5130*/  F2FP.BF16.PACK_AB R6, R48, R251 ;  /* 0x000000fb3006723e */ /* 0x008fe200000010ff */
[----:B------:R-:W-:Y:S02]  /*5140*/  FFMA.FTZ R0, R204, c[0x0][0x2d0], -R2 ;  /* 0x0000b400cc007a23 */ /* 0x000fe40000010802 */
[----:B------:R-:W-:-:S03]  /*5150*/  IMAD.MOV.U32 R28, RZ, RZ, R206 ;  /* 0x000000ffff1c7224 */ /* 0x000fc600078e00ce */
[----:B------:R3:W-:Y:S01]  /*5160*/  MUFU.EX2 R211, R0 ;  /* 0x0000000000d37308 */ /* 0x0007e20000000800 */
[----:B-1----:R-:W-:Y:S01]  /*5170*/  F2FP.BF16.PACK_AB R4, R252, R214 ;  /* 0x000000d6fc04723e */ /* 0x002fe200000010ff */
[----:B---3--:R-:W-:Y:S01]  /*5180*/  FFMA.FTZ R0, R203, c[0x0][0x2d0], -R2 ;  /* 0x0000b400cb007a23 */ /* 0x008fe20000010802 */
[----:B------:R-:W-:-:S05]  /*5190*/  MOV R203, R102 ;  /* 0x0000006600cb7202 */ /* 0x000fca0000000f00 */
[----:B------:R1:W3:Y:S02]  /*51a0*/  MUFU.EX2 R213, R0 ;  /* 0x0000000000d57308 */ /* 0x0002e40000000800 */
[----:B-1----:R-:W-:Y:S01]  /*51b0*/  FFMA.FTZ R0, R200, c[0x0][0x2d0], -R2 ;  /* 0x0000b400c8007a23 */ /* 0x002fe20000010802 */
[----:B---3--:R-:W-:Y:S01]  /*51c0*/  F2FP.BF16.PACK_AB R5, R213, R211 ;  /* 0x000000d3d505723e */ /* 0x008fe200000010ff */
[----:B------:R-:W-:-:S04]  /*51d0*/  IMAD.MOV.U32 R200, RZ, RZ, R147 ;  /* 0x000000ffffc87224 */ /* 0x000fc800078e0093 */
[----:B------:R-:W1:Y:S02]  /*51e0*/  MUFU.EX2 R215, R0 ;  /* 0x0000000000d77308 */ /* 0x000e640000000800 */
[----:B-1----:R-:W-:Y:S01]  /*51f0*/  F2FP.BF16.PACK_AB R7, R215, R212 ;  /* 0x000000d4d707723e */ /* 0x002fe200000010ff */
[----:B------:R-:W-:-:S04]  /*5200*/  IMAD.MOV.U32 R0, RZ, RZ, R75 ;  /* 0x000000ffff007224 */ /* 0x000fc800078e004b */
[----:B------:R-:W-:Y:S02]  /*5210*/  FFMA.FTZ R0, R0, c[0x0][0x2d0], -R12 ;  /* 0x0000b40000007a23 */ /* 0x000fe4000001080c */
[C---:B------:R-:W-:Y:S07]  /*5220*/  HMMA.16816.F32.BF16 R76, R4.reuse, R18, R52 ;  /* 0x00000012044c723c */ /* 0x040fee0000041834 */
[----:B------:R-:W-:Y:S01]  /*5230*/  IMAD.MOV.U32 R54, RZ, RZ, R72 ;  /* 0x000000ffff367224 */ /* 0x000fe200078e0048 */
[----:B------:R-:W-:Y:S01]  /*5240*/  MOV R53, R73 ;  /* 0x0000004900357202 */ /* 0x000fe20000000f00 */
[----:B------:R-:W-:Y:S01]  /*5250*/  IMAD.MOV.U32 R52, RZ, RZ, R74 ;  /* 0x000000ffff347224 */ /* 0x000fe200078e004a */
[----:B------:R-:W-:Y:S01]  /*5260*/  HMMA.16816.F32.BF16 R144, R4, R16, R56 ;  /* 0x000000100490723c */ /* 0x000fe20000041838 */
[----:B------:R-:W1:Y:S01]  /*5270*/  LDSM.16.MT88.4 R16, [R217+0x4900] ;  /* 0x00490000d910783b */ /* 0x000e620000004200 */
[----:B------:R-:W-:-:S06]  /*5280*/  IMAD.MOV.U32 R55, RZ, RZ, R48 ;  /* 0x000000ffff377224 */ /* 0x000fcc00078e0030 */
[C---:B--2---:R-:W-:Y:S07]  /*5290*/  HMMA.16816.F32.BF16 R72, R4.reuse, R8, R44 ;  /* 0x000000080448723c */ /* 0x044fee000004182c */
[----:B------:R-:W-:Y:S01]  /*52a0*/  MOV R44, R67 ;  /* 0x00000043002c7202 */ /* 0x000fe20000000f00 */
[----:B----4-:R-:W-:Y:S01]  /*52b0*/  HMMA.16816.F32.BF16 R204, R4, R20, R68 ;  /* 0x0000001404cc723c */ /* 0x010fe20000041844 */
[----:B------:R-:W-:Y:S01]  /*52c0*/  IMAD.MOV.U32 R45, RZ, RZ, R96 ;  /* 0x000000ffff2d7224 */ /* 0x000fe200078e0060 */
[----:B------:R-:W-:Y:S01]  /*52d0*/  MOV R47, R98 ;  /* 0x00000062002f7202 */ /* 0x000fe20000000f00 */
[----:B------:R-:W-:-:S05]  /*52e0*/  IMAD.MOV.U32 R46, RZ, RZ, R97 ;  /* 0x000000ffff2e7224 */ /* 0x000fca00078e0061 */
[C---:B------:R-:W-:Y:S01]  /*52f0*/  HMMA.16816.F32.BF16 R64, R4.reuse, R10, R40 ;  /* 0x0000000a0440723c */ /* 0x040fe20000041828 */
[----:B------:R-:W2:Y:S07]  /*5300*/  LDSM.16.MT88.4 R8, [R218+0x4900] ;  /* 0x00490000da08783b */ /* 0x000eae0000004200 */
[C---:B------:R-:W-:Y:S01]  /*5310*/  HMMA.16816.F32.BF16 R100, R4.reuse, R22, R60 ;  /* 0x000000160464723c */ /* 0x040fe2000004183c */
[----:B------:R-:W3:Y:S07]  /*5320*/  LDSM.16.MT88.4 R20, [R220+0x4900] ;  /* 0x00490000dc14783b */ /* 0x000eee0000004200 */
[C---:B------:R-:W-:Y:S07]  /*5330*/  HMMA.16816.F32.BF16 R40, R4.reuse, R24, R32 ;  /* 0x000000180428723c */ /* 0x040fee0000041820 */
[----:B------:R-:W-:Y:S01]  /*5340*/  IMAD.MOV.U32 R25, RZ, RZ, R99 ;  /* 0x000000ffff197224 */ /* 0x000fe200078e0063 */
[----:B-1----:R-:W-:Y:S01]  /*5350*/  HMMA.16816.F32.BF16 R68, R4, R16, R136 ;  /* 0x000000100444723c */ /* 0x002fe20000041888 */
[----:B------:R-:W-:Y:S01]  /*5360*/  IMAD.MOV.U32 R32, RZ, RZ, R30 ;  /* 0x000000ffff207224 */ /* 0x000fe200078e001e */
[----:B------:R-:W-:Y:S01]  /*5370*/  MOV R33, R31 ;  /* 0x0000001f00217202 */ /* 0x000fe20000000f00 */
[----:B------:R-:W-:-:S02]  /*5380*/  IMAD.MOV.U32 R34, RZ, RZ, R28 ;  /* 0x000000ffff227224 */ /* 0x000fc400078e001c */
[----:B------:R-:W-:Y:S02]  /*5390*/  IMAD.MOV.U32 R35, RZ, RZ, R29 ;  /* 0x000000ffff237224 */ /* 0x000fe400078e001d */
[----:B------:R-:W-:Y:S01]  /*53a0*/  LDSM.16.MT88.4 R28, [R218+0x7900] ;  /* 0x00790000da1c783b */ /* 0x000fe20000004200 */
[C---:B------:R-:W-:Y:S01]  /*53b0*/  HMMA.16816.F32.BF16 R60, R4.reuse, R18, R140 ;  /* 0x00000012043c723c */ /* 0x040fe2000004188c */
[----:B------:R-:W-:Y:S02]  /*53c0*/  IMAD.MOV.U32 R139, RZ, RZ, R35 ;  /* 0x000000ffff8b7224 */ /* 0x000fe400078e0023 */
[----:B------:R-:W1:Y:S01]  /*53d0*/  LDSM.16.MT88.4 R16, [R219+0x4900] ;  /* 0x00490000db10783b */ /* 0x000e620000004200 */
[----:B------:R-:W-:Y:S01]  /*53e0*/  IMAD.MOV.U32 R35, RZ, RZ, R47 ;  /* 0x000000ffff237224 */ /* 0x000fe200078e002f */
[----:B------:R-:W-:Y:S01]  /*53f0*/  MOV R47, R55 ;  /* 0x00000037002f7202 */ /* 0x000fe20000000f00 */
[----:B------:R-:W-:Y:S02]  /*5400*/  IMAD.MOV.U32 R55, RZ, RZ, R133 ;  /* 0x000000ffff377224 */ /* 0x000fe400078e0085 */
[----:B------:R-:W-:Y:S01]  /*5410*/  HMMA.16816.F32.BF16 R96, R4, R26, R128 ;  /* 0x0000001a0460723c */ /* 0x000fe20000041880 */
[----:B------:R-:W-:Y:S01]  /*5420*/  IMAD.MOV.U32 R133, RZ, RZ, R134 ;  /* 0x000000ffff857224 */ /* 0x000fe200078e0086 */
[----:B------:R-:W-:Y:S01]  /*5430*/  MOV R134, R201 ;  /* 0x000000c900867202 */ /* 0x000fe20000000f00 */
[----:B------:R-:W-:-:S02]  /*5440*/  IMAD.MOV.U32 R201, RZ, RZ, R192 ;  /* 0x000000ffffc97224 */ /* 0x000fc400078e00c0 */
[----:B------:R-:W-:-:S03]  /*5450*/  IMAD.MOV.U32 R136, RZ, RZ, R47 ;  /* 0x000000ffff887224 */ /* 0x000fc600078e002f */
[C---:B--2---:R-:W-:Y:S08]  /*5460*/  HMMA.16816.F32.BF16 R56, R4.reuse, R8, R148 ;  /* 0x000000080438723c */ /* 0x044ff00000041894 */
        /* <DEDUP_REMOVED lines=9> */
[C---:B--2---:R-:W-:Y:S07]  /*5500*/  HMMA.16816.F32.BF16 R152, R4.reuse, R8, R176 ;  /* 0x000000080498723c */ /* 0x044fee00000418b0 */
[----:B------:R-:W-:Y:S01]  /*5510*/  IMAD.MOV.U32 R179, RZ, RZ, R33 ;  /* 0x000000ffffb37224 */ /* 0x000fe200078e0021 */
[----:B------:R-:W-:Y:S01]  /*5520*/  HMMA.16816.F32.BF16 R156, R4, R10, R168 ;  /* 0x0000000a049c723c */ /* 0x000fe200000418a8 */
[----:B------:R-:W2:Y:S01]  /*5530*/  LDSM.16.MT88.4 R8, [R219+0x7900] ;  /* 0x00790000db08783b */ /* 0x000ea20000004200 */
[----:B------:R-:W-:Y:S01]  /*5540*/  MOV R33, R45 ;  /* 0x0000002d00217202 */ /* 0x000fe20000000f00 */
[----:B------:R-:W-:-:S02]  /*5550*/  IMAD.MOV.U32 R45, RZ, RZ, R53 ;  /* 0x000000ffff2d7224 */ /* 0x000fc400078e0035 */
[----:B------:R-:W-:Y:S02]  /*5560*/  IMAD.MOV.U32 R53, RZ, RZ, R202 ;  /* 0x000000ffff357224 */ /* 0x000fe400078e00ca */
[----:B------:R-:W-:Y:S01]  /*5570*/  IMAD.MOV.U32 R169, RZ, RZ, R32 ;  /* 0x000000ffffa97224 */ /* 0x000fe200078e0020 */
[----:B------:R-:W-:Y:S01]  /*5580*/  MOV R168, R34 ;  /* 0x0000002200a87202 */ /* 0x000fe20000000f00 */
        /* <DEDUP_REMOVED lines=11> */
[C---:B-1----:R-:W-:Y:S01]  /*5640*/  HMMA.16816.F32.BF16 R180, R4.reuse, R16, R172 ;  /* 0x0000001004b4723c */ /* 0x042fe200000418ac */
[----:B------:R-:W-:Y:S01]  /*5650*/  IMAD.MOV.U32 R36, RZ, RZ, R193 ;  /* 0x000000ffff247224 */ /* 0x000fe200078e00c1 */
[----:B------:R-:W-:Y:S01]  /*5660*/  LDSM.16.MT88.4 R24, [R217+0xa900] ;  /* 0x00a90000d918783b */ /* 0x000fe20000004200 */
[----:B------:R-:W-:Y:S01]  /*5670*/  IMAD.MOV.U32 R38, RZ, RZ, R195 ;  /* 0x000000ffff267224 */ /* 0x000fe200078e00c3 */
[----:B------:R-:W-:Y:S01]  /*5680*/  MOV R177, R53 ;  /* 0x0000003500b17202 */ /* 0x000fe20000000f00 */
[----:B------:R-:W-:Y:S01]  /*5690*/  IMAD.MOV.U32 R176, RZ, RZ, R54 ;  /* 0x000000ffffb07224 */ /* 0x000fe200078e0036 */
[----:B------:R-:W-:Y:S01]  /*56a0*/  MOV R137, R46 ;  /* 0x0000002e00897202 */ /* 0x000fe20000000f00 */
[----:B------:R-:W-:Y:S01]  /*56b0*/  IMAD.MOV.U32 R171, RZ, RZ, R55 ;  /* 0x000000ffffab7224 */ /* 0x000fe200078e0037 */
[----:B------:R-:W-:Y:S01]  /*56c0*/  HMMA.16816.F32.BF16 R184, R4, R18, R160 ;  /* 0x0000001204b8723c */ /* 0x000fe200000418a0 */
[----:B------:R-:W1:Y:S01]  /*56d0*/  LDSM.16.MT88.4 R16, [R220+0xa900] ;  /* 0x00a90000dc10783b */ /* 0x000e620000004200 */
[----:B------:R-:W-:Y:S01]  /*56e0*/  IMAD.MOV.U32 R178, RZ, RZ, R52 ;  /* 0x000000ffffb27224 */ /* 0x000fe200078e0034 */
[----:B------:R-:W-:Y:S01]  /*56f0*/  MOV R29, R200 ;  /* 0x000000c8001d7202 */ /* 0x000fe20000000f00 */
[----:B------:R-:W-:-:S02]  /*5700*/  IMAD.MOV.U32 R138, RZ, RZ, R45 ;  /* 0x000000ffff8a7224 */ /* 0x000fc400078e002d */
[----:B------:R-:W-:Y:S01]  /*5710*/  IMAD.MOV.U32 R28, RZ, RZ, R202 ;  /* 0x000000ffff1c7224 */ /* 0x000fe200078e00ca */
[----:B------:R-:W-:Y:S01]  /*5720*/  MOV R162, R32 ;  /* 0x0000002000a27202 */ /* 0x000fe20000000f00 */
[C---:B------:R-:W-:Y:S01]  /*5730*/  HMMA.16816.F32.BF16 R192, R4.reuse, R30, R188 ;  /* 0x0000001e04c0723c */ /* 0x040fe200000418bc */
[----:B------:R-:W-:Y:S02]  /*5740*/  IMAD.MOV.U32 R161, RZ, RZ, R33 ;  /* 0x000000ffffa17224 */ /* 0x000fe400078e0021 */
[----:B------:R-:W-:Y:S02]  /*5750*/  IMAD.MOV.U32 R160, RZ, RZ, R34 ;  /* 0x000000ffffa07224 */ /* 0x000fe400078e0022 */
[----:B------:R-:W-:Y:S01]  /*5760*/  IMAD.MOV.U32 R163, RZ, RZ, R139 ;  /* 0x000000ffffa37224 */ /* 0x000fe200078e008b */
[----:B------:R-:W-:Y:S01]  /*5770*/  MOV R139, R35 ;  /* 0x00000023008b7202 */ /* 0x000fe20000000f00 */
[----:B------:R-:W-:Y:S01]  /*5780*/  IMAD.MOV.U32 R30, RZ, RZ, R44 ;  /* 0x000000ffff1e7224 */ /* 0x000fe200078e002c */
[----:B--2---:R-:W-:Y:S01]  /*5790*/  HMMA.16816.F32.BF16 R172, R4, R10, R120 ;  /* 0x0000000a04ac723c */ /* 0x004fe20000041878 */
[----:B------:R-:W-:-:S06]  /*57a0*/  IMAD.MOV.U32 R31, RZ, RZ, R203 ;  /* 0x000000ffff1f7224 */ /* 0x000fcc00078e00cb */
[----:B------:R-:W-:Y:S01]  /*57b0*/  IMAD.MOV.U32 R123, RZ, RZ, R39 ;  /* 0x000000ffff7b7224 */ /* 0x000fe200078e0027 */
[----:B------:R-:W-:Y:S01]  /*57c0*/  HMMA.16816.F32.BF16 R188, R4, R8, R124 ;  /* 0x0000000804bc723c */ /* 0x000fe2000004187c */
[----:B------:R-:W2:Y:S02]  /*57d0*/  LDSM.16.MT88.4 R8, [R219+0xa900] ;  /* 0x00a90000db08783b */ /* 0x000ea40000004200 */
[----:B------:R-:W-:-:S04]  /*57e0*/  IMAD.MOV.U32 R120, RZ, RZ, R123 ;  /* 0x000000ffff787224 */ /* 0x000fc800078e007b */
        /* <DEDUP_REMOVED lines=12> */
[----:B------:R3:W-:Y:S01]  /*58b0*/  MUFU.EX2 R15, R0 ;  /* 0x00000000000f7308 */ /* 0x0007e20000000800 */
[----:B------:R-:W-:Y:S01]  /*58c0*/  MOV R124, R127 ;  /* 0x0000007f007c7202 */ /* 0x000fe20000000f00 */
[----:B------:R-:W-:Y:S01]  /*58d0*/  IMAD.MOV.U32 R127, RZ, RZ, R161 ;  /* 0x000000ffff7f7224 */ /* 0x000fe200078e00a1 */
[----:B-1----:R-:W-:Y:S01]  /*58e0*/  HMMA.16816.F32.BF16 R52, R4, R16, R92 ;  /* 0x000000100434723c */ /* 0x002fe2000004185c */
[----:B------:R-:W-:-:S02]  /*58f0*/  IMAD.MOV.U32 R161, RZ, RZ, R168 ;  /* 0x000000ffffa17224 */ /* 0x000fc400078e00a8 */
[----:B------:R-:W-:Y:S02]  /*5900*/  IMAD.MOV.U32 R168, RZ, RZ, R135 ;  /* 0x000000ffffa87224 */ /* 0x000fe400078e0087 */
[----:B------:R-:W-:Y:S02]  /*5910*/  IMAD.MOV.U32 R163, RZ, RZ, R170 ;  /* 0x000000ffffa37224 */ /* 0x000fe400078e00aa */
[----:B------:R-:W-:Y:S01]  /*5920*/  IMAD.MOV.U32 R170, RZ, RZ, R225 ;  /* 0x000000ffffaa7224 */ /* 0x000fe200078e00e1 */
[----:B------:R-:W-:Y:S01]  /*5930*/  HMMA.16816.F32.BF16 R44, R4, R18, R88 ;  /* 0x00000012042c723c */ /* 0x000fe20000041858 */
[----:B------:R-:W1:Y:S01]  /*5940*/  LDSM.16.MT88.4 R16, [R218+0x2100] ;  /* 0x00210000da10783b */ /* 0x000e620000004200 */
[----:B---3--:R-:W-:-:S06]  /*5950*/  FFMA.FTZ R0, R210, c[0x0][0x2d0], -R12 ;  /* 0x0000b400d2007a23 */ /* 0x008fcc000001080c */
[C---:B------:R-:W-:Y:S01]  /*5960*/  HMMA.16816.F32.BF16 R112, R4.reuse, R24, R112 ;  /* 0x000000180470723c */ /* 0x040fe20000041870 */
[----:B------:R3:W-:Y:S07]  /*5970*/  MUFU.EX2 R135, R0 ;  /* 0x0000000000877308 */ /* 0x0007ee0000000800 */
[C---:B--2---:R-:W-:Y:S08]  /*5980*/  HMMA.16816.F32.BF16 R36, R4.reuse, R8, R84 ;  /* 0x000000080424723c */ /* 0x044ff00000041854 */
[C---:B------:R-:W-:Y:S01]  /*5990*/  HMMA.16816.F32.BF16 R32, R4.reuse, R10, R80 ;  /* 0x0000000a0420723c */ /* 0x040fe20000041850 */
[----:B---3--:R-:W-:Y:S01]  /*59a0*/  FFMA.FTZ R0, R208, c[0x0][0x2d0], -R12 ;  /* 0x0000b400d0007a23 */ /* 0x008fe2000001080c */
[----:B------:R-:W2:Y:S03]  /*59b0*/  LDSM.16.MT88.4 R8, [R220+0x2100] ;  /* 0x00210000dc08783b */ /* 0x000ea60000004200 */
[----:B------:R3:W-:Y:S03]  /*59c0*/  MUFU.EX2 R208, R0 ;  /* 0x0000000000d07308 */ /* 0x0007e60000000800 */
[----:B------:R-:W-:Y:S01]  /*59d0*/  HMMA.16816.F32.BF16 R200, R4, R26, R116 ;  /* 0x0000001a04c8723c */ /* 0x000fe20000041874 */
[----:B------:R-:W-:-:S07]  /*59e0*/  MOV R93, R134 ;  /* 0x00000086005d7202 */ /* 0x000fce0000000f00 */
[C---:B------:R-:W-:Y:S08]  /*59f0*/  HMMA.16816.F32.BF16 R108, R4.reuse, R20, R108 ;  /* 0x00000014046c723c */ /* 0x040ff0000004186c */
[----:B------:R-:W-:Y:S01]  /*5a00*/  HMMA.16816.F32.BF16 R104, R4, R22, R104 ;  /* 0x000000160468723c */ /* 0x000fe20000041868 */
[----:B---3--:R-:W-:Y:S01]  /*5a10*/  FFMA.FTZ R0, R209, c[0x0][0x2d0], -R12 ;  /* 0x0000b400d1007a23 */ /* 0x008fe2000001080c */
[----:B------:R-:W3:Y:S03]  /*5a20*/  LDSM.16.MT88.4 R20, [R217+0x2100] ;  /* 0x00210000d914783b */ /* 0x000ee60000004200 */
[----:B------:R4:W1:Y:S01]  /*5a30*/  MUFU.EX2 R210, R0 ;  /* 0x0000000000d27308 */ /* 0x0008620000000800 */
[----:B------:R-:W-:Y:S01]  /*5a40*/  IMAD.MOV.U32 R94, RZ, RZ, R222 ;  /* 0x000000ffff5e7224 */ /* 0x000fe200078e00de */
[----:B------:R1:W5:Y:S01]  /*5a50*/  LDL.LU R225, [R1+0x64] ;  /* 0x0000640001e17983 */ /* 0x0003620000300800 */
[----:B----4-:R-:W-:-:S02]  /*5a60*/  FFMA.FTZ R0, R120, c[0x0][0x2d0], -R2 ;  /* 0x0000b40078007a23 */ /* 0x010fc40000010802 */
[----:B------:R-:W-:Y:S01]  /*5a70*/  IMAD.MOV.U32 R120, RZ, RZ, R121 ;  /* 0x000000ffff787224 */ /* 0x000fe200078e0079 */
[----:B------:R-:W-:Y:S01]  /*5a80*/  MOV R121, R122 ;  /* 0x0000007a00797202 */ /* 0x000fe20000000f00 */
        /* <DEDUP_REMOVED lines=22> */
[----:B------:R-:W-:Y:S02]  /*5bf0*/  MOV R160, R162 ;  /* 0x000000a200a07202 */ /* 0x000fe40000000f00 */
[----:B------:R-:W-:Y:S02]  /*5c00*/  MOV R138, R14 ;  /* 0x0000000e008a7202 */ /* 0x000fe40000000f00 */
[----:B------:R-:W-:Y:S01]  /*5c10*/  MOV R162, R168 ;  /* 0x000000a800a27202 */ /* 0x000fe20000000f00 */
[----:B------:R4:W-:Y:S01]  /*5c20*/  MUFU.EX2 R14, R0 ;  /* 0x00000000000e7308 */ /* 0x0009e20000000800 */
[----:B------:R-:W-:-:S02]  /*5c30*/  MOV R168, R170 ;  /* 0x000000aa00a87202 */ /* 0x000fc40000000f00 */
[----:B------:R-:W-:Y:S02]  /*5c40*/  MOV R170, R176 ;  /* 0x000000b000aa7202 */ /* 0x000fe40000000f00 */
[----:B------:R-:W-:Y:S02]  /*5c50*/  MOV R176, R178 ;  /* 0x000000b200b07202 */ /* 0x000fe40000000f00 */
[----:B------:R-:W-:Y:S02]  /*5c60*/  MOV R178, R137 ;  /* 0x0000008900b27202 */ /* 0x000fe40000000f00 */
[----:B------:R-:W-:Y:S01]  /*5c70*/  MOV R137, R133 ;  /* 0x0000008500897202 */ /* 0x000fe20000000f00 */
[--C-:B------:R-:W-:Y:S02]  /*5c80*/  FFMA.FTZ R4, R25, c[0x0][0x2d0], -R2.reuse ;  /* 0x0000b40019047a23 */ /* 0x100fe40000010802 */
[----:B----4-:R-:W-:Y:S02]  /*5c90*/  FFMA.FTZ R0, R120, c[0x0][0x2d0], -R2 ;  /* 0x0000b40078007a23 */ /* 0x010fe40000010802 */
[----:B------:R4:W-:Y:S01]  /*5ca0*/  MUFU.EX2 R134, R4 ;  /* 0x0000000400867308 */ /* 0x0009e20000000800 */
[----:B-1----:R-:W-:Y:S01]  /*5cb0*/  F2FP.BF16.PACK_AB R6, R210, R208 ;  /* 0x000000d0d206723e */ /* 0x002fe200000010ff */
[----:B------:R-:W1:Y:S01]  /*5cc0*/  LDSM.16.MT88.4 R24, [R219+0x2100] ;  /* 0x00210000db18783b */ /* 0x000e620000004200 */
[----:B------:R-:W-:-:S02]  /*5cd0*/  MOV R120, R122 ;  /* 0x0000007a00787202 */ /* 0x000fc40000000f00 */
[----:B------:R-:W-:Y:S01]  /*5ce0*/  MOV R122, R124 ;  /* 0x0000007c007a7202 */ /* 0x000fe20000000f00 */
[----:B------:R-:W-:Y:S02]  /*5cf0*/  IMAD.MOV.U32 R124, RZ, RZ, R161 ;  /* 0x000000ffff7c7224 */ /* 0x000fe400078e00a1 */
[----:B------:R2:W2:Y:S01]  /*5d00*/  MUFU.EX2 R133, R0 ;  /* 0x0000000000857308 */ /* 0x0004a20000000800 */
[----:B------:R-:W-:Y:S02]  /*5d10*/  IMAD.MOV.U32 R161, RZ, RZ, R163 ;  /* 0x000000ffffa17224 */ /* 0x000fe400078e00a3 */
[----:B------:R-:W-:Y:S02]  /*5d20*/  IMAD.MOV.U32 R163, RZ, RZ, R169 ;  /* 0x000000ffffa37224 */ /* 0x000fe400078e00a9 */
[----:B------:R-:W-:Y:S02]  /*5d30*/  IMAD.MOV.U32 R169, RZ, RZ, R171 ;  /* 0x000000ffffa97224 */ /* 0x000fe400078e00ab */
[----:B------:R-:W-:Y:S01]  /*5d40*/  IMAD.MOV.U32 R171, RZ, RZ, R177 ;  /* 0x000000ffffab7224 */ /* 0x000fe200078e00b1 */
[----:B----4-:R-:W-:Y:S01]  /*5d50*/  F2FP.BF16.PACK_AB R4, R135, R15 ;  /* 0x0000000f8704723e */ /* 0x010fe200000010ff */
[----:B------:R-:W-:-:S02]  /*5d60*/  IMAD.MOV.U32 R177, RZ, RZ, R136 ;  /* 0x000000ffffb17224 */ /* 0x000fc400078e0088 */
[----:B------:R-:W-:Y:S02]  /*5d70*/  IMAD.MOV.U32 R136, RZ, RZ, R138 ;  /* 0x000000ffff887224 */ /* 0x000fe400078e008a */
[----:B------:R-:W-:Y:S02]  /*5d80*/  IMAD.MOV.U32 R138, RZ, RZ, R224 ;  /* 0x000000ffff8a7224 */ /* 0x000fe400078e00e0 */
[----:B--2---:R-:W-:Y:S01]  /*5d90*/  FFMA.FTZ R0, R223, c[0x0][0x2d0], -R2 ;  /* 0x0000b400df007a23 */ /* 0x004fe20000010802 */
[----:B------:R-:W-:Y:S01]  /*5da0*/  F2FP.BF16.PACK_AB R5, R133, R14 ;  /* 0x0000000e8505723e */ /* 0x000fe200000010ff */
[----:B------:R-:W-:Y:S01]  /*5db0*/  IMAD.MOV.U32 R86, RZ, RZ, R136 ;  /* 0x000000ffff567224 */ /* 0x000fe200078e0088 */
[----:B------:R-:W-:Y:S01]  /*5dc0*/  MOV R85, R120 ;  /* 0x0000007800557202 */ /* 0x000fe20000000f00 */
[----:B------:R-:W2:Y:S01]  /*5dd0*/  MUFU.EX2 R209, R0 ;  /* 0x0000000000d17308 */ /* 0x000ea20000000800 */
        /* <DEDUP_REMOVED lines=10> */
[----:B------:R4:W5:Y:S01]  /*5e80*/  LDL.LU R224, [R1+0x60] ;  /* 0x0000600001e07983 */ /* 0x0009620000300800 */
[----:B--2---:R-:W-:Y:S01]  /*5e90*/  F2FP.BF16.PACK_AB R7, R209, R134 ;  /* 0x00000086d107723e */ /* 0x004fe200000010ff */
[----:B------:R-:W-:Y:S01]  /*5ea0*/  IMAD.MOV.U32 R92, RZ, RZ, R138 ;  /* 0x000000ffff5c7224 */ /* 0x000fe200078e008a */
[----:B------:R-:W-:-:S02]  /*5eb0*/  MOV R0, R139 ;  /* 0x0000008b00007202 */ /* 0x000fc40000000f00 */
[----:B------:R-:W-:Y:S01]  /*5ec0*/  MOV R120, R168 ;  /* 0x000000a800787202 */ /* 0x000fe20000000f00 */
[----:B------:R-:W-:Y:S01]  /*5ed0*/  IMAD.MOV.U32 R89, RZ, RZ, R161 ;  /* 0x000000ffff597224 */ /* 0x000fe200078e00a1 */
[----:B------:R-:W-:Y:S01]  /*5ee0*/  MOV R123, R160 ;  /* 0x000000a0007b7202 */ /* 0x000fe20000000f00 */
[C---:B------:R-:W-:Y:S01]  /*5ef0*/  HMMA.16816.F32.BF16 R144, R4.reuse, R16, R144 ;  /* 0x000000100490723c */ /* 0x040fe20000041890 */
[----:B------:R-:W-:Y:S01]  /*5f00*/  MOV R122, R162 ;  /* 0x000000a2007a7202 */ /* 0x000fe20000000f00 */
[----:B------:R-:W-:Y:S01]  /*5f10*/  IMAD.MOV.U32 R121, RZ, RZ, R163 ;  /* 0x000000ffff797224 */ /* 0x000fe200078e00a3 */
[----:B------:R4:W5:Y:S04]  /*5f20*/  LDL.LU R223, [R1+0x5c] ;  /* 0x00005c0001df7983 */ /* 0x0009680000300800 */
[----:B------:R4:W5:Y:S01]  /*5f30*/  LDL.LU R222, [R1+0x58] ;  /* 0x0000580001de7983 */ /* 0x0009620000300800 */
[C---:B------:R-:W-:Y:S03]  /*5f40*/  HMMA.16816.F32.BF16 R76, R4.reuse, R18, R76 ;  /* 0x00000012044c723c */ /* 0x040fe6000004184c */
[----:B------:R-:W2:Y:S05]  /*5f50*/  LDSM.16.MT88.4 R16, [R217+0x5100] ;  /* 0x00510000d910783b */ /* 0x000eaa0000004200 */
[C---:B------:R-:W-:Y:S08]  /*5f60*/  HMMA.16816.F32.BF16 R72, R4.reuse, R8, R72 ;  /* 0x000000080448723c */ /* 0x040ff00000041848 */
[C---:B------:R-:W-:Y:S01]  /*5f70*/  HMMA.16816.F32.BF16 R64, R4.reuse, R10, R64 ;  /* 0x0000000a0440723c */ /* 0x040fe20000041840 */
[----:B------:R-:W4:Y:S07]  /*5f80*/  LDSM.16.MT88.4 R8, [R218+0x5100] ;  /* 0x00510000da08783b */ /* 0x000f2e0000004200 */
[C---:B---3--:R-:W-:Y:S07]  /*5f90*/  HMMA.16816.F32.BF16 R136, R4.reuse, R20, R204 ;  /* 0x000000140488723c */ /* 0x048fee00000418cc */
[----:B------:R-:W-:Y:S01]  /*5fa0*/  IMAD.MOV.U32 R207, RZ, RZ, R179 ;  /* 0x000000ffffcf7224 */ /* 0x000fe200078e00b3 */
[----:B------:R-:W-:Y:S01]  /*5fb0*/  HMMA.16816.F32.BF16 R80, R4, R22, R100 ;  /* 0x000000160450723c */ /* 0x000fe20000041864 */
[----:B------:R-:W3:Y:S01]  /*5fc0*/  LDSM.16.MT88.4 R20, [R220+0x5100] ;  /* 0x00510000dc14783b */ /* 0x000ee20000004200 */
[----:B------:R-:W-:Y:S01]  /*5fd0*/  IMAD.MOV.U32 R204, RZ, RZ, R94 ;  /* 0x000000ffffcc7224 */ /* 0x000fe200078e005e */
[----:B------:R-:W-:Y:S01]  /*5fe0*/  MOV R205, R95 ;  /* 0x0000005f00cd7202 */ /* 0x000fe20000000f00 */
[----:B------:R-:W-:-:S04]  /*5ff0*/  IMAD.MOV.U32 R206, RZ, RZ, R116 ;  /* 0x000000ffffce7224 */ /* 0x000fc800078e0074 */
[C---:B-1----:R-:W-:Y:S08]  /*6000*/  HMMA.16816.F32.BF16 R160, R4.reuse, R24, R40 ;  /* 0x0000001804a0723c */ /* 0x042ff00000041828 */
[C---:B--2---:R-:W-:Y:S08]  /*6010*/  HMMA.16816.F32.BF16 R168, R4.reuse, R16, R68 ;  /* 0x0000001004a8723c */ /* 0x044ff00000041844 */
[C---:B------:R-:W-:Y:S01]  /*6020*/  HMMA.16816.F32.BF16 R68, R4.reuse, R18, R60 ;  /* 0x000000120444723c */ /* 0x040fe2000004183c */
[----:B------:R-:W1:Y:S07]  /*6030*/  LDSM.16.MT88.4 R16, [R219+0x5100] ;  /* 0x00510000db10783b */ /* 0x000e6e0000004200 */
[C---:B----4-:R-:W-:Y:S07]  /*6040*/  HMMA.16816.F32.BF16 R176, R4.reuse, R8, R56 ;  /* 0x0000000804b0723c */ /* 0x050fee0000041838 */
[----:B------:R-:W-:Y:S01]  /*6050*/  IMAD.MOV.U32 R58, RZ, RZ, R0 ;  /* 0x000000ffff3a7224 */ /* 0x000fe200078e0000 */
[----:B------:R-:W-:Y:S01]  /*6060*/  HMMA.16816.F32.BF16 R48, R4, R10, R48 ;  /* 0x0000000a0430723c */ /* 0x000fe20000041830 */
[----:B------:R-:W2:Y:S01]  /*6070*/  LDSM.16.MT88.4 R8, [R217+0x8100] ;  /* 0x00810000d908783b */ /* 0x000ea20000004200 */
[----:B------:R-:W-:Y:S01]  /*6080*/  MOV R57, R84 ;  /* 0x0000005400397202 */ /* 0x000fe20000000f00 */
[----:B------:R-:W-:Y:S01]  /*6090*/  IMAD.MOV.U32 R56, RZ, RZ, R85 ;  /* 0x000000ffff387224 */ /* 0x000fe200078e0055 */
[----:B------:R-:W-:Y:S01]  /*60a0*/  MOV R59, R207 ;  /* 0x000000cf003b7202 */ /* 0x000fe20000000f00 */
[----:B------:R-:W-:Y:S01]  /*60b0*/  IMAD.MOV.U32 R0, RZ, RZ, R87 ;  /* 0x000000ffff007224 */ /* 0x000fe200078e0057 */
[----:B------:R-:W-:-:S02]  /*60c0*/  MOV R207, R88 ;  /* 0x0000005800cf7202 */ /* 0x000fc40000000f00 */
[----:B---3--:R-:W-:Y:S01]  /*60d0*/  HMMA.16816.F32.BF16 R40, R4, R20, R128 ;  /* 0x000000140428723c */ /* 0x008fe20000041880 */
[----:B------:R-:W-:-:S06]  /*60e0*/  MOV R88, R30 ;  /* 0x0000001e00587202 */ /* 0x000fcc0000000f00 */
[----:B------:R-:W-:Y:S01]  /*60f0*/  MOV R131, R86 ;  /* 0x0000005600837202 */ /* 0x000fe20000000f00 */
[----:B------:R-:W-:Y:S01]  /*6100*/  IMAD.MOV.U32 R130, RZ, RZ, R89 ;  /* 0x000000ffff827224 */ /* 0x000fe200078e0059 */
[----:B------:R-:W-:Y:S01]  /*6110*/  MOV R129, R90 ;  /* 0x0000005a00817202 */ /* 0x000fe20000000f00 */
[----:B------:R-:W-:Y:S01]  /*6120*/  IMAD.MOV.U32 R128, RZ, RZ, R91 ;  /* 0x000000ffff807224 */ /* 0x000fe200078e005b */
[----:B------:R-:W-:Y:S01]  /*6130*/  MOV R90, R28 ;  /* 0x0000001c005a7202 */ /* 0x000fe20000000f00 */
[----:B------:R-:W-:Y:S01]  /*6140*/  IMAD.MOV.U32 R89, RZ, RZ, R31 ;  /* 0x000000ffff597224 */ /* 0x000fe200078e001f */
[C---:B------:R-:W-:Y:S01]  /*6150*/  HMMA.16816.F32.BF16 R96, R4.reuse, R26, R96 ;  /* 0x0000001a0460723c */ /* 0x040fe20000041860 */
[----:B------:R-:W-:Y:S01]  /*6160*/  IMAD.MOV.U32 R91, RZ, RZ, R29 ;  /* 0x000000ffff5b7224 */ /* 0x000fe200078e001d */
[----:B------:R-:W-:Y:S04]  /*6170*/  LDSM.16.MT88.4 R24, [R217+0xb100] ;  /* 0x00b10000d918783b */ /* 0x000fe80000004200 */
[----:B------:R-:W3:Y:S02]  /*6180*/  LDSM.16.MT88.4 R28, [R218+0x8100] ;  /* 0x00810000da1c783b */ /* 0x000ee40000004200 */
[C---:B-1----:R-:W-:Y:S07]  /*6190*/  HMMA.16816.F32.BF16 R84, R4.reuse, R16, R140 ;  /* 0x000000100454723c */ /* 0x042fee000004188c */
[----:B------:R-:W-:Y:S01]  /*61a0*/  IMAD.MOV.U32 R141, RZ, RZ, R92 ;  /* 0x000000ffff8d7224 */ /* 0x000fe200078e005c */
[----:B------:R-:W-:Y:S01]  /*61b0*/  MOV R140, R93 ;  /* 0x0000005d008c7202 */ /* 0x000fe20000000f00 */
[----:B------:R-:W-:Y:S01]  /*61c0*/  HMMA.16816.F32.BF16 R60, R4, R22, R196 ;  /* 0x00000016043c723c */ /* 0x000fe200000418c4 */
[----:B------:R-:W-:Y:S01]  /*61d0*/  MOV R142, R0 ;  /* 0x00000000008e7202 */ /* 0x000fe20000000f00 */
[----:B------:R-:W-:Y:S01]  /*61e0*/  IMAD.MOV.U32 R0, RZ, RZ, R120 ;  /* 0x000000ffff007224 */ /* 0x000fe200078e0078 */
[----:B------:R-:W-:Y:S01]  /*61f0*/  MOV R143, R121 ;  /* 0x00000079008f7202 */ /* 0x000fe20000000f00 */
[----:B------:R-:W-:Y:S02]  /*6200*/  LDSM.16.MT88.4 R20, [R218+0xb100] ;  /* 0x00b10000da14783b */ /* 0x000fe40000004200 */
[----:B------:R-:W-:-:S02]  /*6210*/  FFMA.FTZ R0, R0, c[0x0][0x2d0], -R12 ;  /* 0x0000b40000007a23 */ /* 0x000fc4000001080c */
[C---:B------:R-:W-:Y:S01]  /*6220*/  HMMA.16816.F32.BF16 R92, R4.reuse, R18, R148 ;  /* 0x00000012045c723c */ /* 0x040fe20000041894 */
[----:B------:R-:W1:Y:S06]  /*6230*/  LDSM.16.MT88.4 R16, [R220+0x8100] ;  /* 0x00810000dc10783b */ /* 0x000e6c0000004200 */
[----:B------:R-:W-:Y:S01]  /*6240*/  MOV R151, R117 ;  /* 0x0000007500977202 */ /* 0x000fe20000000f00 */
[----:B------:R-:W-:Y:S01]  /*6250*/  IMAD.MOV.U32 R150, RZ, RZ, R118 ;  /* 0x000000ffff967224 */ /* 0x000fe200078e0076 */
[----:B------:R-:W-:Y:S01]  /*6260*/  MOV R149, R119 ;  /* 0x0000007700957202 */ /* 0x000fe20000000f00 */
[----:B--2---:R-:W-:Y:S01]  /*6270*/  HMMA.16816.F32.BF16 R100, R4, R8, R152 ;  /* 0x000000080464723c */ /* 0x004fe20000041898 */
[----:B------:R-:W-:-:S06]  /*6280*/  IMAD.MOV.U32 R148, RZ, RZ, R122 ;  /* 0x000000ffff947224 */ /* 0x000fcc00078e007a */
[----:B------:R-:W-:Y:S01]  /*6290*/  MOV R152, R123 ;  /* 0x0000007b00987202 */ /* 0x000fe20000000f00 */
[----:B------:R-:W-:Y:S01]  /*62a0*/  HMMA.16816.F32.BF16 R116, R4, R10, R156 ;  /* 0x0000000a0474723c */ /* 0x000fe2000004189c */
[----:B------:R-:W2:Y:S01]  /*62b0*/  LDSM.16.MT88.4 R8, [R219+0x8100] ;  /* 0x00810000db08783b */ /* 0x000ea20000004200 */
[----:B------:R-:W-:Y:S01]  /*62c0*/  IMAD.MOV.U32 R153, RZ, RZ, R124 ;  /* 0x000000ffff997224 */ /* 0x000fe200078e007c */
[----:B------:R-:W-:Y:S01]  /*62d0*/  MOV R154, R125 ;  /* 0x0000007d009a7202 */ /* 0x000fe20000000f00 */
[----:B------:R-:W-:-:S03]  /*62e0*/  IMAD.MOV.U32 R155, RZ, RZ, R126 ;  /* 0x000000ffff9b7224 */ /* 0x000fc600078e007e */
[----:B------:R-:W-:Y:S01]  /*62f0*/  MOV R159, R127 ;  /* 0x0000007f009f7202 */ /* 0x000fe20000000f00 */
[C---:B---3--:R-:W-:Y:S04]  /*6300*/  HMMA.16816.F32.BF16 R120, R4.reuse, R28, R164 ;  /* 0x0000001c0478723c */ /* 0x048fe800000418a4 */
[----:B------:R-:W-:Y:S01]  /*6310*/  IMAD.MOV.U32 R158, RZ, RZ, R159 ;  /* 0x000000ffff9e7224 */ /* 0x000fe200078e009f */
[----:B------:R-:W-:Y:S01]  /*6320*/  MOV R159, R152 ;  /* 0x00000098009f7202 */ /* 0x000fe20000000f00 */
[----:B------:R-:W-:Y:S01]  /*6330*/  IMAD.MOV.U32 R152, RZ, RZ, R153 ;  /* 0x000000ffff987224 */ /* 0x000fe200078e0099 */
[----:B------:R-:W-:Y:S01]  /*6340*/  MOV R153, R154 ;  /* 0x0000009a00997202 */ /* 0x000fe20000000f00 */
[C---:B------:R-:W-:Y:S01]  /*6350*/  HMMA.16816.F32.BF16 R28, R4.reuse, R30, R192 ;  /* 0x0000001e041c723c */ /* 0x040fe200000418c0 */
        /* <DEDUP_REMOVED lines=8> */
[----:B------:R-:W-:Y:S01]  /*63e0*/  MOV R141, R142 ;  /* 0x0000008e008d7202 */ /* 0x000fe20000000f00 */
[----:B------:R-:W-:Y:S01]  /*63f0*/  IMAD.MOV.U32 R142, RZ, RZ, R128 ;  /* 0x000000ffff8e7224 */ /* 0x000fe200078e0080 */
[----:B------:R-:W-:Y:S01]  /*6400*/  MOV R128, R129 ;  /* 0x0000008100807202 */ /* 0x000fe20000000f00 */
[----:B------:R-:W-:Y:S01]  /*6410*/  IMAD.MOV.U32 R129, RZ, RZ, R130 ;  /* 0x000000ffff817224 */ /* 0x000fe200078e0082 */
[----:B------:R-:W-:Y:S01]  /*6420*/  MOV R130, R131 ;  /* 0x0000008300827202 */ /* 0x000fe20000000f00 */
[----:B------:R-:W-:Y:S01]  /*6430*/  IMAD.MOV.U32 R131, RZ, RZ, R56 ;  /* 0x000000ffff837224 */ /* 0x000fe200078e0038 */
[----:B------:R-:W-:Y:S01]  /*6440*/  MOV R56, R57 ;  /* 0x0000003900387202 */ /* 0x000fe20000000f00 */
[----:B------:R-:W-:Y:S01]  /*6450*/  HMMA.16816.F32.BF16 R184, R4, R18, R184 ;  /* 0x0000001204b8723c */ /* 0x000fe200000418b8 */
[----:B------:R-:W1:Y:S01]  /*6460*/  LDSM.16.MT88.4 R16, [R220+0xb100] ;  /* 0x00b10000dc10783b */ /* 0x000e620000004200 */
[----:B------:R-:W-:Y:S01]  /*6470*/  IMAD.MOV.U32 R57, RZ, RZ, R58 ;  /* 0x000000ffff397224 */ /* 0x000fe200078e003a */
[----:B------:R-:W-:Y:S01]  /*6480*/  MOV R58, R59 ;  /* 0x0000003b003a7202 */ /* 0x000fe20000000f00 */
[----:B------:R-:W-:-:S02]  /*6490*/  IMAD.MOV.U32 R59, RZ, RZ, R221 ;  /* 0x000000ffff3b7224 */ /* 0x000fc400078e00dd */
[----:B------:R3:W5:Y:S02]  /*64a0*/  LDL.LU R221, [R1+0x54] ;  /* 0x0000540001dd7983 */ /* 0x0007640000300800 */
[C---:B------:R-:W-:Y:S08]  /*64b0*/  HMMA.16816.F32.BF16 R196, R4.reuse, R24, R112 ;  /* 0x0000001804c4723c */ /* 0x040ff00000041870 */
[C---:B--2---:R-:W-:Y:S08]  /*64c0*/  HMMA.16816.F32.BF16 R188, R4.reuse, R8, R188 ;  /* 0x0000000804bc723c */ /* 0x044ff000000418bc */
[C---:B------:R-:W-:Y:S01]  /*64d0*/  HMMA.16816.F32.BF16 R192, R4.reuse, R10, R172 ;  /* 0x0000000a04c0723c */ /* 0x040fe200000418ac */
[----:B------:R-:W2:Y:S07]  /*64e0*/  LDSM.16.MT88.4 R8, [R219+0xb100] ;  /* 0x00b10000db08783b */ /* 0x000eae0000004200 */
[C---:B------:R-:W-:Y:S08]  /*64f0*/  HMMA.16816.F32.BF16 R200, R4.reuse, R26, R200 ;  /* 0x0000001a04c8723c */ /* 0x040ff000000418c8 */
[C---:B------:R-:W-:Y:S08]  /*6500*/  HMMA.16816.F32.BF16 R108, R4.reuse, R20, R108 ;  /* 0x00000014046c723c */ /* 0x040ff0000004186c */
[C---:B-1----:R-:W-:Y:S01]  /*6510*/  HMMA.16816.F32.BF16 R44, R4.reuse, R18, R44 ;  /* 0x00000012042c723c */ /* 0x042fe2000004182c */
[----:B------:R-:W-:Y:S01]  /*6520*/  MOV R115, R128 ;  /* 0x0000008000737202 */ /* 0x000fe20000000f00 */
[----:B------:R-:W-:Y:S06]  /*6530*/  LDSM.16.MT88.4 R172, [R217+0x5900] ;  /* 0x00590000d9ac783b */ /* 0x000fec0000004200 */
[C---:B------:R-:W-:Y:S08]  /*6540*/  HMMA.16816.F32.BF16 R20, R4.reuse, R22, R104 ;  /* 0x000000160414723c */ /* 0x040ff00000041868 */
[C---:B------:R-:W-:Y:S08]  /*6550*/  HMMA.16816.F32.BF16 R24, R4.reuse, R16, R52 ;  /* 0x000000100418723c */ /* 0x040ff00000041834 */
[C---:B--2---:R-:W-:Y:S01]  /*6560*/  HMMA.16816.F32.BF16 R36, R4.reuse, R8, R36 ;  /* 0x000000080424723c */ /* 0x044fe20000041824 */
[----:B------:R1:W-:Y:S07]  /*6570*/  MUFU.EX2 R9, R0 ;  /* 0x0000000000097308 */ /* 0x0003ee0000000800 */
[----:B------:R-:W-:Y:S01]  /*6580*/  HMMA.16816.F32.BF16 R32, R4, R10, R32 ;  /* 0x0000000a0420723c */ /* 0x000fe20000041820 */
[----:B-1----:R-:W-:Y:S01]  /*6590*/  FFMA.FTZ R0, R158, c[0x0][0x2d0], -R12 ;  /* 0x0000b4009e007a23 */ /* 0x002fe2000001080c */
[----:B------:R-:W-:Y:S01]  /*65a0*/  MOV R158, R159 ;  /* 0x0000009f009e7202 */ /* 0x000fe20000000f00 */
[----:B------:R-:W-:-:S02]  /*65b0*/  IMAD.MOV.U32 R159, RZ, RZ, R152 ;  /* 0x000000ffff9f7224 */ /* 0x000fc400078e0098 */
[----:B------:R1:W2:Y:S01]  /*65c0*/  MUFU.EX2 R10, R0 ;  /* 0x00000000000a7308 */ /* 0x0002a20000000800 */
[----:B------:R-:W-:Y:S01]  /*65d0*/  MOV R152, R153 ;  /* 0x0000009900987202 */ /* 0x000fe20000000f00 */
[----:B------:R-:W-:Y:S01]  /*65e0*/  IMAD.MOV.U32 R153, RZ, RZ, R154 ;  /* 0x000000ffff997224 */ /* 0x000fe200078e009a */
[----:B------:R-:W-:Y:S01]  /*65f0*/  MOV R154, R155 ;  /* 0x0000009b009a7202 */ /* 0x000fe20000000f00 */
[----:B------:R-:W-:Y:S02]  /*6600*/  IMAD.MOV.U32 R155, RZ, RZ, R148 ;  /* 0x000000ffff9b7224 */ /* 0x000fe400078e0094 */
[----:B-1----:R-:W-:Y:S02]  /*6610*/  FFMA.FTZ R0, R158, c[0x0][0x2d0], -R12 ;  /* 0x0000b4009e007a23 */ /* 0x002fe4000001080c */
[----:B------:R-:W-:Y:S01]  /*6620*/  IMAD.MOV.U32 R158, RZ, RZ, R159 ;  /* 0x000000ffff9e7224 */ /* 0x000fe200078e009f */
[----:B------:R-:W-:Y:S02]  /*6630*/  MOV R159, R13 ;  /* 0x0000000d009f7202 */ /* 0x000fe40000000f00 */
[----:B------:R1:W-:Y:S01]  /*6640*/  MUFU.EX2 R13, R0 ;  /* 0x00000000000d7308 */ /* 0x0003e20000000800 */
[----:B------:R-:W-:Y:S01]  /*6650*/  MOV R148, R149 ;  /* 0x0000009500947202 */ /* 0x000fe20000000f00 */
[----:B------:R-:W-:Y:S01]  /*6660*/  IMAD.MOV.U32 R149, RZ, RZ, R150 ;  /* 0x000000ffff957224 */ /* 0x000fe200078e0096 */
[----:B------:R-:W-:Y:S01]  /*6670*/  MOV R150, R151 ;  /* 0x0000009700967202 */ /* 0x000fe20000000f00 */
[----:B------:R-:W-:Y:S01]  /*6680*/  IMAD.MOV.U32 R151, RZ, RZ, R140 ;  /* 0x000000ffff977224 */ /* 0x000fe200078e008c */
[----:B------:R-:W-:Y:S01]  /*6690*/  MOV R140, R141 ;  /* 0x0000008d008c7202 */ /* 0x000fe20000000f00 */
[----:B-1----:R-:W-:-:S04]  /*66a0*/  FFMA.FTZ R0, R158, c[0x0][0x2d0], -R12 ;  /* 0x0000b4009e007a23 */ /* 0x002fc8000001080c */
[----:B------:R1:W4:Y:S01]  /*66b0*/  MUFU.EX2 R11, R0 ;  /* 0x00000000000b7308 */ /* 0x0003220000000800 */
[----:B------:R-:W-:Y:S01]  /*66c0*/  IMAD.MOV.U32 R141, RZ, RZ, R142 ;  /* 0x000000ffff8d7224 */ /* 0x000fe200078e008e */
[----:B------:R-:W-:Y:S01]  /*66d0*/  MOV R142, R216 ;  /* 0x000000d8008e7202 */ /* 0x000fe20000000f00 */
[----:B------:R-:W-:Y:S01]  /*66e0*/  IMAD.MOV.U32 R54, RZ, RZ, R129 ;  /* 0x000000ffff367224 */ /* 0x000fe200078e0081 */
[----:B------:R-:W-:Y:S01]  /*66f0*/  MOV R55, R130 ;  /* 0x0000008200377202 */ /* 0x000fe20000000f00 */
[----:B------:R-:W-:Y:S01]  /*6700*/  IMAD.MOV.U32 R104, RZ, RZ, R131 ;  /* 0x000000ffff687224 */ /* 0x000fe200078e0083 */
[----:B--2---:R-:W-:Y:S01]  /*6710*/  F2FP.BF16.PACK_AB R128, R10, R9 ;  /* 0x000000090a80723e */ /* 0x004fe200000010ff */
[----:B------:R-:W-:Y:S01]  /*6720*/  IMAD.MOV.U32 R166, RZ, RZ, R153 ;  /* 0x000000ffffa67224 */ /* 0x000fe200078e0099 */
[----:B------:R-:W-:Y:S01]  /*6730*/  MOV R164, R154 ;  /* 0x0000009a00a47202 */ /* 0x000fe20000000f00 */
[----:B-1----:R-:W-:Y:S02]  /*6740*/  FFMA.FTZ R0, R159, c[0x0][0x2d0], -R2 ;  /* 0x0000b4009f007a23 */ /* 0x002fe40000010802 */
[----:B------:R-:W-:Y:S01]  /*6750*/  IMAD.MOV.U32 R183, RZ, RZ, R155 ;  /* 0x000000ffffb77224 */ /* 0x000fe200078e009b */
[----:B------:R-:W1:Y:S01]  /*6760*/  LDSM.16.MT88.4 R156, [R220+0x2900] ;  /* 0x00290000dc9c783b */ /* 0x000e620000004200 */
[----:B------:R2:W-:Y:S01]  /*6770*/  MUFU.EX2 R5, R0 ;  /* 0x0000000000057308 */ /* 0x0005e20000000800 */
[----:B------:R-:W-:Y:S01]  /*6780*/  MOV R105, R56 ;  /* 0x0000003800697202 */ /* 0x000fe20000000f00 */
[----:B------:R-:W-:Y:S01]  /*6790*/  IMAD.MOV.U32 R106, RZ, RZ, R57 ;  /* 0x000000ffff6a7224 */ /* 0x000fe200078e0039 */
[----:B------:R-:W-:Y:S01]  /*67a0*/  MOV R107, R58 ;  /* 0x0000003a006b7202 */ /* 0x000fe20000000f00 */
[----:B------:R-:W-:Y:S01]  /*67b0*/  IMAD.MOV.U32 R112, RZ, RZ, R59 ;  /* 0x000000ffff707224 */ /* 0x000fe200078e003b */
[----:B----4-:R-:W-:Y:S01]  /*67c0*/  F2FP.BF16.PACK_AB R130, R11, R13 ;  /* 0x0000000d0b82723e */ /* 0x010fe200000010ff */
[----:B------:R-:W-:Y:S01]  /*67d0*/  IMAD.MOV.U32 R153, RZ, RZ, R151 ;  /* 0x000000ffff997224 */ /* 0x000fe200078e0097 */
[----:B------:R-:W-:Y:S01]  /*67e0*/  MOV R154, R140 ;  /* 0x0000008c009a7202 */ /* 0x000fe20000000f00 */
[----:B------:R-:W-:Y:S01]  /*67f0*/  IMAD.MOV.U32 R155, RZ, RZ, R141 ;  /* 0x000000ffff9b7224 */ /* 0x000fe200078e008d */
[----:B------:R-:W-:Y:S01]  /*6800*/  LDSM.16.MT88.4 R56, [R220+0x5900] ;  /* 0x00590000dc38783b */ /* 0x000fe20000004200 */
[----:B------:R-:W-:Y:S01]  /*6810*/  MOV R165, R148 ;  /* 0x0000009400a57202 */ /* 0x000fe20000000f00 */
[----:B------:R-:W-:-:S02]  /*6820*/  IMAD.MOV.U32 R167, RZ, RZ, R149 ;  /* 0x000000ffffa77224 */ /* 0x000fc400078e0095 */
[----:B------:R3:W5:Y:S01]  /*6830*/  LDL.LU R216, [R1+0x50] ;  /* 0x0000500001d87983 */ /* 0x0007620000300800 */
[----:B--2---:R-:W-:-:S04]  /*6840*/  FFMA.FTZ R0, R152, c[0x0][0x2d0], -R2 ;  /* 0x0000b40098007a23 */ /* 0x004fc80000010802 */
[----:B------:R2:W4:Y:S02]  /*6850*/  MUFU.EX2 R7, R0 ;  /* 0x0000000000077308 */ /* 0x0005240000000800 */
[--C-:B--2---:R-:W-:Y:S02]  /*6860*/  FFMA.FTZ R0, R142, c[0x0][0x2d0], -R2.reuse ;  /* 0x0000b4008e007a23 */ /* 0x104fe40000010802 */
[----:B------:R-:W-:-:S04]  /*6870*/  FFMA.FTZ R2, R143, c[0x0][0x2d0], -R2 ;  /* 0x0000b4008f027a23 */ /* 0x000fc80000010802 */
[----:B------:R2:W-:Y:S01]  /*6880*/  MUFU.EX2 R6, R0 ;  /* 0x0000000000067308 */ /* 0x0005e20000000800 */
[----:B----4-:R-:W-:Y:S01]  /*6890*/  F2FP.BF16.PACK_AB R129, R7, R5 ;  /* 0x000000050781723e */ /* 0x010fe200000010ff */
[----:B------:R-:W-:Y:S01]  /*68a0*/  IMAD.MOV.U32 R114, RZ, RZ, R153 ;  /* 0x000000ffff727224 */ /* 0x000fe200078e0099 */
[----:B------:R-:W-:Y:S01]  /*68b0*/  MOV R152, R150 ;  /* 0x0000009600987202 */ /* 0x000fe20000000f00 */
[----:B------:R-:W-:Y:S01]  /*68c0*/  IMAD.MOV.U32 R53, RZ, RZ, R155 ;  /* 0x000000ffff357224 */ /* 0x000fe200078e009b */
[----:B------:R-:W-:Y:S01]  /*68d0*/  MOV R113, R154 ;  /* 0x0000009a00717202 */ /* 0x000fe20000000f00 */
[----:B------:R-:W-:Y:S02]  /*68e0*/  LDSM.16.MT88.4 R140, [R217+0x2900] ;  /* 0x00290000d98c783b */ /* 0x000fe40000004200 */
[----:B------:R-:W4:Y:S01]  /*68f0*/  MUFU.EX2 R8, R2 ;  /* 0x0000000200087308 */ /* 0x000f220000000800 */
[----:B------:R-:W-:Y:S01]  /*6900*/  MOV R12, R152 ;  /* 0x00000098000c7202 */ /* 0x000fe20000000f00 */
[----:B------:R-:W-:Y:S01]  /*6910*/  IMAD.MOV.U32 R18, RZ, RZ, R106 ;  /* 0x000000ffff127224 */ /* 0x000fe200078e006a */
[----:B------:R-:W-:Y:S01]  /*6920*/  MOV R19, R107 ;  /* 0x0000006b00137202 */ /* 0x000fe20000000f00 */
[----:B------:R-:W-:Y:S01]  /*6930*/  IMAD.MOV.U32 R16, RZ, RZ, R112 ;  /* 0x000000ffff107224 */ /* 0x000fe200078e0070 */
[----:B------:R-:W-:Y:S01]  /*6940*/  MOV R17, R105 ;  /* 0x0000006900117202 */ /* 0x000fe20000000f00 */
[----:B------:R-:W-:Y:S01]  /*6950*/  LDSM.16.MT88.4 R148, [R218+0x2900] ;  /* 0x00290000da94783b */ /* 0x000fe20000004200 */
[----:B--2---:R-:W-:-:S03]  /*6960*/  FADD.FTZ R0, R164, R183 ;  /* 0x000000b7a4007221 */ /* 0x004fc60000010000 */
[----:B------:R-:W2:Y:S01]  /*6970*/  LDSM.16.MT88.4 R180, [R218+0x5900] ;  /* 0x00590000dab4783b */ /* 0x000ea20000004200 */
[----:B----4-:R-:W-:-:S07]  /*6980*/  F2FP.BF16.PACK_AB R131, R8, R6 ;  /* 0x000000060883723e */ /* 0x010fce00000010ff */
[----:B-1----:R-:W-:Y:S01]  /*6990*/  HMMA.16816.F32.BF16 R152, R128, R156, R72 ;  /* 0x0000009c8098723c */ /* 0x002fe20000041848 */
[----:B------:R-:W1:Y:S01]  /*69a0*/  LDSM.16.MT88.4 R72, [R217+0x8900] ;  /* 0x00890000d948783b */ /* 0x000e620000004200 */
[----:B------:R-:W-:Y:S02]  /*69b0*/  FADD.FTZ R2, R166, R165 ;  /* 0x000000a5a6027221 */ /* 0x000fe40000010000 */
[----:B------:R-:W-:-:S04]  /*69c0*/  FADD.FTZ R4, R167, R0 ;  /* 0x00000000a7047221 */ /* 0x000fc80000010000 */
[C---:B------:R-:W-:Y:S01]  /*69d0*/  HMMA.16816.F32.BF16 R168, R128.reuse, R172, R168 ;  /* 0x000000ac80a8723c */ /* 0x040fe200000418a8 */
[----:B------:R-:W-:Y:S01]  /*69e0*/  FADD.FTZ R0, R115, R2 ;  /* 0x0000000273007221 */ /* 0x000fe20000010000 */
[----:B------:R-:W4:Y:S06]  /*69f0*/  LDSM.16.MT88.4 R164, [R219+0x2900] ;  /* 0x00290000dba4783b */ /* 0x000f2c0000004200 */
[C---:B------:R-:W-:Y:S08]  /*6a00*/  HMMA.16816.F32.BF16 R172, R128.reuse, R174, R68 ;  /* 0x000000ae80ac723c */ /* 0x040ff00000041844 */
[C---:B--2---:R-:W-:Y:S08]  /*6a10*/  HMMA.16816.F32.BF16 R176, R128.reuse, R180, R176 ;  /* 0x000000b480b0723c */ /* 0x044ff000000418b0 */
[C---:B------:R-:W-:Y:S08]  /*6a20*/  HMMA.16816.F32.BF16 R180, R128.reuse, R182, R48 ;  /* 0x000000b680b4723c */ /* 0x040ff00000041830 */
[----:B-1----:R-:W-:Y:S01]  /*6a30*/  HMMA.16816.F32.BF16 R68, R128, R72, R100 ;  /* 0x000000488044723c */ /* 0x002fe20000041864 */
[----:B------:R-:W-:Y:S01]  /*6a40*/  MOV R51, R53 ;  /* 0x0000003500337202 */ /* 0x000fe20000000f00 */
[----:B------:R-:W-:Y:S01]  /*6a50*/  IMAD.MOV.U32 R50, RZ, RZ, R54 ;  /* 0x000000ffff327224 */ /* 0x000fe200078e0036 */
[----:B------:R-:W-:-:S04]  /*6a60*/  MOV R49, R55 ;  /* 0x0000003700317202 */ /* 0x000fc80000000f00 */
[----:B------:R-:W-:Y:S01]  /*6a70*/  MOV R102, R113 ;  /* 0x0000007100667202 */ /* 0x000fe20000000f00 */
[----:B------:R-:W-:Y:S01]  /*6a80*/  IMAD.MOV.U32 R103, RZ, RZ, R114 ;  /* 0x000000ffff677224 */ /* 0x000fe200078e0072 */
[----:B------:R-:W-:Y:S01]  /*6a90*/  HMMA.16816.F32.BF16 R52, R128, R56, R40 ;  /* 0x000000388034723c */ /* 0x000fe20000041828 */
[----:B------:R-:W-:Y:S01]  /*6aa0*/  IMAD.MOV.U32 R48, RZ, RZ, R104 ;  /* 0x000000ffff307224 */ /* 0x000fe200078e0068 */
[----:B------:R-:W-:Y:S01]  /*6ab0*/  LDSM.16.MT88.4 R112, [R218+0xb900] ;  /* 0x00b90000da70783b */ /* 0x000fe20000004200 */
[----:B------:R-:W-:Y:S02]  /*6ac0*/  FADD.FTZ R2, R102, R4 ;  /* 0x0000000466027221 */ /* 0x000fe40000010000 */
[----:B------:R-:W-:Y:S01]  /*6ad0*/  FADD.FTZ R0, R103, R0 ;  /* 0x0000000067007221 */ /* 0x000fe20000010000 */
[----:B------:R-:W-:Y:S01]  /*6ae0*/  LDSM.16.MT88.4 R104, [R217+0xb900] ;  /* 0x00b90000d968783b */ /* 0x000fe20000004200 */
[----:B------:R-:W-:Y:S01]  /*6af0*/  MOV R40, R88 ;  /* 0x0000005800287202 */ /* 0x000fe20000000f00 */
[----:B------:R-:W-:-:S04]  /*6b00*/  IMAD.MOV.U32 R41, RZ, RZ, R89 ;  /* 0x000000ffff297224 */ /* 0x000fc800078e0059 */
[----:B------:R-:W-:Y:S02]  /*6b10*/  FADD.FTZ R2, R40, R2 ;  /* 0x0000000228027221 */ /* 0x000fe40000010000 */
[----:B------:R-:W-:Y:S02]  /*6b20*/  FADD.FTZ R0, R41, R0 ;  /* 0x0000000029007221 */ /* 0x000fe40000010000 */
[----:B------:R-:W-:Y:S02]  /*6b30*/  FADD.FTZ R2, R18, R2 ;  /* 0x0000000212027221 */ /* 0x000fe40000010000 */
[----:B------:R-:W-:Y:S01]  /*6b40*/  FADD.FTZ R0, R19, R0 ;  /* 0x0000000013007221 */ /* 0x000fe20000010000 */
[----:B------:R-:W-:Y:S01]  /*6b50*/  MOV R43, R90 ;  /* 0x0000005a002b7202 */ /* 0x000fe20000000f00 */
[----:B------:R-:W-:Y:S02]  /*6b60*/  IMAD.MOV.U32 R42, RZ, RZ, R91 ;  /* 0x000000ffff2a7224 */ /* 0x000fe400078e005b */
[----:B------:R-:W-:Y:S01]  /*6b70*/  FADD.FTZ R2, R16, R2 ;  /* 0x0000000210027221 */ /* 0x000fe20000010000 */
[----:B------:R-:W-:Y:S01]  /*6b80*/  HMMA.16816.F32.BF16 R136, R128, R140, R136 ;  /* 0x0000008c8088723c */ /* 0x000fe20000041888 */
[----:B------:R-:W-:Y:S01]  /*6b90*/  FADD.FTZ R0, R17, R0 ;  /* 0x0000000011007221 */ /* 0x000fe20000010000 */
[----:B------:R-:W-:Y:S01]  /*6ba0*/  LDSM.16.MT88.4 R88, [R220+0x8900] ;  /* 0x00890000dc58783b */ /* 0x000fe20000004200 */
[----:B------:R-:W-:-:S02]  /*6bb0*/  FADD.FTZ R2, R42, R2 ;  /* 0x000000022a027221 */ /* 0x000fc40000010000 */
[----:B------:R-:W-:Y:S01]  /*6bc0*/  FADD.FTZ R0, R43, R0 ;  /* 0x000000002b007221 */ /* 0x000fe20000010000 */
[----:B------:R-:W-:Y:S01]  /*6bd0*/  LDSM.16.MT88.4 R16, [R219+0xb900] ;  /* 0x00b90000db10783b */ /* 0x000fe20000004200 */
[----:B------:R-:W-:Y:S01]  /*6be0*/  FADD.FTZ R2, R48, R2 ;  /* 0x0000000230027221 */ /* 0x000fe20000010000 */
[----:B------:R-:W-:Y:S01]  /*6bf0*/  HMMA.16816.F32.BF16 R140, R128, R142, R80 ;  /* 0x0000008e808c723c */ /* 0x000fe20000041850 */
[----:B------:R-:W-:Y:S01]  /*6c00*/  FADD.FTZ R0, R49, R0 ;  /* 0x0000000031007221 */ /* 0x000fe20000010000 */
[----:B------:R-:W1:Y:S01]  /*6c10*/  LDSM.16.MT88.4 R80, [R218+0x8900] ;  /* 0x00890000da50783b */ /* 0x000e620000004200 */
[----:B------:R-:W-:Y:S02]  /*6c20*/  FADD.FTZ R2, R50, R2 ;  /* 0x0000000232027221 */ /* 0x000fe40000010000 */
[----:B------:R-:W-:Y:S02]  /*6c30*/  FADD.FTZ R0, R51, R0 ;  /* 0x0000000033007221 */ /* 0x000fe40000010000 */
[----:B------:R-:W-:-:S02]  /*6c40*/  FADD.FTZ R2, R12, R2 ;  /* 0x000000020c027221 */ /* 0x000fc40000010000 */
[----:B------:R-:W-:Y:S02]  /*6c50*/  FADD.FTZ R0, R204, R0 ;  /* 0x00000000cc007221 */ /* 0x000fe40000010000 */
[----:B------:R-:W-:Y:S02]  /*6c60*/  FADD.FTZ R2, R205, R2 ;  /* 0x00000002cd027221 */ /* 0x000fe40000010000 */
[----:B------:R-:W-:Y:S02]  /*6c70*/  FADD.FTZ R0, R206, R0 ;  /* 0x00000000ce007221 */ /* 0x000fe40000010000 */
        /* <DEDUP_REMOVED lines=11> */
[----:B------:R-:W-:Y:S01]  /*6d30*/  FADD.FTZ R0, R133, R0 ;  /* 0x0000000085007221 */ /* 0x000fe20000010000 */
[----:B------:R-:W-:Y:S01]  /*6d40*/  HMMA.16816.F32.BF16 R144, R128, R148, R144 ;  /* 0x000000948090723c */ /* 0x000fe20000041890 */
[----:B------:R-:W-:Y:S02]  /*6d50*/  FADD.FTZ R4, R208, R2 ;  /* 0x00000002d0047221 */ /* 0x000fe40000010000 */
[----:B------:R-:W-:-:S05]  /*6d60*/  FADD.FTZ R2, R134, R0 ;  /* 0x0000000086027221 */ /* 0x000fca0000010000 */
[----:B------:R-:W-:Y:S01]  /*6d70*/  HMMA.16816.F32.BF16 R156, R128, R158, R64 ;  /* 0x0000009e809c723c */ /* 0x000fe20000041840 */
[----:B------:R-:W2:Y:S01]  /*6d80*/  LDSM.16.MT88.4 R64, [R219+0x5900] ;  /* 0x00590000db40783b */ /* 0x000ea20000004200 */
[----:B------:R-:W-:-:S06]  /*6d90*/  FADD.FTZ R0, R210, R4 ;  /* 0x00000004d2007221 */ /* 0x000fcc0000010000 */
[----:B------:R-:W-:Y:S01]  /*6da0*/  HMMA.16816.F32.BF16 R148, R128, R150, R76 ;  /* 0x000000968094723c */ /* 0x000fe2000004184c */
[----:B------:R-:W-:-:S07]  /*6db0*/  FADD.FTZ R2, R209, R2 ;  /* 0x00000002d1027221 */ /* 0x000fce0000010000 */
[----:B----4-:R-:W-:Y:S01]  /*6dc0*/  HMMA.16816.F32.BF16 R160, R128, R164, R160 ;  /* 0x000000a480a0723c */ /* 0x010fe200000418a0 */
[----:B------:R-:W-:-:S07]  /*6dd0*/  FADD.FTZ R0, R9, R0 ;  /* 0x0000000009007221 */ /* 0x000fce0000010000 */
[C---:B------:R-:W-:Y:S01]  /*6de0*/  HMMA.16816.F32.BF16 R164, R128.reuse, R166, R96 ;  /* 0x000000a680a4723c */ /* 0x040fe20000041860 */
[----:B------:R-:W4:Y:S07]  /*6df0*/  LDSM.16.MT88.4 R96, [R219+0x8900] ;  /* 0x00890000db60783b */ /* 0x000f2e0000004200 */
[----:B-1----:R-:W-:Y:S01]  /*6e00*/  HMMA.16816.F32.BF16 R76, R128, R80, R120 ;  /* 0x00000050804c723c */ /* 0x002fe20000041878 */
        /* <DEDUP_REMOVED lines=8> */
[----:B------:R-:W-:-:S04]  /*6e90*/  MOV R207, c[0x0][0x1d0] ;  /* 0x0000740000cf7a02 */ /* 0x000fc80000000f00 */
[----:B------:R3:W-:Y:S04]  /*6ea0*/  STL [R1+0x8], R0 ;  /* 0x0000080001007387 */ /* 0x0007e80000100800 */
[----:B------:R3:W-:Y:S01]  /*6eb0*/  STL [R1+0x4], R4 ;  /* 0x0000040401007387 */ /* 0x0007e20000100800 */
[----:B------:R-:W-:Y:S01]  /*6ec0*/  ISETP.GE.AND P6, PT, R207, 0x61, PT ;  /* 0x00000061cf00780c */ /* 0x000fe20003fc6270 */
[C---:B------:R-:W-:Y:S08]  /*6ed0*/  HMMA.16816.F32.BF16 R56, R128.reuse, R58, R60 ;  /* 0x0000003a8038723c */ /* 0x040ff0000004183c */
[C---:B--2---:R-:W-:Y:S08]  /*6ee0*/  HMMA.16816.F32.BF16 R60, R128.reuse, R64, R84 ;  /* 0x00000040803c723c */ /* 0x044ff00000041854 */
[C---:B------:R-:W-:Y:S08]  /*6ef0*/  HMMA.16816.F32.BF16 R64, R128.reuse, R66, R92 ;  /* 0x000000428040723c */ /* 0x040ff0000004185c */
[C---:B------:R-:W-:Y:S08]  /*6f00*/  HMMA.16816.F32.BF16 R72, R128.reuse, R74, R116 ;  /* 0x0000004a8048723c */ /* 0x040ff00000041874 */
[C---:B------:R-:W-:Y:S08]  /*6f10*/  HMMA.16816.F32.BF16 R84, R128.reuse, R88, R124 ;  /* 0x000000588054723c */ /* 0x040ff0000004187c */
[C---:B----4-:R-:W-:Y:S08]  /*6f20*/  HMMA.16816.F32.BF16 R92, R128.reuse, R96, R188 ;  /* 0x00000060805c723c */ /* 0x050ff000000418bc */
[C---:B------:R-:W-:Y:S08]  /*6f30*/  HMMA.16816.F32.BF16 R100, R128.reuse, R104, R196 ;  /* 0x000000688064723c */ /* 0x040ff000000418c4 */
[C---:B------:R-:W-:Y:S08]  /*6f40*/  HMMA.16816.F32.BF16 R108, R128.reuse, R112, R108 ;  /* 0x00000070806c723c */ /* 0x040ff0000004186c */
[C---:B-1----:R-:W-:Y:S08]  /*6f50*/  HMMA.16816.F32.BF16 R116, R128.reuse, R120, R24 ;  /* 0x000000788074723c */ /* 0x042ff00000041818 */
[C---:B------:R-:W-:Y:S08]  /*6f60*/  HMMA.16816.F32.BF16 R80, R128.reuse, R82, R28 ;  /* 0x000000528050723c */ /* 0x040ff0000004181c */
        /* <DEDUP_REMOVED lines=8> */
[----:B---3--:R-:W2:Y:S01]  /*6ff0*/  LDL.LU R207, [R1] ;  /* 0x0000000001cf7983 */ /* 0x008ea20000300800 */
[----:B------:R-:W-:Y:S01]  /*7000*/  UMOV UR6, 0x6 ;  /* 0x0000000600067882 */ /* 0x000fe20000000000 */
[----:B------:R-:W-:Y:S01]  /*7010*/  IMAD.MOV.U32 R134, RZ, RZ, R3 ;  /* 0x000000ffff867224 */ /* 0x000fe200078e0003 */
[----:B------:R-:W-:Y:S01]  /*7020*/  ULDC.64 UR4, c[0x0][0x208] ;  /* 0x0000820000047ab9 */ /* 0x000fe20000000a00 */
[----:B------:R-:W-:Y:S01]  /*7030*/  MOV R133, R132 ;  /* 0x0000008400857202 */ /* 0x000fe20000000f00 */
[----:B------:R-:W-:-:S02]  /*7040*/  USHF.L.U64.HI UR5, UR4, UR6, UR5 ;  /* 0x0000000604057299 */ /* 0x000fc40008010205 */
[----:B------:R-:W-:Y:S01]  /*7050*/  USHF.L.U32 UR4, UR4, 0x6, URZ ;  /* 0x0000000604047899 */ /* 0x000fe2000800063f */
[----:B--2---:R-:W-:-:S08]  /*7060*/  IADD3 R252, R207, -0x2, RZ ;  /* 0xfffffffecffc7810 */ /* 0x004fd00007ffe0ff */
[----:B------:R-:W2:Y:S04]  /*7070*/  LDL.LU.64 R204, [R1+0x10] ;  /* 0x0000100001cc7983 */ /* 0x000ea80000300a00 */
[----:B------:R-:W3:Y:S04]  /*7080*/  LDL.LU.64 R206, [R1+0x40] ;  /* 0x0000400001ce7983 */ /* 0x000ee80000300a00 */
[----:B------:R-:W4:Y:S01]  /*7090*/  LDL R12, [R1+0x38] ;  /* 0x00003800010c7983 */ /* 0x000f220000100800 */
[----:B--2---:R-:W-:-:S02]  /*70a0*/  MOV R3, R205 ;  /* 0x000000cd00037202 */ /* 0x004fc40000000f00 */
[----:B---3--:R-:W-:Y:S02]  /*70b0*/  MOV R2, R206 ;  /* 0x000000ce00027202 */ /* 0x008fe40000000f00 */
[----:B----4-:R-:W-:-:S03]  /*70c0*/  SHF.L.U32 R251, R12, 0x1, RZ ;  /* 0x000000010cfb7819 */ /* 0x010fc600000006ff */
[----:B------:R1:W-:Y:S04]  /*70d0*/  STL.64 [R1+0x10], R2 ;  /* 0x0000100201007387 */ /* 0x0003e80000100a00 */
.L_x_685:
[----:B------:R-:W2:Y:S01]  /*70e0*/  LDL.64 R12, [R1+0x10] ;  /* 0x00001000010c7983 */ /* 0x000ea20000100a00 */
[----:B-1----:R-:W-:Y:S01]  /*70f0*/  SHF.R.S32.HI R0, RZ, 0x1f, R252 ;  /* 0x0000001fff007819 */ /* 0x002fe200000114fc */
[----:B------:R-:W-:Y:S04]  /*7100*/  DEPBAR.LE SB0, 0x0 ;  /* 0x000080000000791a */ /* 0x000fe80000000000 */
[----:B------:R-:W-:Y:S01]  /*7110*/  BAR.SYNC.DEFER_BLOCKING 0x0 ;  /* 0x0000000000007b1d */ /* 0x000fe20000010000 */
[----:B------:R-:W-:Y:S02]  /*7120*/  IMAD R0, R0, c[0x0][0x208], RZ ;  /* 0x0000820000007a24 */ /* 0x000fe400078e02ff */
[C---:B-1----:R-:W-:Y:S04]  /*7130*/  IMAD.WIDE.U32 R2, R252.reuse, c[0x0][0x208], RZ ;  /* 0x00008200fc027a25 */ /* 0x042fe800078e00ff */
[----:B------:R-:W-:Y:S05]  /*7140*/  IMAD R0, R252, c[0x0][0x20c], R0 ;  /* 0x00008300fc007a24 */ /* 0x000fea00078e0200 */
[----:B------:R-:W-:Y:S05]  /*7150*/  IADD3 R0, R3, R0, RZ ;  /* 0x0000000003007210 */ /* 0x000fea0007ffe0ff */
[----:B------:R-:W-:Y:S01]  /*7160*/  IMAD R0, R0, 0x60, RZ ;  /* 0x0000006000007824 */ /* 0x000fe200078e02ff */
[----:B-----5:R-:W-:Y:S08]  /*7170*/  LDSM.16.M88.4 R48, [R224] ;  /* 0x00000000e030783b */ /* 0x020ff00000000200 */
[----:B------:R-:W1:Y:S08]  /*7180*/  LDSM.16.M88.4 R8, [R216+0xc100] ;  /* 0x00c10000d808783b */ /* 0x000e700000000200 */
[----:B------:R-:W3:Y:S08]  /*7190*/  LDSM.16.M88.4 R16, [R216+0xc900] ;  /* 0x00c90000d810783b */ /* 0x000ef00000000200 */
[----:B------:R-:W4:Y:S08]  /*71a0*/  LDSM.16.M88.4 R24, [R216+0xd100] ;  /* 0x00d10000d818783b */ /* 0x000f300000000200 */
[----:B------:R-:W2:Y:S08]  /*71b0*/  LDSM.16.M88.4 R32, [R216+0xd900] ;  /* 0x00d90000d820783b */ /* 0x000eb00000000200 */
[----:B------:R-:W2:Y:S01]  /*71c0*/  LDSM.16.M88.4 R40, [R216+0xe100] ;  /* 0x00e10000d828783b */ /* 0x000ea20000000200 */
[C---:B-1----:R-:W-:Y:S07]  /*71d0*/  HMMA.16816.F32.BF16 R4, R48.reuse, R8, RZ ;  /* 0x000000083004723c */ /* 0x042fee00000418ff */
[----:B------:R-:W1:Y:S01]  /*71e0*/  LDSM.16.M88.4 R184, [R216+0xe900] ;  /* 0x00e90000d8b8783b */ /* 0x000e620000000200 */
[C---:B------:R-:W-:Y:S07]  /*71f0*/  HMMA.16816.F32.BF16 R8, R48.reuse, R10, RZ ;  /* 0x0000000a3008723c */ /* 0x040fee00000418ff */
[----:B------:R-:W-:Y:S08]  /*7200*/  LDSM.16.M88.4 R188, [R223] ;  /* 0x00000000dfbc783b */ /* 0x000ff00000000200 */
[----:B------:R-:W1:Y:S08]  /*7210*/  LDSM.16.M88.4 R192, [R227] ;  /* 0x00000000e3c0783b */ /* 0x000e700000000200 */
[----:B------:R-:W1:Y:S08]  /*7220*/  LDSM.16.M88.4 R196, [R250] ;  /* 0x00000000fac4783b */ /* 0x000e700000000200 */
[----:B------:R-:W1:Y:S08]  /*7230*/  LDSM.16.M88.4 R200, [R249] ;  /* 0x00000000f9c8783b */ /* 0x000e700000000200 */
[----:B------:R-:W1:Y:S08]  /*7240*/  LDSM.16.M88.4 R204, [R248] ;  /* 0x00000000f8cc783b */ /* 0x000e700000000200 */
[----:B------:R-:W1:Y:S08]  /*7250*/  LDSM.16.M88.4 R208, [R247] ;  /* 0x00000000f7d0783b */ /* 0x000e700000000200 */
[----:B------:R-:W1:Y:S01]  /*7260*/  LDSM.16.M88.4 R212, [R246] ;  /* 0x00000000f6d4783b */ /* 0x000e620000000200 */
[----:B--2---:R-:W-:Y:S02]  /*7270*/  IMAD.WIDE.U32 R2, R2, 0x60, R12 ;  /* 0x0000006002027825 */ /* 0x004fe400078e000c */
[C---:B---3--:R-:W-:Y:S03]  /*7280*/  HMMA.16816.F32.BF16 R12, R48.reuse, R16, RZ ;  /* 0x00000010300c723c */ /* 0x048fe600000418ff */
[----:B------:R-:W-:Y:S02]  /*7290*/  IADD3 R28, R3, R0, RZ ;  /* 0x00000000031c7210 */ /* 0x000fe40007ffe0ff */
[C---:B------:R-:W-:Y:S02]  /*72a0*/  SHF.L.U32 R0, R2.reuse, 0x1, RZ ;  /* 0x0000000102007819 */ /* 0x040fe400000006ff */
[----:B------:R-:W-:Y:S01]  /*72b0*/  SHF.L.U64.HI R28, R2, 0x1, R28 ;  /* 0x00000001021c7819 */ /* 0x000fe2000001021c */
[C---:B------:R-:W-:Y:S01]  /*72c0*/  HMMA.16816.F32.BF16 R16, R48.reuse, R18, RZ ;  /* 0x000000123010723c */ /* 0x040fe200000418ff */
[C---:B------:R-:W-:Y:S03]  /*72d0*/  IADD3 R2, P6, R0.reuse, c[0x0][0x1f8], RZ ;  /* 0x00007e0000027a10 */ /* 0x040fe60007fde0ff */
[----:B------:R-:W-:Y:S02]  /*72e0*/  IADD3 R30, P5, R0, 0x80, RZ ;  /* 0x00000080001e7810 */ /* 0x000fe40007fbe0ff */
[----:B------:R-:W-:Y:S02]  /*72f0*/  IADD3.X R3, R28, c[0x0][0x1fc], RZ, P6, !PT ;  /* 0x00007f001c037a10 */ /* 0x000fe400037fe4ff */
[----:B------:R-:W-:Y:S03]  /*7300*/  IADD3 R30, P0, R30, c[0x0][0x1f8], RZ ;  /* 0x00007e001e1e7a10 */ /* 0x000fe60007f1e0ff */
[----:B------:R-:W-:Y:S01]  /*7310*/  @!PT LDS RZ, [RZ] ;  /* 0x00000000fffff984 */ /* 0x000fe20000000800 */
[----:B------:R-:W-:Y:S01]  /*7320*/  @!PT LDS RZ, [RZ] ;  /* 0x00000000fffff984 */ /* 0x000fe20000000800 */
[----:B------:R-:W-:Y:S01]  /*7330*/  @!PT LDS RZ, [RZ] ;  /* 0x00000000fffff984 */ /* 0x000fe20000000800 */
[----:B------:R2:W-:Y:S01]  /*7340*/  LDGSTS.E.BYPASS.LTC128B.128 [R251+0x100], [R2.64], !P1 ;  /* 0x0010000002fb7fae */ /* 0x0005e2000c901d48 */
[----:B------:R-:W-:Y:S02]  /*7350*/  IADD3 R36, P6, R0, 0x100, RZ ;  /* 0x0000010000247810 */ /* 0x000fe40007fde0ff */
[--C-:B------:R-:W-:Y:S02]  /*7360*/  IADD3.X R31, RZ, c[0x0][0x1fc], R28.reuse, P0, P5 ;  /* 0x00007f00ff1f7a10 */ /* 0x100fe400007ea41c */
[----:B------:R-:W-:Y:S02]  /*7370*/  P2R R20, PR, RZ, 0x40 ;  /* 0x00000040ff147803 */ /* 0x000fe40000000000 */
[----:B------:R-:W-:Y:S01]  /*7380*/  IADD3 R36, P0, R36, c[0x0][0x1f8], RZ ;  /* 0x00007e0024247a10 */ /* 0x000fe20007f1e0ff */
[----:B------:R3:W-:Y:S01]  /*7390*/  LDGSTS.E.BYPASS.LTC128B.128 [R251+0x3100], [R30.64], !P4 ;  /* 0x031000001efb7fae */ /* 0x0007e2000e101d48 */
[----:B------:R-:W-:Y:S02]  /*73a0*/  ISETP.NE.AND P5, PT, R20, RZ, PT ;  /* 0x000000ff1400720c */ /* 0x000fe40003fa5270 */
[C---:B----4-:R-:W-:Y:S01]  /*73b0*/  HMMA.16816.F32.BF16 R20, R48.reuse, R24, RZ ;  /* 0x000000183014723c */ /* 0x050fe200000418ff */
[----:B------:R-:W-:Y:S02]  /*73c0*/  IADD3 R0, P6, R0, 0x180, RZ ;  /* 0x0000018000007810 */ /* 0x000fe40007fde0ff */
[--C-:B------:R-:W-:Y:S02]  /*73d0*/  IADD3.X R37, RZ, c[0x0][0x1fc], R28.reuse, P0, P5 ;  /* 0x00007f00ff257a10 */ /* 0x100fe400007ea41c */
[----:B------:R-:W-:Y:S03]  /*73e0*/  IADD3 R38, P5, R0, c[0x0][0x1f8], RZ ;  /* 0x00007e0000267a10 */ /* 0x000fe60007fbe0ff */
[C---:B------:R-:W-:Y:S01]  /*73f0*/  HMMA.16816.F32.BF16 R24, R48.reuse, R26, RZ ;  /* 0x0000001a3018723c */ /* 0x040fe200000418ff */
[----:B------:R4:W-:Y:S03]  /*7400*/  LDGSTS.E.BYPASS.LTC128B.128 [R251+0x6100], [R36.64], !P3 ;  /* 0x0610000024fb7fae */ /* 0x0009e6000d901d48 */
[----:B------:R-:W-:Y:S02]  /*7410*/  IADD3.X R39, RZ, c[0x0][0x1fc], R28, P5, P6 ;  /* 0x00007f00ff277a10 */ /* 0x000fe40002fec41c */
[----:B--2---:R-:W-:Y:S03]  /*7420*/  IADD3 R2, P0, R2, UR4, RZ ;  /* 0x0000000402027c10 */ /* 0x004fe6000ff1e0ff */
[----:B------:R2:W-:Y:S03]  /*7430*/  LDGSTS.E.BYPASS.LTC128B.128 [R251+0x9100], [R38.64], !P2 ;  /* 0x0910000026fb7fae */ /* 0x0005e6000d101d48 */
[----:B------:R-:W-:Y:S01]  /*7440*/  IADD3.X R3, R3, UR5, RZ, P0, !PT ;  /* 0x0000000503037c10 */ /* 0x000fe200087fe4ff */
[C---:B---3--:R-:W-:Y:S04]  /*7450*/  HMMA.16816.F32.BF16 R28, R48.reuse, R32, RZ ;  /* 0x00000020301c723c */ /* 0x048fe800000418ff */
[----:B------:R3:W-:Y:S04]  /*7460*/  LDGSTS.E.BYPASS.LTC128B.128 [R251+0x1100], [R2.64], !P1 ;  /* 0x0110000002fb7fae */ /* 0x0007e8000c901d48 */
[C---:B------:R-:W-:Y:S04]  /*7470*/  HMMA.16816.F32.BF16 R32, R48.reuse, R34, RZ ;  /* 0x000000223020723c */ /* 0x040fe800000418ff */
[----:B------:R3:W-:Y:S01]  /*7480*/  LDGSTS.E.BYPASS.LTC128B.128 [R251+0x4100], [R2.64+0x80], !P4 ;  /* 0x0410008002fb7fae */ /* 0x0007e2000e101d48 */
[----:B----4-:R-:W-:Y:S04]  /*7490*/  IADD3 R36, P0, R2, UR4, RZ ;  /* 0x0000000402247c10 */ /* 0x010fe8000ff1e0ff */
[----:B------:R-:W-:Y:S03]  /*74a0*/  IADD3.X R37, R3, UR5, RZ, P0, !PT ;  /* 0x0000000503257c10 */ /* 0x000fe600087fe4ff */
[----:B------:R3:W-:Y:S01]  /*74b0*/  LDGSTS.E.BYPASS.LTC128B.128 [R251+0x7100], [R2.64+0x100], !P3 ;  /* 0x0710010002fb7fae */ /* 0x0007e2000d901d48 */
[C---:B------:R-:W-:Y:S02]  /*74c0*/  ISETP.GT.AND P0, PT, R252.reuse, RZ, PT ;  /* 0x000000fffc00720c */ /* 0x040fe40003f04270 */
[----:B------:R-:W-:Y:S05]  /*74d0*/  IADD3 R252, R252, -0x1, RZ ;  /* 0xfffffffffcfc7810 */ /* 0x000fea0007ffe0ff */
[----:B------:R3:W-:Y:S08]  /*74e0*/  LDGSTS.E.BYPASS.LTC128B.128 [R251+0xa100], [R2.64+0x180], !P2 ;  /* 0x0a10018002fb7fae */ /* 0x0007f0000d101d48 */
[----:B------:R2:W-:Y:S08]  /*74f0*/  LDGSTS.E.BYPASS.LTC128B.128 [R251+0x2100], [R36.64], !P1 ;  /* 0x0210000024fb7fae */ /* 0x0005f0000c901d48 */
[----:B------:R2:W-:Y:S08]  /*7500*/  LDGSTS.E.BYPASS.LTC128B.128 [R251+0x5100], [R36.64+0x80], !P4 ;  /* 0x0510008024fb7fae */ /* 0x0005f0000e101d48 */
[----:B------:R2:W-:Y:S08]  /*7510*/  LDGSTS.E.BYPASS.LTC128B.128 [R251+0x8100], [R36.64+0x100], !P3 ;  /* 0x0810010024fb7fae */ /* 0x0005f0000d901d48 */
[----:B------:R2:W-:Y:S08]  /*7520*/  LDGSTS.E.BYPASS.LTC128B.128 [R251+0xb100], [R36.64+0x180], !P2 ;  /* 0x0b10018024fb7fae */ /* 0x0005f0000d101d48 */
[----:B------:R-:W0:Y:S01]  /*7530*/  LDGDEPBAR ;  /* 0x00000000000079af */ /* 0x000e220000000000 */
[C---:B--2---:R-:W-:Y:S08]  /*7540*/  HMMA.16816.F32.BF16 R36, R48.reuse, R40, RZ ;  /* 0x000000283024723c */ /* 0x044ff000000418ff */
[C---:B------:R-:W-:Y:S08]  /*7550*/  HMMA.16816.F32.BF16 R40, R48.reuse, R42, RZ ;  /* 0x0000002a3028723c */ /* 0x040ff000000418ff */
[C---:B-1----:R-:W-:Y:S08]  /*7560*/  HMMA.16816.F32.BF16 R44, R48.reuse, R184, RZ ;  /* 0x000000b8302c723c */ /* 0x042ff000000418ff */
[----:B------:R-:W-:Y:S01]  /*7570*/  HMMA.16816.F32.BF16 R48, R48, R186, RZ ;  /* 0x000000ba3030723c */ /* 0x000fe200000418ff */
[----:B------:R-:W-:Y:S07]  /*7580*/  LDSM.16.M88.4 R184, [R226] ;  /* 0x00000000e2b8783b */ /* 0x000fee0000000200 */
[C---:B------:R-:W-:Y:S08]  /*7590*/  HMMA.16816.F32.BF16 R4, R188.reuse, R192, R4 ;  /* 0x000000c0bc04723c */ /* 0x040ff00000041804 */
[C---:B------:R-:W-:Y:S01]  /*75a0*/  HMMA.16816.F32.BF16 R8, R188.reuse, R194, R8 ;  /* 0x000000c2bc08723c */ /* 0x040fe20000041808 */
[----:B------:R-:W1:Y:S07]  /*75b0*/  LDSM.16.M88.4 R192, [R222+0xc100] ;  /* 0x00c10000dec0783b */ /* 0x000e6e0000000200 */
[C---:B------:R-:W-:Y:S08]  /*75c0*/  HMMA.16816.F32.BF16 R12, R188.reuse, R196, R12 ;  /* 0x000000c4bc0c723c */ /* 0x040ff0000004180c */
[C---:B------:R-:W-:Y:S01]  /*75d0*/  HMMA.16816.F32.BF16 R16, R188.reuse, R198, R16 ;  /* 0x000000c6bc10723c */ /* 0x040fe20000041810 */
[----:B------:R-:W2:Y:S07]  /*75e0*/  LDSM.16.M88.4 R196, [R222+0xc900] ;  /* 0x00c90000dec4783b */ /* 0x000eae0000000200 */
[C---:B------:R-:W-:Y:S08]  /*75f0*/  HMMA.16816.F32.BF16 R20, R188.reuse, R200, R20 ;  /* 0x000000c8bc14723c */ /* 0x040ff00000041814 */
[C---:B------:R-:W-:Y:S01]  /*7600*/  HMMA.16816.F32.BF16 R24, R188.reuse, R202, R24 ;  /* 0x000000cabc18723c */ /* 0x040fe20000041818 */
[----:B------:R-:W4:Y:S07]  /*7610*/  LDSM.16.M88.4 R200, [R222+0xd100] ;  /* 0x00d10000dec8783b */ /* 0x000f2e0000000200 */
        /* <DEDUP_REMOVED lines=8> */
[----:B------:R-:W3:Y:S07]  /*76a0*/  LDSM.16.M88.4 R188, [R222+0xe100] ;  /* 0x00e10000debc783b */ /* 0x000eee0000000200 */
[C---:B-1----:R-:W-:Y:S08]  /*76b0*/  HMMA.16816.F32.BF16 R4, R184.reuse, R192, R4 ;  /* 0x000000c0b804723c */ /* 0x042ff00000041804 */
[C---:B------:R-:W-:Y:S01]  /*76c0*/  HMMA.16816.F32.BF16 R8, R184.reuse, R194, R8 ;  /* 0x000000c2b808723c */ /* 0x040fe20000041808 */
[----:B------:R-:W-:Y:S07]  /*76d0*/  LDSM.16.M88.4 R192, [R221] ;  /* 0x00000000ddc0783b */ /* 0x000fee0000000200 */
[C---:B--2---:R-:W-:Y:S08]  /*76e0*/  HMMA.16816.F32.BF16 R12, R184.reuse, R196, R12 ;  /* 0x000000c4b80c723c */ /* 0x044ff0000004180c */
[C---:B------:R-:W-:Y:S01]  /*76f0*/  HMMA.16816.F32.BF16 R16, R184.reuse, R198, R16 ;  /* 0x000000c6b810723c */ /* 0x040fe20000041810 */
[----:B------:R-:W-:Y:S07]  /*7700*/  LDSM.16.M88.4 R196, [R221+0x800] ;  /* 0x00080000ddc4783b */ /* 0x000fee0000000200 */
[C---:B----4-:R-:W-:Y:S08]  /*7710*/  HMMA.16816.F32.BF16 R20, R184.reuse, R200, R20 ;  /* 0x000000c8b814723c */ /* 0x050ff00000041814 */
[C---:B------:R-:W-:Y:S01]  /*7720*/  HMMA.16816.F32.BF16 R24, R184.reuse, R202, R24 ;  /* 0x000000cab818723c */ /* 0x040fe20000041818 */
[----:B------:R-:W-:Y:S07]  /*7730*/  LDSM.16.M88.4 R200, [R221+0x1000] ;  /* 0x00100000ddc8783b */ /* 0x000fee0000000200 */
[C---:B------:R-:W-:Y:S08]  /*7740*/  HMMA.16816.F32.BF16 R28, R184.reuse, R204, R28 ;  /* 0x000000ccb81c723c */ /* 0x040ff0000004181c */
[C---:B------:R-:W-:Y:S01]  /*7750*/  HMMA.16816.F32.BF16 R32, R184.reuse, R206, R32 ;  /* 0x000000ceb820723c */ /* 0x040fe20000041820 */
[----:B------:R-:W-:Y:S07]  /*7760*/  LDSM.16.M88.4 R204, [R221+0x1800] ;  /* 0x00180000ddcc783b */ /* 0x000fee0000000200 */
[C---:B---3--:R-:W-:Y:S08]  /*7770*/  HMMA.16816.F32.BF16 R36, R184.reuse, R188, R36 ;  /* 0x000000bcb824723c */ /* 0x048ff00000041824 */
[C---:B------:R-:W-:Y:S01]  /*7780*/  HMMA.16816.F32.BF16 R40, R184.reuse, R190, R40 ;  /* 0x000000beb828723c */ /* 0x040fe20000041828 */
[----:B------:R-:W1:Y:S07]  /*7790*/  LDSM.16.M88.4 R188, [R225] ;  /* 0x00000000e1bc783b */ /* 0x000e6e0000000200 */
[C---:B------:R-:W-:Y:S08]  /*77a0*/  HMMA.16816.F32.BF16 R44, R184.reuse, R208, R44 ;  /* 0x000000d0b82c723c */ /* 0x040ff0000004182c */
[----:B------:R-:W-:Y:S01]  /*77b0*/  HMMA.16816.F32.BF16 R48, R184, R210, R48 ;  /* 0x000000d2b830723c */ /* 0x000fe20000041830 */
[----:B------:R-:W2:Y:S08]  /*77c0*/  LDSM.16.M88.4 R184, [R221+0x2000] ;  /* 0x00200000ddb8783b */ /* 0x000eb00000000200 */
[----:B------:R-:W3:Y:S01]  /*77d0*/  LDSM.16.M88.4 R208, [R221+0x2800] ;  /* 0x00280000ddd0783b */ /* 0x000ee20000000200 */
[C---:B-1----:R-:W-:Y:S08]  /*77e0*/  HMMA.16816.F32.BF16 R4, R188.reuse, R192, R4 ;  /* 0x000000c0bc04723c */ /* 0x042ff00000041804 */
[C---:B------:R-:W-:Y:S01]  /*77f0*/  HMMA.16816.F32.BF16 R8, R188.reuse, R194, R8 ;  /* 0x000000c2bc08723c */ /* 0x040fe20000041808 */
[----:B------:R-:W-:Y:S07]  /*7800*/  LDSM.16.M88.4 R192, [R216+0xf100] ;  /* 0x00f10000d8c0783b */ /* 0x000fee0000000200 */
[C---:B------:R-:W-:Y:S08]  /*7810*/  HMMA.16816.F32.BF16 R12, R188.reuse, R196, R12 ;  /* 0x000000c4bc0c723c */ /* 0x040ff0000004180c */
        /* <DEDUP_REMOVED lines=8> */
[C---:B--2---:R-:W-:Y:S08]  /*78a0*/  HMMA.16816.F32.BF16 R36, R188.reuse, R184, R36 ;  /* 0x000000b8bc24723c */ /* 0x044ff00000041824 */
[C---:B------:R-:W-:Y:S01]  /*78b0*/  HMMA.16816.F32.BF16 R40, R188.reuse, R186, R40 ;  /* 0x000000babc28723c */ /* 0x040fe20000041828 */
[----:B------:R-:W1:Y:S07]  /*78c0*/  LDSM.16.M88.4 R184, [R224+0x4000] ;  /* 0x00400000e0b8783b */ /* 0x000e6e0000000200 */
[C---:B---3--:R-:W-:Y:S08]  /*78d0*/  HMMA.16816.F32.BF16 R44, R188.reuse, R208, R44 ;  /* 0x000000d0bc2c723c */ /* 0x048ff0000004182c */
[----:B------:R-:W-:Y:S01]  /*78e0*/  HMMA.16816.F32.BF16 R48, R188, R210, R48 ;  /* 0x000000d2bc30723c */ /* 0x000fe20000041830 */
[----:B------:R-:W2:Y:S08]  /*78f0*/  LDSM.16.M88.4 R188, [R216+0x11100] ;  /* 0x01110000d8bc783b */ /* 0x000eb00000000200 */
[----:B------:R-:W3:Y:S01]  /*7900*/  LDSM.16.M88.4 R208, [R216+0x11900] ;  /* 0x01190000d8d0783b */ /* 0x000ee20000000200 */
[C---:B-1----:R-:W-:Y:S08]  /*7910*/  HMMA.16816.F32.BF16 R4, R184.reuse, R192, R4 ;  /* 0x000000c0b804723c */ /* 0x042ff00000041804 */
[C---:B------:R-:W-:Y:S01]  /*7920*/  HMMA.16816.F32.BF16 R8, R184.reuse, R194, R8 ;  /* 0x000000c2b808723c */ /* 0x040fe20000041808 */
[----:B------:R-:W-:Y:S07]  /*7930*/  LDSM.16.M88.4 R192, [R245] ;  /* 0x00000000f5c0783b */ /* 0x000fee0000000200 */
[C---:B------:R-:W-:Y:S08]  /*7940*/  HMMA.16816.F32.BF16 R12, R184.reuse, R196, R12 ;  /* 0x000000c4b80c723c */ /* 0x040ff0000004180c */
        /* <DEDUP_REMOVED lines=8> */
[C---:B--2---:R-:W-:Y:S08]  /*79d0*/  HMMA.16816.F32.BF16 R36, R184.reuse, R188, R36 ;  /* 0x000000bcb824723c */ /* 0x044ff00000041824 */
[C---:B------:R-:W-:Y:S01]  /*79e0*/  HMMA.16816.F32.BF16 R40, R184.reuse, R190, R40 ;  /* 0x000000beb828723c */ /* 0x040fe20000041828 */
[----:B------:R-:W1:Y:S07]  /*79f0*/  LDSM.16.M88.4 R188, [R223+0x4000] ;  /* 0x00400000dfbc783b */ /* 0x000e6e0000000200 */
[C---:B---3--:R-:W-:Y:S08]  /*7a00*/  HMMA.16816.F32.BF16 R44, R184.reuse, R208, R44 ;  /* 0x000000d0b82c723c */ /* 0x048ff0000004182c */
[----:B------:R-:W-:Y:S01]  /*7a10*/  HMMA.16816.F32.BF16 R48, R184, R210, R48 ;  /* 0x000000d2b830723c */ /* 0x000fe20000041830 */
[----:B------:R-:W2:Y:S08]  /*7a20*/  LDSM.16.M88.4 R184, [R241] ;  /* 0x00000000f1b8783b */ /* 0x000eb00000000200 */
[----:B------:R-:W3:Y:S01]  /*7a30*/  LDSM.16.M88.4 R208, [R240] ;  /* 0x00000000f0d0783b */ /* 0x000ee20000000200 */
        /* <DEDUP_REMOVED lines=151> */
[----:B------:R-:W-:Y:S01]  /*83b0*/  LDSM.16.M88.4 R208, [R222+0x16100] ;  /* 0x01610000ded0783b */ /* 0x000fe20000000200 */
[C---:B-1----:R-:W-:Y:S08]  /*83c0*/  HMMA.16816.F32.BF16 R4, R188.reuse, R192, R4 ;  /* 0x000000c0bc04723c */ /* 0x042ff00000041804 */
[C---:B------:R-:W-:Y:S01]  /*83d0*/  HMMA.16816.F32.BF16 R8, R188.reuse, R194, R8 ;  /* 0x000000c2bc08723c */ /* 0x040fe20000041808 */
[----:B------:R-:W1:Y:S07]  /*83e0*/  LDSM.16.M88.4 R192, [R228] ;  /* 0x00000000e4c0783b */ /* 0x000e6e0000000200 */
[C---:B------:R-:W-:Y:S08]  /*83f0*/  HMMA.16816.F32.BF16 R12, R188.reuse, R196, R12 ;  /* 0x000000c4bc0c723c */ /* 0x040ff0000004180c */
[C---:B------:R-:W-:Y:S01]  /*8400*/  HMMA.16816.F32.BF16 R16, R188.reuse, R198, R16 ;  /* 0x000000c6bc10723c */ /* 0x040fe20000041810 */
[----:B------:R-:W-:Y:S07]  /*8410*/  LDSM.16.M88.4 R196, [R226+0xc000] ;  /* 0x00c00000e2c4783b */ /* 0x000fee0000000200 */
[C---:B------:R-:W-:Y:S08]  /*8420*/  HMMA.16816.F32.BF16 R20, R188.reuse, R200, R20 ;  /* 0x000000c8bc14723c */ /* 0x040ff00000041814 */
[C---:B------:R-:W-:Y:S01]  /*8430*/  HMMA.16816.F32.BF16 R24, R188.reuse, R202, R24 ;  /* 0x000000cabc18723c */ /* 0x040fe20000041818 */
[----:B------:R-:W3:Y:S07]  /*8440*/  LDSM.16.M88.4 R200, [R222+0x15100] ;  /* 0x01510000dec8783b */ /* 0x000eee0000000200 */
[C---:B------:R-:W-:Y:S08]  /*8450*/  HMMA.16816.F32.BF16 R28, R188.reuse, R204, R28 ;  /* 0x000000ccbc1c723c */ /* 0x040ff0000004181c */
[C---:B------:R-:W-:Y:S01]  /*8460*/  HMMA.16816.F32.BF16 R32, R188.reuse, R206, R32 ;  /* 0x000000cebc20723c */ /* 0x040fe20000041820 */
[----:B------:R-:W4:Y:S07]  /*8470*/  LDSM.16.M88.4 R204, [R222+0x15900] ;  /* 0x01590000decc783b */ /* 0x000f2e0000000200 */
[C---:B--2---:R-:W-:Y:S08]  /*8480*/  HMMA.16816.F32.BF16 R36, R188.reuse, R184, R36 ;  /* 0x000000b8bc24723c */ /* 0x044ff00000041824 */
[C---:B------:R-:W-:Y:S01]  /*8490*/  HMMA.16816.F32.BF16 R40, R188.reuse, R186, R40 ;  /* 0x000000babc28723c */ /* 0x040fe20000041828 */
[----:B------:R-:W2:Y:S07]  /*84a0*/  LDSM.16.M88.4 R184, [R222+0x16900] ;  /* 0x01690000deb8783b */ /* 0x000eae0000000200 */
[C---:B-1----:R-:W-:Y:S08]  /*84b0*/  HMMA.16816.F32.BF16 R44, R188.reuse, R192, R44 ;  /* 0x000000c0bc2c723c */ /* 0x042ff0000004182c */
[----:B------:R-:W-:Y:S01]  /*84c0*/  HMMA.16816.F32.BF16 R48, R188, R194, R48 ;  /* 0x000000c2bc30723c */ /* 0x000fe20000041830 */
[----:B------:R-:W1:Y:S07]  /*84d0*/  LDSM.16.M88.4 R188, [R222+0x17100] ;  /* 0x01710000debc783b */ /* 0x000e6e0000000200 */
[C---:B---3--:R-:W-:Y:S01]  /*84e0*/  HMMA.16816.F32.BF16 R4, R196.reuse, R200, R4 ;  /* 0x000000c8c404723c */ /* 0x048fe20000041804 */
[----:B------:R-:W3:Y:S07]  /*84f0*/  LDSM.16.M88.4 R192, [R222+0x17900] ;  /* 0x01790000dec0783b */ /* 0x000eee0000000200 */
[C---:B------:R-:W-:Y:S01]  /*8500*/  HMMA.16816.F32.BF16 R8, R196.reuse, R202, R8 ;  /* 0x000000cac408723c */ /* 0x040fe20000041808 */
[----:B------:R-:W-:Y:S07]  /*8510*/  LDSM.16.M88.4 R200, [R225+0xc000] ;  /* 0x00c00000e1c8783b */ /* 0x000fee0000000200 */
[C---:B----4-:R-:W-:Y:S08]  /*8520*/  HMMA.16816.F32.BF16 R12, R196.reuse, R204, R12 ;  /* 0x000000ccc40c723c */ /* 0x050ff0000004180c */
[C---:B------:R-:W-:Y:S01]  /*8530*/  HMMA.16816.F32.BF16 R16, R196.reuse, R206, R16 ;  /* 0x000000cec410723c */ /* 0x040fe20000041810 */
[----:B------:R-:W4:Y:S07]  /*8540*/  LDSM.16.M88.4 R204, [R221+0x9000] ;  /* 0x00900000ddcc783b */ /* 0x000f2e0000000200 */
[C---:B------:R-:W-:Y:S08]  /*8550*/  HMMA.16816.F32.BF16 R20, R196.reuse, R208, R20 ;  /* 0x000000d0c414723c */ /* 0x040ff00000041814 */
[C---:B------:R-:W-:Y:S08]  /*8560*/  HMMA.16816.F32.BF16 R24, R196.reuse, R210, R24 ;  /* 0x000000d2c418723c */ /* 0x040ff00000041818 */
[C---:B--2---:R-:W-:Y:S08]  /*8570*/  HMMA.16816.F32.BF16 R28, R196.reuse, R184, R28 ;  /* 0x000000b8c41c723c */ /* 0x044ff0000004181c */
[C---:B------:R-:W-:Y:S01]  /*8580*/  HMMA.16816.F32.BF16 R32, R196.reuse, R186, R32 ;  /* 0x000000bac420723c */ /* 0x040fe20000041820 */
[----:B------:R-:W2:Y:S07]  /*8590*/  LDSM.16.M88.4 R184, [R221+0x9800] ;  /* 0x00980000ddb8783b */ /* 0x000eae0000000200 */
[C---:B-1----:R-:W-:Y:S08]  /*85a0*/  HMMA.16816.F32.BF16 R36, R196.reuse, R188, R36 ;  /* 0x000000bcc424723c */ /* 0x042ff00000041824 */
[C---:B------:R-:W-:Y:S08]  /*85b0*/  HMMA.16816.F32.BF16 R40, R196.reuse, R190, R40 ;  /* 0x000000bec428723c */ /* 0x040ff00000041828 */
[C---:B---3--:R-:W-:Y:S08]  /*85c0*/  HMMA.16816.F32.BF16 R44, R196.reuse, R192, R44 ;  /* 0x000000c0c42c723c */ /* 0x048ff0000004182c */
[----:B------:R-:W-:Y:S08]  /*85d0*/  HMMA.16816.F32.BF16 R48, R196, R194, R48 ;  /* 0x000000c2c430723c */ /* 0x000ff00000041830 */
[C---:B----4-:R-:W-:Y:S08]  /*85e0*/  HMMA.16816.F32.BF16 R4, R200.reuse, R204, R4 ;  /* 0x000000ccc804723c */ /* 0x050ff00000041804 */
[C---:B------:R-:W-:Y:S08]  /*85f0*/  HMMA.16816.F32.BF16 R8, R200.reuse, R206, R8 ;  /* 0x000000cec808723c */ /* 0x040ff00000041808 */
[C---:B--2---:R-:W-:Y:S08]  /*8600*/  HMMA.16816.F32.BF16 R12, R200.reuse, R184, R12 ;  /* 0x000000b8c80c723c */ /* 0x044ff0000004180c */
        /* <DEDUP_REMOVED lines=23> */
[----:B------:R-:W2:Y:S01]  /*8780*/  MUFU.TANH R189, R8 ;  /* 0x0000000800bd7308 */ /* 0x000ea20000002400 */
[----:B---3--:R-:W-:Y:S09]  /*8790*/  FMNMX.FTZ R2, R193, R134, !PT ;  /* 0x00000086c1027209 */ /* 0x008ff20007810000 */
[----:B------:R-:W3:Y:S01]  /*87a0*/  MUFU.TANH R185, R9 ;  /* 0x0000000900b97308 */ /* 0x000ee20000002400 */
[----:B-1----:R-:W1:Y:S01]  /*87b0*/  LDSM.16.M88.4 R4, [R221+0xa000] ;  /* 0x00a00000dd04783b */ /* 0x002e620000000200 */
[----:B----4-:R-:W-:Y:S08]  /*87c0*/  FMNMX.FTZ R2, R194, R2, !PT ;  /* 0x00000002c2027209 */ /* 0x010ff00007810000 */
[----:B------:R-:W4:Y:S01]  /*87d0*/  MUFU.TANH R191, R10 ;  /* 0x0000000a00bf7308 */ /* 0x000f220000002400 */
[----:B--2---:R-:W-:Y:S09]  /*87e0*/  FMNMX.FTZ R0, R189, R0, !PT ;  /* 0x00000000bd007209 */ /* 0x004ff20007810000 */
[----:B------:R2:W1:Y:S01]  /*87f0*/  MUFU.TANH R192, R11 ;  /* 0x0000000b00c07308 */ /* 0x0004620000002400 */
[----:B---3--:R-:W-:Y:S09]  /*8800*/  FMNMX.FTZ R0, R185, R0, !PT ;  /* 0x00000000b9007209 */ /* 0x008ff20007810000 */
[----:B------:R-:W3:Y:S01]  /*8810*/  MUFU.TANH R187, R12 ;  /* 0x0000000c00bb7308 */ /* 0x000ee20000002400 */
[----:B----4-:R-:W-:Y:S09]  /*8820*/  FMNMX.FTZ R2, R191, R2, !PT ;  /* 0x00000002bf027209 */ /* 0x010ff20007810000 */
[----:B------:R-:W4:Y:S01]  /*8830*/  MUFU.TANH R195, R13 ;  /* 0x0000000d00c37308 */ /* 0x000f220000002400 */
[C---:B-1----:R-:W-:Y:S01]  /*8840*/  HMMA.16816.F32.BF16 R20, R200.reuse, R4, R20 ;  /* 0x00000004c814723c */ /* 0x042fe20000041814 */
[----:B--2---:R-:W1:Y:S02]  /*8850*/  LDSM.16.M88.4 R8, [R221+0xa800] ;  /* 0x00a80000dd08783b */ /* 0x004e640000000200 */
[----:B------:R-:W-:Y:S06]  /*8860*/  FMNMX.FTZ R2, R192, R2, !PT ;  /* 0x00000002c0027209 */ /* 0x000fec0007810000 */
[----:B------:R-:W2:Y:S01]  /*8870*/  MUFU.TANH R198, R16 ;  /* 0x0000001000c67308 */ /* 0x000ea20000002400 */
[C---:B------:R-:W-:Y:S01]  /*8880*/  HMMA.16816.F32.BF16 R24, R200.reuse, R6, R24 ;  /* 0x00000006c818723c */ /* 0x040fe20000041818 */
[----:B------:R-:W1:Y:S02]  /*8890*/  LDSM.16.M88.4 R4, [R221+0xb000] ;  /* 0x00b00000dd04783b */ /* 0x000e640000000200 */
[----:B---3--:R-:W-:Y:S06]  /*88a0*/  FMNMX.FTZ R0, R187, R0, !PT ;  /* 0x00000000bb007209 */ /* 0x008fec0007810000 */
[----:B------:R-:W-:Y:S03]  /*88b0*/  MUFU.TANH R197, R15 ;  /* 0x0000000f00c57308 */ /* 0x000fe60000002400 */
[----:B----4-:R-:W-:Y:S02]  /*88c0*/  FMNMX.FTZ R0, R195, R0, !PT ;  /* 0x00000000c3007209 */ /* 0x010fe40007810000 */
[----:B------:R-:W-:Y:S02]  /*88d0*/  FMUL.FTZ R20, R20, c[0x0][0x320] ;  /* 0x0000c80014147a20 */ /* 0x000fe40000410000 */
[----:B------:R-:W-:Y:S03]  /*88e0*/  FMUL.FTZ R21, R21, c[0x0][0x320] ;  /* 0x0000c80015157a20 */ /* 0x000fe60000410000 */
[----:B------:R-:W3:Y:S01]  /*88f0*/  MUFU.TANH R196, R14 ;  /* 0x0000000e00c47308 */ /* 0x000ee20000002400 */
[----:B------:R-:W-:Y:S02]  /*8900*/  FMUL.FTZ R22, R22, c[0x0][0x320] ;  /* 0x0000c80016167a20 */ /* 0x000fe40000410000 */
[----:B------:R-:W-:Y:S01]  /*8910*/  FMUL.FTZ R23, R23, c[0x0][0x320] ;  /* 0x0000c80017177a20 */ /* 0x000fe20000410000 */
[----:B--2---:R-:W-:Y:S01]  /*8920*/  FMNMX.FTZ R0, R198, R0, !PT ;  /* 0x00000000c6007209 */ /* 0x004fe20007810000 */
[----:B------:R-:W-:Y:S02]  /*8930*/  FMUL.FTZ R24, R24, c[0x0][0x320] ;  /* 0x0000c80018187a20 */ /* 0x000fe40000410000 */
[----:B------:R-:W-:Y:S02]  /*8940*/  FMUL.FTZ R25, R25, c[0x0][0x320] ;  /* 0x0000c80019197a20 */ /* 0x000fe40000410000 */
[----:B------:R-:W-:Y:S01]  /*8950*/  FMUL.FTZ R26, R26, c[0x0][0x320] ;  /* 0x0000c8001a1a7a20 */ /* 0x000fe20000410000 */
[----:B------:R-:W-:Y:S01]  /*8960*/  MUFU.TANH R206, R20 ;  /* 0x0000001400ce7308 */ /* 0x000fe20000002400 */
[----:B------:R-:W-:Y:S01]  /*8970*/  FMUL.FTZ R27, R27, c[0x0][0x320] ;  /* 0x0000c8001b1b7a20 */ /* 0x000fe20000410000 */
[C---:B-1----:R-:W-:Y:S08]  /*8980*/  HMMA.16816.F32.BF16 R28, R200.reuse, R8, R28 ;  /* 0x00000008c81c723c */ /* 0x042ff0000004181c */
[----:B------:R-:W-:Y:S01]  /*8990*/  MUFU.TANH R207, R21 ;  /* 0x0000001500cf7308 */ /* 0x000fe20000002400 */
[C---:B------:R-:W-:Y:S01]  /*89a0*/  HMMA.16816.F32.BF16 R32, R200.reuse, R10, R32 ;  /* 0x0000000ac820723c */ /* 0x040fe20000041820 */
[----:B------:R-:W1:Y:S01]  /*89b0*/  LDSM.16.M88.4 R8, [R221+0xb800] ;  /* 0x00b80000dd08783b */ /* 0x000e620000000200 */
[----:B------:R-:W-:Y:S04]  /*89c0*/  DEPBAR.LE SB0, 0x0 ;  /* 0x000080000000791a */ /* 0x000fe80000000000 */
[----:B---3--:R-:W-:Y:S02]  /*89d0*/  FMNMX.FTZ R2, R196, R2, !PT ;  /* 0x00000002c4027209 */ /* 0x008fe40007810000 */
[C---:B------:R-:W-:Y:S01]  /*89e0*/  HMMA.16816.F32.BF16 R36, R200.reuse, R4, R36 ;  /* 0x00000004c824723c */ /* 0x040fe20000041824 */
[----:B------:R-:W-:Y:S04]  /*89f0*/  BAR.SYNC.DEFER_BLOCKING 0x0 ;  /* 0x0000000000007b1d */ /* 0x000fe80000010000 */
[----:B------:R-:W-:Y:S03]  /*8a00*/  FMNMX.FTZ R2, R197, R2, !PT ;  /* 0x00000002c5027209 */ /* 0x000fe60007810000 */
[C---:B------:R-:W-:Y:S04]  /*8a10*/  HMMA.16816.F32.BF16 R40, R200.reuse, R6, R40 ;  /* 0x00000006c828723c */ /* 0x040fe80000041828 */
[----:B------:R-:W-:Y:S02]  /*8a20*/  FMUL.FTZ R28, R28, c[0x0][0x320] ;  /* 0x0000c8001c1c7a20 */ /* 0x000fe40000410000 */
[----:B------:R-:W-:Y:S02]  /*8a30*/  FMUL.FTZ R29, R29, c[0x0][0x320] ;  /* 0x0000c8001d1d7a20 */ /* 0x000fe40000410000 */
[----:B------:R-:W-:Y:S04]  /*8a40*/  FMUL.FTZ R30, R30, c[0x0][0x320] ;  /* 0x0000c8001e1e7a20 */ /* 0x000fe80000410000 */
[----:B------:R-:W-:Y:S02]  /*8a50*/  FMUL.FTZ R31, R31, c[0x0][0x320] ;  /* 0x0000c8001f1f7a20 */ /* 0x000fe40000410000 */
[----:B------:R-:W-:Y:S04]  /*8a60*/  @P0 IMAD.WIDE.U32 R6, R252, c[0x0][0x1e0], RZ ;  /* 0x00007800fc060a25 */ /* 0x000fe800078e00ff */
[----:B------:R-:W-:Y:S01]  /*8a70*/  FMUL.FTZ R36, R36, c[0x0][0x320] ;  /* 0x0000c80024247a20 */ /* 0x000fe20000410000 */
[----:B------:R-:W2:Y:S01]  /*8a80*/  MUFU.TANH R12, R28 ;  /* 0x0000001c000c7308 */ /* 0x000ea20000002400 */
[----:B------:R-:W-:Y:S02]  /*8a90*/  FMUL.FTZ R37, R37, c[0x0][0x320] ;  /* 0x0000c80025257a20 */ /* 0x000fe40000410000 */
[----:B------:R-:W-:Y:S02]  /*8aa0*/  FMUL.FTZ R38, R38, c[0x0][0x320] ;  /* 0x0000c80026267a20 */ /* 0x000fe40000410000 */
[----:B------:R-:W-:Y:S01]  /*8ab0*/  FMUL.FTZ R39, R39, c[0x0][0x320] ;  /* 0x0000c80027277a20 */ /* 0x000fe20000410000 */
[C---:B-1----:R-:W-:Y:S01]  /*8ac0*/  HMMA.16816.F32.BF16 R44, R200.reuse, R8, R44 ;  /* 0x00000008c82c723c */ /* 0x042fe2000004182c */
[----:B------:R-:W3:Y:S02]  /*8ad0*/  LDL.64 R8, [R1+0x30] ;  /* 0x0000300001087983 */ /* 0x000ee40000100a00 */
[----:B------:R-:W-:Y:S01]  /*8ae0*/  FMUL.FTZ R41, R41, c[0x0][0x320] ;  /* 0x0000c80029297a20 */ /* 0x000fe20000410000 */
[----:B------:R-:W-:Y:S01]  /*8af0*/  MUFU.TANH R13, R29 ;  /* 0x0000001d000d7308 */ /* 0x000fe20000002400 */
[----:B------:R-:W-:Y:S02]  /*8b00*/  FMUL.FTZ R35, R35, c[0x0][0x320] ;  /* 0x0000c80023237a20 */ /* 0x000fe40000410000 */
[----:B------:R-:W-:Y:S01]  /*8b10*/  FMUL.FTZ R32, R32, c[0x0][0x320] ;  /* 0x0000c80020207a20 */ /* 0x000fe20000410000 */
[----:B------:R-:W-:Y:S01]  /*8b20*/  HMMA.16816.F32.BF16 R48, R200, R10, R48 ;  /* 0x0000000ac830723c */ /* 0x000fe20000041830 */
[----:B------:R-:W4:Y:S03]  /*8b30*/  LDL.64 R10, [R1+0x20] ;  /* 0x00002000010a7983 */ /* 0x000f260000100a00 */
[----:B------:R-:W-:Y:S02]  /*8b40*/  FMUL.FTZ R34, R34, c[0x0][0x320] ;  /* 0x0000c80022227a20 */ /* 0x000fe40000410000 */
[----:B------:R-:W1:Y:S01]  /*8b50*/  MUFU.TANH R199, R17 ;  /* 0x0000001100c77308 */ /* 0x000e620000002400 */
[----:B------:R-:W-:Y:S02]  /*8b60*/  FMUL.FTZ R33, R33, c[0x0][0x320] ;  /* 0x0000c80021217a20 */ /* 0x000fe40000410000 */
[----:B------:R-:W-:Y:S03]  /*8b70*/  FMUL.FTZ R40, R40, c[0x0][0x320] ;  /* 0x0000c80028287a20 */ /* 0x000fe60000410000 */
[----:B--2---:R-:W-:Y:S01]  /*8b80*/  MOV R201, R12 ;  /* 0x0000000c00c97202 */ /* 0x004fe20000000f00 */
        /* <DEDUP_REMOVED lines=8> */
[----:B------:R-:W2:Y:S01]  /*8c10*/  MUFU.TANH R205, R19 ;  /* 0x0000001300cd7308 */ /* 0x000ea20000002400 */
[----:B------:R-:W-:Y:S02]  /*8c20*/  FMUL.FTZ R49, R49, c[0x0][0x320] ;  /* 0x0000c80031317a20 */ /* 0x000fe40000410000 */
[----:B------:R-:W-:Y:S01]  /*8c30*/  FMUL.FTZ R50, R50, c[0x0][0x320] ;  /* 0x0000c80032327a20 */ /* 0x000fe20000410000 */
[----:B-1----:R-:W-:Y:S04]  /*8c40*/  FMNMX.FTZ R0, R199, R0, !PT ;  /* 0x00000000c7007209 */ /* 0x002fe80007810000 */
[----:B------:R-:W-:Y:S02]  /*8c50*/  FMNMX.FTZ R0, R206, R0, !PT ;  /* 0x00000000ce007209 */ /* 0x000fe40007810000 */
[----:B------:R-:W1:Y:S02]  /*8c60*/  MUFU.TANH R208, R22 ;  /* 0x0000001600d07308 */ /* 0x000e640000002400 */
[----:B------:R-:W-:Y:S02]  /*8c70*/  FMNMX.FTZ R0, R207, R0, !PT ;  /* 0x00000000cf007209 */ /* 0x000fe40007810000 */
[----:B--2---:R-:W-:Y:S06]  /*8c80*/  FMNMX.FTZ R2, R204, R2, !PT ;  /* 0x00000002cc027209 */ /* 0x004fec0007810000 */
[----:B------:R-:W2:Y:S01]  /*8c90*/  MUFU.TANH R214, R24 ;  /* 0x0000001800d67308 */ /* 0x000ea20000002400 */
[----:B------:R-:W-:Y:S09]  /*8ca0*/  FMNMX.FTZ R2, R205, R2, !PT ;  /* 0x00000002cd027209 */ /* 0x000ff20007810000 */
[----:B------:R-:W-:Y:S01]  /*8cb0*/  MUFU.TANH R18, R35 ;  /* 0x0000002300127308 */ /* 0x000fe20000002400 */
[----:B-1----:R-:W-:Y:S09]  /*8cc0*/  FMNMX.FTZ R2, R208, R2, !PT ;  /* 0x00000002d0027209 */ /* 0x002ff20007810000 */
[----:B------:R-:W1:Y:S01]  /*8cd0*/  MUFU.TANH R3, R34 ;  /* 0x0000002200037308 */ /* 0x000e620000002400 */
[----:B--2---:R-:W-:Y:S02]  /*8ce0*/  FMNMX.FTZ R0, R214, R0, !PT ;  /* 0x00000000d6007209 */ /* 0x004fe40007810000 */
[----:B------:R-:W-:Y:S07]  /*8cf0*/  MOV R24, c[0x0][0x1e4] ;  /* 0x0000790000187a02 */ /* 0x000fee0000000f00 */
[----:B------:R-:W2:Y:S10]  /*8d00*/  MUFU.TANH R213, R23 ;  /* 0x0000001700d57308 */ /* 0x000eb40000002400 */
[----:B------:R-:W2:Y:S01]  /*8d10*/  MUFU.TANH R14, R26 ;  /* 0x0000001a000e7308 */ /* 0x000ea20000002400 */
[----:B-1----:R-:W-:Y:S09]  /*8d20*/  MOV R35, R3 ;  /* 0x0000000300237202 */ /* 0x002ff20000000f00 */
[----:B------:R-:W1:Y:S01]  /*8d30*/  MUFU.TANH R215, R25 ;  /* 0x0000001900d77308 */ /* 0x000e620000002400 */
[----:B--2---:R-:W-:Y:S02]  /*8d40*/  FMNMX.FTZ R2, R213, R2, !PT ;  /* 0x00000002d5027209 */ /* 0x004fe40007810000 */
[----:B------:R-:W-:Y:S07]  /*8d50*/  MOV R23, c[0x0][0x1e0] ;  /* 0x0000780000177a02 */ /* 0x000fee0000000f00 */
[----:B------:R-:W2:Y:S01]  /*8d60*/  MUFU.TANH R209, R27 ;  /* 0x0000001b00d17308 */ /* 0x000ea20000002400 */
[----:B------:R-:W-:Y:S04]  /*8d70*/  MOV R202, R14 ;  /* 0x0000000e00ca7202 */ /* 0x000fe80000000f00 */
[----:B------:R-:W-:Y:S05]  /*8d80*/  FMNMX.FTZ R2, R202, R2, !PT ;  /* 0x00000002ca027209 */ /* 0x000fea0007810000 */
[----:B------:R-:W2:Y:S01]  /*8d90*/  MUFU.TANH R212, R30 ;  /* 0x0000001e00d47308 */ /* 0x000ea20000002400 */
[----:B-1----:R-:W-:Y:S04]  /*8da0*/  FMNMX.FTZ R0, R215, R0, !PT ;  /* 0x00000000d7007209 */ /* 0x002fe80007810000 */
[----:B------:R-:W-:Y:S05]  /*8db0*/  FMNMX.FTZ R0, R201, R0, !PT ;  /* 0x00000000c9007209 */ /* 0x000fea0007810000 */
[----:B------:R-:W1:Y:S01]  /*8dc0*/  MUFU.TANH R135, R31 ;  /* 0x0000001f00877308 */ /* 0x000e620000002400 */
[----:B------:R-:W-:Y:S02]  /*8dd0*/  FMNMX.FTZ R0, R13, R0, !PT ;  /* 0x000000000d007209 */ /* 0x000fe40007810000 */
[----:B--2---:R-:W-:Y:S07]  /*8de0*/  FMNMX.FTZ R2, R209, R2, !PT ;  /* 0x00000002d1027209 */ /* 0x004fee0007810000 */
[----:B------:R-:W2:Y:S01]  /*8df0*/  MUFU.TANH R17, R32 ;  /* 0x0000002000117308 */ /* 0x000ea20000002400 */
[----:B------:R-:W-:Y:S09]  /*8e00*/  FMNMX.FTZ R2, R212, R2, !PT ;  /* 0x00000002d4027209 */ /* 0x000ff20007810000 */
[----:B------:R-:W2:Y:S01]  /*8e10*/  MUFU.TANH R184, R33 ;  /* 0x0000002100b87308 */ /* 0x000ea20000002400 */
[----:B-1----:R-:W-:Y:S04]  /*8e20*/  MOV R34, R135 ;  /* 0x0000008700227202 */ /* 0x002fe80000000f00 */
[----:B------:R-:W-:Y:S05]  /*8e30*/  FMNMX.FTZ R2, R34, R2, !PT ;  /* 0x0000000222027209 */ /* 0x000fea0007810000 */
[----:B------:R-:W1:Y:S01]  /*8e40*/  MUFU.TANH R16, R36 ;  /* 0x0000002400107308 */ /* 0x000e620000002400 */
[----:B------:R-:W-:Y:S02]  /*8e50*/  FMNMX.FTZ R2, R35, R2, !PT ;  /* 0x0000000223027209 */ /* 0x000fe40007810000 */
[----:B--2---:R-:W-:Y:S07]  /*8e60*/  FMNMX.FTZ R0, R17, R0, !PT ;  /* 0x0000000011007209 */ /* 0x004fee0007810000 */
[----:B------:R-:W-:Y:S01]  /*8e70*/  MUFU.TANH R211, R37 ;  /* 0x0000002500d37308 */ /* 0x000fe20000002400 */
[----:B------:R-:W-:Y:S04]  /*8e80*/  MOV R200, R184 ;  /* 0x000000b800c87202 */ /* 0x000fe80000000f00 */
[----:B------:R-:W-:Y:S05]  /*8e90*/  FMNMX.FTZ R0, R200, R0, !PT ;  /* 0x00000000c8007209 */ /* 0x000fea0007810000 */
[----:B------:R-:W2:Y:S01]  /*8ea0*/  MUFU.TANH R3, R48 ;  /* 0x0000003000037308 */ /* 0x000ea20000002400 */
[----:B-1----:R-:W-:Y:S09]  /*8eb0*/  FMNMX.FTZ R0, R16, R0, !PT ;  /* 0x0000000010007209 */ /* 0x002ff20007810000 */
[----:B------:R2:W-:Y:S10]  /*8ec0*/  MUFU.TANH R48, R49 ;  /* 0x0000003100307308 */ /* 0x0005f40000002400 */
[----:B------:R-:W1:Y:S10]  /*8ed0*/  MUFU.TANH R19, R40 ;  /* 0x0000002800137308 */ /* 0x000e740000002400 */
[----:B------:R-:W1:Y:S01]  /*8ee0*/  MUFU.TANH R186, R41 ;  /* 0x0000002900ba7308 */ /* 0x000e620000002400 */
[----:B--2---:R-:W-:Y:S02]  /*8ef0*/  MOV R49, R3 ;  /* 0x0000000300317202 */ /* 0x004fe40000000f00 */
[----:B------:R-:W-:Y:S02]  /*8f00*/  FMNMX.FTZ R3, R18, R2, !PT ;  /* 0x0000000212037209 */ /* 0x000fe40007810000 */
[----:B------:R-:W-:Y:S01]  /*8f10*/  FMNMX.FTZ R2, R211, R0, !PT ;  /* 0x00000000d3027209 */ /* 0x000fe20007810000 */
[----:B------:R-:W-:Y:S04]  /*8f20*/  FMUL.FTZ R0, R51, c[0x0][0x320] ;  /* 0x0000c80033007a20 */ /* 0x000fe80000410000 */
[----:B------:R-:W2:Y:S01]  /*8f30*/  MUFU.TANH R41, R44 ;  /* 0x0000002c00297308 */ /* 0x000ea20000002400 */
[----:B-1----:R-:W-:Y:S09]  /*8f40*/  FMNMX.FTZ R2, R19, R2, !PT ;  /* 0x0000000213027209 */ /* 0x002ff20007810000 */
[----:B------:R1:W-:Y:S01]  /*8f50*/  MUFU.TANH R184, R0 ;  /* 0x0000000000b87308 */ /* 0x0003e20000002400 */
[----:B------:R-:W-:Y:S09]  /*8f60*/  MOV R203, R186 ;  /* 0x000000ba00cb7202 */ /* 0x000ff20000000f00 */
[----:B------:R-:W2:Y:S10]  /*8f70*/  MUFU.TANH R132, R38 ;  /* 0x0000002600847308 */ /* 0x000eb40000002400 */
[----:B------:R2:W-:Y:S01]  /*8f80*/  MUFU.TANH R210, R42 ;  /* 0x0000002a00d27308 */ /* 0x0005e20000002400 */
[----:B-1----:R-:W-:Y:S04]  /*8f90*/  FMNMX.FTZ R0, R203, R2, !PT ;  /* 0x00000002cb007209 */ /* 0x002fe80007810000 */
[----:B--2---:R-:W-:Y:S05]  /*8fa0*/  FMNMX.FTZ R0, R41, R0, !PT ;  /* 0x0000000029007209 */ /* 0x004fea0007810000 */
[----:B------:R-:W1:Y:S10]  /*8fb0*/  MUFU.TANH R14, R45 ;  /* 0x0000002d000e7308 */ /* 0x000e740000002400 */
[----:B------:R-:W2:Y:S01]  /*8fc0*/  MUFU.TANH R20, R39 ;  /* 0x0000002700147308 */ /* 0x000ea20000002400 */
[----:B------:R-:W-:Y:S04]  /*8fd0*/  MOV R42, R132 ;  /* 0x00000084002a7202 */ /* 0x000fe80000000f00 */
[----:B------:R-:W-:Y:S05]  /*8fe0*/  FMNMX.FTZ R3, R42, R3, !PT ;  /* 0x000000032a037209 */ /* 0x000fea0007810000 */
[----:B------:R-:W3:Y:S01]  /*8ff0*/  MUFU.TANH R40, R43 ;  /* 0x0000002b00287308 */ /* 0x000ee20000002400 */
[----:B-1----:R-:W-:Y:S04]  /*9000*/  FMNMX.FTZ R0, R14, R0, !PT ;  /* 0x000000000e007209 */ /* 0x002fe80007810000 */
[----:B------:R-:W-:Y:S05]  /*9010*/  FMNMX.FTZ R132, R49, R0, !PT ;  /* 0x0000000031847209 */ /* 0x000fea0007810000 */
[----:B------:R-:W1:Y:S01]  /*9020*/  MUFU.TANH R15, R46 ;  /* 0x0000002e000f7308 */ /* 0x000e620000002400 */
[----:B------:R-:W-:Y:S02]  /*9030*/  FMNMX.FTZ R132, R48, R132, !PT ;  /* 0x0000008430847209 */ /* 0x000fe40007810000 */
[----:B--2---:R-:W-:Y:S04]  /*9040*/  FMNMX.FTZ R3, R20, R3, !PT ;  /* 0x0000000314037209 */ /* 0x004fe80007810000 */
[----:B------:R-:W-:Y:S02]  /*9050*/  FMNMX.FTZ R2, R210, R3, !PT ;  /* 0x00000003d2027209 */ /* 0x000fe40007810000 */
[----:B------:R-:W2:Y:S01]  /*9060*/  SHFL.BFLY PT, R3, R132, 0x2, 0x1f ;  /* 0x0c401f0084037f89 */ /* 0x000ea200000e0000 */
[----:B------:R-:W2:Y:S01]  /*9070*/  MUFU.TANH R21, R47 ;  /* 0x0000002f00157308 */ /* 0x000ea20000002400 */
[----:B---3--:R-:W-:Y:S02]  /*9080*/  FMNMX.FTZ R2, R40, R2, !PT ;  /* 0x0000000228027209 */ /* 0x008fe40007810000 */
[----:B----4-:R-:W-:Y:S07]  /*9090*/  @P0 MOV R5, R11 ;  /* 0x0000000b00050202 */ /* 0x010fee0000000f00 */
[----:B------:R-:W3:Y:S01]  /*90a0*/  MUFU.TANH R135, R50 ;  /* 0x0000003200877308 */ /* 0x000ee20000002400 */
[----:B-1----:R-:W-:Y:S02]  /*90b0*/  FMNMX.FTZ R2, R15, R2, !PT ;  /* 0x000000020f027209 */ /* 0x002fe40007810000 */
[----:B--2---:R-:W-:Y:S02]  /*90c0*/  FMNMX.FTZ R132, R132, R3, !PT ;  /* 0x0000000384847209 */ /* 0x004fe40007810000 */
[----:B------:R-:W-:Y:S03]  /*90d0*/  FMNMX.FTZ R0, R21, R2, !PT ;  /* 0x0000000215007209 */ /* 0x000fe60007810000 */
[----:B------:R-:W1:Y:S01]  /*90e0*/  SHFL.BFLY PT, R4, R132, 0x1, 0x1f ;  /* 0x0c201f0084047f89 */ /* 0x000e6200000e0000 */
[----:B---3--:R-:W-:Y:S04]  /*90f0*/  FMNMX.FTZ R0, R135, R0, !PT ;  /* 0x0000000087007209 */ /* 0x008fe80007810000 */
[----:B------:R-:W-:Y:S05]  /*9100*/  FMNMX.FTZ R0, R184, R0, !PT ;  /* 0x00000000b8007209 */ /* 0x000fea0007810000 */
[----:B------:R-:W2:Y:S01]  /*9110*/  SHFL.BFLY PT, R2, R0, 0x2, 0x1f ;  /* 0x0c401f0000027f89 */ /* 0x000ea200000e0000 */
[----:B-1----:R-:W-:Y:S02]  /*9120*/  FMNMX.FTZ R132, R132, R4, !PT ;  /* 0x0000000484847209 */ /* 0x002fe40007810000 */
[----:B------:R-:W-:Y:S03]  /*9130*/  @P0 SHF.R.S32.HI R4, RZ, 0x1f, R252 ;  /* 0x0000001fff040819 */ /* 0x000fe600000114fc */
[----:B------:R-:W-:Y:S02]  /*9140*/  FMUL.FTZ R186, R132, c[0x0][0x2d0] ;  /* 0x0000b40084ba7a20 */ /* 0x000fe40000410000 */
[----:B------:R-:W-:Y:S02]  /*9150*/  @P0 IMAD R4, R4, c[0x0][0x1e0], RZ ;  /* 0x0000780004040a24 */ /* 0x000fe400078e02ff */
[----:B------:R-:W-:Y:S01]  /*9160*/  FFMA.FTZ R11, R189, c[0x0][0x2d0], -R186 ;  /* 0x0000b400bd0b7a23 */ /* 0x000fe200000108ba */
[----:B------:R-:W-:Y:S01]  /*9170*/  MOV R189, R15 ;  /* 0x0000000f00bd7202 */ /* 0x000fe20000000f00 */
[----:B------:R-:W-:Y:S02]  /*9180*/  @P0 IMAD R4, R252, c[0x0][0x1e4], R4 ;  /* 0x00007900fc040a24 */ /* 0x000fe400078e0204 */
[----:B------:R-:W-:Y:S01]  /*9190*/  MUFU.EX2 R50, R11 ;  /* 0x0000000b00327308 */ /* 0x000fe20000000800 */
[----:B------:R-:W-:Y:S01]  /*91a0*/  FFMA.FTZ R12, R185, c[0x0][0x2d0], -R186 ;  /* 0x0000b400b90c7a23 */ /* 0x000fe200000108ba */
[----:B--2---:R-:W-:Y:S01]  /*91b0*/  FMNMX.FTZ R0, R0, R2, !PT ;  /* 0x0000000200007209 */ /* 0x004fe20007810000 */
[----:B------:R-:W-:Y:S01]  /*91c0*/  FADD.FTZ R2, -R132, R133 ;  /* 0x0000008584027221 */ /* 0x000fe20000010100 */
[----:B------:R-:W-:Y:S02]  /*91d0*/  @P0 IADD3 R7, R7, R4, RZ ;  /* 0x0000000407070210 */ /* 0x000fe40007ffe0ff */
[----:B------:R-:W-:Y:S01]  /*91e0*/  @P0 MOV R4, R8 ;  /* 0x0000000800040202 */ /* 0x000fe20000000f00 */
[----:B------:R-:W1:Y:S03]  /*91f0*/  SHFL.BFLY PT, R3, R0, 0x1, 0x1f ;  /* 0x0c201f0000037f89 */ /* 0x000e6600000e0000 */
[----:B------:R2:W-:Y:S01]  /*9200*/  MUFU.EX2 R43, R12 ;  /* 0x0000000c002b7308 */ /* 0x0005e20000000800 */
[----:B------:R-:W-:Y:S04]  /*9210*/  @P0 IMAD.WIDE.U32 R4, R6, 0x60, R4 ;  /* 0x0000006006040825 */ /* 0x000fe800078e0004 */
[----:B------:R-:W-:Y:S01]  /*9220*/  @P0 IMAD R6, R7, 0x60, RZ ;  /* 0x0000006007060824 */ /* 0x000fe200078e02ff */
[----:B------:R-:W-:Y:S04]  /*9230*/  @P0 SHF.L.U32 R7, R4, 0x1, RZ ;  /* 0x0000000104070819 */ /* 0x000fe800000006ff */
[----:B------:R-:W-:Y:S01]  /*9240*/  @P0 IADD3 R6, R5, R6, RZ ;  /* 0x0000000605060210 */ /* 0x000fe20007ffe0ff */
[----:B------:R-:W-:Y:S01]  /*9250*/  FFMA.FTZ R5, R188, c[0x0][0x2d0], -R186 ;  /* 0x0000b400bc057a23 */ /* 0x000fe200000108ba */
[C---:B------:R-:W-:Y:S02]  /*9260*/  @P0 IADD3 R8, P6, R7.reuse, 0x80, RZ ;  /* 0x0000008007080810 */ /* 0x040fe40007fde0ff */
[----:B------:R-:W-:Y:S01]  /*9270*/  @P0 SHF.L.U64.HI R6, R4, 0x1, R6 ;  /* 0x0000000104060819 */ /* 0x000fe20000010206 */
[----:B------:R3:W-:Y:S01]  /*9280*/  MUFU.EX2 R22, R5 ;  /* 0x0000000500167308 */ /* 0x0007e20000000800 */
[----:B------:R-:W-:Y:S04]  /*9290*/  @P0 IADD3 R8, P5, R8, c[0x0][0x1c8], RZ ;  /* 0x0000720008080a10 */ /* 0x000fe80007fbe0ff */
[----:B------:R-:W-:Y:S02]  /*92a0*/  @P0 IADD3.X R9, RZ, c[0x0][0x1cc], R6, P5, P6 ;  /* 0x00007300ff090a10 */ /* 0x000fe40002fec406 */
[C---:B------:R-:W-:Y:S02]  /*92b0*/  @P0 IADD3 R4, P5, R7.reuse, c[0x0][0x1c8], RZ ;  /* 0x0000720007040a10 */ /* 0x040fe40007fbe0ff */
[----:B------:R-:W-:Y:S02]  /*92c0*/  @P0 IADD3 R10, P6, R7, 0x100, RZ ;  /* 0x00000100070a0810 */ /* 0x000fe40007fde0ff */
[----:B--2---:R-:W-:Y:S02]  /*92d0*/  @P0 SHF.L.U64.HI R12, R23, 0x6, R24 ;  /* 0x00000006170c0819 */ /* 0x004fe40000010218 */
[----:B-1----:R-:W-:Y:S01]  /*92e0*/  FMNMX.FTZ R3, R0, R3, !PT ;  /* 0x0000000300037209 */ /* 0x002fe20007810000 */
[----:B------:R-:W-:Y:S04]  /*92f0*/  FMUL.FTZ R0, R2, c[0x0][0x2d0] ;  /* 0x0000b40002007a20 */ /* 0x000fe80000410000 */
[----:B------:R1:W2:Y:S01]  /*9300*/  MUFU.EX2 R2, R0 ;  /* 0x0000000000027308 */ /* 0x0002a20000000800 */
[----:B------:R-:W-:Y:S04]  /*9310*/  FMUL.FTZ R133, R3, c[0x0][0x2d0] ;  /* 0x0000b40003857a20 */ /* 0x000fe80000410000 */
[--C-:B------:R-:W-:Y:S02]  /*9320*/  FFMA.FTZ R135, R135, c[0x0][0x2d0], -R133.reuse ;  /* 0x0000b40087877a23 */ /* 0x100fe40000010885 */
[----:B---3--:R-:W-:Y:S04]  /*9330*/  FFMA.FTZ R5, R190, c[0x0][0x2d0], -R186 ;  /* 0x0000b400be057a23 */ /* 0x008fe800000108ba */
[----:B------:R3:W4:Y:S10]  /*9340*/  MUFU.EX2 R51, R5 ;  /* 0x0000000500337308 */ /* 0x0007340000000800 */
[----:B------:R-:W-:Y:S01]  /*9350*/  MUFU.EX2 R135, R135 ;  /* 0x0000008700877308 */ /* 0x000fe20000000800 */
[----:B-1----:R-:W-:Y:S01]  /*9360*/  FADD.FTZ R0, -R3, R134 ;  /* 0x0000008603007221 */ /* 0x002fe20000010100 */
[----:B------:R-:W-:Y:S01]  /*9370*/  MOV R134, R13 ;  /* 0x0000000d00867202 */ /* 0x000fe20000000f00 */
[--C-:B------:R-:W-:Y:S01]  /*9380*/  FFMA.FTZ R13, R193, c[0x0][0x2d0], -R133.reuse ;  /* 0x0000b400c10d7a23 */ /* 0x100fe20000010885 */
[----:B------:R-:W-:Y:S01]  /*9390*/  MOV R193, R14 ;  /* 0x0000000e00c17202 */ /* 0x000fe20000000f00 */
[----:B------:R-:W-:Y:S02]  /*93a0*/  FMUL.FTZ R0, R0, c[0x0][0x2d0] ;  /* 0x0000b40000007a20 */ /* 0x000fe40000410000 */
[C---:B--2---:R-:W-:Y:S03]  /*93b0*/  FMUL.FTZ R24, R2.reuse, R156 ;  /* 0x0000009c02187220 */ /* 0x044fe60000410000 */
[----:B------:R-:W-:Y:S01]  /*93c0*/  MUFU.EX2 R185, R13 ;  /* 0x0000000d00b97308 */ /* 0x000fe20000000800 */
[C---:B------:R-:W-:Y:S01]  /*93d0*/  FMUL.FTZ R25, R2.reuse, R157 ;  /* 0x0000009d02197220 */ /* 0x040fe20000410000 */
[----:B------:R-:W-:Y:S01]  /*93e0*/  MOV R156, R50 ;  /* 0x00000032009c7202 */ /* 0x000fe20000000f00 */
[----:B------:R-:W-:Y:S01]  /*93f0*/  FMUL.FTZ R32, R2, R164 ;  /* 0x000000a402207220 */ /* 0x000fe20000410000 */
[----:B---3--:R-:W-:Y:S01]  /*9400*/  @P0 IADD3.X R5, R6, c[0x0][0x1cc], RZ, P5, !PT ;  /* 0x0000730006050a10 */ /* 0x008fe20002ffe4ff */
[----:B------:R-:W-:Y:S01]  /*9410*/  FMUL.FTZ R52, R2, R52 ;  /* 0x0000003402347220 */ /* 0x000fe20000410000 */
[----:B------:R-:W-:Y:S01]  /*9420*/  @P0 IADD3 R10, P5, R10, c[0x0][0x1c8], RZ ;  /* 0x000072000a0a0a10 */ /* 0x000fe20007fbe0ff */
[C---:B------:R-:W-:Y:S01]  /*9430*/  FMUL.FTZ R53, R2.reuse, R53 ;  /* 0x0000003502357220 */ /* 0x040fe20000410000 */
[----:B----4-:R-:W-:Y:S01]  /*9440*/  MOV R157, R51 ;  /* 0x00000033009d7202 */ /* 0x010fe20000000f00 */
[----:B------:R1:W-:Y:S01]  /*9450*/  @P0 LDGSTS.E.BYPASS.LTC128B.128 [R251+0xc100], [R4.64], !P1 ;  /* 0x0c10000004fb0fae */ /* 0x0003e2000c901d48 */
[--C-:B------:R-:W-:Y:S01]  /*9460*/  @P0 IADD3.X R11, RZ, c[0x0][0x1cc], R6.reuse, P5, P6 ;  /* 0x00007300ff0b0a10 */ /* 0x100fe20002fec406 */
[----:B------:R-:W2:Y:S01]  /*9470*/  MUFU.EX2 R0, R0 ;  /* 0x0000000000007308 */ /* 0x000ea20000000800 */
[----:B------:R-:W-:Y:S01]  /*9480*/  @P0 IADD3 R7, P6, R7, 0x180, RZ ;  /* 0x0000018007070810 */ /* 0x000fe20007fde0ff */
[C---:B------:R-:W-:Y:S02]  /*9490*/  FMUL.FTZ R56, R2.reuse, R56 ;  /* 0x0000003802387220 */ /* 0x040fe40000410000 */
[C---:B------:R-:W-:Y:S02]  /*94a0*/  FMUL.FTZ R57, R2.reuse, R57 ;  /* 0x0000003902397220 */ /* 0x040fe40000410000 */
[----:B------:R3:W-:Y:S01]  /*94b0*/  @P0 LDGSTS.E.BYPASS.LTC128B.128 [R251+0xf100], [R8.64], !P4 ;  /* 0x0f10000008fb0fae */ /* 0x0007e2000e101d48 */
[C---:B------:R-:W-:Y:S02]  /*94c0*/  FMUL.FTZ R60, R2.reuse, R60 ;  /* 0x0000003c023c7220 */ /* 0x040fe40000410000 */
[C---:B------:R-:W-:Y:S02]  /*94d0*/  FMUL.FTZ R61, R2.reuse, R61 ;  /* 0x0000003d023d7220 */ /* 0x040fe40000410000 */
[C---:B------:R-:W-:Y:S02]  /*94e0*/  FMUL.FTZ R64, R2.reuse, R64 ;  /* 0x0000004002407220 */ /* 0x040fe40000410000 */
[C---:B------:R-:W-:Y:S01]  /*94f0*/  FMUL.FTZ R65, R2.reuse, R65 ;  /* 0x0000004102417220 */ /* 0x040fe20000410000 */
[----:B------:R4:W-:Y:S01]  /*9500*/  @P0 LDGSTS.E.BYPASS.LTC128B.128 [R251+0x12100], [R10.64], !P3 ;  /* 0x121000000afb0fae */ /* 0x0009e2000d901d48 */
[C---:B------:R-:W-:Y:S02]  /*9510*/  FMUL.FTZ R68, R2.reuse, R68 ;  /* 0x0000004402447220 */ /* 0x040fe40000410000 */
[C---:B------:R-:W-:Y:S02]  /*9520*/  FMUL.FTZ R69, R2.reuse, R69 ;  /* 0x0000004502457220 */ /* 0x040fe40000410000 */
[C---:B------:R-:W-:Y:S02]  /*9530*/  FMUL.FTZ R72, R2.reuse, R72 ;  /* 0x0000004802487220 */ /* 0x040fe40000410000 */
[C---:B------:R-:W-:Y:S02]  /*9540*/  FMUL.FTZ R73, R2.reuse, R73 ;  /* 0x0000004902497220 */ /* 0x040fe40000410000 */
[----:B------:R-:W-:Y:S02]  /*9550*/  FMUL.FTZ R76, R2, R76 ;  /* 0x0000004c024c7220 */ /* 0x000fe40000410000 */
[C---:B--2---:R-:W-:Y:S02]  /*9560*/  FMUL.FTZ R26, R0.reuse, R158 ;  /* 0x0000009e001a7220 */ /* 0x044fe40000410000 */
[C---:B------:R-:W-:Y:S02]  /*9570*/  FMUL.FTZ R27, R0.reuse, R159 ;  /* 0x0000009f001b7220 */ /* 0x040fe40000410000 */
[C---:B------:R-:W-:Y:S02]  /*9580*/  FMUL.FTZ R54, R0.reuse, R54 ;  /* 0x0000003600367220 */ /* 0x040fe40000410000 */
[C---:B------:R-:W-:Y:S01]  /*9590*/  FMUL.FTZ R55, R0.reuse, R55 ;  /* 0x0000003700377220 */ /* 0x040fe20000410000 */
[----:B---3--:R-:W-:Y:S01]  /*95a0*/  @P0 IADD3 R8, P5, R7, c[0x0][0x1c8], RZ ;  /* 0x0000720007080a10 */ /* 0x008fe20007fbe0ff */
[C---:B------:R-:W-:Y:S01]  /*95b0*/  FMUL.FTZ R58, R0.reuse, R58 ;  /* 0x0000003a003a7220 */ /* 0x040fe20000410000 */
[----:B------:R-:W-:Y:S01]  /*95c0*/  @P0 SHF.L.U32 R7, R23, 0x6, RZ ;  /* 0x0000000617070819 */ /* 0x000fe200000006ff */
[C---:B------:R-:W-:Y:S01]  /*95d0*/  FMUL.FTZ R59, R0.reuse, R59 ;  /* 0x0000003b003b7220 */ /* 0x040fe20000410000 */
[----:B------:R-:W-:Y:S01]  /*95e0*/  @P0 IADD3.X R9, RZ, c[0x0][0x1cc], R6, P5, P6 ;  /* 0x00007300ff090a10 */ /* 0x000fe20002fec406 */
[----:B------:R-:W-:Y:S01]  /*95f0*/  FMUL.FTZ R62, R0, R62 ;  /* 0x0000003e003e7220 */ /* 0x000fe20000410000 */
[----:B-1----:R-:W-:Y:S01]  /*9600*/  @P0 IADD3 R4, P6, R4, R7, RZ ;  /* 0x0000000704040210 */ /* 0x002fe20007fde0ff */
[C---:B------:R-:W-:Y:S02]  /*9610*/  FMUL.FTZ R63, R0.reuse, R63 ;  /* 0x0000003f003f7220 */ /* 0x040fe40000410000 */
[----:B------:R1:W-:Y:S01]  /*9620*/  @P0 LDGSTS.E.BYPASS.LTC128B.128 [R251+0x15100], [R8.64], !P2 ;  /* 0x1510000008fb0fae */ /* 0x0003e2000d101d48 */
[----:B------:R-:W-:Y:S01]  /*9630*/  @P0 IADD3.X R5, R5, R12, RZ, P6, !PT ;  /* 0x0000000c05050210 */ /* 0x000fe200037fe4ff */
[C---:B----4-:R-:W-:Y:S01]  /*9640*/  FMUL.FTZ R10, R0.reuse, R142 ;  /* 0x0000008e000a7220 */ /* 0x050fe20000410000 */
[----:B------:R-:W-:Y:S01]  /*9650*/  @P0 IADD3 R6, P5, R7, R4, RZ ;  /* 0x0000000407060210 */ /* 0x000fe20007fbe0ff */
[C---:B------:R-:W-:Y:S02]  /*9660*/  FMUL.FTZ R11, R0.reuse, R143 ;  /* 0x0000008f000b7220 */ /* 0x040fe40000410000 */
[----:B------:R-:W-:Y:S01]  /*9670*/  FMUL.FTZ R66, R0, R66 ;  /* 0x0000004200427220 */ /* 0x000fe20000410000 */
[----:B------:R-:W-:Y:S01]  /*9680*/  @P0 IADD3.X R7, R12, R5, RZ, P5, !PT ;  /* 0x000000050c070210 */ /* 0x000fe20002ffe4ff */
[----:B------:R2:W-:Y:S01]  /*9690*/  @P0 LDGSTS.E.BYPASS.LTC128B.128 [R251+0xd100], [R4.64], !P1 ;  /* 0x0d10000004fb0fae */ /* 0x0005e2000c901d48 */
[C---:B------:R-:W-:Y:S02]  /*96a0*/  FMUL.FTZ R67, R0.reuse, R67 ;  /* 0x0000004300437220 */ /* 0x040fe40000410000 */
[C---:B------:R-:W-:Y:S02]  /*96b0*/  FMUL.FTZ R70, R0.reuse, R70 ;  /* 0x0000004600467220 */ /* 0x040fe40000410000 */
[C---:B------:R-:W-:Y:S02]  /*96c0*/  FMUL.FTZ R71, R0.reuse, R71 ;  /* 0x0000004700477220 */ /* 0x040fe40000410000 */
[C---:B------:R-:W-:Y:S01]  /*96d0*/  FMUL.FTZ R74, R0.reuse, R74 ;  /* 0x0000004a004a7220 */ /* 0x040fe20000410000 */
[----:B------:R2:W-:Y:S01]  /*96e0*/  @P0 LDGSTS.E.BYPASS.LTC128B.128 [R251+0x10100], [R4.64+0x80], !P4 ;  /* 0x1010008004fb0fae */ /* 0x0005e2000e101d48 */
[----:B------:R-:W-:Y:S02]  /*96f0*/  FMUL.FTZ R75, R0, R75 ;  /* 0x0000004b004b7220 */ /* 0x000fe40000410000 */
[----:B------:R-:W-:Y:S02]  /*9700*/  FMUL.FTZ R77, R2, R77 ;  /* 0x0000004d024d7220 */ /* 0x000fe40000410000 */
[C---:B------:R-:W-:Y:S02]  /*9710*/  FMUL.FTZ R78, R0.reuse, R78 ;  /* 0x0000004e004e7220 */ /* 0x040fe40000410000 */
[----:B------:R-:W-:Y:S01]  /*9720*/  FMUL.FTZ R79, R0, R79 ;  /* 0x0000004f004f7220 */ /* 0x000fe20000410000 */
[----:B------:R2:W-:Y:S01]  /*9730*/  @P0 LDGSTS.E.BYPASS.LTC128B.128 [R251+0x13100], [R4.64+0x100], !P3 ;  /* 0x1310010004fb0fae */ /* 0x0005e2000d901d48 */
[----:B------:R-:W-:Y:S02]  /*9740*/  FMUL.FTZ R80, R2, R80 ;  /* 0x0000005002507220 */ /* 0x000fe40000410000 */
[--C-:B-1----:R-:W-:Y:S01]  /*9750*/  FFMA.FTZ R8, R194, c[0x0][0x2d0], -R133.reuse ;  /* 0x0000b400c2087a23 */ /* 0x102fe20000010885 */
[----:B------:R-:W-:Y:S01]  /*9760*/  MOV R194, R22 ;  /* 0x0000001600c27202 */ /* 0x000fe20000000f00 */
[C---:B------:R-:W-:Y:S02]  /*9770*/  FMUL.FTZ R9, R2.reuse, R141 ;  /* 0x0000008d02097220 */ /* 0x040fe40000410000 */
[----:B------:R1:W3:Y:S01]  /*9780*/  MUFU.EX2 R190, R8 ;  /* 0x0000000800be7308 */ /* 0x0002e20000000800 */
[----:B------:R2:W-:Y:S01]  /*9790*/  @P0 LDGSTS.E.BYPASS.LTC128B.128 [R251+0x16100], [R4.64+0x180], !P2 ;  /* 0x1610018004fb0fae */ /* 0x0005e2000d101d48 */
[----:B------:R-:W-:Y:S01]  /*97a0*/  MOV R159, R194 ;  /* 0x000000c2009f7202 */ /* 0x000fe20000000f00 */
[----:B------:R-:W-:Y:S02]  /*97b0*/  FMUL.FTZ R81, R2, R81 ;  /* 0x0000005102517220 */ /* 0x000fe40000410000 */
[C---:B------:R-:W-:Y:S02]  /*97c0*/  FMUL.FTZ R82, R0.reuse, R82 ;  /* 0x0000005200527220 */ /* 0x040fe40000410000 */
[----:B------:R-:W-:Y:S02]  /*97d0*/  FMUL.FTZ R83, R0, R83 ;  /* 0x0000005300537220 */ /* 0x000fe40000410000 */
[----:B------:R4:W-:Y:S01]  /*97e0*/  @P0 LDGSTS.E.BYPASS.LTC128B.128 [R251+0xe100], [R6.64], !P1 ;  /* 0x0e10000006fb0fae */ /* 0x0009e2000c901d48 */
[C---:B------:R-:W-:Y:S02]  /*97f0*/  FMUL.FTZ R84, R2.reuse, R84 ;  /* 0x0000005402547220 */ /* 0x040fe40000410000 */
[----:B------:R-:W-:Y:S02]  /*9800*/  FMUL.FTZ R85, R2, R85 ;  /* 0x0000005502557220 */ /* 0x000fe40000410000 */
[C---:B------:R-:W-:Y:S02]  /*9810*/  FMUL.FTZ R86, R0.reuse, R86 ;  /* 0x0000005600567220 */ /* 0x040fe40000410000 */
[----:B------:R-:W-:Y:S01]  /*9820*/  FMUL.FTZ R87, R0, R87 ;  /* 0x0000005700577220 */ /* 0x000fe20000410000 */
[----:B------:R4:W-:Y:S01]  /*9830*/  @P0 LDGSTS.E.BYPASS.LTC128B.128 [R251+0x11100], [R6.64+0x80], !P4 ;  /* 0x1110008006fb0fae */ /* 0x0009e2000e101d48 */
[C---:B------:R-:W-:Y:S02]  /*9840*/  FMUL.FTZ R88, R2.reuse, R88 ;  /* 0x0000005802587220 */ /* 0x040fe40000410000 */
[----:B------:R-:W-:Y:S02]  /*9850*/  FMUL.FTZ R89, R2, R89 ;  /* 0x0000005902597220 */ /* 0x000fe40000410000 */
[----:B------:R-:W-:Y:S02]  /*9860*/  FMUL.FTZ R90, R0, R90 ;  /* 0x0000005a005a7220 */ /* 0x000fe40000410000 */
[----:B-1----:R-:W-:Y:S01]  /*9870*/  FMUL.FTZ R8, R2, R140 ;  /* 0x0000008c02087220 */ /* 0x002fe20000410000 */
[----:B------:R4:W-:Y:S01]  /*9880*/  @P0 LDGSTS.E.BYPASS.LTC128B.128 [R251+0x14100], [R6.64+0x100], !P3 ;  /* 0x1410010006fb0fae */ /* 0x0009e2000d901d48 */
[----:B---3--:R-:W-:Y:S01]  /*9890*/  MOV R158, R190 ;  /* 0x000000be009e7202 */ /* 0x008fe20000000f00 */
[----:B------:R-:W-:Y:S02]  /*98a0*/  FMUL.FTZ R91, R0, R91 ;  /* 0x0000005b005b7220 */ /* 0x000fe40000410000 */
[--C-:B--2---:R-:W-:Y:S01]  /*98b0*/  FFMA.FTZ R4, R191, c[0x0][0x2d0], -R133.reuse ;  /* 0x0000b400bf047a23 */ /* 0x104fe20000010885 */
[----:B------:R-:W-:Y:S01]  /*98c0*/  MOV R191, R21 ;  /* 0x0000001500bf7202 */ /* 0x000fe20000000f00 */
[----:B------:R-:W-:Y:S01]  /*98d0*/  FMUL.FTZ R5, R2, R137 ;  /* 0x0000008902057220 */ /* 0x000fe20000410000 */
[----:B------:R-:W-:Y:S01]  /*98e0*/  F2FP.BF16.PACK_AB R137, R190, R185 ;  /* 0x000000b9be89723e */ /* 0x000fe200000010ff */
[----:B------:R1:W-:Y:S01]  /*98f0*/  MUFU.EX2 R33, R4 ;  /* 0x0000000400217308 */ /* 0x0003e20000000800 */
[----:B------:R4:W-:Y:S01]  /*9900*/  @P0 LDGSTS.E.BYPASS.LTC128B.128 [R251+0x17100], [R6.64+0x180], !P2 ;  /* 0x1710018006fb0fae */ /* 0x0009e2000d101d48 */
[----:B------:R-:W-:Y:S01]  /*9910*/  MOV R190, R41 ;  /* 0x0000002900be7202 */ /* 0x000fe20000000f00 */
[C---:B------:R-:W-:Y:S01]  /*9920*/  FMUL.FTZ R41, R2.reuse, R173 ;  /* 0x000000ad02297220 */ /* 0x040fe20000410000 */
[----:B------:R-:W-:Y:S01]  /*9930*/  MOV R173, R159 ;  /* 0x0000009f00ad7202 */ /* 0x000fe20000000f00 */
[C---:B------:R-:W-:Y:S02]  /*9940*/  FMUL.FTZ R92, R2.reuse, R92 ;  /* 0x0000005c025c7220 */ /* 0x040fe40000410000 */
[----:B------:R-:W-:Y:S02]  /*9950*/  FMUL.FTZ R93, R2, R93 ;  /* 0x0000005d025d7220 */ /* 0x000fe40000410000 */
[----:B------:R-:W2:Y:S01]  /*9960*/  LDSM.16.MT88.4 R12, [R217+0x100] ;  /* 0x00010000d90c783b */ /* 0x000ea20000004200 */
[C---:B------:R-:W-:Y:S02]  /*9970*/  FMUL.FTZ R94, R0.reuse, R94 ;  /* 0x0000005e005e7220 */ /* 0x040fe40000410000 */
[----:B------:R-:W-:Y:S02]  /*9980*/  FMUL.FTZ R95, R0, R95 ;  /* 0x0000005f005f7220 */ /* 0x000fe40000410000 */
[C---:B------:R-:W-:Y:S02]  /*9990*/  FMUL.FTZ R96, R2.reuse, R96 ;  /* 0x0000006002607220 */ /* 0x040fe40000410000 */
[----:B------:R-:W-:Y:S01]  /*99a0*/  FMUL.FTZ R97, R2, R97 ;  /* 0x0000006102617220 */ /* 0x000fe20000410000 */
[----:B------:R-:W-:Y:S01]  /*99b0*/  LDSM.16.MT88.4 R28, [R220+0x100] ;  /* 0x00010000dc1c783b */ /* 0x000fe20000004200 */
[C---:B------:R-:W-:Y:S02]  /*99c0*/  FMUL.FTZ R98, R0.reuse, R98 ;  /* 0x0000006200627220 */ /* 0x040fe40000410000 */
[----:B------:R-:W-:Y:S02]  /*99d0*/  FMUL.FTZ R99, R0, R99 ;  /* 0x0000006300637220 */ /* 0x000fe40000410000 */
[----:B------:R-:W-:Y:S02]  /*99e0*/  FMUL.FTZ R100, R2, R100 ;  /* 0x0000006402647220 */ /* 0x000fe40000410000 */
[--C-:B-1----:R-:W-:Y:S01]  /*99f0*/  FFMA.FTZ R4, R192, c[0x0][0x2d0], -R133.reuse ;  /* 0x0000b400c0047a23 */ /* 0x102fe20000010885 */
[----:B------:R-:W-:Y:S01]  /*9a00*/  MOV R192, R20 ;  /* 0x0000001400c07202 */ /* 0x000fe20000000f00 */
[----:B------:R-:W-:Y:S01]  /*9a10*/  LDSM.16.MT88.4 R36, [R219+0x100] ;  /* 0x00010000db24783b */ /* 0x000fe20000004200 */
[----:B------:R-:W-:Y:S01]  /*9a20*/  FMUL.FTZ R101, R2, R101 ;  /* 0x0000006502657220 */ /* 0x000fe20000410000 */
[----:B------:R-:W1:Y:S01]  /*9a30*/  MUFU.EX2 R188, R4 ;  /* 0x0000000400bc7308 */ /* 0x000e620000000800 */
[C---:B----4-:R-:W-:Y:S01]  /*9a40*/  FMUL.FTZ R6, R0.reuse, R138 ;  /* 0x0000008a00067220 */ /* 0x050fe20000410000 */
[----:B------:R-:W-:Y:S01]  /*9a50*/  F2FP.BF16.PACK_AB R138, R43, R50 ;  /* 0x000000322b8a723e */ /* 0x000fe200000010ff */
[C---:B------:R-:W-:Y:S02]  /*9a60*/  FMUL.FTZ R7, R0.reuse, R139 ;  /* 0x0000008b00077220 */ /* 0x040fe40000410000 */
[C---:B------:R-:W-:Y:S01]  /*9a70*/  FMUL.FTZ R50, R0.reuse, R182 ;  /* 0x000000b600327220 */ /* 0x040fe20000410000 */
[----:B------:R-:W3:Y:S01]  /*9a80*/  LDSM.16.MT88.4 R20, [R218+0x100] ;  /* 0x00010000da14783b */ /* 0x000ee20000004200 */
[C---:B------:R-:W-:Y:S02]  /*9a90*/  FMUL.FTZ R102, R0.reuse, R102 ;  /* 0x0000006600667220 */ /* 0x040fe40000410000 */
[----:B------:R-:W-:Y:S02]  /*9aa0*/  FMUL.FTZ R103, R0, R103 ;  /* 0x0000006700677220 */ /* 0x000fe40000410000 */
[C---:B------:R-:W-:Y:S02]  /*9ab0*/  FMUL.FTZ R104, R2.reuse, R104 ;  /* 0x0000006802687220 */ /* 0x040fe40000410000 */
[----:B------:R-:W-:Y:S01]  /*9ac0*/  FMUL.FTZ R105, R2, R105 ;  /* 0x0000006902697220 */ /* 0x000fe20000410000 */
[----:B------:R-:W4:Y:S01]  /*9ad0*/  LDSM.16.MT88.4 R44, [R217+0x3100] ;  /* 0x00310000d92c783b */ /* 0x000f220000004200 */
[C---:B------:R-:W-:Y:S02]  /*9ae0*/  FMUL.FTZ R106, R0.reuse, R106 ;  /* 0x0000006a006a7220 */ /* 0x040fe40000410000 */
[----:B------:R-:W-:Y:S02]  /*9af0*/  FMUL.FTZ R107, R0, R107 ;  /* 0x0000006b006b7220 */ /* 0x000fe40000410000 */
[C---:B------:R-:W-:Y:S02]  /*9b00*/  FMUL.FTZ R108, R2.reuse, R108 ;  /* 0x0000006c026c7220 */ /* 0x040fe40000410000 */
[----:B------:R-:W-:Y:S01]  /*9b10*/  FMUL.FTZ R109, R2, R109 ;  /* 0x0000006d026d7220 */ /* 0x000fe20000410000 */
[----:B------:R-:W4:Y:S01]  /*9b20*/  LDSM.16.MT88.4 R140, [R218+0x3100] ;  /* 0x00310000da8c783b */ /* 0x000f220000004200 */
[----:B------:R-:W-:Y:S01]  /*9b30*/  FMUL.FTZ R110, R0, R110 ;  /* 0x0000006e006e7220 */ /* 0x000fe20000410000 */
[----:B-1----:R-:W-:Y:S01]  /*9b40*/  F2FP.BF16.PACK_AB R139, R188, R33 ;  /* 0x00000021bc8b723e */ /* 0x002fe200000010ff */
[----:B------:R-:W-:Y:S01]  /*9b50*/  FMUL.FTZ R4, R2, R136 ;  /* 0x0000008802047220 */ /* 0x000fe20000410000 */
[----:B------:R-:W-:Y:S01]  /*9b60*/  F2FP.BF16.PACK_AB R136, R51, R194 ;  /* 0x000000c23388723e */ /* 0x000fe200000010ff */
[----:B------:R-:W-:Y:S01]  /*9b70*/  FMUL.FTZ R51, R0, R183 ;  /* 0x000000b700337220 */ /* 0x000fe20000410000 */
[----:B------:R-:W-:Y:S01]  /*9b80*/  MOV R194, R49 ;  /* 0x0000003100c27202 */ /* 0x000fe20000000f00 */
[----:B------:R-:W-:Y:S01]  /*9b90*/  FMUL.FTZ R49, R2, R181 ;  /* 0x000000b502317220 */ /* 0x000fe20000410000 */
[----:B------:R-:W0:Y:S01]  /*9ba0*/  LDGDEPBAR ;  /* 0x00000000000079af */ /* 0x000e220000000000 */
[----:B------:R-:W-:Y:S02]  /*9bb0*/  FMUL.FTZ R111, R0, R111 ;  /* 0x0000006f006f7220 */ /* 0x000fe40000410000 */
[C---:B--2---:R-:W-:Y:S05]  /*9bc0*/  HMMA.16816.F32.BF16 R4, R136.reuse, R12, R4 ;  /* 0x0000000c8804723c */ /* 0x044fea0000041804 */
[C---:B------:R-:W-:Y:S02]  /*9bd0*/  FMUL.FTZ R112, R2.reuse, R112 ;  /* 0x0000007002707220 */ /* 0x040fe40000410000 */
[C---:B------:R-:W-:Y:S01]  /*9be0*/  FMUL.FTZ R12, R2.reuse, R144 ;  /* 0x00000090020c7220 */ /* 0x040fe20000410000 */
[C---:B------:R-:W-:Y:S04]  /*9bf0*/  HMMA.16816.F32.BF16 R8, R136.reuse, R14, R8 ;  /* 0x0000000e8808723c */ /* 0x040fe80000041808 */
[----:B------:R-:W-:Y:S01]  /*9c00*/  FMUL.FTZ R13, R2, R145 ;  /* 0x00000091020d7220 */ /* 0x000fe20000410000 */
[----:B------:R-:W-:Y:S01]  /*9c10*/  MOV R144, R19 ;  /* 0x0000001300907202 */ /* 0x000fe20000000f00 */
[C---:B------:R-:W-:Y:S01]  /*9c20*/  FMUL.FTZ R19, R0.reuse, R151 ;  /* 0x0000009700137220 */ /* 0x040fe20000410000 */
[----:B------:R-:W-:Y:S01]  /*9c30*/  MOV R145, R18 ;  /* 0x0000001200917202 */ /* 0x000fe20000000f00 */
[C---:B------:R-:W-:Y:S01]  /*9c40*/  FMUL.FTZ R14, R0.reuse, R146 ;  /* 0x00000092000e7220 */ /* 0x040fe20000410000 */
[----:B------:R-:W-:Y:S03]  /*9c50*/  MOV R146, R17 ;  /* 0x0000001100927202 */ /* 0x000fe60000000f00 */
[----:B------:R-:W-:Y:S01]  /*9c60*/  FMUL.FTZ R15, R0, R147 ;  /* 0x00000093000f7220 */ /* 0x000fe20000410000 */
[----:B------:R-:W-:Y:S01]  /*9c70*/  MOV R147, R16 ;  /* 0x0000001000937202 */ /* 0x000fe20000000f00 */
[C---:B------:R-:W-:Y:S02]  /*9c80*/  FMUL.FTZ R16, R2.reuse, R148 ;  /* 0x0000009402107220 */ /* 0x040fe40000410000 */
[----:B------:R-:W-:Y:S01]  /*9c90*/  FMUL.FTZ R17, R2, R149 ;  /* 0x0000009502117220 */ /* 0x000fe20000410000 */
[----:B------:R-:W-:Y:S01]  /*9ca0*/  MOV R164, R147 ;  /* 0x0000009300a47202 */ /* 0x000fe20000000f00 */
[----:B------:R-:W-:Y:S01]  /*9cb0*/  FMUL.FTZ R18, R0, R150 ;  /* 0x0000009600127220 */ /* 0x000fe20000410000 */
[C---:B---3--:R-:W-:Y:S01]  /*9cc0*/  HMMA.16816.F32.BF16 R12, R136.reuse, R20, R12 ;  /* 0x00000014880c723c */ /* 0x048fe2000004180c */
[----:B------:R-:W-:Y:S02]  /*9cd0*/  LDSM.16.MT88.4 R148, [R219+0x3100] ;  /* 0x00310000db94783b */ /* 0x000fe40000004200 */
[----:B------:R-:W-:Y:S01]  /*9ce0*/  MOV R181, R164 ;  /* 0x000000a400b57202 */ /* 0x000fe20000000f00 */
[----:B------:R-:W-:Y:S02]  /*9cf0*/  FMUL.FTZ R113, R2, R113 ;  /* 0x0000007102717220 */ /* 0x000fe40000410000 */
[----:B------:R-:W-:Y:S02]  /*9d00*/  FMUL.FTZ R114, R0, R114 ;  /* 0x0000007200727220 */ /* 0x000fe40000410000 */
[C---:B------:R-:W-:Y:S04]  /*9d10*/  HMMA.16816.F32.BF16 R16, R136.reuse, R22, R16 ;  /* 0x000000168810723c */ /* 0x040fe80000041810 */
[C---:B------:R-:W-:Y:S01]  /*9d20*/  FMUL.FTZ R20, R2.reuse, R152 ;  /* 0x0000009802147220 */ /* 0x040fe20000410000 */
[----:B------:R-:W-:Y:S01]  /*9d30*/  MOV R152, R40 ;  /* 0x0000002800987202 */ /* 0x000fe20000000f00 */
[----:B------:R-:W-:Y:S01]  /*9d40*/  FMUL.FTZ R21, R2, R153 ;  /* 0x0000009902157220 */ /* 0x000fe20000410000 */
[----:B------:R-:W-:Y:S01]  /*9d50*/  MOV R153, R33 ;  /* 0x0000002100997202 */ /* 0x000fe20000000f00 */
[C---:B------:R-:W-:Y:S01]  /*9d60*/  FMUL.FTZ R22, R0.reuse, R154 ;  /* 0x0000009a00167220 */ /* 0x040fe20000410000 */
[----:B------:R-:W-:Y:S03]  /*9d70*/  MOV R154, R43 ;  /* 0x0000002b009a7202 */ /* 0x000fe60000000f00 */
[----:B------:R-:W-:Y:S01]  /*9d80*/  FMUL.FTZ R23, R0, R155 ;  /* 0x0000009b00177220 */ /* 0x000fe20000410000 */
[----:B------:R-:W-:Y:S01]  /*9d90*/  MOV R155, R48 ;  /* 0x00000030009b7202 */ /* 0x000fe20000000f00 */
[----:B------:R-:W-:Y:S01]  /*9da0*/  FMUL.FTZ R33, R2, R165 ;  /* 0x000000a502217220 */ /* 0x000fe20000410000 */
[----:B------:R-:W-:Y:S01]  /*9db0*/  MOV R165, R34 ;  /* 0x0000002200a57202 */ /* 0x000fe20000000f00 */
[C---:B------:R-:W-:Y:S01]  /*9dc0*/  FMUL.FTZ R34, R0.reuse, R166 ;  /* 0x000000a600227220 */ /* 0x040fe20000410000 */
[----:B------:R-:W-:Y:S01]  /*9dd0*/  MOV R166, R35 ;  /* 0x0000002300a67202 */ /* 0x000fe20000000f00 */
[----:B------:R-:W-:Y:S01]  /*9de0*/  FMUL.FTZ R35, R0, R167 ;  /* 0x000000a700237220 */ /* 0x000fe20000410000 */
[C---:B------:R-:W-:Y:S03]  /*9df0*/  HMMA.16816.F32.BF16 R20, R136.reuse, R28, R20 ;  /* 0x0000001c8814723c */ /* 0x040fe60000041814 */
[----:B------:R-:W-:Y:S01]  /*9e00*/  MOV R183, R166 ;  /* 0x000000a600b77202 */ /* 0x000fe20000000f00 */
[----:B------:R-:W-:Y:S01]  /*9e10*/  FMUL.FTZ R40, R2, R172 ;  /* 0x000000ac02287220 */ /* 0x000fe20000410000 */
[----:B------:R-:W-:Y:S01]  /*9e20*/  MOV R172, R157 ;  /* 0x0000009d00ac7202 */ /* 0x000fe20000000f00 */
[----:B------:R-:W-:Y:S01]  /*9e30*/  FMUL.FTZ R43, R0, R175 ;  /* 0x000000af002b7220 */ /* 0x000fe20000410000 */
[----:B------:R-:W-:Y:S01]  /*9e40*/  MOV R167, R156 ;  /* 0x0000009c00a77202 */ /* 0x000fe20000000f00 */
        /* <DEDUP_REMOVED lines=13> */
[----:B------:R-:W-:Y:S01]  /*9f20*/  FMUL.FTZ R115, R0, R115 ;  /* 0x0000007300737220 */ /* 0x000fe20000410000 */
[C---:B------:R-:W-:Y:S01]  /*9f30*/  HMMA.16816.F32.BF16 R28, R136.reuse, R36, R28 ;  /* 0x00000024881c723c */ /* 0x040fe2000004181c */
[----:B------:R-:W1:Y:S02]  /*9f40*/  LDSM.16.MT88.4 R144, [R220+0x3100] ;  /* 0x00310000dc90783b */ /* 0x000e640000004200 */
[----:B------:R-:W-:Y:S01]  /*9f50*/  MOV R175, R160 ;  /* 0x000000a000af7202 */ /* 0x000fe20000000f00 */
[C---:B------:R-:W-:Y:S01]  /*9f60*/  FMUL.FTZ R116, R2.reuse, R116 ;  /* 0x0000007402747220 */ /* 0x040fe20000410000 */
[----:B------:R-:W-:Y:S01]  /*9f70*/  MOV R160, R154 ;  /* 0x0000009a00a07202 */ /* 0x000fe20000000f00 */
[C---:B------:R-:W-:Y:S01]  /*9f80*/  FMUL.FTZ R117, R2.reuse, R117 ;  /* 0x0000007502757220 */ /* 0x040fe20000410000 */
[----:B------:R-:W-:Y:S01]  /*9f90*/  MOV R174, R158 ;  /* 0x0000009e00ae7202 */ /* 0x000fe20000000f00 */
[C---:B------:R-:W-:Y:S01]  /*9fa0*/  HMMA.16816.F32.BF16 R32, R136.reuse, R38, R32 ;  /* 0x000000268820723c */ /* 0x040fe20000041820 */
[----:B------:R-:W-:Y:S03]  /*9fb0*/  LDSM.16.MT88.4 R156, [R218+0x3900] ;  /* 0x00390000da9c783b */ /* 0x000fe60000004200 */
[C---:B------:R-:W-:Y:S01]  /*9fc0*/  FMUL.FTZ R36, R2.reuse, R168 ;  /* 0x000000a802247220 */ /* 0x040fe20000410000 */
[----:B------:R-:W-:Y:S01]  /*9fd0*/  MOV R180, R211 ;  /* 0x000000d300b47202 */ /* 0x000fe20000000f00 */
[----:B------:R-:W-:Y:S01]  /*9fe0*/  FMUL.FTZ R37, R2, R169 ;  /* 0x000000a902257220 */ /* 0x000fe20000410000 */
[----:B------:R-:W-:Y:S01]  /*9ff0*/  MOV R182, R162 ;  /* 0x000000a200b67202 */ /* 0x000fe20000000f00 */
[C---:B------:R-:W-:Y:S04]  /*a000*/  FMUL.FTZ R38, R0.reuse, R170 ;  /* 0x000000aa00267220 */ /* 0x040fe80000410000 */
[C---:B------:R-:W-:Y:S02]  /*a010*/  FMUL.FTZ R39, R0.reuse, R171 ;  /* 0x000000ab00277220 */ /* 0x040fe40000410000 */
[C---:B------:R-:W-:Y:S02]  /*a020*/  FMUL.FTZ R118, R0.reuse, R118 ;  /* 0x0000007600767220 */ /* 0x040fe40000410000 */
[----:B------:R-:W-:Y:S02]  /*a030*/  FMUL.FTZ R119, R0, R119 ;  /* 0x0000007700777220 */ /* 0x000fe40000410000 */
[C---:B------:R-:W-:Y:S01]  /*a040*/  FMUL.FTZ R120, R2.reuse, R120 ;  /* 0x0000007802787220 */ /* 0x040fe20000410000 */
[C---:B----4-:R-:W-:Y:S03]  /*a050*/  HMMA.16816.F32.BF16 R36, R136.reuse, R44, R36 ;  /* 0x0000002c8824723c */ /* 0x050fe60000041824 */
[----:B------:R-:W-:Y:S02]  /*a060*/  FMUL.FTZ R121, R2, R121 ;  /* 0x0000007902797220 */ /* 0x000fe40000410000 */
[----:B------:R-:W-:Y:S02]  /*a070*/  FMUL.FTZ R122, R0, R122 ;  /* 0x0000007a007a7220 */ /* 0x000fe40000410000 */
[C---:B------:R-:W-:Y:S01]  /*a080*/  FMUL.FTZ R44, R2.reuse, R176 ;  /* 0x000000b0022c7220 */ /* 0x040fe20000410000 */
[C---:B------:R-:W-:Y:S04]  /*a090*/  HMMA.16816.F32.BF16 R40, R136.reuse, R46, R40 ;  /* 0x0000002e8828723c */ /* 0x040fe80000041828 */
[--C-:B------:R-:W-:Y:S01]  /*a0a0*/  FFMA.FTZ R134, R187, c[0x0][0x2d0], -R186.reuse ;  /* 0x0000b400bb867a23 */ /* 0x100fe200000108ba */
[----:B------:R-:W-:Y:S01]  /*a0b0*/  MOV R187, R212 ;  /* 0x000000d400bb7202 */ /* 0x000fe20000000f00 */
[----:B------:R-:W-:Y:S01]  /*a0c0*/  FMUL.FTZ R45, R2, R177 ;  /* 0x000000b1022d7220 */ /* 0x000fe20000410000 */
[----:B------:R-:W-:Y:S01]  /*a0d0*/  MOV R176, R152 ;  /* 0x0000009800b07202 */ /* 0x000fe20000000f00 */
[C---:B------:R-:W-:Y:S01]  /*a0e0*/  FMUL.FTZ R46, R0.reuse, R178 ;  /* 0x000000b2002e7220 */ /* 0x040fe20000410000 */
[----:B------:R-:W-:Y:S01]  /*a0f0*/  MOV R177, R191 ;  /* 0x000000bf00b17202 */ /* 0x000fe20000000f00 */
[----:B------:R2:W-:Y:S02]  /*a100*/  MUFU.EX2 R178, R134 ;  /* 0x0000008600b27308 */ /* 0x0005e40000000800 */
[C---:B------:R-:W-:Y:S01]  /*a110*/  FMUL.FTZ R47, R0.reuse, R179 ;  /* 0x000000b3002f7220 */ /* 0x040fe20000410000 */
[----:B------:R-:W-:Y:S01]  /*a120*/  MOV R179, R161 ;  /* 0x000000a100b37202 */ /* 0x000fe20000000f00 */
[----:B------:R-:W-:Y:S01]  /*a130*/  FMUL.FTZ R123, R0, R123 ;  /* 0x0000007b007b7220 */ /* 0x000fe20000410000 */
[----:B------:R-:W-:Y:S01]  /*a140*/  MOV R161, R153 ;  /* 0x0000009900a17202 */ /* 0x000fe20000000f00 */
[C---:B------:R-:W-:Y:S01]  /*a150*/  FMUL.FTZ R124, R2.reuse, R124 ;  /* 0x0000007c027c7220 */ /* 0x040fe20000410000 */
[----:B------:R-:W-:Y:S01]  /*a160*/  MOV R191, R210 ;  /* 0x000000d200bf7202 */ /* 0x000fe20000000f00 */
[----:B------:R-:W-:Y:S01]  /*a170*/  FMUL.FTZ R125, R2, R125 ;  /* 0x0000007d027d7220 */ /* 0x000fe20000410000 */
[C---:B------:R-:W-:Y:S03]  /*a180*/  HMMA.16816.F32.BF16 R44, R136.reuse, R140, R44 ;  /* 0x0000008c882c723c */ /* 0x040fe6000004182c */
[C---:B------:R-:W-:Y:S02]  /*a190*/  FMUL.FTZ R126, R0.reuse, R126 ;  /* 0x0000007e007e7220 */ /* 0x040fe40000410000 */
[----:B------:R-:W-:Y:S02]  /*a1a0*/  FMUL.FTZ R127, R0, R127 ;  /* 0x0000007f007f7220 */ /* 0x000fe40000410000 */
[C---:B------:R-:W-:Y:S01]  /*a1b0*/  FMUL.FTZ R128, R2.reuse, R128 ;  /* 0x0000008002807220 */ /* 0x040fe20000410000 */
[C---:B------:R-:W-:Y:S01]  /*a1c0*/  HMMA.16816.F32.BF16 R48, R136.reuse, R142, R48 ;  /* 0x0000008e8830723c */ /* 0x040fe20000041830 */
[----:B------:R-:W3:Y:S03]  /*a1d0*/  LDSM.16.MT88.4 R140, [R217+0x6100] ;  /* 0x00610000d98c783b */ /* 0x000ee60000004200 */
[----:B------:R-:W-:Y:S02]  /*a1e0*/  FMUL.FTZ R129, R2, R129 ;  /* 0x0000008102817220 */ /* 0x000fe40000410000 */
[C---:B------:R-:W-:Y:S02]  /*a1f0*/  FMUL.FTZ R130, R0.reuse, R130 ;  /* 0x0000008200827220 */ /* 0x040fe40000410000 */
[C---:B-1----:R-:W-:Y:S04]  /*a200*/  HMMA.16816.F32.BF16 R52, R136.reuse, R144, R52 ;  /* 0x000000908834723c */ /* 0x042fe80000041834 */
[--C-:B--2---:R-:W-:Y:S01]  /*a210*/  FFMA.FTZ R134, R195, c[0x0][0x2d0], -R186.reuse ;  /* 0x0000b400c3867a23 */ /* 0x104fe200000108ba */
[----:B------:R-:W-:Y:S01]  /*a220*/  MOV R195, R163 ;  /* 0x000000a300c37202 */ /* 0x000fe20000000f00 */
[----:B------:R-:W-:Y:S02]  /*a230*/  FMUL.FTZ R131, R0, R131 ;  /* 0x0000008300837220 */ /* 0x000fe40000410000 */
[C---:B------:R-:W-:Y:S01]  /*a240*/  HMMA.16816.F32.BF16 R56, R136.reuse, R146, R56 ;  /* 0x000000928838723c */ /* 0x040fe20000041838 */
[----:B------:R1:W2:Y:S01]  /*a250*/  MUFU.EX2 R168, R134 ;  /* 0x0000008600a87308 */ /* 0x0002a20000000800 */
[----:B------:R-:W4:Y:S06]  /*a260*/  LDSM.16.MT88.4 R144, [R218+0x6100] ;  /* 0x00610000da90783b */ /* 0x000f2c0000004200 */
[C---:B------:R-:W-:Y:S08]  /*a270*/  HMMA.16816.F32.BF16 R60, R136.reuse, R148, R60 ;  /* 0x00000094883c723c */ /* 0x040ff0000004183c */
[C---:B------:R-:W-:Y:S01]  /*a280*/  HMMA.16816.F32.BF16 R64, R136.reuse, R150, R64 ;  /* 0x000000968840723c */ /* 0x040fe20000041840 */
[----:B------:R-:W2:Y:S07]  /*a290*/  LDSM.16.MT88.4 R148, [R220+0x6100] ;  /* 0x00610000dc94783b */ /* 0x000eae0000004200 */
[C---:B---3--:R-:W-:Y:S04]  /*a2a0*/  HMMA.16816.F32.BF16 R68, R136.reuse, R140, R68 ;  /* 0x0000008c8844723c */ /* 0x048fe80000041844 */
[--C-:B-1----:R-:W-:Y:S01]  /*a2b0*/  FFMA.FTZ R134, R196, c[0x0][0x2d0], -R133.reuse ;  /* 0x0000b400c4867a23 */ /* 0x102fe20000010885 */
[----:B------:R-:W-:Y:S02]  /*a2c0*/  MOV R196, R166 ;  /* 0x000000a600c47202 */ /* 0x000fe40000000f00 */
[----:B------:R-:W-:Y:S01]  /*a2d0*/  MOV R166, R155 ;  /* 0x0000009b00a67202 */ /* 0x000fe20000000f00 */
[----:B------:R1:W-:Y:S01]  /*a2e0*/  MUFU.EX2 R212, R134 ;  /* 0x0000008600d47308 */ /* 0x0003e20000000800 */
[C---:B------:R-:W-:Y:S01]  /*a2f0*/  HMMA.16816.F32.BF16 R72, R136.reuse, R142, R72 ;  /* 0x0000008e8848723c */ /* 0x040fe20000041848 */
[----:B------:R-:W3:Y:S07]  /*a300*/  LDSM.16.MT88.4 R140, [R219+0x6100] ;  /* 0x00610000db8c783b */ /* 0x000eee0000004200 */
[C---:B----4-:R-:W-:Y:S01]  /*a310*/  HMMA.16816.F32.BF16 R76, R136.reuse, R144, R76 ;  /* 0x00000090884c723c */ /* 0x050fe2000004184c */
[----:B------:R-:W-:Y:S07]  /*a320*/  LDSM.16.MT88.4 R152, [R220+0x900] ;  /* 0x00090000dc98783b */ /* 0x000fee0000004200 */
[C---:B------:R-:W-:Y:S01]  /*a330*/  HMMA.16816.F32.BF16 R80, R136.reuse, R146, R80 ;  /* 0x000000928850723c */ /* 0x040fe20000041850 */
[----:B------:R-:W4:Y:S03]  /*a340*/  LDSM.16.MT88.4 R144, [R217+0x9100] ;  /* 0x00910000d990783b */ /* 0x000f260000004200 */
[--C-:B-1----:R-:W-:Y:S01]  /*a350*/  FFMA.FTZ R134, R197, c[0x0][0x2d0], -R133.reuse ;  /* 0x0000b400c5867a23 */ /* 0x102fe20000010885 */
[----:B------:R-:W-:Y:S03]  /*a360*/  MOV R197, R209 ;  /* 0x000000d100c57202 */ /* 0x000fe60000000f00 */
[C---:B--2---:R-:W-:Y:S01]  /*a370*/  HMMA.16816.F32.BF16 R84, R136.reuse, R148, R84 ;  /* 0x000000948854723c */ /* 0x044fe20000041854 */
[----:B------:R1:W2:Y:S07]  /*a380*/  MUFU.EX2 R211, R134 ;  /* 0x0000008600d37308 */ /* 0x0002ae0000000800 */
[C---:B------:R-:W-:Y:S01]  /*a390*/  HMMA.16816.F32.BF16 R88, R136.reuse, R150, R88 ;  /* 0x000000968858723c */ /* 0x040fe20000041858 */
[----:B------:R-:W2:Y:S07]  /*a3a0*/  LDSM.16.MT88.4 R148, [R218+0x9100] ;  /* 0x00910000da94783b */ /* 0x000eae0000004200 */
[C---:B---3--:R-:W-:Y:S08]  /*a3b0*/  HMMA.16816.F32.BF16 R92, R136.reuse, R140, R92 ;  /* 0x0000008c885c723c */ /* 0x048ff0000004185c */
[C---:B------:R-:W-:Y:S01]  /*a3c0*/  HMMA.16816.F32.BF16 R96, R136.reuse, R142, R96 ;  /* 0x0000008e8860723c */ /* 0x040fe20000041860 */
[----:B------:R-:W3:Y:S03]  /*a3d0*/  LDSM.16.MT88.4 R140, [R220+0x9100] ;  /* 0x00910000dc8c783b */ /* 0x000ee60000004200 */
[--C-:B-1----:R-:W-:Y:S04]  /*a3e0*/  FFMA.FTZ R134, R198, c[0x0][0x2d0], -R186.reuse ;  /* 0x0000b400c6867a23 */ /* 0x102fe800000108ba */
[----:B------:R1:W-:Y:S01]  /*a3f0*/  MUFU.EX2 R169, R134 ;  /* 0x0000008600a97308 */ /* 0x0003e20000000800 */
[C---:B----4-:R-:W-:Y:S08]  /*a400*/  HMMA.16816.F32.BF16 R100, R136.reuse, R144, R100 ;  /* 0x000000908864723c */ /* 0x050ff00000041864 */
[C---:B------:R-:W-:Y:S01]  /*a410*/  HMMA.16816.F32.BF16 R104, R136.reuse, R146, R104 ;  /* 0x000000928868723c */ /* 0x040fe20000041868 */
[----:B------:R-:W4:Y:S07]  /*a420*/  LDSM.16.MT88.4 R144, [R219+0x9100] ;  /* 0x00910000db90783b */ /* 0x000f2e0000004200 */
[C---:B--2---:R-:W-:Y:S04]  /*a430*/  HMMA.16816.F32.BF16 R108, R136.reuse, R148, R108 ;  /* 0x00000094886c723c */ /* 0x044fe8000004186c */
[--C-:B-1----:R-:W-:Y:S04]  /*a440*/  FFMA.FTZ R134, R199, c[0x0][0x2d0], -R186.reuse ;  /* 0x0000b400c7867a23 */ /* 0x102fe800000108ba */
[C---:B------:R-:W-:Y:S01]  /*a450*/  HMMA.16816.F32.BF16 R112, R136.reuse, R150, R112 ;  /* 0x000000968870723c */ /* 0x040fe20000041870 */
[----:B------:R-:W1:Y:S01]  /*a460*/  LDSM.16.MT88.4 R148, [R217+0x900] ;  /* 0x00090000d994783b */ /* 0x000e620000004200 */
[----:B------:R2:W1:Y:S06]  /*a470*/  MUFU.EX2 R170, R134 ;  /* 0x0000008600aa7308 */ /* 0x00046c0000000800 */
[C---:B---3--:R-:W-:Y:S08]  /*a480*/  HMMA.16816.F32.BF16 R116, R136.reuse, R140, R116 ;  /* 0x0000008c8874723c */ /* 0x048ff00000041874 */
[C---:B------:R-:W-:Y:S01]  /*a490*/  HMMA.16816.F32.BF16 R120, R136.reuse, R142, R120 ;  /* 0x0000008e8878723c */ /* 0x040fe20000041878 */
[----:B------:R-:W3:Y:S07]  /*a4a0*/  LDSM.16.MT88.4 R140, [R218+0x900] ;  /* 0x00090000da8c783b */ /* 0x000eee0000004200 */
[C---:B----4-:R-:W-:Y:S04]  /*a4b0*/  HMMA.16816.F32.BF16 R124, R136.reuse, R144, R124 ;  /* 0x00000090887c723c */ /* 0x050fe8000004187c */
[--C-:B--2---:R-:W-:Y:S04]  /*a4c0*/  FFMA.FTZ R134, R204, c[0x0][0x2d0], -R133.reuse ;  /* 0x0000b400cc867a23 */ /* 0x104fe80000010885 */
[----:B------:R2:W-:Y:S01]  /*a4d0*/  MUFU.EX2 R210, R134 ;  /* 0x0000008600d27308 */ /* 0x0005e20000000800 */
[----:B------:R-:W-:Y:S01]  /*a4e0*/  HMMA.16816.F32.BF16 R128, R136, R146, R128 ;  /* 0x000000928880723c */ /* 0x000fe20000041880 */
[----:B------:R-:W4:Y:S06]  /*a4f0*/  LDSM.16.MT88.4 R144, [R219+0x900] ;  /* 0x00090000db90783b */ /* 0x000f2c0000004200 */
[----:B------:R-:W-:Y:S02]  /*a500*/  F2FP.BF16.PACK_AB R136, R168, R178 ;  /* 0x000000b2a888723e */ /* 0x000fe400000010ff */
[----:B------:R-:W-:Y:S03]  /*a510*/  F2FP.BF16.PACK_AB R137, R211, R212 ;  /* 0x000000d4d389723e */ /* 0x000fe600000010ff */
[----:B-1----:R-:W-:Y:S01]  /*a520*/  F2FP.BF16.PACK_AB R138, R170, R169 ;  /* 0x000000a9aa8a723e */ /* 0x002fe200000010ff */
[--C-:B--2---:R-:W-:Y:S04]  /*a530*/  FFMA.FTZ R134, R205, c[0x0][0x2d0], -R133.reuse ;  /* 0x0000b400cd867a23 */ /* 0x104fe80000010885 */
[----:B------:R-:W1:Y:S02]  /*a540*/  MUFU.EX2 R209, R134 ;  /* 0x0000008600d17308 */ /* 0x000e640000000800 */
[----:B-1----:R-:W-:Y:S01]  /*a550*/  F2FP.BF16.PACK_AB R139, R209, R210 ;  /* 0x000000d2d18b723e */ /* 0x002fe200000010ff */
[--C-:B------:R-:W-:Y:S07]  /*a560*/  FFMA.FTZ R134, R206, c[0x0][0x2d0], -R186.reuse ;  /* 0x0000b400ce867a23 */ /* 0x100fee00000108ba */
[----:B------:R1:W-:Y:S01]  /*a570*/  MUFU.EX2 R171, R134 ;  /* 0x0000008600ab7308 */ /* 0x0003e20000000800 */
[C---:B------:R-:W-:Y:S08]  /*a580*/  HMMA.16816.F32.BF16 R4, R136.reuse, R148, R4 ;  /* 0x000000948804723c */ /* 0x040ff00000041804 */
[C---:B------:R-:W-:Y:S01]  /*a590*/  HMMA.16816.F32.BF16 R8, R136.reuse, R150, R8 ;  /* 0x000000968808723c */ /* 0x040fe20000041808 */
[----:B------:R-:W2:Y:S07]  /*a5a0*/  LDSM.16.MT88.4 R148, [R217+0x3900] ;  /* 0x00390000d994783b */ /* 0x000eae0000004200 */
[C---:B---3--:R-:W-:Y:S04]  /*a5b0*/  HMMA.16816.F32.BF16 R12, R136.reuse, R140, R12 ;  /* 0x0000008c880c723c */ /* 0x048fe8000004180c */
[--C-:B-1----:R-:W-:Y:S04]  /*a5c0*/  FFMA.FTZ R134, R207, c[0x0][0x2d0], -R186.reuse ;  /* 0x0000b400cf867a23 */ /* 0x102fe800000108ba */
[C---:B------:R-:W-:Y:S01]  /*a5d0*/  HMMA.16816.F32.BF16 R16, R136.reuse, R142, R16 ;  /* 0x0000008e8810723c */ /* 0x040fe20000041810 */
[----:B------:R-:W1:Y:S01]  /*a5e0*/  LDSM.16.MT88.4 R140, [R220+0x3900] ;  /* 0x00390000dc8c783b */ /* 0x000e620000004200 */
[----:B------:R3:W-:Y:S06]  /*a5f0*/  MUFU.EX2 R162, R134 ;  /* 0x0000008600a27308 */ /* 0x0007ec0000000800 */
[C---:B------:R-:W-:Y:S08]  /*a600*/  HMMA.16816.F32.BF16 R20, R136.reuse, R152, R20 ;  /* 0x000000988814723c */ /* 0x040ff00000041814 */
[C---:B------:R-:W-:Y:S01]  /*a610*/  HMMA.16816.F32.BF16 R24, R136.reuse, R154, R24 ;  /* 0x0000009a8818723c */ /* 0x040fe20000041818 */
[----:B------:R-:W1:Y:S07]  /*a620*/  LDSM.16.MT88.4 R152, [R219+0x3900] ;  /* 0x00390000db98783b */ /* 0x000e6e0000004200 */
[C---:B----4-:R-:W-:Y:S04]  /*a630*/  HMMA.16816.F32.BF16 R28, R136.reuse, R144, R28 ;  /* 0x00000090881c723c */ /* 0x050fe8000004181c */
[--C-:B---3--:R-:W-:Y:S04]  /*a640*/  FFMA.FTZ R134, R208, c[0x0][0x2d0], -R133.reuse ;  /* 0x0000b400d0867a23 */ /* 0x108fe80000010885 */
[C---:B------:R-:W-:Y:S01]  /*a650*/  HMMA.16816.F32.BF16 R32, R136.reuse, R146, R32 ;  /* 0x000000928820723c */ /* 0x040fe20000041820 */
[----:B------:R-:W3:Y:S01]  /*a660*/  LDSM.16.MT88.4 R144, [R217+0x6900] ;  /* 0x00690000d990783b */ /* 0x000ee20000004200 */
[----:B------:R4:W-:Y:S06]  /*a670*/  MUFU.EX2 R206, R134 ;  /* 0x0000008600ce7308 */ /* 0x0009ec0000000800 */
[C---:B--2---:R-:W-:Y:S08]  /*a680*/  HMMA.16816.F32.BF16 R36, R136.reuse, R148, R36 ;  /* 0x000000948824723c */ /* 0x044ff00000041824 */
[C---:B------:R-:W-:Y:S01]  /*a690*/  HMMA.16816.F32.BF16 R40, R136.reuse, R150, R40 ;  /* 0x000000968828723c */ /* 0x040fe20000041828 */
[----:B------:R-:W2:Y:S07]  /*a6a0*/  LDSM.16.MT88.4 R148, [R218+0x6900] ;  /* 0x00690000da94783b */ /* 0x000eae0000004200 */
[C---:B------:R-:W-:Y:S04]  /*a6b0*/  HMMA.16816.F32.BF16 R44, R136.reuse, R156, R44 ;  /* 0x0000009c882c723c */ /* 0x040fe8000004182c */
[--C-:B----4-:R-:W-:Y:S04]  /*a6c0*/  FFMA.FTZ R134, R213, c[0x0][0x2d0], -R133.reuse ;  /* 0x0000b400d5867a23 */ /* 0x110fe80000010885 */
[C---:B------:R-:W-:Y:S01]  /*a6d0*/  HMMA.16816.F32.BF16 R48, R136.reuse, R158, R48 ;  /* 0x0000009e8830723c */ /* 0x040fe20000041830 */
[----:B------:R-:W4:Y:S01]  /*a6e0*/  LDSM.16.MT88.4 R156, [R220+0x6900] ;  /* 0x00690000dc9c783b */ /* 0x000f220000004200 */
[----:B------:R2:W-:Y:S06]  /*a6f0*/  MUFU.EX2 R205, R134 ;  /* 0x0000008600cd7308 */ /* 0x0005ec0000000800 */
[C---:B-1----:R-:W-:Y:S08]  /*a700*/  HMMA.16816.F32.BF16 R52, R136.reuse, R140, R52 ;  /* 0x0000008c8834723c */ /* 0x042ff00000041834 */
[C---:B------:R-:W-:Y:S01]  /*a710*/  HMMA.16816.F32.BF16 R56, R136.reuse, R142, R56 ;  /* 0x0000008e8838723c */ /* 0x040fe20000041838 */
[----:B------:R-:W1:Y:S07]  /*a720*/  LDSM.16.MT88.4 R140, [R219+0x6900] ;  /* 0x00690000db8c783b */ /* 0x000e6e0000004200 */
[C---:B------:R-:W-:Y:S04]  /*a730*/  HMMA.16816.F32.BF16 R60, R136.reuse, R152, R60 ;  /* 0x00000098883c723c */ /* 0x040fe8000004183c */
[--C-:B--2---:R-:W-:Y:S04]  /*a740*/  FFMA.FTZ R134, R214, c[0x0][0x2d0], -R186.reuse ;  /* 0x0000b400d6867a23 */ /* 0x104fe800000108ba */
[C---:B------:R-:W-:Y:S01]  /*a750*/  HMMA.16816.F32.BF16 R64, R136.reuse, R154, R64 ;  /* 0x0000009a8840723c */ /* 0x040fe20000041840 */
[----:B------:R-:W-:Y:S01]  /*a760*/  LDSM.16.MT88.4 R152, [R220+0x9900] ;  /* 0x00990000dc98783b */ /* 0x000fe20000004200 */
[----:B------:R2:W-:Y:S06]  /*a770*/  MUFU.EX2 R163, R134 ;  /* 0x0000008600a37308 */ /* 0x0005ec0000000800 */
[C---:B---3--:R-:W-:Y:S08]  /*a780*/  HMMA.16816.F32.BF16 R68, R136.reuse, R144, R68 ;  /* 0x000000908844723c */ /* 0x048ff00000041844 */
[C---:B------:R-:W-:Y:S01]  /*a790*/  HMMA.16816.F32.BF16 R72, R136.reuse, R146, R72 ;  /* 0x000000928848723c */ /* 0x040fe20000041848 */
[----:B------:R-:W3:Y:S07]  /*a7a0*/  LDSM.16.MT88.4 R144, [R217+0x9900] ;  /* 0x00990000d990783b */ /* 0x000eee0000004200 */
[C---:B------:R-:W-:Y:S04]  /*a7b0*/  HMMA.16816.F32.BF16 R76, R136.reuse, R148, R76 ;  /* 0x00000094884c723c */ /* 0x040fe8000004184c */
[--C-:B--2---:R-:W-:Y:S04]  /*a7c0*/  FFMA.FTZ R134, R215, c[0x0][0x2d0], -R186.reuse ;  /* 0x0000b400d7867a23 */ /* 0x104fe800000108ba */
[C---:B------:R-:W-:Y:S01]  /*a7d0*/  HMMA.16816.F32.BF16 R80, R136.reuse, R150, R80 ;  /* 0x000000968850723c */ /* 0x040fe20000041850 */
[----:B------:R-:W2:Y:S01]  /*a7e0*/  LDSM.16.MT88.4 R148, [R218+0x9900] ;  /* 0x00990000da94783b */ /* 0x000ea20000004200 */
[----:B------:R3:W2:Y:S06]  /*a7f0*/  MUFU.EX2 R164, R134 ;  /* 0x0000008600a47308 */ /* 0x0006ac0000000800 */
[C---:B----4-:R-:W-:Y:S08]  /*a800*/  HMMA.16816.F32.BF16 R84, R136.reuse, R156, R84 ;  /* 0x0000009c8854723c */ /* 0x050ff00000041854 */
[C---:B------:R-:W-:Y:S01]  /*a810*/  HMMA.16816.F32.BF16 R88, R136.reuse, R158, R88 ;  /* 0x0000009e8858723c */ /* 0x040fe20000041858 */
[----:B------:R-:W-:Y:S07]  /*a820*/  LDSM.16.MT88.4 R156, [R218+0x1100] ;  /* 0x00110000da9c783b */ /* 0x000fee0000004200 */
[C---:B-1----:R-:W-:Y:S04]  /*a830*/  HMMA.16816.F32.BF16 R92, R136.reuse, R140, R92 ;  /* 0x0000008c885c723c */ /* 0x042fe8000004185c */
[--C-:B---3--:R-:W-:Y:S04]  /*a840*/  FFMA.FTZ R134, R202, c[0x0][0x2d0], -R133.reuse ;  /* 0x0000b400ca867a23 */ /* 0x108fe80000010885 */
[C---:B------:R-:W-:Y:S01]  /*a850*/  HMMA.16816.F32.BF16 R96, R136.reuse, R142, R96 ;  /* 0x0000008e8860723c */ /* 0x040fe20000041860 */
[----:B------:R-:W1:Y:S01]  /*a860*/  LDSM.16.MT88.4 R140, [R219+0x9900] ;  /* 0x00990000db8c783b */ /* 0x000e620000004200 */
[----:B------:R3:W-:Y:S06]  /*a870*/  MUFU.EX2 R202, R134 ;  /* 0x0000008600ca7308 */ /* 0x0007ec0000000800 */
[C---:B------:R-:W-:Y:S08]  /*a880*/  HMMA.16816.F32.BF16 R100, R136.reuse, R144, R100 ;  /* 0x000000908864723c */ /* 0x040ff00000041864 */
[C---:B------:R-:W-:Y:S01]  /*a890*/  HMMA.16816.F32.BF16 R104, R136.reuse, R146, R104 ;  /* 0x000000928868723c */ /* 0x040fe20000041868 */
[----:B------:R-:W4:Y:S07]  /*a8a0*/  LDSM.16.MT88.4 R144, [R217+0x1100] ;  /* 0x00110000d990783b */ /* 0x000f2e0000004200 */
[C---:B--2---:R-:W-:Y:S04]  /*a8b0*/  HMMA.16816.F32.BF16 R108, R136.reuse, R148, R108 ;  /* 0x00000094886c723c */ /* 0x044fe8000004186c */
[--C-:B---3--:R-:W-:Y:S01]  /*a8c0*/  FFMA.FTZ R134, R197, c[0x0][0x2d0], -R133.reuse ;  /* 0x0000b400c5867a23 */ /* 0x108fe20000010885 */
[----:B------:R-:W-:Y:S02]  /*a8d0*/  MOV R197, R196 ;  /* 0x000000c400c57202 */ /* 0x000fe40000000f00 */
[----:B------:R-:W-:Y:S01]  /*a8e0*/  MOV R196, R201 ;  /* 0x000000c900c47202 */ /* 0x000fe20000000f00 */
[C---:B------:R-:W-:Y:S01]  /*a8f0*/  HMMA.16816.F32.BF16 R112, R136.reuse, R150, R112 ;  /* 0x000000968870723c */ /* 0x040fe20000041870 */
[----:B------:R-:W2:Y:S01]  /*a900*/  LDSM.16.MT88.4 R148, [R220+0x1100] ;  /* 0x00110000dc94783b */ /* 0x000ea20000004200 */
[----:B------:R3:W2:Y:S06]  /*a910*/  MUFU.EX2 R201, R134 ;  /* 0x0000008600c97308 */ /* 0x0006ac0000000800 */
[C---:B------:R-:W-:Y:S08]  /*a920*/  HMMA.16816.F32.BF16 R116, R136.reuse, R152, R116 ;  /* 0x000000988874723c */ /* 0x040ff00000041874 */
[C---:B------:R-:W-:Y:S01]  /*a930*/  HMMA.16816.F32.BF16 R120, R136.reuse, R154, R120 ;  /* 0x0000009a8878723c */ /* 0x040fe20000041878 */
[----:B------:R-:W-:Y:S07]  /*a940*/  LDSM.16.MT88.4 R152, [R218+0x4100] ;  /* 0x00410000da98783b */ /* 0x000fee0000004200 */
[C---:B-1----:R-:W-:Y:S04]  /*a950*/  HMMA.16816.F32.BF16 R124, R136.reuse, R140, R124 ;  /* 0x0000008c887c723c */ /* 0x042fe8000004187c */
[--C-:B---3--:R-:W-:Y:S01]  /*a960*/  FFMA.FTZ R134, R196, c[0x0][0x2d0], -R186.reuse ;  /* 0x0000b400c4867a23 */ /* 0x108fe200000108ba */
[----:B------:R-:W-:Y:S03]  /*a970*/  MOV R196, R165 ;  /* 0x000000a500c47202 */ /* 0x000fe60000000f00 */
[----:B------:R-:W-:Y:S01]  /*a980*/  HMMA.16816.F32.BF16 R128, R136, R142, R128 ;  /* 0x0000008e8880723c */ /* 0x000fe20000041880 */
[----:B------:R-:W1:Y:S01]  /*a990*/  LDSM.16.MT88.4 R140, [R219+0x1100] ;  /* 0x00110000db8c783b */ /* 0x000e620000004200 */
[----:B------:R3:W-:Y:S05]  /*a9a0*/  MUFU.EX2 R165, R134 ;  /* 0x0000008600a57308 */ /* 0x0007ea0000000800 */
[----:B------:R-:W-:Y:S02]  /*a9b0*/  F2FP.BF16.PACK_AB R138, R164, R163 ;  /* 0x000000a3a48a723e */ /* 0x000fe400000010ff */
[----:B------:R-:W-:Y:S03]  /*a9c0*/  F2FP.BF16.PACK_AB R136, R162, R171 ;  /* 0x000000aba288723e */ /* 0x000fe600000010ff */
[----:B------:R-:W-:Y:S02]  /*a9d0*/  F2FP.BF16.PACK_AB R137, R205, R206 ;  /* 0x000000cecd89723e */ /* 0x000fe400000010ff */
[----:B--2---:R-:W-:Y:S07]  /*a9e0*/  F2FP.BF16.PACK_AB R139, R201, R202 ;  /* 0x000000cac98b723e */ /* 0x004fee00000010ff */
[C---:B----4-:R-:W-:Y:S03]  /*a9f0*/  HMMA.16816.F32.BF16 R4, R136.reuse, R144, R4 ;  /* 0x000000908804723c */ /* 0x050fe60000041804 */
[--C-:B---3--:R-:W-:Y:S05]  /*aa00*/  FFMA.FTZ R134, R197, c[0x0][0x2d0], -R186.reuse ;  /* 0x0000b400c5867a23 */ /* 0x108fea00000108ba */
[C---:B------:R-:W-:Y:S01]  /*aa10*/  HMMA.16816.F32.BF16 R8, R136.reuse, R146, R8 ;  /* 0x000000928808723c */ /* 0x040fe20000041808 */
[----:B------:R-:W2:Y:S01]  /*aa20*/  LDSM.16.MT88.4 R144, [R217+0x4100] ;  /* 0x00410000d990783b */ /* 0x000ea20000004200 */
[----:B------:R3:W4:Y:S06]  /*aa30*/  MUFU.EX2 R215, R134 ;  /* 0x0000008600d77308 */ /* 0x00072c0000000800 */
[C---:B------:R-:W-:Y:S08]  /*aa40*/  HMMA.16816.F32.BF16 R12, R136.reuse, R156, R12 ;  /* 0x0000009c880c723c */ /* 0x040ff0000004180c */
[C---:B------:R-:W-:Y:S01]  /*aa50*/  HMMA.16816.F32.BF16 R16, R136.reuse, R158, R16 ;  /* 0x0000009e8810723c */ /* 0x040fe20000041810 */
[----:B------:R-:W4:Y:S07]  /*aa60*/  LDSM.16.MT88.4 R156, [R220+0x4100] ;  /* 0x00410000dc9c783b */ /* 0x000f2e0000004200 */
[C---:B------:R-:W-:Y:S04]  /*aa70*/  HMMA.16816.F32.BF16 R20, R136.reuse, R148, R20 ;  /* 0x000000948814723c */ /* 0x040fe80000041814 */
[--C-:B---3--:R-:W-:Y:S01]  /*aa80*/  FFMA.FTZ R134, R187, c[0x0][0x2d0], -R133.reuse ;  /* 0x0000b400bb867a23 */ /* 0x108fe20000010885 */
[----:B------:R-:W-:Y:S03]  /*aa90*/  MOV R187, R200 ;  /* 0x000000c800bb7202 */ /* 0x000fe60000000f00 */
[C---:B------:R-:W-:Y:S01]  /*aaa0*/  HMMA.16816.F32.BF16 R24, R136.reuse, R150, R24 ;  /* 0x000000968818723c */ /* 0x040fe20000041818 */
[----:B------:R-:W3:Y:S01]  /*aab0*/  LDSM.16.MT88.4 R148, [R219+0x4100] ;  /* 0x00410000db94783b */ /* 0x000ee20000004200 */
[----:B------:R4:W-:Y:S06]  /*aac0*/  MUFU.EX2 R200, R134 ;  /* 0x0000008600c87308 */ /* 0x0009ec0000000800 */
[C---:B-1----:R-:W-:Y:S08]  /*aad0*/  HMMA.16816.F32.BF16 R28, R136.reuse, R140, R28 ;  /* 0x0000008c881c723c */ /* 0x042ff0000004181c */
[C---:B------:R-:W-:Y:S01]  /*aae0*/  HMMA.16816.F32.BF16 R32, R136.reuse, R142, R32 ;  /* 0x0000008e8820723c */ /* 0x040fe20000041820 */
[----:B------:R-:W1:Y:S07]  /*aaf0*/  LDSM.16.MT88.4 R140, [R217+0x7100] ;  /* 0x00710000d98c783b */ /* 0x000e6e0000004200 */
[C---:B--2---:R-:W-:Y:S04]  /*ab00*/  HMMA.16816.F32.BF16 R36, R136.reuse, R144, R36 ;  /* 0x000000908824723c */ /* 0x044fe80000041824 */
[--C-:B----4-:R-:W-:Y:S04]  /*ab10*/  FFMA.FTZ R134, R196, c[0x0][0x2d0], -R133.reuse ;  /* 0x0000b400c4867a23 */ /* 0x110fe80000010885 */
[C---:B------:R-:W-:Y:S01]  /*ab20*/  HMMA.16816.F32.BF16 R40, R136.reuse, R146, R40 ;  /* 0x000000928828723c */ /* 0x040fe20000041828 */
[----:B------:R-:W2:Y:S01]  /*ab30*/  LDSM.16.MT88.4 R144, [R218+0x7100] ;  /* 0x00710000da90783b */ /* 0x000ea20000004200 */
[----:B------:R4:W1:Y:S06]  /*ab40*/  MUFU.EX2 R199, R134 ;  /* 0x0000008600c77308 */ /* 0x00086c0000000800 */
[C---:B------:R-:W-:Y:S08]  /*ab50*/  HMMA.16816.F32.BF16 R44, R136.reuse, R152, R44 ;  /* 0x00000098882c723c */ /* 0x040ff0000004182c */
[C---:B------:R-:W-:Y:S01]  /*ab60*/  HMMA.16816.F32.BF16 R48, R136.reuse, R154, R48 ;  /* 0x0000009a8830723c */ /* 0x040fe20000041830 */
[----:B------:R-:W2:Y:S07]  /*ab70*/  LDSM.16.MT88.4 R152, [R220+0x7100] ;  /* 0x00710000dc98783b */ /* 0x000eae0000004200 */
[C---:B------:R-:W-:Y:S04]  /*ab80*/  HMMA.16816.F32.BF16 R52, R136.reuse, R156, R52 ;  /* 0x0000009c8834723c */ /* 0x040fe80000041834 */
[--C-:B----4-:R-:W-:Y:S04]  /*ab90*/  FFMA.FTZ R134, R195, c[0x0][0x2d0], -R186.reuse ;  /* 0x0000b400c3867a23 */ /* 0x110fe800000108ba */
[C---:B------:R-:W-:Y:S01]  /*aba0*/  HMMA.16816.F32.BF16 R56, R136.reuse, R158, R56 ;  /* 0x0000009e8838723c */ /* 0x040fe20000041838 */
[----:B------:R-:W4:Y:S01]  /*abb0*/  LDSM.16.MT88.4 R156, [R219+0x7100] ;  /* 0x00710000db9c783b */ /* 0x000f220000004200 */
[----:B------:R2:W-:Y:S06]  /*abc0*/  MUFU.EX2 R214, R134 ;  /* 0x0000008600d67308 */ /* 0x0005ec0000000800 */
[C---:B---3--:R-:W-:Y:S08]  /*abd0*/  HMMA.16816.F32.BF16 R60, R136.reuse, R148, R60 ;  /* 0x00000094883c723c */ /* 0x048ff0000004183c */
[C---:B------:R-:W-:Y:S01]  /*abe0*/  HMMA.16816.F32.BF16 R64, R136.reuse, R150, R64 ;  /* 0x000000968840723c */ /* 0x040fe20000041840 */
[----:B------:R-:W-:Y:S07]  /*abf0*/  LDSM.16.MT88.4 R148, [R220+0xa100] ;  /* 0x00a10000dc94783b */ /* 0x000fee0000004200 */
[C---:B-1----:R-:W-:Y:S04]  /*ac00*/  HMMA.16816.F32.BF16 R68, R136.reuse, R140, R68 ;  /* 0x0000008c8844723c */ /* 0x042fe80000041844 */
[--C-:B--2---:R-:W-:Y:S04]  /*ac10*/  FFMA.FTZ R134, R187, c[0x0][0x2d0], -R186.reuse ;  /* 0x0000b400bb867a23 */ /* 0x104fe800000108ba */
[C---:B------:R-:W-:Y:S01]  /*ac20*/  HMMA.16816.F32.BF16 R72, R136.reuse, R142, R72 ;  /* 0x0000008e8848723c */ /* 0x040fe20000041848 */
[----:B------:R-:W1:Y:S01]  /*ac30*/  LDSM.16.MT88.4 R140, [R217+0xa100] ;  /* 0x00a10000d98c783b */ /* 0x000e620000004200 */
[----:B------:R2:W3:Y:S06]  /*ac40*/  MUFU.EX2 R213, R134 ;  /* 0x0000008600d57308 */ /* 0x0004ec0000000800 */
[C---:B------:R-:W-:Y:S08]  /*ac50*/  HMMA.16816.F32.BF16 R76, R136.reuse, R144, R76 ;  /* 0x00000090884c723c */ /* 0x040ff0000004184c */
[C---:B------:R-:W-:Y:S01]  /*ac60*/  HMMA.16816.F32.BF16 R80, R136.reuse, R146, R80 ;  /* 0x000000928850723c */ /* 0x040fe20000041850 */
[----:B------:R-:W3:Y:S07]  /*ac70*/  LDSM.16.MT88.4 R144, [R218+0xa100] ;  /* 0x00a10000da90783b */ /* 0x000eee0000004200 */
[C---:B------:R-:W-:Y:S04]  /*ac80*/  HMMA.16816.F32.BF16 R84, R136.reuse, R152, R84 ;  /* 0x000000988854723c */ /* 0x040fe80000041854 */
[--C-:B--2---:R-:W-:Y:S04]  /*ac90*/  FFMA.FTZ R134, R183, c[0x0][0x2d0], -R133.reuse ;  /* 0x0000b400b7867a23 */ /* 0x104fe80000010885 */
[C---:B------:R-:W-:Y:S01]  /*aca0*/  HMMA.16816.F32.BF16 R88, R136.reuse, R154, R88 ;  /* 0x0000009a8858723c */ /* 0x040fe20000041858 */
[----:B------:R-:W2:Y:S01]  /*acb0*/  LDSM.16.MT88.4 R152, [R219+0xa100] ;  /* 0x00a10000db98783b */ /* 0x000ea20000004200 */
[----:B------:R3:W-:Y:S06]  /*acc0*/  MUFU.EX2 R198, R134 ;  /* 0x0000008600c67308 */ /* 0x0007ec0000000800 */
[C---:B----4-:R-:W-:Y:S08]  /*acd0*/  HMMA.16816.F32.BF16 R92, R136.reuse, R156, R92 ;  /* 0x0000009c885c723c */ /* 0x050ff0000004185c */
[C---:B------:R-:W-:Y:S01]  /*ace0*/  HMMA.16816.F32.BF16 R96, R136.reuse, R158, R96 ;  /* 0x0000009e8860723c */ /* 0x040fe20000041860 */
[----:B------:R-:W-:Y:S07]  /*acf0*/  LDSM.16.MT88.4 R156, [R218+0x1900] ;  /* 0x00190000da9c783b */ /* 0x000fee0000004200 */
[C---:B-1----:R-:W-:Y:S04]  /*ad00*/  HMMA.16816.F32.BF16 R100, R136.reuse, R140, R100 ;  /* 0x0000008c8864723c */ /* 0x042fe80000041864 */
[--C-:B---3--:R-:W-:Y:S04]  /*ad10*/  FFMA.FTZ R134, R182, c[0x0][0x2d0], -R133.reuse ;  /* 0x0000b400b6867a23 */ /* 0x108fe80000010885 */
[C---:B------:R-:W-:Y:S01]  /*ad20*/  HMMA.16816.F32.BF16 R104, R136.reuse, R142, R104 ;  /* 0x0000008e8868723c */ /* 0x040fe20000041868 */
[----:B------:R-:W1:Y:S01]  /*ad30*/  LDSM.16.MT88.4 R140, [R217+0x1900] ;  /* 0x00190000d98c783b */ /* 0x000e620000004200 */
[----:B------:R3:W4:Y:S06]  /*ad40*/  MUFU.EX2 R197, R134 ;  /* 0x0000008600c57308 */ /* 0x00072c0000000800 */
[C---:B------:R-:W-:Y:S08]  /*ad50*/  HMMA.16816.F32.BF16 R108, R136.reuse, R144, R108 ;  /* 0x00000090886c723c */ /* 0x040ff0000004186c */
[C---:B------:R-:W-:Y:S01]  /*ad60*/  HMMA.16816.F32.BF16 R112, R136.reuse, R146, R112 ;  /* 0x000000928870723c */ /* 0x040fe20000041870 */
[----:B------:R-:W1:Y:S07]  /*ad70*/  LDSM.16.MT88.4 R144, [R220+0x1900] ;  /* 0x00190000dc90783b */ /* 0x000e6e0000004200 */
[C---:B------:R-:W-:Y:S04]  /*ad80*/  HMMA.16816.F32.BF16 R116, R136.reuse, R148, R116 ;  /* 0x000000948874723c */ /* 0x040fe80000041874 */
[--C-:B---3--:R-:W-:Y:S04]  /*ad90*/  FFMA.FTZ R134, R181, c[0x0][0x2d0], -R186.reuse ;  /* 0x0000b400b5867a23 */ /* 0x108fe800000108ba */
[C---:B------:R-:W-:Y:S01]  /*ada0*/  HMMA.16816.F32.BF16 R120, R136.reuse, R150, R120 ;  /* 0x000000968878723c */ /* 0x040fe20000041878 */
[----:B------:R-:W3:Y:S01]  /*adb0*/  LDSM.16.MT88.4 R148, [R219+0x1900] ;  /* 0x00190000db94783b */ /* 0x000ee20000004200 */
[----:B------:R1:W-:Y:S06]  /*adc0*/  MUFU.EX2 R208, R134 ;  /* 0x0000008600d07308 */ /* 0x0003ec0000000800 */
[C---:B--2---:R-:W-:Y:S08]  /*add0*/  HMMA.16816.F32.BF16 R124, R136.reuse, R152, R124 ;  /* 0x00000098887c723c */ /* 0x044ff0000004187c */
[----:B------:R-:W-:Y:S01]  /*ade0*/  HMMA.16816.F32.BF16 R128, R136, R154, R128 ;  /* 0x0000009a8880723c */ /* 0x000fe20000041880 */
[----:B------:R-:W2:Y:S06]  /*adf0*/  LDSM.16.MT88.4 R152, [R217+0x4900] ;  /* 0x00490000d998783b */ /* 0x000eac0000004200 */
[----:B------:R-:W-:Y:S02]  /*ae00*/  F2FP.BF16.PACK_AB R136, R215, R165 ;  /* 0x000000a5d788723e */ /* 0x000fe400000010ff */
[----:B------:R-:W-:Y:S03]  /*ae10*/  F2FP.BF16.PACK_AB R137, R199, R200 ;  /* 0x000000c8c789723e */ /* 0x000fe600000010ff */
[----:B------:R-:W-:Y:S01]  /*ae20*/  F2FP.BF16.PACK_AB R138, R213, R214 ;  /* 0x000000d6d58a723e */ /* 0x000fe200000010ff */
[--C-:B-1----:R-:W-:Y:S01]  /*ae30*/  FFMA.FTZ R134, R180, c[0x0][0x2d0], -R186.reuse ;  /* 0x0000b400b4867a23 */ /* 0x102fe200000108ba */
[----:B----4-:R-:W-:Y:S02]  /*ae40*/  F2FP.BF16.PACK_AB R139, R197, R198 ;  /* 0x000000c6c58b723e */ /* 0x010fe400000010ff */
[----:B------:R-:W-:Y:S01]  /*ae50*/  MOV R180, R172 ;  /* 0x000000ac00b47202 */ /* 0x000fe20000000f00 */
[----:B------:R1:W4:Y:S01]  /*ae60*/  MUFU.EX2 R207, R134 ;  /* 0x0000008600cf7308 */ /* 0x0003220000000800 */
[----:B------:R-:W4:Y:S03]  /*ae70*/  LDL.LU R172, [R1+0x4] ;  /* 0x0000040001ac7983 */ /* 0x000f260000300800 */
[C---:B------:R-:W-:Y:S01]  /*ae80*/  HMMA.16816.F32.BF16 R4, R136.reuse, R140, R4 ;  /* 0x0000008c8804723c */ /* 0x040fe20000041804 */
[----:B------:R-:W4:Y:S07]  /*ae90*/  LDL.LU R181, [R1+0x8] ;  /* 0x0000080001b57983 */ /* 0x000f2e0000300800 */
[C---:B------:R-:W-:Y:S01]  /*aea0*/  HMMA.16816.F32.BF16 R8, R136.reuse, R142, R8 ;  /* 0x0000008e8808723c */ /* 0x040fe20000041808 */
[----:B------:R-:W2:Y:S07]  /*aeb0*/  LDSM.16.MT88.4 R140, [R218+0x4900] ;  /* 0x00490000da8c783b */ /* 0x000eae0000004200 */
[C---:B------:R-:W-:Y:S04]  /*aec0*/  HMMA.16816.F32.BF16 R12, R136.reuse, R156, R12 ;  /* 0x0000009c880c723c */ /* 0x040fe8000004180c */
[--C-:B-1----:R-:W-:Y:S01]  /*aed0*/  FFMA.FTZ R134, R177, c[0x0][0x2d0], -R133.reuse ;  /* 0x0000b400b1867a23 */ /* 0x102fe20000010885 */
[----:B------:R-:W-:Y:S02]  /*aee0*/  MOV R177, R176 ;  /* 0x000000b000b17202 */ /* 0x000fe40000000f00 */
[----:B------:R-:W-:Y:S01]  /*aef0*/  MOV R176, R193 ;  /* 0x000000c100b07202 */ /* 0x000fe20000000f00 */
[C---:B------:R-:W-:Y:S01]  /*af00*/  HMMA.16816.F32.BF16 R16, R136.reuse, R158, R16 ;  /* 0x0000009e8810723c */ /* 0x040fe20000041810 */
[----:B------:R-:W1:Y:S01]  /*af10*/  LDSM.16.MT88.4 R156, [R220+0x4900] ;  /* 0x00490000dc9c783b */ /* 0x000e620000004200 */
[----:B------:R2:W-:Y:S06]  /*af20*/  MUFU.EX2 R193, R134 ;  /* 0x0000008600c17308 */ /* 0x0005ec0000000800 */
[C---:B------:R-:W-:Y:S08]  /*af30*/  HMMA.16816.F32.BF16 R20, R136.reuse, R144, R20 ;  /* 0x000000908814723c */ /* 0x040ff00000041814 */
[C---:B------:R-:W-:Y:S01]  /*af40*/  HMMA.16816.F32.BF16 R24, R136.reuse, R146, R24 ;  /* 0x000000928818723c */ /* 0x040fe20000041818 */
[----:B------:R-:W1:Y:S07]  /*af50*/  LDSM.16.MT88.4 R144, [R219+0x4900] ;  /* 0x00490000db90783b */ /* 0x000e6e0000004200 */
[C---:B---3--:R-:W-:Y:S04]  /*af60*/  HMMA.16816.F32.BF16 R28, R136.reuse, R148, R28 ;  /* 0x00000094881c723c */ /* 0x048fe8000004181c */
[--C-:B--2---:R-:W-:Y:S04]  /*af70*/  FFMA.FTZ R134, R192, c[0x0][0x2d0], -R133.reuse ;  /* 0x0000b400c0867a23 */ /* 0x104fe80000010885 */
[C---:B------:R-:W-:Y:S01]  /*af80*/  HMMA.16816.F32.BF16 R32, R136.reuse, R150, R32 ;  /* 0x000000968820723c */ /* 0x040fe20000041820 */
[----:B------:R-:W2:Y:S01]  /*af90*/  LDSM.16.MT88.4 R148, [R217+0x7900] ;  /* 0x00790000d994783b */ /* 0x000ea20000004200 */
[----:B------:R3:W1:Y:S06]  /*afa0*/  MUFU.EX2 R192, R134 ;  /* 0x0000008600c07308 */ /* 0x00066c0000000800 */
[C---:B------:R-:W-:Y:S08]  /*afb0*/  HMMA.16816.F32.BF16 R36, R136.reuse, R152, R36 ;  /* 0x000000988824723c */ /* 0x040ff00000041824 */
[C---:B------:R-:W-:Y:S01]  /*afc0*/  HMMA.16816.F32.BF16 R40, R136.reuse, R154, R40 ;  /* 0x0000009a8828723c */ /* 0x040fe20000041828 */
[----:B------:R-:W2:Y:S07]  /*afd0*/  LDSM.16.MT88.4 R152, [R218+0x7900] ;  /* 0x00790000da98783b */ /* 0x000eae0000004200 */
        /* <DEDUP_REMOVED lines=8> */
[----:B------:R-:W-:Y:S07]  /*b060*/  LDSM.16.MT88.4 R156, [R220+0x2100] ;  /* 0x00210000dc9c783b */ /* 0x000fee0000004200 */
[C---:B------:R-:W-:Y:S04]  /*b070*/  HMMA.16816.F32.BF16 R60, R136.reuse, R144, R60 ;  /* 0x00000090883c723c */ /* 0x040fe8000004183c */
[--C-:B--2---:R-:W-:Y:S04]  /*b080*/  FFMA.FTZ R134, R203, c[0x0][0x2d0], -R186.reuse ;  /* 0x0000b400cb867a23 */ /* 0x104fe800000108ba */
[C---:B------:R-:W-:Y:S01]  /*b090*/  HMMA.16816.F32.BF16 R64, R136.reuse, R146, R64 ;  /* 0x000000928840723c */ /* 0x040fe20000041840 */
[----:B------:R-:W1:Y:S01]  /*b0a0*/  LDSM.16.MT88.4 R144, [R219+0x7900] ;  /* 0x00790000db90783b */ /* 0x000e620000004200 */
[----:B------:R2:W1:Y:S06]  /*b0b0*/  MUFU.EX2 R203, R134 ;  /* 0x0000008600cb7308 */ /* 0x00046c0000000800 */
[C---:B------:R-:W-:Y:S08]  /*b0c0*/  HMMA.16816.F32.BF16 R68, R136.reuse, R148, R68 ;  /* 0x000000948844723c */ /* 0x040ff00000041844 */
[C---:B------:R-:W-:Y:S01]  /*b0d0*/  HMMA.16816.F32.BF16 R72, R136.reuse, R150, R72 ;  /* 0x000000968848723c */ /* 0x040fe20000041848 */
[----:B------:R-:W1:Y:S07]  /*b0e0*/  LDSM.16.MT88.4 R148, [R217+0xa900] ;  /* 0x00a90000d994783b */ /* 0x000e6e0000004200 */
[C---:B------:R-:W-:Y:S04]  /*b0f0*/  HMMA.16816.F32.BF16 R76, R136.reuse, R152, R76 ;  /* 0x00000098884c723c */ /* 0x040fe8000004184c */
[--C-:B--2---:R-:W-:Y:S04]  /*b100*/  FFMA.FTZ R134, R191, c[0x0][0x2d0], -R133.reuse ;  /* 0x0000b400bf867a23 */ /* 0x104fe80000010885 */
[C---:B------:R-:W-:Y:S01]  /*b110*/  HMMA.16816.F32.BF16 R80, R136.reuse, R154, R80 ;  /* 0x0000009a8850723c */ /* 0x040fe20000041850 */
[----:B------:R-:W2:Y:S01]  /*b120*/  LDSM.16.MT88.4 R152, [R218+0xa900] ;  /* 0x00a90000da98783b */ /* 0x000ea20000004200 */
[----:B------:R1:W-:Y:S06]  /*b130*/  MUFU.EX2 R191, R134 ;  /* 0x0000008600bf7308 */ /* 0x0003ec0000000800 */
[C---:B---3--:R-:W-:Y:S08]  /*b140*/  HMMA.16816.F32.BF16 R84, R136.reuse, R140, R84 ;  /* 0x0000008c8854723c */ /* 0x048ff00000041854 */
[C---:B------:R-:W-:Y:S01]  /*b150*/  HMMA.16816.F32.BF16 R88, R136.reuse, R142, R88 ;  /* 0x0000008e8858723c */ /* 0x040fe20000041858 */
[----:B------:R-:W3:Y:S07]  /*b160*/  LDSM.16.MT88.4 R140, [R220+0xa900] ;  /* 0x00a90000dc8c783b */ /* 0x000eee0000004200 */
[C---:B-1----:R-:W-:Y:S04]  /*b170*/  HMMA.16816.F32.BF16 R92, R136.reuse, R144, R92 ;  /* 0x00000090885c723c */ /* 0x042fe8000004185c */
[--C-:B------:R-:W-:Y:S01]  /*b180*/  FFMA.FTZ R134, R177, c[0x0][0x2d0], -R133.reuse ;  /* 0x0000b400b1867a23 */ /* 0x100fe20000010885 */
[----:B------:R-:W-:Y:S03]  /*b190*/  MOV R177, R190 ;  /* 0x000000be00b17202 */ /* 0x000fe60000000f00 */
[C---:B------:R-:W-:Y:S01]  /*b1a0*/  HMMA.16816.F32.BF16 R96, R136.reuse, R146, R96 ;  /* 0x000000928860723c */ /* 0x040fe20000041860 */
[----:B------:R-:W1:Y:S01]  /*b1b0*/  LDSM.16.MT88.4 R144, [R219+0xa900] ;  /* 0x00a90000db90783b */ /* 0x000e620000004200 */
[----:B------:R3:W1:Y:S06]  /*b1c0*/  MUFU.EX2 R190, R134 ;  /* 0x0000008600be7308 */ /* 0x00066c0000000800 */
[C---:B------:R-:W-:Y:S08]  /*b1d0*/  HMMA.16816.F32.BF16 R100, R136.reuse, R148, R100 ;  /* 0x000000948864723c */ /* 0x040ff00000041864 */
[C---:B------:R-:W-:Y:S01]  /*b1e0*/  HMMA.16816.F32.BF16 R104, R136.reuse, R150, R104 ;  /* 0x000000968868723c */ /* 0x040fe20000041868 */
[----:B------:R-:W4:Y:S07]  /*b1f0*/  LDSM.16.MT88.4 R148, [R217+0x2100] ;  /* 0x00210000d994783b */ /* 0x000f2e0000004200 */
[C---:B--2---:R-:W-:Y:S04]  /*b200*/  HMMA.16816.F32.BF16 R108, R136.reuse, R152, R108 ;  /* 0x00000098886c723c */ /* 0x044fe8000004186c */
[--C-:B---3--:R-:W-:Y:S01]  /*b210*/  FFMA.FTZ R134, R177, c[0x0][0x2d0], -R186.reuse ;  /* 0x0000b400b1867a23 */ /* 0x108fe200000108ba */
[----:B------:R-:W-:Y:S03]  /*b220*/  MOV R177, R174 ;  /* 0x000000ae00b17202 */ /* 0x000fe60000000f00 */
[C---:B------:R-:W-:Y:S01]  /*b230*/  HMMA.16816.F32.BF16 R112, R136.reuse, R154, R112 ;  /* 0x0000009a8870723c */ /* 0x040fe20000041870 */
[----:B------:R-:W2:Y:S01]  /*b240*/  LDSM.16.MT88.4 R152, [R218+0x2100] ;  /* 0x00210000da98783b */ /* 0x000ea20000004200 */
[----:B------:R3:W-:Y:S06]  /*b250*/  MUFU.EX2 R196, R134 ;  /* 0x0000008600c47308 */ /* 0x0007ec0000000800 */
[C---:B------:R-:W-:Y:S08]  /*b260*/  HMMA.16816.F32.BF16 R116, R136.reuse, R140, R116 ;  /* 0x0000008c8874723c */ /* 0x040ff00000041874 */
[C---:B------:R-:W-:Y:S01]  /*b270*/  HMMA.16816.F32.BF16 R120, R136.reuse, R142, R120 ;  /* 0x0000008e8878723c */ /* 0x040fe20000041878 */
[----:B------:R-:W2:Y:S07]  /*b280*/  LDSM.16.MT88.4 R140, [R219+0x2100] ;  /* 0x00210000db8c783b */ /* 0x000eae0000004200 */
[C---:B-1----:R-:W-:Y:S04]  /*b290*/  HMMA.16816.F32.BF16 R124, R136.reuse, R144, R124 ;  /* 0x00000090887c723c */ /* 0x042fe8000004187c */
[----:B---3--:R-:W-:Y:S01]  /*b2a0*/  FFMA.FTZ R134, R176, c[0x0][0x2d0], -R186 ;  /* 0x0000b400b0867a23 */ /* 0x008fe200000108ba */
[----:B------:R-:W-:Y:S03]  /*b2b0*/  MOV R176, R167 ;  /* 0x000000a700b07202 */ /* 0x000fe60000000f00 */
[----:B------:R-:W-:Y:S01]  /*b2c0*/  HMMA.16816.F32.BF16 R128, R136, R146, R128 ;  /* 0x000000928880723c */ /* 0x000fe20000041880 */
[----:B------:R-:W1:Y:S01]  /*b2d0*/  LDSM.16.MT88.4 R144, [R217+0x5100] ;  /* 0x00510000d990783b */ /* 0x000e620000004200 */
[----:B------:R3:W1:Y:S05]  /*b2e0*/  MUFU.EX2 R195, R134 ;  /* 0x0000008600c37308 */ /* 0x00066a0000000800 */
[----:B----4-:R-:W-:Y:S02]  /*b2f0*/  F2FP.BF16.PACK_AB R136, R207, R208 ;  /* 0x000000d0cf88723e */ /* 0x010fe400000010ff */
[----:B------:R-:W-:Y:S03]  /*b300*/  F2FP.BF16.PACK_AB R137, R192, R193 ;  /* 0x000000c1c089723e */ /* 0x000fe600000010ff */
[----:B------:R-:W-:Y:S02]  /*b310*/  F2FP.BF16.PACK_AB R138, R203, R204 ;  /* 0x000000cccb8a723e */ /* 0x000fe400000010ff */
[----:B------:R-:W-:Y:S07]  /*b320*/  F2FP.BF16.PACK_AB R139, R190, R191 ;  /* 0x000000bfbe8b723e */ /* 0x000fee00000010ff */
[C---:B------:R-:W-:Y:S03]  /*b330*/  HMMA.16816.F32.BF16 R4, R136.reuse, R148, R4 ;  /* 0x000000948804723c */ /* 0x040fe60000041804 */
[----:B---3--:R-:W-:Y:S05]  /*b340*/  FFMA.FTZ R134, R189, c[0x0][0x2d0], -R133 ;  /* 0x0000b400bd867a23 */ /* 0x008fea0000010885 */
[C---:B------:R-:W-:Y:S01]  /*b350*/  HMMA.16816.F32.BF16 R8, R136.reuse, R150, R8 ;  /* 0x000000968808723c */ /* 0x040fe20000041808 */
[----:B------:R-:W3:Y:S01]  /*b360*/  LDSM.16.MT88.4 R148, [R218+0x5100] ;  /* 0x00510000da94783b */ /* 0x000ee20000004200 */
[----:B------:R4:W-:Y:S06]  /*b370*/  MUFU.EX2 R189, R134 ;  /* 0x0000008600bd7308 */ /* 0x0009ec0000000800 */
[C---:B--2---:R-:W-:Y:S08]  /*b380*/  HMMA.16816.F32.BF16 R12, R136.reuse, R152, R12 ;  /* 0x00000098880c723c */ /* 0x044ff0000004180c */
[C---:B------:R-:W-:Y:S01]  /*b390*/  HMMA.16816.F32.BF16 R16, R136.reuse, R154, R16 ;  /* 0x0000009a8810723c */ /* 0x040fe20000041810 */
[----:B------:R-:W2:Y:S03]  /*b3a0*/  LDSM.16.MT88.4 R152, [R220+0x5100] ;  /* 0x00510000dc98783b */ /* 0x000ea60000004200 */
[----:B------:R-:W-:Y:S04]  /*b3b0*/  FFMA.FTZ R2, R2, R172, R173 ;  /* 0x000000ac02027223 */ /* 0x000fe800000100ad */
[C---:B------:R-:W-:Y:S04]  /*b3c0*/  HMMA.16816.F32.BF16 R20, R136.reuse, R156, R20 ;  /* 0x0000009c8814723c */ /* 0x040fe80000041814 */
[----:B----4-:R-:W-:Y:S02]  /*b3d0*/  FFMA.FTZ R134, R175, c[0x0][0x2d0], -R133 ;  /* 0x0000b400af867a23 */ /* 0x010fe40000010885 */
[----:B------:R-:W-:Y:S01]  /*b3e0*/  LDSM.16.MT88.4 R172, [R217+0x5900] ;  /* 0x00590000d9ac783b */ /* 0x000fe20000004200 */
[----:B------:R-:W-:Y:S01]  /*b3f0*/  FFMA.FTZ R0, R0, R181, R185 ;  /* 0x000000b500007223 */ /* 0x000fe200000100b9 */
[C---:B------:R-:W-:Y:S01]  /*b400*/  HMMA.16816.F32.BF16 R24, R136.reuse, R158, R24 ;  /* 0x0000009e8818723c */ /* 0x040fe20000041818 */
[----:B------:R4:W2:Y:S03]  /*b410*/  MUFU.EX2 R188, R134 ;  /* 0x0000008600bc7308 */ /* 0x0008a60000000800 */
[----:B------:R-:W-:Y:S02]  /*b420*/  FADD.FTZ R2, R180, R2 ;  /* 0x00000002b4027221 */ /* 0x000fe40000010000 */
[----:B------:R-:W3:Y:S01]  /*b430*/  LDSM.16.MT88.4 R156, [R219+0x5100] ;  /* 0x00510000db9c783b */ /* 0x000ee20000004200 */
[----:B------:R-:W-:Y:S01]  /*b440*/  FFMA.FTZ R133, R184, c[0x0][0x2d0], -R133 ;  /* 0x0000b400b8857a23 */ /* 0x000fe20000010885 */
[C---:B------:R-:W-:Y:S04]  /*b450*/  HMMA.16816.F32.BF16 R28, R136.reuse, R140, R28 ;  /* 0x0000008c881c723c */ /* 0x040fe8000004181c */
[----:B-1----:R-:W-:Y:S01]  /*b460*/  F2FP.BF16.PACK_AB R184, R195, R196 ;  /* 0x000000c4c3b8723e */ /* 0x002fe200000010ff */
[----:B------:R-:W1:Y:S01]  /*b470*/  MUFU.EX2 R133, R133 ;  /* 0x0000008500857308 */ /* 0x000e620000000800 */
[----:B------:R-:W-:Y:S02]  /*b480*/  LDSM.16.MT88.4 R180, [R218+0x5900] ;  /* 0x00590000dab4783b */ /* 0x000fe40000004200 */
[C---:B------:R-:W-:Y:S06]  /*b490*/  HMMA.16816.F32.BF16 R32, R136.reuse, R142, R32 ;  /* 0x0000008e8820723c */ /* 0x040fec0000041820 */
[----:B------:R-:W3:Y:S02]  /*b4a0*/  LDSM.16.MT88.4 R140, [R217+0x8100] ;  /* 0x00810000d98c783b */ /* 0x000ee40000004200 */
[C---:B------:R-:W-:Y:S04]  /*b4b0*/  HMMA.16816.F32.BF16 R36, R136.reuse, R144, R36 ;  /* 0x000000908824723c */ /* 0x040fe80000041824 */
[--C-:B----4-:R-:W-:Y:S01]  /*b4c0*/  FFMA.FTZ R134, R194, c[0x0][0x2d0], -R186.reuse ;  /* 0x0000b400c2867a23 */ /* 0x110fe200000108ba */
[----:B--2---:R-:W-:Y:S03]  /*b4d0*/  F2FP.BF16.PACK_AB R185, R188, R189 ;  /* 0x000000bdbcb9723e */ /* 0x004fe600000010ff */
[C---:B------:R-:W-:Y:S01]  /*b4e0*/  HMMA.16816.F32.BF16 R40, R136.reuse, R146, R40 ;  /* 0x000000928828723c */ /* 0x040fe20000041828 */
[----:B------:R-:W2:Y:S01]  /*b4f0*/  LDSM.16.MT88.4 R144, [R218+0x8100] ;  /* 0x00810000da90783b */ /* 0x000ea20000004200 */
[----:B------:R4:W-:Y:S02]  /*b500*/  MUFU.EX2 R194, R134 ;  /* 0x0000008600c27308 */ /* 0x0009e40000000800 */
[----:B-1----:R-:W-:Y:S04]  /*b510*/  F2FP.BF16.PACK_AB R187, R133, R135 ;  /* 0x0000008785bb723e */ /* 0x002fe800000010ff */
[C---:B---3--:R-:W-:Y:S08]  /*b520*/  HMMA.16816.F32.BF16 R44, R136.reuse, R148, R44 ;  /* 0x00000094882c723c */ /* 0x048ff0000004182c */
[C---:B------:R-:W-:Y:S01]  /*b530*/  HMMA.16816.F32.BF16 R48, R136.reuse, R150, R48 ;  /* 0x000000968830723c */ /* 0x040fe20000041830 */
[----:B------:R-:W1:Y:S07]  /*b540*/  LDSM.16.MT88.4 R148, [R220+0x8100] ;  /* 0x00810000dc94783b */ /* 0x000e6e0000004200 */
[C---:B------:R-:W-:Y:S04]  /*b550*/  HMMA.16816.F32.BF16 R52, R136.reuse, R152, R52 ;  /* 0x000000988834723c */ /* 0x040fe80000041834 */
[----:B----4-:R-:W-:Y:S04]  /*b560*/  FFMA.FTZ R134, R166, c[0x0][0x2d0], -R186 ;  /* 0x0000b400a6867a23 */ /* 0x010fe800000108ba */
[C---:B------:R-:W-:Y:S01]  /*b570*/  HMMA.16816.F32.BF16 R56, R136.reuse, R154, R56 ;  /* 0x0000009a8838723c */ /* 0x040fe20000041838 */
[----:B------:R-:W3:Y:S01]  /*b580*/  LDSM.16.MT88.4 R152, [R219+0x8100] ;  /* 0x00810000db98783b */ /* 0x000ee20000004200 */
[----:B------:R-:W4:Y:S06]  /*b590*/  MUFU.EX2 R134, R134 ;  /* 0x0000008600867308 */ /* 0x000f2c0000000800 */
[C---:B------:R-:W-:Y:S08]  /*b5a0*/  HMMA.16816.F32.BF16 R60, R136.reuse, R156, R60 ;  /* 0x0000009c883c723c */ /* 0x040ff0000004183c */
[C---:B------:R-:W-:Y:S01]  /*b5b0*/  HMMA.16816.F32.BF16 R64, R136.reuse, R158, R64 ;  /* 0x0000009e8840723c */ /* 0x040fe20000041840 */
[----:B------:R-:W3:Y:S07]  /*b5c0*/  LDSM.16.MT88.4 R156, [R217+0xb100] ;  /* 0x00b10000d99c783b */ /* 0x000eee0000004200 */
[C---:B------:R-:W-:Y:S04]  /*b5d0*/  HMMA.16816.F32.BF16 R68, R136.reuse, R140, R68 ;  /* 0x0000008c8844723c */ /* 0x040fe80000041844 */
[----:B----4-:R-:W-:Y:S04]  /*b5e0*/  F2FP.BF16.PACK_AB R186, R134, R194 ;  /* 0x000000c286ba723e */ /* 0x010fe800000010ff */
[C---:B------:R-:W-:Y:S01]  /*b5f0*/  HMMA.16816.F32.BF16 R72, R136.reuse, R142, R72 ;  /* 0x0000008e8848723c */ /* 0x040fe20000041848 */
[----:B------:R-:W4:Y:S07]  /*b600*/  LDSM.16.MT88.4 R140, [R218+0xb100] ;  /* 0x00b10000da8c783b */ /* 0x000f2e0000004200 */
[C---:B--2---:R-:W-:Y:S08]  /*b610*/  HMMA.16816.F32.BF16 R76, R136.reuse, R144, R76 ;  /* 0x00000090884c723c */ /* 0x044ff0000004184c */
[C---:B------:R-:W-:Y:S01]  /*b620*/  HMMA.16816.F32.BF16 R80, R136.reuse, R146, R80 ;  /* 0x000000928850723c */ /* 0x040fe20000041850 */
[----:B------:R-:W2:Y:S07]  /*b630*/  LDSM.16.MT88.4 R144, [R220+0xb100] ;  /* 0x00b10000dc90783b */ /* 0x000eae0000004200 */
[C---:B-1----:R-:W-:Y:S08]  /*b640*/  HMMA.16816.F32.BF16 R84, R136.reuse, R148, R84 ;  /* 0x000000948854723c */ /* 0x042ff00000041854 */
[C---:B------:R-:W-:Y:S01]  /*b650*/  HMMA.16816.F32.BF16 R88, R136.reuse, R150, R88 ;  /* 0x000000968858723c */ /* 0x040fe20000041858 */
[----:B------:R-:W1:Y:S07]  /*b660*/  LDSM.16.MT88.4 R148, [R219+0xb100] ;  /* 0x00b10000db94783b */ /* 0x000e6e0000004200 */
[C---:B---3--:R-:W-:Y:S08]  /*b670*/  HMMA.16816.F32.BF16 R92, R136.reuse, R152, R92 ;  /* 0x00000098885c723c */ /* 0x048ff0000004185c */
[C---:B------:R-:W-:Y:S01]  /*b680*/  HMMA.16816.F32.BF16 R96, R136.reuse, R154, R96 ;  /* 0x0000009a8860723c */ /* 0x040fe20000041860 */
[----:B------:R-:W-:Y:S07]  /*b690*/  LDSM.16.MT88.4 R152, [R218+0x2900] ;  /* 0x00290000da98783b */ /* 0x000fee0000004200 */
[C---:B------:R-:W-:Y:S08]  /*b6a0*/  HMMA.16816.F32.BF16 R100, R136.reuse, R156, R100 ;  /* 0x0000009c8864723c */ /* 0x040ff00000041864 */
[C---:B------:R-:W-:Y:S01]  /*b6b0*/  HMMA.16816.F32.BF16 R104, R136.reuse, R158, R104 ;  /* 0x0000009e8868723c */ /* 0x040fe20000041868 */
[----:B------:R-:W-:Y:S07]  /*b6c0*/  LDSM.16.MT88.4 R156, [R220+0x2900] ;  /* 0x00290000dc9c783b */ /* 0x000fee0000004200 */
[C---:B----4-:R-:W-:Y:S08]  /*b6d0*/  HMMA.16816.F32.BF16 R108, R136.reuse, R140, R108 ;  /* 0x0000008c886c723c */ /* 0x050ff0000004186c */
[C---:B------:R-:W-:Y:S01]  /*b6e0*/  HMMA.16816.F32.BF16 R112, R136.reuse, R142, R112 ;  /* 0x0000008e8870723c */ /* 0x040fe20000041870 */
[----:B------:R-:W3:Y:S07]  /*b6f0*/  LDSM.16.MT88.4 R140, [R217+0x2900] ;  /* 0x00290000d98c783b */ /* 0x000eee0000004200 */
[C---:B--2---:R-:W-:Y:S07]  /*b700*/  HMMA.16816.F32.BF16 R116, R136.reuse, R144, R116 ;  /* 0x000000908874723c */ /* 0x044fee0000041874 */
[----:B------:R-:W-:Y:S01]  /*b710*/  MOV R144, R165 ;  /* 0x000000a500907202 */ /* 0x000fe20000000f00 */
[C---:B------:R-:W-:Y:S04]  /*b720*/  HMMA.16816.F32.BF16 R120, R136.reuse, R146, R120 ;  /* 0x000000928878723c */ /* 0x040fe80000041878 */
[----:B------:R-:W-:Y:S02]  /*b730*/  MOV R145, R164 ;  /* 0x000000a400917202 */ /* 0x000fe40000000f00 */
[----:B------:R-:W2:Y:S02]  /*b740*/  LDSM.16.MT88.4 R164, [R219+0x2900] ;  /* 0x00290000dba4783b */ /* 0x000ea40000004200 */
[C---:B-1----:R-:W-:Y:S08]  /*b750*/  HMMA.16816.F32.BF16 R124, R136.reuse, R148, R124 ;  /* 0x00000094887c723c */ /* 0x042ff0000004187c */
[----:B------:R-:W-:Y:S08]  /*b760*/  HMMA.16816.F32.BF16 R128, R136, R150, R128 ;  /* 0x000000968880723c */ /* 0x000ff00000041880 */
[C---:B---3--:R-:W-:Y:S01]  /*b770*/  HMMA.16816.F32.BF16 R136, R184.reuse, R140, R4 ;  /* 0x0000008cb888723c */ /* 0x048fe20000041804 */
[----:B------:R-:W1:Y:S07]  /*b780*/  LDSM.16.MT88.4 R4, [R220+0x5900] ;  /* 0x00590000dc04783b */ /* 0x000e6e0000004200 */
[C---:B------:R-:W-:Y:S07]  /*b790*/  HMMA.16816.F32.BF16 R140, R184.reuse, R142, R8 ;  /* 0x0000008eb88c723c */ /* 0x040fee0000041808 */
[----:B------:R-:W-:Y:S02]  /*b7a0*/  MOV R8, R144 ;  /* 0x0000009000087202 */ /* 0x000fe40000000f00 */
[----:B------:R-:W-:Y:S02]  /*b7b0*/  MOV R9, R145 ;  /* 0x0000009100097202 */ /* 0x000fe40000000f00 */
[C---:B------:R-:W-:Y:S01]  /*b7c0*/  HMMA.16816.F32.BF16 R144, R184.reuse, R152, R12 ;  /* 0x00000098b890723c */ /* 0x040fe2000004180c */
[----:B------:R-:W-:Y:S02]  /*b7d0*/  LDSM.16.MT88.4 R12, [R217+0x8900] ;  /* 0x00890000d90c783b */ /* 0x000fe40000004200 */
[----:B------:R-:W-:Y:S02]  /*b7e0*/  MOV R10, R163 ;  /* 0x000000a3000a7202 */ /* 0x000fe40000000f00 */
[----:B------:R-:W-:Y:S03]  /*b7f0*/  MOV R11, R162 ;  /* 0x000000a2000b7202 */ /* 0x000fe60000000f00 */
[C---:B------:R-:W-:Y:S01]  /*b800*/  HMMA.16816.F32.BF16 R148, R184.reuse, R154, R16 ;  /* 0x0000009ab894723c */ /* 0x040fe20000041810 */
[----:B------:R-:W-:Y:S07]  /*b810*/  LDSM.16.MT88.4 R16, [R218+0x8900] ;  /* 0x00890000da10783b */ /* 0x000fee0000004200 */
[C---:B------:R-:W-:Y:S07]  /*b820*/  HMMA.16816.F32.BF16 R152, R184.reuse, R156, R20 ;  /* 0x0000009cb898723c */ /* 0x040fee0000041814 */
[----:B------:R-:W-:Y:S01]  /*b830*/  MOV R22, R161 ;  /* 0x000000a100167202 */ /* 0x000fe20000000f00 */
[C---:B------:R-:W-:Y:S01]  /*b840*/  HMMA.16816.F32.BF16 R156, R184.reuse, R158, R24 ;  /* 0x0000009eb89c723c */ /* 0x040fe20000041818 */
[----:B------:R-:W-:Y:S03]  /*b850*/  LDSM.16.MT88.4 R24, [R219+0x8900] ;  /* 0x00890000db18783b */ /* 0x000fe60000004200 */
[----:B------:R-:W-:Y:S04]  /*b860*/  MOV R23, R160 ;  /* 0x000000a000177202 */ /* 0x000fe80000000f00 */
[C---:B--2---:R-:W-:Y:S07]  /*b870*/  HMMA.16816.F32.BF16 R160, R184.reuse, R164, R28 ;  /* 0x000000a4b8a0723c */ /* 0x044fee000004181c */
        /* <DEDUP_REMOVED lines=9> */
[----:B------:R-:W-:Y:S02]  /*b910*/  MOV R28, R11 ;  /* 0x0000000b001c7202 */ /* 0x000fe40000000f00 */
[----:B------:R-:W2:Y:S02]  /*b920*/  LDSM.16.MT88.4 R8, [R219+0x5900] ;  /* 0x00590000db08783b */ /* 0x000ea40000004200 */
[----:B------:R-:W-:Y:S01]  /*b930*/  MOV R36, R22 ;  /* 0x0000001600247202 */ /* 0x000fe20000000f00 */
[C---:B------:R-:W-:Y:S04]  /*b940*/  HMMA.16816.F32.BF16 R172, R184.reuse, R174, R40 ;  /* 0x000000aeb8ac723c */ /* 0x040fe80000041828 */
[----:B------:R-:W-:Y:S02]  /*b950*/  MOV R38, R179 ;  /* 0x000000b300267202 */ /* 0x000fe40000000f00 */
[----:B------:R-:W-:Y:S02]  /*b960*/  MOV R39, R178 ;  /* 0x000000b200277202 */ /* 0x000fe40000000f00 */
[----:B------:R-:W-:Y:S04]  /*b970*/  MOV R42, R177 ;  /* 0x000000b1002a7202 */ /* 0x000fe80000000f00 */
[----:B------:R-:W-:Y:S01]  /*b980*/  MOV R43, R176 ;  /* 0x000000b0002b7202 */ /* 0x000fe20000000f00 */
[----:B------:R-:W-:Y:S01]  /*b990*/  FADD.FTZ R0, R42, R0 ;  /* 0x000000002a007221 */ /* 0x000fe20000010000 */
[C---:B------:R-:W-:Y:S03]  /*b9a0*/  HMMA.16816.F32.BF16 R176, R184.reuse, R180, R44 ;  /* 0x000000b4b8b0723c */ /* 0x040fe6000004182c */
[----:B------:R-:W-:Y:S01]  /*b9b0*/  MOV R37, R23 ;  /* 0x0000001700257202 */ /* 0x000fe20000000f00 */
[----:B------:R-:W-:Y:S01]  /*b9c0*/  FADD.FTZ R2, R43, R2 ;  /* 0x000000022b027221 */ /* 0x000fe20000010000 */
[----:B------:R-:W3:Y:S01]  /*b9d0*/  LDSM.16.MT88.4 R20, [R220+0x8900] ;  /* 0x00890000dc14783b */ /* 0x000ee20000004200 */
[----:B------:R-:W-:Y:S02]  /*b9e0*/  FADD.FTZ R0, R36, R0 ;  /* 0x0000000024007221 */ /* 0x000fe40000010000 */
[C---:B------:R-:W-:Y:S04]  /*b9f0*/  HMMA.16816.F32.BF16 R180, R184.reuse, R182, R48 ;  /* 0x000000b6b8b4723c */ /* 0x040fe80000041830 */
        /* <DEDUP_REMOVED lines=51> */
[C---:B------:R-:W-:Y:S04]  /*bd30*/  HMMA.16816.F32.BF16 R112, R184.reuse, R10, R112 ;  /* 0x0000000ab870723c */ /* 0x040fe80000041870 */
[----:B------:R-:W-:Y:S04]  /*bd40*/  FADD.FTZ R2, R203, R2 ;  /* 0x00000002cb027221 */ /* 0x000fe80000010000 */
[C---:B----4-:R-:W-:Y:S08]  /*bd50*/  HMMA.16816.F32.BF16 R116, R184.reuse, R12, R116 ;  /* 0x0000000cb874723c */ /* 0x050ff00000041874 */
[C---:B------:R-:W-:Y:S08]  /*bd60*/  HMMA.16816.F32.BF16 R120, R184.reuse, R14, R120 ;  /* 0x0000000eb878723c */ /* 0x040ff00000041878 */
[C---:B-1----:R-:W-:Y:S07]  /*bd70*/  HMMA.16816.F32.BF16 R124, R184.reuse, R4, R124 ;  /* 0x00000004b87c723c */ /* 0x042fee000004187c */
[----:B------:R-:W-:Y:S01]  /*bd80*/  FADD.FTZ R4, R190, R0 ;  /* 0x00000000be047221 */ /* 0x000fe20000010000 */
[----:B------:R-:W-:Y:S04]  /*bd90*/  HMMA.16816.F32.BF16 R128, R184, R6, R128 ;  /* 0x00000006b880723c */ /* 0x000fe80000041880 */
[----:B------:R-:W-:Y:S02]  /*bda0*/  FADD.FTZ R0, R196, R2 ;  /* 0x00000002c4007221 */ /* 0x000fe40000010000 */
[----:B------:R-:W-:Y:S02]  /*bdb0*/  FADD.FTZ R4, R189, R4 ;  /* 0x00000004bd047221 */ /* 0x000fe40000010000 */
[----:B------:R-:W-:Y:S04]  /*bdc0*/  FADD.FTZ R0, R195, R0 ;  /* 0x00000000c3007221 */ /* 0x000fe80000010000 */
[----:B------:R-:W-:Y:S02]  /*bdd0*/  FADD.FTZ R4, R188, R4 ;  /* 0x00000004bc047221 */ /* 0x000fe40000010000 */
[----:B------:R-:W-:Y:S02]  /*bde0*/  FADD.FTZ R2, R194, R0 ;  /* 0x00000000c2027221 */ /* 0x000fe40000010000 */
[----:B------:R-:W-:Y:S02]  /*bdf0*/  FADD.FTZ R0, R135, R4 ;  /* 0x0000000487007221 */ /* 0x000fe40000010000 */
[----:B------:R-:W-:Y:S01]  /*be00*/  FADD.FTZ R2, R134, R2 ;  /* 0x0000000286027221 */ /* 0x000fe20000010000 */
[----:B------:R-:W-:Y:S01]  /*be10*/  MOV R134, R3 ;  /* 0x0000000300867202 */ /* 0x000fe20000000f00 */
[----:B------:R-:W-:Y:S01]  /*be20*/  FADD.FTZ R0, R133, R0 ;  /* 0x0000000085007221 */ /* 0x000fe20000010000 */
[----:B------:R-:W-:Y:S02]  /*be30*/  MOV R133, R132 ;  /* 0x0000008400857202 */ /* 0x000fe40000000f00 */
[----:B------:R1:W-:Y:S04]  /*be40*/  STL [R1+0x4], R2 ;  /* 0x0000040201007387 */ /* 0x0003e80000100800 */
[----:B------:R1:W-:Y:S01]  /*be50*/  STL [R1+0x8], R0 ;  /* 0x0000080001007387 */ /* 0x0003e20000100800 */
[----:B------:R-:W-:-:S05]  /*be60*/  @P0 BRA `(.L_x_685) ;  /* 0xffffb27000000947 */ /* 0x000fca000383ffff */
.L_x_684:
[----:B-1-3--:R-:W2:Y:S04]  /*be70*/  LDL.LU R0, [R1+0x4] ;  /* 0x0000040001007983 */ /* 0x00aea80000300800 */
        /* <DEDUP_REMOVED lines=134> */
[C---:B------:R-:W-:Y:S01]  /*c6e0*/  FMUL.FTZ R16, R4.reuse, R75 ;  /* 0x0000004b04107220 */ /* 0x040fe20000410000 */
[----:B------:R-:W-:Y:S01]  /*c6f0*/  UIMAD UR5, UR7, UR5, UR6 ;  /* 0x00000005070572a4 */ /* 0x000fe2000f8e0206 */
        /* <DEDUP_REMOVED lines=116> */
[----:B------:R-:W-:Y:S01]  /*ce40*/  STS [R0+0x80], R13 ;  /* 0x0000800d00007388 */ /* 0x000fe20000000800 */
[----:B------:R-:W-:-:S03]  /*ce50*/  IADD3 R9, R0, 0x80, RZ ;  /* 0x0000008000097810 */ /* 0x000fc60007ffe0ff */
[----:B------:R1:W-:Y:S01]  /*ce60*/  STS [R0+0x480], R12 ;  /* 0x0004800c00007388 */ /* 0x0003e20000000800 */
[----:B------:R-:W-:Y:S01]  /*ce70*/  IMAD R6, R7, c[0x0][0x3d8], RZ ;  /* 0x0000f60007067a24 */ /* 0x000fe200078e02ff */
[----:B------:R-:W-:Y:S02]  /*ce80*/  IADD3 R2, R0, 0x70, RZ ;  /* 0x0000007000027810 */ /* 0x000fe40007ffe0ff */
[----:B------:R-:W-:Y:S01]  /*ce90*/  @P0 IADD3 R2, R9, 0x10, RZ ;  /* 0x0000001009020810 */ /* 0x000fe20007ffe0ff */
[----:B------:R-:W-:Y:S01]  /*cea0*/  IMAD R16, R134, c[0x0][0x3dc], R6 ;  /* 0x0000f70086107a24 */ /* 0x000fe200078e0206 */
[----:B------:R-:W-:Y:S02]  /*ceb0*/  MOV R7, 0x20 ;  /* 0x0000002000077802 */ /* 0x000fe40000000f00 */
[----:B------:R-:W-:Y:S02]  /*cec0*/  SHF.R.S32.HI R6, RZ, 0x1f, R3 ;  /* 0x0000001fff067819 */ /* 0x000fe40000011403 */
[----:B------:R-:W-:-:S04]  /*ced0*/  IADD3 R8, P0, R3, R14, RZ ;  /* 0x0000000e03087210 */ /* 0x000fc80007f1e0ff */
[----:B------:R-:W-:Y:S01]  /*cee0*/  IADD3.X R9, R6, R15, R78, P0, !PT ;  /* 0x0000000f06097210 */ /* 0x000fe200007fe44e */
[----:B-1----:R-:W-:Y:S01]  /*cef0*/  IMAD.WIDE.U32 R12, R134, c[0x0][0x3d8], R4 ;  /* 0x0000f600860c7a25 */ /* 0x002fe200078e0004 */
[----:B------:R-:W-:Y:S01]  /*cf00*/  IADD3 R4, -R3, RZ, RZ ;  /* 0x000000ff03047210 */ /* 0x000fe20007ffe1ff */
[----:B------:R1:W5:Y:S04]  /*cf10*/  LDL R78, [R1+0xc] ;  /* 0x00000c00014e7983 */ /* 0x0003680000100800 */
[----:B------:R-:W-:Y:S01]  /*cf20*/  IMAD R4, R4, c[0x0][0x4e8], R10 ;  /* 0x00013a0004047a24 */ /* 0x000fe200078e020a */
[----:B------:R-:W-:Y:S02]  /*cf30*/  SEL R5, R7, 0xffffffe0, !P1 ;  /* 0xffffffe007057807 */ /* 0x000fe40004800000 */
[----:B------:R-:W-:-:S02]  /*cf40*/  MOV R6, 0x40 ;  /* 0x0000004000067802 */ /* 0x000fc40000000f00 */
[----:B------:R-:W-:Y:S02]  /*cf50*/  SHF.R.S32.HI R7, RZ, 0x1f, R4 ;  /* 0x0000001fff077819 */ /* 0x000fe40000011404 */
[----:B------:R-:W-:Y:S02]  /*cf60*/  SEL R6, R6, 0xffffffc0, !P2 ;  /* 0xffffffc006067807 */ /* 0x000fe40005000000 */
[----:B------:R-:W-:Y:S01]  /*cf70*/  F2FP.BF16.PACK_AB R17, R185, R17 ;  /* 0x00000011b911723e */ /* 0x000fe200000010ff */
[----:B------:R-:W-:Y:S01]  /*cf80*/  IMAD R7, R7, c[0x0][0x488], RZ ;  /* 0x0001220007077a24 */ /* 0x000fe200078e02ff */
[----:B------:R-:W-:Y:S02]  /*cf90*/  F2FP.BF16.PACK_AB R18, R143, R18 ;  /* 0x000000128f12723e */ /* 0x000fe400000010ff */
[----:B------:R-:W-:Y:S02]  /*cfa0*/  F2FP.BF16.PACK_AB R19, R184, R19 ;  /* 0x00000013b813723e */ /* 0x000fe400000010ff */
[----:B------:R-:W-:-:S02]  /*cfb0*/  F2FP.BF16.PACK_AB R22, R147, R22 ;  /* 0x000000169316723e */ /* 0x000fc400000010ff */
[----:B------:R-:W-:Y:S01]  /*cfc0*/  IADD3 R3, R0, R5, RZ ;  /* 0x0000000500037210 */ /* 0x000fe20007ffe0ff */
[C---:B------:R-:W-:Y:S01]  /*cfd0*/  IMAD R10, R4.reuse, c[0x0][0x48c], R7 ;  /* 0x00012300040a7a24 */ /* 0x040fe200078e0207 */
[----:B------:R-:W-:Y:S02]  /*cfe0*/  F2FP.BF16.PACK_AB R21, R149, R21 ;  /* 0x000000159515723e */ /* 0x000fe400000010ff */
[----:B------:R-:W-:Y:S02]  /*cff0*/  F2FP.BF16.PACK_AB R20, R151, R20 ;  /* 0x000000149714723e */ /* 0x000fe400000010ff */
[----:B------:R-:W-:Y:S01]  /*d000*/  IADD3 R14, R5, R2, RZ ;  /* 0x00000002050e7210 */ /* 0x000fe20007ffe0ff */
[----:B------:R-:W-:Y:S01]  /*d010*/  IMAD.WIDE.U32 R8, R4, c[0x0][0x488], R8 ;  /* 0x0001220004087a25 */ /* 0x000fe200078e0008 */
[----:B------:R-:W-:Y:S02]  /*d020*/  F2FP.BF16.PACK_AB R23, R153, R23 ;  /* 0x000000179917723e */ /* 0x000fe400000010ff */
[----:B------:R-:W-:-:S02]  /*d030*/  F2FP.BF16.PACK_AB R24, R155, R24 ;  /* 0x000000189b18723e */ /* 0x000fc400000010ff */
        /* <DEDUP_REMOVED lines=175> */
.L_x_687:
[----:B-1----:R-:W-:Y:S05]  /*db30*/  BSYNC B0 ;  /* 0x0000000000007941 */ /* 0x002fea0003800000 */
.L_x_686:
        /* <DEDUP_REMOVED lines=27> */
.L_x_689:
[----:B------:R-:W-:Y:S05]  /*dcf0*/  BSYNC B0 ;  /* 0x0000000000007941 */ /* 0x000fea0003800000 */
.L_x_688:
        /* <DEDUP_REMOVED lines=27> */
.L_x_691:
[----:B------:R-:W-:Y:S05]  /*deb0*/  BSYNC B0 ;  /* 0x0000000000007941 */ /* 0x000fea0003800000 */
.L_x_690:
        /* <DEDUP_REMOVED lines=28> */
.L_x_692:
        /* <DEDUP_REMOVED lines=16> */
.L_x_1539:


//--------------------- .text._ZN7cutlass13device_kernelIN5flash19enable_sm80_to_sm89INS1_16FlashAttnFwdSm80INS1_25CollectiveMainloopFwdSm80ILi8ELi1ELb0EN4cute5tupleIJNS5_1CILi128EEENS7_ILi96EEENS7_ILi256EEEEEELi256ENS_10bfloat16_tEfNS_4arch4Sm80ELb0ELb0ELb1ELb1ELb0ELb0ELb1ELb0EEENS1_21CollectiveEpilogueFwdINS6_IJS8_SA_S9_EEENS6_IJNS7_ILi1EEESI_SI_EEESC_SE_Li256ELb1ELb1ELb0ELb0EEENS1_19SingleTileSchedulerILb1ELb0ELb1ELi128EEEEEEEEEvNT_6ParamsE --------------------------
	.section	.text._ZN7cutlass13device_kernelIN5flash19enable_sm80_to_sm89INS1_16FlashAttnFwdSm80INS1_25CollectiveMainloopFwdSm80ILi8ELi1ELb0EN4cute5tupleIJNS5_1CILi128EEENS7_ILi96EEENS7_ILi256EEEEEELi256ENS_10bfloat16_tEfNS_4arch4Sm80ELb0ELb0ELb1ELb1ELb0ELb0ELb1ELb0EEENS1_21CollectiveEpilogueFwdINS6_IJS8_SA_S9_EEENS6_IJNS7_ILi1EEESI_SI_EEESC_SE_Li256ELb1ELb1ELb0ELb0EEENS1_19SingleTileSchedulerILb1ELb0ELb1ELi128EEEEEEEEEvNT_6ParamsE,"ax",@progbits
	.sectioninfo	@"SHI_REGISTERS=255"
	.align	128
.text._ZN7cutlass13device_kernelIN5flash19enable_sm80_to_sm89INS1_16FlashAttnFwdSm80INS1_25CollectiveMainloopFwdSm80ILi8ELi1ELb0EN4cute5tupleIJNS5_1CILi128EEENS7_ILi96EEENS7_ILi256EEEEEELi256ENS_10bfloat16_tEfNS_4arch4Sm80ELb0ELb0ELb1ELb1ELb0ELb0ELb1ELb0EEENS1_21CollectiveEpilogueFwdINS6_IJS8_SA_S9_EEENS6_IJNS7_ILi1EEESI_SI_EEESC_SE_Li256ELb1ELb1ELb0ELb0EEENS1_19SingleTileSchedulerILb1ELb0ELb1ELi128EEEEEEEEEvNT_6ParamsE:
        .type           _ZN7cutlass13device_kernelIN5flash19enable_sm80_to_sm89INS1_16FlashAttnFwdSm80INS1_25CollectiveMainloopFwdSm80ILi8ELi1ELb0EN4cute5tupleIJNS5_1CILi128EEENS7_ILi96EEENS7_ILi256EEEEEELi256ENS_10bfloat16_tEfNS_4arch4Sm80ELb0ELb0ELb1ELb1ELb0ELb0ELb1ELb0EEENS1_21CollectiveEpilogueFwdINS6_IJS8_SA_S9_EEENS6_IJNS7_ILi1EEESI_SI_EEESC_SE_Li256ELb1ELb1ELb0ELb0EEENS1_19SingleTileSchedulerILb1ELb0ELb1ELi128EEEEEEEEEvNT_6ParamsE,@function
        .size           _ZN7cutlass13device_kernelIN5flash19enable_sm80_to_sm89INS1_16FlashAttnFwdSm80INS1_25CollectiveMainloopFwdSm80ILi8ELi1ELb0EN4cute5tupleIJNS5_1CILi128EEENS7_ILi96EEENS7_ILi256EEEEEELi256ENS_10bfloat16_tEfNS_4arch4Sm80ELb0ELb0ELb1ELb1ELb0ELb0ELb1ELb0EEENS1_21CollectiveEpilogueFwdINS6_IJS8_SA_S9_EEENS6_IJNS7_ILi1EEESI_SI_EEESC_SE_Li256ELb1ELb1ELb0ELb0EEENS1_19SingleTileSchedulerILb1ELb0ELb1ELi128EEEEEEEEEvNT_6ParamsE,(.L_x_1540 - _ZN7cutlass13device_kernelIN5flash19enable_sm80_to_sm89INS1_16FlashAttnFwdSm80INS1_25CollectiveMainloopFwdSm80ILi8ELi1ELb0EN4cute5tupleIJNS5_1CILi128EEENS7_ILi96EEENS7_ILi256EEEEEELi256ENS_10bfloat16_tEfNS_4arch4Sm80ELb0ELb0ELb1ELb1ELb0ELb0ELb1ELb0EEENS1_21CollectiveEpilogueFwdINS6_IJS8_SA_S9_EEENS6_IJNS7_ILi1EEESI_SI_EEESC_SE_Li256ELb1ELb1ELb0ELb0EEENS1_19SingleTileSchedulerILb1ELb0ELb1ELi128EEEEEEEEEvNT_6ParamsE)
        .other          _ZN7cutlass13device_kernelIN5flash19enable_sm80_to_sm89INS1_16FlashAttnFwdSm80INS1_25CollectiveMainloopFwdSm80ILi8ELi1ELb0EN4cute5tupleIJNS5_1CILi128EEENS7_ILi96EEENS7_ILi256EEEEEELi256ENS_10bfloat16_tEfNS_4arch4Sm80ELb0ELb0ELb1ELb1ELb0ELb0ELb1ELb0EEENS1_21CollectiveEpilogueFwdINS6_IJS8_SA_S9_EEENS6_IJNS7_ILi1EEESI_SI_EEESC_SE_Li256ELb1ELb1ELb0ELb0EEENS1_19SingleTileSchedulerILb1ELb0ELb1ELi128EEEEEEEEEvNT_6ParamsE,@"STO_CUDA_ENTRY STV_DEFAULT"
_ZN7cutlass13device_kernelIN5flash19enable_sm80_to_sm89INS1_16FlashAttnFwdSm80INS1_25CollectiveMainloopFwdSm80ILi8ELi1ELb0EN4cute5tupleIJNS5_1CILi128EEENS7_ILi96EEENS7_ILi256EEEEEELi256ENS_10bfloat16_tEfNS_4arch4Sm80ELb0ELb0ELb1ELb1ELb0ELb0ELb1ELb0EEENS1_21CollectiveEpilogueFwdINS6_IJS8_SA_S9_EEENS6_IJNS7_ILi1EEESI_SI_EEESC_SE_Li256ELb1ELb1ELb0ELb0EEENS1_19SingleTileSchedulerILb1ELb0ELb1ELi128EEEEEEEEEvNT_6ParamsE:
        /* <DEDUP_REMOVED lines=17> */
.L_x_694:
        /* <DEDUP_REMOVED lines=8> */
.L_x_696:
[----:B------:R-:W-:-:S05]  /*0190*/  MOV R0, c[0x0][0x54c] ;  /* 0x0001530000007a02 */ /* 0x000fca0000000f00 */
.L_x_695:
[----:B-----5:R-:W-:Y:S01]  /*01a0*/  IMAD R0, R0, c[0x0][0x548], RZ ;  /* 0x0001520000007a24 */ /* 0x020fe200078e02ff */
[----:B-1----:R-:W-:-:S04]  /*01b0*/  SHF.L.U32 R2, R48, 0x7, RZ ;  /* 0x0000000730027819 */ /* 0x002fc800000006ff */
[----:B------:R-:W-:-:S04]  /*01c0*/  ISETP.GE.AND P0, PT, R2, R0, PT ;  /* 0x000000000200720c */ /* 0x000fc80003f06270 */
[----:B------:R-:W-:-:S05]  /*01d0*/  SEL R0, R5, 0xffffffff, !P0 ;  /* 0xffffffff05007807 */ /* 0x000fca0004000000 */
[----:B------:R1:W-:Y:S01]  /*01e0*/  STL [R1+0x8], R0 ;  /* 0x0000080001007387 */ /* 0x0003e20000100800 */
[----:B------:R-:W-:Y:S05]  /*01f0*/  BRA `(.L_x_697) ;  /* 0x0000013000007947 */ /* 0x000fea0003800000 */
.L_x_693:
[----:B---3--:R-:W-:-:S04]  /*0200*/  ISETP.NE.U32.AND P0, PT, RZ, c[0x0][0x568], PT ;  /* 0x00015a00ff007a0c */ /* 0x008fc80003f05070 */
[----:B------:R-:W-:-:S13]  /*0210*/  ISETP.NE.AND.EX P0, PT, RZ, c[0x0][0x56c], PT, P0 ;  /* 0x00015b00ff007a0c */ /* 0x000fda0003f05300 */
[----:B------:R-:W-:Y:S05]  /*0220*/  @!P0 BRA `(.L_x_698) ;  /* 0x0000002000008947 */ /* 0x000fea0003800000 */
[----:B------:R1:W5:Y:S01]  /*0230*/  LDG.E R0, [R2.64] ;  /* 0x0000000402007981 */ /* 0x000362000c1e1900 */
[----:B------:R-:W-:Y:S05]  /*0240*/  BRA `(.L_x_699) ;  /* 0x0000009000007947 */ /* 0x000fea0003800000 */
.L_x_698:
        /* <DEDUP_REMOVED lines=8> */
.L_x_700:
[----:B------:R-:W-:-:S05]  /*02d0*/  MOV R0, c[0x0][0x54c] ;  /* 0x0001530000007a02 */ /* 0x000fca0000000f00 */
.L_x_699:
[----:B-----5:R-:W-:Y:S01]  /*02e0*/  IMAD R0, R0, c[0x0][0x548], RZ ;  /* 0x0001520000007a24 */ /* 0x020fe200078e02ff */
[----:B-1----:R-:W-:-:S04]  /*02f0*/  SHF.L.U32 R2, R48, 0x7, RZ ;  /* 0x0000000730027819 */ /* 0x002fc800000006ff */
[----:B------:R-:W-:-:S04]  /*0300*/  ISETP.GE.AND P0, PT, R2, R0, PT ;  /* 0x000000000200720c */ /* 0x000fc80003f06270 */
[----:B------:R-:W-:-:S05]  /*0310*/  SEL R0, R5, 0xffffffff, !P0 ;  /* 0xffffffff05007807 */ /* 0x000fca0004000000 */
[----:B------:R1:W-:Y:S04]  /*0320*/  STL [R1+0x8], R0 ;  /* 0x0000080001007387 */ /* 0x0003e80000100800 */
.L_x_697:
        /* <DEDUP_REMOVED lines=28> */
.L_x_701:
[----:B------:R-:W-:-:S04]  /*04f0*/  ISETP.NE.U32.AND P0, PT, RZ, c[0x0][0x368], PT ;  /* 0x0000da00ff007a0c */ /* 0x000fc80003f05070 */
[----:B------:R-:W-:-:S13]  /*0500*/  ISETP.NE.AND.EX P0, PT, RZ, c[0x0][0x36c], PT, P0 ;  /* 0x0000db00ff007a0c */ /* 0x000fda0003f05300 */
[----:B------:R-:W-:Y:S05]  /*0510*/  @!P0 BRA `(.L_x_702) ;  /* 0x0000003000008947 */ /* 0x000fea0003800000 */
[----:B--2---:R-:W-:-:S05]  /*0520*/  IMAD.WIDE R2, R49, R27, c[0x0][0x368] ;  /* 0x0000da0031027625 */ /* 0x004fca00078e021b */
[----:B------:R1:W5:Y:S01]  /*0530*/  LDG.E R0, [R2.64] ;  /* 0x0000000402007981 */ /* 0x000362000c1e1900 */
[----:B------:R-:W-:Y:S05]  /*0540*/  BRA `(.L_x_703) ;  /* 0x0000004000007947 */ /* 0x000fea0003800000 */
.L_x_702:
[----:B------:R-:W-:Y:S05]  /*0550*/  @!P4 BRA `(.L_x_703) ;  /* 0x000000300000c947 */ /* 0x000fea0003800000 */
[----:B------:R1:W3:Y:S04]  /*0560*/  LDG.E R0, [R2.64] ;  /* 0x0000000402007981 */ /* 0x0002e8000c1e1900 */
[----:B-12---:R-:W3:Y:S02]  /*0570*/  LDG.E R2, [R2.64+0x4] ;  /* 0x0000040402027981 */ /* 0x006ee4000c1e1900 */
[----:B---3--:R-:W-:-:S05]  /*0580*/  IADD3 R0, -R0, R2, RZ ;  /* 0x0000000200007210 */ /* 0x008fca0007ffe1ff */
.L_x_703:
[--C-:B-----5:R-:W-:Y:S01]  /*0590*/  IMAD.IADD R157, R0, 0x1, -R11.reuse ;  /* 0x00000001009d7824 */ /* 0x120fe200078e0a0b */
[----:B------:R-:W-:Y:S01]  /*05a0*/  PLOP3.LUT P2, PT, PT, PT, PT, 0x80, 0x0 ;  /* 0x000000000000781c */ /* 0x000fe20003f4f070 */
[----:B------:R-:W-:Y:S01]  /*05b0*/  IMAD.IADD R12, R12, 0x1, R11 ;  /* 0x000000010c0c7824 */ /* 0x000fe200078e020b */
[----:B------:R-:W-:Y:S01]  /*05c0*/  CS2R R130, SRZ ;  /* 0x0000000000827805 */ /* 0x000fe2000001ff00 */
[----:B------:R-:W-:Y:S01]  /*05d0*/  CS2R R14, SRZ ;  /* 0x00000000000e7805 */ /* 0x000fe2000001ff00 */
[C---:B------:R-:W-:Y:S01]  /*05e0*/  IADD3 R0, R157.reuse, 0x5f, RZ ;  /* 0x0000005f9d007810 */ /* 0x040fe20007ffe0ff */
[----:B------:R-:W-:Y:S01]  /*05f0*/  IMAD.MOV.U32 R126, RZ, RZ, RZ ;  /* 0x000000ffff7e7224 */ /* 0x000fe200078e00ff */
[----:B------:R-:W-:Y:S01]  /*0600*/  ISETP.GE.AND P0, PT, R157, 0x1, PT ;  /* 0x000000019d00780c */ /* 0x000fe20003f06270 */
[----:B--2---:R-:W-:Y:S01]  /*0610*/  CS2R R8, SRZ ;  /* 0x0000000000087805 */ /* 0x004fe2000001ff00 */
[----:B------:R-:W-:Y:S01]  /*0620*/  MOV R128, RZ ;  /* 0x000000ff00807202 */ /* 0x000fe20000000f00 */
[----:B------:R-:W-:Y:S01]  /*0630*/  IMAD.HI R0, R0, 0x2aaaaaab, RZ ;  /* 0x2aaaaaab00007827 */ /* 0x000fe200078e02ff */
[----:B------:R-:W-:Y:S01]  /*0640*/  MOV R11, RZ ;  /* 0x000000ff000b7202 */ /* 0x000fe20000000f00 */
[----:B------:R-:W-:Y:S01]  /*0650*/  CS2R R120, SRZ ;  /* 0x0000000000787805 */ /* 0x000fe2000001ff00 */
[----:B------:R-:W-:Y:S01]  /*0660*/  CS2R R118, SRZ ;  /* 0x0000000000767805 */ /* 0x000fe2000001ff00 */
[----:B------:R-:W-:Y:S01]  /*0670*/  IMAD.MOV.U32 R124, RZ, RZ, RZ ;  /* 0x000000ffff7c7224 */ /* 0x000fe200078e00ff */
[----:B-1----:R-:W-:Y:S01]  /*0680*/  SHF.R.U32.HI R2, RZ, 0x1f, R0 ;  /* 0x0000001fff027819 */ /* 0x002fe20000011600 */
[----:B------:R-:W-:Y:S01]  /*0690*/  IMAD.MOV.U32 R122, RZ, RZ, RZ ;  /* 0x000000ffff7a7224 */ /* 0x000fe200078e00ff */
[----:B------:R-:W-:Y:S01]  /*06a0*/  CS2R R16, SRZ ;  /* 0x0000000000107805 */ /* 0x000fe2000001ff00 */
[----:B------:R-:W-:Y:S01]  /*06b0*/  MOV R116, RZ ;  /* 0x000000ff00747202 */ /* 0x000fe20000000f00 */
[----:B------:R-:W-:Y:S01]  /*06c0*/  IMAD.MOV.U32 R114, RZ, RZ, RZ ;  /* 0x000000ffff727224 */ /* 0x000fe200078e00ff */
[----:B------:R-:W-:Y:S01]  /*06d0*/  LEA.HI.SX32 R165, R0, R2, 0x1c ;  /* 0x0000000200a57211 */ /* 0x000fe200078fe2ff */
[----:B------:R-:W-:Y:S01]  /*06e0*/  CS2R R18, SRZ ;  /* 0x0000000000127805 */ /* 0x000fe2000001ff00 */
[----:B------:R-:W-:Y:S01]  /*06f0*/  MOV R112, RZ ;  /* 0x000000ff00707202 */ /* 0x000fe20000000f00 */
[----:B------:R-:W-:Y:S01]  /*0700*/  IMAD.MOV.U32 R110, RZ, RZ, RZ ;  /* 0x000000ffff6e7224 */ /* 0x000fe200078e00ff */
[----:B------:R-:W-:Y:S01]  /*0710*/  CS2R R20, SRZ ;  /* 0x0000000000147805 */ /* 0x000fe2000001ff00 */
[----:B------:R1:W-:Y:S01]  /*0720*/  STL [R1+0x28], R165 ;  /* 0x000028a501007387 */ /* 0x0003e20000100800 */
[----:B------:R-:W-:Y:S01]  /*0730*/  MOV R108, RZ ;  /* 0x000000ff006c7202 */ /* 0x000fe20000000f00 */
[----:B------:R-:W-:Y:S01]  /*0740*/  IMAD.MOV.U32 R106, RZ, RZ, RZ ;  /* 0x000000ffff6a7224 */ /* 0x000fe200078e00ff */
[----:B------:R-:W-:Y:S01]  /*0750*/  CS2R R22, SRZ ;  /* 0x0000000000167805 */ /* 0x000fe2000001ff00 */
[----:B------:R-:W-:Y:S01]  /*0760*/  MOV R104, RZ ;  /* 0x000000ff00687202 */ /* 0x000fe20000000f00 */
[----:B------:R-:W-:Y:S01]  /*0770*/  IMAD.MOV.U32 R102, RZ, RZ, RZ ;  /* 0x000000ffff667224 */ /* 0x000fe200078e00ff */
[----:B------:R-:W-:Y:S01]  /*0780*/  CS2R R24, SRZ ;  /* 0x0000000000187805 */ /* 0x000fe2000001ff00 */
[----:B------:R-:W-:Y:S01]  /*0790*/  MOV R100, RZ ;  /* 0x000000ff00647202 */ /* 0x000fe20000000f00 */
[----:B------:R-:W-:Y:S01]  /*07a0*/  IMAD.MOV.U32 R98, RZ, RZ, RZ ;  /* 0x000000ffff627224 */ /* 0x000fe200078e00ff */
[----:B------:R-:W-:Y:S01]  /*07b0*/  MOV R26, RZ ;  /* 0x000000ff001a7202 */ /* 0x000fe20000000f00 */
        /* <DEDUP_REMOVED lines=52> */
[----:B------:R-:W-:Y:S01]  /*0b00*/  IMAD.MOV.U32 R144, RZ, RZ, RZ ;  /* 0x000000ffff907224 */ /* 0x000fe200078e00ff */
        /* <DEDUP_REMOVED lines=14> */
[----:B------:R-:W-:Y:S01]  /*0bf0*/  SHF.R.S32.HI R15, RZ, 0x1f, R49 ;  /* 0x0000001fff0f7819 */ /* 0x000fe20000011431 */
[----:B------:R-:W-:Y:S01]  /*0c00*/  IMAD R0, R0, c[0x0][0x178], RZ ;  /* 0x00005e0000007a24 */ /* 0x000fe200078e02ff */
[-C--:B------:R-:W-:Y:S01]  /*0c10*/  LEA.HI R4, R35, R161.reuse, RZ, 0x3 ;  /* 0x000000a123047211 */ /* 0x080fe200078f18ff */
[----:B------:R-:W-:Y:S01]  /*0c20*/  IMAD R29, R13, c[0x0][0x2c4], RZ ;  /* 0x0000b1000d1d7a24 */ /* 0x000fe200078e02ff */
[----:B------:R-:W-:Y:S01]  /*0c30*/  LEA.HI R14, R35, R161, RZ, 0x4 ;  /* 0x000000a1230e7211 */ /* 0x000fe200078f20ff */
[----:B------:R-:W-:Y:S01]  /*0c40*/  IMAD R0, R10, c[0x0][0x17c], R0 ;  /* 0x00005f000a007a24 */ /* 0x000fe200078e0200 */
[----:B------:R-:W-:Y:S01]  /*0c50*/  ISETP.NE.AND P0, PT, R5, 0x1, PT ;  /* 0x000000010500780c */ /* 0x000fe20003f05270 */
[----:B------:R-:W-:Y:S01]  /*0c60*/  BSSY B0, `(.L_x_705) ;  /* 0x00000b5000007945 */ /* 0x000fe20003800000 */
[----:B------:R-:W-:-:S02]  /*0c70*/  SHF.R.S32.HI R6, RZ, 0x4, R14 ;  /* 0x00000004ff067819 */ /* 0x000fc4000001140e */
[----:B------:R-:W-:Y:S02]  /*0c80*/  SHF.R.S32.HI R24, RZ, 0x3, R4 ;  /* 0x00000003ff187819 */ /* 0x000fe40000011404 */
[----:B------:R-:W-:-:S03]  /*0c90*/  SHF.R.S32.HI R11, RZ, 0x1f, R12 ;  /* 0x0000001fff0b7819 */ /* 0x000fc6000001140c */
[----:B------:R-:W-:Y:S02]  /*0ca0*/  IMAD R31, R48, 0x80, R24 ;  /* 0x00000080301f7824 */ /* 0x000fe400078e0218 */
[----:B-1----:R-:W-:-:S03]  /*0cb0*/  IMAD.WIDE.U32 R2, R10, c[0x0][0x178], RZ ;  /* 0x00005e000a027a25 */ /* 0x002fc600078e00ff */
[----:B------:R-:W-:Y:S02]  /*0cc0*/  IADD3 R8, R31, 0x20, RZ ;  /* 0x000000201f087810 */ /* 0x000fe40007ffe0ff */
[----:B---3--:R-:W-:Y:S01]  /*0cd0*/  SHF.R.S32.HI R37, RZ, 0x1f, R36 ;  /* 0x0000001fff257819 */ /* 0x008fe20000011424 */
[----:B------:R-:W-:Y:S01]  /*0ce0*/  IMAD.IADD R3, R3, 0x1, R0 ;  /* 0x0000000103037824 */ /* 0x000fe200078e0200 */
[----:B------:R-:W-:-:S03]  /*0cf0*/  LOP3.LUT R0, R4, 0xfffffff8, RZ, 0xc0, !PT ;  /* 0xfffffff804007812 */ /* 0x000fc600078ec0ff */
[----:B------:R-:W-:Y:S02]  /*0d00*/  IMAD R4, R37, c[0x0][0x1b8], RZ ;  /* 0x00006e0025047a24 */ /* 0x000fe400078e02ff */
[----:B------:R-:W-:Y:S01]  /*0d10*/  IMAD.IADD R27, R161, 0x1, -R0 ;  /* 0x00000001a11b7824 */ /* 0x000fe200078e0a00 */
[----:B------:R-:W-:Y:S01]  /*0d20*/  LEA.HI R0, R14, R6, RZ, 0x1 ;  /* 0x000000060e007211 */ /* 0x000fe200078f08ff */
[----:B------:R-:W-:Y:S02]  /*0d30*/  IMAD R4, R36, c[0x0][0x1bc], R4 ;  /* 0x00006f0024047a24 */ /* 0x000fe400078e0204 */
[----:B------:R-:W-:Y:S01]  /*0d40*/  IMAD R5, R27, 0x20, R24 ;  /* 0x000000201b057824 */ /* 0x000fe200078e0218 */
[----:B------:R-:W-:Y:S01]  /*0d50*/  LOP3.LUT R0, R0, 0xfffffffe, RZ, 0xc0, !PT ;  /* 0xfffffffe00007812 */ /* 0x000fe200078ec0ff */
[----:B------:R-:W-:-:S04]  /*0d60*/  IMAD.WIDE.U32 R2, R36, c[0x0][0x1b8], R2 ;  /* 0x00006e0024027a25 */ /* 0x000fc800078e0002 */
[----:B------:R-:W-:Y:S02]  /*0d70*/  IMAD R5, R48, 0x80, R5 ;  /* 0x0000008030057824 */ /* 0x000fe400078e0205 */
[----:B------:R-:W-:Y:S01]  /*0d80*/  IMAD.IADD R32, R6, 0x1, -R0 ;  /* 0x0000000106207824 */ /* 0x000fe200078e0a00 */
[----:B------:R-:W-:Y:S01]  /*0d90*/  SEL R6, R15, RZ, !P3 ;  /* 0x000000ff0f067207 */ /* 0x000fe20005800000 */
[----:B------:R-:W-:-:S04]  /*0da0*/  @P0 IMAD.HI.U32 R7, R5, c[0x0][0x2c8], RZ ;  /* 0x0000b20005070a27 */ /* 0x000fc800078e00ff */
[----:B------:R-:W-:Y:S01]  /*0db0*/  IMAD.IADD R3, R3, 0x1, R4 ;  /* 0x0000000103037824 */ /* 0x000fe200078e0204 */
[----:B------:R-:W-:Y:S01]  /*0dc0*/  SEL R4, R49, RZ, !P3 ;  /* 0x000000ff31047207 */ /* 0x000fe20005800000 */
[----:B------:R-:W-:Y:S01]  /*0dd0*/  IMAD.MOV.U32 R0, RZ, RZ, R5 ;  /* 0x000000ffff007224 */ /* 0x000fe200078e0005 */
[----:B------:R-:W-:Y:S01]  /*0de0*/  @P0 SHF.R.U32.HI R0, RZ, c[0x0][0x2cc], R7 ;  /* 0x0000b300ff000a19 */ /* 0x000fe20000011607 */
[----:B------:R-:W-:Y:S01]  /*0df0*/  IMAD R6, R6, c[0x0][0x1c0], RZ ;  /* 0x0000700006067a24 */ /* 0x000fe200078e02ff */
[----:B------:R-:W-:Y:S01]  /*0e00*/  ISETP.GE.AND P0, PT, R8, R29, PT ;  /* 0x0000001d0800720c */ /* 0x000fe20003f06270 */
[C---:B------:R-:W-:Y:S01]  /*0e10*/  IMAD.WIDE.U32 R2, R4.reuse, c[0x0][0x1c0], R2 ;  /* 0x0000700004027a25 */ /* 0x040fe200078e0002 */
[----:B------:R-:W-:Y:S02]  /*0e20*/  SHF.R.S32.HI R7, RZ, 0x1f, R0 ;  /* 0x0000001fff077819 */ /* 0x000fe40000011400 */
[----:B------:R-:W-:Y:S01]  /*0e30*/  P2R R30, PR, RZ, 0x1 ;  /* 0x00000001ff1e7803 */ /* 0x000fe20000000000 */
[----:B------:R-:W-:-:S02]  /*0e40*/  IMAD R6, R4, c[0x0][0x1c4], R6 ;  /* 0x0000710004067a24 */ /* 0x000fc400078e0206 */
[----:B------:R-:W-:Y:S02]  /*0e50*/  IMAD.MOV R4, RZ, RZ, -R0 ;  /* 0x000000ffff047224 */ /* 0x000fe400078e0a00 */
[----:B------:R-:W-:Y:S02]  /*0e60*/  IMAD.SHL.U32 R8, R24, 0x40, RZ ;  /* 0x0000004018087824 */ /* 0x000fe400078e00ff */
[----:B------:R-:W-:Y:S02]  /*0e70*/  IMAD.IADD R3, R3, 0x1, R6 ;  /* 0x0000000103037824 */ /* 0x000fe400078e0206 */
[----:B------:R-:W-:Y:S01]  /*0e80*/  IMAD R5, R4, c[0x0][0x2c4], R5 ;  /* 0x0000b10004057a24 */ /* 0x000fe200078e0205 */
[----:B------:R-:W-:Y:S01]  /*0e90*/  LOP3.LUT R4, R8, 0x1c0, RZ, 0xc0, !PT ;  /* 0x000001c008047812 */ /* 0x000fe200078ec0ff */
[----:B------:R-:W-:Y:S02]  /*0ea0*/  IMAD R6, R7, c[0x0][0x1b0], RZ ;  /* 0x00006c0007067a24 */ /* 0x000fe400078e02ff */
[----:B------:R-:W-:Y:S01]  /*0eb0*/  IMAD.SHL.U32 R8, R27, 0x8, RZ ;  /* 0x000000081b087824 */ /* 0x000fe200078e00ff */
[----:B------:R-:W-:Y:S01]  /*0ec0*/  SHF.R.U32.HI R9, RZ, 0x3, R4 ;  /* 0x00000003ff097819 */ /* 0x000fe20000011604 */
[----:B------:R-:W-:-:S02]  /*0ed0*/  IMAD R6, R0, c[0x0][0x1b4], R6 ;  /* 0x00006d0000067a24 */ /* 0x000fc400078e0206 */
[----:B------:R-:W-:Y:S01]  /*0ee0*/  IMAD.WIDE.U32 R2, R0, c[0x0][0x1b0], R2 ;  /* 0x00006c0000027a25 */ /* 0x000fe200078e0002 */
[----:B------:R-:W-:Y:S02]  /*0ef0*/  IADD3 R0, P0, R12, R24, RZ ;  /* 0x000000180c007210 */ /* 0x000fe40007f1e0ff */
[----:B------:R-:W-:Y:S01]  /*0f00*/  LOP3.LUT R10, R4, 0x38, R8, 0xf8, !PT ;  /* 0x00000038040a7812 */ /* 0x000fe200078ef808 */
[----:B------:R-:W-:Y:S01]  /*0f10*/  IMAD.IADD R3, R3, 0x1, R6 ;  /* 0x0000000103037824 */ /* 0x000fe200078e0206 */
[----:B------:R-:W-:Y:S02]  /*0f20*/  SHF.R.S32.HI R4, RZ, 0x1f, R5 ;  /* 0x0000001fff047819 */ /* 0x000fe40000011405 */
[----:B------:R-:W-:Y:S01]  /*0f30*/  IADD3 R7, R8, 0x80, RZ ;  /* 0x0000008008077810 */ /* 0x000fe20007ffe0ff */
[----:B------:R-:W-:Y:S01]  /*0f40*/  IMAD.WIDE.U32 R2, R5, c[0x0][0x1a8], R2 ;  /* 0x00006a0005027a25 */ /* 0x000fe200078e0002 */
[----:B------:R-:W-:Y:S02]  /*0f50*/  LEA.HI.X.SX32 R6, R24, R11, 0x1, P0 ;  /* 0x0000000b18067211 */ /* 0x000fe400000f0eff */
[----:B------:R-:W-:Y:S01]  /*0f60*/  ISETP.GE.AND P6, PT, R7, c[0x0][0x1d4], PT ;  /* 0x0000750007007a0c */ /* 0x000fe20003fc6270 */
[----:B------:R-:W-:Y:S01]  /*0f70*/  IMAD R4, R4, c[0x0][0x1a8], RZ ;  /* 0x00006a0004047a24 */ /* 0x000fe200078e02ff */
[----:B------:R-:W-:Y:S01]  /*0f80*/  LOP3.LUT R10, R10, R9, RZ, 0x3c, !PT ;  /* 0x000000090a0a7212 */ /* 0x000fe200078e3cff */
[C---:B------:R-:W-:Y:S01]  /*0f90*/  IMAD R7, R6.reuse, c[0x0][0x1e0], RZ ;  /* 0x0000780006077a24 */ /* 0x040fe200078e02ff */
[----:B------:R-:W-:Y:S01]  /*0fa0*/  SHF.R.S32.HI R9, RZ, 0x1f, R8 ;  /* 0x0000001fff097819 */ /* 0x000fe20000011408 */
[----:B------:R-:W-:Y:S01]  /*0fb0*/  IMAD R6, R6, c[0x0][0x208], RZ ;  /* 0x0000820006067a24 */ /* 0x000fe200078e02ff */
[----:B------:R-:W-:Y:S01]  /*0fc0*/  LEA R28, P1, R2, c[0x0][0x160], 0x1 ;  /* 0x00005800021c7a11 */ /* 0x000fe200078208ff */
[----:B------:R-:W-:Y:S01]  /*0fd0*/  IMAD R4, R5, c[0x0][0x1ac], R4 ;  /* 0x00006b0005047a24 */ /* 0x000fe200078e0204 */
[----:B------:R-:W-:Y:S01]  /*0fe0*/  ISETP.GE.AND P0, PT, R31, R29, PT ;  /* 0x0000001d1f00720c */ /* 0x000fe20003f06270 */
[----:B------:R-:W-:-:S02]  /*0ff0*/  IMAD R23, R0, c[0x0][0x1e4], R7 ;  /* 0x0000790000177a24 */ /* 0x000fc400078e0207 */
[C---:B------:R-:W-:Y:S02]  /*1000*/  IMAD R26, R0.reuse, c[0x0][0x20c], R6 ;  /* 0x00008300001a7a24 */ /* 0x040fe400078e0206 */
[----:B------:R-:W-:-:S04]  /*1010*/  IMAD.WIDE.U32 R6, R0, c[0x0][0x1e0], R8 ;  /* 0x0000780000067a25 */ /* 0x000fc800078e0008 */
[----:B------:R-:W-:-:S04]  /*1020*/  IMAD.WIDE.U32 R12, R0, c[0x0][0x208], R8 ;  /* 0x00008200000c7a25 */ /* 0x000fc800078e0008 */
[----:B------:R-:W-:Y:S01]  /*1030*/  IMAD.IADD R0, R3, 0x1, R4 ;  /* 0x0000000103007824 */ /* 0x000fe200078e0204 */
[----:B------:R-:W-:Y:S01]  /*1040*/  LOP3.LUT R3, R14, 0xfffffff0, RZ, 0xc0, !PT ;  /* 0xfffffff00e037812 */ /* 0x000fe200078ec0ff */
[----:B------:R-:W-:Y:S01]  /*1050*/  IMAD.SHL.U32 R14, R27, 0x8, RZ ;  /* 0x000000081b0e7824 */ /* 0x000fe200078e00ff */
[----:B------:R-:W-:Y:S01]  /*1060*/  LEA.HI R4, R35, R161, RZ, 0x6 ;  /* 0x000000a123047211 */ /* 0x000fe200078f30ff */
[----:B------:R-:W-:Y:S01]  /*1070*/  IMAD.IADD R7, R7, 0x1, R23 ;  /* 0x0000000107077824 */ /* 0x000fe200078e0217 */
[----:B------:R-:W-:Y:S01]  /*1080*/  LEA.HI.X R25, R2, c[0x0][0x164], R0, 0x1, P1 ;  /* 0x0000590002197a11 */ /* 0x000fe200008f0c00 */
[----:B------:R-:W-:Y:S01]  /*1090*/  IMAD.IADD R0, R161, 0x1, -R3 ;  /* 0x00000001a1007824 */ /* 0x000fe200078e0a03 */
[----:B------:R-:W1:Y:S01]  /*10a0*/  SHFL.IDX PT, R2, R28, RZ, 0x181f ;  /* 0x00181fff1c027589 */ /* 0x000e6200000e0000 */
[----:B------:R-:W-:Y:S01]  /*10b0*/  IMAD.SHL.U32 R4, R4, 0x8, RZ ;  /* 0x0000000804047824 */ /* 0x000fe200078e00ff */
[----:B------:R-:W-:Y:S01]  /*10c0*/  IADD3 R33, R14, 0xc0, RZ ;  /* 0x000000c00e217810 */ /* 0x000fe20007ffe0ff */
[----:B------:R-:W-:Y:S01]  /*10d0*/  IMAD.WIDE.U32 R6, R36, c[0x0][0x1e8], R6 ;  /* 0x00007a0024067a25 */ /* 0x000fe200078e0006 */
[----:B------:R-:W3:Y:S01]  /*10e0*/  SHFL.IDX PT, R3, R25, RZ, 0x181f ;  /* 0x00181fff19037589 */ /* 0x000ee200000e0000 */
[----:B------:R-:W-:-:S02]  /*10f0*/  IADD3 R34, R14, 0x80, RZ ;  /* 0x000000800e227810 */ /* 0x000fc40007ffe0ff */
[----:B------:R-:W-:Y:S02]  /*1100*/  LOP3.LUT R251, R10, 0xfffffe00, R4, 0xf8, !PT ;  /* 0xfffffe000afb7812 */ /* 0x000fe400078ef804 */
[----:B------:R-:W-:Y:S02]  /*1110*/  SHF.R.S32.HI R4, RZ, 0x1f, R0 ;  /* 0x0000001fff047819 */ /* 0x000fe40000011400 */
[----:B------:R-:W-:Y:S02]  /*1120*/  @!P0 SHF.R.S32.HI R10, RZ, 0x1f, R34 ;  /* 0x0000001fff0a8819 */ /* 0x000fe40000011422 */
[----:B------:R-:W-:Y:S02]  /*1130*/  LEA.HI R22, R4, R0, RZ, 0x3 ;  /* 0x0000000004167211 */ /* 0x000fe400078f18ff */
[----:B------:R-:W-:Y:S02]  /*1140*/  @!P0 SHF.R.S32.HI R4, RZ, 0x1f, R33 ;  /* 0x0000001fff048819 */ /* 0x000fe40000011421 */
[----:B------:R-:W-:-:S02]  /*1150*/  LOP3.LUT R11, R22, 0xfffffff8, RZ, 0xc0, !PT ;  /* 0xfffffff8160b7812 */ /* 0x000fc400078ec0ff */
[----:B------:R-:W-:Y:S02]  /*1160*/  @!P0 LEA.HI R18, R4, R33, RZ, 0x3 ;  /* 0x0000002104128211 */ /* 0x000fe400078f18ff */
[----:B------:R-:W-:Y:S01]  /*1170*/  @!P0 LEA.HI R17, R10, R34, RZ, 0x3 ;  /* 0x000000220a118211 */ /* 0x000fe200078f18ff */
[----:B------:R-:W-:Y:S01]  /*1180*/  IMAD.IADD R19, R0, 0x1, -R11 ;  /* 0x0000000100137824 */ /* 0x000fe200078e0a0b */
[----:B------:R-:W-:Y:S01]  /*1190*/  ISETP.GE.AND P5, PT, R34, c[0x0][0x198], PT ;  /* 0x0000660022007a0c */ /* 0x000fe20003fa6270 */
[----:B------:R-:W-:Y:S01]  /*11a0*/  @!P0 IMAD.SHL.U32 R0, R251, 0x2, RZ ;  /* 0x00000002fb008824 */ /* 0x000fe200078e00ff */
[C---:B-1----:R-:W-:Y:S02]  /*11b0*/  @!P0 LEA R10, P1, R14.reuse, R2, 0x1 ;  /* 0x000000020e0a8211 */ /* 0x042fe400078208ff */
[----:B------:R-:W-:Y:S02]  /*11c0*/  ISETP.GE.AND P3, PT, R33, c[0x0][0x198], PT ;  /* 0x0000660021007a0c */ /* 0x000fe40003f66270 */
[----:B---3--:R-:W-:-:S02]  /*11d0*/  @!P0 LEA.HI.X R11, R14, R3, R9, 0x1, P1 ;  /* 0x000000030e0b8211 */ /* 0x008fc400008f0c09 */
[----:B------:R-:W-:Y:S02]  /*11e0*/  @!P0 LOP3.LUT R18, R18, 0xfffffff8, RZ, 0xc0, !PT ;  /* 0xfffffff812128812 */ /* 0x000fe400078ec0ff */
[--C-:B--2---:R-:W-:Y:S01]  /*11f0*/  @P2 SHF.R.S32.HI R5, RZ, 0x1f, R16.reuse ;  /* 0x0000001fff052819 */ /* 0x104fe20000011410 */
[----:B------:R-:W-:Y:S01]  /*1200*/  @!P2 IMAD.MOV.U32 R5, RZ, RZ, R15 ;  /* 0x000000ffff05a224 */ /* 0x000fe200078e000f */
[----:B------:R-:W-:Y:S01]  /*1210*/  IADD3 R15, R8, 0x40, RZ ;  /* 0x00000040080f7810 */ /* 0x000fe20007ffe0ff */
[----:B------:R-:W-:Y:S02]  /*1220*/  @P2 IMAD.MOV.U32 R4, RZ, RZ, R16 ;  /* 0x000000ffff042224 */ /* 0x000fe400078e0010 */
[----:B------:R-:W-:Y:S01]  /*1230*/  @!P2 IMAD.MOV.U32 R4, RZ, RZ, R49 ;  /* 0x000000ffff04a224 */ /* 0x000fe200078e0031 */
[----:B------:R-:W-:Y:S02]  /*1240*/  @!P0 SHF.R.S32.HI R16, RZ, 0x1f, R15 ;  /* 0x0000001fff108819 */ /* 0x000fe4000001140f */
[----:B------:R-:W-:-:S02]  /*1250*/  ISETP.GE.AND P2, PT, R14, c[0x0][0x198], PT ;  /* 0x000066000e007a0c */ /* 0x000fc40003f46270 */
[----:B------:R-:W-:Y:S02]  /*1260*/  @!P0 LEA.HI R16, R16, R15, RZ, 0x3 ;  /* 0x0000000f10108211 */ /* 0x000fe400078f18ff */
[----:B------:R-:W-:Y:S02]  /*1270*/  ISETP.GE.AND P1, PT, R15, c[0x0][0x198], PT ;  /* 0x000066000f007a0c */ /* 0x000fe40003f26270 */
[----:B------:R-:W-:Y:S01]  /*1280*/  SEL R21, R4, RZ, !P4 ;  /* 0x000000ff04157207 */ /* 0x000fe20006000000 */
[----:B------:R-:W-:Y:S01]  /*1290*/  IMAD.MOV.U32 R4, RZ, RZ, R12 ;  /* 0x000000ffff047224 */ /* 0x000fe200078e000c */
[----:B------:R-:W-:Y:S02]  /*12a0*/  @!P0 LOP3.LUT R16, R16, 0xfffffff8, RZ, 0xc0, !PT ;  /* 0xfffffff810108812 */ /* 0x000fe400078ec0ff */
[----:B------:R-:W-:Y:S02]  /*12b0*/  @!P0 LOP3.LUT R12, R17, 0xfffffff8, RZ, 0xc0, !PT ;  /* 0xfffffff8110c8812 */ /* 0x000fe400078ec0ff */
[----:B------:R-:W-:Y:S01]  /*12c0*/  SEL R20, R5, RZ, !P4 ;  /* 0x000000ff05147207 */ /* 0x000fe20006000000 */
[----:B------:R-:W-:Y:S01]  /*12d0*/  IMAD.IADD R5, R13, 0x1, R26 ;  /* 0x000000010d057824 */ /* 0x000fe200078e021a */
[----:B------:R-:W-:Y:S01]  /*12e0*/  @!PT LDS RZ, [RZ] ;  /* 0x00000000fffff984 */ /* 0x000fe20000000800 */
[----:B------:R1:W-:Y:S01]  /*12f0*/  @!P0 LDGSTS.E.BYPASS.LTC128B.128 [R0+0x18100], [R10.64], !P2 ;  /* 0x181000000a008fae */ /* 0x0003e2000d101d44 */
[----:B------:R-:W-:-:S04]  /*1300*/  @!P0 IMAD.WIDE R16, R16, 0x2, R2 ;  /* 0x0000000210108825 */ /* 0x000fc800078e0202 */
[--C-:B------:R-:W-:Y:S01]  /*1310*/  @!P0 IMAD.WIDE R12, R12, 0x2, R2.reuse ;  /* 0x000000020c0c8825 */ /* 0x100fe200078e0202 */
[----:B------:R2:W-:Y:S03]  /*1320*/  @!P0 LDGSTS.E.BYPASS.LTC128B.128 [R0+0x1c100], [R16.64], !P1 ;  /* 0x1c10000010008fae */ /* 0x0005e6000c901d44 */
[----:B------:R-:W-:Y:S01]  /*1330*/  @!P0 IMAD.WIDE R2, R18, 0x2, R2 ;  /* 0x0000000212028825 */ /* 0x000fe200078e0202 */
[----:B------:R3:W-:Y:S01]  /*1340*/  @!P0 LDGSTS.E.BYPASS.LTC128B.128 [R0+0x20100], [R12.64], !P5 ;  /* 0x201000000c008fae */ /* 0x0007e2000e901d44 */
[----:B------:R-:W-:-:S03]  /*1350*/  ISETP.GE.AND P5, PT, R15, c[0x0][0x1d4], PT ;  /* 0x000075000f007a0c */ /* 0x000fc60003fa6270 */
[----:B------:R2:W-:Y:S01]  /*1360*/  @!P0 LDGSTS.E.BYPASS.LTC128B.128 [R0+0x24100], [R2.64], !P3 ;  /* 0x2410000002008fae */ /* 0x0005e2000d901d44 */
[----:B------:R-:W-:Y:S02]  /*1370*/  LOP3.LUT P0, RZ, R19, 0x2, RZ, 0xc0, !PT ;  /* 0x0000000213ff7812 */ /* 0x000fe4000780c0ff */
[----:B------:R-:W-:-:S04]  /*1380*/  ISETP.GE.AND P3, PT, R8, c[0x0][0x1d4], PT ;  /* 0x0000750008007a0c */ /* 0x000fc80003f66270 */
[----:B------:R-:W-:Y:S01]  /*1390*/  SEL R26, RZ, 0x1, P3 ;  /* 0x00000001ff1a7807 */ /* 0x000fe20001800000 */
[C---:B-1----:R-:W-:Y:S02]  /*13a0*/  IMAD R11, R37.reuse, c[0x0][0x210], RZ ;  /* 0x00008400250b7a24 */ /* 0x042fe400078e02ff */
[----:B------:R-:W-:Y:S02]  /*13b0*/  IMAD.SHL.U32 R10, R32, 0x8, RZ ;  /* 0x00000008200a7824 */ /* 0x000fe400078e00ff */
[----:B------:R-:W-:Y:S02]  /*13c0*/  IMAD R11, R36, c[0x0][0x214], R11 ;  /* 0x00008500240b7a24 */ /* 0x000fe400078e020b */
[----:B---3--:R-:W-:Y:S02]  /*13d0*/  IMAD.MOV.U32 R13, RZ, RZ, 0x10 ;  /* 0x00000010ff0d7424 */ /* 0x008fe400078e00ff */
[----:B------:R-:W-:Y:S02]  /*13e0*/  IMAD R12, R37, c[0x0][0x1e8], RZ ;  /* 0x00007a00250c7a24 */ /* 0x000fe400078e02ff */
[----:B--2---:R-:W-:-:S02]  /*13f0*/  IMAD.SHL.U32 R0, R19, 0x40, RZ ;  /* 0x0000004013007824 */ /* 0x004fc400078e00ff */
[----:B------:R-:W-:Y:S01]  /*1400*/  IMAD.WIDE.U32 R2, R36, c[0x0][0x210], R4 ;  /* 0x0000840024027a25 */ /* 0x000fe200078e0004 */
[----:B------:R-:W-:Y:S02]  /*1410*/  SEL R4, R13, 0xfffffff0, !P0 ;  /* 0xfffffff00d047807 */ /* 0x000fe40004000000 */
[----:B------:R-:W-:Y:S01]  /*1420*/  LOP3.LUT R0, R0, 0x1c0, RZ, 0xc0, !PT ;  /* 0x000001c000007812 */ /* 0x000fe200078ec0ff */
[----:B------:R-:W-:Y:S01]  /*1430*/  IMAD.IADD R11, R3, 0x1, R11 ;  /* 0x00000001030b7824 */ /* 0x000fe200078e020b */
[----:B------:R-:W-:Y:S01]  /*1440*/  LOP3.LUT P0, RZ, R19, 0x4, RZ, 0xc0, !PT ;  /* 0x0000000413ff7812 */ /* 0x000fe2000780c0ff */
[----:B------:R-:W-:Y:S01]  /*1450*/  IMAD.MOV.U32 R3, RZ, RZ, 0x20 ;  /* 0x00000020ff037424 */ /* 0x000fe200078e00ff */
[----:B------:R-:W-:Y:S01]  /*1460*/  LOP3.LUT R5, R0, 0x8, R10, 0xf8, !PT ;  /* 0x0000000800057812 */ /* 0x000fe200078ef80a */
[----:B------:R-:W-:Y:S01]  /*1470*/  IMAD R12, R36, c[0x0][0x1ec], R12 ;  /* 0x00007b00240c7a24 */ /* 0x000fe200078e020c */
[----:B------:R-:W-:Y:S01]  /*1480*/  SHF.R.U32.HI R0, RZ, 0x3, R0 ;  /* 0x00000003ff007819 */ /* 0x000fe20000011600 */
[----:B------:R-:W-:Y:S01]  /*1490*/  IMAD.MOV.U32 R10, RZ, RZ, R2 ;  /* 0x000000ffff0a7224 */ /* 0x000fe200078e0002 */
[----:B------:R-:W-:Y:S01]  /*14a0*/  SEL R2, R3, 0xffffffe0, !P0 ;  /* 0xffffffe003027807 */ /* 0x000fe20004000000 */
[----:B------:R-:W-:Y:S01]  /*14b0*/  IMAD.IADD R13, R7, 0x1, R12 ;  /* 0x00000001070d7824 */ /* 0x000fe200078e020c */
[----:B------:R-:W-:Y:S01]  /*14c0*/  LOP3.LUT R17, R5, R0, RZ, 0x3c, !PT ;  /* 0x0000000005117212 */ /* 0x000fe200078e3cff */
[----:B------:R-:W-:Y:S01]  /*14d0*/  IMAD.MOV.U32 R12, RZ, RZ, R6 ;  /* 0x000000ffff0c7224 */ /* 0x000fe200078e0006 */
[----:B------:R-:W-:Y:S01]  /*14e0*/  ISETP.NE.AND P0, PT, R30, RZ, PT ;  /* 0x000000ff1e00720c */ /* 0x000fe20003f05270 */
[C---:B------:R-:W-:Y:S01]  /*14f0*/  IMAD R3, R20.reuse, c[0x0][0x1f0], RZ ;  /* 0x00007c0014037a24 */ /* 0x040fe200078e02ff */
[----:B------:R1:W2:Y:S01]  /*1500*/  SHFL.IDX PT, R6, R28, 0x1, 0x181f ;  /* 0x00381f001c067f89 */ /* 0x0002a200000e0000 */
[----:B------:R-:W-:-:S02]  /*1510*/  IMAD R0, R20, c[0x0][0x218], RZ ;  /* 0x0000860014007a24 */ /* 0x000fc400078e02ff */
[C---:B------:R-:W-:Y:S01]  /*1520*/  IMAD R16, R21.reuse, c[0x0][0x1f4], R3 ;  /* 0x00007d0015107a24 */ /* 0x040fe200078e0203 */
[----:B------:R1:W3:Y:S01]  /*1530*/  SHFL.IDX PT, R7, R25, 0x1, 0x181f ;  /* 0x00381f0019077f89 */ /* 0x0002e200000e0000 */
[----:B------:R-:W-:-:S04]  /*1540*/  IMAD.WIDE.U32 R42, R21, c[0x0][0x1f0], R12 ;  /* 0x00007c00152a7a25 */ /* 0x000fc800078e000c */
[C---:B------:R-:W-:Y:S01]  /*1550*/  IMAD R3, R21.reuse, c[0x0][0x21c], R0 ;  /* 0x0000870015037a24 */ /* 0x040fe200078e0200 */
[----:B------:R1:W-:Y:S01]  /*1560*/  STL.64 [R1+0x20], R42 ;  /* 0x0000202a01007387 */ /* 0x0003e20000100a00 */
[----:B------:R-:W-:Y:S01]  /*1570*/  IMAD.WIDE.U32 R38, R21, c[0x0][0x218], R10 ;  /* 0x0000860015267a25 */ /* 0x000fe200078e000a */
[----:B------:R-:W-:-:S03]  /*1580*/  IADD3 R0, R8, 0xc0, RZ ;  /* 0x000000c008007810 */ /* 0x000fc60007ffe0ff */
[----:B------:R-:W-:Y:S01]  /*1590*/  IMAD.IADD R45, R43, 0x1, R16 ;  /* 0x000000012b2d7824 */ /* 0x000fe200078e0210 */
[----:B------:R1:W-:Y:S01]  /*15a0*/  STL.64 [R1+0x30], R38 ;  /* 0x0000302601007387 */ /* 0x0003e20000100a00 */
[----:B------:R-:W-:Y:S01]  /*15b0*/  IMAD.IADD R41, R39, 0x1, R3 ;  /* 0x0000000127297824 */ /* 0x000fe200078e0203 */
[----:B------:R-:W-:Y:S01]  /*15c0*/  ISETP.GE.AND P4, PT, R0, c[0x0][0x1d4], PT ;  /* 0x0000750000007a0c */ /* 0x000fe20003f86270 */
[----:B------:R-:W-:Y:S01]  /*15d0*/  IMAD.SHL.U32 R5, R22, 0x40, RZ ;  /* 0x0000004016057824 */ /* 0x000fe200078e00ff */
[----:B------:R1:W-:Y:S04]  /*15e0*/  STL [R1+0x1c], R45 ;  /* 0x00001c2d01007387 */ /* 0x0003e80000100800 */
[----:B------:R1:W-:Y:S01]  /*15f0*/  STL [R1+0x14], R41 ;  /* 0x0000142901007387 */ /* 0x0003e20000100800 */
[----:B------:R-:W-:Y:S01]  /*1600*/  LOP3.LUT R5, R17, 0xfffffe00, R5, 0xf8, !PT ;  /* 0xfffffe0011057812 */ /* 0x000fe200078ef805 */
[----:B------:R-:W-:Y:S05]  /*1610*/  @P0 BRA `(.L_x_706) ;  /* 0x0000019000000947 */ /* 0x000fea0003800000 */
[C---:B--2---:R-:W-:Y:S02]  /*1620*/  IADD3 R3, R14.reuse, 0x80, RZ ;  /* 0x000000800e037810 */ /* 0x044fe40007ffe0ff */
[----:B------:R-:W-:-:S02]  /*1630*/  IADD3 R13, R14, 0xc0, RZ ;  /* 0x000000c00e0d7810 */ /* 0x000fc40007ffe0ff */
[----:B------:R-:W-:Y:S02]  /*1640*/  SHF.R.S32.HI R0, RZ, 0x1f, R15 ;  /* 0x0000001fff007819 */ /* 0x000fe4000001140f */
[----:B------:R-:W-:Y:S02]  /*1650*/  SHF.R.S32.HI R16, RZ, 0x1f, R3 ;  /* 0x0000001fff107819 */ /* 0x000fe40000011403 */
[----:B------:R-:W-:Y:S02]  /*1660*/  LEA R10, P0, R14, R6, 0x1 ;  /* 0x000000060e0a7211 */ /* 0x000fe400078008ff */
[----:B------:R-:W-:Y:S02]  /*1670*/  SHF.R.S32.HI R17, RZ, 0x1f, R13 ;  /* 0x0000001fff117819 */ /* 0x000fe4000001140d */
[----:B------:R-:W-:Y:S02]  /*1680*/  LEA.HI R12, R0, R15, RZ, 0x3 ;  /* 0x0000000f000c7211 */ /* 0x000fe400078f18ff */
[----:B------:R-:W-:-:S02]  /*1690*/  P2R R19, PR, RZ, 0x8 ;  /* 0x00000008ff137803 */ /* 0x000fc40000000000 */
[----:B------:R-:W-:Y:S02]  /*16a0*/  LEA.HI R3, R16, R3, RZ, 0x3 ;  /* 0x0000000310037211 */ /* 0x000fe400078f18ff */
[----:B---3--:R-:W-:Y:S02]  /*16b0*/  LEA.HI.X R11, R14, R7, R9, 0x1, P0 ;  /* 0x000000070e0b7211 */ /* 0x008fe400000f0c09 */
[----:B------:R-:W-:Y:S02]  /*16c0*/  LEA.HI R0, R17, R13, RZ, 0x3 ;  /* 0x0000000d11007211 */ /* 0x000fe400078f18ff */
[----:B------:R-:W-:Y:S02]  /*16d0*/  ISETP.GE.AND P3, PT, R34, c[0x0][0x198], PT ;  /* 0x0000660022007a0c */ /* 0x000fe40003f66270 */
[----:B------:R-:W-:Y:S02]  /*16e0*/  ISETP.GE.AND P0, PT, R33, c[0x0][0x198], PT ;  /* 0x0000660021007a0c */ /* 0x000fe40003f06270 */
[----:B------:R-:W-:-:S02]  /*16f0*/  LOP3.LUT R12, R12, 0xfffffff8, RZ, 0xc0, !PT ;  /* 0xfffffff80c0c7812 */ /* 0x000fc400078ec0ff */
[----:B------:R-:W-:Y:S02]  /*1700*/  LOP3.LUT R3, R3, 0xfffffff8, RZ, 0xc0, !PT ;  /* 0xfffffff803037812 */ /* 0x000fe400078ec0ff */
[----:B------:R-:W-:Y:S01]  /*1710*/  LOP3.LUT R18, R0, 0xfffffff8, RZ, 0xc0, !PT ;  /* 0xfffffff800127812 */ /* 0x000fe200078ec0ff */
[----:B------:R-:W-:Y:S02]  /*1720*/  IMAD.SHL.U32 R0, R251, 0x2, RZ ;  /* 0x00000002fb007824 */ /* 0x000fe400078e00ff */
[----:B------:R-:W-:-:S03]  /*1730*/  IMAD.WIDE R16, R12, 0x2, R6 ;  /* 0x000000020c107825 */ /* 0x000fc600078e0206 */
[----:B------:R2:W-:Y:S01]  /*1740*/  LDGSTS.E.BYPASS.LTC128B.128 [R0+0x19100], [R10.64], !P2 ;  /* 0x191000000a007fae */ /* 0x0005e2000d101d44 */
[----:B------:R-:W-:-:S03]  /*1750*/  IMAD.WIDE R12, R3, 0x2, R6 ;  /* 0x00000002030c7825 */ /* 0x000fc600078e0206 */
[----:B------:R2:W-:Y:S01]  /*1760*/  LDGSTS.E.BYPASS.LTC128B.128 [R0+0x1d100], [R16.64], !P1 ;  /* 0x1d10000010007fae */ /* 0x0005e2000c901d44 */
[----:B------:R-:W-:-:S03]  /*1770*/  IMAD.WIDE R6, R18, 0x2, R6 ;  /* 0x0000000212067825 */ /* 0x000fc600078e0206 */
[----:B------:R2:W-:Y:S01]  /*1780*/  LDGSTS.E.BYPASS.LTC128B.128 [R0+0x21100], [R12.64], !P3 ;  /* 0x211000000c007fae */ /* 0x0005e2000d901d44 */
[----:B------:R-:W-:-:S03]  /*1790*/  ISETP.NE.AND P3, PT, R19, RZ, PT ;  /* 0x000000ff1300720c */ /* 0x000fc60003f65270 */
[----:B------:R2:W-:Y:S05]  /*17a0*/  LDGSTS.E.BYPASS.LTC128B.128 [R0+0x25100], [R6.64], !P0 ;  /* 0x2510000006007fae */ /* 0x0005ea000c101d44 */
.L_x_706:
[----:B--2---:R-:W-:Y:S05]  /*17b0*/  BSYNC B0 ;  /* 0x0000000000007941 */ /* 0x004fea0003800000 */
.L_x_705:
[----:B------:R-:W-:Y:S01]  /*17c0*/  IADD3 R0, R31, 0x40, RZ ;  /* 0x000000401f007810 */ /* 0x000fe20007ffe0ff */
[----:B---3--:R2:W3:Y:S01]  /*17d0*/  SHFL.IDX PT, R7, R25, 0x2, 0x181f ;  /* 0x00581f0019077f89 */ /* 0x0084e200000e0000 */
[----:B------:R-:W-:Y:S02]  /*17e0*/  BSSY B0, `(.L_x_707) ;  /* 0x000001e000007945 */ /* 0x000fe40003800000 */
[----:B------:R-:W-:Y:S01]  /*17f0*/  ISETP.GE.AND P0, PT, R0, R29, PT ;  /* 0x0000001d0000720c */ /* 0x000fe20003f06270 */
[----:B------:R2:W4:-:S12]  /*1800*/  SHFL.IDX PT, R6, R28, 0x2, 0x181f ;  /* 0x00581f001c067f89 */ /* 0x00051800000e0000 */
[----:B------:R-:W-:Y:S05]  /*1810*/  @P0 BRA `(.L_x_708) ;  /* 0x000001a000000947 */ /* 0x000fea0003800000 */
[C---:B------:R-:W-:Y:S02]  /*1820*/  IADD3 R3, R14.reuse, 0x80, RZ ;  /* 0x000000800e037810 */ /* 0x040fe40007ffe0ff */
[C---:B------:R-:W-:Y:S02]  /*1830*/  IADD3 R13, R14.reuse, 0xc0, RZ ;  /* 0x000000c00e0d7810 */ /* 0x040fe40007ffe0ff */
[----:B------:R-:W-:Y:S02]  /*1840*/  SHF.R.S32.HI R0, RZ, 0x1f, R15 ;  /* 0x0000001fff007819 */ /* 0x000fe4000001140f */
[----:B------:R-:W-:Y:S02]  /*1850*/  SHF.R.S32.HI R16, RZ, 0x1f, R3 ;  /* 0x0000001fff107819 */ /* 0x000fe40000011403 */
[----:B----4-:R-:W-:Y:S02]  /*1860*/  LEA R10, P0, R14, R6, 0x1 ;  /* 0x000000060e0a7211 */ /* 0x010fe400078008ff */
[----:B------:R-:W-:-:S02]  /*1870*/  SHF.R.S32.HI R17, RZ, 0x1f, R13 ;  /* 0x0000001fff117819 */ /* 0x000fc4000001140d */
[----:B------:R-:W-:Y:S02]  /*1880*/  LEA.HI R12, R0, R15, RZ, 0x3 ;  /* 0x0000000f000c7211 */ /* 0x000fe400078f18ff */
[----:B------:R-:W-:Y:S02]  /*1890*/  P2R R19, PR, RZ, 0x8 ;  /* 0x00000008ff137803 */ /* 0x000fe40000000000 */
[----:B------:R-:W-:Y:S02]  /*18a0*/  LEA.HI R3, R16, R3, RZ, 0x3 ;  /* 0x0000000310037211 */ /* 0x000fe400078f18ff */
[----:B---3--:R-:W-:Y:S02]  /*18b0*/  LEA.HI.X R11, R14, R7, R9, 0x1, P0 ;  /* 0x000000070e0b7211 */ /* 0x008fe400000f0c09 */
[----:B------:R-:W-:Y:S02]  /*18c0*/  LEA.HI R0, R17, R13, RZ, 0x3 ;  /* 0x0000000d11007211 */ /* 0x000fe400078f18ff */
[----:B------:R-:W-:-:S02]  /*18d0*/  ISETP.GE.AND P3, PT, R34, c[0x0][0x198], PT ;  /* 0x0000660022007a0c */ /* 0x000fc40003f66270 */
[----:B------:R-:W-:Y:S02]  /*18e0*/  ISETP.GE.AND P0, PT, R33, c[0x0][0x198], PT ;  /* 0x0000660021007a0c */ /* 0x000fe40003f06270 */
[----:B------:R-:W-:Y:S02]  /*18f0*/  LOP3.LUT R12, R12, 0xfffffff8, RZ, 0xc0, !PT ;  /* 0xfffffff80c0c7812 */ /* 0x000fe400078ec0ff */
[----:B------:R-:W-:Y:S02]  /*1900*/  LOP3.LUT R3, R3, 0xfffffff8, RZ, 0xc0, !PT ;  /* 0xfffffff803037812 */ /* 0x000fe400078ec0ff */
[----:B------:R-:W-:Y:S01]  /*1910*/  LOP3.LUT R18, R0, 0xfffffff8, RZ, 0xc0, !PT ;  /* 0xfffffff800127812 */ /* 0x000fe200078ec0ff */
[----:B------:R-:W-:Y:S02]  /*1920*/  IMAD.SHL.U32 R0, R251, 0x2, RZ ;  /* 0x00000002fb007824 */ /* 0x000fe400078e00ff */
[----:B------:R-:W-:-:S03]  /*1930*/  IMAD.WIDE R16, R12, 0x2, R6 ;  /* 0x000000020c107825 */ /* 0x000fc600078e0206 */
[----:B------:R-:W-:Y:S01]  /*1940*/  @!PT LDS RZ, [RZ] ;  /* 0x00000000fffff984 */ /* 0x000fe20000000800 */
[----:B------:R3:W-:Y:S01]  /*1950*/  LDGSTS.E.BYPASS.LTC128B.128 [R0+0x1a100], [R10.64], !P2 ;  /* 0x1a1000000a007fae */ /* 0x0007e2000d101d44 */
[----:B------:R-:W-:-:S03]  /*1960*/  IMAD.WIDE R12, R3, 0x2, R6 ;  /* 0x00000002030c7825 */ /* 0x000fc600078e0206 */
[----:B------:R3:W-:Y:S01]  /*1970*/  LDGSTS.E.BYPASS.LTC128B.128 [R0+0x1e100], [R16.64], !P1 ;  /* 0x1e10000010007fae */ /* 0x0007e2000c901d44 */
[----:B------:R-:W-:-:S03]  /*1980*/  IMAD.WIDE R6, R18, 0x2, R6 ;  /* 0x0000000212067825 */ /* 0x000fc600078e0206 */
[----:B------:R3:W-:Y:S01]  /*1990*/  LDGSTS.E.BYPASS.LTC128B.128 [R0+0x22100], [R12.64], !P3 ;  /* 0x221000000c007fae */ /* 0x0007e2000d901d44 */
[----:B------:R-:W-:-:S03]  /*19a0*/  ISETP.NE.AND P3, PT, R19, RZ, PT ;  /* 0x000000ff1300720c */ /* 0x000fc60003f65270 */
[----:B------:R3:W-:Y:S05]  /*19b0*/  LDGSTS.E.BYPASS.LTC128B.128 [R0+0x26100], [R6.64], !P0 ;  /* 0x2610000006007fae */ /* 0x0007ea000c101d44 */
.L_x_708:
[----:B------:R-:W-:Y:S05]  /*19c0*/  BSYNC B0 ;  /* 0x0000000000007941 */ /* 0x000fea0003800000 */
.L_x_707:
[----:B---3--:R-:W-:Y:S01]  /*19d0*/  IADD3 R0, R31, 0x60, RZ ;  /* 0x000000601f007810 */ /* 0x008fe20007ffe0ff */
[----:B------:R3:W1:Y:S01]  /*19e0*/  SHFL.IDX PT, R7, R25, 0x3, 0x181f ;  /* 0x00781f0019077f89 */ /* 0x00066200000e0000 */
[----:B------:R-:W-:Y:S01]  /*19f0*/  MOV R156, 0x60 ;  /* 0x00000060009c7802 */ /* 0x000fe20000000f00 */
[----:B------:R-:W-:Y:S01]  /*1a00*/  BSSY B0, `(.L_x_709) ;  /* 0x000001f000007945 */ /* 0x000fe20003800000 */
[----:B------:R-:W-:Y:S01]  /*1a10*/  ISETP.GE.AND P0, PT, R0, R29, PT ;  /* 0x0000001d0000720c */ /* 0x000fe20003f06270 */
[----:B----4-:R3:W4:Y:S02]  /*1a20*/  SHFL.IDX PT, R6, R28, 0x3, 0x181f ;  /* 0x00781f001c067f89 */ /* 0x01072400000e0000 */
[C---:B------:R-:W-:Y:S02]  /*1a30*/  IMAD R3, R156.reuse, c[0x0][0x1e4], RZ ;  /* 0x000079009c037a24 */ /* 0x040fe400078e02ff */
[----:B------:R-:W-:-:S05]  /*1a40*/  IMAD.WIDE.U32 R162, R156, c[0x0][0x1e0], RZ ;  /* 0x000078009ca27a25 */ /* 0x000fca00078e00ff */
[----:B------:R-:W-:-:S03]  /*1a50*/  IADD3 R159, R163, R3, RZ ;  /* 0x00000003a39f7210 */ /* 0x000fc60007ffe0ff */
[----:B------:R-:W-:Y:S05]  /*1a60*/  @P0 BRA `(.L_x_710) ;  /* 0x0000018000000947 */ /* 0x000fea0003800000 */
[C---:B----4-:R-:W-:Y:S01]  /*1a70*/  LEA R8, P0, R14.reuse, R6, 0x1 ;  /* 0x000000060e087211 */ /* 0x050fe200078008ff */
[----:B------:R-:W-:Y:S01]  /*1a80*/  IMAD.SHL.U32 R12, R251, 0x2, RZ ;  /* 0x00000002fb0c7824 */ /* 0x000fe200078e00ff */
[C---:B------:R-:W-:Y:S02]  /*1a90*/  IADD3 R3, R14.reuse, 0xc0, RZ ;  /* 0x000000c00e037810 */ /* 0x040fe40007ffe0ff */
[----:B-1----:R-:W-:Y:S02]  /*1aa0*/  LEA.HI.X R9, R14, R7, R9, 0x1, P0 ;  /* 0x000000070e097211 */ /* 0x002fe400000f0c09 */
[----:B------:R-:W-:Y:S02]  /*1ab0*/  SHF.R.S32.HI R0, RZ, 0x1f, R15 ;  /* 0x0000001fff007819 */ /* 0x000fe4000001140f */
[----:B------:R-:W-:Y:S01]  /*1ac0*/  SHF.R.S32.HI R10, RZ, 0x1f, R3 ;  /* 0x0000001fff0a7819 */ /* 0x000fe20000011403 */
[----:B------:R-:W-:Y:S01]  /*1ad0*/  @!PT LDS RZ, [RZ] ;  /* 0x00000000fffff984 */ /* 0x000fe20000000800 */
[----:B------:R1:W-:Y:S01]  /*1ae0*/  LDGSTS.E.BYPASS.LTC128B.128 [R12+0x1b100], [R8.64], !P2 ;  /* 0x1b100000080c7fae */ /* 0x0003e2000d101d44 */
[----:B------:R-:W-:-:S02]  /*1af0*/  LEA.HI R0, R0, R15, RZ, 0x3 ;  /* 0x0000000f00007211 */ /* 0x000fc400078f18ff */
[----:B------:R-:W-:Y:S02]  /*1b00*/  LEA.HI R3, R10, R3, RZ, 0x3 ;  /* 0x000000030a037211 */ /* 0x000fe400078f18ff */
[----:B------:R-:W-:Y:S02]  /*1b10*/  ISETP.GE.AND P2, PT, R34, c[0x0][0x198], PT ;  /* 0x0000660022007a0c */ /* 0x000fe40003f46270 */
[----:B------:R-:W-:Y:S02]  /*1b20*/  ISETP.GE.AND P0, PT, R33, c[0x0][0x198], PT ;  /* 0x0000660021007a0c */ /* 0x000fe40003f06270 */
[----:B------:R-:W-:Y:S02]  /*1b30*/  LOP3.LUT R0, R0, 0xfffffff8, RZ, 0xc0, !PT ;  /* 0xfffffff800007812 */ /* 0x000fe400078ec0ff */
[----:B------:R-:W-:-:S03]  /*1b40*/  LOP3.LUT R3, R3, 0xfffffff8, RZ, 0xc0, !PT ;  /* 0xfffffff803037812 */ /* 0x000fc600078ec0ff */
[----:B------:R-:W-:-:S05]  /*1b50*/  IMAD.WIDE R10, R0, 0x2, R6 ;  /* 0x00000002000a7825 */ /* 0x000fca00078e0206 */
[----:B------:R4:W-:Y:S01]  /*1b60*/  LDGSTS.E.BYPASS.LTC128B.128 [R12+0x1f100], [R10.64], !P1 ;  /* 0x1f1000000a0c7fae */ /* 0x0009e2000c901d44 */
[----:B-1----:R-:W-:-:S04]  /*1b70*/  IADD3 R8, R14, 0x80, RZ ;  /* 0x000000800e087810 */ /* 0x002fc80007ffe0ff */
[----:B------:R-:W-:-:S04]  /*1b80*/  SHF.R.S32.HI R9, RZ, 0x1f, R8 ;  /* 0x0000001fff097819 */ /* 0x000fc80000011408 */
[----:B------:R-:W-:-:S04]  /*1b90*/  LEA.HI R8, R9, R8, RZ, 0x3 ;  /* 0x0000000809087211 */ /* 0x000fc800078f18ff */
[----:B------:R-:W-:-:S05]  /*1ba0*/  LOP3.LUT R8, R8, 0xfffffff8, RZ, 0xc0, !PT ;  /* 0xfffffff808087812 */ /* 0x000fca00078ec0ff */
[----:B------:R-:W-:-:S04]  /*1bb0*/  IMAD.WIDE R8, R8, 0x2, R6 ;  /* 0x0000000208087825 */ /* 0x000fc800078e0206 */
[----:B------:R-:W-:Y:S01]  /*1bc0*/  IMAD.WIDE R6, R3, 0x2, R6 ;  /* 0x0000000203067825 */ /* 0x000fe200078e0206 */
[----:B------:R4:W-:Y:S04]  /*1bd0*/  LDGSTS.E.BYPASS.LTC128B.128 [R12+0x23100], [R8.64], !P2 ;  /* 0x23100000080c7fae */ /* 0x0009e8000d101d44 */
[----:B------:R4:W-:Y:S02]  /*1be0*/  LDGSTS.E.BYPASS.LTC128B.128 [R12+0x27100], [R6.64], !P0 ;  /* 0x27100000060c7fae */ /* 0x0009e4000c101d44 */
.L_x_710:
[----:B------:R-:W-:Y:S05]  /*1bf0*/  BSYNC B0 ;  /* 0x0000000000007941 */ /* 0x000fea0003800000 */
.L_x_709:
[C---:B------:R-:W-:Y:S01]  /*1c00*/  IMAD R156, R165.reuse, -0x60, R156 ;  /* 0xffffffa0a59c7824 */ /* 0x040fe200078e029c */
[----:B------:R-:W0:Y:S01]  /*1c10*/  LDGDEPBAR ;  /* 0x00000000000079af */ /* 0x000e220000000000 */
[----:B----4-:R-:W-:Y:S01]  /*1c20*/  IADD3 R12, R165, -0x1, RZ ;  /* 0xffffffffa50c7810 */ /* 0x010fe20007ffe0ff */
[----:B------:R-:W-:Y:S01]  /*1c30*/  IMAD.MOV.U32 R166, RZ, RZ, R44 ;  /* 0x000000ffffa67224 */ /* 0x000fe200078e002c */
[----:B------:R-:W-:Y:S01]  /*1c40*/  MOV R164, c[0x0][0x1e4] ;  /* 0x0000790000a47a02 */ /* 0x000fe20000000f00 */
[----:B------:R-:W-:Y:S01]  /*1c50*/  IMAD.MOV.U32 R167, RZ, RZ, R45 ;  /* 0x000000ffffa77224 */ /* 0x000fe200078e002d */
[----:B------:R-:W-:Y:S01]  /*1c60*/  IADD3 R14, R156, R157, -R24 ;  /* 0x0000009d9c0e7210 */ /* 0x000fe20007ffe818 */
[----:B------:R-:W-:Y:S01]  /*1c70*/  IMAD R0, R159, R12, RZ ;  /* 0x0000000c9f007224 */ /* 0x000fe200078e02ff */
[----:B------:R-:W-:Y:S01]  /*1c80*/  SHF.R.S32.HI R10, RZ, 0x1f, R12 ;  /* 0x0000001fff0a7819 */ /* 0x000fe2000001140c */
[----:B------:R-:W-:Y:S01]  /*1c90*/  IMAD.MOV.U32 R166, RZ, RZ, R42 ;  /* 0x000000ffffa67224 */ /* 0x000fe200078e002a */
[C---:B------:R-:W-:Y:S01]  /*1ca0*/  ISETP.GE.AND P2, PT, R14.reuse, 0x1, PT ;  /* 0x000000010e00780c */ /* 0x040fe20003f46270 */
[----:B------:R-:W-:Y:S01]  /*1cb0*/  IMAD.SHL.U32 R251, R251, 0x2, RZ ;  /* 0x00000002fbfb7824 */ /* 0x000fe200078e00ff */
[----:B------:R-:W-:Y:S01]  /*1cc0*/  ISETP.GE.AND P1, PT, R14, 0x21, PT ;  /* 0x000000210e00780c */ /* 0x000fe20003f26270 */
[-C--:B------:R-:W-:Y:S01]  /*1cd0*/  IMAD.WIDE.U32 R8, R12, R162.reuse, R166 ;  /* 0x000000a20c087225 */ /* 0x080fe200078e00a6 */
[----:B------:R-:W-:Y:S01]  /*1ce0*/  SEL R3, RZ, 0x4, P6 ;  /* 0x00000004ff037807 */ /* 0x000fe20003000000 */
[----:B------:R-:W-:Y:S01]  /*1cf0*/  STL.64 [R1+0x18], R166 ;  /* 0x000018a601007387 */ /* 0x000fe20000100a00 */
[----:B------:R-:W-:Y:S01]  /*1d00*/  LEA.HI R158, R35, R161, RZ, 0x5 ;  /* 0x000000a1239e7211 */ /* 0x000fe200078f28ff */
[----:B------:R-:W-:-:S02]  /*1d10*/  IMAD R0, R10, R162, R0 ;  /* 0x000000a20a007224 */ /* 0x000fc400078e0200 */
[----:B------:R-:W-:Y:S02]  /*1d20*/  IMAD.MOV.U32 R160, RZ, RZ, c[0x0][0x1e0] ;  /* 0x00007800ffa07624 */ /* 0x000fe400078e00ff */
[----:B------:R-:W-:Y:S01]  /*1d30*/  IMAD.IADD R0, R9, 0x1, R0 ;  /* 0x0000000109007824 */ /* 0x000fe200078e0200 */
[----:B------:R-:W-:Y:S01]  /*1d40*/  BAR.SYNC.DEFER_BLOCKING 0x0 ;  /* 0x0000000000007b1d */ /* 0x000fe20000010000 */
[----:B------:R-:W-:Y:S01]  /*1d50*/  @P2 LEA R6, P0, R8, c[0x0][0x1c8], 0x1 ;  /* 0x0000720008062a11 */ /* 0x000fe200078008ff */
[----:B------:R-:W-:-:S03]  /*1d60*/  IMAD.WIDE.U32 R16, R160, 0x40, RZ ;  /* 0x00000040a0107825 */ /* 0x000fc600078e00ff */
[----:B-1----:R-:W-:Y:S01]  /*1d70*/  @P2 LEA.HI.X R7, R8, c[0x0][0x1cc], R0, 0x1, P0 ;  /* 0x0000730008072a11 */ /* 0x002fe200000f0c00 */
[----:B------:R-:W-:Y:S01]  /*1d80*/  IMAD.SHL.U32 R15, R24, 0x8, RZ ;  /* 0x00000008180f7824 */ /* 0x000fe200078e00ff */
[----:B------:R-:W-:Y:S01]  /*1d90*/  ISETP.GE.AND P0, PT, R14, 0x41, PT ;  /* 0x000000410e00780c */ /* 0x000fe20003f06270 */
[----:B------:R-:W-:Y:S02]  /*1da0*/  IMAD.MOV.U32 R18, RZ, RZ, R40 ;  /* 0x000000ffff127224 */ /* 0x000fe400078e0028 */
[----:B------:R-:W-:Y:S02]  /*1db0*/  IMAD.MOV.U32 R19, RZ, RZ, R41 ;  /* 0x000000ffff137224 */ /* 0x000fe400078e0029 */
[----:B------:R-:W-:-:S05]  /*1dc0*/  IMAD.MOV.U32 R18, RZ, RZ, R38 ;  /* 0x000000ffff127224 */ /* 0x000fca00078e0026 */
[----:B------:R-:W-:Y:S04]  /*1dd0*/  STL.64 [R1+0x10], R18 ;  /* 0x0000101201007387 */ /* 0x000fe80000100a00 */
[----:B------:R-:W-:Y:S01]  /*1de0*/  @!PT LDS RZ, [RZ] ;  /* 0x00000000fffff984 */ /* 0x000fe20000000800 */
[----:B------:R-:W-:Y:S01]  /*1df0*/  @!PT LDS RZ, [RZ] ;  /* 0x00000000fffff984 */ /* 0x000fe20000000800 */
[----:B------:R-:W-:Y:S01]  /*1e00*/  @!PT LDS RZ, [RZ] ;  /* 0x00000000fffff984 */ /* 0x000fe20000000800 */
[----:B------:R1:W-:Y:S04]  /*1e10*/  @P2 LDGSTS.E.BYPASS.LTC128B.128 [R251+0xc100], [R6.64], !P3 ;  /* 0x0c10000006fb2fae */ /* 0x0003e8000d901d44 */
[----:B------:R1:W-:Y:S04]  /*1e20*/  @P2 LDGSTS.E.BYPASS.LTC128B.128 [R251+0xf100], [R6.64+0x80], !P5 ;  /* 0x0f10008006fb2fae */ /* 0x0003e8000e901d44 */
[----:B------:R1:W-:Y:S04]  /*1e30*/  @P2 LDGSTS.E.BYPASS.LTC128B.128 [R251+0x12100], [R6.64+0x100], !P6 ;  /* 0x1210010006fb2fae */ /* 0x0003e8000f101d44 */
[----:B------:R1:W-:Y:S02]  /*1e40*/  @P2 LDGSTS.E.BYPASS.LTC128B.128 [R251+0x15100], [R6.64+0x180], !P4 ;  /* 0x1510018006fb2fae */ /* 0x0003e4000e101d44 */
[----:B-1----:R-:W-:-:S02]  /*1e50*/  @P1 LEA R7, P2, R160, R8, 0x5 ;  /* 0x00000008a0071211 */ /* 0x002fc400078428ff */
[----:B------:R-:W-:Y:S02]  /*1e60*/  SEL R6, RZ, 0x2, P5 ;  /* 0x00000002ff067807 */ /* 0x000fe40002800000 */
[----:B------:R-:W-:Y:S02]  /*1e70*/  @P1 LEA.HI.X R11, R160, R0, R164, 0x5, P2 ;  /* 0x00000000a00b1211 */ /* 0x000fe400010f2ca4 */
[----:B------:R-:W-:Y:S01]  /*1e80*/  @P0 IADD3 R9, P2, R8, R16, RZ ;  /* 0x0000001008090210 */ /* 0x000fe20007f5e0ff */
[----:B------:R-:W-:Y:S01]  /*1e90*/  IMAD.SHL.U32 R16, R164, 0x40, RZ ;  /* 0x00000040a4107824 */ /* 0x000fe200078e00ff */
[----:B------:R-:W-:Y:S01]  /*1ea0*/  IADD3 R26, R3, R6, R26 ;  /* 0x00000006031a7210 */ /* 0x000fe20007ffe01a */
[----:B------:R-:W-:-:S03]  /*1eb0*/  IMAD R8, R10, c[0x0][0x208], RZ ;  /* 0x000082000a087a24 */ /* 0x000fc600078e02ff */
[----:B------:R-:W-:Y:S01]  /*1ec0*/  @P0 IADD3.X R16, R0, R17, R16, P2, !PT ;  /* 0x0000001100100210 */ /* 0x000fe200017fe410 */
[C---:B------:R-:W-:Y:S01]  /*1ed0*/  IMAD R3, R12.reuse, c[0x0][0x20c], R8 ;  /* 0x000083000c037a24 */ /* 0x040fe200078e0208 */
[----:B------:R-:W-:Y:S01]  /*1ee0*/  @P1 LEA R10, P2, R7, c[0x0][0x1c8], 0x1 ;  /* 0x00007200070a1a11 */ /* 0x000fe200078408ff */
[----:B------:R-:W-:Y:S02]  /*1ef0*/  IMAD.SHL.U32 R0, R27, 0x40, RZ ;  /* 0x000000401b007824 */ /* 0x000fe400078e00ff */
[----:B------:R-:W-:Y:S01]  /*1f00*/  IMAD.WIDE.U32 R12, R12, c[0x0][0x208], RZ ;  /* 0x000082000c0c7a25 */ /* 0x000fe200078e00ff */
[----:B------:R-:W-:Y:S02]  /*1f10*/  @P1 LEA.HI.X R11, R7, c[0x0][0x1cc], R11, 0x1, P2 ;  /* 0x00007300070b1a11 */ /* 0x000fe400010f0c0b */
[----:B------:R-:W-:Y:S01]  /*1f20*/  @P0 LEA R8, P2, R9, c[0x0][0x1c8], 0x1 ;  /* 0x0000720009080a11 */ /* 0x000fe200078408ff */
[----:B------:R-:W-:Y:S01]  /*1f30*/  IMAD.IADD R3, R13, 0x1, R3 ;  /* 0x000000010d037824 */ /* 0x000fe200078e0203 */
[----:B------:R-:W-:Y:S01]  /*1f40*/  LOP3.LUT R0, R0, 0x1c0, RZ, 0xc0, !PT ;  /* 0x000001c000007812 */ /* 0x000fe200078ec0ff */
[----:B------:R1:W-:Y:S01]  /*1f50*/  @P1 LDGSTS.E.BYPASS.LTC128B.128 [R251+0xd100], [R10.64], !P3 ;  /* 0x0d1000000afb1fae */ /* 0x0003e2000d901d44 */
[----:B------:R-:W-:Y:S01]  /*1f60*/  @P0 LEA.HI.X R9, R9, c[0x0][0x1cc], R16, 0x1, P2 ;  /* 0x0000730009090a11 */ /* 0x000fe200010f0c10 */
[----:B------:R-:W-:Y:S01]  /*1f70*/  IMAD.WIDE.U32 R12, R12, 0x60, R18 ;  /* 0x000000600c0c7825 */ /* 0x000fe200078e0012 */
[----:B------:R-:W-:Y:S01]  /*1f80*/  LOP3.LUT R15, R0, 0x8, R15, 0xf8, !PT ;  /* 0x00000008000f7812 */ /* 0x000fe200078ef80f */
[----:B------:R1:W-:Y:S01]  /*1f90*/  @P1 LDGSTS.E.BYPASS.LTC128B.128 [R251+0x10100], [R10.64+0x80], !P5 ;  /* 0x101000800afb1fae */ /* 0x0003e2000e901d44 */
[----:B------:R-:W-:Y:S01]  /*1fa0*/  SHF.R.U32.HI R6, RZ, 0x3, R0 ;  /* 0x00000003ff067819 */ /* 0x000fe20000011600 */
[----:B------:R-:W-:Y:S01]  /*1fb0*/  IMAD R0, R3, 0x60, RZ ;  /* 0x0000006003007824 */ /* 0x000fe200078e02ff */
[----:B------:R-:W-:Y:S01]  /*1fc0*/  SEL R7, RZ, 0x8, P4 ;  /* 0x00000008ff077807 */ /* 0x000fe20002000000 */
[----:B------:R1:W-:Y:S01]  /*1fd0*/  @P1 LDGSTS.E.BYPASS.LTC128B.128 [R251+0x13100], [R10.64+0x100], !P6 ;  /* 0x131001000afb1fae */ /* 0x0003e2000f101d44 */
[----:B------:R-:W-:Y:S01]  /*1fe0*/  LOP3.LUT R15, R15, R6, RZ, 0x3c, !PT ;  /* 0x000000060f0f7212 */ /* 0x000fe200078e3cff */
[----:B------:R-:W-:Y:S01]  /*1ff0*/  IMAD.IADD R3, R13, 0x1, R0 ;  /* 0x000000010d037824 */ /* 0x000fe200078e0200 */
[----:B------:R-:W-:Y:S01]  /*2000*/  LEA R6, P2, R12, c[0x0][0x1f8], 0x1 ;  /* 0x00007e000c067a11 */ /* 0x000fe200078408ff */
[----:B------:R1:W-:Y:S01]  /*2010*/  @P1 LDGSTS.E.BYPASS.LTC128B.128 [R251+0x16100], [R10.64+0x180], !P4 ;  /* 0x161001800afb1fae */ /* 0x0003e2000e101d44 */
[----:B------:R-:W-:Y:S01]  /*2020*/  IADD3 R26, R26, R7, RZ ;  /* 0x000000071a1a7210 */ /* 0x000fe20007ffe0ff */
[----:B------:R-:W-:Y:S01]  /*2030*/  IMAD R0, R32, 0x200, R15 ;  /* 0x0000020020007824 */ /* 0x000fe200078e020f */
[----:B------:R-:W-:Y:S01]  /*2040*/  LEA.HI.X R7, R12, c[0x0][0x1fc], R3, 0x1, P2 ;  /* 0x00007f000c077a11 */ /* 0x000fe200010f0c03 */
[----:B------:R1:W-:Y:S01]  /*2050*/  @P0 LDGSTS.E.BYPASS.LTC128B.128 [R251+0xe100], [R8.64], !P3 ;  /* 0x0e10000008fb0fae */ /* 0x0003e2000d901d44 */
[----:B------:R-:W-:Y:S01]  /*2060*/  IMAD.MOV.U32 R3, RZ, RZ, c[0x0][0x208] ;  /* 0x00008200ff037624 */ /* 0x000fe200078e00ff */
[----:B------:R-:W-:Y:S01]  /*2070*/  LOP3.LUT P2, RZ, R27, 0x2, RZ, 0xc0, !PT ;  /* 0x000000021bff7812 */ /* 0x000fe2000784c0ff */
[----:B------:R-:W-:Y:S01]  /*2080*/  IMAD.MOV.U32 R12, RZ, RZ, 0x6 ;  /* 0x00000006ff0c7424 */ /* 0x000fe200078e00ff */
[----:B------:R1:W-:Y:S01]  /*2090*/  @P0 LDGSTS.E.BYPASS.LTC128B.128 [R251+0x11100], [R8.64+0x80], !P5 ;  /* 0x1110008008fb0fae */ /* 0x0003e2000e901d44 */
[C---:B------:R-:W-:Y:S01]  /*20a0*/  IMAD.SHL.U32 R37, R3.reuse, 0x40, RZ ;  /* 0x0000004003257824 */ /* 0x040fe200078e00ff */
[----:B------:R-:W-:Y:S01]  /*20b0*/  P2R R15, PR, RZ, 0x20 ;  /* 0x00000020ff0f7803 */ /* 0x000fe20000000000 */
[----:B------:R-:W-:Y:S01]  /*20c0*/  IMAD.SHL.U32 R216, R0, 0x2, RZ ;  /* 0x0000000200d87824 */ /* 0x000fe200078e00ff */
[----:B------:R1:W-:Y:S01]  /*20d0*/  @P0 LDGSTS.E.BYPASS.LTC128B.128 [R251+0x14100], [R8.64+0x100], !P6 ;  /* 0x1410010008fb0fae */ /* 0x0003e2000f101d44 */
[----:B------:R-:W-:-:S02]  /*20e0*/  SHF.L.U64.HI R36, R3, R12, c[0x0][0x20c] ;  /* 0x0000830003247619 */ /* 0x000fc4000001020c */
[----:B------:R-:W-:Y:S01]  /*20f0*/  SHF.L.U32 R0, R158, 0x5, RZ ;  /* 0x000000059e007819 */ /* 0x000fe200000006ff */
[----:B------:R1:W-:Y:S01]  /*2100*/  @P0 LDGSTS.E.BYPASS.LTC128B.128 [R251+0x17100], [R8.64+0x180], !P4 ;  /* 0x1710018008fb0fae */ /* 0x0003e2000e101d44 */
[C-C-:B------:R-:W-:Y:S02]  /*2110*/  IADD3 R24, P1, P0, R37.reuse, 0x80, R6.reuse ;  /* 0x0000008025187810 */ /* 0x140fe4000783e006 */
[----:B------:R-:W-:Y:S01]  /*2120*/  LOP3.LUT R0, R0, 0x7ffffc00, RZ, 0xc0, !PT ;  /* 0x7ffffc0000007812 */ /* 0x000fe200078ec0ff */
[----:B------:R-:W0:Y:S01]  /*2130*/  LDGDEPBAR ;  /* 0x00000000000079af */ /* 0x000e220000000000 */
[----:B--23--:R-:W-:Y:S02]  /*2140*/  IADD3.X R25, R36, RZ, R7, P1, P0 ;  /* 0x000000ff24197210 */ /* 0x00cfe40000fe0407 */
[----:B------:R-:W-:Y:S01]  /*2150*/  IADD3 R22, P1, P0, R37, 0x100, R6 ;  /* 0x0000010025167810 */ /* 0x000fe2000783e006 */
[----:B------:R-:W-:Y:S01]  /*2160*/  IMAD.IADD R0, R5, 0x1, R0 ;  /* 0x0000000105007824 */ /* 0x000fe200078e0200 */
[----:B------:R-:W-:-:S02]  /*2170*/  LOP3.LUT P5, RZ, R26, 0x2, RZ, 0xc0, !PT ;  /* 0x000000021aff7812 */ /* 0x000fc400078ac0ff */
[----:B------:R-:W-:Y:S01]  /*2180*/  IADD3.X R23, R36, RZ, R7, P1, P0 ;  /* 0x000000ff24177210 */ /* 0x000fe20000fe0407 */
[----:B------:R-:W-:Y:S01]  /*2190*/  IMAD.SHL.U32 R223, R0, 0x2, RZ ;  /* 0x0000000200df7824 */ /* 0x000fe200078e00ff */
[----:B------:R-:W-:Y:S01]  /*21a0*/  IADD3 R20, P1, P0, R37, 0x180, R6 ;  /* 0x0000018025147810 */ /* 0x000fe2000783e006 */
[----:B------:R-:W-:Y:S01]  /*21b0*/  IMAD.MOV.U32 R0, RZ, RZ, 0x40 ;  /* 0x00000040ff007424 */ /* 0x000fe200078e00ff */
[----:B------:R-:W-:Y:S01]  /*21c0*/  IADD3 R3, R216, 0xc100, RZ ;  /* 0x0000c100d8037810 */ /* 0x000fe20007ffe0ff */
[----:B------:R-:W-:Y:S01]  /*21d0*/  IMAD R224, R4, 0x2, R223 ;  /* 0x0000000204e07824 */ /* 0x000fe200078e02df */
[----:B------:R-:W-:Y:S01]  /*21e0*/  IADD3.X R21, R36, RZ, R7, P1, P0 ;  /* 0x000000ff24157210 */ /* 0x000fe20000fe0407 */
[----:B------:R-:W-:Y:S01]  /*21f0*/  IMAD R226, R2, 0x2, R223 ;  /* 0x0000000202e27824 */ /* 0x000fe200078e02df */
[----:B------:R-:W-:Y:S01]  /*2200*/  ISETP.LT.OR P1, PT, R14, 0x1, P3 ;  /* 0x000000010e00780c */ /* 0x000fe20001f21670 */
[----:B------:R-:W-:Y:S01]  /*2210*/  IMAD R225, R2, 0x2, R224 ;  /* 0x0000000202e17824 */ /* 0x000fe200078e02e0 */
[----:B------:R-:W-:-:S02]  /*2220*/  ISETP.LT.OR P0, PT, R14, 0x1, !P5 ;  /* 0x000000010e00780c */ /* 0x000fc40006f01670 */
[----:B------:R-:W-:Y:S02]  /*2230*/  IADD3 R227, R216, 0xc120, RZ ;  /* 0x0000c120d8e37810 */ /* 0x000fe40007ffe0ff */
[----:B------:R-:W-:Y:S02]  /*2240*/  @P2 IADD3 R227, R3, -0x20, RZ ;  /* 0xffffffe003e32810 */ /* 0x000fe40007ffe0ff */
[----:B------:R-:W-:Y:S01]  /*2250*/  IADD3 R12, P2, R37, R6, RZ ;  /* 0x00000006250c7210 */ /* 0x000fe20007f5e0ff */
[----:B------:R-:W-:-:S04]  /*2260*/  DEPBAR.LE SB0, 0x1 ;  /* 0x000080400000791a */ /* 0x000fc80000000000 */
[----:B------:R-:W-:-:S04]  /*2270*/  DEPBAR.LE SB0, 0x0 ;  /* 0x000080000000791a */ /* 0x000fc80000000000 */
[----:B------:R-:W-:Y:S01]  /*2280*/  BAR.SYNC.DEFER_BLOCKING 0x0 ;  /* 0x0000000000007b1d */ /* 0x000fe20000010000 */
[----:B------:R-:W-:Y:S01]  /*2290*/  IMAD.X R13, R36, 0x1, R7, P2 ;  /* 0x00000001240d7824 */ /* 0x000fe200010e0607 */
[----:B------:R-:W-:Y:S02]  /*22a0*/  LOP3.LUT P2, RZ, R26, 0x8, RZ, 0xc0, !PT ;  /* 0x000000081aff7812 */ /* 0x000fe4000784c0ff */
[C---:B------:R-:W-:Y:S02]  /*22b0*/  IADD3 R250, R227.reuse, 0x800, RZ ;  /* 0x00000800e3fa7810 */ /* 0x040fe40007ffe0ff */
[C---:B------:R-:W-:Y:S02]  /*22c0*/  IADD3 R249, R227.reuse, 0x1000, RZ ;  /* 0x00001000e3f97810 */ /* 0x040fe40007ffe0ff */
[C---:B------:R-:W-:Y:S02]  /*22d0*/  IADD3 R248, R227.reuse, 0x1800, RZ ;  /* 0x00001800e3f87810 */ /* 0x040fe40007ffe0ff */
[----:B------:R-:W-:-:S02]  /*22e0*/  IADD3 R247, R227, 0x2000, RZ ;  /* 0x00002000e3f77810 */ /* 0x000fc40007ffe0ff */
[C---:B------:R-:W-:Y:S02]  /*22f0*/  IADD3 R246, R227.reuse, 0x2800, RZ ;  /* 0x00002800e3f67810 */ /* 0x040fe40007ffe0ff */
[C---:B------:R-:W-:Y:S02]  /*2300*/  IADD3 R245, R227.reuse, 0x3000, RZ ;  /* 0x00003000e3f57810 */ /* 0x040fe40007ffe0ff */
[C---:B------:R-:W-:Y:S02]  /*2310*/  IADD3 R244, R227.reuse, 0x3800, RZ ;  /* 0x00003800e3f47810 */ /* 0x040fe40007ffe0ff */
[C---:B------:R-:W-:Y:S02]  /*2320*/  IADD3 R243, R227.reuse, 0x4000, RZ ;  /* 0x00004000e3f37810 */ /* 0x040fe40007ffe0ff */
[C---:B------:R-:W-:Y:S02]  /*2330*/  IADD3 R242, R227.reuse, 0x4800, RZ ;  /* 0x00004800e3f27810 */ /* 0x040fe40007ffe0ff */
[C---:B------:R-:W-:Y:S01]  /*2340*/  IADD3 R241, R227.reuse, 0x5000, RZ ;  /* 0x00005000e3f17810 */ /* 0x040fe20007ffe0ff */
[----:B-1----:R-:W-:Y:S01]  /*2350*/  LDSM.16.M88.4 R8, [R223+0x18100] ;  /* 0x01810000df08783b */ /* 0x002fe20000000200 */
[----:B------:R-:W-:-:S02]  /*2360*/  IADD3 R240, R227, 0x5800, RZ ;  /* 0x00005800e3f07810 */ /* 0x000fc40007ffe0ff */
[C---:B------:R-:W-:Y:S01]  /*2370*/  IADD3 R239, R227.reuse, 0x6000, RZ ;  /* 0x00006000e3ef7810 */ /* 0x040fe20007ffe0ff */
[----:B------:R-:W-:Y:S01]  /*2380*/  LDSM.16.M88.4 R16, [R224+0x18100] ;  /* 0x01810000e010783b */ /* 0x000fe20000000200 */
[C---:B------:R-:W-:Y:S02]  /*2390*/  IADD3 R238, R227.reuse, 0x6800, RZ ;  /* 0x00006800e3ee7810 */ /* 0x040fe40007ffe0ff */
[C---:B------:R-:W-:Y:S01]  /*23a0*/  IADD3 R237, R227.reuse, 0x7000, RZ ;  /* 0x00007000e3ed7810 */ /* 0x040fe20007ffe0ff */
[----:B------:R-:W1:Y:S01]  /*23b0*/  LDSM.16.M88.4 R32, [R216+0xc100] ;  /* 0x00c10000d820783b */ /* 0x000e620000000200 */
[C---:B------:R-:W-:Y:S02]  /*23c0*/  IADD3 R236, R227.reuse, 0x7800, RZ ;  /* 0x00007800e3ec7810 */ /* 0x040fe40007ffe0ff */
[C---:B------:R-:W-:Y:S01]  /*23d0*/  IADD3 R235, R227.reuse, 0x8000, RZ ;  /* 0x00008000e3eb7810 */ /* 0x040fe20007ffe0ff */
[----:B------:R-:W2:Y:S01]  /*23e0*/  LDSM.16.M88.4 R28, [R216+0xc900] ;  /* 0x00c90000d81c783b */ /* 0x000ea20000000200 */
[----:B------:R-:W-:-:S02]  /*23f0*/  IADD3 R234, R227, 0x8800, RZ ;  /* 0x00008800e3ea7810 */ /* 0x000fc40007ffe0ff */
[C---:B------:R-:W-:Y:S01]  /*2400*/  IADD3 R233, R227.reuse, 0x9000, RZ ;  /* 0x00009000e3e97810 */ /* 0x040fe20007ffe0ff */
[----:B------:R-:W-:Y:S01]  /*2410*/  LDSM.16.M88.4 R48, [R216+0xd100] ;  /* 0x00d10000d830783b */ /* 0x000fe20000000200 */
[C---:B------:R-:W-:Y:S02]  /*2420*/  IADD3 R232, R227.reuse, 0x9800, RZ ;  /* 0x00009800e3e87810 */ /* 0x040fe40007ffe0ff */
[C---:B------:R-:W-:Y:S01]  /*2430*/  IADD3 R231, R227.reuse, 0xa000, RZ ;  /* 0x0000a000e3e77810 */ /* 0x040fe20007ffe0ff */
[----:B------:R-:W-:Y:S01]  /*2440*/  LDSM.16.M88.4 R52, [R216+0xd900] ;  /* 0x00d90000d834783b */ /* 0x000fe20000000200 */
[C---:B------:R-:W-:Y:S02]  /*2450*/  IADD3 R230, R227.reuse, 0xa800, RZ ;  /* 0x0000a800e3e67810 */ /* 0x040fe40007ffe0ff */
[C---:B------:R-:W-:Y:S01]  /*2460*/  IADD3 R229, R227.reuse, 0xb000, RZ ;  /* 0x0000b000e3e57810 */ /* 0x040fe20007ffe0ff */
[----:B------:R-:W-:Y:S01]  /*2470*/  LDSM.16.M88.4 R56, [R216+0xe100] ;  /* 0x00e10000d838783b */ /* 0x000fe20000000200 */
[----:B------:R-:W-:-:S03]  /*2480*/  IADD3 R228, R227, 0xb800, RZ ;  /* 0x0000b800e3e47810 */ /* 0x000fc60007ffe0ff */
[----:B------:R-:W-:Y:S04]  /*2490*/  LDSM.16.M88.4 R72, [R216+0xe900] ;  /* 0x00e90000d848783b */ /* 0x000fe80000000200 */
[----:B------:R-:W3:Y:S04]  /*24a0*/  LDSM.16.M88.4 R68, [R227] ;  /* 0x00000000e344783b */ /* 0x000ee80000000200 */
[----:B------:R-:W-:Y:S04]  /*24b0*/  LDSM.16.M88.4 R64, [R227+0x800] ;  /* 0x00080000e340783b */ /* 0x000fe80000000200 */
[----:B------:R-:W-:Y:S04]  /*24c0*/  LDSM.16.M88.4 R80, [R227+0x1000] ;  /* 0x00100000e350783b */ /* 0x000fe80000000200 */
[----:B------:R-:W-:Y:S04]  /*24d0*/  LDSM.16.M88.4 R92, [R227+0x1800] ;  /* 0x00180000e35c783b */ /* 0x000fe80000000200 */
[----:B------:R-:W-:Y:S01]  /*24e0*/  LDSM.16.M88.4 R104, [R227+0x2000] ;  /* 0x00200000e368783b */ /* 0x000fe20000000200 */
[C---:B-1----:R-:W-:Y:S03]  /*24f0*/  HMMA.16816.F32.BF16 R44, R8.reuse, R32, RZ ;  /* 0x00000020082c723c */ /* 0x042fe600000418ff */
[----:B------:R-:W1:Y:S04]  /*2500*/  LDSM.16.M88.4 R112, [R227+0x2800] ;  /* 0x00280000e370783b */ /* 0x000e680000000200 */
[----:B------:R-:W-:Y:S01]  /*2510*/  @!PT LDS RZ, [RZ] ;  /* 0x00000000fffff984 */ /* 0x000fe20000000800 */
[----:B------:R-:W-:Y:S01]  /*2520*/  @!PT LDS RZ, [RZ] ;  /* 0x00000000fffff984 */ /* 0x000fe20000000800 */
[----:B------:R-:W-:Y:S01]  /*2530*/  @!PT LDS RZ, [RZ] ;  /* 0x00000000fffff984 */ /* 0x000fe20000000800 */
[----:B------:R4:W-:Y:S01]  /*2540*/  LDGSTS.E.BYPASS.LTC128B.128 [R251+0x100], [R6.64], !P1 ;  /* 0x0010000006fb7fae */ /* 0x0009e2000c901d44 */
[----:B------:R-:W-:Y:S01]  /*2550*/  LOP3.LUT P1, RZ, R26, 0x4, RZ, 0xc0, !PT ;  /* 0x000000041aff7812 */ /* 0x000fe2000782c0ff */
[----:B------:R-:W-:Y:S02]  /*2560*/  HMMA.16816.F32.BF16 R40, R8, R34, RZ ;  /* 0x000000220828723c */ /* 0x000fe400000418ff */
[----:B------:R4:W-:Y:S01]  /*2570*/  LDGSTS.E.BYPASS.LTC128B.128 [R251+0x3100], [R6.64+0x80], !P0 ;  /* 0x0310008006fb7fae */ /* 0x0009e2000c101d44 */
[----:B------:R-:W-:-:S05]  /*2580*/  ISETP.LT.OR P0, PT, R14, 0x1, !P1 ;  /* 0x000000010e00780c */ /* 0x000fca0004f01670 */
[----:B--2---:R-:W-:Y:S08]  /*2590*/  HMMA.16816.F32.BF16 R32, R8, R30, RZ ;  /* 0x0000001e0820723c */ /* 0x004ff000000418ff */
[----:B------:R4:W-:Y:S01]  /*25a0*/  LDGSTS.E.BYPASS.LTC128B.128 [R251+0x6100], [R6.64+0x100], !P0 ;  /* 0x0610010006fb7fae */ /* 0x0009e2000c101d44 */
[C---:B------:R-:W-:Y:S01]  /*25b0*/  ISETP.LT.OR P0, PT, R14.reuse, 0x1, !P2 ;  /* 0x000000010e00780c */ /* 0x040fe20005701670 */
[C---:B---3--:R-:W-:Y:S08]  /*25c0*/  HMMA.16816.F32.BF16 R100, R16.reuse, R68, R44 ;  /* 0x000000441064723c */ /* 0x048ff0000004182c */
[----:B------:R-:W-:Y:S04]  /*25d0*/  HMMA.16816.F32.BF16 R84, R16, R70, R40 ;  /* 0x000000461054723c */ /* 0x000fe80000041828 */
[----:B------:R4:W-:Y:S01]  /*25e0*/  LDGSTS.E.BYPASS.LTC128B.128 [R251+0x9100], [R6.64+0x180], !P0 ;  /* 0x0910018006fb7fae */ /* 0x0009e2000c101d44 */
[----:B------:R-:W-:-:S03]  /*25f0*/  ISETP.LT.OR P0, PT, R14, 0x21, P3 ;  /* 0x000000210e00780c */ /* 0x000fc60001f01670 */
[C---:B------:R-:W-:Y:S08]  /*2600*/  HMMA.16816.F32.BF16 R60, R8.reuse, R56, RZ ;  /* 0x00000038083c723c */ /* 0x040ff000000418ff */
[----:B------:R-:W-:Y:S02]  /*2610*/  HMMA.16816.F32.BF16 R88, R8, R58, RZ ;  /* 0x0000003a0858723c */ /* 0x000fe400000418ff */
[----:B------:R2:W-:Y:S01]  /*2620*/  LDGSTS.E.BYPASS.LTC128B.128 [R251+0x1100], [R12.64], !P0 ;  /* 0x011000000cfb7fae */ /* 0x0005e2000c101d44 */
[----:B------:R-:W-:-:S02]  /*2630*/  ISETP.LT.OR P0, PT, R14, 0x21, !P5 ;  /* 0x000000210e00780c */ /* 0x000fc40006f01670 */
[----:B------:R-:W-:-:S03]  /*2640*/  ISETP.LT.OR P5, PT, R14, 0x41, !P5 ;  /* 0x000000410e00780c */ /* 0x000fc60006fa1670 */
[----:B------:R-:W-:Y:S08]  /*2650*/  HMMA.16816.F32.BF16 R96, R8, R72, RZ ;  /* 0x000000480860723c */ /* 0x000ff000000418ff */
[----:B------:R3:W-:Y:S01]  /*2660*/  LDGSTS.E.BYPASS.LTC128B.128 [R251+0x4100], [R24.64], !P0 ;  /* 0x0410000018fb7fae */ /* 0x0007e2000c101d44 */
[----:B------:R-:W-:-:S04]  /*2670*/  LOP3.LUT P0, RZ, R27, 0x4, RZ, 0xc0, !PT ;  /* 0x000000041bff7812 */ /* 0x000fc8000780c0ff */
[----:B------:R-:W-:Y:S02]  /*2680*/  SEL R0, R0, 0xffffffc0, !P0 ;  /* 0xffffffc000007807 */ /* 0x000fe40004000000 */
[C---:B------:R-:W-:Y:S02]  /*2690*/  ISETP.LT.OR P0, PT, R14.reuse, 0x21, !P1 ;  /* 0x000000210e00780c */ /* 0x040fe40004f01670 */
[----:B------:R-:W-:Y:S01]  /*26a0*/  ISETP.LT.OR P1, PT, R14, 0x41, !P1 ;  /* 0x000000410e00780c */ /* 0x000fe20004f21670 */
[----:B------:R-:W-:Y:S02]  /*26b0*/  IMAD.IADD R222, R216, 0x1, R0 ;  /* 0x00000001d8de7824 */ /* 0x000fe400078e0200 */
[----:B------:R-:W-:-:S04]  /*26c0*/  IMAD.IADD R221, R0, 0x1, R227 ;  /* 0x0000000100dd7824 */ /* 0x000fc800078e02e3 */
[----:B-1----:R-:W-:Y:S04]  /*26d0*/  HMMA.16816.F32.BF16 R96, R16, R112, R96 ;  /* 0x000000701060723c */ /* 0x002fe80000041860 */
[----:B------:R1:W-:Y:S01]  /*26e0*/  LDGSTS.E.BYPASS.LTC128B.128 [R251+0x7100], [R22.64], !P0 ;  /* 0x0710000016fb7fae */ /* 0x0003e2000c101d44 */
[----:B----4-:R-:W-:-:S04]  /*26f0*/  IADD3 R6, P0, R12, R37, RZ ;  /* 0x000000250c067210 */ /* 0x010fc80007f1e0ff */
[----:B------:R-:W-:Y:S02]  /*2700*/  IADD3.X R7, R13, R36, RZ, P0, !PT ;  /* 0x000000240d077210 */ /* 0x000fe400007fe4ff */
[C---:B------:R-:W-:Y:S01]  /*2710*/  ISETP.LT.OR P0, PT, R14.reuse, 0x21, !P2 ;  /* 0x000000210e00780c */ /* 0x040fe20005701670 */
[C---:B------:R-:W-:Y:S08]  /*2720*/  HMMA.16816.F32.BF16 R36, R8.reuse, R28, RZ ;  /* 0x0000001c0824723c */ /* 0x040ff000000418ff */
[----:B------:R-:W-:Y:S04]  /*2730*/  HMMA.16816.F32.BF16 R28, R8, R48, RZ ;  /* 0x00000030081c723c */ /* 0x000fe800000418ff */
[----:B------:R1:W-:Y:S01]  /*2740*/  LDGSTS.E.BYPASS.LTC128B.128 [R251+0xa100], [R20.64], !P0 ;  /* 0x0a10000014fb7fae */ /* 0x0003e2000c101d44 */
[----:B------:R-:W-:-:S03]  /*2750*/  ISETP.LT.OR P0, PT, R14, 0x41, P3 ;  /* 0x000000410e00780c */ /* 0x000fc60001f01670 */
[----:B---3--:R-:W-:Y:S08]  /*2760*/  HMMA.16816.F32.BF16 R24, R8, R50, RZ ;  /* 0x000000320818723c */ /* 0x008ff000000418ff */
[----:B------:R-:W-:Y:S02]  /*2770*/  HMMA.16816.F32.BF16 R76, R16, R64, R36 ;  /* 0x00000040104c723c */ /* 0x000fe40000041824 */
[----:B------:R3:W-:Y:S01]  /*2780*/  LDGSTS.E.BYPASS.LTC128B.128 [R251+0x2100], [R6.64], !P0 ;  /* 0x0210000006fb7fae */ /* 0x0007e2000c101d44 */
[----:B------:R-:W-:-:S02]  /*2790*/  ISETP.LT.OR P0, PT, R14, 0x41, !P2 ;  /* 0x000000410e00780c */ /* 0x000fc40005701670 */
[----:B------:R-:W-:Y:S01]  /*27a0*/  ISETP.GE.AND P2, PT, R157, 0x61, PT ;  /* 0x000000619d00780c */ /* 0x000fe20003f46270 */
[----:B------:R3:W-:Y:S01]  /*27b0*/  LDGSTS.E.BYPASS.LTC128B.128 [R251+0x5100], [R6.64+0x80], !P5 ;  /* 0x0510008006fb7fae */ /* 0x0007e2000e901d44 */
[----:B------:R-:W-:Y:S01]  /*27c0*/  ISETP.NE.AND P5, PT, R15, RZ, PT ;  /* 0x000000ff0f00720c */ /* 0x000fe20003fa5270 */
[----:B------:R-:W-:Y:S02]  /*27d0*/  HMMA.16816.F32.BF16 R68, R16, R80, R28 ;  /* 0x000000501044723c */ /* 0x000fe4000004181c */
[----:B------:R3:W-:Y:S06]  /*27e0*/  LDGSTS.E.BYPASS.LTC128B.128 [R251+0x8100], [R6.64+0x100], !P1 ;  /* 0x0810010006fb7fae */ /* 0x0007ec000c901d44 */
[C---:B-1----:R-:W-:Y:S01]  /*27f0*/  HMMA.16816.F32.BF16 R20, R8.reuse, R52, RZ ;  /* 0x000000340814723c */ /* 0x042fe200000418ff */
[----:B------:R3:W-:Y:S04]  /*2800*/  LDGSTS.E.BYPASS.LTC128B.128 [R251+0xb100], [R6.64+0x180], !P0 ;  /* 0x0b10018006fb7fae */ /* 0x0007e8000c101d44 */
[----:B--2---:R-:W-:Y:S03]  /*2810*/  LDSM.16.M88.4 R12, [R226+0x18100] ;  /* 0x01810000e20c783b */ /* 0x004fe60000000200 */
[C---:B------:R-:W-:Y:S01]  /*2820*/  HMMA.16816.F32.BF16 R52, R8.reuse, R54, RZ ;  /* 0x000000360834723c */ /* 0x040fe200000418ff */
[----:B------:R-:W1:Y:S04]  /*2830*/  LDSM.16.M88.4 R44, [R222+0xc900] ;  /* 0x00c90000de2c783b */ /* 0x000e680000000200 */
[----:B------:R-:W2:Y:S03]  /*2840*/  LDSM.16.M88.4 R48, [R222+0xc100] ;  /* 0x00c10000de30783b */ /* 0x000ea60000000200 */
[----:B------:R-:W-:Y:S01]  /*2850*/  HMMA.16816.F32.BF16 R8, R8, R74, RZ ;  /* 0x0000004a0808723c */ /* 0x000fe200000418ff */
[----:B------:R-:W4:Y:S04]  /*2860*/  LDSM.16.M88.4 R40, [R222+0xd100] ;  /* 0x00d10000de28783b */ /* 0x000f280000000200 */
[----:B------:R-:W5:Y:S03]  /*2870*/  LDSM.16.M88.4 R36, [R222+0xd900] ;  /* 0x00d90000de24783b */ /* 0x000f660000000200 */
[C---:B------:R-:W-:Y:S01]  /*2880*/  HMMA.16816.F32.BF16 R72, R16.reuse, R66, R32 ;  /* 0x000000421048723c */ /* 0x040fe20000041820 */
[----:B------:R-:W1:Y:S04]  /*2890*/  LDSM.16.M88.4 R32, [R222+0xe100] ;  /* 0x00e10000de20783b */ /* 0x000e680000000200 */
[----:B------:R-:W1:Y:S03]  /*28a0*/  LDSM.16.M88.4 R108, [R222+0xe900] ;  /* 0x00e90000de6c783b */ /* 0x000e660000000200 */
[C---:B------:R-:W-:Y:S01]  /*28b0*/  HMMA.16816.F32.BF16 R56, R16.reuse, R92, R20 ;  /* 0x0000005c1038723c */ /* 0x040fe20000041814 */
[----:B------:R-:W-:Y:S04]  /*28c0*/  LDSM.16.M88.4 R120, [R221+0x1000] ;  /* 0x00100000dd78783b */ /* 0x000fe80000000200 */
[----:B------:R-:W-:Y:S03]  /*28d0*/  LDSM.16.M88.4 R116, [R216+0xf900] ;  /* 0x00f90000d874783b */ /* 0x000fe60000000200 */
        /* <DEDUP_REMOVED lines=10> */
[----:B------:R-:W-:Y:S04]  /*2980*/  LDSM.16.M88.4 R104, [R221] ;  /* 0x00000000dd68783b */ /* 0x000fe80000000200 */
[----:B------:R-:W-:Y:S03]  /*2990*/  LDSM.16.M88.4 R136, [R227+0x9800] ;  /* 0x00980000e388783b */ /* 0x000fe60000000200 */
[----:B------:R-:W-:Y:S01]  /*29a0*/  HMMA.16816.F32.BF16 R88, R16, R114, R8 ;  /* 0x000000721058723c */ /* 0x000fe20000041808 */
[----:B------:R-:W-:Y:S04]  /*29b0*/  LDSM.16.M88.4 R8, [R225+0x18100] ;  /* 0x01810000e108783b */ /* 0x000fe80000000200 */
[----:B------:R-:W3:Y:S03]  /*29c0*/  LDSM.16.M88.4 R112, [R221+0x800] ;  /* 0x00080000dd70783b */ /* 0x000ee60000000200 */
[C---:B-1----:R-:W-:Y:S01]  /*29d0*/  HMMA.16816.F32.BF16 R16, R12.reuse, R46, R72 ;  /* 0x0000002e0c10723c */ /* 0x042fe20000041848 */
[----:B------:R-:W-:Y:S04]  /*29e0*/  LDSM.16.M88.4 R144, [R221+0x9000] ;  /* 0x00900000dd90783b */ /* 0x000fe80000000200 */
[----:B------:R-:W0:Y:S03]  /*29f0*/  LDGDEPBAR ;  /* 0x00000000000079af */ /* 0x000e260000000000 */
[C---:B--2---:R-:W-:Y:S01]  /*2a00*/  HMMA.16816.F32.BF16 R92, R12.reuse, R48, R100 ;  /* 0x000000300c5c723c */ /* 0x044fe20000041864 */
[----:B------:R-:W1:Y:S07]  /*2a10*/  LDSM.16.M88.4 R100, [R221+0x1800] ;  /* 0x00180000dd64783b */ /* 0x000e6e0000000200 */
[C---:B----4-:R-:W-:Y:S08]  /*2a20*/  HMMA.16816.F32.BF16 R72, R12.reuse, R40, R68 ;  /* 0x000000280c48723c */ /* 0x050ff00000041844 */
[C---:B-----5:R-:W-:Y:S01]  /*2a30*/  HMMA.16816.F32.BF16 R68, R12.reuse, R36, R56 ;  /* 0x000000240c44723c */ /* 0x060fe20000041838 */
[----:B------:R-:W2:Y:S07]  /*2a40*/  LDSM.16.M88.4 R56, [R221+0x2000] ;  /* 0x00200000dd38783b */ /* 0x000eae0000000200 */
[C---:B------:R-:W-:Y:S08]  /*2a50*/  HMMA.16816.F32.BF16 R80, R12.reuse, R44, R76 ;  /* 0x0000002c0c50723c */ /* 0x040ff0000004184c */
[C---:B------:R-:W-:Y:S01]  /*2a60*/  HMMA.16816.F32.BF16 R76, R12.reuse, R42, R64 ;  /* 0x0000002a0c4c723c */ /* 0x040fe20000041840 */
[----:B------:R-:W-:Y:S07]  /*2a70*/  LDSM.16.M88.4 R40, [R216+0xf100] ;  /* 0x00f10000d828783b */ /* 0x000fee0000000200 */
[C---:B------:R-:W-:Y:S08]  /*2a80*/  HMMA.16816.F32.BF16 R84, R12.reuse, R50, R84 ;  /* 0x000000320c54723c */ /* 0x040ff00000041854 */
[C---:B------:R-:W-:Y:S08]  /*2a90*/  HMMA.16816.F32.BF16 R64, R12.reuse, R38, R28 ;  /* 0x000000260c40723c */ /* 0x040ff0000004181c */
[C---:B------:R-:W-:Y:S08]  /*2aa0*/  HMMA.16816.F32.BF16 R60, R12.reuse, R32, R24 ;  /* 0x000000200c3c723c */ /* 0x040ff00000041818 */
[C---:B------:R-:W-:Y:S01]  /*2ab0*/  HMMA.16816.F32.BF16 R48, R12.reuse, R34, R20 ;  /* 0x000000220c30723c */ /* 0x040fe20000041814 */
[----:B------:R-:W4:Y:S07]  /*2ac0*/  LDSM.16.M88.4 R20, [R223+0x1c100] ;  /* 0x01c10000df14783b */ /* 0x000f2e0000000200 */
[C---:B------:R-:W-:Y:S01]  /*2ad0*/  HMMA.16816.F32.BF16 R44, R12.reuse, R108, R96 ;  /* 0x0000006c0c2c723c */ /* 0x040fe20000041860 */
[----:B------:R-:W-:Y:S07]  /*2ae0*/  LDSM.16.M88.4 R96, [R216+0x10900] ;  /* 0x01090000d860783b */ /* 0x000fee0000000200 */
[----:B------:R-:W-:Y:S08]  /*2af0*/  HMMA.16816.F32.BF16 R36, R12, R110, R88 ;  /* 0x0000006e0c24723c */ /* 0x000ff00000041858 */
[C---:B---3--:R-:W-:Y:S08]  /*2b00*/  HMMA.16816.F32.BF16 R16, R8.reuse, R114, R16 ;  /* 0x000000720810723c */ /* 0x048ff00000041810 */
[C---:B------:R-:W-:Y:S08]  /*2b10*/  HMMA.16816.F32.BF16 R24, R8.reuse, R112, R80 ;  /* 0x000000700818723c */ /* 0x040ff00000041850 */
[C---:B------:R-:W-:Y:S08]  /*2b20*/  HMMA.16816.F32.BF16 R32, R8.reuse, R104, R92 ;  /* 0x000000680820723c */ /* 0x040ff0000004185c */
[C---:B------:R-:W-:Y:S08]  /*2b30*/  HMMA.16816.F32.BF16 R28, R8.reuse, R106, R84 ;  /* 0x0000006a081c723c */ /* 0x040ff00000041854 */
[C---:B------:R-:W-:Y:S08]  /*2b40*/  HMMA.16816.F32.BF16 R12, R8.reuse, R120, R72 ;  /* 0x00000078080c723c */ /* 0x040ff00000041848 */
[C---:B------:R-:W-:Y:S01]  /*2b50*/  HMMA.16816.F32.BF16 R76, R8.reuse, R122, R76 ;  /* 0x0000007a084c723c */ /* 0x040fe2000004184c */
[----:B------:R-:W3:Y:S07]  /*2b60*/  LDSM.16.M88.4 R120, [R216+0x11100] ;  /* 0x01110000d878783b */ /* 0x000eee0000000200 */
[C---:B-1----:R-:W-:Y:S08]  /*2b70*/  HMMA.16816.F32.BF16 R88, R8.reuse, R100, R68 ;  /* 0x000000640858723c */ /* 0x042ff00000041844 */
[C---:B------:R-:W-:Y:S01]  /*2b80*/  HMMA.16816.F32.BF16 R80, R8.reuse, R102, R64 ;  /* 0x000000660850723c */ /* 0x040fe20000041840 */
[----:B------:R-:W1:Y:S07]  /*2b90*/  LDSM.16.M88.4 R64, [R216+0x11900] ;  /* 0x01190000d840783b */ /* 0x000e6e0000000200 */
[C---:B--2---:R-:W-:Y:S01]  /*2ba0*/  HMMA.16816.F32.BF16 R112, R8.reuse, R56, R60 ;  /* 0x000000380870723c */ /* 0x044fe2000004183c */
[----:B------:R-:W-:Y:S07]  /*2bb0*/  LDSM.16.M88.4 R60, [R227+0x3000] ;  /* 0x00300000e33c783b */ /* 0x000fee0000000200 */
[C---:B------:R-:W-:Y:S01]  /*2bc0*/  HMMA.16816.F32.BF16 R104, R8.reuse, R58, R48 ;  /* 0x0000003a0868723c */ /* 0x040fe20000041830 */
[----:B------:R-:W-:Y:S04]  /*2bd0*/  LDSM.16.M88.4 R56, [R227+0x3800] ;  /* 0x00380000e338783b */ /* 0x000fe80000000200 */
[----:B------:R-:W-:Y:S03]  /*2be0*/  LDSM.16.M88.4 R48, [R227+0x4800] ;  /* 0x00480000e330783b */ /* 0x000fe60000000200 */
[C---:B------:R-:W-:Y:S01]  /*2bf0*/  HMMA.16816.F32.BF16 R108, R8.reuse, R52, R44 ;  /* 0x00000034086c723c */ /* 0x040fe2000004182c */
[----:B------:R-:W-:Y:S07]  /*2c00*/  LDSM.16.M88.4 R44, [R227+0x5000] ;  /* 0x00500000e32c783b */ /* 0x000fee0000000200 */
[----:B------:R-:W-:Y:S01]  /*2c10*/  HMMA.16816.F32.BF16 R100, R8, R54, R36 ;  /* 0x000000360864723c */ /* 0x000fe20000041824 */
[----:B------:R-:W2:Y:S04]  /*2c20*/  LDSM.16.M88.4 R8, [R224+0x1c100] ;  /* 0x01c10000e008783b */ /* 0x000ea80000000200 */
[----:B------:R-:W5:Y:S03]  /*2c30*/  LDSM.16.M88.4 R52, [R227+0x4000] ;  /* 0x00400000e334783b */ /* 0x000f660000000200 */
[C---:B----4-:R-:W-:Y:S01]  /*2c40*/  HMMA.16816.F32.BF16 R68, R20.reuse, R118, R16 ;  /* 0x000000761444723c */ /* 0x050fe20000041810 */
[----:B------:R-:W-:Y:S07]  /*2c50*/  LDSM.16.M88.4 R16, [R226+0x1c100] ;  /* 0x01c10000e210783b */ /* 0x000fee0000000200 */
[C---:B------:R-:W-:Y:S01]  /*2c60*/  HMMA.16816.F32.BF16 R72, R20.reuse, R116, R24 ;  /* 0x000000741448723c */ /* 0x040fe20000041818 */
[----:B------:R-:W-:Y:S07]  /*2c70*/  LDSM.16.M88.4 R116, [R222+0xf100] ;  /* 0x00f10000de74783b */ /* 0x000fee0000000200 */
[C---:B------:R-:W-:Y:S08]  /*2c80*/  HMMA.16816.F32.BF16 R84, R20.reuse, R42, R28 ;  /* 0x0000002a1454723c */ /* 0x040ff0000004181c */
[C---:B------:R-:W-:Y:S08]  /*2c90*/  HMMA.16816.F32.BF16 R92, R20.reuse, R40, R32 ;  /* 0x00000028145c723c */ /* 0x040ff00000041820 */
[C---:B------:R-:W-:Y:S08]  /*2ca0*/  HMMA.16816.F32.BF16 R36, R20.reuse, R126, R76 ;  /* 0x0000007e1424723c */ /* 0x040ff0000004184c */
[C---:B------:R-:W-:Y:S08]  /*2cb0*/  HMMA.16816.F32.BF16 R40, R20.reuse, R124, R12 ;  /* 0x0000007c1428723c */ /* 0x040ff0000004180c */
[C---:B---3--:R-:W-:Y:S01]  /*2cc0*/  HMMA.16816.F32.BF16 R24, R20.reuse, R120, R112 ;  /* 0x000000781418723c */ /* 0x048fe20000041870 */
[----:B------:R-:W3:Y:S07]  /*2cd0*/  LDSM.16.M88.4 R112, [R227+0x5800] ;  /* 0x00580000e370783b */ /* 0x000eee0000000200 */
[C---:B-1----:R-:W-:Y:S08]  /*2ce0*/  HMMA.16816.F32.BF16 R76, R20.reuse, R64, R108 ;  /* 0x00000040144c723c */ /* 0x042ff0000004186c */
[C---:B------:R-:W-:Y:S08]  /*2cf0*/  HMMA.16816.F32.BF16 R32, R20.reuse, R96, R88 ;  /* 0x000000601420723c */ /* 0x040ff00000041858 */
[C---:B------:R-:W-:Y:S08]  /*2d00*/  HMMA.16816.F32.BF16 R28, R20.reuse, R98, R80 ;  /* 0x00000062141c723c */ /* 0x040ff00000041850 */
[----:B------:R-:W-:Y:S08]  /*2d10*/  HMMA.16816.F32.BF16 R12, R20, R122, R104 ;  /* 0x0000007a140c723c */ /* 0x000ff00000041868 */
[----:B--2---:R-:W-:Y:S01]  /*2d20*/  HMMA.16816.F32.BF16 R108, R8, R58, R68 ;  /* 0x0000003a086c723c */ /* 0x004fe20000041844 */
[----:B------:R-:W1:Y:S07]  /*2d30*/  LDSM.16.M88.4 R68, [R222+0xf900] ;  /* 0x00f90000de44783b */ /* 0x000e6e0000000200 */
[----:B------:R-:W-:Y:S01]  /*2d40*/  HMMA.16816.F32.BF16 R20, R20, R66, R100 ;  /* 0x000000421414723c */ /* 0x000fe20000041864 */
[----:B------:R-:W2:Y:S07]  /*2d50*/  LDSM.16.M88.4 R64, [R222+0x10100] ;  /* 0x01010000de40783b */ /* 0x000eae0000000200 */
[C---:B------:R-:W-:Y:S08]  /*2d60*/  HMMA.16816.F32.BF16 R104, R8.reuse, R56, R72 ;  /* 0x000000380868723c */ /* 0x040ff00000041848 */
[C---:B------:R-:W-:Y:S08]  /*2d70*/  HMMA.16816.F32.BF16 R96, R8.reuse, R62, R84 ;  /* 0x0000003e0860723c */ /* 0x040ff00000041854 */
[C---:B------:R-:W-:Y:S01]  /*2d80*/  HMMA.16816.F32.BF16 R88, R8.reuse, R48, R32 ;  /* 0x000000300858723c */ /* 0x040fe20000041820 */
[----:B------:R-:W-:Y:S07]  /*2d90*/  LDSM.16.M88.4 R32, [R221+0x3800] ;  /* 0x00380000dd20783b */ /* 0x000fee0000000200 */
[C---:B------:R-:W-:Y:S01]  /*2da0*/  HMMA.16816.F32.BF16 R84, R8.reuse, R50, R28 ;  /* 0x000000320854723c */ /* 0x040fe2000004181c */
[----:B------:R-:W4:Y:S07]  /*2db0*/  LDSM.16.M88.4 R48, [R222+0x11100] ;  /* 0x01110000de30783b */ /* 0x000f2e0000000200 */
[C---:B------:R-:W-:Y:S01]  /*2dc0*/  HMMA.16816.F32.BF16 R56, R8.reuse, R46, R12 ;  /* 0x0000002e0838723c */ /* 0x040fe2000004180c */
[----:B------:R-:W1:Y:S07]  /*2dd0*/  LDSM.16.M88.4 R12, [R225+0x1c100] ;  /* 0x01c10000e10c783b */ /* 0x000e6e0000000200 */
[C---:B------:R-:W-:Y:S01]  /*2de0*/  HMMA.16816.F32.BF16 R80, R8.reuse, R60, R92 ;  /* 0x0000003c0850723c */ /* 0x040fe2000004185c */
[----:B------:R-:W2:Y:S07]  /*2df0*/  LDSM.16.M88.4 R60, [R222+0x10900] ;  /* 0x01090000de3c783b */ /* 0x000eae0000000200 */
[C---:B------:R-:W-:Y:S01]  /*2e00*/  HMMA.16816.F32.BF16 R72, R8.reuse, R44, R24 ;  /* 0x0000002c0848723c */ /* 0x040fe20000041818 */
[----:B------:R-:W2:Y:S07]  /*2e10*/  LDSM.16.M88.4 R44, [R222+0x11900] ;  /* 0x01190000de2c783b */ /* 0x000eae0000000200 */
[C---:B-----5:R-:W-:Y:S01]  /*2e20*/  HMMA.16816.F32.BF16 R92, R8.reuse, R54, R36 ;  /* 0x00000036085c723c */ /* 0x060fe20000041824 */
[----:B------:R-:W5:Y:S07]  /*2e30*/  LDSM.16.M88.4 R36, [R221+0x3000] ;  /* 0x00300000dd24783b */ /* 0x000f6e0000000200 */
[C---:B------:R-:W-:Y:S08]  /*2e40*/  HMMA.16816.F32.BF16 R100, R8.reuse, R52, R40 ;  /* 0x000000340864723c */ /* 0x040ff00000041828 */
[----:B---3--:R-:W-:Y:S08]  /*2e50*/  HMMA.16816.F32.BF16 R40, R8, R114, R20 ;  /* 0x000000720828723c */ /* 0x008ff00000041814 */
[----:B-1----:R-:W-:Y:S01]  /*2e60*/  HMMA.16816.F32.BF16 R20, R16, R68, R104 ;  /* 0x000000441014723c */ /* 0x002fe20000041868 */
[----:B------:R-:W1:Y:S07]  /*2e70*/  LDSM.16.M88.4 R104, [R221+0x4800] ;  /* 0x00480000dd68783b */ /* 0x000e6e0000000200 */
[----:B------:R-:W-:Y:S01]  /*2e80*/  HMMA.16816.F32.BF16 R52, R8, R112, R76 ;  /* 0x000000700834723c */ /* 0x000fe2000004184c */
[----:B------:R-:W3:Y:S07]  /*2e90*/  LDSM.16.M88.4 R76, [R221+0x4000] ;  /* 0x00400000dd4c783b */ /* 0x000eee0000000200 */
[C---:B------:R-:W-:Y:S08]  /*2ea0*/  HMMA.16816.F32.BF16 R24, R16.reuse, R118, R96 ;  /* 0x000000761018723c */ /* 0x040ff00000041860 */
[C---:B------:R-:W-:Y:S08]  /*2eb0*/  HMMA.16816.F32.BF16 R8, R16.reuse, R70, R108 ;  /* 0x000000461008723c */ /* 0x040ff0000004186c */
[C---:B------:R-:W-:Y:S08]  /*2ec0*/  HMMA.16816.F32.BF16 R28, R16.reuse, R116, R80 ;  /* 0x00000074101c723c */ /* 0x040ff00000041850 */
[C---:B--2---:R-:W-:Y:S08]  /*2ed0*/  HMMA.16816.F32.BF16 R68, R16.reuse, R64, R100 ;  /* 0x000000401044723c */ /* 0x044ff00000041864 */
[C---:B------:R-:W-:Y:S08]  /*2ee0*/  HMMA.16816.F32.BF16 R64, R16.reuse, R66, R92 ;  /* 0x000000421040723c */ /* 0x040ff0000004185c */
[----:B----4-:R-:W-:Y:S08]  /*2ef0*/  HMMA.16816.F32.BF16 R112, R16, R48, R72 ;  /* 0x000000301070723c */ /* 0x010ff00000041848 */
[----:B------:R-:W-:Y:S01]  /*2f00*/  HMMA.16816.F32.BF16 R80, R12, R32, R20 ;  /* 0x000000200c50723c */ /* 0x000fe20000041814 */
[----:B------:R-:W2:Y:S07]  /*2f10*/  LDSM.16.M88.4 R20, [R221+0x5000] ;  /* 0x00500000dd14783b */ /* 0x000eae0000000200 */
[C---:B------:R-:W-:Y:S08]  /*2f20*/  HMMA.16816.F32.BF16 R92, R16.reuse, R60, R88 ;  /* 0x0000003c105c723c */ /* 0x040ff00000041858 */
[C---:B------:R-:W-:Y:S01]  /*2f30*/  HMMA.16816.F32.BF16 R84, R16.reuse, R62, R84 ;  /* 0x0000003e1054723c */ /* 0x040fe20000041854 */
[----:B------:R-:W-:Y:S07]  /*2f40*/  LDSM.16.M88.4 R60, [R216+0x12900] ;  /* 0x01290000d83c783b */ /* 0x000fee0000000200 */
[C---:B------:R-:W-:Y:S01]  /*2f50*/  HMMA.16816.F32.BF16 R72, R16.reuse, R50, R56 ;  /* 0x000000321048723c */ /* 0x040fe20000041838 */
[----:B------:R-:W-:Y:S07]  /*2f60*/  LDSM.16.M88.4 R56, [R216+0x13100] ;  /* 0x01310000d838783b */ /* 0x000fee0000000200 */
[C---:B------:R-:W-:Y:S01]  /*2f70*/  HMMA.16816.F32.BF16 R108, R16.reuse, R44, R52 ;  /* 0x0000002c106c723c */ /* 0x040fe20000041834 */
[----:B------:R-:W-:Y:S07]  /*2f80*/  LDSM.16.M88.4 R52, [R216+0x13900] ;  /* 0x01390000d834783b */ /* 0x000fee0000000200 */
[----:B------:R-:W-:Y:S01]  /*2f90*/  HMMA.16816.F32.BF16 R100, R16, R46, R40 ;  /* 0x0000002e1064723c */ /* 0x000fe20000041828 */
[----:B------:R-:W4:Y:S07]  /*2fa0*/  LDSM.16.M88.4 R16, [R221+0x5800] ;  /* 0x00580000dd10783b */ /* 0x000f2e0000000200 */
[C---:B-----5:R-:W-:Y:S01]  /*2fb0*/  HMMA.16816.F32.BF16 R88, R12.reuse, R38, R24 ;  /* 0x000000260c58723c */ /* 0x060fe20000041818 */
[----:B------:R-:W-:Y:S07]  /*2fc0*/  LDSM.16.M88.4 R24, [R216+0x12100] ;  /* 0x01210000d818783b */ /* 0x000fee0000000200 */
[C---:B------:R-:W-:Y:S01]  /*2fd0*/  HMMA.16816.F32.BF16 R48, R12.reuse, R34, R8 ;  /* 0x000000220c30723c */ /* 0x040fe20000041808 */
[----:B------:R-:W5:Y:S04]  /*2fe0*/  LDSM.16.M88.4 R8, [R223+0x20100] ;  /* 0x02010000df08783b */ /* 0x000f680000000200 */
[----:B------:R-:W-:Y:S03]  /*2ff0*/  LDSM.16.M88.4 R32, [R224+0x20100] ;  /* 0x02010000e020783b */ /* 0x000fe60000000200 */
[C---:B------:R-:W-:Y:S08]  /*3000*/  HMMA.16816.F32.BF16 R96, R12.reuse, R36, R28 ;  /* 0x000000240c60723c */ /* 0x040ff0000004181c */
[C---:B-1----:R-:W-:Y:S01]  /*3010*/  HMMA.16816.F32.BF16 R36, R12.reuse, R104, R92 ;  /* 0x000000680c24723c */ /* 0x042fe2000004185c */
[----:B------:R-:W1:Y:S07]  /*3020*/  LDSM.16.M88.4 R92, [R227+0x6000] ;  /* 0x00600000e35c783b */ /* 0x000e6e0000000200 */
[C---:B------:R-:W-:Y:S01]  /*3030*/  HMMA.16816.F32.BF16 R28, R12.reuse, R106, R84 ;  /* 0x0000006a0c1c723c */ /* 0x040fe20000041854 */
[----:B------:R-:W1:Y:S07]  /*3040*/  LDSM.16.M88.4 R84, [R216+0x14900] ;  /* 0x01490000d854783b */ /* 0x000e6e0000000200 */
[C---:B---3--:R-:W-:Y:S08]  /*3050*/  HMMA.16816.F32.BF16 R40, R12.reuse, R78, R64 ;  /* 0x0000004e0c28723c */ /* 0x048ff00000041840 */
[C---:B--2---:R-:W-:Y:S08]  /*3060*/  HMMA.16816.F32.BF16 R64, R12.reuse, R20, R112 ;  /* 0x000000140c40723c */ /* 0x044ff00000041870 */
[C---:B------:R-:W-:Y:S08]  /*3070*/  HMMA.16816.F32.BF16 R72, R12.reuse, R22, R72 ;  /* 0x000000160c48723c */ /* 0x040ff00000041848 */
[C---:B----4-:R-:W-:Y:S08]  /*3080*/  HMMA.16816.F32.BF16 R20, R12.reuse, R16, R108 ;  /* 0x000000100c14723c */ /* 0x050ff0000004186c */
[C---:B------:R-:W-:Y:S01]  /*3090*/  HMMA.16816.F32.BF16 R44, R12.reuse, R76, R68 ;  /* 0x0000004c0c2c723c */ /* 0x040fe20000041844 */
[----:B------:R-:W2:Y:S07]  /*30a0*/  LDSM.16.M88.4 R76, [R216+0x14100] ;  /* 0x01410000d84c783b */ /* 0x000eae0000000200 */
[----:B------:R-:W-:Y:S08]  /*30b0*/  HMMA.16816.F32.BF16 R16, R12, R18, R100 ;  /* 0x000000120c10723c */ /* 0x000ff00000041864 */
[C---:B-----5:R-:W-:Y:S08]  /*30c0*/  HMMA.16816.F32.BF16 R12, R8.reuse, R24, R96 ;  /* 0x00000018080c723c */ /* 0x060ff00000041860 */
[C---:B------:R-:W-:Y:S01]  /*30d0*/  HMMA.16816.F32.BF16 R108, R8.reuse, R52, R36 ;  /* 0x00000034086c723c */ /* 0x040fe20000041824 */
[----:B------:R-:W-:Y:S07]  /*30e0*/  LDSM.16.M88.4 R36, [R222+0x12100] ;  /* 0x01210000de24783b */ /* 0x000fee0000000200 */
[C---:B------:R-:W-:Y:S01]  /*30f0*/  HMMA.16816.F32.BF16 R100, R8.reuse, R54, R28 ;  /* 0x000000360864723c */ /* 0x040fe2000004181c */
[----:B------:R-:W3:Y:S04]  /*3100*/  LDSM.16.M88.4 R28, [R226+0x20100] ;  /* 0x02010000e21c783b */ /* 0x000ee80000000200 */
[----:B------:R-:W-:Y:S03]  /*3110*/  LDSM.16.M88.4 R52, [R227+0x7000] ;  /* 0x00700000e334783b */ /* 0x000fe60000000200 */
[----:B------:R-:W-:Y:S01]  /*3120*/  HMMA.16816.F32.BF16 R68, R8, R26, R88 ;  /* 0x0000001a0844723c */ /* 0x000fe20000041858 */
[----:B------:R-:W-:Y:S07]  /*3130*/  LDSM.16.M88.4 R24, [R225+0x20100] ;  /* 0x02010000e118783b */ /* 0x000fee0000000200 */
[----:B-1----:R-:W-:Y:S08]  /*3140*/  HMMA.16816.F32.BF16 R12, R32, R92, R12 ;  /* 0x0000005c200c723c */ /* 0x002ff0000004180c */
[C---:B------:R-:W-:Y:S01]  /*3150*/  HMMA.16816.F32.BF16 R116, R8.reuse, R56, R44 ;  /* 0x000000380874723c */ /* 0x040fe2000004182c */
[----:B------:R-:W-:Y:S07]  /*3160*/  LDSM.16.M88.4 R44, [R227+0x8000] ;  /* 0x00800000e32c783b */ /* 0x000fee0000000200 */
[C---:B------:R-:W-:Y:S01]  /*3170*/  HMMA.16816.F32.BF16 R112, R8.reuse, R58, R40 ;  /* 0x0000003a0870723c */ /* 0x040fe20000041828 */
[----:B------:R-:W1:Y:S07]  /*3180*/  LDSM.16.M88.4 R56, [R227+0x6800] ;  /* 0x00680000e338783b */ /* 0x000e6e0000000200 */
[C---:B------:R-:W-:Y:S08]  /*3190*/  HMMA.16816.F32.BF16 R80, R8.reuse, R60, R80 ;  /* 0x0000003c0850723c */ /* 0x040ff00000041850 */
[C---:B------:R-:W-:Y:S01]  /*31a0*/  HMMA.16816.F32.BF16 R104, R8.reuse, R62, R48 ;  /* 0x0000003e0868723c */ /* 0x040fe20000041830 */
[----:B------:R-:W4:Y:S04]  /*31b0*/  LDSM.16.M88.4 R60, [R221+0x6000] ;  /* 0x00600000dd3c783b */ /* 0x000f280000000200 */
[----:B------:R-:W-:Y:S03]  /*31c0*/  LDSM.16.M88.4 R48, [R227+0x7800] ;  /* 0x00780000e330783b */ /* 0x000fe60000000200 */
[C---:B------:R-:W-:Y:S08]  /*31d0*/  HMMA.16816.F32.BF16 R120, R8.reuse, R86, R16 ;  /* 0x000000560878723c */ /* 0x040ff00000041810 */
[C---:B--2---:R-:W-:Y:S08]  /*31e0*/  HMMA.16816.F32.BF16 R96, R8.reuse, R76, R64 ;  /* 0x0000004c0860723c */ /* 0x044ff00000041840 */
[C---:B------:R-:W-:Y:S01]  /*31f0*/  HMMA.16816.F32.BF16 R88, R8.reuse, R78, R72 ;  /* 0x0000004e0858723c */ /* 0x040fe20000041848 */
[----:B------:R-:W-:Y:S04]  /*3200*/  LDSM.16.M88.4 R76, [R216+0x15100] ;  /* 0x01510000d84c783b */ /* 0x000fe80000000200 */
[----:B------:R-:W-:Y:S03]  /*3210*/  LDSM.16.M88.4 R72, [R227+0x8800] ;  /* 0x00880000e348783b */ /* 0x000fe60000000200 */
[----:B------:R-:W-:Y:S01]  /*3220*/  HMMA.16816.F32.BF16 R128, R8, R84, R20 ;  /* 0x000000540880723c */ /* 0x000fe20000041814 */
[----:B------:R-:W-:Y:S07]  /*3230*/  LDSM.16.M88.4 R20, [R223+0x24100] ;  /* 0x02410000df14783b */ /* 0x000fee0000000200 */
[----:B------:R-:W-:Y:S01]  /*3240*/  HMMA.16816.F32.BF16 R16, R32, R94, R68 ;  /* 0x0000005e2010723c */ /* 0x000fe20000041844 */
[----:B------:R-:W2:Y:S07]  /*3250*/  LDSM.16.M88.4 R68, [R222+0x12900] ;  /* 0x01290000de44783b */ /* 0x000eae0000000200 */
[----:B---3--:R-:W-:Y:S08]  /*3260*/  HMMA.16816.F32.BF16 R8, R28, R36, R12 ;  /* 0x000000241c08723c */ /* 0x008ff0000004180c */
[----:B-1----:R-:W-:Y:S01]  /*3270*/  HMMA.16816.F32.BF16 R40, R32, R56, R80 ;  /* 0x000000382028723c */ /* 0x002fe20000041850 */
[----:B------:R-:W-:Y:S07]  /*3280*/  LDSM.16.M88.4 R80, [R222+0x13100] ;  /* 0x01310000de50783b */ /* 0x000fee0000000200 */
[----:B------:R-:W-:Y:S01]  /*3290*/  HMMA.16816.F32.BF16 R12, R28, R38, R16 ;  /* 0x000000261c0c723c */ /* 0x000fe20000041810 */
[----:B------:R-:W1:Y:S07]  /*32a0*/  LDSM.16.M88.4 R16, [R224+0x24100] ;  /* 0x02410000e010783b */ /* 0x000e6e0000000200 */
[----:B----4-:R-:W-:Y:S08]  /*32b0*/  HMMA.16816.F32.BF16 R8, R24, R60, R8 ;  /* 0x0000003c1808723c */ /* 0x010ff00000041808 */
[----:B------:R-:W-:Y:S01]  /*32c0*/  HMMA.16816.F32.BF16 R56, R32, R58, R104 ;  /* 0x0000003a2038723c */ /* 0x000fe20000041868 */
[----:B------:R-:W-:Y:S07]  /*32d0*/  LDSM.16.M88.4 R104, [R221+0x8000] ;  /* 0x00800000dd68783b */ /* 0x000fee0000000200 */
[----:B--2---:R-:W-:Y:S08]  /*32e0*/  HMMA.16816.F32.BF16 R40, R28, R68, R40 ;  /* 0x000000441c28723c */ /* 0x004ff00000041828 */
[----:B------:R-:W-:Y:S01]  /*32f0*/  HMMA.16816.F32.BF16 R36, R24, R62, R12 ;  /* 0x0000003e1824723c */ /* 0x000fe2000004180c */
[----:B------:R-:W-:Y:S04]  /*3300*/  LDSM.16.M88.4 R12, [R226+0x24100] ;  /* 0x02410000e20c783b */ /* 0x000fe80000000200 */
[----:B------:R-:W-:Y:S03]  /*3310*/  LDSM.16.M88.4 R60, [R221+0x7000] ;  /* 0x00700000dd3c783b */ /* 0x000fe60000000200 */
[----:B------:R-:W-:Y:S08]  /*3320*/  HMMA.16816.F32.BF16 R8, R20, R76, R8 ;  /* 0x0000004c1408723c */ /* 0x000ff00000041808 */
[C---:B------:R-:W-:Y:S08]  /*3330*/  HMMA.16816.F32.BF16 R64, R32.reuse, R52, R116 ;  /* 0x000000342040723c */ /* 0x040ff00000041874 */
[C---:B------:R-:W-:Y:S01]  /*3340*/  HMMA.16816.F32.BF16 R84, R32.reuse, R54, R112 ;  /* 0x000000362054723c */ /* 0x040fe20000041870 */
[----:B------:R-:W2:Y:S07]  /*3350*/  LDSM.16.M88.4 R52, [R222+0x13900] ;  /* 0x01390000de34783b */ /* 0x000eae0000000200 */
[C---:B------:R-:W-:Y:S01]  /*3360*/  HMMA.16816.F32.BF16 R124, R32.reuse, R48, R108 ;  /* 0x00000030207c723c */ /* 0x040fe2000004186c */
[----:B------:R-:W-:Y:S07]  /*3370*/  LDSM.16.M88.4 R108, [R222+0x14900] ;  /* 0x01490000de6c783b */ /* 0x000fee0000000200 */
[C---:B------:R-:W-:Y:S01]  /*3380*/  HMMA.16816.F32.BF16 R92, R32.reuse, R50, R100 ;  /* 0x00000032205c723c */ /* 0x040fe20000041864 */
[----:B------:R-:W3:Y:S07]  /*3390*/  LDSM.16.M88.4 R48, [R222+0x14100] ;  /* 0x01410000de30783b */ /* 0x000eee0000000200 */
[C---:B------:R-:W-:Y:S01]  /*33a0*/  HMMA.16816.F32.BF16 R116, R32.reuse, R44, R96 ;  /* 0x0000002c2074723c */ /* 0x040fe20000041860 */
[----:B------:R-:W4:Y:S07]  /*33b0*/  LDSM.16.M88.4 R96, [R221+0x7800] ;  /* 0x00780000dd60783b */ /* 0x000f2e0000000200 */
[----:B------:R-:W-:Y:S08]  /*33c0*/  HMMA.16816.F32.BF16 R112, R32, R46, R88 ;  /* 0x0000002e2070723c */ /* 0x000ff00000041858 */
[----:B------:R-:W-:Y:S08]  /*33d0*/  HMMA.16816.F32.BF16 R44, R28, R70, R56 ;  /* 0x000000461c2c723c */ /* 0x000ff00000041838 */
[----:B------:R-:W-:Y:S08]  /*33e0*/  HMMA.16816.F32.BF16 R40, R24, R140, R40 ;  /* 0x0000008c1828723c */ /* 0x000ff00000041828 */
[C---:B------:R-:W-:Y:S01]  /*33f0*/  HMMA.16816.F32.BF16 R88, R32.reuse, R72, R128 ;  /* 0x000000482058723c */ /* 0x040fe20000041880 */
[----:B------:R-:W-:Y:S07]  /*3400*/  LDSM.16.M88.4 R128, [R221+0x8800] ;  /* 0x00880000dd80783b */ /* 0x000fee0000000200 */
[----:B------:R-:W-:Y:S08]  /*3410*/  HMMA.16816.F32.BF16 R120, R32, R74, R120 ;  /* 0x0000004a2078723c */ /* 0x000ff00000041878 */
[----:B------:R-:W-:Y:S08]  /*3420*/  HMMA.16816.F32.BF16 R36, R20, R78, R36 ;  /* 0x0000004e1424723c */ /* 0x000ff00000041824 */
[----:B-1----:R-:W-:Y:S01]  /*3430*/  HMMA.16816.F32.BF16 R32, R16, R148, R8 ;  /* 0x000000941020723c */ /* 0x002fe20000041808 */
[----:B------:R-:W1:Y:S07]  /*3440*/  LDSM.16.M88.4 R8, [R225+0x24100] ;  /* 0x02410000e108783b */ /* 0x000e6e0000000200 */
[----:B------:R-:W-:Y:S08]  /*3450*/  HMMA.16816.F32.BF16 R100, R28, R80, R64 ;  /* 0x000000501c64723c */ /* 0x000ff00000041840 */
[----:B------:R-:W-:Y:S08]  /*3460*/  HMMA.16816.F32.BF16 R56, R24, R142, R44 ;  /* 0x0000008e1838723c */ /* 0x000ff0000004182c */
[----:B------:R-:W-:Y:S08]  /*3470*/  HMMA.16816.F32.BF16 R44, R20, R132, R40 ;  /* 0x00000084142c723c */ /* 0x000ff00000041828 */
[C---:B------:R-:W-:Y:S08]  /*3480*/  HMMA.16816.F32.BF16 R76, R28.reuse, R82, R84 ;  /* 0x000000521c4c723c */ /* 0x040ff00000041854 */
[C---:B--2---:R-:W-:Y:S08]  /*3490*/  HMMA.16816.F32.BF16 R84, R28.reuse, R52, R124 ;  /* 0x000000341c54723c */ /* 0x044ff0000004187c */
[----:B---3--:R-:W-:Y:S08]  /*34a0*/  HMMA.16816.F32.BF16 R80, R28, R48, R116 ;  /* 0x000000301c50723c */ /* 0x008ff00000041874 */
[----:B------:R-:W-:Y:S08]  /*34b0*/  HMMA.16816.F32.BF16 R64, R16, R150, R36 ;  /* 0x000000961040723c */ /* 0x000ff00000041824 */
[C---:B------:R-:W-:Y:S08]  /*34c0*/  HMMA.16816.F32.BF16 R92, R28.reuse, R54, R92 ;  /* 0x000000361c5c723c */ /* 0x040ff0000004185c */
[C---:B------:R-:W-:Y:S01]  /*34d0*/  HMMA.16816.F32.BF16 R72, R28.reuse, R50, R112 ;  /* 0x000000321c48723c */ /* 0x040fe20000041870 */
[----:B------:R-:W-:Y:S07]  /*34e0*/  LDSM.16.M88.4 R112, [R216+0x16900] ;  /* 0x01690000d870783b */ /* 0x000fee0000000200 */
[----:B------:R-:W-:Y:S01]  /*34f0*/  HMMA.16816.F32.BF16 R68, R28, R108, R88 ;  /* 0x0000006c1c44723c */ /* 0x000fe20000041858 */
[----:B------:R-:W2:Y:S07]  /*3500*/  LDSM.16.M88.4 R88, [R216+0x16100] ;  /* 0x01610000d858783b */ /* 0x000eae0000000200 */
[----:B------:R-:W-:Y:S08]  /*3510*/  HMMA.16816.F32.BF16 R36, R12, R152, R32 ;  /* 0x000000980c24723c */ /* 0x000ff00000041820 */
[----:B------:R-:W-:Y:S01]  /*3520*/  HMMA.16816.F32.BF16 R32, R28, R110, R120 ;  /* 0x0000006e1c20723c */ /* 0x000fe20000041878 */
[----:B------:R-:W3:Y:S07]  /*3530*/  LDSM.16.M88.4 R108, [R222+0x15900] ;  /* 0x01590000de6c783b */ /* 0x000eee0000000200 */
[----:B------:R-:W-:Y:S08]  /*3540*/  HMMA.16816.F32.BF16 R28, R24, R60, R100 ;  /* 0x0000003c181c723c */ /* 0x000ff00000041864 */
[----:B------:R-:W-:Y:S08]  /*3550*/  HMMA.16816.F32.BF16 R44, R16, R136, R44 ;  /* 0x00000088102c723c */ /* 0x000ff0000004182c */
[----:B------:R-:W-:Y:S08]  /*3560*/  HMMA.16816.F32.BF16 R40, R20, R134, R56 ;  /* 0x000000861428723c */ /* 0x000ff00000041838 */
[C---:B----4-:R-:W-:Y:S08]  /*3570*/  HMMA.16816.F32.BF16 R48, R24.reuse, R96, R84 ;  /* 0x000000601830723c */ /* 0x050ff00000041854 */
[C---:B------:R-:W-:Y:S08]  /*3580*/  HMMA.16816.F32.BF16 R84, R24.reuse, R104, R80 ;  /* 0x000000681854723c */ /* 0x040ff00000041850 */
[C---:B------:R-:W-:Y:S08]  /*3590*/  HMMA.16816.F32.BF16 R92, R24.reuse, R98, R92 ;  /* 0x00000062185c723c */ /* 0x040ff0000004185c */
[----:B------:R-:W-:Y:S01]  /*35a0*/  HMMA.16816.F32.BF16 R104, R24, R106, R72 ;  /* 0x0000006a1868723c */ /* 0x000fe20000041848 */
[----:B------:R-:W4:Y:S07]  /*35b0*/  LDSM.16.M88.4 R72, [R227+0xa000] ;  /* 0x00a00000e348783b */ /* 0x000f2e0000000200 */
[----:B-1----:R-:W-:Y:S08]  /*35c0*/  HMMA.16816.F32.BF16 R56, R8, R144, R36 ;  /* 0x000000900838723c */ /* 0x002ff00000041824 */
[----:B------:R-:W-:Y:S01]  /*35d0*/  HMMA.16816.F32.BF16 R96, R24, R128, R68 ;  /* 0x000000801860723c */ /* 0x000fe20000041844 */
[----:B------:R-:W1:Y:S07]  /*35e0*/  LDSM.16.M88.4 R68, [R221+0x9800] ;  /* 0x00980000dd44783b */ /* 0x000e6e0000000200 */
[----:B------:R-:W-:Y:S08]  /*35f0*/  HMMA.16816.F32.BF16 R36, R12, R154, R64 ;  /* 0x0000009a0c24723c */ /* 0x000ff00000041840 */
[C---:B------:R-:W-:Y:S01]  /*3600*/  HMMA.16816.F32.BF16 R52, R24.reuse, R62, R76 ;  /* 0x0000003e1834723c */ /* 0x040fe2000004184c */
[----:B------:R-:W-:Y:S01]  /*3610*/  FMUL.FTZ R0, R56, c[0x0][0x320] ;  /* 0x0000c80038007a20 */ /* 0x000fe20000410000 */
[----:B------:R-:W-:Y:S03]  /*3620*/  LDSM.16.M88.4 R60, [R221+0xa000] ;  /* 0x00a00000dd3c783b */ /* 0x000fe60000000200 */
[----:B------:R5:W1:Y:S01]  /*3630*/  MUFU.TANH R116, R0 ;  /* 0x0000000000747308 */ /* 0x000a620000002400 */
[----:B------:R-:W-:Y:S02]  /*3640*/  LDSM.16.M88.4 R76, [R216+0x17100] ;  /* 0x01710000d84c783b */ /* 0x000fe40000000200 */
[----:B------:R-:W-:Y:S08]  /*3650*/  HMMA.16816.F32.BF16 R128, R24, R130, R32 ;  /* 0x000000821880723c */ /* 0x000ff00000041820 */
[----:B--2---:R-:W-:Y:S01]  /*3660*/  HMMA.16816.F32.BF16 R28, R20, R88, R28 ;  /* 0x00000058141c723c */ /* 0x004fe2000004181c */
[----:B-----5:R-:W-:-:S07]  /*3670*/  FMUL.FTZ R0, R57, c[0x0][0x320] ;  /* 0x0000c80039007a20 */ /* 0x020fce0000410000 */
[----:B---3--:R-:W-:Y:S08]  /*3680*/  HMMA.16816.F32.BF16 R24, R12, R108, R44 ;  /* 0x0000006c0c18723c */ /* 0x008ff0000004182c */
[----:B------:R-:W-:Y:S08]  /*3690*/  HMMA.16816.F32.BF16 R32, R16, R138, R40 ;  /* 0x0000008a1020723c */ /* 0x000ff00000041828 */
[----:B------:R-:W-:Y:S01]  /*36a0*/  HMMA.16816.F32.BF16 R80, R20, R112, R48 ;  /* 0x000000701450723c */ /* 0x000fe20000041830 */
[----:B------:R-:W-:Y:S01]  /*36b0*/  LDSM.16.M88.4 R48, [R222+0x16100] ;  /* 0x01610000de30783b */ /* 0x000fe20000000200 */
[----:B------:R2:W3:Y:S06]  /*36c0*/  MUFU.TANH R113, R0 ;  /* 0x0000000000717308 */ /* 0x0004ec0000002400 */
[----:B------:R-:W-:Y:S08]  /*36d0*/  HMMA.16816.F32.BF16 R36, R8, R146, R36 ;  /* 0x000000920824723c */ /* 0x000ff00000041824 */
[----:B------:R-:W-:Y:S01]  /*36e0*/  HMMA.16816.F32.BF16 R64, R20, R90, R52 ;  /* 0x0000005a1440723c */ /* 0x000fe20000041834 */
[----:B------:R-:W5:Y:S01]  /*36f0*/  LDSM.16.M88.4 R52, [R227+0xa800] ;  /* 0x00a80000e334783b */ /* 0x000f620000000200 */
[----:B--2---:R-:W-:-:S04]  /*3700*/  FMUL.FTZ R0, R58, c[0x0][0x320] ;  /* 0x0000c8003a007a20 */ /* 0x004fc80000410000 */
[----:B------:R2:W2:Y:S02]  /*3710*/  MUFU.TANH R112, R0 ;  /* 0x0000000000707308 */ /* 0x0004a40000002400 */
[----:B----4-:R-:W-:Y:S08]  /*3720*/  HMMA.16816.F32.BF16 R28, R16, R72, R28 ;  /* 0x00000048101c723c */ /* 0x010ff0000004181c */
[----:B-1----:R-:W-:Y:S01]  /*3730*/  HMMA.16816.F32.BF16 R44, R8, R68, R24 ;  /* 0x00000044082c723c */ /* 0x002fe20000041818 */
[----:B--2---:R-:W-:-:S07]  /*3740*/  FMUL.FTZ R0, R59, c[0x0][0x320] ;  /* 0x0000c8003b007a20 */ /* 0x004fce0000410000 */
[----:B------:R-:W-:Y:S01]  /*3750*/  HMMA.16816.F32.BF16 R24, R12, R110, R32 ;  /* 0x0000006e0c18723c */ /* 0x000fe20000041820 */
[----:B------:R1:W2:Y:S07]  /*3760*/  MUFU.TANH R109, R0 ;  /* 0x00000000006d7308 */ /* 0x0002ae0000002400 */
[----:B------:R-:W-:Y:S01]  /*3770*/  HMMA.16816.F32.BF16 R40, R16, R74, R64 ;  /* 0x0000004a1028723c */ /* 0x000fe20000041840 */
[----:B------:R-:W-:Y:S04]  /*3780*/  LDSM.16.M88.4 R64, [R222+0x16900] ;  /* 0x01690000de40783b */ /* 0x000fe80000000200 */
[----:B------:R-:W4:Y:S03]  /*3790*/  LDSM.16.M88.4 R72, [R216+0x17900] ;  /* 0x01790000d848783b */ /* 0x000f260000000200 */
[----:B------:R-:W-:Y:S01]  /*37a0*/  HMMA.16816.F32.BF16 R92, R20, R114, R92 ;  /* 0x00000072145c723c */ /* 0x000fe2000004185c */
[----:B-1----:R-:W-:-:S04]  /*37b0*/  FMUL.FTZ R0, R36, c[0x0][0x320] ;  /* 0x0000c80024007a20 */ /* 0x002fc80000410000 */
[----:B------:R1:W1:Y:S03]  /*37c0*/  MUFU.TANH R108, R0 ;  /* 0x00000000006c7308 */ /* 0x0002660000002400 */
[----:B------:R-:W-:Y:S08]  /*37d0*/  HMMA.16816.F32.BF16 R24, R8, R70, R24 ;  /* 0x000000460818723c */ /* 0x000ff00000041818 */
[----:B-----5:R-:W-:Y:S01]  /*37e0*/  HMMA.16816.F32.BF16 R32, R16, R52, R80 ;  /* 0x000000341020723c */ /* 0x020fe20000041850 */
[----:B-1----:R-:W-:-:S07]  /*37f0*/  FMUL.FTZ R0, R37, c[0x0][0x320] ;  /* 0x0000c80025007a20 */ /* 0x002fce0000410000 */
[C---:B------:R-:W-:Y:S01]  /*3800*/  HMMA.16816.F32.BF16 R84, R20.reuse, R76, R84 ;  /* 0x0000004c1454723c */ /* 0x040fe20000041854 */
[----:B------:R1:W1:Y:S07]  /*3810*/  MUFU.TANH R103, R0 ;  /* 0x0000000000677308 */ /* 0x00026e0000002400 */
[C---:B------:R-:W-:Y:S08]  /*3820*/  HMMA.16816.F32.BF16 R56, R20.reuse, R78, R104 ;  /* 0x0000004e1438723c */ /* 0x040ff00000041868 */
[----:B----4-:R-:W-:Y:S01]  /*3830*/  HMMA.16816.F32.BF16 R68, R20, R72, R96 ;  /* 0x000000481444723c */ /* 0x010fe20000041860 */
[----:B-1----:R-:W-:-:S04]  /*3840*/  FMUL.FTZ R0, R38, c[0x0][0x320] ;  /* 0x0000c80026007a20 */ /* 0x002fc80000410000 */
[----:B------:R1:W4:Y:S03]  /*3850*/  MUFU.TANH R102, R0 ;  /* 0x0000000000667308 */ /* 0x0003260000002400 */
[----:B------:R-:W-:Y:S01]  /*3860*/  HMMA.16816.F32.BF16 R20, R20, R74, R128 ;  /* 0x0000004a1414723c */ /* 0x000fe20000041880 */
[----:B-1----:R-:W-:-:S07]  /*3870*/  FMUL.FTZ R0, R39, c[0x0][0x320] ;  /* 0x0000c80027007a20 */ /* 0x002fce0000410000 */
[C---:B------:R-:W-:Y:S01]  /*3880*/  HMMA.16816.F32.BF16 R36, R12.reuse, R48, R28 ;  /* 0x000000300c24723c */ /* 0x040fe2000004181c */
[----:B------:R1:W1:Y:S07]  /*3890*/  MUFU.TANH R101, R0 ;  /* 0x0000000000657308 */ /* 0x00026e0000002400 */
[----:B------:R-:W-:Y:S01]  /*38a0*/  HMMA.16816.F32.BF16 R28, R12, R50, R40 ;  /* 0x000000320c1c723c */ /* 0x000fe20000041828 */
[----:B------:R-:W5:Y:S07]  /*38b0*/  LDSM.16.M88.4 R48, [R227+0xb000] ;  /* 0x00b00000e330783b */ /* 0x000f6e0000000200 */
[----:B------:R-:W-:Y:S01]  /*38c0*/  HMMA.16816.F32.BF16 R40, R16, R54, R92 ;  /* 0x000000361028723c */ /* 0x000fe2000004185c */
[----:B------:R-:W2:Y:S01]  /*38d0*/  LDSM.16.M88.4 R52, [R221+0xa800] ;  /* 0x00a80000dd34783b */ /* 0x000ea20000000200 */
[----:B-1----:R-:W-:-:S04]  /*38e0*/  FMUL.FTZ R0, R44, c[0x0][0x320] ;  /* 0x0000c8002c007a20 */ /* 0x002fc80000410000 */
[----:B------:R1:W1:Y:S02]  /*38f0*/  MUFU.TANH R100, R0 ;  /* 0x0000000000647308 */ /* 0x0002640000002400 */
[----:B-1----:R-:W-:-:S06]  /*3900*/  FMUL.FTZ R0, R45, c[0x0][0x320] ;  /* 0x0000c8002d007a20 */ /* 0x002fcc0000410000 */
[----:B------:R1:W1:Y:S02]  /*3910*/  MUFU.TANH R91, R0 ;  /* 0x00000000005b7308 */ /* 0x0002640000002400 */
[----:B-1----:R-:W-:-:S06]  /*3920*/  FMUL.FTZ R0, R46, c[0x0][0x320] ;  /* 0x0000c8002e007a20 */ /* 0x002fcc0000410000 */
[----:B------:R1:W1:Y:S02]  /*3930*/  MUFU.TANH R90, R0 ;  /* 0x00000000005a7308 */ /* 0x0002640000002400 */
[----:B-1----:R-:W-:Y:S02]  /*3940*/  FMUL.FTZ R0, R47, c[0x0][0x320] ;  /* 0x0000c8002f007a20 */ /* 0x002fe40000410000 */
[----:B------:R-:W-:Y:S04]  /*3950*/  HMMA.16816.F32.BF16 R44, R8, R60, R36 ;  /* 0x0000003c082c723c */ /* 0x000fe80000041824 */
[----:B------:R1:W1:Y:S04]  /*3960*/  MUFU.TANH R89, R0 ;  /* 0x0000000000597308 */ /* 0x0002680000002400 */
[----:B------:R-:W-:Y:S08]  /*3970*/  HMMA.16816.F32.BF16 R36, R12, R64, R32 ;  /* 0x000000400c24723c */ /* 0x000ff00000041820 */
[----:B-----5:R-:W-:Y:S01]  /*3980*/  HMMA.16816.F32.BF16 R32, R16, R48, R84 ;  /* 0x000000301020723c */ /* 0x020fe20000041854 */
        /* <DEDUP_REMOVED lines=12> */
[----:B--2---:R-:W-:Y:S01]  /*3a50*/  HMMA.16816.F32.BF16 R40, R8, R52, R36 ;  /* 0x000000340828723c */ /* 0x004fe20000041824 */
[----:B-----5:R-:W-:-:S04]  /*3a60*/  FMUL.FTZ R0, R44, c[0x0][0x320] ;  /* 0x0000c8002c007a20 */ /* 0x020fc80000410000 */
[----:B------:R2:W1:Y:S03]  /*3a70*/  MUFU.TANH R80, R0 ;  /* 0x0000000000507308 */ /* 0x0004660000002400 */
[----:B------:R-:W-:Y:S01]  /*3a80*/  HMMA.16816.F32.BF16 R36, R16, R50, R56 ;  /* 0x000000321024723c */ /* 0x000fe20000041838 */
[----:B------:R-:W5:Y:S07]  /*3a90*/  LDSM.16.M88.4 R48, [R221+0xb000] ;  /* 0x00b00000dd30783b */ /* 0x000f6e0000000200 */
[----:B------:R-:W-:Y:S01]  /*3aa0*/  HMMA.16816.F32.BF16 R28, R8, R54, R28 ;  /* 0x00000036081c723c */ /* 0x000fe2000004181c */
[----:B--2---:R-:W-:-:S07]  /*3ab0*/  FMUL.FTZ R0, R45, c[0x0][0x320] ;  /* 0x0000c8002d007a20 */ /* 0x004fce0000410000 */
[----:B------:R-:W-:Y:S01]  /*3ac0*/  FMUL.FTZ R41, R41, c[0x0][0x320] ;  /* 0x0000c80029297a20 */ /* 0x000fe20000410000 */
[----:B-1----:R-:W-:Y:S01]  /*3ad0*/  HMMA.16816.F32.BF16 R32, R12, R60, R32 ;  /* 0x0000003c0c20723c */ /* 0x002fe20000041820 */
[----:B------:R1:W2:Y:S01]  /*3ae0*/  MUFU.TANH R79, R0 ;  /* 0x00000000004f7308 */ /* 0x0002a20000002400 */
[----:B------:R-:W-:Y:S02]  /*3af0*/  FMUL.FTZ R42, R42, c[0x0][0x320] ;  /* 0x0000c8002a2a7a20 */ /* 0x000fe40000410000 */
[----:B------:R-:W-:-:S04]  /*3b00*/  FMUL.FTZ R43, R43, c[0x0][0x320] ;  /* 0x0000c8002b2b7a20 */ /* 0x000fc80000410000 */
[----:B------:R-:W-:Y:S01]  /*3b10*/  HMMA.16816.F32.BF16 R36, R12, R62, R36 ;  /* 0x0000003e0c24723c */ /* 0x000fe20000041824 */
[----:B------:R-:W2:Y:S06]  /*3b20*/  MUFU.TANH R57, R41 ;  /* 0x0000002900397308 */ /* 0x000eac0000002400 */
[----:B------:R-:W-:Y:S02]  /*3b30*/  FMUL.FTZ R30, R30, c[0x0][0x320] ;  /* 0x0000c8001e1e7a20 */ /* 0x000fe40000410000 */
[----:B-1----:R-:W-:Y:S01]  /*3b40*/  FMUL.FTZ R0, R46, c[0x0][0x320] ;  /* 0x0000c8002e007a20 */ /* 0x002fe20000410000 */
[----:B------:R-:W1:Y:S01]  /*3b50*/  MUFU.TANH R56, R42 ;  /* 0x0000002a00387308 */ /* 0x000e620000002400 */
[----:B------:R-:W-:-:S02]  /*3b60*/  FMUL.FTZ R31, R31, c[0x0][0x320] ;  /* 0x0000c8001f1f7a20 */ /* 0x000fc40000410000 */
[----:B------:R-:W-:Y:S02]  /*3b70*/  FMUL.FTZ R28, R28, c[0x0][0x320] ;  /* 0x0000c8001c1c7a20 */ /* 0x000fe40000410000 */
[----:B------:R-:W-:Y:S01]  /*3b80*/  FMUL.FTZ R29, R29, c[0x0][0x320] ;  /* 0x0000c8001d1d7a20 */ /* 0x000fe20000410000 */
[----:B-----5:R-:W-:Y:S02]  /*3b90*/  HMMA.16816.F32.BF16 R32, R8, R48, R32 ;  /* 0x000000300820723c */ /* 0x020fe40000041820 */
[----:B------:R5:W1:Y:S08]  /*3ba0*/  MUFU.TANH R78, R0 ;  /* 0x00000000004e7308 */ /* 0x000a700000002400 */
[----:B------:R-:W1:Y:S01]  /*3bb0*/  MUFU.TANH R55, R43 ;  /* 0x0000002b00377308 */ /* 0x000e620000002400 */
[----:B-----5:R-:W-:-:S07]  /*3bc0*/  FMUL.FTZ R0, R47, c[0x0][0x320] ;  /* 0x0000c8002f007a20 */ /* 0x020fce0000410000 */
[----:B------:R-:W1:Y:S01]  /*3bd0*/  MUFU.TANH R52, R30 ;  /* 0x0000001e00347308 */ /* 0x000e620000002400 */
[----:B------:R-:W5:Y:S07]  /*3be0*/  LDSM.16.M88.4 R44, [R222+0x17900] ;  /* 0x01790000de2c783b */ /* 0x000f6e0000000200 */
[----:B------:R1:W1:Y:S08]  /*3bf0*/  MUFU.TANH R77, R0 ;  /* 0x00000000004d7308 */ /* 0x0002700000002400 */
[----:B------:R-:W2:Y:S01]  /*3c00*/  MUFU.TANH R54, R28 ;  /* 0x0000001c00367308 */ /* 0x000ea20000002400 */
[----:B-1----:R-:W-:-:S07]  /*3c10*/  FMUL.FTZ R0, R24, c[0x0][0x320] ;  /* 0x0000c80018007a20 */ /* 0x002fce0000410000 */
[----:B------:R-:W1:Y:S08]  /*3c20*/  MUFU.TANH R53, R29 ;  /* 0x0000001d00357308 */ /* 0x000e700000002400 */
[----:B------:R1:W1:Y:S02]  /*3c30*/  MUFU.TANH R76, R0 ;  /* 0x00000000004c7308 */ /* 0x0002640000002400 */
[----:B-1----:R-:W-:-:S06]  /*3c40*/  FMUL.FTZ R0, R25, c[0x0][0x320] ;  /* 0x0000c80019007a20 */ /* 0x002fcc0000410000 */
[----:B------:R1:W1:Y:S02]  /*3c50*/  MUFU.TANH R73, R0 ;  /* 0x0000000000497308 */ /* 0x0002640000002400 */
[----:B-1----:R-:W-:-:S06]  /*3c60*/  FMUL.FTZ R0, R26, c[0x0][0x320] ;  /* 0x0000c8001a007a20 */ /* 0x002fcc0000410000 */
[----:B------:R1:W1:Y:S02]  /*3c70*/  MUFU.TANH R72, R0 ;  /* 0x0000000000487308 */ /* 0x0002640000002400 */
[----:B-1----:R-:W-:Y:S02]  /*3c80*/  FMUL.FTZ R0, R27, c[0x0][0x320] ;  /* 0x0000c8001b007a20 */ /* 0x002fe40000410000 */
[C---:B------:R-:W-:Y:S04]  /*3c90*/  HMMA.16816.F32.BF16 R24, R16.reuse, R64, R68 ;  /* 0x000000401018723c */ /* 0x040fe80000041844 */
[----:B------:R1:W1:Y:S04]  /*3ca0*/  MUFU.TANH R59, R0 ;  /* 0x00000000003b7308 */ /* 0x0002680000002400 */
[----:B------:R-:W-:Y:S01]  /*3cb0*/  HMMA.16816.F32.BF16 R16, R16, R66, R20 ;  /* 0x000000421010723c */ /* 0x000fe20000041814 */
[----:B-1----:R-:W-:-:S02]  /*3cc0*/  FMUL.FTZ R0, R40, c[0x0][0x320] ;  /* 0x0000c80028007a20 */ /* 0x002fc40000410000 */
[----:B------:R-:W1:Y:S01]  /*3cd0*/  LDSM.16.M88.4 R40, [R221+0xb800] ;  /* 0x00b80000dd28783b */ /* 0x000e620000000200 */
[----:B------:R-:W-:Y:S11]  /*3ce0*/  DEPBAR.LE SB0, 0x0 ;  /* 0x000080000000791a */ /* 0x000ff60000000000 */
[----:B------:R-:W-:Y:S01]  /*3cf0*/  @!UPT UIADD3 URZ, URZ, URZ, URZ ;  /* 0x0000003f3f3ff290 */ /* 0x000fe2000fffe03f */
[C---:B-----5:R-:W-:Y:S01]  /*3d00*/  HMMA.16816.F32.BF16 R20, R12.reuse, R44, R24 ;  /* 0x0000002c0c14723c */ /* 0x060fe20000041818 */
[----:B------:R5:W1:Y:S07]  /*3d10*/  MUFU.TANH R58, R0 ;  /* 0x00000000003a7308 */ /* 0x000a6e0000002400 */
[----:B------:R-:W-:Y:S01]  /*3d20*/  HMMA.16816.F32.BF16 R12, R12, R46, R16 ;  /* 0x0000002e0c0c723c */ /* 0x000fe20000041810 */
[----:B------:R-:W1:Y:S07]  /*3d30*/  MUFU.TANH R45, R31 ;  /* 0x0000001f002d7308 */ /* 0x000e6e0000002400 */
[----:B------:R-:W-:Y:S01]  /*3d40*/  HMMA.16816.F32.BF16 R24, R8, R50, R36 ;  /* 0x000000320818723c */ /* 0x000fe20000041824 */
[----:B-----5:R-:W-:-:S04]  /*3d50*/  FMUL.FTZ R0, R32, c[0x0][0x320] ;  /* 0x0000c80020007a20 */ /* 0x020fc80000410000 */
[----:B------:R5:W2:Y:S03]  /*3d60*/  MUFU.TANH R44, R0 ;  /* 0x00000000002c7308 */ /* 0x000aa60000002400 */
[C---:B-1----:R-:W-:Y:S01]  /*3d70*/  HMMA.16816.F32.BF16 R16, R8.reuse, R40, R20 ;  /* 0x000000280810723c */ /* 0x042fe20000041814 */
[----:B-----5:R-:W-:Y:S11]  /*3d80*/  FMUL.FTZ R0, R33, c[0x0][0x320] ;  /* 0x0000c80021007a20 */ /* 0x020ff60000410000 */
[----:B------:R-:W-:Y:S04]  /*3d90*/  @!UPT UIADD3 URZ, URZ, URZ, URZ ;  /* 0x0000003f3f3ff290 */ /* 0x000fe8000fffe03f */
[----:B------:R-:W-:Y:S01]  /*3da0*/  FMUL.FTZ R26, R26, c[0x0][0x320] ;  /* 0x0000c8001a1a7a20 */ /* 0x000fe20000410000 */
[----:B------:R1:W1:Y:S01]  /*3db0*/  MUFU.TANH R39, R0 ;  /* 0x0000000000277308 */ /* 0x0002620000002400 */
[----:B------:R-:W-:Y:S01]  /*3dc0*/  FMUL.FTZ R24, R24, c[0x0][0x320] ;  /* 0x0000c80018187a20 */ /* 0x000fe20000410000 */
[----:B------:R-:W-:Y:S01]  /*3dd0*/  HMMA.16816.F32.BF16 R8, R8, R42, R12 ;  /* 0x0000002a0808723c */ /* 0x000fe2000004180c */
[----:B------:R-:W-:Y:S02]  /*3de0*/  FMUL.FTZ R27, R27, c[0x0][0x320] ;  /* 0x0000c8001b1b7a20 */ /* 0x000fe40000410000 */
[----:B------:R-:W-:-:S03]  /*3df0*/  FMUL.FTZ R25, R25, c[0x0][0x320] ;  /* 0x0000c80019197a20 */ /* 0x000fc60000410000 */
[----:B------:R-:W2:Y:S01]  /*3e00*/  MUFU.TANH R33, R26 ;  /* 0x0000001a00217308 */ /* 0x000ea20000002400 */
[----:B-1----:R-:W-:-:S07]  /*3e10*/  FMUL.FTZ R0, R34, c[0x0][0x320] ;  /* 0x0000c80022007a20 */ /* 0x002fce0000410000 */
[----:B------:R-:W1:Y:S01]  /*3e20*/  MUFU.TANH R36, R24 ;  /* 0x0000001800247308 */ /* 0x000e620000002400 */
[----:B------:R-:W-:Y:S02]  /*3e30*/  FMUL.FTZ R19, R19, c[0x0][0x320] ;  /* 0x0000c80013137a20 */ /* 0x000fe40000410000 */
[----:B------:R-:W-:Y:S02]  /*3e40*/  FMUL.FTZ R16, R16, c[0x0][0x320] ;  /* 0x0000c80010107a20 */ /* 0x000fe40000410000 */
[----:B------:R-:W-:Y:S02]  /*3e50*/  FMUL.FTZ R17, R17, c[0x0][0x320] ;  /* 0x0000c80011117a20 */ /* 0x000fe40000410000 */
[----:B------:R-:W-:Y:S01]  /*3e60*/  FMUL.FTZ R18, R18, c[0x0][0x320] ;  /* 0x0000c80012127a20 */ /* 0x000fe20000410000 */
[----:B------:R5:W1:Y:S02]  /*3e70*/  MUFU.TANH R38, R0 ;  /* 0x0000000000267308 */ /* 0x000a640000002400 */
[----:B------:R-:W-:-:S02]  /*3e80*/  FMUL.FTZ R8, R8, c[0x0][0x320] ;  /* 0x0000c80008087a20 */ /* 0x000fc40000410000 */
[----:B------:R-:W-:Y:S02]  /*3e90*/  FMUL.FTZ R9, R9, c[0x0][0x320] ;  /* 0x0000c80009097a20 */ /* 0x000fe40000410000 */
[----:B------:R-:W-:Y:S02]  /*3ea0*/  FMUL.FTZ R10, R10, c[0x0][0x320] ;  /* 0x0000c8000a0a7a20 */ /* 0x000fe40000410000 */
[----:B------:R-:W-:Y:S01]  /*3eb0*/  FMUL.FTZ R11, R11, c[0x0][0x320] ;  /* 0x0000c8000b0b7a20 */ /* 0x000fe20000410000 */
[----:B------:R-:W1:Y:S01]  /*3ec0*/  MUFU.TANH R34, R27 ;  /* 0x0000001b00227308 */ /* 0x000e620000002400 */
[----:B-----5:R-:W-:-:S07]  /*3ed0*/  FMUL.FTZ R0, R35, c[0x0][0x320] ;  /* 0x0000c80023007a20 */ /* 0x020fce0000410000 */
[----:B------:R-:W1:Y:S08]  /*3ee0*/  MUFU.TANH R26, R19 ;  /* 0x00000013001a7308 */ /* 0x000e700000002400 */
        /* <DEDUP_REMOVED lines=8> */
[----:B------:R5:W1:Y:S02]  /*3f70*/  MUFU.TANH R25, R18 ;  /* 0x0000001200197308 */ /* 0x000a640000002400 */
[----:B-----5:R-:W-:Y:S01]  /*3f80*/  P2R R18, PR, RZ, 0x4 ;  /* 0x00000004ff127803 */ /* 0x020fe20000000000 */
[----:B------:R-:W-:Y:S06]  /*3f90*/  BAR.SYNC.DEFER_BLOCKING 0x0 ;  /* 0x0000000000007b1d */ /* 0x000fec0000010000 */
[----:B------:R-:W-:Y:S05]  /*3fa0*/  @!P2 BRA `(.L_x_711) ;  /* 0x000002300000a947 */ /* 0x000fea0003800000 */
[----:B-1234-:R-:W-:-:S04]  /*3fb0*/  IADD3 R8, R165, -0x2, RZ ;  /* 0xfffffffea5087810 */ /* 0x01efc80007ffe0ff */
[----:B------:R-:W-:Y:S01]  /*3fc0*/  SHF.R.S32.HI R3, RZ, 0x1f, R8 ;  /* 0x0000001fff037819 */ /* 0x000fe20000011408 */
[----:B------:R-:W-:Y:S02]  /*3fd0*/  IMAD R0, R159, R8, RZ ;  /* 0x000000089f007224 */ /* 0x000fe400078e02ff */
[----:B------:R-:W-:-:S04]  /*3fe0*/  IMAD.WIDE.U32 R8, R8, R162, R166 ;  /* 0x000000a208087225 */ /* 0x000fc800078e00a6 */
[----:B------:R-:W-:Y:S01]  /*3ff0*/  IMAD R0, R3, R162, R0 ;  /* 0x000000a203007224 */ /* 0x000fe200078e0200 */
[----:B------:R-:W-:Y:S02]  /*4000*/  LEA R6, P0, R8, c[0x0][0x1c8], 0x1 ;  /* 0x0000720008067a11 */ /* 0x000fe400078008ff */
[C---:B------:R-:W-:Y:S01]  /*4010*/  SHF.L.U64.HI R3, R160.reuse, 0x6, R164 ;  /* 0x00000006a0037819 */ /* 0x040fe200000102a4 */
[----:B------:R-:W-:Y:S02]  /*4020*/  IMAD.IADD R0, R9, 0x1, R0 ;  /* 0x0000000109007824 */ /* 0x000fe400078e0200 */
[----:B------:R-:W-:-:S03]  /*4030*/  IMAD.SHL.U32 R9, R160, 0x40, RZ ;  /* 0x00000040a0097824 */ /* 0x000fc600078e00ff */
        /* <DEDUP_REMOVED lines=26> */
.L_x_711:
[----:B-1234-:R-:W-:Y:S01]  /*41e0*/  LOP3.LUT R0, R158, 0xffffffe0, RZ, 0xc0, !PT ;  /* 0xffffffe09e007812 */ /* 0x01efe200078ec0ff */
[----:B------:R-:W-:Y:S01]  /*41f0*/  IMAD.IADD R6, R157, 0x1, R156 ;  /* 0x000000019d067824 */ /* 0x000fe200078e029c */
[----:B------:R1:W-:Y:S01]  /*4200*/  STL [R1+0x50], R226 ;  /* 0x000050e201007387 */ /* 0x0003e20000100800 */
[----:B------:R-:W-:-:S02]  /*4210*/  IMAD.SHL.U32 R217, R5, 0x2, RZ ;  /* 0x0000000205d97824 */ /* 0x000fc400078e00ff */
[----:B------:R-:W-:Y:S01]  /*4220*/  IMAD.IADD R0, R161, 0x1, -R0 ;  /* 0x00000001a1007824 */ /* 0x000fe200078e0a00 */
[----:B------:R-:W-:Y:S01]  /*4230*/  STL [R1+0x4c], R225 ;  /* 0x00004ce101007387 */ /* 0x000fe20000100800 */
[----:B------:R-:W-:Y:S01]  /*4240*/  IMAD R220, R2, 0x2, R217 ;  /* 0x0000000202dc7824 */ /* 0x000fe200078e02d9 */
[----:B------:R-:W-:Y:S02]  /*4250*/  LEA R218, R4, R217, 0x1 ;  /* 0x000000d904da7211 */ /* 0x000fe400078e08ff */
[----:B------:R-:W-:Y:S01]  /*4260*/  SHF.R.S32.HI R3, RZ, 0x1f, R0 ;  /* 0x0000001fff037819 */ /* 0x000fe20000011400 */
[----:B------:R-:W-:Y:S02]  /*4270*/  STL [R1+0x48], R224 ;  /* 0x000048e001007387 */ /* 0x000fe40000100800 */
[----:B------:R-:W-:Y:S01]  /*4280*/  IMAD R219, R2, 0x2, R218 ;  /* 0x0000000202db7824 */ /* 0x000fe200078e02da */
[----:B------:R-:W-:Y:S01]  /*4290*/  LEA.HI R3, R3, R0, RZ, 0x2 ;  /* 0x0000000003037211 */ /* 0x000fe200078f10ff */
[----:B------:R-:W-:Y:S03]  /*42a0*/  STL [R1+0x44], R223 ;  /* 0x000044df01007387 */ /* 0x000fe60000100800 */
[----:B------:R-:W-:Y:S01]  /*42b0*/  LOP3.LUT R3, R3, 0x7ffffffc, RZ, 0xc0, !PT ;  /* 0x7ffffffc03037812 */ /* 0x000fe200078ec0ff */
[----:B------:R-:W-:Y:S03]  /*42c0*/  STL [R1+0x40], R222 ;  /* 0x000040de01007387 */ /* 0x000fe60000100800 */
[----:B------:R-:W-:Y:S01]  /*42d0*/  IADD3 R0, R0, -R3, RZ ;  /* 0x8000000300007210 */ /* 0x000fe20007ffe0ff */
[----:B------:R-:W-:Y:S04]  /*42e0*/  STL [R1+0x3c], R221 ;  /* 0x00003cdd01007387 */ /* 0x000fe80000100800 */
[----:B------:R-:W-:Y:S01]  /*42f0*/  IMAD R0, R0, -0x2, R6 ;  /* 0xfffffffe00007824 */ /* 0x000fe200078e0206 */
[----:B------:R2:W-:Y:S04]  /*4300*/  STL [R1+0x38], R216 ;  /* 0x000038d801007387 */ /* 0x0005e80000100800 */
[C---:B------:R-:W-:Y:S01]  /*4310*/  ISETP.GT.AND P0, PT, R0.reuse, RZ, PT ;  /* 0x000000ff0000720c */ /* 0x040fe20003f04270 */
[----:B------:R-:W-:Y:S01]  /*4320*/  LDSM.16.MT88.4 R40, [R217+0x900] ;  /* 0x00090000d928783b */ /* 0x000fe20000004200 */
[----:B------:R-:W-:-:S02]  /*4330*/  ISETP.GT.AND P1, PT, R0, 0x1, PT ;  /* 0x000000010000780c */ /* 0x000fc40003f24270 */
[----:B------:R-:W-:Y:S01]  /*4340*/  FSEL R14, R112, -INF , P0 ;  /* 0xff800000700e7808 */ /* 0x000fe20000000000 */
[----:B------:R-:W-:Y:S01]  /*4350*/  LDSM.16.MT88.4 R64, [R218+0x3900] ;  /* 0x00390000da40783b */ /* 0x000fe20000004200 */
[----:B------:R-:W-:Y:S02]  /*4360*/  FSEL R7, R116, -INF , P0 ;  /* 0xff80000074077808 */ /* 0x000fe40000000000 */
[C---:B------:R-:W-:Y:S01]  /*4370*/  ISETP.GT.AND P0, PT, R0.reuse, 0x8, PT ;  /* 0x000000080000780c */ /* 0x040fe20003f04270 */
[----:B------:R-:W-:Y:S01]  /*4380*/  LDSM.16.MT88.4 R60, [R220+0x3900] ;  /* 0x00390000dc3c783b */ /* 0x000fe20000004200 */
[----:B------:R-:W-:Y:S02]  /*4390*/  FSEL R8, R113, -INF , P1 ;  /* 0xff80000071087808 */ /* 0x000fe40000800000 */
[----:B------:R-:W-:Y:S01]  /*43a0*/  FSEL R15, R109, -INF , P1 ;  /* 0xff8000006d0f7808 */ /* 0x000fe20000800000 */
[----:B------:R-:W-:Y:S01]  /*43b0*/  LDSM.16.MT88.4 R84, [R217+0x3900] ;  /* 0x00390000d954783b */ /* 0x000fe20000004200 */
[----:B------:R-:W-:-:S02]  /*43c0*/  ISETP.GT.AND P1, PT, R0, 0x9, PT ;  /* 0x000000090000780c */ /* 0x000fc40003f24270 */
[----:B------:R-:W-:Y:S01]  /*43d0*/  FSEL R9, R108, -INF , P0 ;  /* 0xff8000006c097808 */ /* 0x000fe20000000000 */
[----:B------:R-:W-:Y:S01]  /*43e0*/  LDSM.16.MT88.4 R68, [R217+0x6900] ;  /* 0x00690000d944783b */ /* 0x000fe20000004200 */
[----:B------:R-:W-:Y:S02]  /*43f0*/  FMNMX.FTZ R132, R7, R8, !PT ;  /* 0x0000000807847209 */ /* 0x000fe40007810000 */
[----:B------:R-:W-:Y:S01]  /*4400*/  FSEL R20, R102, -INF , P0 ;  /* 0xff80000066147808 */ /* 0x000fe20000000000 */
[----:B------:R-:W-:Y:S01]  /*4410*/  LDSM.16.MT88.4 R92, [R220+0x6100] ;  /* 0x00610000dc5c783b */ /* 0x000fe20000004200 */
[----:B------:R-:W-:Y:S02]  /*4420*/  ISETP.GT.AND P0, PT, R0, 0x10, PT ;  /* 0x000000100000780c */ /* 0x000fe40003f04270 */
[----:B------:R-:W-:Y:S01]  /*4430*/  FSEL R10, R103, -INF , P1 ;  /* 0xff800000670a7808 */ /* 0x000fe20000800000 */
[----:B------:R-:W0:Y:S01]  /*4440*/  LDGDEPBAR ;  /* 0x00000000000079af */ /* 0x000e220000000000 */
[----:B------:R-:W-:-:S02]  /*4450*/  FMNMX.FTZ R132, R9, R132, !PT ;  /* 0x0000008409847209 */ /* 0x000fc40007810000 */
        /* <DEDUP_REMOVED lines=66> */
[----:B-1----:R-:W-:Y:S02]  /*4880*/  FSEL R226, R38, -INF , P0 ;  /* 0xff80000026e27808 */ /* 0x002fe40000000000 */
        /* <DEDUP_REMOVED lines=15> */
[----:B------:R-:W-:-:S02]  /*4980*/  ISETP.GT.AND P2, PT, R0, 0x51, PT ;  /* 0x000000510000780c */ /* 0x000fc40003f44270 */
[----:B--2---:R-:W-:Y:S02]  /*4990*/  FSEL R216, R30, -INF , P0 ;  /* 0xff8000001ed87808 */ /* 0x004fe40000000000 */
        /* <DEDUP_REMOVED lines=13> */
[----:B------:R-:W-:Y:S02]  /*4a70*/  FMNMX.FTZ R0, R208, R0, !PT ;  /* 0x00000000d0007209 */ /* 0x000fe40007810000 */
[----:B------:R-:W-:Y:S02]  /*4a80*/  FMNMX.FTZ R132, R98, R132, !PT ;  /* 0x0000008462847209 */ /* 0x000fe40007810000 */
[----:B------:R-:W-:Y:S02]  /*4a90*/  FMNMX.FTZ R0, R207, R0, !PT ;  /* 0x00000000cf007209 */ /* 0x000fe40007810000 */
[----:B------:R-:W-:-:S02]  /*4aa0*/  FMNMX.FTZ R132, R215, R132, !PT ;  /* 0x00000084d7847209 */ /* 0x000fc40007810000 */
[----:B------:R-:W-:Y:S02]  /*4ab0*/  FMNMX.FTZ R0, R226, R0, !PT ;  /* 0x00000000e2007209 */ /* 0x000fe40007810000 */
[----:B------:R-:W-:Y:S01]  /*4ac0*/  FSEL R122, R26, -INF , P2 ;  /* 0xff8000001a7a7808 */ /* 0x000fe20001000000 */
[----:B------:R-:W1:Y:S01]  /*4ad0*/  SHFL.BFLY PT, R3, R132, 0x2, 0x1f ;  /* 0x0c401f0084037f89 */ /* 0x000e6200000e0000 */
[----:B------:R-:W-:Y:S02]  /*4ae0*/  FMNMX.FTZ R0, R99, R0, !PT ;  /* 0x0000000063007209 */ /* 0x000fe40007810000 */
[----:B------:R-:W-:Y:S01]  /*4af0*/  FSEL R209, R32, -INF , P1 ;  /* 0xff80000020d17808 */ /* 0x000fe20000800000 */
[----:B------:R-:W-:Y:S01]  /*4b00*/  LDSM.16.MT88.4 R24, [R218+0x100] ;  /* 0x00010000da18783b */ /* 0x000fe20000004200 */
[----:B------:R-:W-:Y:S02]  /*4b10*/  FMNMX.FTZ R0, R121, R0, !PT ;  /* 0x0000000079007209 */ /* 0x000fe40007810000 */
[----:B------:R-:W-:-:S02]  /*4b20*/  FSEL R110, R31, -INF , P0 ;  /* 0xff8000001f6e7808 */ /* 0x000fc40000000000 */
[----:B------:R-:W-:Y:S02]  /*4b30*/  FMNMX.FTZ R0, R102, R0, !PT ;  /* 0x0000000066007209 */ /* 0x000fe40007810000 */
[----:B------:R-:W-:Y:S02]  /*4b40*/  ISETP.NE.AND P2, PT, R18, RZ, PT ;  /* 0x000000ff1200720c */ /* 0x000fe40003f45270 */
[----:B------:R-:W-:-:S04]  /*4b50*/  FMNMX.FTZ R0, R221, R0, !PT ;  /* 0x00000000dd007209 */ /* 0x000fc80007810000 */
[----:B------:R-:W-:-:S04]  /*4b60*/  FMNMX.FTZ R0, R122, R0, !PT ;  /* 0x000000007a007209 */ /* 0x000fc80007810000 */
[----:B------:R-:W-:Y:S02]  /*4b70*/  FMNMX.FTZ R0, R209, R0, !PT ;  /* 0x00000000d1007209 */ /* 0x000fe40007810000 */
[----:B-1----:R-:W-:Y:S02]  /*4b80*/  FMNMX.FTZ R132, R132, R3, !PT ;  /* 0x0000000384847209 */ /* 0x002fe40007810000 */
[----:B------:R-:W-:-:S03]  /*4b90*/  FMNMX.FTZ R3, R110, R0, !PT ;  /* 0x000000006e037209 */ /* 0x000fc60007810000 */
[----:B------:R-:W1:Y:S04]  /*4ba0*/  SHFL.BFLY PT, R0, R132, 0x1, 0x1f ;  /* 0x0c201f0084007f89 */ /* 0x000e6800000e0000 */
[----:B------:R-:W2:Y:S01]  /*4bb0*/  SHFL.BFLY PT, R6, R3, 0x2, 0x1f ;  /* 0x0c401f0003067f89 */ /* 0x000ea200000e0000 */
[----:B-1----:R-:W-:Y:S02]  /*4bc0*/  FMNMX.FTZ R132, R132, R0, !PT ;  /* 0x0000000084847209 */ /* 0x002fe40007810000 */
[----:B--2---:R-:W-:-:S03]  /*4bd0*/  FMNMX.FTZ R3, R3, R6, !PT ;  /* 0x0000000603037209 */ /* 0x004fc60007810000 */
[C---:B------:R-:W-:Y:S01]  /*4be0*/  FMUL.FTZ R12, R132.reuse, c[0x0][0x2d0] ;  /* 0x0000b400840c7a20 */ /* 0x040fe20000410000 */
[----:B------:R-:W-:Y:S01]  /*4bf0*/  FSETP.NEU.FTZ.AND P0, PT, R132, -INF , PT ;  /* 0xff8000008400780b */ /* 0x000fe20003f1d000 */
[----:B------:R-:W1:Y:S03]  /*4c00*/  SHFL.BFLY PT, R6, R3, 0x1, 0x1f ;  /* 0x0c201f0003067f89 */ /* 0x000e6600000e0000 */
[----:B------:R-:W-:-:S05]  /*4c10*/  FSEL R12, R12, RZ, P0 ;  /* 0x000000ff0c0c7208 */ /* 0x000fca0000000000 */
[----:B------:R-:W-:-:S04]  /*4c20*/  FFMA.FTZ R0, R7, c[0x0][0x2d0], -R12 ;  /* 0x0000b40007007a23 */ /* 0x000fc8000001080c */
[----:B------:R2:W-:Y:S01]  /*4c30*/  MUFU.EX2 R96, R0 ;  /* 0x0000000000607308 */ /* 0x0005e20000000800 */
[----:B-1----:R-:W-:Y:S01]  /*4c40*/  FMNMX.FTZ R3, R3, R6, !PT ;  /* 0x0000000603037209 */ /* 0x002fe20007810000 */
[--C-:B------:R-:W-:Y:S02]  /*4c50*/  FFMA.FTZ R6, R11, c[0x0][0x2d0], -R12.reuse ;  /* 0x0000b4000b067a23 */ /* 0x100fe4000001080c */
[----:B--2---:R-:W-:Y:S01]  /*4c60*/  FFMA.FTZ R0, R8, c[0x0][0x2d0], -R12 ;  /* 0x0000b40008007a23 */ /* 0x004fe2000001080c */
[----:B------:R-:W-:-:S03]  /*4c70*/  FSETP.NEU.FTZ.AND P0, PT, R3, -INF , PT ;  /* 0xff8000000300780b */ /* 0x000fc60003f1d000 */
[----:B------:R1:W-:Y:S08]  /*4c80*/  MUFU.EX2 R211, R6 ;  /* 0x0000000600d37308 */ /* 0x0003f00000000800 */
[----:B------:R2:W3:Y:S01]  /*4c90*/  MUFU.EX2 R225, R0 ;  /* 0x0000000000e17308 */ /* 0x0004e20000000800 */
[----:B-1----:R-:W-:-:S07]  /*4ca0*/  FFMA.FTZ R6, R13, c[0x0][0x2d0], -R12 ;  /* 0x0000b4000d067a23 */ /* 0x002fce000001080c */
[----:B------:R-:W-:Y:S01]  /*4cb0*/  MUFU.EX2 R223, R6 ;  /* 0x0000000600df7308 */ /* 0x000fe20000000800 */
[----:B--2---:R-:W-:Y:S01]  /*4cc0*/  FFMA.FTZ R0, R9, c[0x0][0x2d0], -R12 ;  /* 0x0000b40009007a23 */ /* 0x004fe2000001080c */
[----:B---3--:R-:W-:-:S06]  /*4cd0*/  F2FP.BF16.PACK_AB R8, R225, R96 ;  /* 0x00000060e108723e */ /* 0x008fcc00000010ff */
[----:B------:R1:W-:Y:S02]  /*4ce0*/  MUFU.EX2 R97, R0 ;  /* 0x0000000000617308 */ /* 0x0003e40000000800 */
[----:B-1----:R-:W-:-:S06]  /*4cf0*/  FFMA.FTZ R0, R10, c[0x0][0x2d0], -R12 ;  /* 0x0000b4000a007a23 */ /* 0x002fcc000001080c */
[----:B------:R1:W2:Y:S02]  /*4d00*/  MUFU.EX2 R16, R0 ;  /* 0x0000000000107308 */ /* 0x0002a40000000800 */
[----:B-1----:R-:W-:-:S05]  /*4d10*/  FMUL.FTZ R0, R3, c[0x0][0x2d0] ;  /* 0x0000b40003007a20 */ /* 0x002fca0000410000 */
[----:B------:R-:W-:-:S05]  /*4d20*/  FSEL R0, R0, RZ, P0 ;  /* 0x000000ff00007208 */ /* 0x000fca0000000000 */
[----:B------:R-:W-:Y:S02]  /*4d30*/  FFMA.FTZ R5, R14, c[0x0][0x2d0], -R0 ;  /* 0x0000b4000e057a23 */ /* 0x000fe40000010800 */
[----:B--2---:R-:W-:Y:S02]  /*4d40*/  IMAD.MOV.U32 R14, RZ, RZ, R16 ;  /* 0x000000ffff0e7224 */ /* 0x004fe400078e0010 */
[----:B------:R-:W1:Y:S01]  /*4d50*/  LDSM.16.MT88.4 R16, [R217+0x100] ;  /* 0x00010000d910783b */ /* 0x000e620000004200 */
[----:B------:R2:W-:Y:S01]  /*4d60*/  MUFU.EX2 R224, R5 ;  /* 0x0000000500e07308 */ /* 0x0005e20000000800 */
[----:B------:R-:W-:Y:S01]  /*4d70*/  FFMA.FTZ R4, R21, c[0x0][0x2d0], -R0 ;  /* 0x0000b40015047a23 */ /* 0x000fe20000010800 */
[----:B------:R-:W-:-:S06]  /*4d80*/  F2FP.BF16.PACK_AB R10, R14, R97 ;  /* 0x000000610e0a723e */ /* 0x000fcc00000010ff */
[----:B------:R3:W4:Y:S01]  /*4d90*/  MUFU.EX2 R6, R4 ;  /* 0x0000000400067308 */ /* 0x0007220000000800 */
[----:B--2---:R-:W-:-:S07]  /*4da0*/  FFMA.FTZ R5, R15, c[0x0][0x2d0], -R0 ;  /* 0x0000b4000f057a23 */ /* 0x004fce0000010800 */
[----:B------:R2:W2:Y:S01]  /*4db0*/  MUFU.EX2 R213, R5 ;  /* 0x0000000500d57308 */ /* 0x0004a20000000800 */
[----:B---3--:R-:W-:Y:S01]  /*4dc0*/  FFMA.FTZ R4, R22, c[0x0][0x2d0], -R12 ;  /* 0x0000b40016047a23 */ /* 0x008fe2000001080c */
[----:B----4-:R-:W-:-:S06]  /*4dd0*/  MOV R2, R6 ;  /* 0x0000000600027202 */ /* 0x010fcc0000000f00 */
[----:B------:R3:W-:Y:S01]  /*4de0*/  MUFU.EX2 R222, R4 ;  /* 0x0000000400de7308 */ /* 0x0007e20000000800 */
[----:B--2---:R-:W-:Y:S01]  /*4df0*/  FFMA.FTZ R5, R20, c[0x0][0x2d0], -R0 ;  /* 0x0000b40014057a23 */ /* 0x004fe20000010800 */
[----:B------:R-:W-:-:S06]  /*4e00*/  F2FP.BF16.PACK_AB R9, R213, R224 ;  /* 0x000000e0d509723e */ /* 0x000fcc00000010ff */
[----:B------:R-:W2:Y:S01]  /*4e10*/  MUFU.EX2 R100, R5 ;  /* 0x0000000500647308 */ /* 0x000ea20000000800 */
[----:B---3--:R-:W-:-:S07]  /*4e20*/  FFMA.FTZ R4, R23, c[0x0][0x2d0], -R12 ;  /* 0x0000b40017047a23 */ /* 0x008fce000001080c */
[----:B------:R3:W4:Y:S01]  /*4e30*/  MUFU.EX2 R101, R4 ;  /* 0x0000000400657308 */ /* 0x0007220000000800 */
[----:B--2---:R-:W-:-:S07]  /*4e40*/  F2FP.BF16.PACK_AB R11, R6, R100 ;  /* 0x00000064060b723e */ /* 0x004fce00000010ff */
[----:B-1----:R-:W-:Y:S01]  /*4e50*/  HMMA.16816.F32.BF16 R32, R8, R16, RZ ;  /* 0x000000100820723c */ /* 0x002fe200000418ff */
[----:B---3--:R-:W-:Y:S01]  /*4e60*/  FFMA.FTZ R4, R28, c[0x0][0x2d0], -R0 ;  /* 0x0000b4001c047a23 */ /* 0x008fe20000010800 */
[----:B----4-:R-:W-:-:S03]  /*4e70*/  F2FP.BF16.PACK_AB R6, R101, R222 ;  /* 0x000000de6506723e */ /* 0x010fc600000010ff */
[----:B------:R1:W-:Y:S03]  /*4e80*/  MUFU.EX2 R15, R4 ;  /* 0x00000004000f7308 */ /* 0x0003e60000000800 */
[----:B------:R-:W-:Y:S01]  /*4e90*/  HMMA.16816.F32.BF16 R20, R8, R24, RZ ;  /* 0x000000180814723c */ /* 0x000fe200000418ff */
[----:B-1----:R-:W-:-:S07]  /*4ea0*/  FFMA.FTZ R4, R29, c[0x0][0x2d0], -R0 ;  /* 0x0000b4001d047a23 */ /* 0x002fce0000010800 */
[C---:B------:R-:W-:Y:S01]  /*4eb0*/  HMMA.16816.F32.BF16 R28, R8.reuse, R18, RZ ;  /* 0x00000012081c723c */ /* 0x040fe200000418ff */
[----:B------:R1:W2:Y:S07]  /*4ec0*/  MUFU.EX2 R252, R4 ;  /* 0x0000000400fc7308 */ /* 0x0002ae0000000800 */
[C---:B------:R-:W-:Y:S08]  /*4ed0*/  HMMA.16816.F32.BF16 R16, R8.reuse, R26, RZ ;  /* 0x0000001a0810723c */ /* 0x040ff000000418ff */
[----:B------:R-:W-:Y:S01]  /*4ee0*/  HMMA.16816.F32.BF16 R24, R8, R46, RZ ;  /* 0x0000002e0818723c */ /* 0x000fe200000418ff */
        /* <DEDUP_REMOVED lines=9> */
[C---:B------:R-:W-:Y:S08]  /*4f80*/  HMMA.16816.F32.BF16 R188, R4.reuse, R36, R20 ;  /* 0x0000002404bc723c */ /* 0x040ff00000041814 */
[----:B------:R-:W-:Y:S01]  /*4f90*/  HMMA.16816.F32.BF16 R180, R4, R38, R16 ;  /* 0x0000002604b4723c */ /* 0x000fe20000041810 */
[----:B------:R-:W2:Y:S07]  /*4fa0*/  LDSM.16.MT88.4 R36, [R217+0x3100] ;  /* 0x00310000d924783b */ /* 0x000eae0000004200 */
[----:B------:R-:W-:Y:S01]  /*4fb0*/  HMMA.16816.F32.BF16 R28, R8, R44, RZ ;  /* 0x0000002c081c723c */ /* 0x000fe200000418ff */
[----:B------:R-:W3:Y:S07]  /*4fc0*/  LDSM.16.MT88.4 R44, [R218+0x3100] ;  /* 0x00310000da2c783b */ /* 0x000eee0000004200 */
[----:B------:R-:W-:Y:S01]  /*4fd0*/  HMMA.16816.F32.BF16 R200, R4, R40, R32 ;  /* 0x0000002804c8723c */ /* 0x000fe20000041820 */
[----:B------:R-:W4:Y:S07]  /*4fe0*/  LDSM.16.MT88.4 R32, [R219+0x900] ;  /* 0x00090000db20783b */ /* 0x000f2e0000004200 */
[C---:B-1----:R-:W-:Y:S08]  /*4ff0*/  HMMA.16816.F32.BF16 R20, R8.reuse, R48, RZ ;  /* 0x000000300814723c */ /* 0x042ff000000418ff */
[----:B------:R-:W-:Y:S08]  /*5000*/  HMMA.16816.F32.BF16 R16, R8, R50, RZ ;  /* 0x000000320810723c */ /* 0x000ff000000418ff */
[C---:B------:R-:W-:Y:S08]  /*5010*/  HMMA.16816.F32.BF16 R172, R4.reuse, R52, R28 ;  /* 0x0000003404ac723c */ /* 0x040ff0000004181c */
[----:B------:R-:W-:Y:S08]  /*5020*/  HMMA.16816.F32.BF16 R192, R4, R54, R24 ;  /* 0x0000003604c0723c */ /* 0x000ff00000041818 */
[C---:B--2---:R-:W-:Y:S08]  /*5030*/  HMMA.16816.F32.BF16 R52, R8.reuse, R36, RZ ;  /* 0x000000240834723c */ /* 0x044ff000000418ff */
[C---:B------:R-:W-:Y:S08]  /*5040*/  HMMA.16816.F32.BF16 R48, R8.reuse, R38, RZ ;  /* 0x000000260830723c */ /* 0x040ff000000418ff */
[C---:B---3--:R-:W-:Y:S08]  /*5050*/  HMMA.16816.F32.BF16 R36, R8.reuse, R46, RZ ;  /* 0x0000002e0824723c */ /* 0x048ff000000418ff */
[C---:B------:R-:W-:Y:S08]  /*5060*/  HMMA.16816.F32.BF16 R28, R8.reuse, R74, RZ ;  /* 0x0000004a081c723c */ /* 0x040ff000000418ff */
[----:B------:R-:W-:Y:S08]  /*5070*/  HMMA.16816.F32.BF16 R40, R8, R44, RZ ;  /* 0x0000002c0828723c */ /* 0x000ff000000418ff */
[C---:B----4-:R-:W-:Y:S08]  /*5080*/  HMMA.16816.F32.BF16 R184, R4.reuse, R32, R20 ;  /* 0x0000002004b8723c */ /* 0x050ff00000041814 */
[----:B------:R-:W-:Y:S08]  /*5090*/  HMMA.16816.F32.BF16 R176, R4, R34, R16 ;  /* 0x0000002204b0723c */ /* 0x000ff00000041810 */
[C---:B------:R-:W-:Y:S08]  /*50a0*/  HMMA.16816.F32.BF16 R24, R8.reuse, R80, RZ ;  /* 0x000000500818723c */ /* 0x040ff000000418ff */
[C---:B------:R-:W-:Y:S01]  /*50b0*/  HMMA.16816.F32.BF16 R20, R8.reuse, R82, RZ ;  /* 0x000000520814723c */ /* 0x040fe200000418ff */
[----:B------:R-:W-:Y:S07]  /*50c0*/  LDSM.16.MT88.4 R80, [R219+0x6900] ;  /* 0x00690000db50783b */ /* 0x000fee0000004200 */
[----:B------:R-:W-:Y:S08]  /*50d0*/  HMMA.16816.F32.BF16 R16, R8, R88, RZ ;  /* 0x000000580810723c */ /* 0x000ff000000418ff */
[C---:B------:R-:W-:Y:S01]  /*50e0*/  HMMA.16816.F32.BF16 R128, R4.reuse, R66, R36 ;  /* 0x000000420480723c */ /* 0x040fe20000041824 */
[----:B------:R-:W1:Y:S07]  /*50f0*/  LDSM.16.MT88.4 R36, [R217+0x9100] ;  /* 0x00910000d924783b */ /* 0x000e6e0000004200 */
[----:B------:R-:W-:Y:S01]  /*5100*/  HMMA.16816.F32.BF16 R168, R4, R62, R28 ;  /* 0x0000003e04a8723c */ /* 0x000fe2000004181c */
[----:B------:R-:W2:Y:S07]  /*5110*/  LDSM.16.MT88.4 R28, [R219+0x6100] ;  /* 0x00610000db1c783b */ /* 0x000eae0000004200 */
[----:B------:R-:W-:Y:S01]  /*5120*/  HMMA.16816.F32.BF16 R44, R8, R90, RZ ;  /* 0x0000005a082c723c */ /* 0x000fe200000418ff */
[----:B------:R-:W3:Y:S07]  /*5130*/  LDSM.16.MT88.4 R88, [R218+0x6900] ;  /* 0x00690000da58783b */ /* 0x000eee0000004200 */
[C---:B------:R-:W-:Y:S01]  /*5140*/  HMMA.16816.F32.BF16 R116, R4.reuse, R86, R48 ;  /* 0x000000560474723c */ /* 0x040fe20000041830 */
[----:B------:R-:W4:Y:S06]  /*5150*/  LDSM.16.MT88.4 R48, [R220+0x6900] ;  /* 0x00690000dc30783b */ /* 0x000f2c0000004200 */
[----:B------:R-:W-:Y:S01]  /*5160*/  IMAD.MOV.U32 R87, RZ, RZ, R122 ;  /* 0x000000ffff577224 */ /* 0x000fe200078e007a */
[----:B------:R-:W-:Y:S01]  /*5170*/  HMMA.16816.F32.BF16 R148, R4, R84, R52 ;  /* 0x000000540494723c */ /* 0x000fe20000041834 */
[----:B------:R-:W-:Y:S01]  /*5180*/  LDSM.16.MT88.4 R52, [R220+0x9100] ;  /* 0x00910000dc34783b */ /* 0x000fe20000004200 */
[----:B------:R-:W-:-:S05]  /*5190*/  IMAD.MOV.U32 R86, RZ, RZ, R103 ;  /* 0x000000ffff567224 */ /* 0x000fca00078e0067 */
[----:B------:R-:W-:Y:S01]  /*51a0*/  MOV R84, R121 ;  /* 0x0000007900547202 */ /* 0x000fe20000000f00 */
[----:B------:R-:W-:Y:S01]  /*51b0*/  HMMA.16816.F32.BF16 R124, R4, R64, R40 ;  /* 0x00000040047c723c */ /* 0x000fe20000041828 */
[----:B------:R-:W1:Y:S01]  /*51c0*/  LDSM.16.MT88.4 R40, [R218+0x9100] ;  /* 0x00910000da28783b */ /* 0x000e620000004200 */
[----:B------:R-:W-:-:S03]  /*51d0*/  IMAD.MOV.U32 R85, RZ, RZ, R120 ;  /* 0x000000ffff557224 */ /* 0x000fc600078e0078 */
[----:B------:R-:W1:Y:S03]  /*51e0*/  LDSM.16.MT88.4 R64, [R219+0x9100] ;  /* 0x00910000db40783b */ /* 0x000e660000004200 */
[----:B------:R-:W-:Y:S01]  /*51f0*/  HMMA.16816.F32.BF16 R32, R8, R72, RZ ;  /* 0x000000480820723c */ /* 0x000fe200000418ff */
[----:B------:R-:W-:Y:S07]  /*5200*/  LDSM.16.MT88.4 R72, [R218+0x9900] ;  /* 0x00990000da48783b */ /* 0x000fee0000004200 */
[C---:B------:R-:W-:Y:S08]  /*5210*/  HMMA.16816.F32.BF16 R152, R4.reuse, R56, R24 ;  /* 0x000000380498723c */ /* 0x040ff00000041818 */
[C---:B------:R-:W-:Y:S08]  /*5220*/  HMMA.16816.F32.BF16 R164, R4.reuse, R58, R20 ;  /* 0x0000003a04a4723c */ /* 0x040ff00000041814 */
[----:B------:R-:W-:Y:S08]  /*5230*/  HMMA.16816.F32.BF16 R160, R4, R68, R16 ;  /* 0x0000004404a0723c */ /* 0x000ff00000041810 */
[C---:B------:R-:W-:Y:S08]  /*5240*/  HMMA.16816.F32.BF16 R24, R8.reuse, R76, RZ ;  /* 0x0000004c0818723c */ /* 0x040ff000000418ff */
[C---:B------:R-:W-:Y:S01]  /*5250*/  HMMA.16816.F32.BF16 R20, R8.reuse, R78, RZ ;  /* 0x0000004e0814723c */ /* 0x040fe200000418ff */
[----:B------:R-:W3:Y:S07]  /*5260*/  LDSM.16.MT88.4 R76, [R217+0x9900] ;  /* 0x00990000d94c783b */ /* 0x000eee0000004200 */
[----:B------:R-:W-:Y:S08]  /*5270*/  HMMA.16816.F32.BF16 R16, R8, R92, RZ ;  /* 0x0000005c0810723c */ /* 0x000ff000000418ff */
[----:B------:R-:W-:Y:S08]  /*5280*/  HMMA.16816.F32.BF16 R140, R4, R60, R32 ;  /* 0x0000003c048c723c */ /* 0x000ff00000041820 */
[----:B-1----:R-:W-:Y:S08]  /*5290*/  HMMA.16816.F32.BF16 R32, R8, R36, RZ ;  /* 0x000000240820723c */ /* 0x002ff000000418ff */
[----:B------:R-:W-:Y:S01]  /*52a0*/  HMMA.16816.F32.BF16 R156, R4, R70, R44 ;  /* 0x00000046049c723c */ /* 0x000fe2000004182c */
[----:B------:R-:W1:Y:S07]  /*52b0*/  LDSM.16.MT88.4 R68, [R220+0x9900] ;  /* 0x00990000dc44783b */ /* 0x000e6e0000004200 */
[C---:B--2---:R-:W-:Y:S08]  /*52c0*/  HMMA.16816.F32.BF16 R56, R8.reuse, R28, RZ ;  /* 0x0000001c0838723c */ /* 0x044ff000000418ff */
[----:B------:R-:W-:Y:S08]  /*52d0*/  HMMA.16816.F32.BF16 R44, R8, R30, RZ ;  /* 0x0000001e082c723c */ /* 0x000ff000000418ff */
[C---:B---3--:R-:W-:Y:S07]  /*52e0*/  HMMA.16816.F32.BF16 R144, R4.reuse, R88, R24 ;  /* 0x000000580490723c */ /* 0x048fee0000041818 */
[----:B------:R-:W-:Y:S01]  /*52f0*/  IMAD.MOV.U32 R88, RZ, RZ, R111 ;  /* 0x000000ffff587224 */ /* 0x000fe200078e006f */
[----:B------:R-:W-:Y:S01]  /*5300*/  HMMA.16816.F32.BF16 R136, R4, R90, R20 ;  /* 0x0000005a0488723c */ /* 0x000fe20000041814 */
[----:B------:R-:W-:-:S07]  /*5310*/  MOV R89, R101 ;  /* 0x0000006500597202 */ /* 0x000fce0000000f00 */
[----:B----4-:R-:W-:Y:S07]  /*5320*/  HMMA.16816.F32.BF16 R120, R4, R48, R16 ;  /* 0x000000300478723c */ /* 0x010fee0000041810 */
[----:B------:R-:W-:Y:S01]  /*5330*/  IMAD.MOV.U32 R48, RZ, RZ, R110 ;  /* 0x000000ffff307224 */ /* 0x000fe200078e006e */
[----:B------:R-:W-:Y:S01]  /*5340*/  HMMA.16816.F32.BF16 R28, R8, R38, RZ ;  /* 0x00000026081c723c */ /* 0x000fe200000418ff */
[----:B------:R-:W-:-:S07]  /*5350*/  IMAD.MOV.U32 R49, RZ, RZ, R100 ;  /* 0x000000ffff317224 */ /* 0x000fce00078e0064 */
[C---:B------:R-:W-:Y:S08]  /*5360*/  HMMA.16816.F32.BF16 R24, R8.reuse, R40, RZ ;  /* 0x000000280818723c */ /* 0x040ff000000418ff */
[C---:B------:R-:W-:Y:S08]  /*5370*/  HMMA.16816.F32.BF16 R20, R8.reuse, R42, RZ ;  /* 0x0000002a0814723c */ /* 0x040ff000000418ff */
[C---:B------:R-:W-:Y:S08]  /*5380*/  HMMA.16816.F32.BF16 R16, R8.reuse, R52, RZ ;  /* 0x000000340810723c */ /* 0x040ff000000418ff */
[C---:B------:R-:W-:Y:S08]  /*5390*/  HMMA.16816.F32.BF16 R36, R8.reuse, R54, RZ ;  /* 0x000000360824723c */ /* 0x040ff000000418ff */
[C---:B------:R-:W-:Y:S08]  /*53a0*/  HMMA.16816.F32.BF16 R60, R8.reuse, R94, RZ ;  /* 0x0000005e083c723c */ /* 0x040ff000000418ff */
[C---:B------:R-:W-:Y:S08]  /*53b0*/  HMMA.16816.F32.BF16 R52, R8.reuse, R64, RZ ;  /* 0x000000400834723c */ /* 0x040ff000000418ff */
[----:B------:R-:W-:Y:S01]  /*53c0*/  HMMA.16816.F32.BF16 R40, R8, R66, RZ ;  /* 0x000000420828723c */ /* 0x000fe200000418ff */
[----:B------:R-:W2:Y:S07]  /*53d0*/  LDSM.16.MT88.4 R8, [R219+0x9900] ;  /* 0x00990000db08783b */ /* 0x000eae0000004200 */
[C---:B------:R-:W-:Y:S07]  /*53e0*/  HMMA.16816.F32.BF16 R92, R4.reuse, R76, R32 ;  /* 0x0000004c045c723c */ /* 0x040fee0000041820 */
[----:B------:R-:W-:Y:S01]  /*53f0*/  IMAD.MOV.U32 R33, RZ, RZ, R2 ;  /* 0x000000ffff217224 */ /* 0x000fe200078e0002 */
[----:B------:R-:W-:Y:S01]  /*5400*/  MOV R34, R89 ;  /* 0x0000005900227202 */ /* 0x000fe20000000f00 */
[----:B------:R-:W-:Y:S01]  /*5410*/  FFMA.FTZ R2, R107, c[0x0][0x2d0], -R12 ;  /* 0x0000b4006b027a23 */ /* 0x000fe2000001080c */
[----:B------:R-:W-:Y:S01]  /*5420*/  HMMA.16816.F32.BF16 R108, R4, R50, R60 ;  /* 0x00000032046c723c */ /* 0x000fe2000004183c */
[----:B------:R-:W-:-:S06]  /*5430*/  IMAD.MOV.U32 R35, RZ, RZ, R88 ;  /* 0x000000ffff237224 */ /* 0x000fcc00078e0058 */
[----:B------:R-:W-:Y:S01]  /*5440*/  MOV R62, R102 ;  /* 0x00000066003e7202 */ /* 0x000fe20000000f00 */
[C---:B------:R-:W-:Y:S01]  /*5450*/  HMMA.16816.F32.BF16 R88, R4.reuse, R78, R28 ;  /* 0x0000004e0458723c */ /* 0x040fe2000004181c */
[----:B------:R-:W-:Y:S01]  /*5460*/  IMAD.MOV.U32 R61, RZ, RZ, R99 ;  /* 0x000000ffff3d7224 */ /* 0x000fe200078e0063 */
[----:B------:R-:W-:Y:S01]  /*5470*/  MOV R51, R97 ;  /* 0x0000006100337202 */ /* 0x000fe20000000f00 */
[----:B------:R-:W-:Y:S02]  /*5480*/  IMAD.MOV.U32 R60, RZ, RZ, R98 ;  /* 0x000000ffff3c7224 */ /* 0x000fe400078e0062 */
[----:B------:R-:W-:Y:S02]  /*5490*/  IMAD.MOV.U32 R50, RZ, RZ, R96 ;  /* 0x000000ffff327224 */ /* 0x000fe400078e0060 */
[----:B------:R-:W-:Y:S01]  /*54a0*/  MOV R30, R211 ;  /* 0x000000d3001e7202 */ /* 0x000fe20000000f00 */
[----:B------:R-:W-:Y:S01]  /*54b0*/  HMMA.16816.F32.BF16 R100, R4, R80, R56 ;  /* 0x000000500464723c */ /* 0x000fe20000041838 */
[----:B------:R3:W-:Y:S01]  /*54c0*/  MUFU.EX2 R211, R2 ;  /* 0x0000000200d37308 */ /* 0x0007e20000000800 */
[----:B------:R-:W-:-:S06]  /*54d0*/  IMAD.MOV.U32 R31, RZ, RZ, R226 ;  /* 0x000000ffff1f7224 */ /* 0x000fcc00078e00e2 */
[C---:B------:R-:W-:Y:S08]  /*54e0*/  HMMA.16816.F32.BF16 R96, R4.reuse, R82, R44 ;  /* 0x000000520460723c */ /* 0x040ff0000004182c */
[C---:B------:R-:W-:Y:S01]  /*54f0*/  HMMA.16816.F32.BF16 R80, R4.reuse, R72, R24 ;  /* 0x000000480450723c */ /* 0x040fe20000041818 */
[--C-:B---3--:R-:W-:Y:S01]  /*5500*/  FFMA.FTZ R2, R106, c[0x0][0x2d0], -R12.reuse ;  /* 0x0000b4006a027a23 */ /* 0x108fe2000001080c */
[----:B------:R-:W-:Y:S06]  /*5510*/  LDSM.16.MT88.4 R24, [R220+0x1100] ;  /* 0x00110000dc18783b */ /* 0x000fec0000004200 */
[C---:B------:R-:W-:Y:S01]  /*5520*/  HMMA.16816.F32.BF16 R72, R4.reuse, R74, R20 ;  /* 0x0000004a0448723c */ /* 0x040fe20000041814 */
[----:B------:R3:W4:Y:S07]  /*5530*/  MUFU.EX2 R23, R2 ;  /* 0x0000000200177308 */ /* 0x00072e0000000800 */
[C---:B-1----:R-:W-:Y:S01]  /*5540*/  HMMA.16816.F32.BF16 R44, R4.reuse, R68, R16 ;  /* 0x00000044042c723c */ /* 0x042fe20000041810 */
[----:B------:R-:W1:Y:S07]  /*5550*/  LDSM.16.MT88.4 R16, [R217+0x1100] ;  /* 0x00110000d910783b */ /* 0x000e6e0000004200 */
[----:B--2---:R-:W-:Y:S01]  /*5560*/  HMMA.16816.F32.BF16 R52, R4, R8, R52 ;  /* 0x000000080434723c */ /* 0x004fe20000041834 */
[----:B---3--:R-:W-:-:S04]  /*5570*/  FFMA.FTZ R2, R105, c[0x0][0x2d0], -R12 ;  /* 0x0000b40069027a23 */ /* 0x008fc8000001080c */
[----:B------:R2:W-:Y:S03]  /*5580*/  MUFU.EX2 R63, R2 ;  /* 0x00000002003f7308 */ /* 0x0005e60000000800 */
[C---:B------:R-:W-:Y:S01]  /*5590*/  HMMA.16816.F32.BF16 R40, R4.reuse, R10, R40 ;  /* 0x0000000a0428723c */ /* 0x040fe20000041828 */
[----:B------:R-:W3:Y:S07]  /*55a0*/  LDSM.16.MT88.4 R8, [R218+0x1100] ;  /* 0x00110000da08783b */ /* 0x000eee0000004200 */
[----:B------:R-:W-:Y:S01]  /*55b0*/  HMMA.16816.F32.BF16 R36, R4, R70, R36 ;  /* 0x000000460424723c */ /* 0x000fe20000041824 */
[----:B--2---:R-:W-:-:S06]  /*55c0*/  FFMA.FTZ R2, R104, c[0x0][0x2d0], -R12 ;  /* 0x0000b40068027a23 */ /* 0x004fcc000001080c */
[----:B----4-:R-:W-:Y:S01]  /*55d0*/  F2FP.BF16.PACK_AB R4, R23, R211 ;  /* 0x000000d31704723e */ /* 0x010fe200000010ff */
[----:B------:R2:W4:Y:S02]  /*55e0*/  MUFU.EX2 R64, R2 ;  /* 0x0000000200407308 */ /* 0x0005240000000800 */
[----:B--2---:R-:W-:Y:S01]  /*55f0*/  FFMA.FTZ R2, R112, c[0x0][0x2d0], -R0 ;  /* 0x0000b40070027a23 */ /* 0x004fe20000010800 */
[----:B----4-:R-:W-:-:S05]  /*5600*/  F2FP.BF16.PACK_AB R6, R64, R63 ;  /* 0x0000003f4006723e */ /* 0x010fca00000010ff */
[----:B------:R2:W-:Y:S02]  /*5610*/  MUFU.EX2 R28, R2 ;  /* 0x00000002001c7308 */ /* 0x0005e40000000800 */
[----:B--2---:R-:W-:-:S06]  /*5620*/  FFMA.FTZ R2, R113, c[0x0][0x2d0], -R0 ;  /* 0x0000b40071027a23 */ /* 0x004fcc0000010800 */
[----:B------:R2:W4:Y:S02]  /*5630*/  MUFU.EX2 R32, R2 ;  /* 0x0000000200207308 */ /* 0x0005240000000800 */
[----:B--2---:R-:W-:Y:S01]  /*5640*/  FFMA.FTZ R2, R114, c[0x0][0x2d0], -R0 ;  /* 0x0000b40072027a23 */ /* 0x004fe20000010800 */
[----:B----4-:R-:W-:-:S05]  /*5650*/  F2FP.BF16.PACK_AB R5, R32, R28 ;  /* 0x0000001c2005723e */ /* 0x010fca00000010ff */
[----:B------:R2:W-:Y:S02]  /*5660*/  MUFU.EX2 R29, R2 ;  /* 0x00000002001d7308 */ /* 0x0005e40000000800 */
[----:B--2---:R-:W-:-:S06]  /*5670*/  FFMA.FTZ R2, R115, c[0x0][0x2d0], -R0 ;  /* 0x0000b40073027a23 */ /* 0x004fcc0000010800 */
[----:B------:R-:W2:Y:S02]  /*5680*/  MUFU.EX2 R226, R2 ;  /* 0x0000000200e27308 */ /* 0x000ea40000000800 */
[----:B--2---:R-:W-:Y:S02]  /*5690*/  F2FP.BF16.PACK_AB R7, R226, R29 ;  /* 0x0000001de207723e */ /* 0x004fe400000010ff */
[----:B------:R-:W-:-:S05]  /*56a0*/  MOV R2, R33 ;  /* 0x0000002100027202 */ /* 0x000fca0000000f00 */
[C---:B-1----:R-:W-:Y:S07]  /*56b0*/  HMMA.16816.F32.BF16 R56, R4.reuse, R16, R200 ;  /* 0x000000100438723c */ /* 0x042fee00000418c8 */
[----:B------:R-:W-:Y:S01]  /*56c0*/  IMAD.MOV.U32 R200, RZ, RZ, R31 ;  /* 0x000000ffffc87224 */ /* 0x000fe200078e001f */
[----:B---3--:R-:W-:Y:S01]  /*56d0*/  HMMA.16816.F32.BF16 R76, R4, R8, R188 ;  /* 0x00000008044c723c */ /* 0x008fe200000418bc */
[----:B------:R-:W-:Y:S02]  /*56e0*/  IMAD.MOV.U32 R31, RZ, RZ, R85 ;  /* 0x000000ffff1f7224 */ /* 0x000fe400078e0055 */
[----:B------:R-:W-:-:S02]  /*56f0*/  IMAD.MOV.U32 R201, RZ, RZ, R64 ;  /* 0x000000ffffc97224 */ /* 0x000fc400078e0040 */
[----:B------:R-:W-:Y:S02]  /*5700*/  IMAD.MOV.U32 R202, RZ, RZ, R50 ;  /* 0x000000ffffca7224 */ /* 0x000fe400078e0032 */
[----:B------:R-:W-:Y:S01]  /*5710*/  IMAD.MOV.U32 R191, RZ, RZ, R23 ;  /* 0x000000ffffbf7224 */ /* 0x000fe200078e0017 */
[----:B------:R-:W-:Y:S01]  /*5720*/  MOV R190, R28 ;  /* 0x0000001c00be7202 */ /* 0x000fe20000000f00 */
[----:B------:R-:W-:Y:S01]  /*5730*/  IMAD.MOV.U32 R189, RZ, RZ, R30 ;  /* 0x000000ffffbd7224 */ /* 0x000fe200078e001e */
[----:B------:R-:W-:Y:S01]  /*5740*/  MOV R30, R84 ;  /* 0x00000054001e7202 */ /* 0x000fe20000000f00 */
[----:B------:R-:W-:Y:S01]  /*5750*/  IMAD.MOV.U32 R28, RZ, RZ, R86 ;  /* 0x000000ffff1c7224 */ /* 0x000fe200078e0056 */
[----:B------:R-:W1:Y:S01]  /*5760*/  LDSM.16.MT88.4 R20, [R219+0x1100] ;  /* 0x00110000db14783b */ /* 0x000e620000004200 */
[----:B------:R-:W-:Y:S01]  /*5770*/  IMAD.MOV.U32 R188, RZ, RZ, R87 ;  /* 0x000000ffffbc7224 */ /* 0x000fe200078e0057 */
[C---:B------:R-:W-:Y:S01]  /*5780*/  HMMA.16816.F32.BF16 R64, R4.reuse, R18, R196 ;  /* 0x000000120440723c */ /* 0x040fe200000418c4 */
[----:B------:R-:W-:Y:S01]  /*5790*/  IMAD.MOV.U32 R203, RZ, RZ, R48 ;  /* 0x000000ffffcb7224 */ /* 0x000fe200078e0030 */
[----:B------:R-:W-:Y:S05]  /*57a0*/  LDSM.16.MT88.4 R16, [R217+0x4100] ;  /* 0x00410000d910783b */ /* 0x000fea0000004200 */
        /* <DEDUP_REMOVED lines=9> */
[C---:B------:R-:W-:Y:S01]  /*5840*/  HMMA.16816.F32.BF16 R68, R4.reuse, R24, R172 ;  /* 0x000000180444723c */ /* 0x040fe200000418ac */
[----:B------:R-:W-:Y:S01]  /*5850*/  MOV R180, R51 ;  /* 0x0000003300b47202 */ /* 0x000fe20000000f00 */
[----:B------:R-:W3:Y:S05]  /*5860*/  LDSM.16.MT88.4 R32, [R220+0x4100] ;  /* 0x00410000dc20783b */ /* 0x000eea0000004200 */
[----:B------:R-:W-:Y:S01]  /*5870*/  MOV R173, R49 ;  /* 0x0000003100ad7202 */ /* 0x000fe20000000f00 */
[----:B------:R-:W-:Y:S01]  /*5880*/  IMAD.MOV.U32 R175, RZ, RZ, R29 ;  /* 0x000000ffffaf7224 */ /* 0x000fe200078e001d */
[----:B------:R-:W-:Y:S01]  /*5890*/  MOV R174, R28 ;  /* 0x0000001c00ae7202 */ /* 0x000fe20000000f00 */
[C---:B------:R-:W-:Y:S01]  /*58a0*/  HMMA.16816.F32.BF16 R60, R4.reuse, R26, R192 ;  /* 0x0000001a043c723c */ /* 0x040fe200000418c0 */
[----:B------:R-:W-:Y:S07]  /*58b0*/  LDSM.16.MT88.4 R24, [R220+0xa100] ;  /* 0x00a10000dc18783b */ /* 0x000fee0000004200 */
[C---:B-1----:R-:W-:Y:S08]  /*58c0*/  HMMA.16816.F32.BF16 R48, R4.reuse, R20, R184 ;  /* 0x000000140430723c */ /* 0x042ff000000418b8 */
[C---:B------:R-:W-:Y:S01]  /*58d0*/  HMMA.16816.F32.BF16 R104, R4.reuse, R22, R176 ;  /* 0x000000160468723c */ /* 0x040fe200000418b0 */
[----:B------:R-:W1:Y:S07]  /*58e0*/  LDSM.16.MT88.4 R20, [R219+0x4100] ;  /* 0x00410000db14783b */ /* 0x000e6e0000004200 */
[C---:B--2---:R-:W-:Y:S08]  /*58f0*/  HMMA.16816.F32.BF16 R124, R4.reuse, R8, R124 ;  /* 0x00000008047c723c */ /* 0x044ff0000004187c */
[C---:B------:R-:W-:Y:S01]  /*5900*/  HMMA.16816.F32.BF16 R128, R4.reuse, R10, R128 ;  /* 0x0000000a0480723c */ /* 0x040fe20000041880 */
[----:B------:R-:W2:Y:S07]  /*5910*/  LDSM.16.MT88.4 R8, [R218+0x7100] ;  /* 0x00710000da08783b */ /* 0x000eae0000004200 */
[C---:B------:R-:W-:Y:S08]  /*5920*/  HMMA.16816.F32.BF16 R112, R4.reuse, R16, R148 ;  /* 0x000000100470723c */ /* 0x040ff00000041894 */
[C---:B------:R-:W-:Y:S01]  /*5930*/  HMMA.16816.F32.BF16 R116, R4.reuse, R18, R116 ;  /* 0x000000120474723c */ /* 0x040fe20000041874 */
[----:B------:R-:W4:Y:S07]  /*5940*/  LDSM.16.MT88.4 R16, [R217+0x7100] ;  /* 0x00710000d910783b */ /* 0x000f2e0000004200 */
[C---:B---3--:R-:W-:Y:S07]  /*5950*/  HMMA.16816.F32.BF16 R148, R4.reuse, R34, R168 ;  /* 0x000000220494723c */ /* 0x048fee00000418a8 */
[----:B------:R-:W-:Y:S01]  /*5960*/  MOV R170, R196 ;  /* 0x000000c400aa7202 */ /* 0x000fe20000000f00 */
[----:B------:R-:W-:Y:S01]  /*5970*/  IMAD.MOV.U32 R171, RZ, RZ, R197 ;  /* 0x000000ffffab7224 */ /* 0x000fe200078e00c5 */
[----:B------:R-:W-:Y:S01]  /*5980*/  MOV R34, R199 ;  /* 0x000000c700227202 */ /* 0x000fe20000000f00 */
[----:B------:R-:W-:Y:S01]  /*5990*/  IMAD.MOV.U32 R35, RZ, RZ, R198 ;  /* 0x000000ffff237224 */ /* 0x000fe200078e00c6 */
[----:B------:R-:W-:Y:S01]  /*59a0*/  HMMA.16816.F32.BF16 R140, R4, R32, R140 ;  /* 0x00000020048c723c */ /* 0x000fe2000004188c */
[----:B------:R-:W-:-:S02]  /*59b0*/  IMAD.MOV.U32 R169, RZ, RZ, R180 ;  /* 0x000000ffffa97224 */ /* 0x000fc400078e00b4 */
[----:B------:R-:W-:-:S04]  /*59c0*/  IMAD.MOV.U32 R168, RZ, RZ, R173 ;  /* 0x000000ffffa87224 */ /* 0x000fc800078e00ad */
[----:B------:R-:W-:Y:S01]  /*59d0*/  IMAD.MOV.U32 R33, RZ, RZ, R200 ;  /* 0x000000ffff217224 */ /* 0x000fe200078e00c8 */
[C---:B-1----:R-:W-:Y:S01]  /*59e0*/  HMMA.16816.F32.BF16 R196, R4.reuse, R22, R164 ;  /* 0x0000001604c4723c */ /* 0x042fe200000418a4 */
[----:B------:R-:W-:Y:S01]  /*59f0*/  IMAD.MOV.U32 R200, RZ, RZ, R2 ;  /* 0x000000ffffc87224 */ /* 0x000fe200078e0002 */
[----:B------:R-:W-:Y:S01]  /*5a00*/  MOV R2, R31 ;  /* 0x0000001f00027202 */ /* 0x000fe20000000f00 */
[----:B------:R-:W-:Y:S02]  /*5a10*/  IMAD.MOV.U32 R32, RZ, RZ, R30 ;  /* 0x000000ffff207224 */ /* 0x000fe400078e001e */
[----:B------:R-:W1:Y:S02]  /*5a20*/  LDSM.16.MT88.4 R28, [R220+0x7100] ;  /* 0x00710000dc1c783b */ /* 0x000e640000004200 */
[----:B------:R-:W-:Y:S01]  /*5a30*/  IMAD.MOV.U32 R164, RZ, RZ, R181 ;  /* 0x000000ffffa47224 */ /* 0x000fe200078e00b5 */
[----:B------:R-:W-:Y:S01]  /*5a40*/  MOV R166, R183 ;  /* 0x000000b700a67202 */ /* 0x000fe20000000f00 */
[----:B------:R-:W-:Y:S01]  /*5a50*/  IMAD.MOV.U32 R165, RZ, RZ, R182 ;  /* 0x000000ffffa57224 */ /* 0x000fe200078e00b6 */
[----:B--2---:R-:W-:Y:S01]  /*5a60*/  HMMA.16816.F32.BF16 R184, R4, R8, R144 ;  /* 0x0000000804b8723c */ /* 0x004fe20000041890 */
[----:B------:R-:W-:-:S07]  /*5a70*/  IMAD.MOV.U32 R167, RZ, RZ, R188 ;  /* 0x000000ffffa77224 */ /* 0x000fce00078e00bc */
[C---:B------:R-:W-:Y:S01]  /*5a80*/  HMMA.16816.F32.BF16 R180, R4.reuse, R10, R136 ;  /* 0x0000000a04b4723c */ /* 0x040fe20000041888 */
[----:B------:R-:W2:Y:S07]  /*5a90*/  LDSM.16.MT88.4 R8, [R218+0xa100] ;  /* 0x00a10000da08783b */ /* 0x000eae0000004200 */
[C---:B------:R-:W-:Y:S01]  /*5aa0*/  HMMA.16816.F32.BF16 R152, R4.reuse, R20, R152 ;  /* 0x000000140498723c */ /* 0x040fe20000041898 */
[----:B------:R-:W-:Y:S07]  /*5ab0*/  LDSM.16.MT88.4 R20, [R219+0x7100] ;  /* 0x00710000db14783b */ /* 0x000fee0000004200 */
[----:B----4-:R-:W-:Y:S07]  /*5ac0*/  HMMA.16816.F32.BF16 R192, R4, R16, R160 ;  /* 0x0000001004c0723c */ /* 0x010fee00000418a0 */
[----:B------:R-:W-:Y:S01]  /*5ad0*/  IMAD.MOV.U32 R161, RZ, RZ, R189 ;  /* 0x000000ffffa17224 */ /* 0x000fe200078e00bd */
[----:B------:R-:W-:Y:S01]  /*5ae0*/  MOV R162, R190 ;  /* 0x000000be00a27202 */ /* 0x000fe20000000f00 */
[----:B------:R-:W-:-:S02]  /*5af0*/  IMAD.MOV.U32 R163, RZ, RZ, R191 ;  /* 0x000000ffffa37224 */ /* 0x000fc400078e00bf */
[C---:B------:R-:W-:Y:S01]  /*5b00*/  HMMA.16816.F32.BF16 R188, R4.reuse, R18, R156 ;  /* 0x0000001204bc723c */ /* 0x040fe2000004189c */
[----:B------:R-:W3:Y:S07]  /*5b10*/  LDSM.16.MT88.4 R16, [R217+0xa100] ;  /* 0x00a10000d910783b */ /* 0x000eee0000004200 */
[C---:B-1----:R-:W-:Y:S07]  /*5b20*/  HMMA.16816.F32.BF16 R176, R4.reuse, R28, R120 ;  /* 0x0000001c04b0723c */ /* 0x042fee0000041878 */
[----:B------:R-:W-:Y:S01]  /*5b30*/  IMAD.MOV.U32 R28, RZ, RZ, R174 ;  /* 0x000000ffff1c7224 */ /* 0x000fe200078e00ae */
[----:B--2---:R-:W-:Y:S01]  /*5b40*/  HMMA.16816.F32.BF16 R144, R4, R8, R80 ;  /* 0x000000080490723c */ /* 0x004fe20000041850 */
[----:B------:R-:W-:-:S07]  /*5b50*/  MOV R29, R175 ;  /* 0x000000af001d7202 */ /* 0x000fce0000000f00 */
[C---:B------:R-:W-:Y:S01]  /*5b60*/  HMMA.16816.F32.BF16 R136, R4.reuse, R10, R72 ;  /* 0x0000000a0488723c */ /* 0x040fe20000041848 */
[----:B------:R-:W1:Y:S07]  /*5b70*/  LDSM.16.MT88.4 R8, [R219+0xa100] ;  /* 0x00a10000db08783b */ /* 0x000e6e0000004200 */
[C---:B------:R-:W-:Y:S07]  /*5b80*/  HMMA.16816.F32.BF16 R172, R4.reuse, R30, R108 ;  /* 0x0000001e04ac723c */ /* 0x040fee000004186c */
[----:B------:R-:W-:Y:S01]  /*5b90*/  IMAD.MOV.U32 R30, RZ, RZ, R161 ;  /* 0x000000ffff1e7224 */ /* 0x000fe200078e00a1 */
[----:B------:R-:W-:Y:S01]  /*5ba0*/  MOV R108, R163 ;  /* 0x000000a3006c7202 */ /* 0x000fe20000000f00 */
[----:B------:R-:W-:Y:S01]  /*5bb0*/  IMAD.MOV.U32 R31, RZ, RZ, R162 ;  /* 0x000000ffff1f7224 */ /* 0x000fe200078e00a2 */
[----:B---3--:R-:W-:Y:S01]  /*5bc0*/  HMMA.16816.F32.BF16 R156, R4, R18, R88 ;  /* 0x00000012049c723c */ /* 0x008fe20000041858 */
[----:B------:R-:W-:Y:S01]  /*5bd0*/  IMAD.MOV.U32 R111, RZ, RZ, R164 ;  /* 0x000000ffff6f7224 */ /* 0x000fe200078e00a4 */
[----:B------:R-:W-:Y:S01]  /*5be0*/  MOV R109, R166 ;  /* 0x000000a6006d7202 */ /* 0x000fe20000000f00 */
[----:B------:R-:W-:-:S05]  /*5bf0*/  IMAD.MOV.U32 R110, RZ, RZ, R165 ;  /* 0x000000ffff6e7224 */ /* 0x000fca00078e00a5 */
[C---:B------:R-:W-:Y:S07]  /*5c00*/  HMMA.16816.F32.BF16 R160, R4.reuse, R20, R100 ;  /* 0x0000001404a0723c */ /* 0x040fee0000041864 */
[----:B------:R-:W-:Y:S01]  /*5c10*/  IMAD.MOV.U32 R21, RZ, RZ, R168 ;  /* 0x000000ffff157224 */ /* 0x000fe200078e00a8 */
[----:B------:R-:W-:Y:S01]  /*5c20*/  MOV R100, R169 ;  /* 0x000000a900647202 */ /* 0x000fe20000000f00 */
[----:B------:R-:W-:Y:S01]  /*5c30*/  IMAD.MOV.U32 R101, RZ, RZ, R170 ;  /* 0x000000ffff657224 */ /* 0x000fe200078e00aa */
[----:B------:R-:W-:Y:S01]  /*5c40*/  MOV R103, R2 ;  /* 0x0000000200677202 */ /* 0x000fe20000000f00 */
[----:B------:R-:W-:Y:S01]  /*5c50*/  IMAD.MOV.U32 R102, RZ, RZ, R171 ;  /* 0x000000ffff667224 */ /* 0x000fe200078e00ab */
[----:B------:R-:W-:Y:S01]  /*5c60*/  HMMA.16816.F32.BF16 R120, R4, R24, R44 ;  /* 0x000000180478723c */ /* 0x000fe2000004182c */
[----:B------:R-:W-:-:S02]  /*5c70*/  FFMA.FTZ R2, R204, c[0x0][0x2d0], -R12 ;  /* 0x0000b400cc027a23 */ /* 0x000fc4000001080c */
[----:B------:R-:W-:-:S04]  /*5c80*/  IMAD.MOV.U32 R20, RZ, RZ, R167 ;  /* 0x000000ffff147224 */ /* 0x000fc800078e00a7 */
[----:B------:R-:W-:Y:S01]  /*5c90*/  IMAD.MOV.U32 R204, RZ, RZ, R20 ;  /* 0x000000ffffcc7224 */ /* 0x000fe200078e0014 */
[C---:B------:R-:W-:Y:S01]  /*5ca0*/  HMMA.16816.F32.BF16 R168, R4.reuse, R22, R96 ;  /* 0x0000001604a8723c */ /* 0x040fe20000041860 */
[----:B------:R-:W-:Y:S01]  /*5cb0*/  IMAD.MOV.U32 R20, RZ, RZ, R102 ;  /* 0x000000ffff147224 */ /* 0x000fe200078e0066 */
[----:B------:R-:W-:Y:S01]  /*5cc0*/  MOV R102, R30 ;  /* 0x0000001e00667202 */ /* 0x000fe20000000f00 */
[----:B------:R-:W-:Y:S01]  /*5cd0*/  IMAD.MOV.U32 R30, RZ, RZ, R34 ;  /* 0x000000ffff1e7224 */ /* 0x000fe200078e0022 */
[----:B------:R-:W-:Y:S01]  /*5ce0*/  MOV R34, R252 ;  /* 0x000000fc00227202 */ /* 0x000fe20000000f00 */
[----:B------:R-:W-:Y:S02]  /*5cf0*/  IMAD.MOV.U32 R91, RZ, RZ, R20 ;  /* 0x000000ffff5b7224 */ /* 0x000fe400078e0014 */
[----:B------:R-:W-:Y:S01]  /*5d00*/  IMAD.MOV.U32 R97, RZ, RZ, R21 ;  /* 0x000000ffff617224 */ /* 0x000fe200078e0015 */
[----:B------:R-:W-:Y:S01]  /*5d10*/  MOV R98, R100 ;  /* 0x0000006400627202 */ /* 0x000fe20000000f00 */
[----:B------:R-:W-:Y:S01]  /*5d20*/  IMAD.MOV.U32 R21, RZ, RZ, R29 ;  /* 0x000000ffff157224 */ /* 0x000fe200078e001d */
[C---:B------:R-:W-:Y:S01]  /*5d30*/  HMMA.16816.F32.BF16 R164, R4.reuse, R16, R92 ;  /* 0x0000001004a4723c */ /* 0x040fe2000004185c */
[----:B------:R-:W-:Y:S01]  /*5d40*/  IMAD.MOV.U32 R29, RZ, RZ, R33 ;  /* 0x000000ffff1d7224 */ /* 0x000fe200078e0021 */
[----:B------:R-:W-:Y:S01]  /*5d50*/  MOV R33, R213 ;  /* 0x000000d500217202 */ /* 0x000fe20000000f00 */
[----:B------:R-:W-:Y:S01]  /*5d60*/  IMAD.MOV.U32 R99, RZ, RZ, R101 ;  /* 0x000000ffff637224 */ /* 0x000fe200078e0065 */
[----:B------:R2:W-:Y:S01]  /*5d70*/  MUFU.EX2 R213, R2 ;  /* 0x0000000200d57308 */ /* 0x0005e20000000800 */
        /* <DEDUP_REMOVED lines=9> */
[----:B------:R-:W-:Y:S01]  /*5e10*/  HMMA.16816.F32.BF16 R92, R4, R26, R36 ;  /* 0x0000001a045c723c */ /* 0x000fe20000041824 */
[----:B------:R-:W-:Y:S01]  /*5e20*/  IMAD.MOV.U32 R90, RZ, RZ, R21 ;  /* 0x000000ffff5a7224 */ /* 0x000fe200078e0015 */
[----:B------:R-:W-:Y:S01]  /*5e30*/  LDSM.16.MT88.4 R24, [R219+0x1900] ;  /* 0x00190000db18783b */ /* 0x000fe20000004200 */
[----:B------:R-:W-:-:S02]  /*5e40*/  IMAD.MOV.U32 R17, RZ, RZ, R98 ;  /* 0x000000ffff117224 */ /* 0x000fc400078e0062 */
[----:B------:R-:W-:Y:S01]  /*5e50*/  IMAD.MOV.U32 R16, RZ, RZ, R212 ;  /* 0x000000ffff107224 */ /* 0x000fe200078e00d4 */
[----:B------:R-:W3:Y:S01]  /*5e60*/  LDSM.16.MT88.4 R20, [R217+0x1900] ;  /* 0x00190000d914783b */ /* 0x000ee20000004200 */
[----:B--2---:R-:W-:Y:S01]  /*5e70*/  FFMA.FTZ R2, R135, c[0x0][0x2d0], -R12 ;  /* 0x0000b40087027a23 */ /* 0x004fe2000001080c */
[----:B-1----:R-:W-:Y:S01]  /*5e80*/  HMMA.16816.F32.BF16 R72, R4, R8, R52 ;  /* 0x000000080448723c */ /* 0x002fe20000041834 */
[----:B------:R-:W-:Y:S01]  /*5e90*/  IMAD.MOV.U32 R98, RZ, RZ, R34 ;  /* 0x000000ffff627224 */ /* 0x000fe200078e0022 */
[----:B------:R-:W-:Y:S01]  /*5ea0*/  MOV R135, R16 ;  /* 0x0000001000877202 */ /* 0x000fe20000000f00 */
[----:B------:R1:W-:Y:S01]  /*5eb0*/  MUFU.EX2 R215, R2 ;  /* 0x0000000200d77308 */ /* 0x0003e20000000800 */
[----:B------:R-:W-:Y:S02]  /*5ec0*/  IMAD.MOV.U32 R29, RZ, RZ, R35 ;  /* 0x000000ffff1d7224 */ /* 0x000fe400078e0023 */
[----:B------:R-:W-:Y:S02]  /*5ed0*/  IMAD.MOV.U32 R96, RZ, RZ, R33 ;  /* 0x000000ffff607224 */ /* 0x000fe400078e0021 */
[----:B------:R-:W-:-:S02]  /*5ee0*/  IMAD.MOV.U32 R83, RZ, RZ, R90 ;  /* 0x000000ffff537224 */ /* 0x000fc400078e005a */
[--C-:B-1----:R-:W-:Y:S02]  /*5ef0*/  FFMA.FTZ R2, R134, c[0x0][0x2d0], -R12.reuse ;  /* 0x0000b40086027a23 */ /* 0x102fe4000001080c */
[----:B------:R-:W-:Y:S02]  /*5f00*/  IMAD.MOV.U32 R134, RZ, RZ, R17 ;  /* 0x000000ffff867224 */ /* 0x000fe400078e0011 */
[----:B------:R1:W-:Y:S01]  /*5f10*/  MUFU.EX2 R214, R2 ;  /* 0x0000000200d67308 */ /* 0x0003e20000000800 */
[----:B------:R-:W2:Y:S01]  /*5f20*/  LDSM.16.MT88.4 R16, [R218+0x1900] ;  /* 0x00190000da10783b */ /* 0x000ea20000004200 */
[----:B-1----:R-:W-:Y:S02]  /*5f30*/  FFMA.FTZ R2, R133, c[0x0][0x2d0], -R12 ;  /* 0x0000b40085027a23 */ /* 0x002fe4000001080c */
[----:B------:R-:W-:-:S04]  /*5f40*/  IMAD.MOV.U32 R133, RZ, RZ, R210 ;  /* 0x000000ffff857224 */ /* 0x000fc800078e00d2 */
[----:B------:R1:W4:Y:S02]  /*5f50*/  MUFU.EX2 R252, R2 ;  /* 0x0000000200fc7308 */ /* 0x0003240000000800 */
[----:B-1----:R-:W-:Y:S02]  /*5f60*/  FFMA.FTZ R2, R205, c[0x0][0x2d0], -R0 ;  /* 0x0000b400cd027a23 */ /* 0x002fe40000010800 */
[----:B------:R-:W-:Y:S01]  /*5f70*/  IMAD.MOV.U32 R205, RZ, RZ, R97 ;  /* 0x000000ffffcd7224 */ /* 0x000fe200078e0061 */
[----:B------:R-:W-:-:S03]  /*5f80*/  MOV R97, R32 ;  /* 0x0000002000617202 */ /* 0x000fc60000000f00 */
[----:B------:R1:W-:Y:S01]  /*5f90*/  MUFU.EX2 R212, R2 ;  /* 0x0000000200d47308 */ /* 0x0003e20000000800 */
[----:B------:R-:W-:Y:S01]  /*5fa0*/  HMMA.16816.F32.BF16 R32, R4, R10, R40 ;  /* 0x0000000a0420723c */ /* 0x000fe20000041828 */
[----:B------:R-:W2:Y:S06]  /*5fb0*/  LDSM.16.MT88.4 R8, [R220+0x1900] ;  /* 0x00190000dc08783b */ /* 0x000eac0000004200 */
[--C-:B------:R-:W-:Y:S01]  /*5fc0*/  FFMA.FTZ R4, R208, c[0x0][0x2d0], -R0.reuse ;  /* 0x0000b400d0047a23 */ /* 0x100fe20000010800 */
[----:B------:R-:W-:Y:S01]  /*5fd0*/  MOV R208, R13 ;  /* 0x0000000d00d07202 */ /* 0x000fe20000000f00 */
[----:B------:R-:W-:Y:S01]  /*5fe0*/  IMAD.MOV.U32 R13, RZ, RZ, R209 ;  /* 0x000000ffff0d7224 */ /* 0x000fe200078e00d1 */
[----:B----4-:R-:W-:Y:S01]  /*5ff0*/  F2FP.BF16.PACK_AB R6, R252, R214 ;  /* 0x000000d6fc06723e */ /* 0x010fe200000010ff */
[----:B------:R4:W-:Y:S01]  /*6000*/  MUFU.EX2 R209, R4 ;  /* 0x0000000400d17308 */ /* 0x0009e20000000800 */
[----:B-1----:R-:W-:Y:S01]  /*6010*/  FFMA.FTZ R2, R206, c[0x0][0x2d0], -R0 ;  /* 0x0000b400ce027a23 */ /* 0x002fe20000010800 */
[----:B------:R-:W-:-:S06]  /*6020*/  MOV R206, R211 ;  /* 0x000000d300ce7202 */ /* 0x000fcc0000000f00 */
[----:B------:R1:W1:Y:S01]  /*6030*/  MUFU.EX2 R211, R2 ;  /* 0x0000000200d37308 */ /* 0x0002620000000800 */
[----:B----4-:R-:W-:Y:S01]  /*6040*/  F2FP.BF16.PACK_AB R4, R215, R213 ;  /* 0x000000d5d704723e */ /* 0x010fe200000010ff */
[----:B-1----:R-:W-:Y:S01]  /*6050*/  FFMA.FTZ R2, R207, c[0x0][0x2d0], -R0 ;  /* 0x0000b400cf027a23 */ /* 0x002fe20000010800 */
[----:B------:R-:W-:Y:S01]  /*6060*/  F2FP.BF16.PACK_AB R5, R211, R212 ;  /* 0x000000d4d305723e */ /* 0x000fe200000010ff */
[----:B------:R-:W-:-:S04]  /*6070*/  IMAD.MOV.U32 R207, RZ, RZ, R89 ;  /* 0x000000ffffcf7224 */ /* 0x000fc800078e0059 */
[----:B------:R-:W1:Y:S02]  /*6080*/  MUFU.EX2 R210, R2 ;  /* 0x0000000200d27308 */ /* 0x000e640000000800 */
[----:B-1----:R-:W-:Y:S01]  /*6090*/  F2FP.BF16.PACK_AB R7, R210, R209 ;  /* 0x000000d1d207723e */ /* 0x002fe200000010ff */
[----:B------:R-:W-:-:S06]  /*60a0*/  IMAD.MOV.U32 R2, RZ, RZ, R91 ;  /* 0x000000ffff027224 */ /* 0x000fcc00078e005b */
[C---:B---3--:R-:W-:Y:S08]  /*60b0*/  HMMA.16816.F32.BF16 R44, R4.reuse, R20, R56 ;  /* 0x00000014042c723c */ /* 0x048ff00000041838 */
[C---:B------:R-:W-:Y:S01]  /*60c0*/  HMMA.16816.F32.BF16 R40, R4.reuse, R22, R64 ;  /* 0x000000160428723c */ /* 0x040fe20000041840 */
[----:B------:R-:W1:Y:S07]  /*60d0*/  LDSM.16.MT88.4 R20, [R217+0x4900] ;  /* 0x00490000d914783b */ /* 0x000e6e0000004200 */
[C---:B--2---:R-:W-:Y:S07]  /*60e0*/  HMMA.16816.F32.BF16 R88, R4.reuse, R18, R84 ;  /* 0x000000120458723c */ /* 0x044fee0000041854 */
[----:B------:R-:W-:Y:S01]  /*60f0*/  MOV R84, R83 ;  /* 0x0000005300547202 */ /* 0x000fe20000000f00 */
[----:B------:R-:W-:Y:S01]  /*6100*/  HMMA.16816.F32.BF16 R36, R4, R16, R76 ;  /* 0x000000100424723c */ /* 0x000fe2000004184c */
[----:B------:R-:W2:Y:S01]  /*6110*/  LDSM.16.MT88.4 R16, [R218+0x4900] ;  /* 0x00490000da10783b */ /* 0x000ea20000004200 */
[----:B------:R-:W-:Y:S01]  /*6120*/  IMAD.MOV.U32 R85, RZ, RZ, R30 ;  /* 0x000000ffff557224 */ /* 0x000fe200078e001e */
[----:B------:R-:W-:Y:S01]  /*6130*/  MOV R87, R28 ;  /* 0x0000001c00577202 */ /* 0x000fe20000000f00 */
[----:B------:R-:W-:-:S04]  /*6140*/  IMAD.MOV.U32 R86, RZ, RZ, R31 ;  /* 0x000000ffff567224 */ /* 0x000fc800078e001f */
[C---:B------:R-:W-:Y:S08]  /*6150*/  HMMA.16816.F32.BF16 R80, R4.reuse, R8, R68 ;  /* 0x000000080450723c */ /* 0x040ff00000041844 */
[C---:B------:R-:W-:Y:S01]  /*6160*/  HMMA.16816.F32.BF16 R76, R4.reuse, R10, R60 ;  /* 0x0000000a044c723c */ /* 0x040fe2000004183c */
[----:B------:R-:W3:Y:S07]  /*6170*/  LDSM.16.MT88.4 R8, [R220+0x4900] ;  /* 0x00490000dc08783b */ /* 0x000eee0000004200 */
[C---:B------:R-:W-:Y:S07]  /*6180*/  HMMA.16816.F32.BF16 R68, R4.reuse, R24, R48 ;  /* 0x000000180444723c */ /* 0x040fee0000041830 */
[----:B------:R-:W-:Y:S01]  /*6190*/  IMAD.MOV.U32 R51, RZ, RZ, R29 ;  /* 0x000000ffff337224 */ /* 0x000fe200078e001d */
[C---:B-1----:R-:W-:Y:S01]  /*61a0*/  HMMA.16816.F32.BF16 R60, R4.reuse, R20, R112 ;  /* 0x00000014043c723c */ /* 0x042fe20000041870 */
[----:B------:R-:W-:Y:S07]  /*61b0*/  LDSM.16.MT88.4 R28, [R219+0x4900] ;  /* 0x00490000db1c783b */ /* 0x000fee0000004200 */
[C---:B------:R-:W-:Y:S01]  /*61c0*/  HMMA.16816.F32.BF16 R56, R4.reuse, R22, R116 ;  /* 0x000000160438723c */ /* 0x040fe20000041874 */
[----:B------:R-:W-:Y:S07]  /*61d0*/  LDSM.16.MT88.4 R20, [R217+0x7900] ;  /* 0x00790000d914783b */ /* 0x000fee0000004200 */
[C---:B------:R-:W-:Y:S01]  /*61e0*/  HMMA.16816.F32.BF16 R64, R4.reuse, R26, R104 ;  /* 0x0000001a0440723c */ /* 0x040fe20000041868 */
[----:B------:R-:W1:Y:S07]  /*61f0*/  LDSM.16.MT88.4 R24, [R219+0x7900] ;  /* 0x00790000db18783b */ /* 0x000e6e0000004200 */
[C---:B--2---:R-:W-:Y:S08]  /*6200*/  HMMA.16816.F32.BF16 R52, R4.reuse, R16, R124 ;  /* 0x000000100434723c */ /* 0x044ff0000004187c */
[C---:B---3--:R-:W-:Y:S08]  /*6210*/  HMMA.16816.F32.BF16 R112, R4.reuse, R8, R140 ;  /* 0x000000080470723c */ /* 0x048ff0000004188c */
[C---:B------:R-:W-:Y:S01]  /*6220*/  HMMA.16816.F32.BF16 R116, R4.reuse, R10, R148 ;  /* 0x0000000a0474723c */ /* 0x040fe20000041894 */
[----:B------:R-:W2:Y:S07]  /*6230*/  LDSM.16.MT88.4 R8, [R220+0x7900] ;  /* 0x00790000dc08783b */ /* 0x000eae0000004200 */
[C---:B------:R-:W-:Y:S01]  /*6240*/  HMMA.16816.F32.BF16 R104, R4.reuse, R18, R128 ;  /* 0x000000120468723c */ /* 0x040fe20000041880 */
[----:B------:R-:W3:Y:S06]  /*6250*/  LDSM.16.MT88.4 R16, [R218+0x7900] ;  /* 0x00790000da10783b */ /* 0x000eec0000004200 */
        /* <DEDUP_REMOVED lines=9> */
[----:B-1----:R-:W-:Y:S01]  /*62f0*/  HMMA.16816.F32.BF16 R140, R4, R24, R160 ;  /* 0x00000018048c723c */ /* 0x002fe200000418a0 */
[----:B------:R-:W-:Y:S01]  /*6300*/  IMAD.MOV.U32 R208, RZ, RZ, R134 ;  /* 0x000000ffffd07224 */ /* 0x000fe200078e0086 */
[----:B------:R-:W-:Y:S01]  /*6310*/  MOV R134, R96 ;  /* 0x0000006000867202 */ /* 0x000fe20000000f00 */
[----:B------:R-:W-:-:S02]  /*6320*/  IMAD.MOV.U32 R133, RZ, RZ, R135 ;  /* 0x000000ffff857224 */ /* 0x000fc400078e0087 */
[----:B------:R-:W-:Y:S01]  /*6330*/  IMAD.MOV.U32 R135, RZ, RZ, R97 ;  /* 0x000000ffff877224 */ /* 0x000fe200078e0061 */
[----:B------:R-:W-:Y:S01]  /*6340*/  MOV R97, R99 ;  /* 0x0000006300617202 */ /* 0x000fe20000000f00 */
[----:B------:R-:W-:Y:S02]  /*6350*/  IMAD.MOV.U32 R96, RZ, RZ, R98 ;  /* 0x000000ffff607224 */ /* 0x000fe400078e0062 */
[----:B------:R-:W-:Y:S02]  /*6360*/  IMAD.MOV.U32 R98, RZ, RZ, R108 ;  /* 0x000000ffff627224 */ /* 0x000fe400078e006c */
[----:B------:R-:W-:Y:S02]  /*6370*/  IMAD.MOV.U32 R99, RZ, RZ, R109 ;  /* 0x000000ffff637224 */ /* 0x000fe400078e006d */
[----:B------:R-:W-:Y:S02]  /*6380*/  IMAD.MOV.U32 R87, RZ, RZ, R111 ;  /* 0x000000ffff577224 */ /* 0x000fe400078e006f */
[----:B------:R-:W-:Y:S01]  /*6390*/  HMMA.16816.F32.BF16 R108, R4, R28, R152 ;  /* 0x0000001c046c723c */ /* 0x000fe20000041898 */
[----:B------:R-:W-:-:S06]  /*63a0*/  FFMA.FTZ R2, R2, c[0x0][0x2d0], -R12 ;  /* 0x0000b40002027a23 */ /* 0x000fcc000001080c */
[----:B------:R-:W-:Y:S01]  /*63b0*/  IMAD.MOV.U32 R153, RZ, RZ, R100 ;  /* 0x000000ffff997224 */ /* 0x000fe200078e0064 */
[----:B------:R-:W-:Y:S01]  /*63c0*/  MOV R152, R101 ;  /* 0x0000006500987202 */ /* 0x000fe20000000f00 */
[----:B------:R-:W-:Y:S01]  /*63d0*/  IMAD.MOV.U32 R29, RZ, RZ, R102 ;  /* 0x000000ffff1d7224 */ /* 0x000fe200078e0066 */
[----:B--2---:R-:W-:Y:S01]  /*63e0*/  HMMA.16816.F32.BF16 R176, R4, R8, R176 ;  /* 0x0000000804b0723c */ /* 0x004fe200000418b0 */
[----:B------:R-:W-:Y:S01]  /*63f0*/  IMAD.MOV.U32 R28, RZ, RZ, R103 ;  /* 0x000000ffff1c7224 */ /* 0x000fe200078e0067 */
[----:B------:R-:W-:Y:S01]  /*6400*/  MOV R155, R86 ;  /* 0x00000056009b7202 */ /* 0x000fe20000000f00 */
[----:B------:R-:W-:Y:S02]  /*6410*/  IMAD.MOV.U32 R154, RZ, RZ, R134 ;  /* 0x000000ffff9a7224 */ /* 0x000fe400078e0086 */
[----:B------:R-:W-:-:S03]  /*6420*/  IMAD.MOV.U32 R134, RZ, RZ, R99 ;  /* 0x000000ffff867224 */ /* 0x000fc600078e0063 */
[C---:B------:R-:W-:Y:S07]  /*6430*/  HMMA.16816.F32.BF16 R100, R4.reuse, R30, R196 ;  /* 0x0000001e0464723c */ /* 0x040fee00000418c4 */
[----:B------:R-:W-:Y:S01]  /*6440*/  IMAD.MOV.U32 R30, RZ, RZ, R133 ;  /* 0x000000ffff1e7224 */ /* 0x000fe200078e0085 */
[----:B------:R-:W-:Y:S01]  /*6450*/  MOV R31, R135 ;  /* 0x00000087001f7202 */ /* 0x000fe20000000f00 */
[----:B------:R-:W-:Y:S01]  /*6460*/  IMAD.MOV.U32 R133, RZ, RZ, R96 ;  /* 0x000000ffff857224 */ /* 0x000fe200078e0060 */
[----:B------:R-:W-:Y:S01]  /*6470*/  MOV R135, R98 ;  /* 0x0000006200877202 */ /* 0x000fe20000000f00 */
[----:B------:R-:W-:Y:S01]  /*6480*/  IMAD.MOV.U32 R196, RZ, RZ, R97 ;  /* 0x000000ffffc47224 */ /* 0x000fe200078e0061 */
[----:B------:R-:W-:Y:S01]  /*6490*/  MOV R199, R51 ;  /* 0x0000003300c77202 */ /* 0x000fe20000000f00 */
[----:B------:R-:W-:Y:S01]  /*64a0*/  HMMA.16816.F32.BF16 R96, R4, R20, R192 ;  /* 0x000000140460723c */ /* 0x000fe200000418c0 */
[----:B------:R-:W-:-:S02]  /*64b0*/  IMAD.MOV.U32 R197, RZ, RZ, R85 ;  /* 0x000000ffffc57224 */ /* 0x000fc400078e0055 */
[----:B------:R-:W-:-:S04]  /*64c0*/  IMAD.MOV.U32 R198, RZ, RZ, R84 ;  /* 0x000000ffffc67224 */ /* 0x000fc800078e0054 */
[----:B------:R-:W-:Y:S01]  /*64d0*/  IMAD.MOV.U32 R195, RZ, RZ, R87 ;  /* 0x000000ffffc37224 */ /* 0x000fe200078e0057 */
[C---:B------:R-:W-:Y:S01]  /*64e0*/  HMMA.16816.F32.BF16 R172, R4.reuse, R10, R172 ;  /* 0x0000000a04ac723c */ /* 0x040fe200000418ac */
[----:B------:R-:W-:Y:S01]  /*64f0*/  IMAD.MOV.U32 R194, RZ, RZ, R30 ;  /* 0x000000ffffc27224 */ /* 0x000fe200078e001e */
[----:B------:R-:W-:Y:S01]  /*6500*/  MOV R30, R196 ;  /* 0x000000c4001e7202 */ /* 0x000fe20000000f00 */
[----:B------:R-:W1:Y:S01]  /*6510*/  LDSM.16.MT88.4 R8, [R220+0xa900] ;  /* 0x00a90000dc08783b */ /* 0x000e620000004200 */
        /* <DEDUP_REMOVED lines=17> */
[----:B---3--:R-:W-:Y:S01]  /*6630*/  HMMA.16816.F32.BF16 R48, R4, R16, R184 ;  /* 0x000000100430723c */ /* 0x008fe200000418b8 */
[----:B------:R2:W-:Y:S01]  /*6640*/  MUFU.EX2 R201, R2 ;  /* 0x0000000200c97308 */ /* 0x0005e20000000800 */
[----:B------:R-:W-:-:S02]  /*6650*/  IMAD.MOV.U32 R192, RZ, RZ, R194 ;  /* 0x000000ffffc07224 */ /* 0x000fc400078e00c2 */
[----:B------:R-:W-:Y:S01]  /*6660*/  IMAD.MOV.U32 R207, RZ, RZ, R205 ;  /* 0x000000ffffcf7224 */ /* 0x000fe200078e00cd */
[----:B------:R-:W-:Y:S01]  /*6670*/  MOV R205, R226 ;  /* 0x000000e200cd7202 */ /* 0x000fe20000000f00 */
[----:B------:R-:W-:Y:S01]  /*6680*/  IMAD.MOV.U32 R194, RZ, RZ, R30 ;  /* 0x000000ffffc27224 */ /* 0x000fe200078e001e */
[----:B------:R3:W5:Y:S01]  /*6690*/  LDL.LU R226, [R1+0x50] ;  /* 0x0000500001e27983 */ /* 0x0007620000300800 */
[----:B------:R-:W-:Y:S01]  /*66a0*/  IMAD.MOV.U32 R30, RZ, RZ, R196 ;  /* 0x000000ffff1e7224 */ /* 0x000fe200078e00c4 */
[----:B------:R-:W-:Y:S01]  /*66b0*/  HMMA.16816.F32.BF16 R148, R4, R18, R180 ;  /* 0x000000120494723c */ /* 0x000fe200000418b4 */
[----:B------:R-:W-:Y:S01]  /*66c0*/  IMAD.MOV.U32 R196, RZ, RZ, R199 ;  /* 0x000000ffffc47224 */ /* 0x000fe200078e00c7 */
[----:B------:R-:W4:Y:S01]  /*66d0*/  LDSM.16.MT88.4 R16, [R218+0xa900] ;  /* 0x00a90000da10783b */ /* 0x000f220000004200 */
[----:B--2---:R-:W-:Y:S01]  /*66e0*/  FFMA.FTZ R2, R193, c[0x0][0x2d0], -R12 ;  /* 0x0000b400c1027a23 */ /* 0x004fe2000001080c */
[----:B------:R-:W-:-:S04]  /*66f0*/  MOV R193, R195 ;  /* 0x000000c300c17202 */ /* 0x000fc80000000f00 */
[C---:B------:R-:W-:Y:S01]  /*6700*/  HMMA.16816.F32.BF16 R84, R4.reuse, R22, R188 ;  /* 0x000000160454723c */ /* 0x040fe200000418bc */
[----:B------:R-:W-:Y:S01]  /*6710*/  MOV R195, R31 ;  /* 0x0000001f00c37202 */ /* 0x000fe20000000f00 */
[----:B------:R-:W-:Y:S01]  /*6720*/  IMAD.MOV.U32 R199, RZ, RZ, R29 ;  /* 0x000000ffffc77224 */ /* 0x000fe200078e001d */
[----:B------:R-:W-:Y:S01]  /*6730*/  MOV R31, R197 ;  /* 0x000000c5001f7202 */ /* 0x000fe20000000f00 */
[----:B------:R-:W2:Y:S01]  /*6740*/  LDSM.16.MT88.4 R20, [R217+0xa900] ;  /* 0x00a90000d914783b */ /* 0x000ea20000004200 */
[----:B------:R-:W-:Y:S02]  /*6750*/  MOV R197, R28 ;  /* 0x0000001c00c57202 */ /* 0x000fe40000000f00 */
        /* <DEDUP_REMOVED lines=10> */
[----:B------:R1:W1:Y:S01]  /*6800*/  MUFU.EX2 R203, R2 ;  /* 0x0000000200cb7308 */ /* 0x0002620000000800 */
        /* <DEDUP_REMOVED lines=9> */
[C---:B------:R-:W-:Y:S01]  /*68a0*/  HMMA.16816.F32.BF16 R184, R4.reuse, R26, R168 ;  /* 0x0000001a04b8723c */ /* 0x040fe200000418a8 */
[----:B------:R-:W-:Y:S01]  /*68b0*/  MOV R29, R131 ;  /* 0x00000083001d7202 */ /* 0x000fe20000000f00 */
[----:B------:R3:W5:Y:S01]  /*68c0*/  LDL.LU R225, [R1+0x4c] ;  /* 0x00004c0001e17983 */ /* 0x0007620000300800 */
[----:B-1----:R-:W-:Y:S01]  /*68d0*/  FFMA.FTZ R2, R192, c[0x0][0x2d0], -R12 ;  /* 0x0000b400c0027a23 */ /* 0x002fe2000001080c */
[----:B------:R-:W-:Y:S01]  /*68e0*/  MOV R153, R224 ;  /* 0x000000e000997202 */ /* 0x000fe20000000f00 */
[----:B------:R-:W-:Y:S01]  /*68f0*/  IMAD.MOV.U32 R192, RZ, RZ, R196 ;  /* 0x000000ffffc07224 */ /* 0x000fe200078e00c4 */
[----:B------:R-:W-:Y:S01]  /*6900*/  MOV R31, R129 ;  /* 0x00000081001f7202 */ /* 0x000fe20000000f00 */
[----:B------:R1:W-:Y:S01]  /*6910*/  MUFU.EX2 R208, R2 ;  /* 0x0000000200d07308 */ /* 0x0003e20000000800 */
[----:B------:R-:W-:Y:S01]  /*6920*/  IMAD.MOV.U32 R195, RZ, RZ, R28 ;  /* 0x000000ffffc37224 */ /* 0x000fe200078e001c */
[----:B------:R-:W3:Y:S01]  /*6930*/  LDSM.16.MT88.4 R24, [R219+0xa900] ;  /* 0x00a90000db18783b */ /* 0x000ee20000004200 */
[----:B------:R-:W-:Y:S01]  /*6940*/  IMAD.MOV.U32 R28, RZ, RZ, R130 ;  /* 0x000000ffff1c7224 */ /* 0x000fe200078e0082 */
[----:B------:R-:W-:Y:S01]  /*6950*/  HMMA.16816.F32.BF16 R120, R4, R8, R120 ;  /* 0x000000080478723c */ /* 0x000fe20000041878 */
[----:B------:R-:W-:Y:S01]  /*6960*/  IMAD.MOV.U32 R162, RZ, RZ, R188 ;  /* 0x000000ffffa27224 */ /* 0x000fe200078e00bc */
[----:B------:R2:W5:Y:S01]  /*6970*/  LDL.LU R224, [R1+0x48] ;  /* 0x0000480001e07983 */ /* 0x0005620000300800 */
[----:B------:R-:W-:-:S02]  /*6980*/  IMAD.MOV.U32 R188, RZ, RZ, R190 ;  /* 0x000000ffffbc7224 */ /* 0x000fc400078e00be */
[----:B------:R-:W-:Y:S01]  /*6990*/  IMAD.MOV.U32 R190, RZ, RZ, R192 ;  /* 0x000000ffffbe7224 */ /* 0x000fe200078e00c0 */
[----:B------:R-:W-:Y:S01]  /*69a0*/  MOV R192, R30 ;  /* 0x0000001e00c07202 */ /* 0x000fe20000000f00 */
[----:B------:R-:W-:Y:S01]  /*69b0*/  IMAD.MOV.U32 R30, RZ, RZ, R31 ;  /* 0x000000ffff1e7224 */ /* 0x000fe200078e001f */
[----:B------:R-:W-:Y:S01]  /*69c0*/  HMMA.16816.F32.BF16 R180, R4, R10, R92 ;  /* 0x0000000a04b4723c */ /* 0x000fe2000004185c */
[----:B-1----:R-:W-:Y:S01]  /*69d0*/  FFMA.FTZ R2, R163, c[0x0][0x2d0], -R12 ;  /* 0x0000b400a3027a23 */ /* 0x002fe2000001080c */
[----:B------:R-:W-:Y:S01]  /*69e0*/  MOV R163, R189 ;  /* 0x000000bd00a37202 */ /* 0x000fe20000000f00 */
[----:B------:R-:W1:Y:S01]  /*69f0*/  LDSM.16.MT88.4 R8, [R217+0x2100] ;  /* 0x00210000d908783b */ /* 0x000e620000004200 */
[----:B------:R-:W-:Y:S01]  /*6a00*/  MOV R189, R191 ;  /* 0x000000bf00bd7202 */ /* 0x000fe20000000f00 */
[----:B------:R-:W-:-:S03]  /*6a10*/  IMAD.MOV.U32 R191, RZ, RZ, R29 ;  /* 0x000000ffffbf7224 */ /* 0x000fc600078e001d */
[C---:B----4-:R-:W-:Y:S01]  /*6a20*/  HMMA.16816.F32.BF16 R144, R4.reuse, R16, R144 ;  /* 0x000000100490723c */ /* 0x050fe20000041890 */
[----:B------:R-:W-:Y:S01]  /*6a30*/  IMAD.MOV.U32 R29, RZ, RZ, R153 ;  /* 0x000000ffff1d7224 */ /* 0x000fe200078e0099 */
[----:B------:R-:W-:Y:S01]  /*6a40*/  MOV R31, R28 ;  /* 0x0000001c001f7202 */ /* 0x000fe20000000f00 */
[----:B------:R-:W-:Y:S01]  /*6a50*/  IMAD.MOV.U32 R153, RZ, RZ, R202 ;  /* 0x000000ffff997224 */ /* 0x000fe200078e00ca */
[----:B------:R-:W-:Y:S01]  /*6a60*/  MOV R28, R152 ;  /* 0x00000098001c7202 */ /* 0x000fe20000000f00 */
[----:B------:R4:W1:Y:S01]  /*6a70*/  MUFU.EX2 R202, R2 ;  /* 0x0000000200ca7308 */ /* 0x0008620000000800 */
[----:B------:R-:W-:Y:S01]  /*6a80*/  IMAD.MOV.U32 R161, RZ, RZ, R163 ;  /* 0x000000ffffa17224 */ /* 0x000fe200078e00a3 */
[----:B------:R-:W-:Y:S01]  /*6a90*/  MOV R152, R154 ;  /* 0x0000009a00987202 */ /* 0x000fe20000000f00 */
[----:B------:R-:W-:Y:S01]  /*6aa0*/  IMAD.MOV.U32 R163, RZ, RZ, R189 ;  /* 0x000000ffffa37224 */ /* 0x000fe200078e00bd */
[----:B------:R-:W-:Y:S01]  /*6ab0*/  MOV R189, R29 ;  /* 0x0000001d00bd7202 */ /* 0x000fe20000000f00 */
[----:B------:R-:W-:Y:S01]  /*6ac0*/  HMMA.16816.F32.BF16 R124, R4, R18, R136 ;  /* 0x00000012047c723c */ /* 0x000fe20000041888 */
[----:B------:R-:W-:Y:S01]  /*6ad0*/  MOV R154, R223 ;  /* 0x000000df009a7202 */ /* 0x000fe20000000f00 */
[----:B------:R-:W1:Y:S01]  /*6ae0*/  LDSM.16.MT88.4 R16, [R219+0x2100] ;  /* 0x00210000db10783b */ /* 0x000e620000004200 */
[----:B------:R-:W-:-:S02]  /*6af0*/  MOV R29, R153 ;  /* 0x00000099001d7202 */ /* 0x000fc40000000f00 */
[----:B------:R-:W-:Y:S01]  /*6b00*/  MOV R153, R133 ;  /* 0x0000008500997202 */ /* 0x000fe20000000f00 */
[----:B------:R1:W5:Y:S02]  /*6b10*/  LDL.LU R223, [R1+0x44] ;  /* 0x0000440001df7983 */ /* 0x0003640000300800 */
[C---:B--2---:R-:W-:Y:S01]  /*6b20*/  HMMA.16816.F32.BF16 R164, R4.reuse, R20, R164 ;  /* 0x0000001404a4723c */ /* 0x044fe200000418a4 */
[----:B----4-:R-:W-:Y:S01]  /*6b30*/  FFMA.FTZ R2, R162, c[0x0][0x2d0], -R0 ;  /* 0x0000b400a2027a23 */ /* 0x010fe20000010800 */
[----:B------:R-:W-:Y:S02]  /*6b40*/  MOV R162, R188 ;  /* 0x000000bc00a27202 */ /* 0x000fe40000000f00 */
[----:B------:R-:W-:Y:S01]  /*6b50*/  MOV R188, R190 ;  /* 0x000000be00bc7202 */ /* 0x000fe20000000f00 */
[----:B------:R-:W-:Y:S01]  /*6b60*/  IMAD.MOV.U32 R190, RZ, RZ, R28 ;  /* 0x000000ffffbe7224 */ /* 0x000fe200078e001c */
[----:B------:R2:W-:Y:S01]  /*6b70*/  MUFU.EX2 R133, R2 ;  /* 0x0000000200857308 */ /* 0x0005e20000000800 */
[----:B------:R-:W-:Y:S01]  /*6b80*/  IMAD.MOV.U32 R28, RZ, RZ, R152 ;  /* 0x000000ffff1c7224 */ /* 0x000fe200078e0098 */
[----:B------:R-:W-:Y:S01]  /*6b90*/  HMMA.16816.F32.BF16 R156, R4, R22, R156 ;  /* 0x00000016049c723c */ /* 0x000fe2000004189c */
[----:B------:R-:W-:Y:S01]  /*6ba0*/  IMAD.MOV.U32 R152, RZ, RZ, R154 ;  /* 0x000000ffff987224 */ /* 0x000fe200078e009a */
[----:B------:R-:W-:Y:S01]  /*6bb0*/  MOV R196, R199 ;  /* 0x000000c700c47202 */ /* 0x000fe20000000f00 */
[----:B------:R-:W-:Y:S01]  /*6bc0*/  IMAD.MOV.U32 R154, RZ, RZ, R222 ;  /* 0x000000ffff9a7224 */ /* 0x000fe200078e00de */
[----:B------:R-:W-:Y:S01]  /*6bd0*/  LDSM.16.MT88.4 R20, [R220+0x2100] ;  /* 0x00210000dc14783b */ /* 0x000fe20000004200 */
[----:B--2---:R-:W-:Y:S01]  /*6be0*/  FFMA.FTZ R2, R161, c[0x0][0x2d0], -R0 ;  /* 0x0000b400a1027a23 */ /* 0x004fe20000010800 */
        /* <DEDUP_REMOVED lines=11> */
[----:B------:R2:W4:Y:S01]  /*6ca0*/  MUFU.EX2 R134, R2 ;  /* 0x0000000200867308 */ /* 0x0005220000000800 */
[----:B------:R-:W-:Y:S01]  /*6cb0*/  MOV R160, R162 ;  /* 0x000000a200a07202 */ /* 0x000fe20000000f00 */
[----:B------:R-:W-:Y:S01]  /*6cc0*/  IMAD.MOV.U32 R199, RZ, RZ, R128 ;  /* 0x000000ffffc77224 */ /* 0x000fe200078e0080 */
[----:B------:R-:W-:Y:S01]  /*6cd0*/  MOV R162, R200 ;  /* 0x000000c800a27202 */ /* 0x000fe20000000f00 */
[----:B------:R-:W-:Y:S01]  /*6ce0*/  IMAD.MOV.U32 R200, RZ, RZ, R15 ;  /* 0x000000ffffc87224 */ /* 0x000fe200078e000f */
[----:B------:R1:W5:Y:S01]  /*6cf0*/  LDL.LU R222, [R1+0x40] ;  /* 0x0000400001de7983 */ /* 0x0003620000300800 */
[----:B--2---:R-:W-:-:S02]  /*6d00*/  FFMA.FTZ R2, R161, c[0x0][0x2d0], -R0 ;  /* 0x0000b400a1027a23 */ /* 0x004fc40000010800 */
[----:B------:R-:W-:Y:S01]  /*6d10*/  IMAD.MOV.U32 R161, RZ, RZ, R28 ;  /* 0x000000ffffa17224 */ /* 0x000fe200078e001c */
[----:B------:R-:W-:Y:S01]  /*6d20*/  MOV R28, R29 ;  /* 0x0000001d001c7202 */ /* 0x000fe20000000f00 */
[----:B------:R-:W-:Y:S01]  /*6d30*/  IMAD.MOV.U32 R29, RZ, RZ, R152 ;  /* 0x000000ffff1d7224 */ /* 0x000fe200078e0098 */
[----:B------:R-:W-:Y:S01]  /*6d40*/  MOV R152, R153 ;  /* 0x0000009900987202 */ /* 0x000fe20000000f00 */
[----:B------:R-:W-:Y:S01]  /*6d50*/  IMAD.MOV.U32 R153, RZ, RZ, R154 ;  /* 0x000000ffff997224 */ /* 0x000fe200078e009a */
[----:B------:R-:W-:Y:S01]  /*6d60*/  MOV R154, R155 ;  /* 0x0000009b009a7202 */ /* 0x000fe20000000f00 */
[----:B------:R-:W-:Y:S02]  /*6d70*/  IMAD.MOV.U32 R155, RZ, RZ, R135 ;  /* 0x000000ffff9b7224 */ /* 0x000fe400078e0087 */
[----:B------:R2:W-:Y:S01]  /*6d80*/  MUFU.EX2 R135, R2 ;  /* 0x0000000200877308 */ /* 0x0005e20000000800 */
[----:B------:R-:W-:Y:S01]  /*6d90*/  IMAD.MOV.U32 R93, RZ, RZ, R200 ;  /* 0x000000ffff5d7224 */ /* 0x000fe200078e00c8 */
[----:B---3--:R-:W-:Y:S01]  /*6da0*/  HMMA.16816.F32.BF16 R128, R4, R24, R72 ;  /* 0x000000180480723c */ /* 0x008fe20000041848 */
[----:B--2---:R-:W-:-:S05]  /*6db0*/  FFMA.FTZ R2, R160, c[0x0][0x2d0], -R0 ;  /* 0x0000b400a0027a23 */ /* 0x004fca0000010800 */
[----:B------:R-:W2:Y:S02]  /*6dc0*/  MUFU.EX2 R200, R2 ;  /* 0x0000000200c87308 */ /* 0x000ea40000000800 */
[----:B------:R-:W-:Y:S01]  /*6dd0*/  HMMA.16816.F32.BF16 R72, R4, R26, R32 ;  /* 0x0000001a0448723c */ /* 0x000fe20000041820 */
[----:B------:R-:W3:Y:S01]  /*6de0*/  LDSM.16.MT88.4 R24, [R218+0x2100] ;  /* 0x00210000da18783b */ /* 0x000ee20000004200 */
[----:B------:R-:W-:Y:S01]  /*6df0*/  IMAD.MOV.U32 R95, RZ, RZ, R161 ;  /* 0x000000ffff5f7224 */ /* 0x000fe200078e00a1 */
[----:B------:R-:W-:Y:S02]  /*6e00*/  MOV R94, R162 ;  /* 0x000000a2005e7202 */ /* 0x000fe40000000f00 */
[----:B------:R-:W-:Y:S02]  /*6e10*/  LDSM.16.MT88.4 R32, [R218+0x5100] ;  /* 0x00510000da20783b */ /* 0x000fe40000004200 */
[----:B------:R-:W-:Y:S02]  /*6e20*/  F2FP.BF16.PACK_AB R4, R203, R201 ;  /* 0x000000c9cb04723e */ /* 0x000fe400000010ff */
[----:B-1----:R-:W-:-:S02]  /*6e30*/  F2FP.BF16.PACK_AB R6, R202, R208 ;  /* 0x000000d0ca06723e */ /* 0x002fc400000010ff */
[----:B----4-:R-:W-:Y:S02]  /*6e40*/  F2FP.BF16.PACK_AB R5, R134, R133 ;  /* 0x000000858605723e */ /* 0x010fe400000010ff */
[----:B--2---:R-:W-:-:S07]  /*6e50*/  F2FP.BF16.PACK_AB R7, R200, R135 ;  /* 0x00000087c807723e */ /* 0x004fce00000010ff */
[C---:B------:R-:W-:Y:S08]  /*6e60*/  HMMA.16816.F32.BF16 R136, R4.reuse, R8, R44 ;  /* 0x000000080488723c */ /* 0x040ff0000004182c */
[----:B------:R-:W-:Y:S01]  /*6e70*/  HMMA.16816.F32.BF16 R44, R4, R10, R40 ;  /* 0x0000000a042c723c */ /* 0x000fe20000041828 */
[----:B------:R-:W1:Y:S01]  /*6e80*/  LDSM.16.MT88.4 R8, [R217+0x5100] ;  /* 0x00510000d908783b */ /* 0x000e620000004200 */
[----:B------:R-:W-:-:S06]  /*6e90*/  IMAD.MOV.U32 R2, RZ, RZ, R163 ;  /* 0x000000ffff027224 */ /* 0x000fcc00078e00a3 */
[C---:B------:R-:W-:Y:S08]  /*6ea0*/  HMMA.16816.F32.BF16 R160, R4.reuse, R16, R68 ;  /* 0x0000001004a0723c */ /* 0x040ff00000041844 */
[C---:B------:R-:W-:Y:S01]  /*6eb0*/  HMMA.16816.F32.BF16 R68, R4.reuse, R18, R64 ;  /* 0x000000120444723c */ /* 0x040fe20000041840 */
[----:B------:R-:W2:Y:S07]  /*6ec0*/  LDSM.16.MT88.4 R16, [R219+0x5100] ;  /* 0x00510000db10783b */ /* 0x000eae0000004200 */
[----:B---3--:R-:W-:Y:S07]  /*6ed0*/  HMMA.16816.F32.BF16 R40, R4, R26, R88 ;  /* 0x0000001a0428723c */ /* 0x008fee0000041858 */
[----:B------:R-:W-:Y:S01]  /*6ee0*/  MOV R88, R152 ;  /* 0x0000009800587202 */ /* 0x000fe20000000f00 */
[----:B------:R-:W-:Y:S01]  /*6ef0*/  IMAD.MOV.U32 R89, RZ, RZ, R153 ;  /* 0x000000ffff597224 */ /* 0x000fe200078e0099 */
[----:B------:R-:W-:Y:S01]  /*6f00*/  MOV R90, R154 ;  /* 0x0000009a005a7202 */ /* 0x000fe20000000f00 */
[----:B------:R-:W-:-:S02]  /*6f10*/  IMAD.MOV.U32 R91, RZ, RZ, R155 ;  /* 0x000000ffff5b7224 */ /* 0x000fc400078e009b */
[C---:B------:R-:W-:Y:S08]  /*6f20*/  HMMA.16816.F32.BF16 R152, R4.reuse, R20, R80 ;  /* 0x000000140498723c */ /* 0x040ff00000041850 */
[C---:B------:R-:W-:Y:S01]  /*6f30*/  HMMA.16816.F32.BF16 R80, R4.reuse, R22, R76 ;  /* 0x000000160450723c */ /* 0x040fe2000004184c */
[----:B------:R-:W3:Y:S07]  /*6f40*/  LDSM.16.MT88.4 R20, [R220+0x5100] ;  /* 0x00510000dc14783b */ /* 0x000eee0000004200 */
[C---:B-1----:R-:W-:Y:S08]  /*6f50*/  HMMA.16816.F32.BF16 R168, R4.reuse, R8, R60 ;  /* 0x0000000804a8723c */ /* 0x042ff0000004183c */
[C---:B------:R-:W-:Y:S01]  /*6f60*/  HMMA.16816.F32.BF16 R60, R4.reuse, R10, R56 ;  /* 0x0000000a043c723c */ /* 0x040fe20000041838 */
[----:B------:R-:W1:Y:S07]  /*6f70*/  LDSM.16.MT88.4 R8, [R217+0x8100] ;  /* 0x00810000d908783b */ /* 0x000e6e0000004200 */
[C---:B------:R-:W-:Y:S08]  /*6f80*/  HMMA.16816.F32.BF16 R52, R4.reuse, R32, R52 ;  /* 0x000000200434723c */ /* 0x040ff00000041834 */
[C---:B------:R-:W-:Y:S08]  /*6f90*/  HMMA.16816.F32.BF16 R32, R4.reuse, R34, R104 ;  /* 0x000000220420723c */ /* 0x040ff00000041868 */
[C---:B--2---:R-:W-:Y:S08]  /*6fa0*/  HMMA.16816.F32.BF16 R108, R4.reuse, R16, R108 ;  /* 0x00000010046c723c */ /* 0x044ff0000004186c */
[----:B------:R-:W-:Y:S01]  /*6fb0*/  HMMA.16816.F32.BF16 R104, R4, R18, R100 ;  /* 0x000000120468723c */ /* 0x000fe20000041864 */
[----:B------:R-:W2:Y:S01]  /*6fc0*/  LDSM.16.MT88.4 R16, [R219+0x8100] ;  /* 0x00810000db10783b */ /* 0x000ea20000004200 */
[----:B------:R-:W-:Y:S01]  /*6fd0*/  MOV R26, R28 ;  /* 0x0000001c001a7202 */ /* 0x000fe20000000f00 */
[----:B------:R-:W-:-:S05]  /*6fe0*/  IMAD.MOV.U32 R27, RZ, RZ, R29 ;  /* 0x000000ffff1b7224 */ /* 0x000fca00078e001d */
[C---:B------:R-:W-:Y:S07]  /*6ff0*/  HMMA.16816.F32.BF16 R36, R4.reuse, R24, R36 ;  /* 0x000000180424723c */ /* 0x040fee0000041824 */
[----:B------:R-:W-:Y:S01]  /*7000*/  MOV R25, R30 ;  /* 0x0000001e00197202 */ /* 0x000fe20000000f00 */
[----:B------:R-:W-:Y:S01]  /*7010*/  IMAD.MOV.U32 R24, RZ, RZ, R31 ;  /* 0x000000ffff187224 */ /* 0x000fe200078e001f */
[C---:B---3--:R-:W-:Y:S01]  /*7020*/  HMMA.16816.F32.BF16 R64, R4.reuse, R20, R112 ;  /* 0x000000140440723c */ /* 0x048fe20000041870 */
[----:B------:R-:W3:Y:S07]  /*7030*/  LDSM.16.MT88.4 R28, [R218+0x8100] ;  /* 0x00810000da1c783b */ /* 0x000eee0000004200 */
[C---:B------:R-:W-:Y:S01]  /*7040*/  HMMA.16816.F32.BF16 R116, R4.reuse, R22, R116 ;  /* 0x000000160474723c */ /* 0x040fe20000041874 */
[----:B------:R-:W4:Y:S07]  /*7050*/  LDSM.16.MT88.4 R20, [R220+0x8100] ;  /* 0x00810000dc14783b */ /* 0x000f2e0000004200 */
[----:B-1----:R-:W-:Y:S01]  /*7060*/  HMMA.16816.F32.BF16 R76, R4, R8, R96 ;  /* 0x00000008044c723c */ /* 0x002fe20000041860 */
[----:B------:R-:W-:-:S07]  /*7070*/  IMAD.MOV.U32 R59, RZ, RZ, R89 ;  /* 0x000000ffff3b7224 */ /* 0x000fce00078e0059 */
[C---:B------:R-:W-:Y:S01]  /*7080*/  HMMA.16816.F32.BF16 R84, R4.reuse, R10, R84 ;  /* 0x0000000a0454723c */ /* 0x040fe20000041854 */
[----:B------:R-:W1:Y:S01]  /*7090*/  LDSM.16.MT88.4 R8, [R217+0xb100] ;  /* 0x00b10000d908783b */ /* 0x000e620000004200 */
[----:B------:R-:W-:Y:S01]  /*70a0*/  MOV R96, R88 ;  /* 0x0000005800607202 */ /* 0x000fe20000000f00 */
[----:B------:R-:W-:Y:S01]  /*70b0*/  IMAD.MOV.U32 R89, RZ, RZ, R91 ;  /* 0x000000ffff597224 */ /* 0x000fe200078e005b */
[----:B------:R-:W-:Y:S01]  /*70c0*/  MOV R88, R90 ;  /* 0x0000005a00587202 */ /* 0x000fe20000000f00 */
[----:B------:R-:W-:Y:S01]  /*70d0*/  IMAD.MOV.U32 R97, RZ, RZ, R27 ;  /* 0x000000ffff617224 */ /* 0x000fe200078e001b */
[----:B------:R-:W-:Y:S01]  /*70e0*/  MOV R98, R26 ;  /* 0x0000001a00627202 */ /* 0x000fe20000000f00 */
[----:B------:R-:W-:Y:S01]  /*70f0*/  IMAD.MOV.U32 R91, RZ, RZ, R25 ;  /* 0x000000ffff5b7224 */ /* 0x000fe200078e0019 */
[----:B------:R-:W-:Y:S01]  /*7100*/  MOV R90, R24 ;  /* 0x00000018005a7202 */ /* 0x000fe20000000f00 */
[C---:B--2---:R-:W-:Y:S01]  /*7110*/  HMMA.16816.F32.BF16 R112, R4.reuse, R16, R140 ;  /* 0x000000100470723c */ /* 0x044fe2000004188c */
[----:B------:R-:W2:Y:S07]  /*7120*/  LDSM.16.MT88.4 R24, [R218+0xb100] ;  /* 0x00b10000da18783b */ /* 0x000eae0000004200 */
[----:B------:R-:W-:Y:S01]  /*7130*/  HMMA.16816.F32.BF16 R184, R4, R18, R184 ;  /* 0x0000001204b8723c */ /* 0x000fe200000418b8 */
[----:B------:R-:W1:Y:S01]  /*7140*/  LDSM.16.MT88.4 R16, [R220+0xb100] ;  /* 0x00b10000dc10783b */ /* 0x000e620000004200 */
[----:B------:R-:W-:Y:S01]  /*7150*/  IMAD.MOV.U32 R99, RZ, RZ, R93 ;  /* 0x000000ffff637224 */ /* 0x000fe200078e005d */
[----:B------:R-:W-:-:S05]  /*7160*/  MOV R56, R94 ;  /* 0x0000005e00387202 */ /* 0x000fca0000000f00 */
[C---:B---3--:R-:W-:Y:S08]  /*7170*/  HMMA.16816.F32.BF16 R48, R4.reuse, R28, R48 ;  /* 0x0000001c0430723c */ /* 0x048ff00000041830 */
[C---:B------:R-:W-:Y:S07]  /*7180*/  HMMA.16816.F32.BF16 R28, R4.reuse, R30, R148 ;  /* 0x0000001e041c723c */ /* 0x040fee0000041894 */
[----:B------:R-:W-:Y:S01]  /*7190*/  MOV R148, R91 ;  /* 0x0000005b00947202 */ /* 0x000fe20000000f00 */
[----:B----4-:R-:W-:Y:S01]  /*71a0*/  HMMA.16816.F32.BF16 R100, R4, R22, R172 ;  /* 0x000000160464723c */ /* 0x010fe200000418ac */
[----:B------:R-:W-:Y:S01]  /*71b0*/  IMAD.MOV.U32 R91, RZ, RZ, R2 ;  /* 0x000000ffff5b7224 */ /* 0x000fe200078e0002 */
[----:B------:R-:W-:Y:S01]  /*71c0*/  MOV R149, R89 ;  /* 0x0000005900957202 */ /* 0x000fe20000000f00 */
[----:B------:R-:W-:Y:S01]  /*71d0*/  IMAD.MOV.U32 R89, RZ, RZ, R95 ;  /* 0x000000ffff597224 */ /* 0x000fe200078e005f */
[----:B------:R-:W-:-:S03]  /*71e0*/  MOV R2, R92 ;  /* 0x0000005c00027202 */ /* 0x000fc60000000f00 */
[----:B------:R-:W-:Y:S01]  /*71f0*/  IMAD.MOV.U32 R23, RZ, RZ, R199 ;  /* 0x000000ffff177224 */ /* 0x000fe200078e00c7 */
[----:B------:R-:W-:Y:S01]  /*7200*/  MOV R172, R207 ;  /* 0x000000cf00ac7202 */ /* 0x000fe20000000f00 */
[----:B------:R-:W-:Y:S01]  /*7210*/  IMAD.MOV.U32 R173, RZ, RZ, R206 ;  /* 0x000000ffffad7224 */ /* 0x000fe200078e00ce */
[----:B------:R-:W-:Y:S01]  /*7220*/  MOV R174, R205 ;  /* 0x000000cd00ae7202 */ /* 0x000fe20000000f00 */
[----:B------:R-:W-:Y:S01]  /*7230*/  HMMA.16816.F32.BF16 R92, R4, R20, R176 ;  /* 0x00000014045c723c */ /* 0x000fe200000418b0 */
[----:B------:R-:W-:Y:S01]  /*7240*/  IMAD.MOV.U32 R175, RZ, RZ, R204 ;  /* 0x000000ffffaf7224 */ /* 0x000fe200078e00cc */
[----:B------:R-:W-:Y:S01]  /*7250*/  MOV R143, R23 ;  /* 0x00000017008f7202 */ /* 0x000fe20000000f00 */
[----:B------:R-:W-:Y:S01]  /*7260*/  IMAD.MOV.U32 R23, RZ, RZ, R172 ;  /* 0x000000ffff177224 */ /* 0x000fe200078e00ac */
[----:B------:R-:W-:Y:S01]  /*7270*/  MOV R22, R198 ;  /* 0x000000c600167202 */ /* 0x000fe20000000f00 */
[----:B------:R-:W-:Y:S02]  /*7280*/  FFMA.FTZ R2, R2, c[0x0][0x2d0], -R12 ;  /* 0x0000b40002027a23 */ /* 0x000fe4000001080c */
        /* <DEDUP_REMOVED lines=15> */
[----:B------:R-:W-:Y:S01]  /*7380*/  IMAD.MOV.U32 R177, RZ, RZ, R195 ;  /* 0x000000ffffb17224 */ /* 0x000fe200078e00c3 */
[----:B-1----:R-:W-:Y:S01]  /*7390*/  HMMA.16816.F32.BF16 R188, R4, R8, R164 ;  /* 0x0000000804bc723c */ /* 0x002fe200000418a4 */
[----:B---3--:R-:W-:Y:S01]  /*73a0*/  FFMA.FTZ R2, R22, c[0x0][0x2d0], -R12 ;  /* 0x0000b40016027a23 */ /* 0x008fe2000001080c */
[----:B------:R-:W-:-:S06]  /*73b0*/  MOV R22, R21 ;  /* 0x0000001500167202 */ /* 0x000fcc0000000f00 */
[C---:B------:R-:W-:Y:S01]  /*73c0*/  HMMA.16816.F32.BF16 R192, R4.reuse, R10, R156 ;  /* 0x0000000a04c0723c */ /* 0x040fe2000004189c */
[----:B------:R1:W3:Y:S01]  /*73d0*/  MUFU.EX2 R21, R2 ;  /* 0x0000000200157308 */ /* 0x0002e20000000800 */
[----:B------:R-:W4:Y:S01]  /*73e0*/  LDSM.16.MT88.4 R8, [R219+0xb100] ;  /* 0x00b10000db08783b */ /* 0x000f220000004200 */
[----:B------:R-:W-:Y:S01]  /*73f0*/  MOV R178, R196 ;  /* 0x000000c400b27202 */ /* 0x000fe20000000f00 */
[----:B------:R-:W-:Y:S01]  /*7400*/  IMAD.MOV.U32 R167, RZ, RZ, R176 ;  /* 0x000000ffffa77224 */ /* 0x000fe200078e00b0 */
[----:B------:R-:W-:Y:S02]  /*7410*/  MOV R15, R221 ;  /* 0x000000dd000f7202 */ /* 0x000fe40000000f00 */
[----:B------:R-:W-:Y:S01]  /*7420*/  IMAD.MOV.U32 R159, RZ, RZ, R172 ;  /* 0x000000ffff9f7224 */ /* 0x000fe200078e00ac */
[----:B------:R-:W-:Y:S01]  /*7430*/  MOV R164, R173 ;  /* 0x000000ad00a47202 */ /* 0x000fe20000000f00 */
[----:B------:R-:W-:Y:S01]  /*7440*/  IMAD.MOV.U32 R173, RZ, RZ, R178 ;  /* 0x000000ffffad7224 */ /* 0x000fe200078e00b2 */
[----:B------:R-:W-:Y:S01]  /*7450*/  MOV R166, R175 ;  /* 0x000000af00a67202 */ /* 0x000fe20000000f00 */
[----:B-1----:R-:W-:Y:S01]  /*7460*/  FFMA.FTZ R2, R143, c[0x0][0x2d0], -R12 ;  /* 0x0000b4008f027a23 */ /* 0x002fe2000001080c */
[----:B------:R-:W-:Y:S01]  /*7470*/  MOV R176, R149 ;  /* 0x0000009500b07202 */ /* 0x000fe20000000f00 */
[----:B------:R-:W-:Y:S01]  /*7480*/  IMAD.MOV.U32 R143, RZ, RZ, R23 ;  /* 0x000000ffff8f7224 */ /* 0x000fe200078e0017 */
[C---:B--2---:R-:W-:Y:S01]  /*7490*/  HMMA.16816.F32.BF16 R204, R4.reuse, R26, R124 ;  /* 0x0000001a04cc723c */ /* 0x044fe2000004187c */
[----:B------:R1:W-:Y:S01]  /*74a0*/  MUFU.EX2 R23, R2 ;  /* 0x0000000200177308 */ /* 0x0003e20000000800 */
[----:B------:R-:W-:Y:S01]  /*74b0*/  MOV R172, R177 ;  /* 0x000000b100ac7202 */ /* 0x000fe20000000f00 */
[----:B------:R-:W-:Y:S01]  /*74c0*/  IMAD.MOV.U32 R179, RZ, RZ, R197 ;  /* 0x000000ffffb37224 */ /* 0x000fe200078e00c5 */
[----:B------:R-:W-:Y:S01]  /*74d0*/  MOV R178, R151 ;  /* 0x0000009700b27202 */ /* 0x000fe20000000f00 */
[----:B------:R-:W-:Y:S01]  /*74e0*/  IMAD.MOV.U32 R175, RZ, RZ, R148 ;  /* 0x000000ffffaf7224 */ /* 0x000fe200078e0094 */
[----:B------:R2:W5:Y:S01]  /*74f0*/  LDL.LU R221, [R1+0x3c] ;  /* 0x00003c0001dd7983 */ /* 0x0005620000300800 */
[----:B------:R-:W-:Y:S01]  /*7500*/  IMAD.MOV.U32 R177, RZ, RZ, R150 ;  /* 0x000000ffffb17224 */ /* 0x000fe200078e0096 */
[----:B------:R-:W-:Y:S02]  /*7510*/  HMMA.16816.F32.BF16 R196, R4, R24, R144 ;  /* 0x0000001804c4723c */ /* 0x000fe40000041890 */
[----:B------:R-:W2:Y:S01]  /*7520*/  LDSM.16.MT88.4 R148, [R218+0x2900] ;  /* 0x00290000da94783b */ /* 0x000ea20000004200 */
[----:B------:R-:W-:-:S02]  /*7530*/  IMAD.MOV.U32 R165, RZ, RZ, R174 ;  /* 0x000000ffffa57224 */ /* 0x000fc400078e00ae */
[----:B-1----:R-:W-:-:S03]  /*7540*/  FFMA.FTZ R2, R22, c[0x0][0x2d0], -R12 ;  /* 0x0000b40016027a23 */ /* 0x002fc6000001080c */
[----:B------:R-:W-:Y:S01]  /*7550*/  HMMA.16816.F32.BF16 R24, R4, R16, R120 ;  /* 0x000000100418723c */ /* 0x000fe20000041878 */
[----:B------:R1:W5:Y:S01]  /*7560*/  LDL.LU R216, [R1+0x38] ;  /* 0x0000380001d87983 */ /* 0x0003620000300800 */
[----:B------:R3:W1:Y:S01]  /*7570*/  MUFU.EX2 R22, R2 ;  /* 0x0000000200167308 */ /* 0x0006620000000800 */
[----:B------:R-:W-:Y:S01]  /*7580*/  MOV R174, R179 ;  /* 0x000000b300ae7202 */ /* 0x000fe20000000f00 */
[----:B------:R-:W-:-:S04]  /*7590*/  IMAD.MOV.U32 R179, RZ, RZ, R96 ;  /* 0x000000ffffb37224 */ /* 0x000fc800078e0060 */
[----:B------:R-:W-:Y:S01]  /*75a0*/  HMMA.16816.F32.BF16 R16, R4, R18, R180 ;  /* 0x000000120410723c */ /* 0x000fe200000418b4 */
[----:B------:R-:W1:Y:S01]  /*75b0*/  LDSM.16.MT88.4 R180, [R218+0x5900] ;  /* 0x00590000dab4783b */ /* 0x000e620000004200 */
[----:B------:R-:W-:Y:S01]  /*75c0*/  MOV R96, R97 ;  /* 0x0000006100607202 */ /* 0x000fe20000000f00 */
[----:B------:R-:W-:Y:S01]  /*75d0*/  IMAD.MOV.U32 R97, RZ, RZ, R98 ;  /* 0x000000ffff617224 */ /* 0x000fe200078e0062 */
[----:B------:R-:W-:Y:S01]  /*75e0*/  MOV R98, R99 ;  /* 0x0000006300627202 */ /* 0x000fe20000000f00 */
[----:B---3--:R-:W-:Y:S01]  /*75f0*/  FFMA.FTZ R2, R15, c[0x0][0x2d0], -R0 ;  /* 0x0000b4000f027a23 */ /* 0x008fe20000010800 */
[----:B------:R-:W-:-:S03]  /*7600*/  MOV R15, R13 ;  /* 0x0000000d000f7202 */ /* 0x000fc60000000f00 */
[----:B------:R3:W-:Y:S01]  /*7610*/  MUFU.EX2 R13, R2 ;  /* 0x00000002000d7308 */ /* 0x0007e20000000800 */
[----:B------:R-:W-:Y:S01]  /*7620*/  IMAD.MOV.U32 R99, RZ, RZ, R56 ;  /* 0x000000ffff637224 */ /* 0x000fe200078e0038 */
[----:B------:R-:W-:Y:S01]  /*7630*/  MOV R56, R14 ;  /* 0x0000000e00387202 */ /* 0x000fe20000000f00 */
[--C-:B---3--:R-:W-:Y:S02]  /*7640*/  FFMA.FTZ R2, R143, c[0x0][0x2d0], -R0.reuse ;  /* 0x0000b4008f027a23 */ /* 0x108fe40000010800 */
[----:B------:R-:W3:Y:S03]  /*7650*/  LDSM.16.MT88.4 R140, [R217+0x2900] ;  /* 0x00290000d98c783b */ /* 0x000ee60000004200 */
[----:B------:R1:W1:Y:S02]  /*7660*/  MUFU.EX2 R14, R2 ;  /* 0x00000002000e7308 */ /* 0x0002640000000800 */
[----:B-1----:R-:W-:-:S02]  /*7670*/  FFMA.FTZ R2, R15, c[0x0][0x2d0], -R0 ;  /* 0x0000b4000f027a23 */ /* 0x002fc40000010800 */
[----:B------:R-:W-:-:S04]  /*7680*/  FFMA.FTZ R0, R159, c[0x0][0x2d0], -R0 ;  /* 0x0000b4009f007a23 */ /* 0x000fc80000010800 */
[----:B------:R1:W-:Y:S01]  /*7690*/  MUFU.EX2 R15, R2 ;  /* 0x00000002000f7308 */ /* 0x0003e20000000800 */
[----:B----4-:R-:W-:Y:S01]  /*76a0*/  HMMA.16816.F32.BF16 R124, R4, R8, R128 ;  /* 0x00000008047c723c */ /* 0x010fe20000041880 */
[----:B------:R-:W-:Y:S01]  /*76b0*/  IMAD.MOV.U32 R122, RZ, RZ, R56 ;  /* 0x000000ffff7a7224 */ /* 0x000fe200078e0038 */
[----:B------:R-:W-:Y:S01]  /*76c0*/  MOV R121, R57 ;  /* 0x0000003900797202 */ /* 0x000fe20000000f00 */
[----:B------:R-:W-:Y:S01]  /*76d0*/  IMAD.MOV.U32 R120, RZ, RZ, R58 ;  /* 0x000000ffff787224 */ /* 0x000fe200078e003a */
[----:B------:R-:W-:Y:S01]  /*76e0*/  MOV R123, R99 ;  /* 0x00000063007b7202 */ /* 0x000fe20000000f00 */
[----:B------:R-:W-:Y:S02]  /*76f0*/  LDSM.16.MT88.4 R156, [R220+0x2900] ;  /* 0x00290000dc9c783b */ /* 0x000fe40000004200 */
[----:B------:R-:W4:Y:S01]  /*7700*/  MUFU.EX2 R12, R0 ;  /* 0x00000000000c7308 */ /* 0x000f220000000800 */
[----:B------:R-:W-:Y:S02]  /*7710*/  F2FP.BF16.PACK_AB R128, R21, R20 ;  /* 0x000000141580723e */ /* 0x000fe400000010ff */
[----:B------:R-:W-:-:S02]  /*7720*/  F2FP.BF16.PACK_AB R130, R22, R23 ;  /* 0x000000171682723e */ /* 0x000fc400000010ff */
[----:B------:R-:W-:Y:S02]  /*7730*/  F2FP.BF16.PACK_AB R129, R14, R13 ;  /* 0x0000000d0e81723e */ /* 0x000fe400000010ff */
[----:B-1----:R-:W-:Y:S02]  /*7740*/  MOV R2, R59 ;  /* 0x0000003b00027202 */ /* 0x002fe40000000f00 */
[----:B------:R-:W1:Y:S01]  /*7750*/  LDSM.16.MT88.4 R56, [R220+0x5900] ;  /* 0x00590000dc38783b */ /* 0x000e620000004200 */
[----:B----4-:R-:W-:Y:S01]  /*7760*/  F2FP.BF16.PACK_AB R131, R12, R15 ;  /* 0x0000000f0c83723e */ /* 0x010fe200000010ff */
[----:B------:R-:W-:Y:S01]  /*7770*/  HMMA.16816.F32.BF16 R8, R4, R10, R72 ;  /* 0x0000000a0408723c */ /* 0x000fe20000041848 */
[----:B------:R-:W-:Y:S01]  /*7780*/  MOV R0, R89 ;  /* 0x0000005900007202 */ /* 0x000fe20000000f00 */
[----:B------:R-:W-:Y:S06]  /*7790*/  LDSM.16.MT88.4 R72, [R217+0x8900] ;  /* 0x00890000d948783b */ /* 0x000fec0000004200 */
[----:B--2---:R-:W-:Y:S01]  /*77a0*/  HMMA.16816.F32.BF16 R144, R128, R148, R36 ;  /* 0x000000948090723c */ /* 0x004fe20000041824 */
[----:B------:R-:W-:Y:S01]  /*77b0*/  IMAD.MOV.U32 R7, RZ, RZ, R178 ;  /* 0x000000ffff077224 */ /* 0x000fe200078e00b2 */
[----:B------:R-:W-:Y:S01]  /*77c0*/  MOV R6, R179 ;  /* 0x000000b300067202 */ /* 0x000fe20000000f00 */
[----:B------:R-:W-:-:S05]  /*77d0*/  IMAD.MOV.U32 R4, RZ, RZ, R88 ;  /* 0x000000ffff047224 */ /* 0x000fca00078e0058 */
[C---:B------:R-:W-:Y:S07]  /*77e0*/  HMMA.16816.F32.BF16 R148, R128.reuse, R150, R40 ;  /* 0x000000968094723c */ /* 0x040fee0000041828 */
[----:B------:R-:W-:Y:S01]  /*77f0*/  IMAD.MOV.U32 R43, RZ, RZ, R176 ;  /* 0x000000ffff2b7224 */ /* 0x000fe200078e00b0 */
[----:B------:R-:W-:Y:S02]  /*7800*/  MOV R42, R177 ;  /* 0x000000b1002a7202 */ /* 0x000fe40000000f00 */
[----:B------:R-:W-:Y:S01]  /*7810*/  HMMA.16816.F32.BF16 R176, R128, R180, R52 ;  /* 0x000000b480b0723c */ /* 0x000fe20000041834 */
[----:B------:R-:W-:-:S07]  /*7820*/  FADD.FTZ R4, R2, R4 ;  /* 0x0000000402047221 */ /* 0x000fce0000010000 */
[----:B------:R-:W-:Y:S07]  /*7830*/  HMMA.16816.F32.BF16 R180, R128, R182, R32 ;  /* 0x000000b680b4723c */ /* 0x000fee0000041820 */
[----:B------:R-:W-:-:S04]  /*7840*/  IMAD.MOV.U32 R34, RZ, RZ, R90 ;  /* 0x000000ffff227224 */ /* 0x000fc800078e005a */
[----:B------:R-:W-:Y:S01]  /*7850*/  FADD.FTZ R0, R0, R34 ;  /* 0x0000002200007221 */ /* 0x000fe20000010000 */
[----:B------:R-:W-:Y:S01]  /*7860*/  MOV R35, R91 ;  /* 0x0000005b00237202 */ /* 0x000fe20000000f00 */
[----:B------:R-:W-:Y:S01]  /*7870*/  IMAD.MOV.U32 R40, RZ, RZ, R98 ;  /* 0x000000ffff287224 */ /* 0x000fe200078e0062 */
[----:B------:R-:W-:Y:S01]  /*7880*/  MOV R41, R97 ;  /* 0x0000006100297202 */ /* 0x000fe20000000f00 */
[----:B------:R-:W-:Y:S02]  /*7890*/  FADD.FTZ R2, R120, R0 ;  /* 0x0000000078027221 */ /* 0x000fe40000010000 */
[----:B------:R-:W-:Y:S01]  /*78a0*/  IMAD.MOV.U32 R5, RZ, RZ, R96 ;  /* 0x000000ffff057224 */ /* 0x000fe200078e0060 */
[----:B---3--:R-:W-:Y:S01]  /*78b0*/  HMMA.16816.F32.BF16 R136, R128, R140, R136 ;  /* 0x0000008c8088723c */ /* 0x008fe20000041888 */
[----:B------:R-:W-:Y:S01]  /*78c0*/  FADD.FTZ R0, R121, R4 ;  /* 0x0000000479007221 */ /* 0x000fe20000010000 */
[----:B------:R-:W-:Y:S01]  /*78d0*/  MOV R36, R175 ;  /* 0x000000af00247202 */ /* 0x000fe20000000f00 */
[----:B------:R-:W-:Y:S01]  /*78e0*/  FADD.FTZ R2, R122, R2 ;  /* 0x000000027a027221 */ /* 0x000fe20000010000 */
[----:B------:R-:W-:Y:S01]  /*78f0*/  MOV R38, R173 ;  /* 0x000000ad00267202 */ /* 0x000fe20000000f00 */
[----:B------:R-:W-:Y:S01]  /*7900*/  FADD.FTZ R0, R123, R0 ;  /* 0x000000007b007221 */ /* 0x000fe20000010000 */
[----:B------:R-:W-:Y:S01]  /*7910*/  LDSM.16.MT88.4 R88, [R220+0x8900] ;  /* 0x00890000dc58783b */ /* 0x000fe20000004200 */
[----:B------:R-:W-:-:S02]  /*7920*/  FADD.FTZ R2, R35, R2 ;  /* 0x0000000223027221 */ /* 0x000fc40000010000 */
[----:B------:R-:W-:Y:S01]  /*7930*/  FADD.FTZ R0, R40, R0 ;  /* 0x0000000028007221 */ /* 0x000fe20000010000 */
[----:B------:R-:W-:Y:S01]  /*7940*/  HMMA.16816.F32.BF16 R140, R128, R142, R44 ;  /* 0x0000008e808c723c */ /* 0x000fe2000004182c */
[----:B------:R-:W-:Y:S01]  /*7950*/  FADD.FTZ R2, R41, R2 ;  /* 0x0000000229027221 */ /* 0x000fe20000010000 */
[----:B------:R-:W-:Y:S01]  /*7960*/  LDSM.16.MT88.4 R96, [R219+0x8900] ;  /* 0x00890000db60783b */ /* 0x000fe20000004200 */
[----:B------:R-:W-:Y:S02]  /*7970*/  FADD.FTZ R0, R5, R0 ;  /* 0x0000000005007221 */ /* 0x000fe40000010000 */
[----:B------:R-:W-:Y:S01]  /*7980*/  FADD.FTZ R2, R6, R2 ;  /* 0x0000000206027221 */ /* 0x000fe20000010000 */
[----:B------:R-:W-:Y:S01]  /*7990*/  LDSM.16.MT88.4 R120, [R220+0xb900] ;  /* 0x00b90000dc78783b */ /* 0x000fe20000004200 */
[----:B------:R-:W-:Y:S01]  /*79a0*/  FADD.FTZ R0, R7, R0 ;  /* 0x0000000007007221 */ /* 0x000fe20000010000 */
[----:B------:R-:W-:Y:S01]  /*79b0*/  MOV R46, R165 ;  /* 0x000000a5002e7202 */ /* 0x000fe20000000f00 */
[----:B------:R-:W-:Y:S01]  /*79c0*/  IMAD.MOV.U32 R47, RZ, RZ, R164 ;  /* 0x000000ffff2f7224 */ /* 0x000fe200078e00a4 */
[----:B------:R-:W-:Y:S01]  /*79d0*/  MOV R44, R167 ;  /* 0x000000a7002c7202 */ /* 0x000fe20000000f00 */
[----:B------:R-:W-:-:S02]  /*79e0*/  IMAD.MOV.U32 R45, RZ, RZ, R166 ;  /* 0x000000ffff2d7224 */ /* 0x000fc400078e00a6 */
[----:B------:R-:W-:Y:S01]  /*79f0*/  IMAD.MOV.U32 R39, RZ, RZ, R172 ;  /* 0x000000ffff277224 */ /* 0x000fe200078e00ac */
[----:B------:R-:W2:Y:S01]  /*7a00*/  LDSM.16.MT88.4 R164, [R219+0x2900] ;  /* 0x00290000dba4783b */ /* 0x000ea20000004200 */
[----:B------:R-:W-:Y:S02]  /*7a10*/  FADD.FTZ R2, R42, R2 ;  /* 0x000000022a027221 */ /* 0x000fe40000010000 */
[----:B------:R-:W-:Y:S01]  /*7a20*/  IMAD.MOV.U32 R37, RZ, RZ, R174 ;  /* 0x000000ffff257224 */ /* 0x000fe200078e00ae */
[----:B-1----:R-:W-:Y:S01]  /*7a30*/  HMMA.16816.F32.BF16 R52, R128, R56, R64 ;  /* 0x000000388034723c */ /* 0x002fe20000041840 */
[----:B------:R-:W-:Y:S01]  /*7a40*/  FADD.FTZ R0, R43, R0 ;  /* 0x000000002b007221 */ /* 0x000fe20000010000 */
[----:B------:R-:W1:Y:S01]  /*7a50*/  LDSM.16.MT88.4 R172, [R217+0x5900] ;  /* 0x00590000d9ac783b */ /* 0x000e620000004200 */
[----:B------:R-:W-:-:S03]  /*7a60*/  FADD.FTZ R2, R36, R2 ;  /* 0x0000000224027221 */ /* 0x000fc60000010000 */
[----:B------:R-:W3:Y:S01]  /*7a70*/  LDSM.16.MT88.4 R4, [R219+0xb900] ;  /* 0x00b90000db04783b */ /* 0x000ee20000004200 */
[----:B------:R-:W-:-:S03]  /*7a80*/  FADD.FTZ R0, R37, R0 ;  /* 0x0000000025007221 */ /* 0x000fc60000010000 */
[----:B------:R-:W4:Y:S01]  /*7a90*/  LDSM.16.MT88.4 R64, [R219+0x5900] ;  /* 0x00590000db40783b */ /* 0x000f220000004200 */
        /* <DEDUP_REMOVED lines=15> */
[----:B------:R-:W-:Y:S01]  /*7b90*/  FADD.FTZ R0, R133, R0 ;  /* 0x0000000085007221 */ /* 0x000fe20000010000 */
[----:B--2---:R-:W-:Y:S01]  /*7ba0*/  HMMA.16816.F32.BF16 R160, R128, R164, R160 ;  /* 0x000000a480a0723c */ /* 0x004fe200000418a0 */
[----:B------:R-:W-:Y:S02]  /*7bb0*/  FADD.FTZ R2, R203, R2 ;  /* 0x00000002cb027221 */ /* 0x000fe40000010000 */
[----:B------:R-:W-:-:S05]  /*7bc0*/  FADD.FTZ R0, R134, R0 ;  /* 0x0000000086007221 */ /* 0x000fca0000010000 */
[C---:B------:R-:W-:Y:S08]  /*7bd0*/  HMMA.16816.F32.BF16 R164, R128.reuse, R166, R68 ;  /* 0x000000a680a4723c */ /* 0x040ff00000041844 */
[C---:B-1----:R-:W-:Y:S08]  /*7be0*/  HMMA.16816.F32.BF16 R168, R128.reuse, R172, R168 ;  /* 0x000000ac80a8723c */ /* 0x042ff000000418a8 */
[C---:B------:R-:W-:Y:S08]  /*7bf0*/  HMMA.16816.F32.BF16 R68, R128.reuse, R72, R76 ;  /* 0x000000488044723c */ /* 0x040ff0000004184c */
[C---:B------:R-:W-:Y:S08]  /*7c00*/  HMMA.16816.F32.BF16 R172, R128.reuse, R174, R60 ;  /* 0x000000ae80ac723c */ /* 0x040ff0000004183c */
[C---:B------:R-:W-:Y:S08]  /*7c10*/  HMMA.16816.F32.BF16 R72, R128.reuse, R74, R84 ;  /* 0x0000004a8048723c */ /* 0x040ff00000041854 */
[C---:B---3--:R-:W-:Y:S07]  /*7c20*/  HMMA.16816.F32.BF16 R124, R128.reuse, R4, R124 ;  /* 0x00000004807c723c */ /* 0x048fee000004187c */
[----:B------:R-:W-:Y:S01]  /*7c30*/  FADD.FTZ R4, R208, R2 ;  /* 0x00000002d0047221 */ /* 0x000fe20000010000 */
[----:B------:R-:W-:Y:S01]  /*7c40*/  HMMA.16816.F32.BF16 R152, R128, R156, R152 ;  /* 0x0000009c8098723c */ /* 0x000fe20000041898 */
[----:B------:R-:W-:-:S02]  /*7c50*/  FADD.FTZ R2, R135, R0 ;  /* 0x0000000087027221 */ /* 0x000fc40000010000 */
[----:B------:R-:W-:-:S05]  /*7c60*/  FADD.FTZ R0, R202, R4 ;  /* 0x00000004ca007221 */ /* 0x000fca0000010000 */
[----:B----4-:R-:W-:Y:S01]  /*7c70*/  HMMA.16816.F32.BF16 R60, R128, R64, R108 ;  /* 0x00000040803c723c */ /* 0x010fe2000004186c */
[----:B------:R-:W-:-:S07]  /*7c80*/  FADD.FTZ R2, R200, R2 ;  /* 0x00000002c8027221 */ /* 0x000fce0000010000 */
[----:B------:R-:W-:Y:S01]  /*7c90*/  HMMA.16816.F32.BF16 R84, R128, R88, R92 ;  /* 0x000000588054723c */ /* 0x000fe2000004185c */
[----:B------:R-:W-:-:S07]  /*7ca0*/  FADD.FTZ R0, R20, R0 ;  /* 0x0000000014007221 */ /* 0x000fce0000010000 */
[C---:B------:R-:W-:Y:S01]  /*7cb0*/  HMMA.16816.F32.BF16 R156, R128.reuse, R158, R80 ;  /* 0x0000009e809c723c */ /* 0x040fe20000041850 */
[----:B------:R-:W1:Y:S07]  /*7cc0*/  LDSM.16.MT88.4 R80, [R218+0x8900] ;  /* 0x00890000da50783b */ /* 0x000e6e0000004200 */
[C---:B------:R-:W-:Y:S01]  /*7cd0*/  HMMA.16816.F32.BF16 R64, R128.reuse, R66, R104 ;  /* 0x000000428040723c */ /* 0x040fe20000041868 */
[----:B------:R-:W2:Y:S07]  /*7ce0*/  LDSM.16.MT88.4 R104, [R217+0xb900] ;  /* 0x00b90000d968783b */ /* 0x000eae0000004200 */
[----:B------:R-:W-:Y:S01]  /*7cf0*/  HMMA.16816.F32.BF16 R92, R128, R96, R112 ;  /* 0x00000060805c723c */ /* 0x000fe20000041870 */
[----:B------:R-:W3:Y:S01]  /*7d00*/  LDSM.16.MT88.4 R112, [R218+0xb900] ;  /* 0x00b90000da70783b */ /* 0x000ee20000004200 */
        /* <DEDUP_REMOVED lines=8> */
[----:B------:R4:W-:Y:S01]  /*7d90*/  STL [R1], R4 ;  /* 0x0000000401007387 */ /* 0x0009e20000100800 */
[C---:B------:R-:W-:Y:S08]  /*7da0*/  HMMA.16816.F32.BF16 R56, R128.reuse, R58, R116 ;  /* 0x0000003a8038723c */ /* 0x040ff00000041874 */
[C---:B------:R-:W-:Y:S08]  /*7db0*/  HMMA.16816.F32.BF16 R88, R128.reuse, R90, R100 ;  /* 0x0000005a8058723c */ /* 0x040ff00000041864 */
[C---:B-1----:R-:W-:Y:S08]  /*7dc0*/  HMMA.16816.F32.BF16 R76, R128.reuse, R80, R48 ;  /* 0x00000050804c723c */ /* 0x042ff00000041830 */
[C---:B--2---:R-:W-:Y:S08]  /*7dd0*/  HMMA.16816.F32.BF16 R100, R128.reuse, R104, R188 ;  /* 0x000000688064723c */ /* 0x044ff000000418bc */
[C---:B---3--:R-:W-:Y:S08]  /*7de0*/  HMMA.16816.F32.BF16 R108, R128.reuse, R112, R196 ;  /* 0x00000070806c723c */ /* 0x048ff000000418c4 */
        /* <DEDUP_REMOVED lines=8> */
[----:B----4-:R-:W2:Y:S01]  /*7e70*/  LDL.LU R47, [R1+0x28] ;  /* 0x00002800012f7983 */ /* 0x010ea20000300800 */
[----:B------:R-:W-:-:S02]  /*7e80*/  IMAD.MOV.U32 R134, RZ, RZ, R3 ;  /* 0x000000ffff867224 */ /* 0x000fc400078e0003 */
[----:B------:R-:W-:Y:S01]  /*7e90*/  IMAD.MOV.U32 R133, RZ, RZ, R132 ;  /* 0x000000ffff857224 */ /* 0x000fe200078e0084 */
[----:B------:R-:W3:Y:S01]  /*7ea0*/  LDL.LU.64 R44, [R1+0x10] ;  /* 0x00001000012c7983 */ /* 0x000ee20000300a00 */
[----:B--2---:R-:W-:-:S03]  /*7eb0*/  IADD3 R252, R47, -0x2, RZ ;  /* 0xfffffffe2ffc7810 */ /* 0x004fc60007ffe0ff */
[----:B------:R-:W2:Y:S01]  /*7ec0*/  LDL.LU.64 R46, [R1+0x30] ;  /* 0x00003000012e7983 */ /* 0x000ea20000300a00 */
[----:B---3--:R-:W-:Y:S02]  /*7ed0*/  MOV R3, R45 ;  /* 0x0000002d00037202 */ /* 0x008fe40000000f00 */
[----:B--2---:R-:W-:-:S05]  /*7ee0*/  MOV R2, R46 ;  /* 0x0000002e00027202 */ /* 0x004fca0000000f00 */
[----:B------:R1:W-:Y:S02]  /*7ef0*/  STL.64 [R1+0x10], R2 ;  /* 0x0000100201007387 */ /* 0x0003e40000100a00 */
.L_x_713:
[----:B------:R-:W2:Y:S01]  /*7f00*/  LDL.64 R12, [R1+0x10] ;  /* 0x00001000010c7983 */ /* 0x000ea20000100a00 */
[----:B-1----:R-:W-:Y:S01]  /*7f10*/  SHF.R.S32.HI R0, RZ, 0x1f, R252 ;  /* 0x0000001fff007819 */ /* 0x002fe200000114fc */
[----:B------:R-:W-:Y:S04]  /*7f20*/  DEPBAR.LE SB0, 0x0 ;  /* 0x000080000000791a */ /* 0x000fe80000000000 */
[----:B------:R-:W-:Y:S01]  /*7f30*/  BAR.SYNC.DEFER_BLOCKING 0x0 ;  /* 0x0000000000007b1d */ /* 0x000fe20000010000 */
[----:B------:R-:W-:Y:S01]  /*7f40*/  IMAD R0, R0, c[0x0][0x208], RZ ;  /* 0x0000820000007a24 */ /* 0x000fe200078e02ff */
[----:B------:R-:W-:Y:S01]  /*7f50*/  MOV R29, c[0x0][0x208] ;  /* 0x00008200001d7a02 */ /* 0x000fe20000000f00 */
[C---:B-1----:R-:W-:Y:S01]  /*7f60*/  IMAD.WIDE.U32 R2, R252.reuse, c[0x0][0x208], RZ ;  /* 0x00008200fc027a25 */ /* 0x042fe200078e00ff */
[----:B------:R-:W-:Y:S02]  /*7f70*/  MOV R45, 0x6 ;  /* 0x00000006002d7802 */ /* 0x000fe40000000f00 */
[----:B------:R-:W-:Y:S01]  /*7f80*/  SHF.L.U32 R29, R29, 0x6, RZ ;  /* 0x000000061d1d7819 */ /* 0x000fe200000006ff */
[----:B------:R-:W-:Y:S01]  /*7f90*/  IMAD R0, R252, c[0x0][0x20c], R0 ;  /* 0x00008300fc007a24 */ /* 0x000fe200078e0200 */
[----:B------:R-:W-:Y:S04]  /*7fa0*/  MOV R44, c[0x0][0x208] ;  /* 0x00008200002c7a02 */ /* 0x000fe80000000f00 */
[----:B------:R-:W-:Y:S02]  /*7fb0*/  IADD3 R0, R3, R0, RZ ;  /* 0x0000000003007210 */ /* 0x000fe40007ffe0ff */
[----:B------:R-:W-:Y:S03]  /*7fc0*/  SHF.L.U64.HI R44, R44, R45, c[0x0][0x20c] ;  /* 0x000083002c2c7619 */ /* 0x000fe6000001022d */
[----:B------:R-:W-:Y:S01]  /*7fd0*/  IMAD R0, R0, 0x60, RZ ;  /* 0x0000006000007824 */ /* 0x000fe200078e02ff */
[----:B-----5:R-:W-:Y:S08]  /*7fe0*/  LDSM.16.M88.4 R48, [R223+0x18100] ;  /* 0x01810000df30783b */ /* 0x020ff00000000200 */
        /* <DEDUP_REMOVED lines=8> */
[----:B------:R-:W-:Y:S08]  /*8070*/  LDSM.16.M88.4 R188, [R224+0x18100] ;  /* 0x01810000e0bc783b */ /* 0x000ff00000000200 */
        /* <DEDUP_REMOVED lines=33> */
[----:B--2---:R-:W-:Y:S03]  /*8290*/  IADD3 R2, P0, R2, R29, RZ ;  /* 0x0000001d02027210 */ /* 0x004fe60007f1e0ff */
[----:B------:R2:W-:Y:S03]  /*82a0*/  LDGSTS.E.BYPASS.LTC128B.128 [R251+0x9100], [R38.64], !P4 ;  /* 0x0910000026fb7fae */ /* 0x0005e6000e101d44 */
[----:B------:R-:W-:Y:S05]  /*82b0*/  IADD3.X R3, R3, R44, RZ, P0, !PT ;  /* 0x0000002c03037210 */ /* 0x000fea00007fe4ff */
[----:B------:R1:W-:Y:S08]  /*82c0*/  LDGSTS.E.BYPASS.LTC128B.128 [R251+0x1100], [R2.64], !P3 ;  /* 0x0110000002fb7fae */ /* 0x0003f0000d901d44 */
[----:B------:R1:W-:Y:S01]  /*82d0*/  LDGSTS.E.BYPASS.LTC128B.128 [R251+0x4100], [R2.64+0x80], !P5 ;  /* 0x0410008002fb7fae */ /* 0x0003e2000e901d44 */
[----:B----4-:R-:W-:Y:S02]  /*82e0*/  IADD3 R36, P0, R29, R2, RZ ;  /* 0x000000021d247210 */ /* 0x010fe40007f1e0ff */
[C---:B---3--:R-:W-:Y:S02]  /*82f0*/  HMMA.16816.F32.BF16 R28, R48.reuse, R32, RZ ;  /* 0x00000020301c723c */ /* 0x048fe400000418ff */
[----:B------:R-:W-:Y:S03]  /*8300*/  IADD3.X R37, R44, R3, RZ, P0, !PT ;  /* 0x000000032c257210 */ /* 0x000fe600007fe4ff */
[----:B------:R3:W-:Y:S01]  /*8310*/  LDGSTS.E.BYPASS.LTC128B.128 [R251+0x7100], [R2.64+0x100], !P6 ;  /* 0x0710010002fb7fae */ /* 0x0007e2000f101d44 */
[C---:B------:R-:W-:Y:S02]  /*8320*/  ISETP.GT.AND P0, PT, R252.reuse, RZ, PT ;  /* 0x000000fffc00720c */ /* 0x040fe40003f04270 */
[----:B------:R-:W-:Y:S01]  /*8330*/  IADD3 R252, R252, -0x1, RZ ;  /* 0xfffffffffcfc7810 */ /* 0x000fe20007ffe0ff */
[C---:B------:R-:W-:Y:S04]  /*8340*/  HMMA.16816.F32.BF16 R32, R48.reuse, R34, RZ ;  /* 0x000000223020723c */ /* 0x040fe800000418ff */
        /* <DEDUP_REMOVED lines=10> */
[----:B------:R-:W-:Y:S07]  /*83f0*/  LDSM.16.M88.4 R184, [R226+0x18100] ;  /* 0x01810000e2b8783b */ /* 0x000fee0000000200 */
        /* <DEDUP_REMOVED lines=32> */
[----:B------:R-:W1:Y:S07]  /*8600*/  LDSM.16.M88.4 R188, [R225+0x18100] ;  /* 0x01810000e1bc783b */ /* 0x000e6e0000000200 */
        /* <DEDUP_REMOVED lines=877> */
[----:B------:R-:W4:Y:S03]  /*bce0*/  LDL.LU R172, [R1] ;  /* 0x0000000001ac7983 */ /* 0x000f260000300800 */
        /* <DEDUP_REMOVED lines=252> */
[----:B------:R1:W-:Y:S04]  /*ccb0*/  STL [R1], R2 ;  /* 0x0000000201007387 */ /* 0x0003e80000100800 */
[----:B------:R1:W-:Y:S01]  /*ccc0*/  STL [R1+0x4], R0 ;  /* 0x0000040001007387 */ /* 0x0003e20000100800 */
[----:B------:R-:W-:-:S05]  /*ccd0*/  @P0 BRA `(.L_x_713) ;  /* 0xffffb22000000947 */ /* 0x000fca000383ffff */
.L_x_712:
[----:B----4-:R-:W2:Y:S04]  /*cce0*/  LDL.LU R5, [R1] ;  /* 0x0000000001057983 */ /* 0x010ea80000300800 */
[----:B-1----:R-:W3:Y:S01]  /*ccf0*/  LDL.LU R2, [R1+0x4] ;  /* 0x0000040001027983 */ /* 0x002ee20000300800 */
[----:B------:R-:W-:-:S02]  /*cd00*/  MOV R50, 0xff800000 ;  /* 0xff80000000327802 */ /* 0x000fc40000000f00 */
[----:B------:R-:W-:Y:S02]  /*cd10*/  MOV R51, 0xff800000 ;  /* 0xff80000000337802 */ /* 0x000fe40000000f00 */
[----:B------:R-:W-:Y:S01]  /*cd20*/  PLOP3.LUT P2, PT, PT, PT, PT, 0x8, 0x0 ;  /* 0x000000000000781c */ /* 0x000fe20003f4e170 */
        /* <DEDUP_REMOVED lines=152> */
.L_x_704:
        /* <DEDUP_REMOVED lines=184> */
.L_x_715:
[----:B-1----:R-:W-:Y:S01]  /*e230*/  LOP3.LUT R0, R49, 0xffffffe0, RZ, 0xc0, !PT ;  /* 0xffffffe031007812 */ /* 0x002fe200078ec0ff */
[----:B------:R-:W1:Y:S01]  /*e240*/  S2R R11, SR_CTAID.Y ;  /* 0x00000000000b7919 */ /* 0x000e620000002600 */
[----:B------:R-:W-:Y:S01]  /*e250*/  SHF.R.S32.HI R4, RZ, 0x1f, R48 ;  /* 0x0000001fff047819 */ /* 0x000fe20000011430 */
[----:B------:R-:W-:Y:S01]  /*e260*/  IMAD.MOV.U32 R7, RZ, RZ, c[0x0][0x4e8] ;  /* 0x00013a00ff077624 */ /* 0x000fe200078e00ff */
[----:B------:R-:W-:Y:S01]  /*e270*/  LEA.HI R15, R52, R53, RZ, 0x3 ;  /* 0x00000035340f7211 */ /* 0x000fe200078f18ff */
[----:B------:R-:W-:Y:S01]  /*e280*/  IMAD.IADD R0, R53, 0x1, -R0 ;  /* 0x0000000135007824 */ /* 0x000fe200078e0a00 */
[----:B------:R-:W2:Y:S01]  /*e290*/  S2R R28, SR_CTAID.X ;  /* 0x00000000001c7919 */ /* 0x000ea20000002500 */
        /* <DEDUP_REMOVED lines=16> */
[----:B-1----:R-:W-:Y:S01]  /*e3a0*/  SHF.R.S32.HI R10, RZ, 0x1f, R11 ;  /* 0x0000001fff0a7819 */ /* 0x002fe2000001140b */
[----:B------:R-:W-:Y:S01]  /*e3b0*/  IMAD R6, R2, c[0x0][0x3a4], R6 ;  /* 0x0000e90002067a24 */ /* 0x000fe200078e0206 */
[----:B------:R-:W-:Y:S01]  /*e3c0*/  IADD3 R14, -R4, R53, RZ ;  /* 0x00000035040e7210 */ /* 0x000fe20007ffe1ff */
[----:B------:R-:W-:Y:S01]  /*e3d0*/  IMAD R0, R0, 0x8, R16 ;  /* 0x0000000800007824 */ /* 0x000fe200078e0210 */
[----:B------:R-:W-:Y:S01]  /*e3e0*/  SEL R12, R57, RZ, !P0 ;  /* 0x000000ff390c7207 */ /* 0x000fe20004000000 */
[----:B------:R-:W-:Y:S01]  /*e3f0*/  IMAD.WIDE.U32 R4, R2, c[0x0][0x3a0], RZ ;  /* 0x0000e80002047a25 */ /* 0x000fe200078e00ff */
[----:B------:R-:W-:-:S02]  /*e400*/  SHF.R.S32.HI R15, RZ, 0x3, R15 ;  /* 0x00000003ff0f7819 */ /* 0x000fc4000001140f */
[----:B------:R-:W-:Y:S01]  /*e410*/  LEA.HI R18, R52, R53, RZ, 0x6 ;  /* 0x0000003534127211 */ /* 0x000fe200078f30ff */
[----:B--2---:R-:W-:Y:S01]  /*e420*/  IMAD R7, R28, 0x80, R0 ;  /* 0x000000801c077824 */ /* 0x004fe200078e0200 */
[----:B------:R-:W-:Y:S01]  /*e430*/  LEA R13, R14, R15, 0x5 ;  /* 0x0000000f0e0d7211 */ /* 0x000fe200078e28ff */
[----:B------:R-:W-:Y:S01]  /*e440*/  IMAD.WIDE.U32 R8, R11, c[0x0][0x490], R2 ;  /* 0x000124000b087a25 */ /* 0x000fe200078e0002 */
[----:B------:R-:W-:-:S03]  /*e450*/  IADD3 R3, R5, R6, RZ ;  /* 0x0000000605037210 */ /* 0x000fc60007ffe0ff */
[----:B------:R-:W-:Y:S02]  /*e460*/  IMAD R5, R10, c[0x0][0x490], RZ ;  /* 0x000124000a057a24 */ /* 0x000fe400078e02ff */
[----:B------:R-:W-:-:S04]  /*e470*/  @P1 IMAD.HI.U32 R6, R7, c[0x0][0x4ec], RZ ;  /* 0x00013b0007061a27 */ /* 0x000fc800078e00ff */
        /* <DEDUP_REMOVED lines=9> */
[----:B------:R-:W-:-:S02]  /*e510*/  SEL R11, R4, RZ, !P0 ;  /* 0x000000ff040b7207 */ /* 0x000fc40004000000 */
[--C-:B------:R-:W-:Y:S01]  /*e520*/  SHF.R.S32.HI R9, RZ, 0x1f, R0.reuse ;  /* 0x0000001fff097819 */ /* 0x100fe20000011400 */
[----:B------:R-:W-:Y:S01]  /*e530*/  IMAD.MOV R6, RZ, RZ, -R0 ;  /* 0x000000ffff067224 */ /* 0x000fe200078e0a00 */
[----:B------:R-:W-:Y:S01]  /*e540*/  IADD3 R3, R3, R10, RZ ;  /* 0x0000000a03037210 */ /* 0x000fe20007ffe0ff */
[----:B------:R-:W-:Y:S02]  /*e550*/  IMAD.MOV.U32 R4, RZ, RZ, R8 ;  /* 0x000000ffff047224 */ /* 0x000fe400078e0008 */
[----:B------:R-:W-:Y:S02]  /*e560*/  IMAD R8, R6, c[0x0][0x4e8], R7 ;  /* 0x00013a0006087a24 */ /* 0x000fe400078e0207 */
[----:B------:R-:W-:-:S04]  /*e570*/  IMAD.WIDE.U32 R4, R12, c[0x0][0x498], R4 ;  /* 0x000126000c047a25 */ /* 0x000fc800078e0004 */
[----:B------:R-:W-:Y:S01]  /*e580*/  IMAD R6, R11, c[0x0][0x498], RZ ;  /* 0x000126000b067a24 */ /* 0x000fe200078e02ff */
[----:B------:R-:W-:Y:S01]  /*e590*/  IADD3 R4, P0, R0, R4, RZ ;  /* 0x0000000400047210 */ /* 0x000fe20007f1e0ff */
[----:B------:R-:W-:Y:S01]  /*e5a0*/  IMAD R13, R28, 0x80, R13 ;  /* 0x000000801c0d7824 */ /* 0x000fe200078e020d */
[----:B------:R-:W-:Y:S01]  /*e5b0*/  SHF.R.S32.HI R0, RZ, 0x1f, R8 ;  /* 0x0000001fff007819 */ /* 0x000fe20000011408 */
[----:B------:R-:W-:Y:S02]  /*e5c0*/  IMAD R6, R12, c[0x0][0x49c], R6 ;  /* 0x000127000c067a24 */ /* 0x000fe400078e0206 */
[----:B------:R-:W-:Y:S02]  /*e5d0*/  IMAD.SHL.U32 R17, R15, 0x40, RZ ;  /* 0x000000400f117824 */ /* 0x000fe400078e00ff */
[----:B------:R-:W-:Y:S01]  /*e5e0*/  @P1 IMAD.HI.U32 R10, R13, c[0x0][0x4ec], RZ ;  /* 0x00013b000d0a1a27 */ /* 0x000fe200078e00ff */
[----:B------:R-:W-:Y:S02]  /*e5f0*/  IADD3.X R5, R9, R5, R6, P0, !PT ;  /* 0x0000000509057210 */ /* 0x000fe400007fe406 */
[----:B------:R-:W-:Y:S01]  /*e600*/  LOP3.LUT R6, R17, 0x1c0, RZ, 0xc0, !PT ;  /* 0x000001c011067812 */ /* 0x000fe200078ec0ff */
[----:B------:R-:W-:-:S02]  /*e610*/  IMAD R9, R0, c[0x0][0x488], RZ ;  /* 0x0001220000097a24 */ /* 0x000fc400078e02ff */
        /* <DEDUP_REMOVED lines=9> */
[----:B------:R-:W-:Y:S01]  /*e6b0*/  LEA R6, P0, R4, c[0x0][0x450], 0x2 ;  /* 0x0001140004067a11 */ /* 0x000fe200078010ff */
[----:B------:R-:W-:Y:S01]  /*e6c0*/  IMAD R8, R12, c[0x0][0x3f4], R8 ;  /* 0x0000fd000c087a24 */ /* 0x000fe200078e0208 */
[----:B------:R-:W-:Y:S01]  /*e6d0*/  IADD3 R9, R5, R9, RZ ;  /* 0x0000000905097210 */ /* 0x000fe20007ffe0ff */
[----:B------:R-:W-:Y:S01]  /*e6e0*/  IMAD.MOV R5, RZ, RZ, -R7 ;  /* 0x000000ffff057224 */ /* 0x000fe200078e0a07 */
[----:B------:R-:W-:Y:S01]  /*e6f0*/  LOP3.LUT R14, R10, R11, RZ, 0x3c, !PT ;  /* 0x0000000b0a0e7212 */ /* 0x000fe200078e3cff */
[----:B------:R-:W-:Y:S01]  /*e700*/  IMAD.IADD R3, R3, 0x1, R8 ;  /* 0x0000000103037824 */ /* 0x000fe200078e0208 */
[----:B------:R-:W-:Y:S01]  /*e710*/  LEA.HI.X R4, R4, c[0x0][0x454], R9, 0x2, P0 ;  /* 0x0001150004047a11 */ /* 0x000fe200000f1409 */
[----:B------:R-:W-:Y:S01]  /*e720*/  SHFL.IDX PT, R10, R6, RZ, 0x1c1f ;  /* 0x001c1fff060a7589 */ /* 0x000fe200000e0000 */
[----:B------:R-:W-:Y:S01]  /*e730*/  SHF.R.S32.HI R12, RZ, 0x1f, R7 ;  /* 0x0000001fff0c7819 */ /* 0x000fe20000011407 */
[----:B------:R-:W-:-:S02]  /*e740*/  IMAD R5, R5, c[0x0][0x4e8], R13 ;  /* 0x00013a0005057a24 */ /* 0x000fc400078e020d */
[----:B------:R-:W1:Y:S01]  /*e750*/  SHFL.IDX PT, R11, R4, RZ, 0x1c1f ;  /* 0x001c1fff040b7589 */ /* 0x000e6200000e0000 */
[----:B------:R-:W-:-:S03]  /*e760*/  IMAD.WIDE.U32 R2, R7, c[0x0][0x3e0], R2 ;  /* 0x0000f80007027a25 */ /* 0x000fc600078e0002 */
[----:B------:R2:W-:Y:S04]  /*e770*/  SHFL.IDX PT, R8, R6, 0x1, 0x1c1f ;  /* 0x003c1f0006087f89 */ /* 0x0005e800000e0000 */
[----:B------:R3:W4:Y:S01]  /*e780*/  SHFL.IDX PT, R9, R4, 0x1, 0x1c1f ;  /* 0x003c1f0004097f89 */ /* 0x00072200000e0000 */
[----:B--2---:R-:W-:Y:S01]  /*e790*/  IMAD R6, R12, c[0x0][0x3e0], RZ ;  /* 0x0000f8000c067a24 */ /* 0x004fe200078e02ff */
[----:B---3--:R-:W-:-:S03]  /*e7a0*/  LEA R4, R28, R16, 0x7 ;  /* 0x000000101c047211 */ /* 0x008fc600078e38ff */
[----:B------:R-:W-:Y:S01]  /*e7b0*/  IMAD R12, R7, c[0x0][0x3e4], R6 ;  /* 0x0000f900070c7a24 */ /* 0x000fe200078e0206 */
[----:B------:R-:W-:Y:S01]  /*e7c0*/  LEA R28, R28, R15, 0x7 ;  /* 0x0000000f1c1c7211 */ /* 0x000fe200078e38ff */
[----:B------:R-:W-:Y:S01]  /*e7d0*/  IMAD.SHL.U32 R6, R18, 0x8, RZ ;  /* 0x0000000812067824 */ /* 0x000fe200078e00ff */
[C---:B------:R-:W-:Y:S01]  /*e7e0*/  IADD3 R13, R4.reuse, 0x8, RZ ;  /* 0x00000008040d7810 */ /* 0x040fe20007ffe0ff */
[----:B------:R-:W-:Y:S01]  /*e7f0*/  IMAD.IADD R3, R3, 0x1, R12 ;  /* 0x0000000103037824 */ /* 0x000fe200078e020c */
[-C--:B------:R-:W-:Y:S02]  /*e800*/  ISETP.GE.OR P1, PT, R4, R29.reuse, P2 ;  /* 0x0000001d0400720c */ /* 0x080fe40001726670 */
[----:B------:R-:W-:Y:S02]  /*e810*/  SHF.R.S32.HI R4, RZ, 0x1f, R5 ;  /* 0x0000001fff047819 */ /* 0x000fe40000011405 */
[----:B------:R-:W-:Y:S02]  /*e820*/  ISETP.GE.OR P0, PT, R13, R29, P2 ;  /* 0x0000001d0d00720c */ /* 0x000fe40001706670 */
[----:B------:R-:W-:Y:S01]  /*e830*/  LOP3.LUT R7, R14, 0x7ffffe00, R6, 0xf8, !PT ;  /* 0x7ffffe000e077812 */ /* 0x000fe200078ef806 */
[----:B------:R-:W-:-:S04]  /*e840*/  IMAD R4, R4, c[0x0][0x3d8], RZ ;  /* 0x0000f60004047a24 */ /* 0x000fc800078e02ff */
[C---:B------:R-:W-:Y:S02]  /*e850*/  IMAD R6, R5.reuse, c[0x0][0x3dc], R4 ;  /* 0x0000f70005067a24 */ /* 0x040fe400078e0204 */
[----:B------:R-:W-:Y:S01]  /*e860*/  IMAD.WIDE.U32 R4, R5, c[0x0][0x3d8], R2 ;  /* 0x0000f60005047a25 */ /* 0x000fe200078e0002 */
[----:B------:R-:W-:Y:S01]  /*e870*/  SHF.L.U32 R2, R7, 0x1, RZ ;  /* 0x0000000107027819 */ /* 0x000fe200000006ff */
[----:B-1----:R1:W-:Y:S02]  /*e880*/  @!P1 ST.E [R10.64], R50 ;  /* 0x000000320a009985 */ /* 0x0023e4000c101904 */
[----:B------:R-:W-:Y:S02]  /*e890*/  IMAD.IADD R3, R5, 0x1, R6 ;  /* 0x0000000105037824 */ /* 0x000fe400078e0206 */
        /* <DEDUP_REMOVED lines=28> */
[----:B------:R4:W5:Y:S01]  /*ea60*/  LDS.128 R12, [R2+0xc080] ;  /* 0x00c08000020c7984 */ /* 0x0009620000000c00 */
        /* <DEDUP_REMOVED lines=17> */
[----:B-----5:R2:W-:Y:S02]  /*eb80*/  @!P0 ST.E.128 [R2.64], R12 ;  /* 0x0000000c02008985 */ /* 0x0205e4000c101d04 */
.L_x_717:
[----:B--234-:R-:W-:Y:S05]  /*eb90*/  BSYNC B0 ;  /* 0x0000000000007941 */ /* 0x01cfea0003800000 */
.L_x_716:
        /* <DEDUP_REMOVED lines=30> */
.L_x_719:
[----:B------:R-:W-:Y:S05]  /*ed80*/  BSYNC B0 ;  /* 0x0000000000007941 */ /* 0x000fea0003800000 */
.L_x_718:
        /* <DEDUP_REMOVED lines=30> */
.L_x_721:
[----:B------:R-:W-:Y:S05]  /*ef70*/  BSYNC B0 ;  /* 0x0000000000007941 */ /* 0x000fea0003800000 */
.L_x_720:
        /* <DEDUP_REMOVED lines=31> */
.L_x_714:
        /* <DEDUP_REMOVED lines=19> */
.L_x_722:
        /* <DEDUP_REMOVED lines=42> */
.L_x_724:
[----:B------:R-:W-:Y:S05]  /*f540*/  BSYNC B0 ;  /* 0x0000000000007941 */ /* 0x000fea0003800000 */
.L_x_723:
        /* <DEDUP_REMOVED lines=73> */
.L_x_726:
[----:B------:R-:W-:Y:S05]  /*f9e0*/  BSYNC B0 ;  /* 0x0000000000007941 */ /* 0x000fea0003800000 */
.L_x_725:
        /* <DEDUP_REMOVED lines=27> */
.L_x_728:
[----:B------:R-:W-:Y:S05]  /*fba0*/  BSYNC B0 ;  /* 0x0000000000007941 */ /* 0x000fea0003800000 */
.L_x_727:
        /* <DEDUP_REMOVED lines=27> */
.L_x_730:
[----:B------:R-:W-:Y:S05]  /*fd60*/  BSYNC B0 ;  /* 0x0000000000007941 */ /* 0x000fea0003800000 */
.L_x_729:
        /* <DEDUP_REMOVED lines=28> */
.L_x_731:
        /* <DEDUP_REMOVED lines=13> */
.L_x_1540:


//--------------------- .text._ZN7cutlass13device_kernelIN5flash19enable_sm80_to_sm89INS1_16FlashAttnFwdSm80INS1_25CollectiveMainloopFwdSm80ILi8ELi1ELb0EN4cute5tupleIJNS5_1CILi128EEENS7_ILi48EEENS7_ILi256EEEEEELi256ENS_10bfloat16_tEfNS_4arch4Sm80ELb0ELb0ELb1ELb1ELb0ELb1ELb1ELb0EEENS1_21CollectiveEpilogueFwdINS6_IJS8_SA_S9_EEENS6_IJNS7_ILi1EEESI_SI_EEESC_SE_Li256ELb1ELb1ELb0ELb0EEENS1_19SingleTileSchedulerILb1ELb0ELb1ELi128EEEEEEEEEvNT_6ParamsE --------------------------
	.section	.text._ZN7cutlass13device_kernelIN5flash19enable_sm80_to_sm89INS1_16FlashAttnFwdSm80INS1_25CollectiveMainloopFwdSm80ILi8ELi1ELb0EN4cute5tupleIJNS5_1CILi128EEENS7_ILi48EEENS7_ILi256EEEEEELi256ENS_10bfloat16_tEfNS_4arch4Sm80ELb0ELb0ELb1ELb1ELb0ELb1ELb1ELb0EEENS1_21CollectiveEpilogueFwdINS6_IJS8_SA_S9_EEENS6_IJNS7_ILi1EEESI_SI_EEESC_SE_Li256ELb1ELb1ELb0ELb0EEENS1_19SingleTileSchedulerILb1ELb0ELb1ELi128EEEEEEEEEvNT_6ParamsE,"ax",@progbits
	.sectioninfo	@"SHI_REGISTERS=255"
	.align	128
.text._ZN7cutlass13device_kernelIN5flash19enable_sm80_to_sm89INS1_16FlashAttnFwdSm80INS1_25CollectiveMainloopFwdSm80ILi8ELi1ELb0EN4cute5tupleIJNS5_1CILi128EEENS7_ILi48EEENS7_ILi256EEEEEELi256ENS_10bfloat16_tEfNS_4arch4Sm80ELb0ELb0ELb1ELb1ELb0ELb1ELb1ELb0EEENS1_21CollectiveEpilogueFwdINS6_IJS8_SA_S9_EEENS6_IJNS7_ILi1EEESI_SI_EEESC_SE_Li256ELb1ELb1ELb0ELb0EEENS1_19SingleTileSchedulerILb1ELb0ELb1ELi128EEEEEEEEEvNT_6ParamsE:
        .type           _ZN7cutlass13device_kernelIN5flash19enable_sm80_to_sm89INS1_16FlashAttnFwdSm80INS1_25CollectiveMainloopFwdSm80ILi8ELi1ELb0EN4cute5tupleIJNS5_1CILi128EEENS7_ILi48EEENS7_ILi256EEEEEELi256ENS_10bfloat16_tEfNS_4arch4Sm80ELb0ELb0ELb1ELb1ELb0ELb1ELb1ELb0EEENS1_21CollectiveEpilogueFwdINS6_IJS8_SA_S9_EEENS6_IJNS7_ILi1EEESI_SI_EEESC_SE_Li256ELb1ELb1ELb0ELb0EEENS1_19SingleTileSchedulerILb1ELb0ELb1ELi128EEEEEEEEEvNT_6ParamsE,@function
        .size           _ZN7cutlass13device_kernelIN5flash19enable_sm80_to_sm89INS1_16FlashAttnFwdSm80INS1_25CollectiveMainloopFwdSm80ILi8ELi1ELb0EN4cute5tupleIJNS5_1CILi128EEENS7_ILi48EEENS7_ILi256EEEEEELi256ENS_10bfloat16_tEfNS_4arch4Sm80ELb0ELb0ELb1ELb1ELb0ELb1ELb1ELb0EEENS1_21CollectiveEpilogueFwdINS6_IJS8_SA_S9_EEENS6_IJNS7_ILi1EEESI_SI_EEESC_SE_Li256ELb1ELb1ELb0ELb0EEENS1_19SingleTileSchedulerILb1ELb0ELb1ELi128EEEEEEEEEvNT_6ParamsE,(.L_x_1541 - _ZN7cutlass13device_kernelIN5flash19enable_sm80_to_sm89INS1_16FlashAttnFwdSm80INS1_25CollectiveMainloopFwdSm80ILi8ELi1ELb0EN4cute5tupleIJNS5_1CILi128EEENS7_ILi48EEENS7_ILi256EEEEEELi256ENS_10bfloat16_tEfNS_4arch4Sm80ELb0ELb0ELb1ELb1ELb0ELb1ELb1ELb0EEENS1_21CollectiveEpilogueFwdINS6_IJS8_SA_S9_EEENS6_IJNS7_ILi1EEESI_SI_EEESC_SE_Li256ELb1ELb1ELb0ELb0EEENS1_19SingleTileSchedulerILb1ELb0ELb1ELi128EEEEEEEEEvNT_6ParamsE)
        .other          _ZN7cutlass13device_kernelIN5flash19enable_sm80_to_sm89INS1_16FlashAttnFwdSm80INS1_25CollectiveMainloopFwdSm80ILi8ELi1ELb0EN4cute5tupleIJNS5_1CILi128EEENS7_ILi48EEENS7_ILi256EEEEEELi256ENS_10bfloat16_tEfNS_4arch4Sm80ELb0ELb0ELb1ELb1ELb0ELb1ELb1ELb0EEENS1_21CollectiveEpilogueFwdINS6_IJS8_SA_S9_EEENS6_IJNS7_ILi1EEESI_SI_EEESC_SE_Li256ELb1ELb1ELb0ELb0EEENS1_19SingleTileSchedulerILb1ELb0ELb1ELi128EEEEEEEEEvNT_6ParamsE,@"STO_CUDA_ENTRY STV_DEFAULT"
_ZN7cutlass13device_kernelIN5flash19enable_sm80_to_sm89INS1_16FlashAttnFwdSm80INS1_25CollectiveMainloopFwdSm80ILi8ELi1ELb0EN4cute5tupleIJNS5_1CILi128EEENS7_ILi48EEENS7_ILi256EEEEEELi256ENS_10bfloat16_tEfNS_4arch4Sm80ELb0ELb0ELb1ELb1ELb0ELb1ELb1ELb0EEENS1_21CollectiveEpilogueFwdINS6_IJS8_SA_S9_EEENS6_IJNS7_ILi1EEESI_SI_EEESC_SE_Li256ELb1ELb1ELb0ELb0EEENS1_19SingleTileSchedulerILb1ELb0ELb1ELi128EEEEEEEEEvNT_6ParamsE:
        /* <DEDUP_REMOVED lines=16> */
.L_x_733:
        /* <DEDUP_REMOVED lines=8> */
.L_x_735:
[----:B------:R-:W-:-:S05]  /*0180*/  MOV R3, c[0x0][0x54c] ;  /* 0x0001530000037a02 */ /* 0x000fca0000000f00 */
.L_x_734:
[----:B-----5:R-:W-:Y:S01]  /*0190*/  IMAD R3, R3, c[0x0][0x548], RZ ;  /* 0x0001520003037a24 */ /* 0x020fe200078e02ff */
[----:B------:R-:W-:-:S04]  /*01a0*/  SHF.L.U32 R0, R100, 0x7, RZ ;  /* 0x0000000764007819 */ /* 0x000fc800000006ff */
[----:B------:R-:W-:-:S04]  /*01b0*/  ISETP.GE.AND P0, PT, R0, R3, PT ;  /* 0x000000030000720c */ /* 0x000fc80003f06270 */
[----:B------:R-:W-:Y:S01]  /*01c0*/  SEL R224, R224, 0xffffffff, !P0 ;  /* 0xffffffffe0e07807 */ /* 0x000fe20004000000 */
[----:B------:R-:W-:Y:S05]  /*01d0*/  BRA `(.L_x_736) ;  /* 0x0000012000007947 */ /* 0x000fea0003800000 */
.L_x_732:
[----:B---3--:R-:W-:-:S04]  /*01e0*/  ISETP.NE.U32.AND P0, PT, RZ, c[0x0][0x568], PT ;  /* 0x00015a00ff007a0c */ /* 0x008fc80003f05070 */
[----:B------:R-:W-:-:S13]  /*01f0*/  ISETP.NE.AND.EX P0, PT, RZ, c[0x0][0x56c], PT, P0 ;  /* 0x00015b00ff007a0c */ /* 0x000fda0003f05300 */
[----:B------:R-:W-:Y:S05]  /*0200*/  @!P0 BRA `(.L_x_737) ;  /* 0x0000002000008947 */ /* 0x000fea0003800000 */
[----:B------:R1:W5:Y:S01]  /*0210*/  LDG.E R3, [R2.64] ;  /* 0x0000001202037981 */ /* 0x000362000c1e1900 */
[----:B------:R-:W-:Y:S05]  /*0220*/  BRA `(.L_x_738) ;  /* 0x0000009000007947 */ /* 0x000fea0003800000 */
.L_x_737:
        /* <DEDUP_REMOVED lines=8> */
.L_x_739:
[----:B------:R-:W-:-:S05]  /*02b0*/  MOV R3, c[0x0][0x54c] ;  /* 0x0001530000037a02 */ /* 0x000fca0000000f00 */
.L_x_738:
[----:B-----5:R-:W-:Y:S01]  /*02c0*/  IMAD R3, R3, c[0x0][0x548], RZ ;  /* 0x0001520003037a24 */ /* 0x020fe200078e02ff */
[----:B------:R-:W-:-:S04]  /*02d0*/  SHF.L.U32 R0, R100, 0x7, RZ ;  /* 0x0000000764007819 */ /* 0x000fc800000006ff */
[----:B------:R-:W-:-:S04]  /*02e0*/  ISETP.GE.AND P0, PT, R0, R3, PT ;  /* 0x000000030000720c */ /* 0x000fc80003f06270 */
[----:B------:R-:W-:-:S04]  /*02f0*/  SEL R224, R224, 0xffffffff, !P0 ;  /* 0xffffffffe0e07807 */ /* 0x000fc80004000000 */
.L_x_736:
        /* <DEDUP_REMOVED lines=19> */
[CC--:B------:R-:W-:Y:S01]  /*0430*/  IMAD.WIDE R8, R224.reuse, R7.reuse, c[0x0][0x358] ;  /* 0x0000d600e0087625 */ /* 0x0c0fe200078e0207 */
[----:B------:R2:W5:Y:S01]  /*0440*/  @P2 LDG.E R145, [R14.64] ;  /* 0x000000120e912981 */ /* 0x000562000c1e1900 */
[----:B------:R-:W-:Y:S02]  /*0450*/  P2R R20, PR, RZ, 0x20 ;  /* 0x00000020ff147803 */ /* 0x000fe40000000000 */
[----:B-1----:R-:W-:Y:S02]  /*0460*/  @P0 IMAD.WIDE R2, R224, R7, c[0x0][0x360] ;  /* 0x0000d800e0020625 */ /* 0x002fe400078e0207 */
[----:B------:R2:W5:Y:S04]  /*0470*/  @P5 LDG.E R142, [R10.64] ;  /* 0x000000120a8e5981 */ /* 0x000568000c1e1900 */
[----:B------:R2:W5:Y:S04]  /*0480*/  @P0 LDG.E R146, [R2.64] ;  /* 0x0000001202920981 */ /* 0x000568000c1e1900 */
[----:B------:R2:W5:Y:S04]  /*0490*/  @P1 LDG.E R144, [R12.64] ;  /* 0x000000120c901981 */ /* 0x000568000c1e1900 */
[----:B------:R2:W5:Y:S04]  /*04a0*/  @P3 LDG.E R110, [R8.64] ;  /* 0x00000012086e3981 */ /* 0x000568000c1e1900 */
[----:B------:R-:W1:Y:S01]  /*04b0*/  S2R R223, SR_CTAID.Y ;  /* 0x0000000000df7919 */ /* 0x000e620000002600 */
[----:B------:R-:W-:-:S02]  /*04c0*/  IMAD.MOV.U32 R4, RZ, RZ, c[0x0][0x1d0] ;  /* 0x00007400ff047624 */ /* 0x000fc400078e00ff */
[----:B------:R-:W-:Y:S01]  /*04d0*/  IMAD.MOV.U32 R0, RZ, RZ, c[0x0][0x228] ;  /* 0x00008a00ff007624 */ /* 0x000fe200078e00ff */
[----:B-1----:R-:W-:Y:S01]  /*04e0*/  SHF.R.S32.HI R121, RZ, 0x1f, R223 ;  /* 0x0000001fff797819 */ /* 0x002fe200000114df */
[----:B------:R-:W-:Y:S05]  /*04f0*/  @P0 BRA `(.L_x_740) ;  /* 0x0000004000000947 */ /* 0x000fea0003800000 */
[----:B--2---:R-:W-:Y:S05]  /*0500*/  @!P1 BRA `(.L_x_740) ;  /* 0x0000003000009947 */ /* 0x004fea0003800000 */
[----:B-----5:R-:W2:Y:S04]  /*0510*/  LDG.E R146, [R12.64] ;  /* 0x000000120c927981 */ /* 0x020ea8000c1e1900 */
[----:B------:R-:W2:Y:S02]  /*0520*/  LDG.E R3, [R12.64+0x4] ;  /* 0x000004120c037981 */ /* 0x000ea4000c1e1900 */
[----:B--2---:R-:W-:Y:S02]  /*0530*/  IADD3 R146, -R146, R3, RZ ;  /* 0x0000000392927210 */ /* 0x004fe40007ffe1ff */
.L_x_740:
[----:B--2---:R-:W-:-:S04]  /*0540*/  ISETP.NE.U32.AND P0, PT, RZ, c[0x0][0x368], PT ;  /* 0x0000da00ff007a0c */ /* 0x004fc80003f05070 */
[----:B------:R-:W-:-:S13]  /*0550*/  ISETP.NE.AND.EX P0, PT, RZ, c[0x0][0x36c], PT, P0 ;  /* 0x0000db00ff007a0c */ /* 0x000fda0003f05300 */
[----:B------:R-:W-:Y:S05]  /*0560*/  @!P0 BRA `(.L_x_741) ;  /* 0x0000003000008947 */ /* 0x000fea0003800000 */
[----:B------:R-:W-:-:S06]  /*0570*/  IMAD.WIDE R4, R224, R7, c[0x0][0x368] ;  /* 0x0000da00e0047625 */ /* 0x000fcc00078e0207 */
[----:B------:R1:W5:Y:S01]  /*0580*/  LDG.E R4, [R4.64] ;  /* 0x0000001204047981 */ /* 0x000362000c1e1900 */
[----:B------:R-:W-:Y:S05]  /*0590*/  BRA `(.L_x_742) ;  /* 0x0000004000007947 */ /* 0x000fea0003800000 */
.L_x_741:
[----:B------:R-:W-:Y:S05]  /*05a0*/  @!P5 BRA `(.L_x_742) ;  /* 0x000000300000d947 */ /* 0x000fea0003800000 */
[----:B------:R-:W2:Y:S04]  /*05b0*/  LDG.E R4, [R10.64] ;  /* 0x000000120a047981 */ /* 0x000ea8000c1e1900 */
[----:B------:R-:W2:Y:S02]  /*05c0*/  LDG.E R3, [R10.64+0x4] ;  /* 0x000004120a037981 */ /* 0x000ea4000c1e1900 */
[----:B--2---:R-:W-:Y:S02]  /*05d0*/  IADD3 R4, -R4, R3, RZ ;  /* 0x0000000304047210 */ /* 0x004fe40007ffe1ff */
.L_x_742:
[----:B------:R-:W2:Y:S04]  /*05e0*/  @P3 LDG.E R2, [R8.64] ;  /* 0x0000001208023981 */ /* 0x000ea8000c1e1900 */
[----:B------:R-:W2:Y:S01]  /*05f0*/  @P3 LDG.E R3, [R8.64+0x4] ;  /* 0x0000041208033981 */ /* 0x000ea2000c1e1900 */
[----:B-1---5:R-:W-:Y:S01]  /*0600*/  IMAD.IADD R5, R4, 0x1, -R145 ;  /* 0x0000000104057824 */ /* 0x022fe200078e0a91 */
[----:B------:R-:W-:Y:S01]  /*0610*/  ISETP.NE.U32.AND P0, PT, RZ, c[0x0][0x378], PT ;  /* 0x0000de00ff007a0c */ /* 0x000fe20003f05070 */
[----:B------:R-:W-:-:S03]  /*0620*/  IMAD.MOV.U32 R101, RZ, RZ, R4 ;  /* 0x000000ffff657224 */ /* 0x000fc600078e0004 */
[----:B------:R-:W-:Y:S01]  /*0630*/  ISETP.NE.AND.EX P0, PT, RZ, c[0x0][0x37c], PT, P0 ;  /* 0x0000df00ff007a0c */ /* 0x000fe20003f05300 */
[----:B------:R-:W-:-:S05]  /*0640*/  IMAD.MOV R118, RZ, RZ, -R5 ;  /* 0x000000ffff767224 */ /* 0x000fca00078e0a05 */
[----:B------:R-:W-:-:S07]  /*0650*/  IMNMX R118, RZ, R118, !PT ;  /* 0x00000076ff767217 */ /* 0x000fce0007800200 */
[----:B------:R-:W-:-:S05]  /*0660*/  @P0 IMAD.WIDE R10, R224, R7, c[0x0][0x378] ;  /* 0x0000de00e00a0625 */ /* 0x000fca00078e0207 */
[----:B------:R1:W5:Y:S01]  /*0670*/  @P0 LDG.E R101, [R10.64] ;  /* 0x000000120a650981 */ /* 0x000362000c1e1900 */
[----:B--2---:R-:W-:-:S04]  /*0680*/  @P3 IMAD.IADD R0, R3, 0x1, -R2 ;  /* 0x0000000103003824 */ /* 0x004fc800078e0a02 */
[----:B------:R-:W-:-:S05]  /*0690*/  IMAD.IADD R99, R5, 0x1, R0 ;  /* 0x0000000105637824 */ /* 0x000fca00078e0200 */
[----:B------:R-:W-:-:S05]  /*06a0*/  IADD3 R3, R99, 0x2f, RZ ;  /* 0x0000002f63037810 */ /* 0x000fca0007ffe0ff */
[----:B------:R-:W-:-:S05]  /*06b0*/  IMAD.HI R3, R3, 0x2aaaaaab, RZ ;  /* 0x2aaaaaab03037827 */ /* 0x000fca00078e02ff */
[----:B------:R-:W-:-:S04]  /*06c0*/  SHF.R.U32.HI R156, RZ, 0x1f, R3 ;  /* 0x0000001fff9c7819 */ /* 0x000fc80000011603 */
[----:B------:R-:W-:-:S05]  /*06d0*/  LEA.HI.SX32 R156, R3, R156, 0x1d ;  /* 0x0000009c039c7211 */ /* 0x000fca00078feaff */
[----:B------:R-:W-:-:S05]  /*06e0*/  IMAD R5, R156, 0x30, -R5 ;  /* 0x000000309c057824 */ /* 0x000fca00078e0a05 */
[----:B------:R-:W-:-:S04]  /*06f0*/  IMNMX R5, R5, R0, PT ;  /* 0x0000000005057217 */ /* 0x000fc80003800200 */
[----:B------:R-:W-:Y:S01]  /*0700*/  ISETP.GT.AND P0, PT, R5, R118, PT ;  /* 0x000000760500720c */ /* 0x000fe20003f04270 */
[----:B------:R-:W-:-:S05]  /*0710*/  IMAD.WIDE.U32 R118, R118, -0x55555555, RZ ;  /* 0xaaaaaaab76767825 */ /* 0x000fca00078e00ff */
[----:B------:R-:W-:-:S05]  /*0720*/  SHF.R.U32.HI R118, RZ, 0x5, R119 ;  /* 0x00000005ff767819 */ /* 0x000fca0000011677 */
[----:B------:R-:W-:Y:S02]  /*0730*/  IMAD.MOV.U32 R3, RZ, RZ, R118 ;  /* 0x000000ffff037224 */ /* 0x000fe400078e0076 */
[----:B------:R-:W-:-:S05]  /*0740*/  @P0 IADD3 R5, R5, 0x2f, RZ ;  /* 0x0000002f05050810 */ /* 0x000fca0007ffe0ff */
[----:B------:R-:W-:-:S05]  /*0750*/  @P0 IMAD.HI R5, R5, 0x2aaaaaab, RZ ;  /* 0x2aaaaaab05050827 */ /* 0x000fca00078e02ff */
[----:B------:R-:W-:-:S04]  /*0760*/  @P0 SHF.R.U32.HI R2, RZ, 0x1f, R5 ;  /* 0x0000001fff020819 */ /* 0x000fc80000011605 */
[----:B------:R-:W-:-:S04]  /*0770*/  @P0 LEA.HI.SX32 R3, R5, R2, 0x1d ;  /* 0x0000000205030211 */ /* 0x000fc800078feaff */
[----:B------:R-:W-:-:S13]  /*0780*/  ISETP.GT.AND P0, PT, R3, R118, PT ;  /* 0x000000760300720c */ /* 0x000fda0003f04270 */
[----:B------:R-:W-:Y:S05]  /*0790*/  @!P0 BRA `(.L_x_743) ;  /* 0x00006a9000008947 */ /* 0x000fea0003800000 */
[----:B-1----:R-:W-:Y:S01]  /*07a0*/  SHF.R.S32.HI R5, RZ, 0x1f, R98 ;  /* 0x0000001fff057819 */ /* 0x002fe20000011462 */
[----:B------:R-:W-:Y:S01]  /*07b0*/  IMAD R158, R121, c[0x0][0x240], RZ ;  /* 0x00009000799e7a24 */ /* 0x000fe200078e02ff */
[----:B------:R-:W-:Y:S01]  /*07c0*/  IADD3 R57, R3, -0x1, RZ ;  /* 0xffffffff03397810 */ /* 0x000fe20007ffe0ff */
[----:B------:R-:W-:Y:S01]  /*07d0*/  UMOV UR24, 0x30 ;  /* 0x0000003000187882 */ /* 0x000fe20000000000 */
[----:B------:R-:W-:Y:S01]  /*07e0*/  LEA.HI R9, R5, R98, RZ, 0x3 ;  /* 0x0000006205097211 */ /* 0x000fe200078f18ff */
[----:B------:R-:W-:Y:S01]  /*07f0*/  IMAD R158, R223, c[0x0][0x244], R158 ;  /* 0x00009100df9e7a24 */ /* 0x000fe200078e029e */
[----:B------:R-:W-:Y:S01]  /*0800*/  ULDC.64 UR4, c[0x0][0x238] ;  /* 0x00008e0000047ab9 */ /* 0x000fe20000000a00 */
[----:B------:R-:W-:Y:S01]  /*0810*/  IMAD R10, R57, -0x30, R0 ;  /* 0xffffffd0390a7824 */ /* 0x000fe200078e0200 */
[----:B------:R-:W-:Y:S01]  /*0820*/  SHF.R.S32.HI R143, RZ, 0x3, R9 ;  /* 0x00000003ff8f7819 */ /* 0x000fe20000011409 */
[----:B------:R-:W-:Y:S01]  /*0830*/  UIMAD.WIDE.U32 UR16, UR24, UR4, URZ ;  /* 0x00000004181072a5 */ /* 0x000fe2000f8e003f */
[----:B------:R-:W-:Y:S01]  /*0840*/  LOP3.LUT R9, R9, 0xfffffff8, RZ, 0xc0, !PT ;  /* 0xfffffff809097812 */ /* 0x000fe200078ec0ff */
[----:B------:R-:W-:Y:S01]  /*0850*/  UIMAD UR9, UR24, UR5, URZ ;  /* 0x00000005180972a4 */ /* 0x000fe2000f8e023f */
[----:B------:R-:W-:Y:S01]  /*0860*/  SHF.R.S32.HI R2, RZ, 0x1f, R143 ;  /* 0x0000001fff027819 */ /* 0x000fe2000001148f */
[----:B------:R-:W-:Y:S01]  /*0870*/  ULDC UR6, c[0x0][0x27c] ;  /* 0x00009f0000067ab9 */ /* 0x000fe20000000800 */
[----:B------:R-:W-:Y:S01]  /*0880*/  IADD3 R111, P0, R143, R110, RZ ;  /* 0x0000006e8f6f7210 */ /* 0x000fe20007f1e0ff */
[----:B------:R-:W-:Y:S01]  /*0890*/  IMAD.IADD R16, R98, 0x1, -R9 ;  /* 0x0000000162107824 */ /* 0x000fe200078e0a09 */
[----:B------:R-:W-:Y:S01]  /*08a0*/  IMNMX R10, R10, 0x30, PT ;  /* 0x000000300a0a7817 */ /* 0x000fe20003800200 */
[----:B------:R-:W-:Y:S01]  /*08b0*/  UIADD3 UR9, UR17, UR9, URZ ;  /* 0x0000000911097290 */ /* 0x000fe2000fffe03f */
[----:B------:R-:W-:Y:S01]  /*08c0*/  LEA.HI.X.SX32 R110, R110, R2, 0x1, P0 ;  /* 0x000000026e6e7211 */ /* 0x000fe200000f0eff */
[----:B------:R-:W-:Y:S01]  /*08d0*/  IMAD.SHL.U32 R14, R16, 0x8, RZ ;  /* 0x00000008100e7824 */ /* 0x000fe200078e00ff */
[----:B------:R-:W-:Y:S01]  /*08e0*/  SEL R154, R224, RZ, !P3 ;  /* 0x000000ffe09a7207 */ /* 0x000fe20005800000 */
[----:B------:R-:W-:Y:S01]  /*08f0*/  IMAD.IADD R3, R10, 0x1, -R143 ;  /* 0x000000010a037824 */ /* 0x000fe200078e0a8f */
[----:B------:R-:W-:Y:S01]  /*0900*/  SHF.R.S32.HI R11, RZ, 0x1f, R57 ;  /* 0x0000001fff0b7819 */ /* 0x000fe20000011439 */
[----:B------:R-:W-:Y:S01]  /*0910*/  IMAD R8, R110, c[0x0][0x238], RZ ;  /* 0x00008e006e087a24 */ /* 0x000fe200078e02ff */
[----:B------:R-:W-:Y:S01]  /*0920*/  SHF.R.S32.HI R15, RZ, 0x1f, R14 ;  /* 0x0000001fff0f7819 */ /* 0x000fe2000001140e */
[----:B------:R-:W-:Y:S01]  /*0930*/  USHF.L.U32 UR8, UR6, 0x1, URZ ;  /* 0x0000000106087899 */ /* 0x000fe2000800063f */
[----:B------:R-:W-:Y:S01]  /*0940*/  ISETP.GE.AND P1, PT, R3, 0x1, PT ;  /* 0x000000010300780c */ /* 0x000fe20003f26270 */
[----:B------:R-:W-:Y:S01]  /*0950*/  IMAD R8, R111, c[0x0][0x23c], R8 ;  /* 0x00008f006f087a24 */ /* 0x000fe200078e0208 */
[----:B------:R-:W-:Y:S01]  /*0960*/  ISETP.GT.AND P0, PT, R3, 0x20, PT ;  /* 0x000000200300780c */ /* 0x000fe20003f04270 */
[----:B------:R-:W-:Y:S01]  /*0970*/  IMAD.WIDE.U32 R12, R111, c[0x0][0x238], R14 ;  /* 0x00008e006f0c7a25 */ /* 0x000fe200078e000e */
[----:B------:R-:W-:Y:S01]  /*0980*/  SHF.R.S32.HI R3, RZ, 0x1f, R224 ;  /* 0x0000001fff037819 */ /* 0x000fe200000114e0 */
[----:B------:R-:W-:Y:S01]  /*0990*/  ULDC UR7, c[0x0][0x1d4] ;  /* 0x0000750000077ab9 */ /* 0x000fe20000000800 */
[C---:B------:R-:W-:Y:S01]  /*09a0*/  ISETP.GE.AND P2, PT, R14.reuse, c[0x0][0x1d4], PT ;  /* 0x000075000e007a0c */ /* 0x040fe20003f46270 */
[----:B------:R-:W-:Y:S01]  /*09b0*/  IMAD.IADD R9, R13, 0x1, R8 ;  /* 0x000000010d097824 */ /* 0x000fe200078e0208 */
[----:B------:R-:W-:Y:S01]  /*09c0*/  SEL R107, R3, RZ, !P3 ;  /* 0x000000ff036b7207 */ /* 0x000fe20005800000 */
[----:B------:R-:W-:Y:S01]  /*09d0*/  IMAD.MOV.U32 R8, RZ, RZ, R12 ;  /* 0x000000ffff087224 */ /* 0x000fe200078e000c */
[----:B------:R-:W-:Y:S01]  /*09e0*/  UIADD3 UR7, -UR8, UR7, URZ ;  /* 0x0000000708077290 */ /* 0x000fe2000fffe13f */
[----:B------:R-:W-:Y:S01]  /*09f0*/  IMAD R6, R57, UR9, RZ ;  /* 0x0000000939067c24 */ /* 0x000fe2000f8e02ff */
[C---:B------:R-:W-:Y:S01]  /*0a00*/  ISETP.GE.AND P3, PT, R14.reuse, c[0x0][0x27c], PT ;  /* 0x00009f000e007a0c */ /* 0x040fe20003f66270 */
[----:B------:R-:W-:Y:S01]  /*0a10*/  IMAD.WIDE.U32 R8, R223, c[0x0][0x240], R8 ;  /* 0x00009000df087a25 */ /* 0x000fe200078e0008 */
[----:B------:R-:W-:Y:S01]  /*0a20*/  P2R R148, PR, RZ, 0x4 ;  /* 0x00000004ff947803 */ /* 0x000fe20000000000 */
[----:B------:R-:W-:Y:S01]  /*0a30*/  USHF.L.U32 UR11, UR4, 0x5, URZ ;  /* 0x00000005040b7899 */ /* 0x000fe2000800063f */
[----:B------:R-:W-:Y:S01]  /*0a40*/  IADD3 R140, R14, 0x80, RZ ;  /* 0x000000800e8c7810 */ /* 0x000fe20007ffe0ff */
[----:B------:R-:W-:Y:S01]  /*0a50*/  IMAD R175, R107, c[0x0][0x248], RZ ;  /* 0x000092006baf7a24 */ /* 0x000fe200078e02ff */
[----:B------:R-:W-:Y:S01]  /*0a60*/  IADD3 R159, R9, R158, RZ ;  /* 0x0000009e099f7210 */ /* 0x000fe20007ffe0ff */
[----:B------:R-:W-:Y:S01]  /*0a70*/  IMAD.MOV.U32 R158, RZ, RZ, R8 ;  /* 0x000000ffff9e7224 */ /* 0x000fe200078e0008 */
[----:B------:R-:W-:Y:S01]  /*0a80*/  SEL R9, RZ, c[0x0][0x27c], !P3 ;  /* 0x00009f00ff097a07 */ /* 0x000fe20005800000 */
[----:B------:R-:W-:Y:S01]  /*0a90*/  IMAD R175, R154, c[0x0][0x24c], R175 ;  /* 0x000093009aaf7a24 */ /* 0x000fe200078e02af */
[----:B------:R-:W-:Y:S01]  /*0aa0*/  IADD3 R139, R14, 0xc0, RZ ;  /* 0x000000c00e8b7810 */ /* 0x000fe20007ffe0ff */
[----:B------:R-:W-:Y:S01]  /*0ab0*/  IMAD.WIDE.U32 R158, R154, c[0x0][0x248], R158 ;  /* 0x000092009a9e7a25 */ /* 0x000fe200078e009e */
[----:B------:R-:W-:-:S02]  /*0ac0*/  ISETP.GE.AND P6, PT, R140, c[0x0][0x1d4], PT ;  /* 0x000075008c007a0c */ /* 0x000fc40003fc6270 */
[----:B------:R-:W-:Y:S01]  /*0ad0*/  ISETP.GE.AND P4, PT, R139, c[0x0][0x1d4], PT ;  /* 0x000075008b007a0c */ /* 0x000fe20003f86270 */
[----:B------:R-:W-:Y:S01]  /*0ae0*/  IMAD.SHL.U32 R16, R16, 0x4, RZ ;  /* 0x0000000410107824 */ /* 0x000fe200078e00ff */
[----:B------:R-:W-:Y:S01]  /*0af0*/  IADD3 R175, R159, R175, RZ ;  /* 0x000000af9faf7210 */ /* 0x000fe20007ffe0ff */
[----:B------:R-:W-:Y:S02]  /*0b00*/  IMAD.MOV.U32 R174, RZ, RZ, R158 ;  /* 0x000000ffffae7224 */ /* 0x000fe400078e009e */
[----:B------:R-:W-:Y:S01]  /*0b10*/  IMAD R6, R11, UR16, R6 ;  /* 0x000000100b067c24 */ /* 0x000fe2000f8e0206 */
[----:B------:R-:W-:Y:S01]  /*0b20*/  LEA.HI R11, R5, R98, RZ, 0x6 ;  /* 0x00000062050b7211 */ /* 0x000fe200078f30ff */
[----:B------:R-:W-:Y:S01]  /*0b30*/  IMAD.U32 R8, RZ, RZ, UR8 ;  /* 0x00000008ff087e24 */ /* 0x000fe2000f8e00ff */
[----:B------:R-:W-:Y:S01]  /*0b40*/  IADD3 R13, R16, 0x40, RZ ;  /* 0x00000040100d7810 */ /* 0x000fe20007ffe0ff */
[----:B------:R-:W-:Y:S02]  /*0b50*/  IMAD.SHL.U32 R19, R143, 0x40, RZ ;  /* 0x000000408f137824 */ /* 0x000fe400078e00ff */
[----:B------:R-:W-:Y:S01]  /*0b60*/  IMAD.WIDE.U32 R22, R57, UR16, R174 ;  /* 0x0000001039167c25 */ /* 0x000fe2000f8e00ae */
[----:B------:R-:W-:-:S02]  /*0b70*/  SEL R17, R8, UR7, !P3 ;  /* 0x0000000708117c07 */ /* 0x000fc4000d800000 */
[----:B------:R-:W-:Y:S01]  /*0b80*/  LOP3.LUT R19, R19, 0x1c0, RZ, 0xc0, !PT ;  /* 0x000001c013137812 */ /* 0x000fe200078ec0ff */
[----:B------:R-:W-:Y:S01]  /*0b90*/  IMAD.SHL.U32 R11, R11, 0x8, RZ ;  /* 0x000000080b0b7824 */ /* 0x000fe200078e00ff */
[----:B------:R-:W-:Y:S01]  /*0ba0*/  @P1 LEA R24, P3, R22, c[0x0][0x220], 0x1 ;  /* 0x0000880016181a11 */ /* 0x000fe200078608ff */
[----:B------:R-:W-:Y:S01]  /*0bb0*/  IMAD.IADD R6, R23, 0x1, R6 ;  /* 0x0000000117067824 */ /* 0x000fe200078e0206 */
[----:B------:R-:W-:Y:S01]  /*0bc0*/  SHF.R.U32.HI R18, RZ, 0x3, R19 ;  /* 0x00000003ff127819 */ /* 0x000fe20000011613 */
[----:B------:R-:W-:Y:S01]  /*0bd0*/  IMAD.IADD R12, R16, 0x1, R13 ;  /* 0x00000001100c7824 */ /* 0x000fe200078e020d */
[----:B------:R-:W-:Y:S02]  /*0be0*/  LOP3.LUT R11, R11, 0xfffffe00, RZ, 0xc0, !PT ;  /* 0xfffffe000b0b7812 */ /* 0x000fe400078ec0ff */
[----:B------:R-:W-:Y:S02]  /*0bf0*/  LOP3.LUT R10, R19, 0x38, R14, 0xf8, !PT ;  /* 0x00000038130a7812 */ /* 0x000fe400078ef80e */
[----:B------:R-:W-:-:S02]  /*0c00*/  @P1 LEA.HI.X R25, R22, c[0x0][0x224], R6, 0x1, P3 ;  /* 0x0000890016191a11 */ /* 0x000fc400018f0c06 */
[----:B------:R-:W-:Y:S02]  /*0c10*/  ISETP.NE.AND P3, PT, R148, RZ, PT ;  /* 0x000000ff9400720c */ /* 0x000fe40003f65270 */
[C---:B------:R-:W-:Y:S02]  /*0c20*/  ISETP.GE.AND P5, PT, R12.reuse, c[0x0][0x1d4], PT ;  /* 0x000075000c007a0c */ /* 0x040fe40003fa6270 */
[----:B------:R-:W-:Y:S02]  /*0c30*/  LOP3.LUT R10, R11, R10, R18, 0xf6, !PT ;  /* 0x0000000a0b0a7212 */ /* 0x000fe400078ef612 */
[----:B------:R-:W-:-:S03]  /*0c40*/  ISETP.GE.AND P2, PT, R12, c[0x0][0x27c], PT ;  /* 0x00009f000c007a0c */ /* 0x000fc60003f46270 */
[----:B------:R-:W-:Y:S01]  /*0c50*/  IMAD.SHL.U32 R141, R10, 0x2, RZ ;  /* 0x000000020a8d7824 */ /* 0x000fe200078e00ff */
[----:B------:R-:W-:Y:S01]  /*0c60*/  SEL R8, R8, UR7, !P2 ;  /* 0x0000000708087c07 */ /* 0x000fe2000d000000 */
[----:B------:R-:W-:Y:S01]  /*0c70*/  UMOV UR7, 0x5 ;  /* 0x0000000500077882 */ /* 0x000fe20000000000 */
[----:B------:R-:W-:Y:S01]  /*0c80*/  IMAD.IADD R4, R142, 0x1, R4 ;  /* 0x000000018e047824 */ /* 0x000fe200078e0204 */
[----:B------:R-:W-:Y:S01]  /*0c90*/  USHF.L.U64.HI UR10, UR4, UR7, UR5 ;  /* 0x00000007040a7299 */ /* 0x000fe20008010205 */
[----:B------:R-:W-:Y:S01]  /*0ca0*/  @!PT LDS RZ, [RZ] ;  /* 0x00000000fffff984 */ /* 0x000fe20000000800 */
[----:B------:R-:W-:Y:S01]  /*0cb0*/  @!PT LDS RZ, [RZ] ;  /* 0x00000000fffff984 */ /* 0x000fe20000000800 */
[----:B------:R-:W-:Y:S01]  /*0cc0*/  @!PT LDS RZ, [RZ] ;  /* 0x00000000fffff984 */ /* 0x000fe20000000800 */
[----:B------:R1:W-:Y:S01]  /*0cd0*/  @P1 LDGSTS.E.BYPASS.LTC128B.128 [R141+0xa080], [R24.64], !P3 ;  /* 0x0a080000188d1fae */ /* 0x0003e2000d901d52 */
[----:B------:R-:W-:Y:S01]  /*0ce0*/  IMAD.IADD R9, R14, 0x1, R9 ;  /* 0x000000010e097824 */ /* 0x000fe200078e0209 */
[----:B------:R-:W-:Y:S02]  /*0cf0*/  SEL R5, RZ, c[0x0][0x27c], !P2 ;  /* 0x00009f00ff057a07 */ /* 0x000fe40005000000 */
[----:B------:R-:W-:Y:S01]  /*0d00*/  IADD3 R138, R143, 0x20, RZ ;  /* 0x000000208f8a7810 */ /* 0x000fe20007ffe0ff */
[----:B------:R1:W-:Y:S01]  /*0d10*/  @P1 LDGSTS.E.BYPASS.LTC128B.128 [R141+0xb880], [R24.64+0x80], !P5 ;  /* 0x0b880080188d1fae */ /* 0x0003e2000e901d52 */
[----:B------:R-:W-:Y:S01]  /*0d20*/  ISETP.NE.AND P2, PT, R20, RZ, PT ;  /* 0x000000ff1400720c */ /* 0x000fe20003f45270 */
[----:B------:R-:W-:-:S04]  /*0d30*/  IMAD.WIDE.U32 R28, R4, c[0x0][0x1e0], RZ ;  /* 0x00007800041c7a25 */ /* 0x000fc800078e00ff */
[----:B------:R-:W-:Y:S01]  /*0d40*/  IMAD R152, R121, c[0x0][0x210], RZ ;  /* 0x0000840079987a24 */ /* 0x000fe200078e02ff */
[----:B------:R1:W-:Y:S01]  /*0d50*/  @P1 LDGSTS.E.BYPASS.LTC128B.128 [R141+0xd080], [R24.64+0x100], !P6 ;  /* 0x0d080100188d1fae */ /* 0x0003e2000f101d52 */
[----:B------:R-:W-:Y:S01]  /*0d60*/  IMAD R107, R107, c[0x0][0x268], RZ ;  /* 0x00009a006b6b7a24 */ /* 0x000fe200078e02ff */
[----:B------:R-:W-:Y:S01]  /*0d70*/  SHF.R.S32.HI R133, RZ, 0x1f, R8 ;  /* 0x0000001fff857819 */ /* 0x000fe20000011408 */
[----:B------:R-:W-:Y:S01]  /*0d80*/  IMAD R160, R121, c[0x0][0x1e8], RZ ;  /* 0x00007a0079a07a24 */ /* 0x000fe200078e02ff */
[----:B------:R1:W-:Y:S01]  /*0d90*/  @P1 LDGSTS.E.BYPASS.LTC128B.128 [R141+0xe880], [R24.64+0x180], !P4 ;  /* 0x0e880180188d1fae */ /* 0x0003e2000e101d52 */
[----:B------:R-:W-:Y:S01]  /*0da0*/  @P0 IADD3 R21, P1, R22, UR11, RZ ;  /* 0x0000000b16150c10 */ /* 0x000fe2000ff3e0ff */
[C---:B------:R-:W-:Y:S01]  /*0db0*/  IMAD R164, R2.reuse, c[0x0][0x280], RZ ;  /* 0x0000a00002a47a24 */ /* 0x040fe200078e02ff */
[----:B------:R-:W-:Y:S01]  /*0dc0*/  SHF.R.S32.HI R134, RZ, 0x1f, R17 ;  /* 0x0000001fff867819 */ /* 0x000fe20000011411 */
[----:B------:R-:W-:Y:S01]  /*0dd0*/  IMAD R162, R2, c[0x0][0x290], RZ ;  /* 0x0000a40002a27a24 */ /* 0x000fe200078e02ff */
[----:B------:R-:W-:Y:S01]  /*0de0*/  @P0 IADD3.X R6, R6, UR10, RZ, P1, !PT ;  /* 0x0000000a06060c10 */ /* 0x000fe20008ffe4ff */
[----:B------:R-:W-:Y:S01]  /*0df0*/  ULDC.U8 UR23, c[0x0][0x298] ;  /* 0x0000a60000177ab9 */ /* 0x000fe20000000000 */
[----:B------:R-:W-:Y:S01]  /*0e00*/  @P0 LEA R26, P1, R21, c[0x0][0x220], 0x1 ;  /* 0x00008800151a0a11 */ /* 0x000fe200078208ff */
[----:B------:R-:W-:-:S03]  /*0e10*/  ULDC.64 UR4, c[0x0][0x1e0] ;  /* 0x0000780000047ab9 */ /* 0x000fc60000000a00 */
[----:B------:R-:W-:Y:S02]  /*0e20*/  @P0 LEA.HI.X R27, R21, c[0x0][0x224], R6, 0x1, P1 ;  /* 0x00008900151b0a11 */ /* 0x000fe400008f0c06 */
[----:B------:R-:W-:Y:S02]  /*0e30*/  ISETP.NE.U32.AND P1, PT, RZ, c[0x0][0x340], PT ;  /* 0x0000d000ff007a0c */ /* 0x000fe40003f25070 */
[----:B------:R-:W-:Y:S01]  /*0e40*/  SHF.R.S32.HI R20, RZ, 0x1f, R9 ;  /* 0x0000001fff147819 */ /* 0x000fe20000011409 */
[----:B------:R-:W-:Y:S01]  /*0e50*/  IMAD R22, R121, c[0x0][0x260], RZ ;  /* 0x0000980079167a24 */ /* 0x000fe200078e02ff */
[----:B------:R-:W-:Y:S01]  /*0e60*/  ISETP.NE.AND.EX P1, PT, RZ, c[0x0][0x344], PT, P1 ;  /* 0x0000d100ff007a0c */ /* 0x000fe20003f25310 */
[C---:B------:R-:W-:Y:S02]  /*0e70*/  IMAD R152, R223.reuse, c[0x0][0x214], R152 ;  /* 0x00008500df987a24 */ /* 0x040fe400078e0298 */
[----:B------:R-:W-:Y:S02]  /*0e80*/  IMAD.IADD R5, R12, 0x1, R5 ;  /* 0x000000010c057824 */ /* 0x000fe400078e0205 */
[----:B-1----:R-:W-:Y:S01]  /*0e90*/  IMAD.WIDE.U32 R24, R223, c[0x0][0x260], R14 ;  /* 0x00009800df187a25 */ /* 0x002fe200078e000e */
[----:B------:R-:W-:Y:S01]  /*0ea0*/  LEA.HI R133, R133, R8, RZ, 0x4 ;  /* 0x0000000885857211 */ /* 0x000fe200078f20ff */
[----:B------:R1:W-:Y:S06]  /*0eb0*/  @P0 LDGSTS.E.BYPASS.LTC128B.128 [R141+0xb080], [R26.64], !P3 ;  /* 0x0b0800001a8d0fae */ /* 0x0003ec000d901d52 */
[----:B------:R-:W-:Y:S01]  /*0ec0*/  @P1 IMAD.WIDE R30, R224, R7, c[0x0][0x340] ;  /* 0x0000d000e01e1625 */ /* 0x000fe200078e0207 */
[CC--:B------:R-:W-:Y:S01]  /*0ed0*/  LEA.HI R137, R20.reuse, R9.reuse, RZ, 0x3 ;  /* 0x0000000914897211 */ /* 0x0c0fe200078f18ff */
[----:B------:R1:W-:Y:S01]  /*0ee0*/  @P0 LDGSTS.E.BYPASS.LTC128B.128 [R141+0xc880], [R26.64+0x80], !P5 ;  /* 0x0c8800801a8d0fae */ /* 0x0003e2000e901d52 */
[----:B------:R-:W-:-:S02]  /*0ef0*/  LEA.HI R20, R20, R9, RZ, 0x6 ;  /* 0x0000000914147211 */ /* 0x000fc400078f30ff */
[----:B------:R-:W-:Y:S01]  /*0f00*/  SHF.R.S32.HI R9, RZ, 0x1f, R138 ;  /* 0x0000001fff097819 */ /* 0x000fe2000001148a */
[----:B------:R1:W-:Y:S03]  /*0f10*/  @P0 LDGSTS.E.BYPASS.LTC128B.128 [R141+0xe080], [R26.64+0x100], !P6 ;  /* 0x0e0801001a8d0fae */ /* 0x0003e6000f101d52 */
[----:B------:R-:W-:Y:S01]  /*0f20*/  LEA.HI R9, R9, R138, RZ, 0x3 ;  /* 0x0000008a09097211 */ /* 0x000fe200078f18ff */
[----:B------:R1:W-:Y:S04]  /*0f30*/  @P0 LDGSTS.E.BYPASS.LTC128B.128 [R141+0xf880], [R26.64+0x180], !P4 ;  /* 0x0f8801801a8d0fae */ /* 0x0003e8000e101d52 */
[----:B------:R-:W-:Y:S01]  /*0f40*/  IMAD.SHL.U32 R9, R9, 0x40, RZ ;  /* 0x0000004009097824 */ /* 0x000fe200078e00ff */
[----:B------:R-:W-:Y:S01]  /*0f50*/  SHF.R.S32.HI R20, RZ, 0x6, R20 ;  /* 0x00000006ff147819 */ /* 0x000fe20000011414 */
[----:B------:R-:W0:Y:S04]  /*0f60*/  LDGDEPBAR ;  /* 0x00000000000079af */ /* 0x000e280000000000 */
[----:B------:R2:W3:Y:S01]  /*0f70*/  @P1 LDG.E R6, [R30.64] ;  /* 0x000000121e061981 */ /* 0x0004e2000c1e1900 */
[----:B------:R-:W-:Y:S01]  /*0f80*/  SHF.R.S32.HI R7, RZ, 0x1f, R4 ;  /* 0x0000001fff077819 */ /* 0x000fe20000011404 */
[----:B------:R-:W-:Y:S01]  /*0f90*/  IMAD R22, R223, c[0x0][0x264], R22 ;  /* 0x00009900df167a24 */ /* 0x000fe200078e0216 */
[----:B------:R-:W-:Y:S01]  /*0fa0*/  LOP3.LUT R9, R9, 0xfffffe00, RZ, 0xc0, !PT ;  /* 0xfffffe0009097812 */ /* 0x000fe200078ec0ff */
[----:B------:R-:W-:Y:S01]  /*0fb0*/  IMAD R107, R154, c[0x0][0x26c], R107 ;  /* 0x00009b009a6b7a24 */ /* 0x000fe200078e026b */
[----:B------:R-:W-:Y:S01]  /*0fc0*/  LEA.HI R134, R134, R17, RZ, 0x4 ;  /* 0x0000001186867211 */ /* 0x000fe200078f20ff */
[----:B------:R-:W-:Y:S01]  /*0fd0*/  IMAD R21, R7, c[0x0][0x1e0], RZ ;  /* 0x0000780007157a24 */ /* 0x000fe200078e02ff */
[----:B------:R-:W-:Y:S01]  /*0fe0*/  SHF.R.S32.HI R133, RZ, 0x4, R133 ;  /* 0x00000004ff857819 */ /* 0x000fe20000011485 */
[----:B------:R-:W-:Y:S01]  /*0ff0*/  IMAD.IADD R23, R25, 0x1, R22 ;  /* 0x0000000119177824 */ /* 0x000fe200078e0216 */
[----:B------:R-:W-:Y:S01]  /*1000*/  SHF.R.S32.HI R134, RZ, 0x4, R134 ;  /* 0x00000004ff867819 */ /* 0x000fe20000011486 */
[----:B------:R-:W-:Y:S01]  /*1010*/  IMAD R10, R4, c[0x0][0x1e4], R21 ;  /* 0x00007900040a7a24 */ /* 0x000fe200078e0215 */
[----:B------:R-:W-:Y:S01]  /*1020*/  LOP3.LUT R21, R19, 0x38, R137, 0xf8, !PT ;  /* 0x0000003813157812 */ /* 0x000fe200078ef889 */
[----:B------:R-:W-:Y:S01]  /*1030*/  IMAD.MOV.U32 R22, RZ, RZ, R24 ;  /* 0x000000ffff167224 */ /* 0x000fe200078e0018 */
[----:B------:R-:W-:Y:S01]  /*1040*/  LEA.HI.SX32 R134, R137, R134, 0x1d ;  /* 0x0000008689867211 */ /* 0x000fe200078feaff */
[----:B------:R-:W-:Y:S01]  /*1050*/  IMAD.WIDE.U32 R24, R223, c[0x0][0x210], R14 ;  /* 0x00008400df187a25 */ /* 0x000fe200078e000e */
[----:B------:R-:W-:Y:S01]  /*1060*/  IADD3 R29, R29, R10, RZ ;  /* 0x0000000a1d1d7210 */ /* 0x000fe20007ffe0ff */
[----:B------:R-:W-:Y:S01]  /*1070*/  UIMAD.WIDE.U32 UR12, UR24, UR4, URZ ;  /* 0x00000004180c72a5 */ /* 0x000fe2000f8e003f */
[----:B------:R-:W-:Y:S01]  /*1080*/  LOP3.LUT R132, R21, R18, RZ, 0x3c, !PT ;  /* 0x0000001215847212 */ /* 0x000fe200078e3cff */
[----:B------:R-:W-:Y:S01]  /*1090*/  IMAD.SHL.U32 R10, R138, 0x40, RZ ;  /* 0x000000408a0a7824 */ /* 0x000fe200078e00ff */
[----:B------:R-:W-:Y:S01]  /*10a0*/  SHF.R.S32.HI R17, RZ, 0x1f, R16 ;  /* 0x0000001fff117819 */ /* 0x000fe20000011410 */
[----:B------:R-:W-:Y:S01]  /*10b0*/  IMAD.IADD R153, R25, 0x1, R152 ;  /* 0x0000000119997824 */ /* 0x000fe200078e0298 */
[----:B------:R-:W-:Y:S01]  /*10c0*/  IADD3 R105, P0, R4, R143, RZ ;  /* 0x0000008f04697210 */ /* 0x000fe20007f1e0ff */
[----:B------:R-:W-:Y:S01]  /*10d0*/  IMAD.MOV.U32 R152, RZ, RZ, R24 ;  /* 0x000000ffff987224 */ /* 0x000fe200078e0018 */
[----:B------:R-:W-:Y:S01]  /*10e0*/  LOP3.LUT R10, R10, 0x1c0, RZ, 0xc0, !PT ;  /* 0x000001c00a0a7812 */ /* 0x000fe200078ec0ff */
[----:B------:R-:W-:Y:S01]  /*10f0*/  IMAD.WIDE.U32 R154, R154, c[0x0][0x268], R22 ;  /* 0x00009a009a9a7a25 */ /* 0x000fe200078e0016 */
[----:B------:R-:W-:Y:S01]  /*1100*/  SHF.R.S32.HI R24, RZ, 0x1f, R5 ;  /* 0x0000001fff187819 */ /* 0x000fe20000011405 */
[----:B------:R-:W-:Y:S01]  /*1110*/  UIMAD UR8, UR24, UR5, URZ ;  /* 0x00000005180872a4 */ /* 0x000fe2000f8e023f */
[----:B------:R-:W-:Y:S01]  /*1120*/  SHF.R.U32.HI R8, RZ, 0x3, R10 ;  /* 0x00000003ff087819 */ /* 0x000fe2000001160a */
[----:B------:R-:W-:Y:S01]  /*1130*/  IMAD R21, R20, 0xc00, R11 ;  /* 0x00000c0014157824 */ /* 0x000fe200078e020b */
[----:B------:R-:W-:Y:S01]  /*1140*/  LOP3.LUT R23, R10, 0x38, R137, 0xf8, !PT ;  /* 0x000000380a177812 */ /* 0x000fe200078ef889 */
[----:B------:R-:W-:Y:S01]  /*1150*/  IMAD R160, R223, c[0x0][0x1ec], R160 ;  /* 0x00007b00dfa07a24 */ /* 0x000fe200078e02a0 */
[CC--:B------:R-:W-:Y:S01]  /*1160*/  LEA.HI R136, R24.reuse, R5.reuse, RZ, 0x3 ;  /* 0x0000000518887211 */ /* 0x0c0fe200078f18ff */
[----:B------:R-:W-:Y:S01]  /*1170*/  IMAD.IADD R132, R21, 0x1, R132 ;  /* 0x0000000115847824 */ /* 0x000fe200078e0284 */
[----:B------:R-:W-:Y:S01]  /*1180*/  LEA.HI R24, R24, R5, RZ, 0x6 ;  /* 0x0000000518187211 */ /* 0x000fe200078f30ff */
[----:B------:R-:W-:Y:S01]  /*1190*/  IMAD R5, R20, 0xc00, R9 ;  /* 0x00000c0014057824 */ /* 0x000fe200078e0209 */
[----:B------:R-:W-:Y:S01]  /*11a0*/  LOP3.LUT R128, R23, R8, RZ, 0x3c, !PT ;  /* 0x0000000817807212 */ /* 0x000fe200078e3cff */
[----:B------:R-:W-:Y:S01]  /*11b0*/  IMAD.WIDE.U32 R28, R223, c[0x0][0x1e8], R28 ;  /* 0x00007a00df1c7a25 */ /* 0x000fe200078e001c */
[----:B------:R-:W-:Y:S01]  /*11c0*/  LEA.HI.SX32 R133, R136, R133, 0x1d ;  /* 0x0000008588857211 */ /* 0x000fe200078feaff */
[----:B------:R-:W-:Y:S01]  /*11d0*/  ULDC.64 UR4, c[0x0][0x280] ;  /* 0x0000a00000047ab9 */ /* 0x000fe20000000a00 */
[----:B------:R-:W-:Y:S01]  /*11e0*/  IADD3 R128, R5, R128, RZ ;  /* 0x0000008005807210 */ /* 0x000fe20007ffe0ff */
[----:B------:R-:W-:Y:S01]  /*11f0*/  IMAD.IADD R161, R29, 0x1, R160 ;  /* 0x000000011da17824 */ /* 0x000fe200078e02a0 */
[----:B------:R-:W-:Y:S01]  /*1200*/  LOP3.LUT R5, R19, 0x38, R136, 0xf8, !PT ;  /* 0x0000003813057812 */ /* 0x000fe200078ef888 */
[----:B------:R-:W-:Y:S01]  /*1210*/  IMAD.MOV.U32 R160, RZ, RZ, R28 ;  /* 0x000000ffffa07224 */ /* 0x000fe200078e001c */
[----:B------:R-:W-:Y:S01]  /*1220*/  SHF.R.S32.HI R24, RZ, 0x6, R24 ;  /* 0x00000006ff187819 */ /* 0x000fe20000011418 */
[----:B------:R-:W-:Y:S01]  /*1230*/  IMAD R164, R143, c[0x0][0x284], R164 ;  /* 0x0000a1008fa47a24 */ /* 0x000fe200078e02a4 */
[----:B------:R-:W-:Y:S01]  /*1240*/  LOP3.LUT R130, R5, R18, RZ, 0x3c, !PT ;  /* 0x0000001205827212 */ /* 0x000fe200078e3cff */
[----:B------:R-:W-:Y:S01]  /*1250*/  IMAD.WIDE.U32 R168, R143, c[0x0][0x280], R16 ;  /* 0x0000a0008fa87a25 */ /* 0x000fe200078e0010 */
[----:B------:R-:W-:Y:S01]  /*1260*/  SHF.R.S32.HI R5, RZ, 0x1f, R134 ;  /* 0x0000001fff057819 */ /* 0x000fe20000011486 */
[----:B------:R-:W-:Y:S01]  /*1270*/  UIMAD.WIDE.U32 UR26, UR24, UR4, URZ ;  /* 0x00000004181a72a5 */ /* 0x000fe2000f8e003f */
[----:B------:R-:W-:Y:S01]  /*1280*/  LOP3.LUT R125, R10, 0x38, R136, 0xf8, !PT ;  /* 0x000000380a7d7812 */ /* 0x000fe200078ef888 */
[----:B------:R-:W-:Y:S01]  /*1290*/  IMAD R21, R24, 0xc00, R11 ;  /* 0x00000c0018157824 */ /* 0x000fe200078e020b */
[----:B------:R-:W-:Y:S01]  /*12a0*/  LEA.HI R20, R5, R134, RZ, 0x3 ;  /* 0x0000008605147211 */ /* 0x000fe200078f18ff */
[----:B------:R-:W-:Y:S01]  /*12b0*/  IMAD.SHL.U32 R134, R134, 0x8, RZ ;  /* 0x0000000886867824 */ /* 0x000fe200078e00ff */
[----:B------:R-:W-:Y:S01]  /*12c0*/  LOP3.LUT R125, R125, R8, RZ, 0x3c, !PT ;  /* 0x000000087d7d7212 */ /* 0x000fe200078e3cff */
[C---:B------:R-:W-:Y:S01]  /*12d0*/  IMAD R162, R143.reuse, c[0x0][0x294], R162 ;  /* 0x0000a5008fa27a24 */ /* 0x040fe200078e02a2 */
[----:B------:R-:W-:Y:S01]  /*12e0*/  SHF.R.S32.HI R20, RZ, 0x3, R20 ;  /* 0x00000003ff147819 */ /* 0x000fe20000011414 */
[----:B------:R-:W-:Y:S01]  /*12f0*/  IMAD.WIDE.U32 R166, R143, c[0x0][0x290], R16 ;  /* 0x0000a4008fa67a25 */ /* 0x000fe200078e0010 */
[--C-:B------:R-:W-:Y:S01]  /*1300*/  LOP3.LUT R131, R19, 0x38, R134.reuse, 0xf8, !PT ;  /* 0x0000003813837812 */ /* 0x100fe200078ef886 */
[----:B------:R-:W-:Y:S01]  /*1310*/  UIMAD UR14, UR24, UR5, URZ ;  /* 0x00000005180e72a4 */ /* 0x000fe2000f8e023f */
[----:B------:R-:W-:Y:S01]  /*1320*/  LOP3.LUT R127, R10, 0x38, R134, 0xf8, !PT ;  /* 0x000000380a7f7812 */ /* 0x000fe200078ef886 */
[C---:B------:R-:W-:Y:S01]  /*1330*/  IMAD R22, R20.reuse, 0xc00, R11 ;  /* 0x00000c0014167824 */ /* 0x040fe200078e020b */
[----:B------:R-:W-:Y:S01]  /*1340*/  LOP3.LUT R131, R131, R18, RZ, 0x3c, !PT ;  /* 0x0000001283837212 */ /* 0x000fe200078e3cff */
[----:B------:R-:W-:Y:S01]  /*1350*/  IMAD R20, R20, 0xc00, R9 ;  /* 0x00000c0014147824 */ /* 0x000fe200078e0209 */
[----:B------:R-:W-:Y:S01]  /*1360*/  LOP3.LUT R127, R127, R8, RZ, 0x3c, !PT ;  /* 0x000000087f7f7212 */ /* 0x000fe200078e3cff */
[----:B------:R-:W-:Y:S01]  /*1370*/  IMAD.WIDE.U32 R28, R143, c[0x0][0x290], R14 ;  /* 0x0000a4008f1c7a25 */ /* 0x000fe200078e000e */
[----:B------:R-:W-:Y:S01]  /*1380*/  SHF.R.S32.HI R117, RZ, 0x1f, R138 ;  /* 0x0000001fff757819 */ /* 0x000fe2000001148a */
[----:B------:R-:W-:Y:S01]  /*1390*/  ULDC.64 UR4, c[0x0][0x290] ;  /* 0x0000a40000047ab9 */ /* 0x000fe20000000a00 */
[----:B------:R-:W-:Y:S01]  /*13a0*/  IADD3 R127, R20, R127, RZ ;  /* 0x0000007f147f7210 */ /* 0x000fe20007ffe0ff */
[----:B------:R-:W-:Y:S01]  /*13b0*/  IMAD.IADD R131, R22, 0x1, R131 ;  /* 0x0000000116837824 */ /* 0x000fe200078e0283 */
[----:B------:R-:W-:Y:S01]  /*13c0*/  SHF.R.S32.HI R22, RZ, 0x1f, R133 ;  /* 0x0000001fff167819 */ /* 0x000fe20000011485 */
[----:B------:R-:W-:Y:S01]  /*13d0*/  IMAD.X R104, R7, 0x1, R2, P0 ;  /* 0x0000000107687824 */ /* 0x000fe200000e0602 */
[----:B------:R-:W-:Y:S01]  /*13e0*/  IADD3 R169, R169, R164, RZ ;  /* 0x000000a4a9a97210 */ /* 0x000fe20007ffe0ff */
[----:B--2---:R-:W-:Y:S01]  /*13f0*/  IMAD.WIDE.U32 R30, R143, c[0x0][0x280], R14 ;  /* 0x0000a0008f1e7a25 */ /* 0x004fe200078e000e */
[----:B------:R-:W-:Y:S01]  /*1400*/  LEA.HI R5, R22, R133, RZ, 0x3 ;  /* 0x0000008516057211 */ /* 0x000fe200078f18ff */
[----:B------:R-:W-:Y:S01]  /*1410*/  UIMAD.WIDE.U32 UR28, UR24, UR4, URZ ;  /* 0x00000004181c72a5 */ /* 0x000fe2000f8e003f */
[----:B------:R-:W-:Y:S01]  /*1420*/  LOP3.LUT R137, R137, 0xfffffff8, RZ, 0xc0, !PT ;  /* 0xfffffff889897812 */ /* 0x000fe200078ec0ff */
[----:B------:R-:W-:Y:S01]  /*1430*/  IMAD.SHL.U32 R133, R133, 0x8, RZ ;  /* 0x0000000885857824 */ /* 0x000fe200078e00ff */
[----:B------:R-:W-:Y:S01]  /*1440*/  SHF.R.S32.HI R20, RZ, 0x3, R5 ;  /* 0x00000003ff147819 */ /* 0x000fe20000011405 */
[----:B------:R-:W-:Y:S01]  /*1450*/  IMAD R2, R2, c[0x0][0x1e0], RZ ;  /* 0x0000780002027a24 */ /* 0x000fe200078e02ff */
[----:B------:R-:W-:Y:S01]  /*1460*/  LOP3.LUT R136, R136, 0xfffffff8, RZ, 0xc0, !PT ;  /* 0xfffffff888887812 */ /* 0x000fe200078ec0ff */
[----:B------:R-:W-:Y:S01]  /*1470*/  IMAD.IADD R167, R167, 0x1, R162 ;  /* 0x00000001a7a77824 */ /* 0x000fe200078e02a2 */
[----:B------:R-:W-:Y:S01]  /*1480*/  LOP3.LUT R19, R19, 0x38, R133, 0xf8, !PT ;  /* 0x0000003813137812 */ /* 0x000fe200078ef885 */
[----:B------:R-:W-:Y:S01]  /*1490*/  IMAD R123, R20, 0xc00, R9 ;  /* 0x00000c00147b7824 */ /* 0x000fe200078e0209 */
[----:B------:R-:W-:Y:S01]  /*14a0*/  LOP3.LUT R5, R10, 0x38, R133, 0xf8, !PT ;  /* 0x000000380a057812 */ /* 0x000fe200078ef885 */
[----:B------:R-:W-:Y:S01]  /*14b0*/  IMAD R10, R20, 0xc00, R11 ;  /* 0x00000c00140a7824 */ /* 0x000fe200078e020b */
[----:B------:R-:W-:Y:S01]  /*14c0*/  LOP3.LUT R19, R19, R18, RZ, 0x3c, !PT ;  /* 0x0000001213137212 */ /* 0x000fe200078e3cff */
[----:B------:R-:W-:Y:S01]  /*14d0*/  IMAD.IADD R163, R162, 0x1, R29 ;  /* 0x00000001a2a37824 */ /* 0x000fe200078e021d */
[----:B------:R-:W-:Y:S01]  /*14e0*/  LOP3.LUT R8, R5, R8, RZ, 0x3c, !PT ;  /* 0x0000000805087212 */ /* 0x000fe200078e3cff */
[----:B------:R-:W-:Y:S01]  /*14f0*/  IMAD.IADD R165, R164, 0x1, R31 ;  /* 0x00000001a4a57824 */ /* 0x000fe200078e021f */
[----:B------:R-:W-:Y:S01]  /*1500*/  MOV R162, R28 ;  /* 0x0000001c00a27202 */ /* 0x000fe20000000f00 */
[----:B------:R-:W-:Y:S01]  /*1510*/  IMAD.IADD R129, R10, 0x1, R19 ;  /* 0x000000010a817824 */ /* 0x000fe200078e0213 */
[----:B------:R-:W-:Y:S01]  /*1520*/  UIMAD UR24, UR24, UR5, URZ ;  /* 0x00000005181872a4 */ /* 0x000fe2000f8e023f */
[----:B------:R-:W-:Y:S01]  /*1530*/  IMAD.IADD R123, R123, 0x1, R8 ;  /* 0x000000017b7b7824 */ /* 0x000fe200078e0208 */
[----:B------:R-:W-:Y:S01]  /*1540*/  ULDC UR22, c[0x0][0x1e0] ;  /* 0x0000780000167ab9 */ /* 0x000fe20000000800 */
[C---:B------:R-:W-:Y:S01]  /*1550*/  IMAD.WIDE.U32 R172, R143.reuse, c[0x0][0x1e0], RZ ;  /* 0x000078008fac7a25 */ /* 0x040fe200078e00ff */
[----:B------:R-:W-:Y:S01]  /*1560*/  ULDC UR15, c[0x0][0x1e4] ;  /* 0x00007900000f7ab9 */ /* 0x000fe20000000800 */
[C---:B------:R-:W-:Y:S01]  /*1570*/  IADD3 R135, -R143.reuse, 0x30, RZ ;  /* 0x000000308f877810 */ /* 0x040fe20007ffe1ff */
[----:B------:R-:W-:Y:S01]  /*1580*/  ULDC UR21, c[0x0][0x280] ;  /* 0x0000a00000157ab9 */ /* 0x000fe20000000800 */
[----:B------:R-:W-:Y:S01]  /*1590*/  IMAD R119, R143, c[0x0][0x1e4], R2 ;  /* 0x000079008f777a24 */ /* 0x000fe200078e0202 */
[----:B------:R-:W-:Y:S01]  /*15a0*/  ULDC UR5, c[0x0][0x284] ;  /* 0x0000a10000057ab9 */ /* 0x000fe20000000800 */
[----:B------:R-:W-:Y:S01]  /*15b0*/  IMAD.MOV.U32 R164, RZ, RZ, R30 ;  /* 0x000000ffffa47224 */ /* 0x000fe200078e001e */
[----:B------:R-:W-:Y:S01]  /*15c0*/  ULDC UR20, c[0x0][0x290] ;  /* 0x0000a40000147ab9 */ /* 0x000fe20000000800 */
[----:B------:R-:W-:Y:S01]  /*15d0*/  IMAD R24, R24, 0xc00, R9 ;  /* 0x00000c0018187824 */ /* 0x000fe200078e0209 */
[----:B------:R-:W-:Y:S01]  /*15e0*/  ULDC UR4, c[0x0][0x294] ;  /* 0x0000a50000047ab9 */ /* 0x000fe20000000800 */
[----:B------:R-:W-:Y:S01]  /*15f0*/  IMAD R117, R117, c[0x0][0x1e0], RZ ;  /* 0x0000780075757a24 */ /* 0x000fe200078e02ff */
[----:B------:R-:W-:Y:S01]  /*1600*/  IADD3 R107, R155, R107, RZ ;  /* 0x0000006b9b6b7210 */ /* 0x000fe20007ffe0ff */
[----:B------:R-:W-:Y:S01]  /*1610*/  IMAD.IADD R119, R173, 0x1, R119 ;  /* 0x00000001ad777824 */ /* 0x000fe200078e0277 */
[----:B------:R-:W-:Y:S01]  /*1620*/  SHF.R.S32.HI R126, RZ, 0x1f, R137 ;  /* 0x0000001fff7e7819 */ /* 0x000fe20000011489 */
[----:B------:R-:W-:Y:S01]  /*1630*/  IMAD.IADD R130, R21, 0x1, R130 ;  /* 0x0000000115827824 */ /* 0x000fe200078e0282 */
[----:B------:R-:W-:Y:S01]  /*1640*/  SHF.R.S32.HI R122, RZ, 0x1f, R134 ;  /* 0x0000001fff7a7819 */ /* 0x000fe20000011486 */
[----:B------:R-:W-:Y:S01]  /*1650*/  IMAD.IADD R125, R24, 0x1, R125 ;  /* 0x00000001187d7824 */ /* 0x000fe200078e027d */
[----:B------:R-:W-:Y:S01]  /*1660*/  SHF.R.S32.HI R124, RZ, 0x1f, R136 ;  /* 0x0000001fff7c7819 */ /* 0x000fe20000011488 */
[C---:B------:R-:W-:Y:S01]  /*1670*/  IMAD.WIDE.U32 R170, R138.reuse, c[0x0][0x1e0], RZ ;  /* 0x000078008aaa7a25 */ /* 0x040fe200078e00ff */
[----:B------:R-:W-:Y:S01]  /*1680*/  SHF.R.S32.HI R120, RZ, 0x1f, R133 ;  /* 0x0000001fff787819 */ /* 0x000fe20000011485 */
[----:B------:R-:W-:Y:S01]  /*1690*/  USHF.L.U64.HI UR15, UR22, UR7, UR15 ;  /* 0x00000007160f7299 */ /* 0x000fe2000801020f */
[----:B------:R-:W-:Y:S01]  /*16a0*/  SHF.L.U32 R131, R131, 0x1, RZ ;  /* 0x0000000183837819 */ /* 0x000fe200000006ff */
[----:B------:R-:W-:Y:S01]  /*16b0*/  IMAD R117, R138, c[0x0][0x1e4], R117 ;  /* 0x000079008a757a24 */ /* 0x000fe200078e0275 */
[----:B------:R-:W-:Y:S01]  /*16c0*/  USHF.L.U64.HI UR5, UR21, UR7, UR5 ;  /* 0x0000000715057299 */ /* 0x000fe20008010205 */
[----:B-----5:R-:W-:Y:S01]  /*16d0*/  IMAD.WIDE.U32 R168, R101, c[0x0][0x280], R168 ;  /* 0x0000a00065a87a25 */ /* 0x020fe200078e00a8 */
[----:B------:R-:W-:-:S02]  /*16e0*/  USHF.L.U64.HI UR4, UR20, UR7, UR4 ;  /* 0x0000000714047299 */ /* 0x000fc40008010204 */
[----:B------:R-:W-:Y:S01]  /*16f0*/  USHF.L.U32 UR22, UR22, 0x5, URZ ;  /* 0x0000000516167899 */ /* 0x000fe2000800063f */
[C---:B------:R-:W-:Y:S01]  /*1700*/  IMAD.WIDE.U32 R166, R101.reuse, c[0x0][0x290], R166 ;  /* 0x0000a40065a67a25 */ /* 0x040fe200078e00a6 */
[----:B------:R-:W-:Y:S02]  /*1710*/  USHF.L.U32 UR21, UR21, 0x5, URZ ;  /* 0x0000000515157899 */ /* 0x000fe4000800063f */
[----:B------:R-:W-:Y:S01]  /*1720*/  USHF.L.U32 UR20, UR20, 0x5, URZ ;  /* 0x0000000514147899 */ /* 0x000fe2000800063f */
[C---:B------:R-:W-:Y:S01]  /*1730*/  IMAD.WIDE.U32 R164, R101.reuse, c[0x0][0x280], R164 ;  /* 0x0000a00065a47a25 */ /* 0x040fe200078e00a4 */
[----:B------:R-:W-:Y:S02]  /*1740*/  UISETP.GE.AND UP0, UPT, UR6, 0x1, UPT ;  /* 0x000000010600788c */ /* 0x000fe4000bf06270 */
[----:B------:R-:W-:Y:S01]  /*1750*/  UIADD3 UR8, UR13, UR8, URZ ;  /* 0x000000080d087290 */ /* 0x000fe2000fffe03f */
[----:B------:R-:W-:Y:S01]  /*1760*/  IMAD.WIDE.U32 R162, R101, c[0x0][0x290], R162 ;  /* 0x0000a40065a27a25 */ /* 0x000fe200078e00a2 */
[----:B------:R-:W-:-:S02]  /*1770*/  UIADD3 UR14, UR27, UR14, URZ ;  /* 0x0000000e1b0e7290 */ /* 0x000fc4000fffe03f */
[----:B------:R-:W-:Y:S01]  /*1780*/  UIADD3 UR24, UR29, UR24, URZ ;  /* 0x000000181d187290 */ /* 0x000fe2000fffe03f */
[----:B------:R-:W-:Y:S02]  /*1790*/  IMAD.IADD R117, R171, 0x1, R117 ;  /* 0x00000001ab757824 */ /* 0x000fe400078e0275 */
[----:B------:R-:W-:Y:S02]  /*17a0*/  IMAD.SHL.U32 R132, R132, 0x2, RZ ;  /* 0x0000000284847824 */ /* 0x000fe400078e00ff */
[----:B------:R-:W-:Y:S02]  /*17b0*/  IMAD.SHL.U32 R128, R128, 0x2, RZ ;  /* 0x0000000280807824 */ /* 0x000fe400078e00ff */
[----:B------:R-:W-:Y:S02]  /*17c0*/  IMAD.SHL.U32 R130, R130, 0x2, RZ ;  /* 0x0000000282827824 */ /* 0x000fe400078e00ff */
[----:B------:R-:W-:Y:S02]  /*17d0*/  IMAD.SHL.U32 R125, R125, 0x2, RZ ;  /* 0x000000027d7d7824 */ /* 0x000fe400078e00ff */
[----:B------:R-:W-:-:S02]  /*17e0*/  IMAD.SHL.U32 R127, R127, 0x2, RZ ;  /* 0x000000027f7f7824 */ /* 0x000fc400078e00ff */
[----:B------:R-:W-:Y:S02]  /*17f0*/  IMAD.SHL.U32 R129, R129, 0x2, RZ ;  /* 0x0000000281817824 */ /* 0x000fe400078e00ff */
[----:B------:R-:W-:Y:S01]  /*1800*/  IMAD.SHL.U32 R123, R123, 0x2, RZ ;  /* 0x000000027b7b7824 */ /* 0x000fe200078e00ff */
[--C-:B---3--:R-:W-:Y:S01]  /*1810*/  @P1 SHF.R.S32.HI R11, RZ, 0x1f, R6.reuse ;  /* 0x0000001fff0b1819 */ /* 0x108fe20000011406 */
[----:B------:R-:W-:Y:S01]  /*1820*/  @P1 IMAD.MOV.U32 R10, RZ, RZ, R6 ;  /* 0x000000ffff0a1224 */ /* 0x000fe200078e0006 */
[----:B------:R-:W-:Y:S01]  /*1830*/  @!P1 MOV R11, R3 ;  /* 0x00000003000b9202 */ /* 0x000fe20000000f00 */
[----:B------:R-:W-:Y:S01]  /*1840*/  @!P1 IMAD.MOV.U32 R10, RZ, RZ, R224 ;  /* 0x000000ffff0a9224 */ /* 0x000fe200078e00e0 */
[----:B------:R-:W-:Y:S02]  /*1850*/  SHF.R.S32.HI R6, RZ, 0x1f, R101 ;  /* 0x0000001fff067819 */ /* 0x000fe40000011465 */
[----:B------:R-:W-:Y:S02]  /*1860*/  SEL R8, R11, RZ, !P2 ;  /* 0x000000ff0b087207 */ /* 0x000fe40005000000 */
[----:B------:R-:W-:Y:S01]  /*1870*/  SEL R3, R10, RZ, !P2 ;  /* 0x000000ff0a037207 */ /* 0x000fe20005000000 */
[----:B------:R-:W-:Y:S01]  /*1880*/  BAR.SYNC.DEFER_BLOCKING 0x0 ;  /* 0x0000000000007b1d */ /* 0x000fe20000010000 */
[----:B------:R-:W-:Y:S01]  /*1890*/  ISETP.NE.AND P1, PT, RZ, UR23, PT ;  /* 0x00000017ff007c0c */ /* 0x000fe2000bf25270 */
[----:B------:R-:W-:Y:S01]  /*18a0*/  IMAD R10, R8, c[0x0][0x1f0], RZ ;  /* 0x00007c00080a7a24 */ /* 0x000fe200078e02ff */
[----:B------:R-:W-:Y:S01]  /*18b0*/  IADD3 R11, R16, 0x20, RZ ;  /* 0x00000020100b7810 */ /* 0x000fe20007ffe0ff */
[----:B------:R-:W-:Y:S01]  /*18c0*/  IMAD R8, R8, c[0x0][0x218], RZ ;  /* 0x0000860008087a24 */ /* 0x000fe200078e02ff */
[----:B------:R-:W-:Y:S01]  /*18d0*/  P2R R147, PR, RZ, 0x2 ;  /* 0x00000002ff937803 */ /* 0x000fe20000000000 */
[----:B------:R-:W-:-:S04]  /*18e0*/  IMAD.WIDE.U32 R160, R3, c[0x0][0x1f0], R160 ;  /* 0x00007c0003a07a25 */ /* 0x000fc800078e00a0 */
[C---:B------:R-:W-:Y:S01]  /*18f0*/  IMAD R103, R3.reuse, c[0x0][0x21c], R8 ;  /* 0x0000870003677a24 */ /* 0x040fe200078e0208 */
[----:B------:R-:W-:Y:S01]  /*1900*/  IADD3 R109, P1, P0, R160, R172, R14 ;  /* 0x000000aca06d7210 */ /* 0x000fe2000783e00e */
[C---:B------:R-:W-:Y:S01]  /*1910*/  IMAD R113, R3.reuse, c[0x0][0x1f4], R10 ;  /* 0x00007d0003717a24 */ /* 0x040fe200078e020a */
[----:B------:R-:W-:Y:S01]  /*1920*/  IADD3 R10, R16, 0x60, RZ ;  /* 0x00000060100a7810 */ /* 0x000fe20007ffe0ff */
[C---:B------:R-:W-:Y:S02]  /*1930*/  IMAD R8, R6.reuse, c[0x0][0x280], RZ ;  /* 0x0000a00006087a24 */ /* 0x040fe400078e02ff */
[----:B------:R-:W-:Y:S02]  /*1940*/  IMAD R6, R6, c[0x0][0x290], RZ ;  /* 0x0000a40006067a24 */ /* 0x000fe400078e02ff */
[----:B------:R-:W-:-:S04]  /*1950*/  IMAD.WIDE.U32 R152, R3, c[0x0][0x218], R152 ;  /* 0x0000860003987a25 */ /* 0x000fc800078e0098 */
[----:B------:R-:W-:Y:S01]  /*1960*/  IMAD.IADD R113, R161, 0x1, R113 ;  /* 0x00000001a1717824 */ /* 0x000fe200078e0271 */
[----:B------:R-:W-:Y:S01]  /*1970*/  IADD3 R103, R153, R103, RZ ;  /* 0x0000006799677210 */ /* 0x000fe20007ffe0ff */
[C---:B------:R-:W-:Y:S02]  /*1980*/  IMAD R5, R101.reuse, c[0x0][0x284], R8 ;  /* 0x0000a10065057a24 */ /* 0x040fe400078e0208 */
[----:B------:R-:W-:Y:S01]  /*1990*/  IMAD R3, R101, c[0x0][0x294], R6 ;  /* 0x0000a50065037a24 */ /* 0x000fe200078e0206 */
[----:B------:R-:W-:Y:S01]  /*19a0*/  IADD3.X R108, R113, R119, R15, P1, P0 ;  /* 0x00000077716c7210 */ /* 0x000fe20000fe040f */
[----:B------:R-:W-:Y:S02]  /*19b0*/  IMAD.IADD R116, R169, 0x1, R5 ;  /* 0x00000001a9747824 */ /* 0x000fe400078e0205 */
[----:B------:R-:W-:Y:S02]  /*19c0*/  IMAD.IADD R114, R5, 0x1, R165 ;  /* 0x0000000105727824 */ /* 0x000fe400078e02a5 */
[----:B------:R-:W-:-:S02]  /*19d0*/  IMAD.IADD R115, R167, 0x1, R3 ;  /* 0x00000001a7737824 */ /* 0x000fc400078e0203 */
[----:B-1----:R-:W-:Y:S02]  /*19e0*/  IMAD.IADD R112, R3, 0x1, R163 ;  /* 0x0000000103707824 */ /* 0x002fe400078e02a3 */
.L_x_783:
[----:B------:R-:W-:Y:S01]  /*19f0*/  SHF.R.S32.HI R102, RZ, 0x1f, R57 ;  /* 0x0000001fff667819 */ /* 0x000fe20000011439 */
[C---:B-1----:R-:W-:Y:S01]  /*1a00*/  IMAD R5, R57.reuse, UR8, RZ ;  /* 0x0000000839057c24 */ /* 0x042fe2000f8e02ff */
[----:B------:R-:W-:Y:S04]  /*1a10*/  DEPBAR.LE SB0, 0x0 ;  /* 0x000080000000791a */ /* 0x000fe80000000000 */
[----:B------:R-:W-:Y:S01]  /*1a20*/  IMAD.WIDE.U32 R176, R57, UR12, RZ ;  /* 0x0000000c39b07c25 */ /* 0x000fe2000f8e00ff */
[----:B------:R-:W-:Y:S03]  /*1a30*/  BAR.SYNC.DEFER_BLOCKING 0x0 ;  /* 0x0000000000007b1d */ /* 0x000fe60000010000 */
[----:B------:R-:W-:Y:S01]  /*1a40*/  IMAD R5, R102, UR12, R5 ;  /* 0x0000000c66057c24 */ /* 0x000fe2000f8e0205 */
[----:B------:R-:W-:Y:S03]  /*1a50*/  IADD3 R3, P1, P0, R109, UR22, R176 ;  /* 0x000000166d037c10 */ /* 0x000fe6000f83e0b0 */
[----:B------:R-:W-:Y:S05]  /*1a60*/  IMAD.IADD R106, R177, 0x1, R5 ;  /* 0x00000001b16a7824 */ /* 0x000fea00078e0205 */
[----:B------:R-:W-:Y:S02]  /*1a70*/  IADD3.X R2, R108, UR15, R106, P1, P0 ;  /* 0x0000000f6c027c10 */ /* 0x000fe40008fe046a */
[----:B------:R-:W-:Y:S04]  /*1a80*/  IADD3 R5, P1, R109, R176, RZ ;  /* 0x000000b06d057210 */ /* 0x000fe80007f3e0ff */
[----:B------:R-:W-:Y:S01]  /*1a90*/  LEA R88, P0, R5, c[0x0][0x1c8], 0x1 ;  /* 0x0000720005587a11 */ /* 0x000fe200078008ff */
[----:B------:R-:W-:Y:S01]  /*1aa0*/  IMAD.X R4, R106, 0x1, R108, P1 ;  /* 0x000000016a047824 */ /* 0x000fe200008e066c */
[----:B------:R-:W-:Y:S04]  /*1ab0*/  LEA R86, P1, R3, c[0x0][0x1c8], 0x1 ;  /* 0x0000720003567a11 */ /* 0x000fe800078208ff */
[----:B------:R-:W-:Y:S02]  /*1ac0*/  LEA.HI.X R89, R5, c[0x0][0x1cc], R4, 0x1, P0 ;  /* 0x0000730005597a11 */ /* 0x000fe400000f0c04 */
[----:B------:R-:W-:Y:S01]  /*1ad0*/  PLOP3.LUT P0, PT, PT, PT, UP0, 0x40, 0x0 ;  /* 0x000000000000781c */ /* 0x000fe20003f0e808 */
[----:B------:R-:W-:Y:S01]  /*1ae0*/  BSSY B2, `(.L_x_744) ;  /* 0x00004ef000027945 */ /* 0x000fe20003800000 */
[----:B------:R-:W-:Y:S11]  /*1af0*/  LEA.HI.X R87, R3, c[0x0][0x1cc], R2, 0x1, P1 ;  /* 0x0000730003577a11 */ /* 0x000ff600008f0c02 */
[----:B------:R-:W-:-:S05]  /*1b00*/  @P0 BRA `(.L_x_745) ;  /* 0x00004ca000000947 */ /* 0x000fca0003800000 */
[----:B------:R-:W-:Y:S01]  /*1b10*/  IMAD R59, R57, UR14, RZ ;  /* 0x0000000e393b7c24 */ /* 0x000fe2000f8e02ff */
[----:B------:R-:W-:Y:S01]  /*1b20*/  ISETP.NE.AND P2, PT, R147, RZ, PT ;  /* 0x000000ff9300720c */ /* 0x000fe20003f45270 */
[C---:B------:R-:W-:Y:S02]  /*1b30*/  IMAD R55, R57.reuse, UR24, RZ ;  /* 0x0000001839377c24 */ /* 0x040fe4000f8e02ff */
[C---:B------:R-:W-:Y:S02]  /*1b40*/  IMAD R2, R57.reuse, -0x30, R0 ;  /* 0xffffffd039027824 */ /* 0x040fe400078e0200 */
[C---:B------:R-:W-:Y:S03]  /*1b50*/  IMAD.WIDE.U32 R90, R57.reuse, UR26, RZ ;  /* 0x0000001a395a7c25 */ /* 0x040fe6000f8e00ff */
[----:B------:R-:W-:Y:S01]  /*1b60*/  IMNMX R150, R2, 0x30, PT ;  /* 0x0000003002967817 */ /* 0x000fe20003800200 */
        /* <DEDUP_REMOVED lines=16> */
[----:B------:R-:W-:Y:S03]  /*1c70*/  CS2R R52, SRZ ;  /* 0x0000000000347805 */ /* 0x000fe6000001ff00 */
[----:B------:R-:W-:-:S05]  /*1c80*/  @P3 BRA `(.L_x_748) ;  /* 0x0000020000003947 */ /* 0x000fca0003800000 */
[----:B------:R-:W-:Y:S01]  /*1c90*/  IADD3 R3, P0, R168, R90, RZ ;  /* 0x0000005aa8037210 */ /* 0x000fe20007f1e0ff */
[----:B------:R-:W-:Y:S01]  /*1ca0*/  CS2R R44, SRZ ;  /* 0x00000000002c7805 */ /* 0x000fe2000001ff00 */
[----:B------:R-:W-:Y:S01]  /*1cb0*/  CS2R R52, SRZ ;  /* 0x0000000000347805 */ /* 0x000fe2000001ff00 */
[----:B------:R-:W-:Y:S01]  /*1cc0*/  CS2R R50, SRZ ;  /* 0x0000000000327805 */ /* 0x000fe2000001ff00 */
[----:B------:R-:W-:Y:S01]  /*1cd0*/  CS2R R84, SRZ ;  /* 0x0000000000547805 */ /* 0x000fe2000001ff00 */
[----:B------:R-:W-:Y:S01]  /*1ce0*/  IMAD.X R2, R59, 0x1, R116, P0 ;  /* 0x000000013b027824 */ /* 0x000fe200000e0674 */
[----:B------:R-:W-:Y:S01]  /*1cf0*/  IADD3 R5, P0, R166, R70, RZ ;  /* 0x00000046a6057210 */ /* 0x000fe20007f1e0ff */
[----:B------:R-:W-:Y:S01]  /*1d00*/  CS2R R46, SRZ ;  /* 0x00000000002e7805 */ /* 0x000fe2000001ff00 */
[----:B------:R-:W-:Y:S01]  /*1d10*/  CS2R R80, SRZ ;  /* 0x0000000000507805 */ /* 0x000fe2000001ff00 */
[----:B------:R-:W-:Y:S01]  /*1d20*/  CS2R R38, SRZ ;  /* 0x0000000000267805 */ /* 0x000fe2000001ff00 */
[----:B------:R-:W-:Y:S01]  /*1d30*/  CS2R R76, SRZ ;  /* 0x00000000004c7805 */ /* 0x000fe2000001ff00 */
[----:B------:R-:W-:Y:S01]  /*1d40*/  IMAD.X R4, R55, 0x1, R115, P0 ;  /* 0x0000000137047824 */ /* 0x000fe200000e0673 */
[C---:B------:R-:W-:Y:S04]  /*1d50*/  LEA R6, P0, R3.reuse, c[0x0][0x270], 0x1 ;  /* 0x00009c0003067a11 */ /* 0x040fe800078008ff */
[----:B------:R-:W-:Y:S02]  /*1d60*/  LEA.HI.X R7, R3, c[0x0][0x274], R2, 0x1, P0 ;  /* 0x00009d0003077a11 */ /* 0x000fe400000f0c02 */
[C---:B------:R-:W-:Y:S04]  /*1d70*/  LEA R2, P0, R5.reuse, c[0x0][0x288], 0x1 ;  /* 0x0000a20005027a11 */ /* 0x040fe800078008ff */
[----:B------:R-:W-:Y:S02]  /*1d80*/  LEA.HI.X R3, R5, c[0x0][0x28c], R4, 0x1, P0 ;  /* 0x0000a30005037a11 */ /* 0x000fe400000f0c04 */
[----:B------:R-:W-:Y:S11]  /*1d90*/  ISETP.GE.AND P0, PT, R16, c[0x0][0x27c], PT ;  /* 0x00009f0010007a0c */ /* 0x000ff60003f06270 */
[----:B------:R-:W-:Y:S02]  /*1da0*/  @!UPT UIADD3 URZ, URZ, URZ, URZ ;  /* 0x0000003f3f3ff290 */ /* 0x000fe4000fffe03f */
[----:B------:R1:W5:Y:S04]  /*1db0*/  @!P0 LDG.E.64 R44, [R6.64] ;  /* 0x00000012062c8981 */ /* 0x000368000c1e1b00 */
[----:B------:R1:W5:Y:S01]  /*1dc0*/  @!P0 LDG.E.64 R52, [R2.64] ;  /* 0x0000001202348981 */ /* 0x000362000c1e1b00 */
[----:B------:R-:W-:Y:S11]  /*1dd0*/  ISETP.GE.AND P0, PT, R11, c[0x0][0x27c], PT ;  /* 0x00009f000b007a0c */ /* 0x000ff60003f06270 */
[----:B------:R-:W-:Y:S02]  /*1de0*/  @!UPT UIADD3 URZ, URZ, URZ, URZ ;  /* 0x0000003f3f3ff290 */ /* 0x000fe4000fffe03f */
[----:B------:R1:W5:Y:S04]  /*1df0*/  @!P0 LDG.E.64 R50, [R6.64+0x40] ;  /* 0x0000401206328981 */ /* 0x000368000c1e1b00 */
[----:B------:R1:W5:Y:S01]  /*1e00*/  @!P0 LDG.E.64 R84, [R2.64+0x40] ;  /* 0x0000401202548981 */ /* 0x000362000c1e1b00 */
[----:B------:R-:W-:Y:S11]  /*1e10*/  ISETP.GE.AND P0, PT, R13, c[0x0][0x27c], PT ;  /* 0x00009f000d007a0c */ /* 0x000ff60003f06270 */
[----:B------:R-:W-:Y:S02]  /*1e20*/  @!UPT UIADD3 URZ, URZ, URZ, URZ ;  /* 0x0000003f3f3ff290 */ /* 0x000fe4000fffe03f */
[----:B------:R1:W5:Y:S04]  /*1e30*/  @!P0 LDG.E.64 R46, [R6.64+0x80] ;  /* 0x00008012062e8981 */ /* 0x000368000c1e1b00 */
[----:B------:R1:W5:Y:S01]  /*1e40*/  @!P0 LDG.E.64 R80, [R2.64+0x80] ;  /* 0x0000801202508981 */ /* 0x000362000c1e1b00 */
[----:B------:R-:W-:Y:S11]  /*1e50*/  ISETP.GE.AND P0, PT, R10, c[0x0][0x27c], PT ;  /* 0x00009f000a007a0c */ /* 0x000ff60003f06270 */
[----:B------:R-:W-:Y:S02]  /*1e60*/  @!UPT UIADD3 URZ, URZ, URZ, URZ ;  /* 0x0000003f3f3ff290 */ /* 0x000fe4000fffe03f */
[----:B------:R1:W5:Y:S04]  /*1e70*/  @!P0 LDG.E.64 R38, [R6.64+0xc0] ;  /* 0x0000c01206268981 */ /* 0x000368000c1e1b00 */
[----:B------:R1:W5:Y:S02]  /*1e80*/  @!P0 LDG.E.64 R76, [R2.64+0xc0] ;  /* 0x0000c012024c8981 */ /* 0x000364000c1e1b00 */
.L_x_748:
[----:B------:R-:W-:Y:S05]  /*1e90*/  BSYNC B0 ;  /* 0x0000000000007941 */ /* 0x000fea0003800000 */
.L_x_747:
[----:B------:R-:W-:Y:S01]  /*1ea0*/  ISETP.GE.AND P2, PT, R138, R150, PT ;  /* 0x000000968a00720c */ /* 0x000fe20003f46270 */
[----:B-----5:R-:W-:Y:S01]  /*1eb0*/  IMAD.MOV.U32 R5, RZ, RZ, R38 ;  /* 0x000000ffff057224 */ /* 0x020fe200078e0026 */
[----:B------:R-:W-:Y:S01]  /*1ec0*/  BSSY B0, `(.L_x_749) ;  /* 0x0000048000007945 */ /* 0x000fe20003800000 */
[----:B------:R-:W-:Y:S01]  /*1ed0*/  IMAD.MOV.U32 R4, RZ, RZ, R39 ;  /* 0x000000ffff047224 */ /* 0x000fe200078e0027 */
[----:B------:R-:W-:Y:S01]  /*1ee0*/  CS2R R28, SRZ ;  /* 0x00000000001c7805 */ /* 0x000fe2000001ff00 */
[----:B-1----:R-:W-:Y:S01]  /*1ef0*/  IMAD.MOV.U32 R3, RZ, RZ, R46 ;  /* 0x000000ffff037224 */ /* 0x002fe200078e002e */
        /* <DEDUP_REMOVED lines=35> */
[----:B------:R-:W-:-:S05]  /*2130*/  @P2 BRA `(.L_x_750) ;  /* 0x0000020000002947 */ /* 0x000fca0003800000 */
[----:B------:R-:W-:Y:S01]  /*2140*/  IADD3 R90, P1, P0, R168, UR21, R90 ;  /* 0x00000015a85a7c10 */ /* 0x000fe2000f83e05a */
[----:B------:R-:W-:Y:S01]  /*2150*/  CS2R R36, SRZ ;  /* 0x0000000000247805 */ /* 0x000fe2000001ff00 */
[----:B------:R-:W-:Y:S01]  /*2160*/  CS2R R72, SRZ ;  /* 0x0000000000487805 */ /* 0x000fe2000001ff00 */
[----:B------:R-:W-:Y:S01]  /*2170*/  CS2R R32, SRZ ;  /* 0x0000000000207805 */ /* 0x000fe2000001ff00 */
[----:B------:R-:W-:Y:S01]  /*2180*/  IADD3.X R59, R116, UR5, R59, P1, P0 ;  /* 0x00000005743b7c10 */ /* 0x000fe20008fe043b */
[----:B------:R-:W-:Y:S01]  /*2190*/  CS2R R68, SRZ ;  /* 0x0000000000447805 */ /* 0x000fe2000001ff00 */
[----:B------:R-:W-:Y:S01]  /*21a0*/  IADD3 R70, P1, P0, R166, UR20, R70 ;  /* 0x00000014a6467c10 */ /* 0x000fe2000f83e046 */
[----:B------:R-:W-:Y:S01]  /*21b0*/  CS2R R28, SRZ ;  /* 0x00000000001c7805 */ /* 0x000fe2000001ff00 */
[----:B------:R-:W-:Y:S01]  /*21c0*/  CS2R R64, SRZ ;  /* 0x0000000000407805 */ /* 0x000fe2000001ff00 */
[----:B------:R-:W-:Y:S01]  /*21d0*/  CS2R R8, SRZ ;  /* 0x0000000000087805 */ /* 0x000fe2000001ff00 */
[----:B------:R-:W-:Y:S01]  /*21e0*/  IADD3.X R55, R115, UR4, R55, P1, P0 ;  /* 0x0000000473377c10 */ /* 0x000fe20008fe0437 */
[----:B------:R-:W-:Y:S01]  /*21f0*/  CS2R R60, SRZ ;  /* 0x00000000003c7805 */ /* 0x000fe2000001ff00 */
        /* <DEDUP_REMOVED lines=20> */
.L_x_750:
[----:B------:R-:W-:Y:S05]  /*2340*/  BSYNC B0 ;  /* 0x0000000000007941 */ /* 0x000fea0003800000 */
.L_x_749:
        /* <DEDUP_REMOVED lines=35> */
[----:B------:R-:W-:Y:S01]  /*2580*/  @!UPT UIADD3 URZ, URZ, URZ, URZ ;  /* 0x0000003f3f3ff290 */ /* 0x000fe2000fffe03f */
[----:B------:R-:W-:Y:S11]  /*2590*/  BSSY B0, `(.L_x_753) ;  /* 0x0000036000007945 */ /* 0x000ff60003800000 */
[----:B------:R-:W-:-:S05]  /*25a0*/  @P0 BRA `(.L_x_754) ;  /* 0x0000034000000947 */ /* 0x000fca0003800000 */
[----:B------:R-:W-:Y:S01]  /*25b0*/  ISETP.GE.AND P0, PT, R16, c[0x0][0x27c], PT ;  /* 0x00009f0010007a0c */ /* 0x000fe20003f06270 */
[----:B------:R-:W1:Y:S11]  /*25c0*/  LDS.128 R24, [R141+0xa080] ;  /* 0x00a080008d187984 */ /* 0x000e760000000c00 */
[----:B------:R-:W-:Y:S01]  /*25d0*/  @!UPT UIADD3 URZ, URZ, URZ, URZ ;  /* 0x0000003f3f3ff290 */ /* 0x000fe2000fffe03f */
[----:B------:R-:W-:Y:S02]  /*25e0*/  @!P0 SHF.R.U64 R52, R52, 0x10, R53 ;  /* 0x0000001034348819 */ /* 0x000fe40000001235 */
[--C-:B------:R-:W-:Y:S02]  /*25f0*/  @!P0 SHF.R.U64 R44, R44, 0x10, R45.reuse ;  /* 0x000000102c2c8819 */ /* 0x100fe4000000122d */
[----:B------:R-:W-:Y:S02]  /*2600*/  @!P0 SHF.R.U32.HI R45, RZ, 0x10, R45 ;  /* 0x00000010ff2d8819 */ /* 0x000fe4000001162d */
[----:B------:R-:W-:Y:S02]  /*2610*/  @!P0 PRMT R52, R49, 0x5410, R52 ;  /* 0x0000541031348816 */ /* 0x000fe40000000034 */
[----:B------:R-:W-:Y:S02]  /*2620*/  @!P0 PRMT R43, R43, 0x5410, R44 ;  /* 0x000054102b2b8816 */ /* 0x000fe4000000002c */
[----:B------:R-:W-:Y:S01]  /*2630*/  @!P0 SHF.R.U32.HI R53, RZ, 0x10, R53 ;  /* 0x00000010ff358819 */ /* 0x000fe20000011635 */
[----:B------:R-:W-:Y:S01]  /*2640*/  @!P0 IMAD.U32 R49, R52, 0x10000, RZ ;  /* 0x0001000034318824 */ /* 0x000fe200078e00ff */
[----:B------:R-:W-:Y:S01]  /*2650*/  @!P0 PRMT R42, R42, 0x5410, R45 ;  /* 0x000054102a2a8816 */ /* 0x000fe2000000002d */
[C---:B------:R-:W-:Y:S01]  /*2660*/  @!P0 IMAD.U32 R44, R43.reuse, 0x10000, RZ ;  /* 0x000100002b2c8824 */ /* 0x040fe200078e00ff */
[----:B------:R-:W-:Y:S02]  /*2670*/  @!P0 LOP3.LUT R52, R52, 0xffff0000, RZ, 0xc0, !PT ;  /* 0xffff000034348812 */ /* 0x000fe400078ec0ff */
[----:B------:R-:W-:Y:S02]  /*2680*/  @!P0 PRMT R58, R58, 0x5410, R53 ;  /* 0x000054103a3a8816 */ /* 0x000fe40000000035 */
        /* <DEDUP_REMOVED lines=11> */
[----:B------:R-:W-:Y:S01]  /*2740*/  @!P0 LOP3.LUT R44, R26, 0xffff0000, RZ, 0xc0, !PT ;  /* 0xffff00001a2c8812 */ /* 0x000fe200078ec0ff */
        /* <DEDUP_REMOVED lines=8> */
[----:B------:R-:W-:Y:S01]  /*27d0*/  @!P0 FMUL.FTZ R4, R44, R43 ;  /* 0x0000002b2c048220 */ /* 0x000fe20000410000 */
        /* <DEDUP_REMOVED lines=17> */
.L_x_754:
[----:B------:R-:W-:Y:S05]  /*28f0*/  BSYNC B0 ;  /* 0x0000000000007941 */ /* 0x000fea0003800000 */
.L_x_753:
        /* <DEDUP_REMOVED lines=37> */
[----:B------:R-:W-:Y:S02]  /*2b50*/  @!P0 IMAD.U32 R45, R82, 0x10000, RZ ;  /* 0x00010000522d8824 */ /* 0x000fe400078e00ff */
        /* <DEDUP_REMOVED lines=18> */
.L_x_756:
[----:B------:R-:W-:Y:S05]  /*2c80*/  BSYNC B0 ;  /* 0x0000000000007941 */ /* 0x000fea0003800000 */
.L_x_755:
        /* <DEDUP_REMOVED lines=56> */
.L_x_758:
[----:B------:R-:W-:Y:S05]  /*3010*/  BSYNC B0 ;  /* 0x0000000000007941 */ /* 0x000fea0003800000 */
.L_x_757:
[----:B------:R-:W-:Y:S11]  /*3020*/  ISETP.GE.AND P0, PT, R139, c[0x0][0x1d4], PT ;  /* 0x000075008b007a0c */ /* 0x000ff60003f06270 */
[----:B------:R-:W-:Y:S02]  /*3030*/  @!UPT UIADD3 URZ, URZ, URZ, URZ ;  /* 0x0000003f3f3ff290 */ /* 0x000fe4000fffe03f */
        /* <DEDUP_REMOVED lines=53> */
.L_x_752:
[----:B------:R-:W-:Y:S05]  /*3390*/  BSYNC B1 ;  /* 0x0000000000017941 */ /* 0x000fea0003800000 */
.L_x_751:
[----:B------:R-:W-:-:S05]  /*33a0*/  @P2 BRA `(.L_x_759) ;  /* 0x0000362000002947 */ /* 0x000fca0003800000 */
        /* <DEDUP_REMOVED lines=56> */
.L_x_761:
[----:B------:R-:W-:Y:S05]  /*3730*/  BSYNC B0 ;  /* 0x0000000000007941 */ /* 0x000fea0003800000 */
.L_x_760:
        /* <DEDUP_REMOVED lines=56> */
.L_x_763:
[----:B------:R-:W-:Y:S05]  /*3ac0*/  BSYNC B0 ;  /* 0x0000000000007941 */ /* 0x000fea0003800000 */
.L_x_762:
[----:B------:R-:W-:Y:S01]  /*3ad0*/  ISETP.GE.AND P0, PT, R140, c[0x0][0x1d4], PT ;  /* 0x000075008c007a0c */ /* 0x000fe20003f06270 */
[----:B------:R-:W-:Y:S01]  /*3ae0*/  @!UPT UIADD3 URZ, URZ, URZ, URZ ;  /* 0x0000003f3f3ff290 */ /* 0x000fe2000fffe03f */
[----:B------:R-:W-:Y:S11]  /*3af0*/  BSSY B0, `(.L_x_764) ;  /* 0x0000036000007945 */ /* 0x000ff60003800000 */
[----:B------:R-:W-:-:S05]  /*3b00*/  @P0 BRA `(.L_x_765) ;  /* 0x0000034000000947 */ /* 0x000fca0003800000 */
[----:B------:R-:W-:Y:S01]  /*3b10*/  ISETP.GE.AND P0, PT, R13, c[0x0][0x27c], PT ;  /* 0x00009f000d007a0c */ /* 0x000fe20003f06270 */
[----:B------:R-:W2:Y:S11]  /*3b20*/  LDS.128 R20, [R141+0xe080] ;  /* 0x00e080008d147984 */ /* 0x000eb60000000c00 */
[----:B------:R-:W-:Y:S01]  /*3b30*/  @!UPT UIADD3 URZ, URZ, URZ, URZ ;  /* 0x0000003f3f3ff290 */ /* 0x000fe2000fffe03f */
[----:B------:R-:W-:Y:S02]  /*3b40*/  @!P0 SHF.R.U64 R30, R64, 0x10, R65 ;  /* 0x00000010401e8819 */ /* 0x000fe40000001241 */
[--C-:B-1----:R-:W-:Y:S02]  /*3b50*/  @!P0 SHF.R.U64 R24, R28, 0x10, R29.reuse ;  /* 0x000000101c188819 */ /* 0x102fe4000000121d */
        /* <DEDUP_REMOVED lines=11> */
[C---:B--2---:R-:W-:Y:S01]  /*3c10*/  @!P0 IMAD.U32 R32, R21.reuse, 0x10000, RZ ;  /* 0x0001000015208824 */ /* 0x044fe200078e00ff */
        /* <DEDUP_REMOVED lines=35> */
.L_x_765:
[----:B------:R-:W-:Y:S05]  /*3e50*/  BSYNC B0 ;  /* 0x0000000000007941 */ /* 0x000fea0003800000 */
.L_x_764:
        /* <DEDUP_REMOVED lines=8> */
[----:B------:R-:W-:Y:S02]  /*3ee0*/  @!P0 SHF.R.U32.HI R9, RZ, 0x10, R9 ;  /* 0x00000010ff098819 */ /* 0x000fe40000011609 */
[----:B------:R-:W-:Y:S02]  /*3ef0*/  @!P0 PRMT R59, R59, 0x5410, R24 ;  /* 0x000054103b3b8816 */ /* 0x000fe40000000018 */
[----:B------:R-:W-:Y:S02]  /*3f00*/  @!P0 PRMT R7, R7, 0x5410, R8 ;  /* 0x0000541007078816 */ /* 0x000fe40000000008 */
        /* <DEDUP_REMOVED lines=45> */
.L_x_746:
        /* <DEDUP_REMOVED lines=30> */
[----:B------:R1:W5:Y:S04]  /*43c0*/  @!P0 LDG.E.128 R44, [R6.64] ;  /* 0x00000012062c8981 */ /* 0x000368000c1e1d00 */
[----:B------:R1:W5:Y:S01]  /*43d0*/  @!P0 LDG.E.128 R60, [R2.64] ;  /* 0x00000012023c8981 */ /* 0x000362000c1e1d00 */
[----:B------:R-:W-:Y:S11]  /*43e0*/  ISETP.GE.AND P0, PT, R12, c[0x0][0x27c], PT ;  /* 0x00009f000c007a0c */ /* 0x000ff60003f06270 */
[----:B------:R-:W-:Y:S02]  /*43f0*/  @!UPT UIADD3 URZ, URZ, URZ, URZ ;  /* 0x0000003f3f3ff290 */ /* 0x000fe4000fffe03f */
[----:B------:R1:W5:Y:S04]  /*4400*/  @!P0 LDG.E.128 R36, [R6.64+0x80] ;  /* 0x0000801206248981 */ /* 0x000368000c1e1d00 */
[----:B------:R1:W5:Y:S02]  /*4410*/  @!P0 LDG.E.128 R84, [R2.64+0x80] ;  /* 0x0000801202548981 */ /* 0x000364000c1e1d00 */
.L_x_767:
[----:B------:R-:W-:Y:S05]  /*4420*/  BSYNC B0 ;  /* 0x0000000000007941 */ /* 0x000fea0003800000 */
.L_x_766:
        /* <DEDUP_REMOVED lines=66> */
.L_x_769:
[----:B------:R-:W-:Y:S05]  /*4850*/  BSYNC B0 ;  /* 0x0000000000007941 */ /* 0x000fea0003800000 */
.L_x_768:
        /* <DEDUP_REMOVED lines=34> */
[----:B------:R-:W-:Y:S01]  /*4a80*/  IADD3 R151, P0, R172, R176, RZ ;  /* 0x000000b0ac977210 */ /* 0x000fe20007f1e0ff */
[----:B------:R-:W-:Y:S04]  /*4a90*/  BSSY B0, `(.L_x_772) ;  /* 0x0000074000007945 */ /* 0x000fe80003800000 */
[----:B------:R-:W-:Y:S01]  /*4aa0*/  IMAD.X R149, R119, 0x1, R106, P0 ;  /* 0x0000000177957824 */ /* 0x000fe200000e066a */
[----:B------:R-:W-:Y:S11]  /*4ab0*/  ISETP.GE.AND P0, PT, R14, c[0x0][0x1d4], PT ;  /* 0x000075000e007a0c */ /* 0x000ff60003f06270 */
[----:B------:R-:W-:Y:S02]  /*4ac0*/  @!UPT UIADD3 URZ, URZ, URZ, URZ ;  /* 0x0000003f3f3ff290 */ /* 0x000fe4000fffe03f */
[----:B------:R-:W-:-:S05]  /*4ad0*/  @P0 BRA `(.L_x_773) ;  /* 0x000006f000000947 */ /* 0x000fca0003800000 */
[----:B------:R-:W-:Y:S01]  /*4ae0*/  ISETP.GE.AND P2, PT, R134, c[0x0][0x1d4], PT ;  /* 0x0000750086007a0c */ /* 0x000fe20003f46270 */
[----:B------:R-:W-:Y:S01]  /*4af0*/  LDS.128 R32, [R131+0xa080] ;  /* 0x00a0800083207984 */ /* 0x000fe20000000c00 */
[C---:B------:R-:W-:Y:S04]  /*4b00*/  IADD3 R179, P1, P0, R160.reuse, R151, R137 ;  /* 0x00000097a0b37210 */ /* 0x040fe8000783e089 */
[C---:B------:R-:W-:Y:S03]  /*4b10*/  IADD3.X R178, R113.reuse, R149, R126, P1, P0 ;  /* 0x0000009571b27210 */ /* 0x040fe60000fe047e */
[----:B------:R-:W1:Y:S04]  /*4b20*/  LDS.128 R88, [R132+0xa080] ;  /* 0x00a0800084587984 */ /* 0x000e680000000c00 */
[----:B------:R-:W-:Y:S04]  /*4b30*/  @!P2 IADD3 R182, P1, P0, R160, R151, R134 ;  /* 0x00000097a0b6a210 */ /* 0x000fe8000783e086 */
[----:B------:R-:W-:Y:S02]  /*4b40*/  @!P2 IADD3.X R157, R113, R149, R122, P1, P0 ;  /* 0x00000095719da210 */ /* 0x000fe40000fe047a */
[C---:B------:R-:W-:Y:S04]  /*4b50*/  LEA R180, P0, R179.reuse, c[0x0][0x1c8], 0x1 ;  /* 0x00007200b3b47a11 */ /* 0x040fe800078008ff */
[----:B------:R-:W-:Y:S02]  /*4b60*/  LEA.HI.X R181, R179, c[0x0][0x1cc], R178, 0x1, P0 ;  /* 0x00007300b3b57a11 */ /* 0x000fe400000f0cb2 */
[C---:B------:R-:W-:Y:S04]  /*4b70*/  @!P2 LEA R178, P0, R182.reuse, c[0x0][0x1c8], 0x1 ;  /* 0x00007200b6b2aa11 */ /* 0x040fe800078008ff */
[----:B------:R-:W-:Y:S02]  /*4b80*/  @!P2 LEA.HI.X R179, R182, c[0x0][0x1cc], R157, 0x1, P0 ;  /* 0x00007300b6b3aa11 */ /* 0x000fe400000f0c9d */
[----:B------:R-:W-:Y:S11]  /*4b90*/  ISETP.GE.AND P0, PT, R14, c[0x0][0x27c], PT ;  /* 0x00009f000e007a0c */ /* 0x000ff60003f06270 */
[----:B------:R-:W-:Y:S02]  /*4ba0*/  @!UPT UIADD3 URZ, URZ, URZ, URZ ;  /* 0x0000003f3f3ff290 */ /* 0x000fe4000fffe03f */
[----:B------:R-:W-:Y:S02]  /*4bb0*/  @!P0 SHF.R.U64 R59, R60, 0x10, R61 ;  /* 0x000000103c3b8819 */ /* 0x000fe4000000123d */
[----:B------:R-:W-:Y:S02]  /*4bc0*/  @!P0 SHF.R.U64 R46, R46, 0x10, R47 ;  /* 0x000000102e2e8819 */ /* 0x000fe4000000122f */
[----:B------:R-:W-:Y:S01]  /*4bd0*/  @!P0 PRMT R56, R54, 0x5410, R59 ;  /* 0x0000541036388816 */ /* 0x000fe2000000003b */
[----:B-1----:R-:W-:Y:S01]  /*4be0*/  @!P0 IMAD.U32 R54, R88, 0x10000, RZ ;  /* 0x0001000058368824 */ /* 0x002fe200078e00ff */
[C---:B------:R-:W-:Y:S01]  /*4bf0*/  @!P0 LOP3.LUT R71, R91.reuse, 0xffff0000, RZ, 0xc0, !PT ;  /* 0xffff00005b478812 */ /* 0x040fe200078ec0ff */
[----:B------:R-:W-:Y:S01]  /*4c00*/  @!P0 IMAD.U32 R64, R91, 0x10000, RZ ;  /* 0x000100005b408824 */ /* 0x000fe200078e00ff */
[----:B------:R-:W-:Y:S01]  /*4c10*/  @!P0 LOP3.LUT R67, R90, 0xffff0000, RZ, 0xc0, !PT ;  /* 0xffff00005a438812 */ /* 0x000fe200078ec0ff */
[----:B------:R-:W-:Y:S01]  /*4c20*/  @!P0 IMAD.U32 R59, R56, 0x10000, RZ ;  /* 0x00010000383b8824 */ /* 0x000fe200078e00ff */
[----:B------:R-:W-:Y:S01]  /*4c30*/  @!P0 SHF.R.U32.HI R61, RZ, 0x10, R61 ;  /* 0x00000010ff3d8819 */ /* 0x000fe2000001163d */
[----:B------:R-:W-:Y:S01]  /*4c40*/  @!P0 IMAD.U32 R60, R90, 0x10000, RZ ;  /* 0x000100005a3c8824 */ /* 0x000fe200078e00ff */
[----:B------:R-:W-:Y:S01]  /*4c50*/  @!P0 PRMT R53, R53, 0x5410, R46 ;  /* 0x0000541035358816 */ /* 0x000fe2000000002e */
[C---:B------:R-:W-:Y:S01]  /*4c60*/  @!P0 IMAD.U32 R46, R32.reuse, 0x10000, RZ ;  /* 0x00010000202e8824 */ /* 0x040fe200078e00ff */
[----:B------:R-:W-:Y:S02]  /*4c70*/  @!P0 SHF.R.U32.HI R55, RZ, 0x10, R47 ;  /* 0x00000010ff378819 */ /* 0x000fe4000001162f */
[----:B------:R-:W-:Y:S01]  /*4c80*/  @!P0 LOP3.LUT R47, R32, 0xffff0000, RZ, 0xc0, !PT ;  /* 0xffff0000202f8812 */ /* 0x000fe200078ec0ff */
[----:B------:R-:W-:Y:S01]  /*4c90*/  @!P0 FMUL.FTZ R157, R46, R59 ;  /* 0x0000003b2e9d8220 */ /* 0x000fe20000410000 */
[----:B------:R-:W-:Y:S02]  /*4ca0*/  @!P0 PRMT R58, R58, 0x5410, R61 ;  /* 0x000054103a3a8816 */ /* 0x000fe4000000003d */
[----:B------:R-:W-:Y:S02]  /*4cb0*/  @!P0 LOP3.LUT R61, R88, 0xffff0000, RZ, 0xc0, !PT ;  /* 0xffff0000583d8812 */ /* 0x000fe400078ec0ff */
[----:B------:R-:W-:Y:S02]  /*4cc0*/  @!P0 LOP3.LUT R56, R56, 0xffff0000, RZ, 0xc0, !PT ;  /* 0xffff000038388812 */ /* 0x000fe400078ec0ff */
[--C-:B------:R-:W-:Y:S02]  /*4cd0*/  @!P0 SHF.R.U32.HI R65, RZ, 0x10, R63.reuse ;  /* 0x00000010ff418819 */ /* 0x100fe4000001163f */
[----:B------:R-:W-:Y:S01]  /*4ce0*/  @!P0 SHF.R.U64 R63, R62, 0x10, R63 ;  /* 0x000000103e3f8819 */ /* 0x000fe2000000123f */
[----:B------:R-:W-:Y:S01]  /*4cf0*/  @!P0 FMUL.FTZ R182, R47, R56 ;  /* 0x000000382fb68220 */ /* 0x000fe20000410000 */
[----:B------:R-:W-:Y:S02]  /*4d00*/  @!P0 SHF.R.U64 R44, R44, 0x10, R45 ;  /* 0x000000102c2c8819 */ /* 0x000fe4000000122d */
[----:B------:R-:W-:Y:S02]  /*4d10*/  @!P0 PRMT R62, R18, 0x5432, R63 ;  /* 0x00005432123e8816 */ /* 0x000fe4000000003f */
[----:B------:R-:W-:Y:S02]  /*4d20*/  @!P0 LOP3.LUT R63, R89, 0xffff0000, RZ, 0xc0, !PT ;  /* 0xffff0000593f8812 */ /* 0x000fe400078ec0ff */
[----:B------:R-:W-:Y:S02]  /*4d30*/  @!P0 PRMT R51, R51, 0x5410, R44 ;  /* 0x0000541033338816 */ /* 0x000fe4000000002c */
[----:B------:R-:W-:Y:S02]  /*4d40*/  @!P0 SHF.R.U32.HI R45, RZ, 0x10, R45 ;  /* 0x00000010ff2d8819 */ /* 0x000fe4000001162d */
[C---:B------:R-:W-:Y:S02]  /*4d50*/  @!P0 LOP3.LUT R44, R51.reuse, 0xffff0000, RZ, 0xc0, !PT ;  /* 0xffff0000332c8812 */ /* 0x040fe400078ec0ff */
[----:B------:R-:W-:Y:S01]  /*4d60*/  @!P0 PRMT R50, R50, 0x5410, R45 ;  /* 0x0000541032328816 */ /* 0x000fe2000000002d */
[----:B------:R-:W-:Y:S01]  /*4d70*/  @!P0 IMAD.U32 R45, R51, 0x10000, RZ ;  /* 0x00010000332d8824 */ /* 0x000fe200078e00ff */
[----:B------:R-:W-:Y:S01]  /*4d80*/  @!P0 PRMT R66, R66, 0x5410, R65 ;  /* 0x0000541042428816 */ /* 0x000fe20000000041 */
[----:B------:R-:W-:Y:S01]  /*4d90*/  @!P0 FMUL.FTZ R3, R47, R44 ;  /* 0x0000002c2f038220 */ /* 0x000fe20000410000 */
[C---:B------:R-:W-:Y:S01]  /*4da0*/  @!P0 LOP3.LUT R47, R33.reuse, 0xffff0000, RZ, 0xc0, !PT ;  /* 0xffff0000212f8812 */ /* 0x040fe200078ec0ff */
[-C--:B------:R-:W-:Y:S01]  /*4db0*/  @!P0 FMUL.FTZ R2, R46, R45.reuse ;  /* 0x0000002d2e028220 */ /* 0x080fe20000410000 */
[----:B------:R-:W-:Y:S01]  /*4dc0*/  @!P0 PRMT R52, R52, 0x5410, R55 ;  /* 0x0000541034348816 */ /* 0x000fe20000000037 */
[----:B------:R-:W-:Y:S02]  /*4dd0*/  @!P0 IMAD.U32 R46, R33, 0x10000, RZ ;  /* 0x00010000212e8824 */ /* 0x000fe400078e00ff */
[----:B------:R-:W-:Y:S01]  /*4de0*/  @!P0 FFMA.FTZ R2, R59, R54, R2 ;  /* 0x000000363b028223 */ /* 0x000fe20000010002 */
[C---:B------:R-:W-:Y:S01]  /*4df0*/  @!P0 SHF.L.U32 R59, R58.reuse, 0x10, RZ ;  /* 0x000000103a3b8819 */ /* 0x040fe200000006ff */
[----:B------:R-:W-:Y:S01]  /*4e00*/  @!P0 FFMA.FTZ R182, R61, R44, -R182 ;  /* 0x0000002c3db68223 */ /* 0x000fe200000108b6 */
[----:B------:R-:W-:Y:S01]  /*4e10*/  @!P0 LOP3.LUT R58, R58, 0xffff0000, RZ, 0xc0, !PT ;  /* 0xffff00003a3a8812 */ /* 0x000fe200078ec0ff */
[----:B------:R-:W-:Y:S01]  /*4e20*/  @!P0 FFMA.FTZ R157, R54, R45, -R157 ;  /* 0x0000002d369d8223 */ /* 0x000fe2000001089d */
[C---:B------:R-:W-:Y:S01]  /*4e30*/  @!P0 LOP3.LUT R44, R50.reuse, 0xffff0000, RZ, 0xc0, !PT ;  /* 0xffff0000322c8812 */ /* 0x040fe200078ec0ff */
[----:B------:R-:W-:Y:S02]  /*4e40*/  @!P0 IMAD.U32 R45, R50, 0x10000, RZ ;  /* 0x00010000322d8824 */ /* 0x000fe400078e00ff */
[----:B------:R-:W-:Y:S01]  /*4e50*/  @!P0 FMUL.FTZ R184, R47, R58 ;  /* 0x0000003a2fb88220 */ /* 0x000fe20000410000 */
[----:B------:R-:W-:Y:S01]  /*4e60*/  @!P0 F2FP.BF16.PACK_AB R157, R182, R157 ;  /* 0x0000009db69d823e */ /* 0x000fe200000010ff */
[----:B------:R-:W-:Y:S02]  /*4e70*/  @!P0 IMAD.U32 R54, R89, 0x10000, RZ ;  /* 0x0001000059368824 */ /* 0x000fe400078e00ff */
[C---:B------:R-:W-:Y:S01]  /*4e80*/  @!P0 FMUL.FTZ R183, R46.reuse, R59 ;  /* 0x0000003b2eb78220 */ /* 0x040fe20000410000 */
[----:B------:R-:W-:Y:S01]  /*4e90*/  @!P0 MOV R88, R157 ;  /* 0x0000009d00588202 */ /* 0x000fe20000000f00 */
[-C--:B------:R-:W-:Y:S02]  /*4ea0*/  @!P0 FMUL.FTZ R4, R46, R45.reuse ;  /* 0x0000002d2e048220 */ /* 0x080fe40000410000 */
[-C--:B------:R-:W-:Y:S01]  /*4eb0*/  @!P0 FMUL.FTZ R5, R47, R44.reuse ;  /* 0x0000002c2f058220 */ /* 0x080fe20000410000 */
[----:B------:R-:W-:Y:S01]  /*4ec0*/  @!P0 LOP3.LUT R47, R35, 0xffff0000, RZ, 0xc0, !PT ;  /* 0xffff0000232f8812 */ /* 0x000fe200078ec0ff */
[----:B------:R-:W-:Y:S01]  /*4ed0*/  @!P0 FFMA.FTZ R184, R63, R44, -R184 ;  /* 0x0000002c3fb88223 */ /* 0x000fe200000108b8 */
[----:B------:R-:W-:Y:S01]  /*4ee0*/  @!P0 LOP3.LUT R44, R52, 0xffff0000, RZ, 0xc0, !PT ;  /* 0xffff0000342c8812 */ /* 0x000fe200078ec0ff */
[----:B------:R-:W-:Y:S02]  /*4ef0*/  @!P0 IMAD.U32 R46, R35, 0x10000, RZ ;  /* 0x00010000232e8824 */ /* 0x000fe400078e00ff */
[C---:B------:R-:W-:Y:S01]  /*4f00*/  @!P0 IMAD.U32 R69, R66.reuse, 0x10000, RZ ;  /* 0x0001000042458824 */ /* 0x040fe200078e00ff */
[----:B------:R-:W-:Y:S01]  /*4f10*/  @!P0 LOP3.LUT R66, R66, 0xffff0000, RZ, 0xc0, !PT ;  /* 0xffff000042428812 */ /* 0x000fe200078ec0ff */
[----:B------:R-:W-:Y:S01]  /*4f20*/  @!P0 FFMA.FTZ R183, R54, R45, -R183 ;  /* 0x0000002d36b78223 */ /* 0x000fe200000108b7 */
[----:B------:R-:W-:Y:S01]  /*4f30*/  @!P0 SHF.L.U32 R45, R52, 0x10, RZ ;  /* 0x00000010342d8819 */ /* 0x000fe200000006ff */
[----:B------:R-:W-:Y:S02]  /*4f40*/  @!P0 FMUL.FTZ R185, R46, R69 ;  /* 0x000000452eb98220 */ /* 0x000fe40000410000 */
[C---:B------:R-:W-:Y:S01]  /*4f50*/  @!P0 FMUL.FTZ R188, R47.reuse, R66 ;  /* 0x000000422fbc8220 */ /* 0x040fe20000410000 */
[----:B------:R-:W-:Y:S01]  /*4f60*/  @!P0 F2FP.BF16.PACK_AB R184, R184, R183 ;  /* 0x000000b7b8b8823e */ /* 0x000fe200000010ff */
[-C--:B------:R-:W-:Y:S01]  /*4f70*/  @!P0 FMUL.FTZ R9, R47, R44.reuse ;  /* 0x0000002c2f098220 */ /* 0x080fe20000410000 */
[----:B------:R-:W-:Y:S01]  /*4f80*/  @!P0 LOP3.LUT R47, R34, 0xffff0000, RZ, 0xc0, !PT ;  /* 0xffff0000222f8812 */ /* 0x000fe200078ec0ff */
[C---:B------:R-:W-:Y:S01]  /*4f90*/  @!P0 IMAD.U32 R65, R62.reuse, 0x10000, RZ ;  /* 0x000100003e418824 */ /* 0x040fe200078e00ff */
[----:B------:R-:W-:Y:S01]  /*4fa0*/  @!P0 LOP3.LUT R62, R62, 0xffff0000, RZ, 0xc0, !PT ;  /* 0xffff00003e3e8812 */ /* 0x000fe200078ec0ff */
[-C--:B------:R-:W-:Y:S02]  /*4fb0*/  @!P0 FMUL.FTZ R8, R46, R45.reuse ;  /* 0x0000002d2e088220 */ /* 0x080fe40000410000 */
[----:B------:R-:W-:Y:S02]  /*4fc0*/  @!P0 IMAD.U32 R46, R34, 0x10000, RZ ;  /* 0x00010000222e8824 */ /* 0x000fe400078e00ff */
[----:B------:R-:W-:Y:S02]  /*4fd0*/  @!P0 FFMA.FTZ R185, R64, R45, -R185 ;  /* 0x0000002d40b98223 */ /* 0x000fe400000108b9 */
[----:B------:R-:W-:Y:S02]  /*4fe0*/  @!P0 IMAD.U32 R45, R53, 0x10000, RZ ;  /* 0x00010000352d8824 */ /* 0x000fe400078e00ff */
[----:B------:R-:W-:Y:S01]  /*4ff0*/  @!P0 FFMA.FTZ R188, R71, R44, -R188 ;  /* 0x0000002c47bc8223 */ /* 0x000fe200000108bc */
[----:B------:R-:W-:Y:S01]  /*5000*/  @!P0 LOP3.LUT R44, R53, 0xffff0000, RZ, 0xc0, !PT ;  /* 0xffff0000352c8812 */ /* 0x000fe200078ec0ff */
[----:B------:R-:W-:Y:S02]  /*5010*/  @!P0 FMUL.FTZ R186, R46, R65 ;  /* 0x000000412eba8220 */ /* 0x000fe40000410000 */
[----:B------:R-:W-:Y:S01]  /*5020*/  @!P0 FMUL.FTZ R187, R47, R62 ;  /* 0x0000003e2fbb8220 */ /* 0x000fe20000410000 */
[----:B------:R-:W-:Y:S01]  /*5030*/  @!P0 F2FP.BF16.PACK_AB R185, R188, R185 ;  /* 0x000000b9bcb9823e */ /* 0x000fe200000010ff */
[----:B------:R-:W-:Y:S02]  /*5040*/  @!P0 FFMA.FTZ R3, R56, R61, R3 ;  /* 0x0000003d38038223 */ /* 0x000fe40000010003 */
[-C--:B------:R-:W-:Y:S02]  /*5050*/  @!P0 FMUL.FTZ R6, R46, R45.reuse ;  /* 0x0000002d2e068220 */ /* 0x080fe40000410000 */
[----:B------:R-:W-:Y:S01]  /*5060*/  @!P0 FFMA.FTZ R4, R59, R54, R4 ;  /* 0x000000363b048223 */ /* 0x000fe20000010004 */
[----:B------:R-:W-:Y:S01]  /*5070*/  @!P0 F2FP.BF16.PACK_AB R182, R3, R2 ;  /* 0x0000000203b6823e */ /* 0x000fe200000010ff */
[----:B------:R-:W-:Y:S02]  /*5080*/  @!P0 FFMA.FTZ R186, R60, R45, -R186 ;  /* 0x0000002d3cba8223 */ /* 0x000fe400000108ba */
[-C--:B------:R-:W-:Y:S02]  /*5090*/  @!P0 FMUL.FTZ R7, R47, R44.reuse ;  /* 0x0000002c2f078220 */ /* 0x080fe40000410000 */
[----:B------:R-:W-:Y:S02]  /*50a0*/  @!P0 FFMA.FTZ R187, R67, R44, -R187 ;  /* 0x0000002c43bb8223 */ /* 0x000fe400000108bb */
[----:B------:R-:W-:Y:S02]  /*50b0*/  @!P0 FFMA.FTZ R5, R58, R63, R5 ;  /* 0x0000003f3a058223 */ /* 0x000fe40000010005 */
[----:B------:R-:W-:Y:S01]  /*50c0*/  @!P0 FFMA.FTZ R6, R65, R60, R6 ;  /* 0x0000003c41068223 */ /* 0x000fe20000010006 */
[----:B------:R-:W-:Y:S01]  /*50d0*/  @!P0 F2FP.BF16.PACK_AB R186, R187, R186 ;  /* 0x000000babbba823e */ /* 0x000fe200000010ff */
[----:B------:R-:W-:Y:S01]  /*50e0*/  @!P0 FFMA.FTZ R7, R62, R67, R7 ;  /* 0x000000433e078223 */ /* 0x000fe20000010007 */
[----:B------:R-:W-:Y:S01]  /*50f0*/  @!P0 F2FP.BF16.PACK_AB R183, R5, R4 ;  /* 0x0000000405b7823e */ /* 0x000fe200000010ff */
[----:B------:R-:W-:Y:S02]  /*5100*/  @!P0 FFMA.FTZ R8, R69, R64, R8 ;  /* 0x0000004045088223 */ /* 0x000fe40000010008 */
[----:B------:R-:W-:Y:S01]  /*5110*/  @!P0 FFMA.FTZ R9, R66, R71, R9 ;  /* 0x0000004742098223 */ /* 0x000fe20000010009 */
[----:B------:R-:W-:Y:S01]  /*5120*/  @!P0 F2FP.BF16.PACK_AB R187, R7, R6 ;  /* 0x0000000607bb823e */ /* 0x000fe200000010ff */
[----:B------:R-:W-:Y:S01]  /*5130*/  @!P0 IMAD.MOV.U32 R89, RZ, RZ, R184 ;  /* 0x000000ffff598224 */ /* 0x000fe200078e00b8 */
[----:B------:R-:W-:Y:S01]  /*5140*/  @!P0 MOV R33, R183 ;  /* 0x000000b700218202 */ /* 0x000fe20000000f00 */
[----:B------:R-:W-:Y:S01]  /*5150*/  @!P0 IMAD.MOV.U32 R90, RZ, RZ, R186 ;  /* 0x000000ffff5a8224 */ /* 0x000fe200078e00ba */
[----:B------:R-:W-:Y:S01]  /*5160*/  @!P0 F2FP.BF16.PACK_AB R188, R9, R8 ;  /* 0x0000000809bc823e */ /* 0x000fe200000010ff */
[----:B------:R-:W-:Y:S02]  /*5170*/  @!P0 IMAD.MOV.U32 R91, RZ, RZ, R185 ;  /* 0x000000ffff5b8224 */ /* 0x000fe400078e00b9 */
[----:B------:R-:W-:Y:S02]  /*5180*/  @!P0 IMAD.MOV.U32 R32, RZ, RZ, R182 ;  /* 0x000000ffff208224 */ /* 0x000fe400078e00b6 */
[----:B------:R-:W-:Y:S01]  /*5190*/  @!P0 IMAD.MOV.U32 R34, RZ, RZ, R187 ;  /* 0x000000ffff228224 */ /* 0x000fe200078e00bb */
[----:B------:R1:W-:Y:S01]  /*51a0*/  STG.E.128 [R180.64], R88 ;  /* 0x00000058b4007986 */ /* 0x0003e2000c101d12 */
[----:B------:R-:W-:Y:S07]  /*51b0*/  @!P0 IMAD.MOV.U32 R35, RZ, RZ, R188 ;  /* 0x000000ffff238224 */ /* 0x000fee00078e00bc */
[----:B------:R1:W-:Y:S02]  /*51c0*/  @!P2 STG.E.128 [R178.64], R32 ;  /* 0x00000020b200a986 */ /* 0x0003e4000c101d12 */
.L_x_773:
[----:B------:R-:W-:Y:S05]  /*51d0*/  BSYNC B0 ;  /* 0x0000000000007941 */ /* 0x000fea0003800000 */
.L_x_772:
[----:B------:R-:W-:Y:S11]  /*51e0*/  ISETP.GE.AND P0, PT, R12, c[0x0][0x1d4], PT ;  /* 0x000075000c007a0c */ /* 0x000ff60003f06270 */
[----:B------:R-:W-:Y:S02]  /*51f0*/  @!UPT UIADD3 URZ, URZ, URZ, URZ ;  /* 0x0000003f3f3ff290 */ /* 0x000fe4000fffe03f */
[----:B------:R-:W-:-:S05]  /*5200*/  @P0 BRA `(.L_x_771) ;  /* 0x000006f000000947 */ /* 0x000fca0003800000 */
[----:B------:R-:W-:Y:S01]  /*5210*/  ISETP.GE.AND P2, PT, R133, c[0x0][0x1d4], PT ;  /* 0x0000750085007a0c */ /* 0x000fe20003f46270 */
[----:B-1----:R-:W-:Y:S01]  /*5220*/  LDS.128 R32, [R129+0xa080] ;  /* 0x00a0800081207984 */ /* 0x002fe20000000c00 */
        /* <DEDUP_REMOVED lines=12> */
[--C-:B------:R-:W-:Y:S02]  /*52f0*/  @!P0 SHF.R.U64 R38, R38, 0x10, R39.reuse ;  /* 0x0000001026268819 */ /* 0x100fe40000001227 */
[----:B------:R-:W-:Y:S01]  /*5300*/  @!P0 PRMT R97, R97, 0x5410, R44 ;  /* 0x0000541061618816 */ /* 0x000fe2000000002c */
[C---:B-1----:R-:W-:Y:S01]  /*5310*/  @!P0 IMAD.U32 R44, R64.reuse, 0x10000, RZ ;  /* 0x00010000402c8824 */ /* 0x042fe200078e00ff */
[----:B------:R-:W-:Y:S01]  /*5320*/  @!P0 LOP3.LUT R51, R64, 0xffff0000, RZ, 0xc0, !PT ;  /* 0xffff000040338812 */ /* 0x000fe200078ec0ff */
[----:B------:R-:W-:Y:S01]  /*5330*/  @!P0 IMAD.U32 R56, R67, 0x10000, RZ ;  /* 0x0001000043388824 */ /* 0x000fe200078e00ff */
[----:B------:R-:W-:Y:S01]  /*5340*/  @!P0 LOP3.LUT R53, R65, 0xffff0000, RZ, 0xc0, !PT ;  /* 0xffff000041358812 */ /* 0x000fe200078ec0ff */
[----:B------:R-:W-:Y:S01]  /*5350*/  @!P0 IMAD.U32 R47, R97, 0x10000, RZ ;  /* 0x00010000612f8824 */ /* 0x000fe200078e00ff */
[----:B------:R-:W-:Y:S01]  /*5360*/  @!P0 LOP3.LUT R63, R67, 0xffff0000, RZ, 0xc0, !PT ;  /* 0xffff0000433f8812 */ /* 0x000fe200078ec0ff */
[C---:B------:R-:W-:Y:S01]  /*5370*/  @!P0 IMAD.U32 R52, R66.reuse, 0x10000, RZ ;  /* 0x0001000042348824 */ /* 0x040fe200078e00ff */
[----:B------:R-:W-:Y:S02]  /*5380*/  @!P0 LOP3.LUT R59, R66, 0xffff0000, RZ, 0xc0, !PT ;  /* 0xffff0000423b8812 */ /* 0x000fe400078ec0ff */
[----:B------:R-:W-:Y:S01]  /*5390*/  @!P0 PRMT R49, R49, 0x5410, R38 ;  /* 0x0000541031318816 */ /* 0x000fe20000000026 */
[C---:B------:R-:W-:Y:S01]  /*53a0*/  @!P0 IMAD.U32 R38, R32.reuse, 0x10000, RZ ;  /* 0x0001000020268824 */ /* 0x040fe200078e00ff */
[----:B------:R-:W-:Y:S02]  /*53b0*/  @!P0 SHF.R.U32.HI R45, RZ, 0x10, R39 ;  /* 0x00000010ff2d8819 */ /* 0x000fe40000011627 */
[----:B------:R-:W-:Y:S01]  /*53c0*/  @!P0 LOP3.LUT R39, R32, 0xffff0000, RZ, 0xc0, !PT ;  /* 0xffff000020278812 */ /* 0x000fe200078ec0ff */
[----:B------:R-:W-:Y:S01]  /*53d0*/  @!P0 FMUL.FTZ R60, R38, R47 ;  /* 0x0000002f263c8220 */ /* 0x000fe20000410000 */
[--C-:B------:R-:W-:Y:S02]  /*53e0*/  @!P0 SHF.R.U64 R36, R36, 0x10, R37.reuse ;  /* 0x0000001024248819 */ /* 0x100fe40000001225 */
[----:B------:R-:W-:Y:S02]  /*53f0*/  @!P0 SHF.R.U32.HI R37, RZ, 0x10, R37 ;  /* 0x00000010ff258819 */ /* 0x000fe40000011625 */
[----:B------:R-:W-:Y:S02]  /*5400*/  @!P0 PRMT R43, R43, 0x5410, R36 ;  /* 0x000054102b2b8816 */ /* 0x000fe40000000024 */
[----:B------:R-:W-:Y:S02]  /*5410*/  @!P0 SHF.R.U32.HI R46, RZ, 0x10, R87 ;  /* 0x00000010ff2e8819 */ /* 0x000fe40000011657 */
[C---:B------:R-:W-:Y:S02]  /*5420*/  @!P0 LOP3.LUT R36, R43.reuse, 0xffff0000, RZ, 0xc0, !PT ;  /* 0xffff00002b248812 */ /* 0x040fe400078ec0ff */
[----:B------:R-:W-:Y:S01]  /*5430*/  @!P0 PRMT R42, R42, 0x5410, R37 ;  /* 0x000054102a2a8816 */ /* 0x000fe20000000025 */
[----:B------:R-:W-:Y:S01]  /*5440*/  @!P0 IMAD.U32 R37, R43, 0x10000, RZ ;  /* 0x000100002b258824 */ /* 0x000fe200078e00ff */
[----:B------:R-:W-:Y:S01]  /*5450*/  @!P0 PRMT R95, R95, 0x5410, R46 ;  /* 0x000054105f5f8816 */ /* 0x000fe2000000002e */
[----:B------:R-:W-:Y:S01]  /*5460*/  @!P0 FMUL.FTZ R3, R39, R36 ;  /* 0x0000002427038220 */ /* 0x000fe20000410000 */
[----:B------:R-:W-:Y:S01]  /*5470*/  @!P0 LOP3.LUT R46, R97, 0xffff0000, RZ, 0xc0, !PT ;  /* 0xffff0000612e8812 */ /* 0x000fe200078ec0ff */
[-C--:B------:R-:W-:Y:S01]  /*5480*/  @!P0 FMUL.FTZ R2, R38, R37.reuse ;  /* 0x0000002526028220 */ /* 0x080fe20000410000 */
[----:B------:R-:W-:Y:S01]  /*5490*/  @!P0 LOP3.LUT R58, R95, 0xffff0000, RZ, 0xc0, !PT ;  /* 0xffff00005f3a8812 */ /* 0x000fe200078ec0ff */
[----:B------:R-:W-:Y:S01]  /*54a0*/  @!P0 IMAD.U32 R38, R33, 0x10000, RZ ;  /* 0x0001000021268824 */ /* 0x000fe200078e00ff */
[----:B------:R-:W-:Y:S01]  /*54b0*/  @!P0 PRMT R48, R48, 0x5410, R45 ;  /* 0x0000541030308816 */ /* 0x000fe2000000002d */
[----:B------:R-:W-:Y:S01]  /*54c0*/  @!P0 FMUL.FTZ R69, R39, R46 ;  /* 0x0000002e27458220 */ /* 0x000fe20000410000 */
[----:B------:R-:W-:Y:S01]  /*54d0*/  @!P0 LOP3.LUT R39, R33, 0xffff0000, RZ, 0xc0, !PT ;  /* 0xffff000021278812 */ /* 0x000fe200078ec0ff */
[----:B------:R-:W-:Y:S01]  /*54e0*/  @!P0 FFMA.FTZ R2, R47, R44, R2 ;  /* 0x0000002c2f028223 */ /* 0x000fe20000010002 */
[----:B------:R-:W-:Y:S01]  /*54f0*/  @!P0 SHF.R.U32.HI R85, RZ, 0x10, R85 ;  /* 0x00000010ff558819 */ /* 0x000fe20000011655 */
[----:B------:R-:W-:Y:S01]  /*5500*/  @!P0 FFMA.FTZ R69, R51, R36, -R69 ;  /* 0x0000002433458223 */ /* 0x000fe20000010845 */
[----:B------:R-:W-:Y:S01]  /*5510*/  @!P0 LOP3.LUT R36, R42, 0xffff0000, RZ, 0xc0, !PT ;  /* 0xffff00002a248812 */ /* 0x000fe200078ec0ff */
[----:B------:R-:W-:Y:S01]  /*5520*/  @!P0 FFMA.FTZ R60, R44, R37, -R60 ;  /* 0x000000252c3c8223 */ /* 0x000fe2000001083c */
[----:B------:R-:W-:Y:S01]  /*5530*/  @!P0 PRMT R96, R96, 0x5410, R85 ;  /* 0x0000541060608816 */ /* 0x000fe20000000055 */
[----:B------:R-:W-:Y:S01]  /*5540*/  @!P0 IMAD.U32 R37, R42, 0x10000, RZ ;  /* 0x000100002a258824 */ /* 0x000fe200078e00ff */
[----:B------:R-:W-:Y:S01]  /*5550*/  @!P0 SHF.R.U64 R87, R86, 0x10, R87 ;  /* 0x0000001056578819 */ /* 0x000fe20000001257 */
[----:B------:R-:W-:Y:S01]  /*5560*/  @!P0 IMAD.U32 R44, R65, 0x10000, RZ ;  /* 0x00010000412c8824 */ /* 0x000fe200078e00ff */
[----:B------:R-:W-:Y:S01]  /*5570*/  @!P0 F2FP.BF16.PACK_AB R60, R69, R60 ;  /* 0x0000003c453c823e */ /* 0x000fe200000010ff */
[----:B------:R-:W-:Y:S01]  /*5580*/  @!P0 FMUL.FTZ R4, R38, R37 ;  /* 0x0000002526048220 */ /* 0x000fe20000410000 */
[C---:B------:R-:W-:Y:S01]  /*5590*/  @!P0 LOP3.LUT R50, R96.reuse, 0xffff0000, RZ, 0xc0, !PT ;  /* 0xffff000060328812 */ /* 0x040fe200078ec0ff */
[----:B------:R-:W-:Y:S01]  /*55a0*/  @!P0 FMUL.FTZ R5, R39, R36 ;  /* 0x0000002427058220 */ /* 0x000fe20000410000 */
[----:B------:R-:W-:Y:S01]  /*55b0*/  @!P0 SHF.L.U32 R47, R96, 0x10, RZ ;  /* 0x00000010602f8819 */ /* 0x000fe200000006ff */
[----:B------:R-:W-:Y:S01]  /*55c0*/  @!P0 IMAD.U32 R61, R95, 0x10000, RZ ;  /* 0x000100005f3d8824 */ /* 0x000fe200078e00ff */
[----:B------:R-:W-:Y:S01]  /*55d0*/  @!P0 MOV R64, R60 ;  /* 0x0000003c00408202 */ /* 0x000fe20000000f00 */
[----:B------:R-:W-:Y:S01]  /*55e0*/  @!P0 FMUL.FTZ R71, R39, R50 ;  /* 0x0000003227478220 */ /* 0x000fe20000410000 */
[----:B------:R-:W-:Y:S01]  /*55f0*/  @!P0 LOP3.LUT R39, R35, 0xffff0000, RZ, 0xc0, !PT ;  /* 0xffff000023278812 */ /* 0x000fe200078ec0ff */
[----:B------:R-:W-:Y:S01]  /*5600*/  @!P0 FMUL.FTZ R62, R38, R47 ;  /* 0x0000002f263e8220 */ /* 0x000fe20000410000 */
[----:B------:R-:W-:Y:S01]  /*5610*/  @!P0 PRMT R94, R94, 0x5410, R87 ;  /* 0x000054105e5e8816 */ /* 0x000fe20000000057 */
[----:B------:R-:W-:Y:S01]  /*5620*/  @!P0 FFMA.FTZ R71, R53, R36, -R71 ;  /* 0x0000002435478223 */ /* 0x000fe20000010847 */
[----:B------:R-:W-:Y:S01]  /*5630*/  @!P0 LOP3.LUT R36, R48, 0xffff0000, RZ, 0xc0, !PT ;  /* 0xffff000030248812 */ /* 0x000fe200078ec0ff */
[----:B------:R-:W-:Y:S01]  /*5640*/  @!P0 IMAD.U32 R38, R35, 0x10000, RZ ;  /* 0x0001000023268824 */ /* 0x000fe200078e00ff */
[----:B------:R-:W-:Y:S01]  /*5650*/  @!P0 LOP3.LUT R54, R94, 0xffff0000, RZ, 0xc0, !PT ;  /* 0xffff00005e368812 */ /* 0x000fe200078ec0ff */
[----:B------:R-:W-:Y:S01]  /*5660*/  @!P0 FFMA.FTZ R62, R44, R37, -R62 ;  /* 0x000000252c3e8223 */ /* 0x000fe2000001083e */
[----:B------:R-:W-:Y:S01]  /*5670*/  @!P0 SHF.L.U32 R37, R48, 0x10, RZ ;  /* 0x0000001030258819 */ /* 0x000fe200000006ff */
[----:B------:R-:W-:Y:S02]  /*5680*/  @!P0 FMUL.FTZ R149, R38, R61 ;  /* 0x0000003d26958220 */ /* 0x000fe40000410000 */
[----:B------:R-:W-:Y:S01]  /*5690*/  @!P0 FMUL.FTZ R178, R39, R58 ;  /* 0x0000003a27b28220 */ /* 0x000fe20000410000 */
[----:B------:R-:W-:Y:S01]  /*56a0*/  @!P0 F2FP.BF16.PACK_AB R71, R71, R62 ;  /* 0x0000003e4747823e */ /* 0x000fe200000010ff */
[-C--:B------:R-:W-:Y:S01]  /*56b0*/  @!P0 FMUL.FTZ R9, R39, R36.reuse ;  /* 0x0000002427098220 */ /* 0x080fe20000410000 */
[----:B------:R-:W-:Y:S01]  /*56c0*/  @!P0 LOP3.LUT R39, R34, 0xffff0000, RZ, 0xc0, !PT ;  /* 0xffff000022278812 */ /* 0x000fe200078ec0ff */
[-C--:B------:R-:W-:Y:S02]  /*56d0*/  @!P0 FMUL.FTZ R8, R38, R37.reuse ;  /* 0x0000002526088220 */ /* 0x080fe40000410000 */
[----:B------:R-:W-:Y:S02]  /*56e0*/  @!P0 IMAD.U32 R38, R34, 0x10000, RZ ;  /* 0x0001000022268824 */ /* 0x000fe400078e00ff */
        /* <DEDUP_REMOVED lines=33> */
.L_x_771:
[----:B------:R-:W-:Y:S05]  /*5900*/  BSYNC B1 ;  /* 0x0000000000017941 */ /* 0x000fea0003800000 */
.L_x_770:
[----:B------:R-:W-:Y:S04]  /*5910*/  IADD3 R177, P0, R170, R176, RZ ;  /* 0x000000b0aab17210 */ /* 0x000fe80007f1e0ff */
[----:B------:R-:W-:Y:S01]  /*5920*/  IADD3.X R106, R106, R117, RZ, P0, !PT ;  /* 0x000000756a6a7210 */ /* 0x000fe200007fe4ff */
[----:B------:R-:W-:-:S05]  /*5930*/  @P3 BRA `(.L_x_759) ;  /* 0x0000109000003947 */ /* 0x000fca0003800000 */
[----:B------:R-:W-:Y:S01]  /*5940*/  ISETP.GE.AND P0, PT, R14, c[0x0][0x1d4], PT ;  /* 0x000075000e007a0c */ /* 0x000fe20003f06270 */
[----:B------:R-:W-:Y:S01]  /*5950*/  @!UPT UIADD3 URZ, URZ, URZ, URZ ;  /* 0x0000003f3f3ff290 */ /* 0x000fe2000fffe03f */
[----:B------:R-:W-:Y:S11]  /*5960*/  BSSY B0, `(.L_x_774) ;  /* 0x0000071000007945 */ /* 0x000ff60003800000 */
[----:B------:R-:W-:-:S05]  /*5970*/  @P0 BRA `(.L_x_775) ;  /* 0x000006f000000947 */ /* 0x000fca0003800000 */
[----:B------:R-:W-:Y:S01]  /*5980*/  ISETP.GE.AND P2, PT, R134, c[0x0][0x1d4], PT ;  /* 0x0000750086007a0c */ /* 0x000fe20003f46270 */
[----:B-1----:R-:W-:Y:S01]  /*5990*/  LDS.128 R32, [R127+0xa080] ;  /* 0x00a080007f207984 */ /* 0x002fe20000000c00 */
[CC--:B------:R-:W-:Y:S04]  /*59a0*/  IADD3 R59, P1, P0, R160.reuse, R177.reuse, R137 ;  /* 0x000000b1a03b7210 */ /* 0x0c0fe8000783e089 */
[CC--:B------:R-:W-:Y:S03]  /*59b0*/  IADD3.X R54, R113.reuse, R106.reuse, R126, P1, P0 ;  /* 0x0000006a71367210 */ /* 0x0c0fe60000fe047e */
        /* <DEDUP_REMOVED lines=107> */
.L_x_775:
[----:B------:R-:W-:Y:S05]  /*6070*/  BSYNC B0 ;  /* 0x0000000000007941 */ /* 0x000fea0003800000 */
.L_x_774:
[----:B------:R-:W-:Y:S11]  /*6080*/  ISETP.GE.AND P0, PT, R12, c[0x0][0x1d4], PT ;  /* 0x000075000c007a0c */ /* 0x000ff60003f06270 */
[----:B------:R-:W-:Y:S02]  /*6090*/  @!UPT UIADD3 URZ, URZ, URZ, URZ ;  /* 0x0000003f3f3ff290 */ /* 0x000fe4000fffe03f */
[----:B------:R-:W-:-:S05]  /*60a0*/  @P0 BRA `(.L_x_759) ;  /* 0x0000092000000947 */ /* 0x000fca0003800000 */
[----:B------:R-:W-:Y:S01]  /*60b0*/  IADD3 R51, P1, P0, R160, R177, R136 ;  /* 0x000000b1a0337210 */ /* 0x000fe2000783e088 */
[----:B------:R-:W2:Y:S03]  /*60c0*/  LDS.128 R24, [R123+0xa080] ;  /* 0x00a080007b187984 */ /* 0x000ea60000000c00 */
[----:B------:R-:W-:Y:S02]  /*60d0*/  IADD3.X R48, R113, R106, R124, P1, P0 ;  /* 0x0000006a71307210 */ /* 0x000fe40000fe047c */
[----:B------:R-:W-:Y:S02]  /*60e0*/  ISETP.GE.AND P0, PT, R12, c[0x0][0x27c], PT ;  /* 0x00009f000c007a0c */ /* 0x000fe40003f06270 */
[C---:B------:R-:W-:Y:S01]  /*60f0*/  LEA R50, P1, R51.reuse, c[0x0][0x1c8], 0x1 ;  /* 0x0000720033327a11 */ /* 0x040fe200078208ff */
[----:B-1----:R-:W1:Y:S03]  /*6100*/  LDS.128 R52, [R125+0xa080] ;  /* 0x00a080007d347984 */ /* 0x002e660000000c00 */
[----:B------:R-:W-:Y:S02]  /*6110*/  LEA.HI.X R51, R51, c[0x0][0x1cc], R48, 0x1, P1 ;  /* 0x0000730033337a11 */ /* 0x000fe400008f0c30 */
[----:B------:R-:W-:Y:S05]  /*6120*/  ISETP.GE.AND P1, PT, R133, c[0x0][0x1d4], PT ;  /* 0x0000750085007a0c */ /* 0x000fea0003f26270 */
[----:B------:R-:W-:Y:S02]  /*6130*/  @!P0 SHF.R.U32.HI R34, RZ, 0x10, R73 ;  /* 0x00000010ff228819 */ /* 0x000fe40000011649 */
[----:B------:R-:W-:Y:S02]  /*6140*/  @!P0 SHF.R.U32.HI R31, RZ, 0x10, R21 ;  /* 0x00000010ff1f8819 */ /* 0x000fe40000011615 */
[----:B------:R-:W-:Y:S02]  /*6150*/  @!P0 PRMT R81, R81, 0x5410, R34 ;  /* 0x0000541051518816 */ /* 0x000fe40000000022 */
[----:B------:R-:W-:Y:S02]  /*6160*/  @!P0 PRMT R18, R18, 0x5410, R31 ;  /* 0x0000541012128816 */ /* 0x000fe4000000001f */
[C---:B------:R-:W-:Y:S01]  /*6170*/  @!P0 LOP3.LUT R40, R81.reuse, 0xffff0000, RZ, 0xc0, !PT ;  /* 0xffff000051288812 */ /* 0x040fe200078ec0ff */
[----:B------:R-:W-:Y:S01]  /*6180*/  @!P0 IMAD.U32 R37, R81, 0x10000, RZ ;  /* 0x0001000051258824 */ /* 0x000fe200078e00ff */
[----:B------:R-:W-:Y:S02]  /*6190*/  @!P0 SHF.R.U64 R20, R20, 0x10, R21 ;  /* 0x0000001014148819 */ /* 0x000fe40000001215 */
[----:B------:R-:W-:Y:S02]  /*61a0*/  @!P0 SHF.R.U32.HI R21, RZ, 0x10, R23 ;  /* 0x00000010ff158819 */ /* 0x000fe40000011617 */
[----:B------:R-:W-:Y:S01]  /*61b0*/  @!P0 PRMT R20, R19, 0x5410, R20 ;  /* 0x0000541013148816 */ /* 0x000fe20000000014 */
[----:B------:R-:W-:Y:S01]  /*61c0*/  @!P0 IMAD.U32 R19, R18, 0x10000, RZ ;  /* 0x0001000012138824 */ /* 0x000fe200078e00ff */
[----:B------:R-:W-:Y:S02]  /*61d0*/  @!P0 PRMT R28, R28, 0x5410, R21 ;  /* 0x000054101c1c8816 */ /* 0x000fe40000000015 */
[----:B------:R-:W-:Y:S01]  /*61e0*/  @!P0 SHF.R.U32.HI R33, RZ, 0x10, R75 ;  /* 0x00000010ff218819 */ /* 0x000fe2000001164b */
[----:B------:R-:W-:Y:S01]  /*61f0*/  @!P0 IMAD.U32 R21, R20, 0x10000, RZ ;  /* 0x0001000014158824 */ /* 0x000fe200078e00ff */
[----:B------:R-:W-:Y:S01]  /*6200*/  @!P0 SHF.R.U64 R22, R22, 0x10, R23 ;  /* 0x0000001016168819 */ /* 0x000fe20000001217 */
[C---:B--2---:R-:W-:Y:S01]  /*6210*/  @!P0 IMAD.U32 R30, R25.reuse, 0x10000, RZ ;  /* 0x00010000191e8824 */ /* 0x044fe200078e00ff */
[----:B------:R-:W-:Y:S01]  /*6220*/  @!P0 LOP3.LUT R31, R25, 0xffff0000, RZ, 0xc0, !PT ;  /* 0xffff0000191f8812 */ /* 0x000fe200078ec0ff */
[----:B------:R-:W-:Y:S01]  /*6230*/  @!P0 IMAD.U32 R32, R24, 0x10000, RZ ;  /* 0x0001000018208824 */ /* 0x000fe200078e00ff */
[----:B------:R-:W-:Y:S01]  /*6240*/  @!P0 PRMT R22, R29, 0x5410, R22 ;  /* 0x000054101d168816 */ /* 0x000fe20000000016 */
[----:B------:R-:W-:Y:S01]  /*6250*/  @!P0 FMUL.FTZ R48, R30, R37 ;  /* 0x000000251e308220 */ /* 0x000fe20000410000 */
[----:B------:R-:W-:Y:S01]  /*6260*/  @!P0 LOP3.LUT R23, R26, 0xffff0000, RZ, 0xc0, !PT ;  /* 0xffff00001a178812 */ /* 0x000fe200078ec0ff */
[-C--:B------:R-:W-:Y:S01]  /*6270*/  @!P0 FMUL.FTZ R4, R30, R19.reuse ;  /* 0x000000131e048220 */ /* 0x080fe20000410000 */
[----:B------:R-:W-:Y:S01]  /*6280*/  @!P0 LOP3.LUT R30, R24, 0xffff0000, RZ, 0xc0, !PT ;  /* 0xffff0000181e8812 */ /* 0x000fe200078ec0ff */
[C---:B-1----:R-:W-:Y:S01]  /*6290*/  @!P0 IMAD.U32 R38, R53.reuse, 0x10000, RZ ;  /* 0x0001000035268824 */ /* 0x042fe200078e00ff */
[----:B------:R-:W-:Y:S01]  /*62a0*/  @!P0 LOP3.LUT R36, R52, 0xffff0000, RZ, 0xc0, !PT ;  /* 0xffff000034248812 */ /* 0x000fe200078ec0ff */
[----:B------:R-:W-:Y:S01]  /*62b0*/  @!P0 IMAD.U32 R29, R26, 0x10000, RZ ;  /* 0x000100001a1d8824 */ /* 0x000fe200078e00ff */
[----:B------:R-:W-:Y:S01]  /*62c0*/  @!P0 SHF.L.U32 R34, R52, 0x10, RZ ;  /* 0x0000001034228819 */ /* 0x000fe200000006ff */
[----:B------:R-:W-:Y:S01]  /*62d0*/  @!P0 FFMA.FTZ R48, R38, R19, -R48 ;  /* 0x0000001326308223 */ /* 0x000fe20000010830 */
[----:B------:R-:W-:Y:S01]  /*62e0*/  @!P0 SHF.R.U64 R73, R72, 0x10, R73 ;  /* 0x0000001048498819 */ /* 0x000fe20000001249 */
[----:B------:R-:W-:Y:S01]  /*62f0*/  @!P0 FMUL.FTZ R2, R32, R21 ;  /* 0x0000001520028220 */ /* 0x000fe20000410000 */
[----:B------:R-:W-:Y:S01]  /*6300*/  @!P0 LOP3.LUT R39, R53, 0xffff0000, RZ, 0xc0, !PT ;  /* 0xffff000035278812 */ /* 0x000fe200078ec0ff */
[----:B------:R-:W-:Y:S01]  /*6310*/  @!P0 IMAD.U32 R43, R54, 0x10000, RZ ;  /* 0x00010000362b8824 */ /* 0x000fe200078e00ff */
[----:B------:R-:W-:Y:S01]  /*6320*/  @!P0 PRMT R80, R80, 0x5410, R73 ;  /* 0x0000541050508816 */ /* 0x000fe20000000049 */
[----:B------:R-:W-:Y:S01]  /*6330*/  @!P0 FMUL.FTZ R65, R31, R40 ;  /* 0x000000281f418220 */ /* 0x000fe20000410000 */
[----:B------:R-:W-:Y:S02]  /*6340*/  @!P0 LOP3.LUT R45, R54, 0xffff0000, RZ, 0xc0, !PT ;  /* 0xffff0000362d8812 */ /* 0x000fe400078ec0ff */
[C---:B------:R-:W-:Y:S02]  /*6350*/  @!P0 SHF.L.U32 R47, R55.reuse, 0x10, RZ ;  /* 0x00000010372f8819 */ /* 0x040fe400000006ff */
[----:B------:R-:W-:Y:S02]  /*6360*/  @!P0 LOP3.LUT R49, R55, 0xffff0000, RZ, 0xc0, !PT ;  /* 0xffff000037318812 */ /* 0x000fe400078ec0ff */
[----:B------:R-:W-:Y:S01]  /*6370*/  @!P0 LOP3.LUT R19, R20, 0xffff0000, RZ, 0xc0, !PT ;  /* 0xffff000014138812 */ /* 0x000fe200078ec0ff */
[----:B------:R-:W-:Y:S01]  /*6380*/  @!P0 IMAD.U32 R20, R28, 0x10000, RZ ;  /* 0x000100001c148824 */ /* 0x000fe200078e00ff */
[----:B------:R-:W-:Y:S02]  /*6390*/  @!P0 LOP3.LUT R35, R80, 0xffff0000, RZ, 0xc0, !PT ;  /* 0xffff000050238812 */ /* 0x000fe400078ec0ff */
[----:B------:R-:W-:Y:S01]  /*63a0*/  @!P0 SHF.R.U64 R75, R74, 0x10, R75 ;  /* 0x000000104a4b8819 */ /* 0x000fe2000000124b */
[----:B------:R-:W-:Y:S01]  /*63b0*/  @!P0 FMUL.FTZ R3, R30, R19 ;  /* 0x000000131e038220 */ /* 0x000fe20000410000 */
[----:B------:R-:W-:Y:S01]  /*63c0*/  @!P0 PRMT R68, R68, 0x5410, R33 ;  /* 0x0000541044448816 */ /* 0x000fe20000000021 */
[----:B------:R-:W-:Y:S01]  /*63d0*/  @!P0 IMAD.U32 R33, R80, 0x10000, RZ ;  /* 0x0001000050218824 */ /* 0x000fe200078e00ff */
[----:B------:R-:W-:Y:S01]  /*63e0*/  @!P0 PRMT R70, R70, 0x5410, R75 ;  /* 0x0000541046468816 */ /* 0x000fe2000000004b */
[----:B------:R-:W-:Y:S01]  /*63f0*/  @!P0 FMUL.FTZ R59, R30, R35 ;  /* 0x000000231e3b8220 */ /* 0x000fe20000410000 */
[----:B------:R-:W-:Y:S01]  /*6400*/  @!P0 LOP3.LUT R30, R18, 0xffff0000, RZ, 0xc0, !PT ;  /* 0xffff0000121e8812 */ /* 0x000fe200078ec0ff */
[----:B------:R-:W-:Y:S01]  /*6410*/  @!P0 FMUL.FTZ R56, R32, R33 ;  /* 0x0000002120388220 */ /* 0x000fe20000410000 */
[----:B------:R-:W-:Y:S01]  /*6420*/  @!P0 LOP3.LUT R42, R70, 0xffff0000, RZ, 0xc0, !PT ;  /* 0xffff0000462a8812 */ /* 0x000fe200078ec0ff */
[----:B------:R-:W-:Y:S01]  /*6430*/  @!P0 FFMA.FTZ R59, R36, R19, -R59 ;  /* 0x00000013243b8223 */ /* 0x000fe2000001083b */
[----:B------:R-:W-:Y:S01]  /*6440*/  @!P0 LOP3.LUT R18, R28, 0xffff0000, RZ, 0xc0, !PT ;  /* 0xffff00001c128812 */ /* 0x000fe200078ec0ff */
[----:B------:R-:W-:Y:S01]  /*6450*/  @!P0 IMAD.U32 R41, R70, 0x10000, RZ ;  /* 0x0001000046298824 */ /* 0x000fe200078e00ff */
[C---:B------:R-:W-:Y:S01]  /*6460*/  @!P0 LOP3.LUT R19, R27.reuse, 0xffff0000, RZ, 0xc0, !PT ;  /* 0xffff00001b138812 */ /* 0x040fe200078ec0ff */
[----:B------:R-:W-:Y:S01]  /*6470*/  @!P0 FFMA.FTZ R56, R34, R21, -R56 ;  /* 0x0000001522388223 */ /* 0x000fe20000010838 */
[C---:B------:R-:W-:Y:S01]  /*6480*/  @!P0 SHF.L.U32 R44, R68.reuse, 0x10, RZ ;  /* 0x00000010442c8819 */ /* 0x040fe200000006ff */
[----:B------:R-:W-:Y:S01]  /*6490*/  @!P0 IMAD.U32 R21, R27, 0x10000, RZ ;  /* 0x000100001b158824 */ /* 0x000fe200078e00ff */
[----:B------:R-:W-:Y:S01]  /*64a0*/  @!P0 LOP3.LUT R46, R68, 0xffff0000, RZ, 0xc0, !PT ;  /* 0xffff0000442e8812 */ /* 0x000fe200078ec0ff */
        /* <DEDUP_REMOVED lines=29> */
[----:B------:R-:W-:Y:S02]  /*6680*/  @!P0 FFMA.FTZ R6, R41, R43, R6 ;  /* 0x0000002b29068223 */ /* 0x000fe40000010006 */
[----:B------:R-:W-:Y:S02]  /*6690*/  @!P0 FMUL.FTZ R9, R19, R18 ;  /* 0x0000001213098220 */ /* 0x000fe40000410000 */
[----:B------:R-:W-:Y:S02]  /*66a0*/  @!P0 FFMA.FTZ R7, R42, R45, R7 ;  /* 0x0000002d2a078223 */ /* 0x000fe40000010007 */
[----:B------:R-:W-:Y:S02]  /*66b0*/  @!P0 FFMA.FTZ R8, R44, R47, R8 ;  /* 0x0000002f2c088223 */ /* 0x000fe40000010008 */
[----:B------:R-:W-:Y:S02]  /*66c0*/  @!P0 FFMA.FTZ R9, R46, R49, R9 ;  /* 0x000000312e098223 */ /* 0x000fe40000010009 */
[----:B------:R-:W-:Y:S03]  /*66d0*/  @!P0 IMAD.MOV.U32 R24, RZ, RZ, R48 ;  /* 0x000000ffff188224 */ /* 0x000fe600078e0030 */
[----:B------:R-:W-:Y:S05]  /*66e0*/  @!P0 F2FP.BF16.PACK_AB R59, R9, R8 ;  /* 0x00000008093b823e */ /* 0x000fea00000010ff */
[----:B------:R-:W-:Y:S01]  /*66f0*/  @!P0 IMAD.MOV.U32 R27, RZ, RZ, R59 ;  /* 0x000000ffff1b8224 */ /* 0x000fe200078e003b */
[----:B-1----:R-:W-:Y:S02]  /*6700*/  @!P0 F2FP.BF16.PACK_AB R51, R5, R4 ;  /* 0x000000040533823e */ /* 0x002fe400000010ff */
[----:B------:R-:W-:Y:S03]  /*6710*/  @!P0 F2FP.BF16.PACK_AB R50, R7, R6 ;  /* 0x000000060732823e */ /* 0x000fe600000010ff */
[----:B------:R-:W-:Y:S01]  /*6720*/  @!P0 IMAD.MOV.U32 R25, RZ, RZ, R51 ;  /* 0x000000ffff198224 */ /* 0x000fe200078e0033 */
[----:B------:R-:W-:Y:S01]  /*6730*/  @!P0 MOV R26, R50 ;  /* 0x00000032001a8202 */ /* 0x000fe20000000f00 */
[----:B------:R-:W-:-:S05]  /*6740*/  @P1 BRA `(.L_x_759) ;  /* 0x0000028000001947 */ /* 0x000fca0003800000 */
[----:B------:R-:W-:Y:S04]  /*6750*/  IADD3 R177, P1, P0, R160, R177, R133 ;  /* 0x000000b1a0b17210 */ /* 0x000fe8000783e085 */
[----:B------:R-:W-:Y:S02]  /*6760*/  IADD3.X R106, R113, R106, R120, P1, P0 ;  /* 0x0000006a716a7210 */ /* 0x000fe40000fe0478 */
[C---:B------:R-:W-:Y:S04]  /*6770*/  LEA R2, P0, R177.reuse, c[0x0][0x1c8], 0x1 ;  /* 0x00007200b1027a11 */ /* 0x040fe800078008ff */
[----:B------:R-:W-:Y:S05]  /*6780*/  LEA.HI.X R3, R177, c[0x0][0x1cc], R106, 0x1, P0 ;  /* 0x00007300b1037a11 */ /* 0x000fea00000f0c6a */
[----:B------:R1:W-:Y:S01]  /*6790*/  STG.E.128 [R2.64], R24 ;  /* 0x0000001802007986 */ /* 0x0003e2000c101d12 */
[----:B------:R-:W-:-:S05]  /*67a0*/  BRA `(.L_x_759) ;  /* 0x0000022000007947 */ /* 0x000fca0003800000 */
.L_x_745:
[----:B------:R-:W-:Y:S01]  /*67b0*/  IMAD R2, R57, -0x30, R0 ;  /* 0xffffffd039027824 */ /* 0x000fe200078e0200 */
[----:B------:R-:W-:Y:S04]  /*67c0*/  BSSY B0, `(.L_x_776) ;  /* 0x0000011000007945 */ /* 0x000fe80003800000 */
[----:B------:R-:W-:Y:S04]  /*67d0*/  IMNMX R150, R2, 0x30, PT ;  /* 0x0000003002967817 */ /* 0x000fe80003800200 */
[----:B------:R-:W-:Y:S11]  /*67e0*/  ISETP.GE.AND P0, PT, R143, R150, PT ;  /* 0x000000968f00720c */ /* 0x000ff60003f06270 */
[----:B------:R-:W-:Y:S02]  /*67f0*/  @!UPT UIADD3 URZ, URZ, URZ, URZ ;  /* 0x0000003f3f3ff290 */ /* 0x000fe4000fffe03f */
[----:B------:R-:W-:-:S05]  /*6800*/  @P0 BRA `(.L_x_777) ;  /* 0x000000c000000947 */ /* 0x000fca0003800000 */
[----:B------:R-:W-:Y:S02]  /*6810*/  ISETP.GE.AND P0, PT, R14, c[0x0][0x1d4], PT ;  /* 0x000075000e007a0c */ /* 0x000fe40003f06270 */
[----:B------:R-:W-:Y:S02]  /*6820*/  ISETP.GE.AND P2, PT, R12, c[0x0][0x1d4], PT ;  /* 0x000075000c007a0c */ /* 0x000fe40003f46270 */
[----:B------:R-:W-:Y:S09]  /*6830*/  ISETP.GE.AND P1, PT, R140, c[0x0][0x1d4], PT ;  /* 0x000075008c007a0c */ /* 0x000ff20003f26270 */
[----:B------:R-:W1:Y:S04]  /*6840*/  @!P0 LDS.128 R28, [R141+0xa080] ;  /* 0x00a080008d1c8984 */ /* 0x000e680000000c00 */
[----:B------:R-:W2:Y:S04]  /*6850*/  @!P2 LDS.128 R24, [R141+0xb880] ;  /* 0x00b880008d18a984 */ /* 0x000ea80000000c00 */
[----:B------:R-:W3:Y:S04]  /*6860*/  @!P1 LDS.128 R20, [R141+0xd080] ;  /* 0x00d080008d149984 */ /* 0x000ee80000000c00 */
[----:B-1----:R-:W-:Y:S01]  /*6870*/  @!P0 STG.E.128 [R88.64], R28 ;  /* 0x0000001c58008986 */ /* 0x002fe2000c101d12 */
[----:B------:R-:W-:Y:S03]  /*6880*/  ISETP.GE.AND P0, PT, R139, c[0x0][0x1d4], PT ;  /* 0x000075008b007a0c */ /* 0x000fe60003f06270 */
[----:B--2---:R-:W-:Y:S04]  /*6890*/  @!P2 STG.E.128 [R88.64+0x80], R24 ;  /* 0x000080185800a986 */ /* 0x004fe8000c101d12 */
[----:B---3--:R-:W-:Y:S06]  /*68a0*/  @!P1 STG.E.128 [R88.64+0x100], R20 ;  /* 0x0001001458009986 */ /* 0x008fec000c101d12 */
[----:B------:R-:W1:Y:S04]  /*68b0*/  @!P0 LDS.128 R4, [R141+0xe880] ;  /* 0x00e880008d048984 */ /* 0x000e680000000c00 */
[----:B-1----:R1:W-:Y:S02]  /*68c0*/  @!P0 STG.E.128 [R88.64+0x180], R4 ;  /* 0x0001800458008986 */ /* 0x0023e4000c101d12 */
.L_x_777:
[----:B------:R-:W-:Y:S05]  /*68d0*/  BSYNC B0 ;  /* 0x0000000000007941 */ /* 0x000fea0003800000 */
.L_x_776:
[----:B------:R-:W-:Y:S11]  /*68e0*/  ISETP.GE.AND P0, PT, R138, R150, PT ;  /* 0x000000968a00720c */ /* 0x000ff60003f06270 */
[----:B------:R-:W-:Y:S02]  /*68f0*/  @!UPT UIADD3 URZ, URZ, URZ, URZ ;  /* 0x0000003f3f3ff290 */ /* 0x000fe4000fffe03f */
[----:B------:R-:W-:-:S05]  /*6900*/  @P0 BRA `(.L_x_759) ;  /* 0x000000c000000947 */ /* 0x000fca0003800000 */
[----:B------:R-:W-:Y:S02]  /*6910*/  ISETP.GE.AND P0, PT, R14, c[0x0][0x1d4], PT ;  /* 0x000075000e007a0c */ /* 0x000fe40003f06270 */
[----:B------:R-:W-:Y:S02]  /*6920*/  ISETP.GE.AND P2, PT, R12, c[0x0][0x1d4], PT ;  /* 0x000075000c007a0c */ /* 0x000fe40003f46270 */
[----:B------:R-:W-:Y:S09]  /*6930*/  ISETP.GE.AND P1, PT, R140, c[0x0][0x1d4], PT ;  /* 0x000075008c007a0c */ /* 0x000ff20003f26270 */
[----:B------:R-:W2:Y:S04]  /*6940*/  @!P0 LDS.128 R28, [R141+0xb080] ;  /* 0x00b080008d1c8984 */ /* 0x000ea80000000c00 */
[----:B------:R-:W3:Y:S04]  /*6950*/  @!P2 LDS.128 R24, [R141+0xc880] ;  /* 0x00c880008d18a984 */ /* 0x000ee80000000c00 */
[----:B------:R-:W4:Y:S04]  /*6960*/  @!P1 LDS.128 R20, [R141+0xe080] ;  /* 0x00e080008d149984 */ /* 0x000f280000000c00 */
[----:B--2---:R-:W-:Y:S01]  /*6970*/  @!P0 STG.E.128 [R86.64], R28 ;  /* 0x0000001c56008986 */ /* 0x004fe2000c101d12 */
[----:B------:R-:W-:Y:S03]  /*6980*/  ISETP.GE.AND P0, PT, R139, c[0x0][0x1d4], PT ;  /* 0x000075008b007a0c */ /* 0x000fe60003f06270 */
[----:B---3--:R-:W-:Y:S04]  /*6990*/  @!P2 STG.E.128 [R86.64+0x80], R24 ;  /* 0x000080185600a986 */ /* 0x008fe8000c101d12 */
[----:B----4-:R-:W-:Y:S06]  /*69a0*/  @!P1 STG.E.128 [R86.64+0x100], R20 ;  /* 0x0001001456009986 */ /* 0x010fec000c101d12 */
[----:B-1----:R-:W1:Y:S04]  /*69b0*/  @!P0 LDS.128 R4, [R141+0xf880] ;  /* 0x00f880008d048984 */ /* 0x002e680000000c00 */
[----:B-1----:R1:W-:Y:S02]  /*69c0*/  @!P0 STG.E.128 [R86.64+0x180], R4 ;  /* 0x0001800456008986 */ /* 0x0023e4000c101d12 */
.L_x_759:
[----:B------:R-:W-:Y:S05]  /*69d0*/  BSYNC B2 ;  /* 0x0000000000027941 */ /* 0x000fea0003800000 */
.L_x_744:
[----:B-1----:R-:W-:Y:S01]  /*69e0*/  IMAD.IADD R2, R150, 0x1, -R143 ;  /* 0x0000000196027824 */ /* 0x002fe200078e0a8f */
[----:B------:R-:W-:Y:S01]  /*69f0*/  ISETP.NE.AND P3, PT, R148, RZ, PT ;  /* 0x000000ff9400720c */ /* 0x000fe20003f65270 */
[----:B------:R-:W-:Y:S01]  /*6a00*/  IMAD.WIDE.U32 R6, R57, 0x30, RZ ;  /* 0x0000003039067825 */ /* 0x000fe200078e00ff */
[----:B------:R-:W-:Y:S02]  /*6a10*/  BSSY B0, `(.L_x_778) ;  /* 0x000003f000007945 */ /* 0x000fe40003800000 */
[----:B------:R-:W-:Y:S01]  /*6a20*/  ISETP.GE.AND P0, PT, R2, 0x21, PT ;  /* 0x000000210200780c */ /* 0x000fe20003f06270 */
[----:B------:R-:W-:Y:S04]  /*6a30*/  IMAD R5, R102, 0x30, RZ ;  /* 0x0000003066057824 */ /* 0x000fe800078e02ff */
[----:B------:R-:W-:Y:S01]  /*6a40*/  IMAD.IADD R5, R7, 0x1, R5 ;  /* 0x0000000107057824 */ /* 0x000fe200078e0205 */
[----:B------:R-:W-:Y:S04]  /*6a50*/  IADD3 R7, P1, R111, R6, RZ ;  /* 0x000000066f077210 */ /* 0x000fe80007f3e0ff */
[----:B------:R-:W-:Y:S03]  /*6a60*/  IADD3.X R3, R5, R110, RZ, P1, !PT ;  /* 0x0000006e05037210 */ /* 0x000fe60000ffe4ff */
[----:B------:R-:W-:Y:S05]  /*6a70*/  @P0 IADD3 R9, P1, R7, 0x20, RZ ;  /* 0x0000002007090810 */ /* 0x000fea0007f3e0ff */
[----:B------:R-:W-:Y:S01]  /*6a80*/  @P0 IMAD.X R4, RZ, RZ, R3, P1 ;  /* 0x000000ffff040224 */ /* 0x000fe200008e0603 */
[----:B------:R-:W-:Y:S03]  /*6a90*/  ISETP.GE.AND P1, PT, R2, 0x1, PT ;  /* 0x000000010200780c */ /* 0x000fe60003f26270 */
[----:B------:R-:W-:Y:S04]  /*6aa0*/  @P0 IMAD R4, R4, c[0x0][0x258], RZ ;  /* 0x0000960004040a24 */ /* 0x000fe800078e02ff */
[----:B------:R-:W-:Y:S06]  /*6ab0*/  @P0 IMAD R4, R9, c[0x0][0x25c], R4 ;  /* 0x0000970009040a24 */ /* 0x000fec00078e0204 */
[-C--:B------:R-:W-:Y:S01]  /*6ac0*/  @P1 MOV R106, R154.reuse ;  /* 0x0000009a006a1202 */ /* 0x080fe20000000f00 */
[----:B------:R-:W-:Y:S04]  /*6ad0*/  @P1 IMAD R2, R3, c[0x0][0x258], RZ ;  /* 0x0000960003021a24 */ /* 0x000fe800078e02ff */
[C---:B------:R-:W-:Y:S01]  /*6ae0*/  @P1 IMAD.WIDE.U32 R18, R7.reuse, c[0x0][0x258], R106 ;  /* 0x0000960007121a25 */ /* 0x040fe200078e006a */
[----:B------:R-:W-:Y:S03]  /*6af0*/  @P0 MOV R106, R154 ;  /* 0x0000009a006a0202 */ /* 0x000fe60000000f00 */
[----:B------:R-:W-:Y:S01]  /*6b00*/  @P1 IMAD R2, R7, c[0x0][0x25c], R2 ;  /* 0x0000970007021a24 */ /* 0x000fe200078e0202 */
[C---:B------:R-:W-:Y:S03]  /*6b10*/  @P1 LEA R20, P2, R18.reuse, c[0x0][0x250], 0x1 ;  /* 0x0000940012141a11 */ /* 0x040fe600078408ff */
[----:B------:R-:W-:Y:S05]  /*6b20*/  @P1 IMAD.IADD R2, R19, 0x1, R2 ;  /* 0x0000000113021824 */ /* 0x000fea00078e0202 */
[----:B------:R-:W-:Y:S01]  /*6b30*/  @P1 LEA.HI.X R21, R18, c[0x0][0x254], R2, 0x1, P2 ;  /* 0x0000950012151a11 */ /* 0x000fe200010f0c02 */
[----:B------:R-:W-:Y:S04]  /*6b40*/  @P0 IMAD.WIDE.U32 R2, R9, c[0x0][0x258], R106 ;  /* 0x0000960009020a25 */ /* 0x000fe800078e006a */
[----:B------:R-:W-:Y:S01]  /*6b50*/  @!PT LDS RZ, [RZ] ;  /* 0x00000000fffff984 */ /* 0x000fe20000000800 */
[----:B------:R-:W-:Y:S01]  /*6b60*/  @!PT LDS RZ, [RZ] ;  /* 0x00000000fffff984 */ /* 0x000fe20000000800 */
[----:B------:R-:W-:Y:S01]  /*6b70*/  @!PT LDS RZ, [RZ] ;  /* 0x00000000fffff984 */ /* 0x000fe20000000800 */
[----:B------:R1:W-:Y:S01]  /*6b80*/  @P1 LDGSTS.E.BYPASS.LTC128B.128 [R141+0x4080], [R20.64], !P3 ;  /* 0x04080000148d1fae */ /* 0x0003e2000d901d52 */
[C---:B------:R-:W-:Y:S01]  /*6b90*/  @P0 LEA R8, P2, R2.reuse, c[0x0][0x250], 0x1 ;  /* 0x0000940002080a11 */ /* 0x040fe200078408ff */
[----:B------:R-:W-:Y:S02]  /*6ba0*/  @P0 IMAD.IADD R4, R3, 0x1, R4 ;  /* 0x0000000103040824 */ /* 0x000fe400078e0204 */
[----:B------:R1:W-:Y:S03]  /*6bb0*/  @P1 LDGSTS.E.BYPASS.LTC128B.128 [R141+0x5880], [R20.64+0x80], !P5 ;  /* 0x05880080148d1fae */ /* 0x0003e6000e901d52 */
[----:B------:R-:W-:Y:S01]  /*6bc0*/  @P0 LEA.HI.X R9, R2, c[0x0][0x254], R4, 0x1, P2 ;  /* 0x0000950002090a11 */ /* 0x000fe200010f0c04 */
[----:B------:R1:W-:Y:S04]  /*6bd0*/  @P1 LDGSTS.E.BYPASS.LTC128B.128 [R141+0x7080], [R20.64+0x100], !P6 ;  /* 0x07080100148d1fae */ /* 0x0003e8000f101d52 */
[----:B------:R1:W-:Y:S01]  /*6be0*/  @P1 LDGSTS.E.BYPASS.LTC128B.128 [R141+0x8880], [R20.64+0x180], !P4 ;  /* 0x08880180148d1fae */ /* 0x0003e2000e101d52 */
[----:B------:R-:W-:Y:S03]  /*6bf0*/  ISETP.GT.AND P1, PT, R150, R143, PT ;  /* 0x0000008f9600720c */ /* 0x000fe60003f24270 */
[----:B------:R1:W-:Y:S04]  /*6c00*/  @P0 LDGSTS.E.BYPASS.LTC128B.128 [R141+0x5080], [R8.64], !P3 ;  /* 0x05080000088d0fae */ /* 0x0003e8000d901d52 */
[----:B------:R1:W-:Y:S04]  /*6c10*/  @P0 LDGSTS.E.BYPASS.LTC128B.128 [R141+0x6880], [R8.64+0x80], !P5 ;  /* 0x06880080088d0fae */ /* 0x0003e8000e901d52 */
[----:B------:R1:W-:Y:S04]  /*6c20*/  @P0 LDGSTS.E.BYPASS.LTC128B.128 [R141+0x8080], [R8.64+0x100], !P6 ;  /* 0x08080100088d0fae */ /* 0x0003e8000f101d52 */
[----:B------:R1:W-:Y:S01]  /*6c30*/  @P0 LDGSTS.E.BYPASS.LTC128B.128 [R141+0x9880], [R8.64+0x180], !P4 ;  /* 0x09880180088d0fae */ /* 0x0003e2000e101d52 */
[----:B------:R-:W-:Y:S03]  /*6c40*/  IADD3 R3, P0, R105, R6, RZ ;  /* 0x0000000669037210 */ /* 0x000fe60007f1e0ff */
[----:B------:R-:W0:Y:S01]  /*6c50*/  LDGDEPBAR ;  /* 0x00000000000079af */ /* 0x000e220000000000 */
[----:B------:R-:W-:Y:S01]  /*6c60*/  IADD3.X R2, R5, R104, RZ, P0, !PT ;  /* 0x0000006805027210 */ /* 0x000fe200007fe4ff */
[----:B------:R-:W-:Y:S04]  /*6c70*/  DEPBAR.LE SB0, 0x0 ;  /* 0x000080000000791a */ /* 0x000fe80000000000 */
[----:B------:R-:W-:Y:S06]  /*6c80*/  BAR.SYNC.DEFER_BLOCKING 0x0 ;  /* 0x0000000000007b1d */ /* 0x000fec0000010000 */
[----:B------:R-:W-:-:S05]  /*6c90*/  @!P1 BRA `(.L_x_779) ;  /* 0x0000016000009947 */ /* 0x000fca0003800000 */
[----:B-1----:R-:W-:Y:S01]  /*6ca0*/  IMAD.MOV.U32 R102, RZ, RZ, R152 ;  /* 0x000000ffff667224 */ /* 0x002fe200078e0098 */
[----:B------:R-:W-:Y:S01]  /*6cb0*/  ISETP.GE.AND P1, PT, R14, c[0x0][0x1d4], PT ;  /* 0x000075000e007a0c */ /* 0x000fe20003f26270 */
[----:B------:R-:W-:Y:S02]  /*6cc0*/  IMAD R4, R2, c[0x0][0x208], RZ ;  /* 0x0000820002047a24 */ /* 0x000fe400078e02ff */
[C---:B------:R-:W-:Y:S04]  /*6cd0*/  IMAD.WIDE.U32 R6, R3.reuse, c[0x0][0x208], R102 ;  /* 0x0000820003067a25 */ /* 0x040fe800078e0066 */
[----:B------:R-:W-:Y:S01]  /*6ce0*/  IMAD R4, R3, c[0x0][0x20c], R4 ;  /* 0x0000830003047a24 */ /* 0x000fe200078e0204 */
[C---:B------:R-:W-:Y:S03]  /*6cf0*/  LEA R8, P0, R6.reuse, c[0x0][0x1f8], 0x1 ;  /* 0x00007e0006087a11 */ /* 0x040fe600078008ff */
[----:B------:R-:W-:Y:S02]  /*6d00*/  IMAD.IADD R4, R7, 0x1, R4 ;  /* 0x0000000107047824 */ /* 0x000fe400078e0204 */
[----:B------:R-:W1:Y:S03]  /*6d10*/  @!P1 LDS.128 R28, [R141+0x4080] ;  /* 0x004080008d1c9984 */ /* 0x000e660000000c00 */
[----:B------:R-:W-:Y:S02]  /*6d20*/  LEA.HI.X R9, R6, c[0x0][0x1fc], R4, 0x1, P0 ;  /* 0x00007f0006097a11 */ /* 0x000fe400000f0c04 */
[----:B------:R-:W-:Y:S11]  /*6d30*/  ISETP.GE.AND P0, PT, R12, c[0x0][0x1d4], PT ;  /* 0x000075000c007a0c */ /* 0x000ff60003f06270 */
[----:B------:R-:W-:Y:S02]  /*6d40*/  @!UPT UIADD3 URZ, URZ, URZ, URZ ;  /* 0x0000003f3f3ff290 */ /* 0x000fe4000fffe03f */
[----:B------:R-:W2:Y:S04]  /*6d50*/  @!P0 LDS.128 R24, [R141+0x5880] ;  /* 0x005880008d188984 */ /* 0x000ea80000000c00 */
[----:B-1----:R-:W-:Y:S01]  /*6d60*/  @!P1 STG.E.128 [R8.64], R28 ;  /* 0x0000001c08009986 */ /* 0x002fe2000c101d12 */
[----:B------:R-:W-:Y:S11]  /*6d70*/  ISETP.GE.AND P1, PT, R140, c[0x0][0x1d4], PT ;  /* 0x000075008c007a0c */ /* 0x000ff60003f26270 */
[----:B------:R-:W-:Y:S02]  /*6d80*/  @!UPT UIADD3 URZ, URZ, URZ, URZ ;  /* 0x0000003f3f3ff290 */ /* 0x000fe4000fffe03f */
[----:B------:R-:W1:Y:S04]  /*6d90*/  @!P1 LDS.128 R20, [R141+0x7080] ;  /* 0x007080008d149984 */ /* 0x000e680000000c00 */
[----:B--2---:R-:W-:Y:S01]  /*6da0*/  @!P0 STG.E.128 [R8.64+0x80], R24 ;  /* 0x0000801808008986 */ /* 0x004fe2000c101d12 */
[----:B------:R-:W-:Y:S11]  /*6db0*/  ISETP.GE.AND P0, PT, R139, c[0x0][0x1d4], PT ;  /* 0x000075008b007a0c */ /* 0x000ff60003f06270 */
[----:B------:R-:W-:Y:S02]  /*6dc0*/  @!UPT UIADD3 URZ, URZ, URZ, URZ ;  /* 0x0000003f3f3ff290 */ /* 0x000fe4000fffe03f */
[----:B------:R-:W2:Y:S04]  /*6dd0*/  @!P0 LDS.128 R4, [R141+0x8880] ;  /* 0x008880008d048984 */ /* 0x000ea80000000c00 */
[----:B-1----:R1:W-:Y:S04]  /*6de0*/  @!P1 STG.E.128 [R8.64+0x100], R20 ;  /* 0x0001001408009986 */ /* 0x0023e8000c101d12 */
[----:B--2---:R1:W-:Y:S02]  /*6df0*/  @!P0 STG.E.128 [R8.64+0x180], R4 ;  /* 0x0001800408008986 */ /* 0x0043e4000c101d12 */
.L_x_779:
[----:B-1----:R-:W-:Y:S05]  /*6e00*/  BSYNC B0 ;  /* 0x0000000000007941 */ /* 0x002fea0003800000 */
.L_x_778:
[----:B------:R-:W-:Y:S01]  /*6e10*/  ISETP.GE.AND P0, PT, R138, R150, PT ;  /* 0x000000968a00720c */ /* 0x000fe20003f06270 */
[----:B------:R-:W-:Y:S01]  /*6e20*/  @!UPT UIADD3 URZ, URZ, URZ, URZ ;  /* 0x0000003f3f3ff290 */ /* 0x000fe2000fffe03f */
[----:B------:R-:W-:Y:S11]  /*6e30*/  BSSY B0, `(.L_x_780) ;  /* 0x000001a000007945 */ /* 0x000ff60003800000 */
[----:B------:R-:W-:-:S05]  /*6e40*/  @P0 BRA `(.L_x_781) ;  /* 0x0000018000000947 */ /* 0x000fca0003800000 */
[----:B------:R-:W-:Y:S01]  /*6e50*/  IADD3 R3, P0, R3, 0x20, RZ ;  /* 0x0000002003037810 */ /* 0x000fe20007f1e0ff */
[----:B------:R-:W-:Y:S01]  /*6e60*/  IMAD.MOV.U32 R102, RZ, RZ, R152 ;  /* 0x000000ffff667224 */ /* 0x000fe200078e0098 */
[----:B------:R-:W-:Y:S03]  /*6e70*/  ISETP.GE.AND P1, PT, R14, c[0x0][0x1d4], PT ;  /* 0x000075000e007a0c */ /* 0x000fe60003f26270 */
[----:B------:R-:W-:Y:S02]  /*6e80*/  IMAD.X R2, RZ, RZ, R2, P0 ;  /* 0x000000ffff027224 */ /* 0x000fe400000e0602 */
[C---:B------:R-:W-:Y:S04]  /*6e90*/  IMAD.WIDE.U32 R4, R3.reuse, c[0x0][0x208], R102 ;  /* 0x0000820003047a25 */ /* 0x040fe800078e0066 */
[----:B------:R-:W-:Y:S01]  /*6ea0*/  IMAD R2, R2, c[0x0][0x208], RZ ;  /* 0x0000820002027a24 */ /* 0x000fe200078e02ff */
[C---:B------:R-:W-:Y:S03]  /*6eb0*/  LEA R8, P0, R4.reuse, c[0x0][0x1f8], 0x1 ;  /* 0x00007e0004087a11 */ /* 0x040fe600078008ff */
[----:B------:R-:W1:Y:S01]  /*6ec0*/  @!P1 LDS.128 R28, [R141+0x5080] ;  /* 0x005080008d1c9984 */ /* 0x000e620000000c00 */
[----:B------:R-:W-:Y:S04]  /*6ed0*/  IMAD R2, R3, c[0x0][0x20c], R2 ;  /* 0x0000830003027a24 */ /* 0x000fe800078e0202 */
[----:B------:R-:W-:Y:S05]  /*6ee0*/  IMAD.IADD R2, R5, 0x1, R2 ;  /* 0x0000000105027824 */ /* 0x000fea00078e0202 */
        /* <DEDUP_REMOVED lines=14> */
.L_x_781:
[----:B------:R-:W-:Y:S05]  /*6fd0*/  BSYNC B0 ;  /* 0x0000000000007941 */ /* 0x000fea0003800000 */
.L_x_780:
[----:B------:R-:W-:Y:S11]  /*6fe0*/  ISETP.GT.AND P3, PT, R57, R118, PT ;  /* 0x000000763900720c */ /* 0x000ff60003f64270 */
[----:B------:R-:W-:Y:S02]  /*6ff0*/  @!UPT UIADD3 URZ, URZ, URZ, URZ ;  /* 0x0000003f3f3ff290 */ /* 0x000fe4000fffe03f */
[----:B------:R-:W-:-:S05]  /*7000*/  @!P3 BRA `(.L_x_782) ;  /* 0x000001e00000b947 */ /* 0x000fca0003800000 */
[----:B-1----:R-:W-:Y:S01]  /*7010*/  IADD3 R4, R57, -0x1, RZ ;  /* 0xffffffff39047810 */ /* 0x002fe20007ffe0ff */
[----:B------:R-:W-:Y:S01]  /*7020*/  IMAD.MOV.U32 R6, RZ, RZ, R158 ;  /* 0x000000ffff067224 */ /* 0x000fe200078e009e */
[----:B------:R-:W-:Y:S01]  /*7030*/  ISETP.GE.AND P1, PT, R135, 0x1, PT ;  /* 0x000000018700780c */ /* 0x000fe20003f26270 */
[----:B------:R-:W-:Y:S01]  /*7040*/  IMAD.MOV.U32 R7, RZ, RZ, R175 ;  /* 0x000000ffff077224 */ /* 0x000fe200078e00af */
[----:B------:R-:W-:Y:S01]  /*7050*/  SHF.R.S32.HI R3, RZ, 0x1f, R4 ;  /* 0x0000001fff037819 */ /* 0x000fe20000011404 */
[C---:B------:R-:W-:Y:S02]  /*7060*/  IMAD R2, R4.reuse, UR9, RZ ;  /* 0x0000000904027c24 */ /* 0x040fe4000f8e02ff */
[----:B------:R-:W-:Y:S04]  /*7070*/  IMAD.WIDE.U32 R4, R4, UR16, R6 ;  /* 0x0000001004047c25 */ /* 0x000fe8000f8e0006 */
[----:B------:R-:W-:Y:S04]  /*7080*/  IMAD R2, R3, UR16, R2 ;  /* 0x0000001003027c24 */ /* 0x000fe8000f8e0202 */
[----:B------:R-:W-:Y:S01]  /*7090*/  IMAD.IADD R2, R5, 0x1, R2 ;  /* 0x0000000105027824 */ /* 0x000fe200078e0202 */
[C---:B------:R-:W-:Y:S04]  /*70a0*/  @P1 LEA R6, P0, R4.reuse, c[0x0][0x220], 0x1 ;  /* 0x0000880004061a11 */ /* 0x040fe800078008ff */
[C---:B------:R-:W-:Y:S02]  /*70b0*/  @P1 LEA.HI.X R7, R4.reuse, c[0x0][0x224], R2, 0x1, P0 ;  /* 0x0000890004071a11 */ /* 0x040fe400000f0c02 */
[----:B------:R-:W-:Y:S11]  /*70c0*/  ISETP.GE.AND P0, PT, R135, 0x21, PT ;  /* 0x000000218700780c */ /* 0x000ff60003f06270 */
[----:B------:R-:W-:Y:S02]  /*70d0*/  @!UPT UIADD3 URZ, URZ, URZ, URZ ;  /* 0x0000003f3f3ff290 */ /* 0x000fe4000fffe03f */
[----:B------:R-:W-:Y:S04]  /*70e0*/  @P0 IADD3 R3, P2, R4, UR11, RZ ;  /* 0x0000000b04030c10 */ /* 0x000fe8000ff5e0ff */
[----:B------:R-:W-:Y:S02]  /*70f0*/  @P0 IADD3.X R2, R2, UR10, RZ, P2, !PT ;  /* 0x0000000a02020c10 */ /* 0x000fe400097fe4ff */
[C---:B------:R-:W-:Y:S04]  /*7100*/  @P0 LEA R4, P2, R3.reuse, c[0x0][0x220], 0x1 ;  /* 0x0000880003040a11 */ /* 0x040fe800078408ff */
[----:B------:R-:W-:Y:S02]  /*7110*/  @P0 LEA.HI.X R5, R3, c[0x0][0x224], R2, 0x1, P2 ;  /* 0x0000890003050a11 */ /* 0x000fe400010f0c02 */
[----:B------:R-:W-:Y:S11]  /*7120*/  ISETP.NE.AND P2, PT, R148, RZ, PT ;  /* 0x000000ff9400720c */ /* 0x000ff60003f45270 */
[----:B------:R-:W-:Y:S02]  /*7130*/  @!UPT UIADD3 URZ, URZ, URZ, URZ ;  /* 0x0000003f3f3ff290 */ /* 0x000fe4000fffe03f */
        /* <DEDUP_REMOVED lines=11> */
.L_x_782:
[----:B------:R-:W0:Y:S01]  /*71f0*/  LDGDEPBAR ;  /* 0x00000000000079af */ /* 0x000e220000000000 */
[----:B------:R-:W-:Y:S01]  /*7200*/  IADD3 R57, R57, -0x1, RZ ;  /* 0xffffffff39397810 */ /* 0x000fe20007ffe0ff */
[----:B------:R-:W-:-:S05]  /*7210*/  @P3 BRA `(.L_x_783) ;  /* 0xffffa7d000003947 */ /* 0x000fca000383ffff */
[----:B------:R-:W-:Y:S06]  /*7220*/  BAR.SYNC.DEFER_BLOCKING 0x0 ;  /* 0x0000000000007b1d */ /* 0x000fec0000010000 */
.L_x_743:
[----:B-1----:R-:W-:Y:S01]  /*7230*/  ISETP.GE.AND P0, PT, R99, 0x1, PT ;  /* 0x000000016300780c */ /* 0x002fe20003f06270 */
[----:B------:R-:W-:Y:S01]  /*7240*/  IMAD.IADD R0, R142, 0x1, R145 ;  /* 0x000000018e007824 */ /* 0x000fe200078e0291 */
[----:B------:R-:W-:Y:S01]  /*7250*/  PLOP3.LUT P2, PT, PT, PT, PT, 0x80, 0x0 ;  /* 0x000000000000781c */ /* 0x000fe20003f4f070 */
[----:B------:R-:W-:Y:S01]  /*7260*/  CS2R R130, SRZ ;  /* 0x0000000000827805 */ /* 0x000fe2000001ff00 */
[----:B------:R-:W-:Y:S01]  /*7270*/  MOV R5, RZ ;  /* 0x000000ff00057202 */ /* 0x000fe20000000f00 */
[----:B------:R-:W-:Y:S01]  /*7280*/  IMAD.MOV.U32 R128, RZ, RZ, RZ ;  /* 0x000000ffff807224 */ /* 0x000fe200078e00ff */
        /* <DEDUP_REMOVED lines=60> */
[----:B------:R-:W-:Y:S01]  /*7650*/  MOV R2, RZ ;  /* 0x000000ff00027202 */ /* 0x000fe20000000f00 */
[----:B------:R-:W-:Y:S01]  /*7660*/  CS2R R150, SRZ ;  /* 0x0000000000967805 */ /* 0x000fe2000001ff00 */
[----:B------:R-:W-:Y:S01]  /*7670*/  CS2R R148, SRZ ;  /* 0x0000000000947805 */ /* 0x000fe2000001ff00 */
[----:B------:R-:W-:Y:S01]  /*7680*/  CS2R R154, SRZ ;  /* 0x00000000009a7805 */ /* 0x000fe2000001ff00 */
[----:B------:R-:W-:Y:S01]  /*7690*/  CS2R R152, SRZ ;  /* 0x0000000000987805 */ /* 0x000fe2000001ff00 */
[----:B------:R-:W-:Y:S01]  /*76a0*/  IMAD.MOV.U32 R14, RZ, RZ, RZ ;  /* 0x000000ffff0e7224 */ /* 0x000fe200078e00ff */
        /* <DEDUP_REMOVED lines=12> */
[-C--:B------:R-:W-:Y:S01]  /*7770*/  LEA.HI R157, R7, R98.reuse, RZ, 0x3 ;  /* 0x00000062079d7211 */ /* 0x080fe200078f18ff */
[----:B------:R-:W-:Y:S01]  /*7780*/  IMAD.MOV.U32 R2, RZ, RZ, c[0x0][0x2c4] ;  /* 0x0000b100ff027624 */ /* 0x000fe200078e00ff */
[----:B------:R-:W-:Y:S01]  /*7790*/  SHF.R.S32.HI R9, RZ, 0x1f, R224 ;  /* 0x0000001fff097819 */ /* 0x000fe200000114e0 */
[----:B------:R-:W-:Y:S01]  /*77a0*/  IMAD R3, R144, c[0x0][0x17c], R3 ;  /* 0x00005f0090037a24 */ /* 0x000fe200078e0203 */
[----:B------:R-:W-:Y:S01]  /*77b0*/  ISETP.NE.AND.EX P0, PT, RZ, c[0x0][0x34c], PT, P0 ;  /* 0x0000d300ff007a0c */ /* 0x000fe20003f05300 */
[----:B------:R-:W-:Y:S01]  /*77c0*/  IMAD R33, R146, c[0x0][0x2c4], RZ ;  /* 0x0000b10092217a24 */ /* 0x000fe200078e02ff */
[----:B------:R-:W-:Y:S01]  /*77d0*/  ISETP.NE.AND P1, PT, R2, 0x1, PT ;  /* 0x000000010200780c */ /* 0x000fe20003f25270 */
[----:B------:R-:W-:Y:S01]  /*77e0*/  IMAD.IADD R3, R5, 0x1, R3 ;  /* 0x0000000105037824 */ /* 0x000fe200078e0203 */
[----:B------:R-:W-:Y:S01]  /*77f0*/  LOP3.LUT R5, R157, 0xfffffff8, RZ, 0xc0, !PT ;  /* 0xfffffff89d057812 */ /* 0x000fe200078ec0ff */
[----:B------:R-:W-:Y:S01]  /*7800*/  IMAD.MOV.U32 R2, RZ, RZ, R4 ;  /* 0x000000ffff027224 */ /* 0x000fe200078e0004 */
[----:B------:R-:W-:Y:S01]  /*7810*/  SHF.R.S32.HI R157, RZ, 0x3, R157 ;  /* 0x00000003ff9d7819 */ /* 0x000fe2000001149d */
[----:B------:R-:W-:Y:S01]  /*7820*/  IMAD R4, R121, c[0x0][0x1b8], RZ ;  /* 0x00006e0079047a24 */ /* 0x000fe200078e02ff */
[----:B------:R-:W-:Y:S01]  /*7830*/  SEL R11, R9, RZ, !P0 ;  /* 0x000000ff090b7207 */ /* 0x000fe20004000000 */
[----:B------:R-:W-:Y:S01]  /*7840*/  IMAD.IADD R20, R98, 0x1, -R5 ;  /* 0x0000000162147824 */ /* 0x000fe200078e0a05 */
[----:B------:R-:W-:Y:S01]  /*7850*/  SEL R18, R224, RZ, !P0 ;  /* 0x000000ffe0127207 */ /* 0x000fe20004000000 */
[----:B------:R-:W-:Y:S01]  /*7860*/  IMAD R13, R223, c[0x0][0x1bc], R4 ;  /* 0x00006f00df0d7a24 */ /* 0x000fe200078e0204 */
[----:B------:R-:W-:Y:S01]  /*7870*/  SHF.R.S32.HI R26, RZ, 0x1f, R0 ;  /* 0x0000001fff1a7819 */ /* 0x000fe20000011400 */
[----:B------:R-:W-:Y:S01]  /*7880*/  IMAD R5, R20, 0x20, R157 ;  /* 0x0000002014057824 */ /* 0x000fe200078e029d */
[----:B------:R-:W-:Y:S01]  /*7890*/  LEA.HI R45, R7, R98, RZ, 0x6 ;  /* 0x00000062072d7211 */ /* 0x000fe200078f30ff */
[----:B------:R-:W-:Y:S01]  /*78a0*/  IMAD.WIDE.U32 R2, R223, c[0x0][0x1b8], R2 ;  /* 0x00006e00df027a25 */ /* 0x000fe200078e0002 */
[----:B------:R-:W-:-:S03]  /*78b0*/  LOP3.LUT R225, R225, 0xfffffffd, RZ, 0xc0, !PT ;  /* 0xfffffffde1e17812 */ /* 0x000fc600078ec0ff */
[----:B------:R-:W-:Y:S02]  /*78c0*/  IMAD R5, R100, 0x80, R5 ;  /* 0x0000008064057824 */ /* 0x000fe400078e0205 */
[----:B------:R-:W-:Y:S02]  /*78d0*/  IMAD R11, R11, c[0x0][0x1c0], RZ ;  /* 0x000070000b0b7a24 */ /* 0x000fe400078e02ff */
[----:B------:R-:W-:-:S04]  /*78e0*/  @P1 IMAD.HI.U32 R4, R5, c[0x0][0x2c8], RZ ;  /* 0x0000b20005041a27 */ /* 0x000fc800078e00ff */
[----:B------:R-:W-:Y:S01]  /*78f0*/  IMAD.MOV.U32 R10, RZ, RZ, R5 ;  /* 0x000000ffff0a7224 */ /* 0x000fe200078e0005 */
[----:B------:R-:W-:Y:S01]  /*7900*/  @P1 SHF.R.U32.HI R10, RZ, c[0x0][0x2cc], R4 ;  /* 0x0000b300ff0a1a19 */ /* 0x000fe20000011604 */
[----:B------:R-:W-:Y:S02]  /*7910*/  IMAD.IADD R3, R3, 0x1, R13 ;  /* 0x0000000103037824 */ /* 0x000fe400078e020d */
[C---:B------:R-:W-:Y:S01]  /*7920*/  IMAD R11, R18.reuse, c[0x0][0x1c4], R11 ;  /* 0x00007100120b7a24 */ /* 0x040fe200078e020b */
[----:B------:R-:W-:Y:S01]  /*7930*/  SHF.R.S32.HI R13, RZ, 0x1f, R10 ;  /* 0x0000001fff0d7819 */ /* 0x000fe2000001140a */
[----:B------:R-:W-:Y:S01]  /*7940*/  IMAD.WIDE.U32 R18, R18, c[0x0][0x1c0], R2 ;  /* 0x0000700012127a25 */ /* 0x000fe200078e0002 */
[----:B------:R-:W-:-:S03]  /*7950*/  LEA.HI R3, R7, R98, RZ, 0x4 ;  /* 0x0000006207037211 */ /* 0x000fc600078f20ff */
[----:B------:R-:W-:Y:S01]  /*7960*/  IMAD.MOV R14, RZ, RZ, -R10 ;  /* 0x000000ffff0e7224 */ /* 0x000fe200078e0a0a */
[----:B------:R-:W-:Y:S01]  /*7970*/  SHF.R.S32.HI R6, RZ, 0x4, R3 ;  /* 0x00000004ff067819 */ /* 0x000fe20000011403 */
[----:B------:R-:W-:Y:S02]  /*7980*/  IMAD R4, R100, 0x80, R157 ;  /* 0x0000008064047824 */ /* 0x000fe400078e029d */
[----:B------:R-:W-:Y:S01]  /*7990*/  IMAD R14, R14, c[0x0][0x2c4], R5 ;  /* 0x0000b1000e0e7a24 */ /* 0x000fe200078e0205 */
[----:B------:R-:W-:Y:S01]  /*79a0*/  LEA.HI R17, R3, R6, RZ, 0x1 ;  /* 0x0000000603117211 */ /* 0x000fe200078f08ff */
[----:B------:R-:W-:Y:S01]  /*79b0*/  IMAD R13, R13, c[0x0][0x1b0], RZ ;  /* 0x00006c000d0d7a24 */ /* 0x000fe200078e02ff */
[----:B------:R-:W-:Y:S01]  /*79c0*/  IADD3 R2, R4, 0x20, RZ ;  /* 0x0000002004027810 */ /* 0x000fe20007ffe0ff */
[----:B------:R-:W-:Y:S01]  /*79d0*/  IMAD.IADD R19, R19, 0x1, R11 ;  /* 0x0000000113137824 */ /* 0x000fe200078e020b */
[----:B------:R-:W-:Y:S01]  /*79e0*/  SHF.R.S32.HI R5, RZ, 0x1f, R14 ;  /* 0x0000001fff057819 */ /* 0x000fe2000001140e */
[C---:B------:R-:W-:Y:S01]  /*79f0*/  IMAD R13, R10.reuse, c[0x0][0x1b4], R13 ;  /* 0x00006d000a0d7a24 */ /* 0x040fe200078e020d */
[----:B------:R-:W-:Y:S01]  /*7a00*/  LOP3.LUT R17, R17, 0xfffffffe, RZ, 0xc0, !PT ;  /* 0xfffffffe11117812 */ /* 0x000fe200078ec0ff */
[----:B------:R-:W-:Y:S01]  /*7a10*/  IMAD.WIDE.U32 R10, R10, c[0x0][0x1b0], R18 ;  /* 0x00006c000a0a7a25 */ /* 0x000fe200078e0012 */
[----:B------:R-:W-:-:S02]  /*7a20*/  ISETP.GE.AND P0, PT, R2, R33, PT ;  /* 0x000000210200720c */ /* 0x000fc40003f06270 */
[----:B------:R-:W-:Y:S01]  /*7a30*/  LOP3.LUT R3, R3, 0xfffffff0, RZ, 0xc0, !PT ;  /* 0xfffffff003037812 */ /* 0x000fe200078ec0ff */
[----:B------:R-:W-:Y:S01]  /*7a40*/  IMAD R5, R5, c[0x0][0x1a8], RZ ;  /* 0x00006a0005057a24 */ /* 0x000fe200078e02ff */
[----:B------:R-:W-:Y:S01]  /*7a50*/  P2R R2, PR, RZ, 0x1 ;  /* 0x00000001ff027803 */ /* 0x000fe20000000000 */
[----:B------:R-:W-:Y:S01]  /*7a60*/  IMAD.IADD R11, R11, 0x1, R13 ;  /* 0x000000010b0b7824 */ /* 0x000fe200078e020d */
[C---:B------:R-:W-:Y:S01]  /*7a70*/  IADD3 R31, P0, R157.reuse, R0, RZ ;  /* 0x000000009d1f7210 */ /* 0x040fe20007f1e0ff */
[----:B------:R-:W-:Y:S01]  /*7a80*/  IMAD.IADD R17, R6, 0x1, -R17 ;  /* 0x0000000106117824 */ /* 0x000fe200078e0a11 */
[----:B------:R-:W-:Y:S01]  /*7a90*/  ISETP.GE.AND P1, PT, R4, R33, PT ;  /* 0x000000210400720c */ /* 0x000fe20003f26270 */
[C---:B------:R-:W-:Y:S01]  /*7aa0*/  IMAD R6, R14.reuse, c[0x0][0x1ac], R5 ;  /* 0x00006b000e067a24 */ /* 0x040fe200078e0205 */
[----:B------:R-:W-:Y:S01]  /*7ab0*/  LEA.HI.X.SX32 R26, R157, R26, 0x1, P0 ;  /* 0x0000001a9d1a7211 */ /* 0x000fe200000f0eff */
[----:B------:R-:W-:-:S04]  /*7ac0*/  IMAD.WIDE.U32 R14, R14, c[0x0][0x1a8], R10 ;  /* 0x00006a000e0e7a25 */ /* 0x000fc800078e000a */
[----:B------:R-:W-:Y:S01]  /*7ad0*/  IMAD.IADD R6, R15, 0x1, R6 ;  /* 0x000000010f067824 */ /* 0x000fe200078e0206 */
[----:B------:R-:W-:Y:S01]  /*7ae0*/  LEA R8, P0, R14, c[0x0][0x160], 0x1 ;  /* 0x000058000e087a11 */ /* 0x000fe200078008ff */
[----:B------:R-:W-:Y:S02]  /*7af0*/  IMAD.IADD R12, R98, 0x1, -R3 ;  /* 0x00000001620c7824 */ /* 0x000fe400078e0a03 */
[----:B------:R-:W-:Y:S01]  /*7b00*/  IMAD.SHL.U32 R42, R20, 0x8, RZ ;  /* 0x00000008142a7824 */ /* 0x000fe200078e00ff */
[----:B------:R-:W-:Y:S01]  /*7b10*/  LEA.HI.X R6, R14, c[0x0][0x164], R6, 0x1, P0 ;  /* 0x000059000e067a11 */ /* 0x000fe200000f0c06 */
[----:B------:R-:W1:Y:S01]  /*7b20*/  SHFL.IDX PT, R24, R8, RZ, 0x181f ;  /* 0x00181fff08187589 */ /* 0x000e6200000e0000 */
[----:B------:R-:W-:Y:S01]  /*7b30*/  SHF.R.S32.HI R5, RZ, 0x1f, R12 ;  /* 0x0000001fff057819 */ /* 0x000fe2000001140c */
[C---:B------:R-:W-:Y:S01]  /*7b40*/  IMAD R28, R26.reuse, c[0x0][0x1e0], RZ ;  /* 0x000078001a1c7a24 */ /* 0x040fe200078e02ff */
[----:B------:R-:W-:Y:S01]  /*7b50*/  SHF.R.S32.HI R43, RZ, 0x1f, R42 ;  /* 0x0000001fff2b7819 */ /* 0x000fe2000001142a */
[----:B------:R-:W3:Y:S01]  /*7b60*/  SHFL.IDX PT, R25, R6, RZ, 0x181f ;  /* 0x00181fff06197589 */ /* 0x000ee200000e0000 */
[----:B------:R-:W-:Y:S01]  /*7b70*/  IMAD R26, R26, c[0x0][0x208], RZ ;  /* 0x000082001a1a7a24 */ /* 0x000fe200078e02ff */
[----:B------:R-:W-:Y:S01]  /*7b80*/  LEA.HI R18, R5, R12, RZ, 0x3 ;  /* 0x0000000c05127211 */ /* 0x000fe200078f18ff */
[----:B------:R-:W-:-:S02]  /*7b90*/  IMAD.SHL.U32 R32, R20, 0x8, RZ ;  /* 0x0000000814207824 */ /* 0x000fc400078e00ff */
[C---:B------:R-:W-:Y:S01]  /*7ba0*/  IMAD R28, R31.reuse, c[0x0][0x1e4], R28 ;  /* 0x000079001f1c7a24 */ /* 0x040fe200078e021c */
[----:B------:R-:W-:Y:S01]  /*7bb0*/  LOP3.LUT R5, R18, 0xfffffff8, RZ, 0xc0, !PT ;  /* 0xfffffff812057812 */ /* 0x000fe200078ec0ff */
[C---:B------:R-:W-:Y:S01]  /*7bc0*/  IMAD R26, R31.reuse, c[0x0][0x20c], R26 ;  /* 0x000083001f1a7a24 */ /* 0x040fe200078e021a */
[C---:B------:R-:W-:Y:S01]  /*7bd0*/  IADD3 R0, R32.reuse, 0x80, RZ ;  /* 0x0000008020007810 */ /* 0x040fe20007ffe0ff */
[C---:B------:R-:W-:Y:S01]  /*7be0*/  IMAD.WIDE.U32 R34, R31.reuse, c[0x0][0x1e0], R42 ;  /* 0x000078001f227a25 */ /* 0x040fe200078e002a */
[----:B------:R-:W-:Y:S02]  /*7bf0*/  ISETP.GE.AND P3, PT, R32, c[0x0][0x198], PT ;  /* 0x0000660020007a0c */ /* 0x000fe40003f66270 */
[----:B------:R-:W-:Y:S01]  /*7c00*/  @!P1 SHF.R.S32.HI R3, RZ, 0x1f, R0 ;  /* 0x0000001fff039819 */ /* 0x000fe20000011400 */
[----:B------:R-:W-:Y:S01]  /*7c10*/  IMAD.WIDE.U32 R30, R31, c[0x0][0x208], R42 ;  /* 0x000082001f1e7a25 */ /* 0x000fe200078e002a */
[----:B------:R-:W-:Y:S02]  /*7c20*/  ISETP.GE.AND P6, PT, R0, c[0x0][0x198], PT ;  /* 0x0000660000007a0c */ /* 0x000fe40003fc6270 */
[----:B------:R-:W-:Y:S01]  /*7c30*/  @!P1 LEA.HI R10, R3, R0, RZ, 0x3 ;  /* 0x00000000030a9211 */ /* 0x000fe200078f18ff */
[----:B------:R-:W-:Y:S01]  /*7c40*/  IMAD.IADD R29, R35, 0x1, R28 ;  /* 0x00000001231d7824 */ /* 0x000fe200078e021c */
[----:B------:R-:W-:Y:S01]  /*7c50*/  IADD3 R3, R32, 0xc0, RZ ;  /* 0x000000c020037810 */ /* 0x000fe20007ffe0ff */
[----:B------:R-:W-:Y:S01]  /*7c60*/  IMAD.IADD R27, R31, 0x1, R26 ;  /* 0x000000011f1b7824 */ /* 0x000fe200078e021a */
[----:B------:R-:W-:Y:S01]  /*7c70*/  P2R R11, PR, RZ, 0x40 ;  /* 0x00000040ff0b7803 */ /* 0x000fe20000000000 */
[----:B------:R-:W-:Y:S01]  /*7c80*/  IMAD.IADD R5, R12, 0x1, -R5 ;  /* 0x000000010c057824 */ /* 0x000fe200078e0a05 */
[----:B------:R-:W-:Y:S01]  /*7c90*/  @!P1 SHF.R.S32.HI R14, RZ, 0x1f, R3 ;  /* 0x0000001fff0e9819 */ /* 0x000fe20000011403 */
[----:B------:R-:W-:Y:S01]  /*7ca0*/  IMAD.MOV.U32 R28, RZ, RZ, R34 ;  /* 0x000000ffff1c7224 */ /* 0x000fe200078e0022 */
[----:B------:R-:W-:Y:S01]  /*7cb0*/  ISETP.GE.AND P4, PT, R3, c[0x0][0x198], PT ;  /* 0x0000660003007a0c */ /* 0x000fe20003f86270 */
[----:B------:R-:W-:Y:S01]  /*7cc0*/  IMAD.MOV.U32 R26, RZ, RZ, R30 ;  /* 0x000000ffff1a7224 */ /* 0x000fe200078e001e */
[----:B------:R-:W-:Y:S01]  /*7cd0*/  LOP3.LUT P5, RZ, R5, 0x4, RZ, 0xc0, !PT ;  /* 0x0000000405ff7812 */ /* 0x000fe200078ac0ff */
[----:B------:R-:W-:Y:S01]  /*7ce0*/  IMAD R12, R121, c[0x0][0x210], RZ ;  /* 0x00008400790c7a24 */ /* 0x000fe200078e02ff */
[----:B------:R-:W-:Y:S01]  /*7cf0*/  @!P1 LEA.HI R3, R14, R3, RZ, 0x3 ;  /* 0x000000030e039211 */ /* 0x000fe200078f18ff */
[----:B------:R-:W-:Y:S01]  /*7d00*/  IMAD.SHL.U32 R15, R5, 0x40, RZ ;  /* 0x00000040050f7824 */ /* 0x000fe200078e00ff */
[----:B------:R-:W-:Y:S01]  /*7d10*/  @!P1 LOP3.LUT R19, R10, 0xfffffff8, RZ, 0xc0, !PT ;  /* 0xfffffff80a139812 */ /* 0x000fe200078ec0ff */
[----:B------:R-:W-:Y:S01]  /*7d20*/  IMAD.WIDE.U32 R30, R223, c[0x0][0x1e8], R28 ;  /* 0x00007a00df1e7a25 */ /* 0x000fe200078e001c */
[----:B------:R-:W-:-:S02]  /*7d30*/  @!P1 LOP3.LUT R3, R3, 0xfffffff8, RZ, 0xc0, !PT ;  /* 0xfffffff803039812 */ /* 0x000fc400078ec0ff */
[----:B------:R-:W-:Y:S01]  /*7d40*/  LOP3.LUT R15, R15, 0x1c0, RZ, 0xc0, !PT ;  /* 0x000001c00f0f7812 */ /* 0x000fe200078ec0ff */
[C---:B------:R-:W-:Y:S01]  /*7d50*/  IMAD.WIDE.U32 R28, R223.reuse, c[0x0][0x210], R26 ;  /* 0x00008400df1c7a25 */ /* 0x040fe200078e001a */
[----:B-1----:R-:W-:Y:S02]  /*7d60*/  @!P1 LEA R26, P0, R32, R24, 0x1 ;  /* 0x00000018201a9211 */ /* 0x002fe400078008ff */
[----:B------:R-:W-:Y:S01]  /*7d70*/  IADD3 R10, R42, 0x80, RZ ;  /* 0x000000802a0a7810 */ /* 0x000fe20007ffe0ff */
[----:B------:R-:W-:Y:S01]  /*7d80*/  IMAD R13, R223, c[0x0][0x214], R12 ;  /* 0x00008500df0d7a24 */ /* 0x000fe200078e020c */
[----:B---3--:R-:W-:Y:S01]  /*7d90*/  @!P1 LEA.HI.X R27, R32, R25, R43, 0x1, P0 ;  /* 0x00000019201b9211 */ /* 0x008fe200000f0c2b */
[----:B------:R-:W-:Y:S01]  /*7da0*/  IMAD.SHL.U32 R12, R17, 0x8, RZ ;  /* 0x00000008110c7824 */ /* 0x000fe200078e00ff */
[----:B------:R-:W-:Y:S01]  /*7db0*/  LOP3.LUT P0, RZ, R5, 0x2, RZ, 0xc0, !PT ;  /* 0x0000000205ff7812 */ /* 0x000fe2000780c0ff */
[----:B------:R-:W-:Y:S02]  /*7dc0*/  IMAD.SHL.U32 R47, R157, 0x40, RZ ;  /* 0x000000409d2f7824 */ /* 0x000fe400078e00ff */
[----:B------:R-:W-:Y:S01]  /*7dd0*/  IMAD.MOV.U32 R5, RZ, RZ, 0x10 ;  /* 0x00000010ff057424 */ /* 0x000fe200078e00ff */
[----:B------:R-:W-:Y:S01]  /*7de0*/  LOP3.LUT R12, R15, 0x8, R12, 0xf8, !PT ;  /* 0x000000080f0c7812 */ /* 0x000fe200078ef80c */
[----:B------:R-:W-:Y:S01]  /*7df0*/  IMAD.SHL.U32 R45, R45, 0x8, RZ ;  /* 0x000000082d2d7824 */ /* 0x000fe200078e00ff */
[----:B------:R-:W-:Y:S01]  /*7e00*/  SHF.R.U32.HI R15, RZ, 0x3, R15 ;  /* 0x00000003ff0f7819 */ /* 0x000fe2000001160f */
[----:B------:R-:W-:Y:S01]  /*7e10*/  IMAD.SHL.U32 R18, R18, 0x40, RZ ;  /* 0x0000004012127824 */ /* 0x000fe200078e00ff */
[----:B------:R-:W-:Y:S01]  /*7e20*/  LOP3.LUT R47, R47, 0x1c0, RZ, 0xc0, !PT ;  /* 0x000001c02f2f7812 */ /* 0x000fe200078ec0ff */
[----:B------:R-:W-:Y:S01]  /*7e30*/  IMAD.IADD R13, R13, 0x1, R29 ;  /* 0x000000010d0d7824 */ /* 0x000fe200078e021d */
[----:B------:R-:W-:Y:S01]  /*7e40*/  SEL R5, R5, 0xfffffff0, !P0 ;  /* 0xfffffff005057807 */ /* 0x000fe20004000000 */
[----:B------:R-:W-:Y:S01]  /*7e50*/  IMAD R230, R121, c[0x0][0x1e8], RZ ;  /* 0x00007a0079e67a24 */ /* 0x000fe200078e02ff */
[----:B------:R-:W-:Y:S01]  /*7e60*/  LOP3.LUT R15, R12, R15, RZ, 0x3c, !PT ;  /* 0x0000000f0c0f7212 */ /* 0x000fe200078e3cff */
[----:B------:R-:W-:Y:S01]  /*7e70*/  IMAD.MOV.U32 R12, RZ, RZ, R28 ;  /* 0x000000ffff0c7224 */ /* 0x000fe200078e001c */
[----:B------:R-:W-:Y:S01]  /*7e80*/  LOP3.LUT R45, R45, 0xfffffe00, RZ, 0xc0, !PT ;  /* 0xfffffe002d2d7812 */ /* 0x000fe200078ec0ff */
[----:B------:R-:W-:Y:S01]  /*7e90*/  IMAD R230, R223, c[0x0][0x1ec], R230 ;  /* 0x00007b00dfe67a24 */ /* 0x000fe200078e02e6 */
[----:B------:R-:W-:-:S02]  /*7ea0*/  LOP3.LUT R16, R47, 0x38, R42, 0xf8, !PT ;  /* 0x000000382f107812 */ /* 0x000fc400078ef82a */
[----:B------:R-:W-:Y:S01]  /*7eb0*/  SHF.R.U32.HI R44, RZ, 0x3, R47 ;  /* 0x00000003ff2c7819 */ /* 0x000fe2000001162f */
[----:B------:R-:W-:Y:S01]  /*7ec0*/  IMAD.IADD R231, R230, 0x1, R31 ;  /* 0x00000001e6e77824 */ /* 0x000fe200078e021f */
[----:B------:R-:W-:Y:S01]  /*7ed0*/  ISETP.NE.AND P0, PT, R2, RZ, PT ;  /* 0x000000ff0200720c */ /* 0x000fe20003f05270 */
[----:B------:R-:W-:Y:S01]  /*7ee0*/  IMAD.MOV.U32 R230, RZ, RZ, R30 ;  /* 0x000000ffffe67224 */ /* 0x000fe200078e001e */
[----:B------:R-:W-:Y:S02]  /*7ef0*/  LOP3.LUT R2, R15, 0xfffffe00, R18, 0xf8, !PT ;  /* 0xfffffe000f027812 */ /* 0x000fe400078ef812 */
[----:B------:R-:W-:Y:S02]  /*7f00*/  P2R R11, PR, RZ, 0x1 ;  /* 0x00000001ff0b7803 */ /* 0x000fe40000000000 */
[----:B------:R-:W-:Y:S02]  /*7f10*/  LOP3.LUT R16, R45, R16, R44, 0xf6, !PT ;  /* 0x000000102d107212 */ /* 0x000fe400078ef62c */
[----:B------:R-:W-:-:S03]  /*7f20*/  ISETP.GE.AND P0, PT, R42, c[0x0][0x1d4], PT ;  /* 0x000075002a007a0c */ /* 0x000fc60003f06270 */
[----:B------:R-:W-:-:S05]  /*7f30*/  @!P1 IMAD.SHL.U32 R21, R16, 0x2, RZ ;  /* 0x0000000210159824 */ /* 0x000fca00078e00ff */
[----:B------:R-:W-:Y:S01]  /*7f40*/  @!PT LDS RZ, [RZ] ;  /* 0x00000000fffff984 */ /* 0x000fe20000000800 */
[----:B------:R1:W-:Y:S05]  /*7f50*/  @!P1 LDGSTS.E.BYPASS.LTC128B.128 [R21+0x10080], [R26.64], !P3 ;  /* 0x100800001a159fae */ /* 0x0003ea000d901d52 */
[----:B------:R-:W-:-:S04]  /*7f60*/  @P0 LOP3.LUT R225, R225, 0x2, RZ, 0xfc, !PT ;  /* 0x00000002e1e10812 */ /* 0x000fc800078efcff */
[----:B------:R-:W-:Y:S02]  /*7f70*/  LOP3.LUT R225, R225, 0xfffffffe, RZ, 0xc0, !PT ;  /* 0xfffffffee1e17812 */ /* 0x000fe400078ec0ff */
[----:B--2---:R-:W-:Y:S01]  /*7f80*/  @P2 SHF.R.S32.HI R23, RZ, 0x1f, R22 ;  /* 0x0000001fff172819 */ /* 0x004fe20000011416 */
[----:B------:R-:W-:Y:S02]  /*7f90*/  @!P2 IMAD.MOV.U32 R22, RZ, RZ, R224 ;  /* 0x000000ffff16a224 */ /* 0x000fe400078e00e0 */
[----:B------:R-:W-:Y:S01]  /*7fa0*/  @!P2 IMAD.MOV.U32 R23, RZ, RZ, R9 ;  /* 0x000000ffff17a224 */ /* 0x000fe200078e0009 */
[----:B------:R-:W-:-:S04]  /*7fb0*/  ISETP.NE.U32.AND P2, PT, RZ, c[0x0][0x350], PT ;  /* 0x0000d400ff007a0c */ /* 0x000fc80003f45070 */
[----:B------:R-:W-:-:S04]  /*7fc0*/  ISETP.NE.AND.EX P2, PT, RZ, c[0x0][0x354], PT, P2 ;  /* 0x0000d500ff007a0c */ /* 0x000fc80003f45320 */
        /* <DEDUP_REMOVED lines=9> */
[----:B------:R-:W-:Y:S01]  /*8060*/  IMAD R233, R226, c[0x0][0x21c], R233 ;  /* 0x00008700e2e97a24 */ /* 0x000fe200078e02e9 */
[----:B------:R-:W-:Y:S01]  /*8070*/  IADD3 R9, R42, 0xc0, RZ ;  /* 0x000000c02a097810 */ /* 0x000fe20007ffe0ff */
[----:B------:R-:W-:Y:S01]  /*8080*/  IMAD.WIDE.U32 R230, R226, c[0x0][0x1f0], R230 ;  /* 0x00007c00e2e67a25 */ /* 0x000fe200078e00e6 */
[----:B------:R-:W-:-:S03]  /*8090*/  @!P1 LOP3.LUT R15, R14, 0xfffffff8, RZ, 0xc0, !PT ;  /* 0xfffffff80e0f9812 */ /* 0x000fc600078ec0ff */
[----:B------:R-:W-:-:S04]  /*80a0*/  IMAD.WIDE.U32 R226, R226, c[0x0][0x218], R12 ;  /* 0x00008600e2e27a25 */ /* 0x000fc800078e000c */
[----:B------:R-:W-:-:S04]  /*80b0*/  @!P1 IMAD.WIDE R28, R15, 0x2, R24 ;  /* 0x000000020f1c9825 */ /* 0x000fc800078e0218 */
[--C-:B------:R-:W-:Y:S01]  /*80c0*/  @!P1 IMAD.WIDE R14, R19, 0x2, R24.reuse ;  /* 0x00000002130e9825 */ /* 0x100fe200078e0218 */
[----:B------:R1:W-:Y:S03]  /*80d0*/  @!P1 LDGSTS.E.BYPASS.LTC128B.128 [R21+0x14080], [R28.64], !P2 ;  /* 0x140800001c159fae */ /* 0x0003e6000d101d52 */
[----:B------:R-:W-:Y:S01]  /*80e0*/  @!P1 IMAD.WIDE R18, R3, 0x2, R24 ;  /* 0x0000000203129825 */ /* 0x000fe200078e0218 */
[----:B------:R1:W-:Y:S01]  /*80f0*/  @!P1 LDGSTS.E.BYPASS.LTC128B.128 [R21+0x18080], [R14.64], !P6 ;  /* 0x180800000e159fae */ /* 0x0003e2000f101d52 */
[----:B------:R-:W-:Y:S02]  /*8100*/  ISETP.GE.AND P6, PT, R10, c[0x0][0x1d4], PT ;  /* 0x000075000a007a0c */ /* 0x000fe40003fc6270 */
[----:B------:R-:W-:Y:S01]  /*8110*/  IMAD.MOV.U32 R3, RZ, RZ, 0x20 ;  /* 0x00000020ff037424 */ /* 0x000fe200078e00ff */
[----:B------:R2:W-:Y:S01]  /*8120*/  @!P1 LDGSTS.E.BYPASS.LTC128B.128 [R21+0x1c080], [R18.64], !P4 ;  /* 0x1c08000012159fae */ /* 0x0005e2000e101d52 */
[----:B------:R-:W-:-:S02]  /*8130*/  IMAD.IADD R235, R231, 0x1, R235 ;  /* 0x00000001e7eb7824 */ /* 0x000fc400078e02eb */
[----:B------:R-:W-:Y:S01]  /*8140*/  IMAD.IADD R233, R227, 0x1, R233 ;  /* 0x00000001e3e97824 */ /* 0x000fe200078e02e9 */
[----:B------:R1:W3:Y:S01]  /*8150*/  SHFL.IDX PT, R24, R8, 0x1, 0x181f ;  /* 0x00381f0008187f89 */ /* 0x0002e200000e0000 */
[----:B------:R-:W-:Y:S02]  /*8160*/  SEL R3, R3, 0xffffffe0, !P5 ;  /* 0xffffffe003037807 */ /* 0x000fe40006800000 */
[----:B------:R-:W-:Y:S01]  /*8170*/  ISETP.GE.AND P5, PT, R9, c[0x0][0x1d4], PT ;  /* 0x0000750009007a0c */ /* 0x000fe20003fa6270 */
[----:B------:R1:W4:Y:S01]  /*8180*/  SHFL.IDX PT, R25, R6, 0x1, 0x181f ;  /* 0x00381f0006197f89 */ /* 0x00032200000e0000 */
[----:B--2---:R-:W-:Y:S02]  /*8190*/  SEL R18, RZ, 0x1, P0 ;  /* 0x00000001ff127807 */ /* 0x004fe40000000000 */
[----:B------:R-:W-:-:S13]  /*81a0*/  ISETP.GE.AND P0, PT, R23, c[0x0][0x1d4], PT ;  /* 0x0000750017007a0c */ /* 0x000fda0003f06270 */
[----:B------:R-:W-:Y:S02]  /*81b0*/  @P0 LOP3.LUT R225, R225, 0x1, RZ, 0xfc, !PT ;  /* 0x00000001e1e10812 */ /* 0x000fe400078efcff */
[----:B------:R-:W-:-:S13]  /*81c0*/  ISETP.NE.AND P0, PT, R11, RZ, PT ;  /* 0x000000ff0b00720c */ /* 0x000fda0003f05270 */
[----:B------:R-:W-:Y:S05]  /*81d0*/  @P0 BRA `(.L_x_786) ;  /* 0x0000016000000947 */ /* 0x000fea0003800000 */
[----:B-1-34-:R-:W-:Y:S01]  /*81e0*/  IADD3 R12, R32, 0x80, RZ ;  /* 0x00000080200c7810 */ /* 0x01afe20007ffe0ff */
[----:B------:R-:W-:Y:S01]  /*81f0*/  IMAD.SHL.U32 R15, R16, 0x2, RZ ;  /* 0x00000002100f7824 */ /* 0x000fe200078e00ff */
[C---:B------:R-:W-:Y:S02]  /*8200*/  IADD3 R10, R32.reuse, 0xc0, RZ ;  /* 0x000000c0200a7810 */ /* 0x040fe40007ffe0ff */
[----:B------:R-:W-:Y:S02]  /*8210*/  SHF.R.S32.HI R14, RZ, 0x1f, R23 ;  /* 0x0000001fff0e7819 */ /* 0x000fe40000011417 */
[----:B------:R-:W-:Y:S02]  /*8220*/  LEA R26, P0, R32, R24, 0x1 ;  /* 0x00000018201a7211 */ /* 0x000fe400078008ff */
[----:B------:R-:W-:Y:S02]  /*8230*/  SHF.R.S32.HI R11, RZ, 0x1f, R12 ;  /* 0x0000001fff0b7819 */ /* 0x000fe4000001140c */
[----:B------:R-:W-:-:S02]  /*8240*/  SHF.R.S32.HI R9, RZ, 0x1f, R10 ;  /* 0x0000001fff097819 */ /* 0x000fc4000001140a */
[----:B------:R-:W-:Y:S02]  /*8250*/  LEA.HI R13, R14, R23, RZ, 0x3 ;  /* 0x000000170e0d7211 */ /* 0x000fe400078f18ff */
[----:B------:R-:W-:Y:S02]  /*8260*/  LEA.HI.X R27, R32, R25, R43, 0x1, P0 ;  /* 0x00000019201b7211 */ /* 0x000fe400000f0c2b */
[----:B------:R-:W-:Y:S02]  /*8270*/  LEA.HI R11, R11, R12, RZ, 0x3 ;  /* 0x0000000c0b0b7211 */ /* 0x000fe400078f18ff */
[----:B------:R-:W-:Y:S01]  /*8280*/  LEA.HI R9, R9, R10, RZ, 0x3 ;  /* 0x0000000a09097211 */ /* 0x000fe200078f18ff */
[----:B------:R1:W-:Y:S01]  /*8290*/  LDGSTS.E.BYPASS.LTC128B.128 [R15+0x11080], [R26.64], !P3 ;  /* 0x110800001a0f7fae */ /* 0x0003e2000d901d52 */
[----:B------:R-:W-:Y:S02]  /*82a0*/  ISETP.GE.AND P0, PT, R0, c[0x0][0x198], PT ;  /* 0x0000660000007a0c */ /* 0x000fe40003f06270 */
[----:B------:R-:W-:-:S02]  /*82b0*/  LOP3.LUT R13, R13, 0xfffffff8, RZ, 0xc0, !PT ;  /* 0xfffffff80d0d7812 */ /* 0x000fc400078ec0ff */
[----:B------:R-:W-:Y:S02]  /*82c0*/  LOP3.LUT R11, R11, 0xfffffff8, RZ, 0xc0, !PT ;  /* 0xfffffff80b0b7812 */ /* 0x000fe400078ec0ff */
[----:B------:R-:W-:Y:S01]  /*82d0*/  LOP3.LUT R9, R9, 0xfffffff8, RZ, 0xc0, !PT ;  /* 0xfffffff809097812 */ /* 0x000fe200078ec0ff */
[----:B------:R-:W-:-:S04]  /*82e0*/  IMAD.WIDE R12, R13, 0x2, R24 ;  /* 0x000000020d0c7825 */ /* 0x000fc800078e0218 */
[--C-:B------:R-:W-:Y:S01]  /*82f0*/  IMAD.WIDE R10, R11, 0x2, R24.reuse ;  /* 0x000000020b0a7825 */ /* 0x100fe200078e0218 */
[----:B------:R1:W-:Y:S03]  /*8300*/  LDGSTS.E.BYPASS.LTC128B.128 [R15+0x15080], [R12.64], !P2 ;  /* 0x150800000c0f7fae */ /* 0x0003e6000d101d52 */
[----:B------:R-:W-:Y:S01]  /*8310*/  IMAD.WIDE R24, R9, 0x2, R24 ;  /* 0x0000000209187825 */ /* 0x000fe200078e0218 */
[----:B------:R1:W-:Y:S04]  /*8320*/  LDGSTS.E.BYPASS.LTC128B.128 [R15+0x19080], [R10.64], !P0 ;  /* 0x190800000a0f7fae */ /* 0x0003e8000c101d52 */
[----:B------:R1:W-:Y:S02]  /*8330*/  LDGSTS.E.BYPASS.LTC128B.128 [R15+0x1d080], [R24.64], !P4 ;  /* 0x1d080000180f7fae */ /* 0x0003e4000e101d52 */
.L_x_786:
[----:B-1-34-:R-:W-:Y:S05]  /*8340*/  BSYNC B0 ;  /* 0x0000000000007941 */ /* 0x01afea0003800000 */
.L_x_785:
[----:B------:R-:W-:Y:S01]  /*8350*/  IADD3 R10, R4, 0x40, RZ ;  /* 0x00000040040a7810 */ /* 0x000fe20007ffe0ff */
[----:B------:R1:W2:Y:S01]  /*8360*/  SHFL.IDX PT, R25, R6, 0x2, 0x181f ;  /* 0x00581f0006197f89 */ /* 0x0002a200000e0000 */
[----:B------:R-:W-:Y:S02]  /*8370*/  BSSY B0, `(.L_x_787) ;  /* 0x000001b000007945 */ /* 0x000fe40003800000 */
[----:B------:R-:W-:Y:S01]  /*8380*/  ISETP.GE.AND P0, PT, R10, R33, PT ;  /* 0x000000210a00720c */ /* 0x000fe20003f06270 */
[----:B------:R1:W3:-:S12]  /*8390*/  SHFL.IDX PT, R24, R8, 0x2, 0x181f ;  /* 0x00581f0008187f89 */ /* 0x0002d800000e0000 */
[----:B------:R-:W-:Y:S05]  /*83a0*/  @P0 BRA `(.L_x_788) ;  /* 0x0000017000000947 */ /* 0x000fea0003800000 */
[----:B------:R-:W-:Y:S01]  /*83b0*/  IADD3 R12, R32, 0x80, RZ ;  /* 0x00000080200c7810 */ /* 0x000fe20007ffe0ff */
[----:B------:R-:W-:Y:S01]  /*83c0*/  IMAD.SHL.U32 R15, R16, 0x2, RZ ;  /* 0x00000002100f7824 */ /* 0x000fe200078e00ff */
[C---:B------:R-:W-:Y:S02]  /*83d0*/  IADD3 R10, R32.reuse, 0xc0, RZ ;  /* 0x000000c0200a7810 */ /* 0x040fe40007ffe0ff */
[----:B------:R-:W-:Y:S02]  /*83e0*/  SHF.R.S32.HI R14, RZ, 0x1f, R23 ;  /* 0x0000001fff0e7819 */ /* 0x000fe40000011417 */
[----:B---3--:R-:W-:Y:S02]  /*83f0*/  LEA R26, P0, R32, R24, 0x1 ;  /* 0x00000018201a7211 */ /* 0x008fe400078008ff */
[----:B------:R-:W-:Y:S02]  /*8400*/  SHF.R.S32.HI R11, RZ, 0x1f, R12 ;  /* 0x0000001fff0b7819 */ /* 0x000fe4000001140c */
[----:B------:R-:W-:-:S02]  /*8410*/  SHF.R.S32.HI R9, RZ, 0x1f, R10 ;  /* 0x0000001fff097819 */ /* 0x000fc4000001140a */
[----:B------:R-:W-:Y:S02]  /*8420*/  LEA.HI R13, R14, R23, RZ, 0x3 ;  /* 0x000000170e0d7211 */ /* 0x000fe400078f18ff */
[----:B--2---:R-:W-:Y:S02]  /*8430*/  LEA.HI.X R27, R32, R25, R43, 0x1, P0 ;  /* 0x00000019201b7211 */ /* 0x004fe400000f0c2b */
[----:B------:R-:W-:Y:S02]  /*8440*/  LEA.HI R11, R11, R12, RZ, 0x3 ;  /* 0x0000000c0b0b7211 */ /* 0x000fe400078f18ff */
[----:B------:R-:W-:Y:S01]  /*8450*/  LEA.HI R9, R9, R10, RZ, 0x3 ;  /* 0x0000000a09097211 */ /* 0x000fe200078f18ff */
[----:B------:R-:W-:Y:S01]  /*8460*/  @!PT LDS RZ, [RZ] ;  /* 0x00000000fffff984 */ /* 0x000fe20000000800 */
        /* <DEDUP_REMOVED lines=11> */
.L_x_788:
[----:B------:R-:W-:Y:S05]  /*8520*/  BSYNC B0 ;  /* 0x0000000000007941 */ /* 0x000fea0003800000 */
.L_x_787:
[----:B--2---:R-:W-:Y:S01]  /*8530*/  IADD3 R10, R4, 0x60, RZ ;  /* 0x00000060040a7810 */ /* 0x004fe20007ffe0ff */
[----:B------:R2:W4:Y:S01]  /*8540*/  SHFL.IDX PT, R15, R6, 0x3, 0x181f ;  /* 0x00781f00060f7f89 */ /* 0x00052200000e0000 */
[----:B------:R-:W-:Y:S01]  /*8550*/  MOV R9, 0x30 ;  /* 0x0000003000097802 */ /* 0x000fe20000000f00 */
[----:B------:R-:W-:Y:S01]  /*8560*/  BSSY B0, `(.L_x_789) ;  /* 0x000001e000007945 */ /* 0x000fe20003800000 */
[----:B------:R-:W-:Y:S01]  /*8570*/  ISETP.GE.AND P0, PT, R10, R33, PT ;  /* 0x000000210a00720c */ /* 0x000fe20003f06270 */
[----:B------:R2:W1:Y:S02]  /*8580*/  SHFL.IDX PT, R14, R8, 0x3, 0x181f ;  /* 0x00781f00080e7f89 */ /* 0x00046400000e0000 */
[----:B------:R-:W-:-:S02]  /*8590*/  IMAD R11, R9, c[0x0][0x1e4], RZ ;  /* 0x00007900090b7a24 */ /* 0x000fc400078e02ff */
[----:B------:R-:W-:-:S05]  /*85a0*/  IMAD.WIDE.U32 R88, R9, c[0x0][0x1e0], RZ ;  /* 0x0000780009587a25 */ /* 0x000fca00078e00ff */
[----:B------:R-:W-:-:S03]  /*85b0*/  IADD3 R4, R89, R11, RZ ;  /* 0x0000000b59047210 */ /* 0x000fc60007ffe0ff */
[----:B------:R-:W-:Y:S05]  /*85c0*/  @P0 BRA `(.L_x_790) ;  /* 0x0000017000000947 */ /* 0x000fea0003800000 */
[----:B-12---:R-:W-:Y:S01]  /*85d0*/  SHF.R.S32.HI R6, RZ, 0x1f, R23 ;  /* 0x0000001fff067819 */ /* 0x006fe20000011417 */
[----:B------:R-:W-:Y:S01]  /*85e0*/  IMAD.SHL.U32 R10, R16, 0x2, RZ ;  /* 0x00000002100a7824 */ /* 0x000fe200078e00ff */
[----:B------:R-:W-:Y:S02]  /*85f0*/  IADD3 R13, R32, 0x80, RZ ;  /* 0x00000080200d7810 */ /* 0x000fe40007ffe0ff */
[----:B------:R-:W-:Y:S02]  /*8600*/  LEA.HI R11, R6, R23, RZ, 0x3 ;  /* 0x00000017060b7211 */ /* 0x000fe400078f18ff */
[----:B---3--:R-:W-:Y:S02]  /*8610*/  LEA R24, P0, R32, R14, 0x1 ;  /* 0x0000000e20187211 */ /* 0x008fe400078008ff */
[----:B------:R-:W-:Y:S02]  /*8620*/  LOP3.LUT R11, R11, 0xfffffff8, RZ, 0xc0, !PT ;  /* 0xfffffff80b0b7812 */ /* 0x000fe400078ec0ff */
[----:B------:R-:W-:-:S02]  /*8630*/  SHF.R.S32.HI R8, RZ, 0x1f, R13 ;  /* 0x0000001fff087819 */ /* 0x000fc4000001140d */
[C---:B----4-:R-:W-:Y:S01]  /*8640*/  LEA.HI.X R25, R32.reuse, R15, R43, 0x1, P0 ;  /* 0x0000000f20197211 */ /* 0x050fe200000f0c2b */
[----:B------:R-:W-:Y:S01]  /*8650*/  IMAD.WIDE R26, R11, 0x2, R14 ;  /* 0x000000020b1a7825 */ /* 0x000fe200078e020e */
[----:B------:R-:W-:Y:S02]  /*8660*/  IADD3 R11, R32, 0xc0, RZ ;  /* 0x000000c0200b7810 */ /* 0x000fe40007ffe0ff */
[----:B------:R-:W-:Y:S01]  /*8670*/  LEA.HI R8, R8, R13, RZ, 0x3 ;  /* 0x0000000d08087211 */ /* 0x000fe200078f18ff */
[----:B------:R-:W-:Y:S01]  /*8680*/  @!PT LDS RZ, [RZ] ;  /* 0x00000000fffff984 */ /* 0x000fe20000000800 */
[----:B------:R1:W-:Y:S01]  /*8690*/  LDGSTS.E.BYPASS.LTC128B.128 [R10+0x13080], [R24.64], !P3 ;  /* 0x13080000180a7fae */ /* 0x0003e2000d901d52 */
[----:B------:R-:W-:Y:S02]  /*86a0*/  SHF.R.S32.HI R6, RZ, 0x1f, R11 ;  /* 0x0000001fff067819 */ /* 0x000fe4000001140b */
[----:B------:R-:W-:Y:S01]  /*86b0*/  ISETP.GE.AND P0, PT, R0, c[0x0][0x198], PT ;  /* 0x0000660000007a0c */ /* 0x000fe20003f06270 */
[----:B------:R1:W-:Y:S01]  /*86c0*/  LDGSTS.E.BYPASS.LTC128B.128 [R10+0x17080], [R26.64], !P2 ;  /* 0x170800001a0a7fae */ /* 0x0003e2000d101d52 */
[----:B------:R-:W-:-:S02]  /*86d0*/  LEA.HI R6, R6, R11, RZ, 0x3 ;  /* 0x0000000b06067211 */ /* 0x000fc400078f18ff */
[----:B------:R-:W-:Y:S02]  /*86e0*/  LOP3.LUT R8, R8, 0xfffffff8, RZ, 0xc0, !PT ;  /* 0xfffffff808087812 */ /* 0x000fe400078ec0ff */
[----:B------:R-:W-:-:S03]  /*86f0*/  LOP3.LUT R11, R6, 0xfffffff8, RZ, 0xc0, !PT ;  /* 0xfffffff8060b7812 */ /* 0x000fc600078ec0ff */
[----:B------:R-:W-:-:S04]  /*8700*/  IMAD.WIDE R12, R8, 0x2, R14 ;  /* 0x00000002080c7825 */ /* 0x000fc800078e020e */
[----:B------:R-:W-:Y:S01]  /*8710*/  IMAD.WIDE R14, R11, 0x2, R14 ;  /* 0x000000020b0e7825 */ /* 0x000fe200078e020e */
[----:B------:R1:W-:Y:S04]  /*8720*/  LDGSTS.E.BYPASS.LTC128B.128 [R10+0x1b080], [R12.64], !P0 ;  /* 0x1b0800000c0a7fae */ /* 0x0003e8000c101d52 */
[----:B------:R1:W-:Y:S02]  /*8730*/  LDGSTS.E.BYPASS.LTC128B.128 [R10+0x1f080], [R14.64], !P4 ;  /* 0x1f0800000e0a7fae */ /* 0x0003e4000e101d52 */
.L_x_790:
[----:B------:R-:W-:Y:S05]  /*8740*/  BSYNC B0 ;  /* 0x0000000000007941 */ /* 0x000fea0003800000 */
.L_x_789:
[C---:B------:R-:W-:Y:S01]  /*8750*/  IMAD R0, R156.reuse, -0x30, R9 ;  /* 0xffffffd09c007824 */ /* 0x040fe200078e0209 */
[----:B------:R-:W0:Y:S01]  /*8760*/  LDGDEPBAR ;  /* 0x00000000000079af */ /* 0x000e220000000000 */
[----:B------:R-:W-:Y:S01]  /*8770*/  IADD3 R21, R156, -0x1, RZ ;  /* 0xffffffff9c157810 */ /* 0x000fe20007ffe0ff */
[----:B------:R-:W-:Y:S01]  /*8780*/  IMAD.MOV.U32 R234, RZ, RZ, R230 ;  /* 0x000000ffffea7224 */ /* 0x000fe200078e00e6 */
[----:B------:R-:W-:Y:S01]  /*8790*/  LOP3.LUT P3, RZ, R225, 0x2, RZ, 0xc0, !PT ;  /* 0x00000002e1ff7812 */ /* 0x000fe2000786c0ff */
[----:B-12---:R-:W-:Y:S01]  /*87a0*/  IMAD.IADD R6, R99, 0x1, R0 ;  /* 0x0000000163067824 */ /* 0x006fe200078e0200 */
[----:B------:R-:W-:Y:S01]  /*87b0*/  SHF.R.S32.HI R19, RZ, 0x1f, R21 ;  /* 0x0000001fff137819 */ /* 0x000fe20000011415 */
[----:B------:R-:W-:Y:S01]  /*87c0*/  IMAD R9, R4, R21, RZ ;  /* 0x0000001504097224 */ /* 0x000fe200078e02ff */
[----:B------:R-:W-:Y:S01]  /*87d0*/  BAR.SYNC.DEFER_BLOCKING 0x0 ;  /* 0x0000000000007b1d */ /* 0x000fe20000010000 */
[----:B------:R-:W-:Y:S01]  /*87e0*/  IMAD.WIDE.U32 R12, R21, R88, R234 ;  /* 0x00000058150c7225 */ /* 0x000fe200078e00ea */
[----:B------:R-:W-:-:S02]  /*87f0*/  IMNMX R10, R6, 0x30, PT ;  /* 0x00000030060a7817 */ /* 0x000fc40003800200 */
[----:B------:R-:W-:Y:S01]  /*8800*/  LOP3.LUT P4, RZ, R225, 0x1, RZ, 0xc0, !PT ;  /* 0x00000001e1ff7812 */ /* 0x000fe2000788c0ff */
[----:B------:R-:W-:Y:S01]  /*8810*/  IMAD R9, R19, R88, R9 ;  /* 0x0000005813097224 */ /* 0x000fe200078e0209 */
[----:B------:R-:W-:Y:S01]  /*8820*/  UMOV UR8, 0x5 ;  /* 0x0000000500087882 */ /* 0x000fe20000000000 */
[----:B------:R-:W-:Y:S01]  /*8830*/  IMAD.IADD R10, R10, 0x1, -R157 ;  /* 0x000000010a0a7824 */ /* 0x000fe200078e0a9d */
[----:B------:R-:W-:Y:S01]  /*8840*/  ULDC.64 UR4, c[0x0][0x1e0] ;  /* 0x0000780000047ab9 */ /* 0x000fe20000000a00 */
[----:B------:R-:W-:Y:S01]  /*8850*/  IMAD.IADD R9, R13, 0x1, R9 ;  /* 0x000000010d097824 */ /* 0x000fe200078e0209 */
[----:B------:R-:W-:Y:S01]  /*8860*/  USHF.L.U64.HI UR8, UR4, UR8, UR5 ;  /* 0x0000000804087299 */ /* 0x000fe20008010205 */
[----:B------:R-:W-:Y:S01]  /*8870*/  BSSY B0, `(.L_x_791) ;  /* 0x0000018000007945 */ /* 0x000fe20003800000 */
[----:B------:R-:W-:Y:S01]  /*8880*/  ISETP.GE.AND P0, PT, R10, 0x1, PT ;  /* 0x000000010a00780c */ /* 0x000fe20003f06270 */
[----:B------:R-:W-:-:S12]  /*8890*/  USHF.L.U32 UR5, UR4, 0x5, URZ ;  /* 0x0000000504057899 */ /* 0x000fd8000800063f */
[----:B------:R-:W-:Y:S01]  /*88a0*/  @P0 LEA R14, P2, R12, c[0x0][0x1c8], 0x1 ;  /* 0x000072000c0e0a11 */ /* 0x000fe200078408ff */
[----:B------:R-:W-:-:S03]  /*88b0*/  @P0 IMAD.SHL.U32 R8, R16, 0x2, RZ ;  /* 0x0000000210080824 */ /* 0x000fc600078e00ff */
[----:B----4-:R-:W-:-:S05]  /*88c0*/  @P0 LEA.HI.X R15, R12, c[0x0][0x1cc], R9, 0x1, P2 ;  /* 0x000073000c0f0a11 */ /* 0x010fca00010f0c09 */
[----:B------:R-:W-:Y:S01]  /*88d0*/  @!PT LDS RZ, [RZ] ;  /* 0x00000000fffff984 */ /* 0x000fe20000000800 */
[----:B------:R-:W-:Y:S01]  /*88e0*/  @!PT LDS RZ, [RZ] ;  /* 0x00000000fffff984 */ /* 0x000fe20000000800 */
[----:B------:R-:W-:Y:S01]  /*88f0*/  @!PT LDS RZ, [RZ] ;  /* 0x00000000fffff984 */ /* 0x000fe20000000800 */
[----:B------:R1:W-:Y:S04]  /*8900*/  @P0 LDGSTS.E.BYPASS.LTC128B.128 [R8+0xa080], [R14.64], !P3 ;  /* 0x0a0800000e080fae */ /* 0x0003e8000d901d52 */
[----:B------:R1:W-:Y:S04]  /*8910*/  @P0 LDGSTS.E.BYPASS.LTC128B.128 [R8+0xb880], [R14.64+0x80], !P4 ;  /* 0x0b8800800e080fae */ /* 0x0003e8000e101d52 */
[----:B------:R1:W-:Y:S04]  /*8920*/  @P0 LDGSTS.E.BYPASS.LTC128B.128 [R8+0xd080], [R14.64+0x100], !P6 ;  /* 0x0d0801000e080fae */ /* 0x0003e8000f101d52 */
[----:B------:R1:W-:Y:S01]  /*8930*/  @P0 LDGSTS.E.BYPASS.LTC128B.128 [R8+0xe880], [R14.64+0x180], !P5 ;  /* 0x0e8801800e080fae */ /* 0x0003e2000e901d52 */
[----:B------:R-:W-:-:S13]  /*8940*/  ISETP.GE.AND P0, PT, R10, 0x21, PT ;  /* 0x000000210a00780c */ /* 0x000fda0003f06270 */
[----:B------:R-:W-:Y:S05]  /*8950*/  @!P0 BRA `(.L_x_792) ;  /* 0x0000009000008947 */ /* 0x000fea0003800000 */
[----:B-1----:R-:W-:-:S04]  /*8960*/  IADD3 R8, P0, R12, UR5, RZ ;  /* 0x000000050c087c10 */ /* 0x002fc8000ff1e0ff */
[----:B------:R-:W-:Y:S02]  /*8970*/  IADD3.X R9, R9, UR8, RZ, P0, !PT ;  /* 0x0000000809097c10 */ /* 0x000fe400087fe4ff */
[----:B------:R-:W-:-:S04]  /*8980*/  LEA R10, P0, R8, c[0x0][0x1c8], 0x1 ;  /* 0x00007200080a7a11 */ /* 0x000fc800078008ff */
[----:B------:R-:W-:Y:S01]  /*8990*/  LEA.HI.X R11, R8, c[0x0][0x1cc], R9, 0x1, P0 ;  /* 0x00007300080b7a11 */ /* 0x000fe200000f0c09 */
[----:B------:R-:W-:-:S05]  /*89a0*/  IMAD.SHL.U32 R8, R16, 0x2, RZ ;  /* 0x0000000210087824 */ /* 0x000fca00078e00ff */
[----:B------:R1:W-:Y:S04]  /*89b0*/  LDGSTS.E.BYPASS.LTC128B.128 [R8+0xb080], [R10.64], !P3 ;  /* 0x0b0800000a087fae */ /* 0x0003e8000d901d52 */
[----:B------:R1:W-:Y:S04]  /*89c0*/  LDGSTS.E.BYPASS.LTC128B.128 [R8+0xc880], [R10.64+0x80], !P4 ;  /* 0x0c8800800a087fae */ /* 0x0003e8000e101d52 */
[----:B------:R1:W-:Y:S04]  /*89d0*/  LDGSTS.E.BYPASS.LTC128B.128 [R8+0xe080], [R10.64+0x100], !P6 ;  /* 0x0e0801000a087fae */ /* 0x0003e8000f101d52 */
[----:B------:R1:W-:Y:S02]  /*89e0*/  LDGSTS.E.BYPASS.LTC128B.128 [R8+0xf880], [R10.64+0x180], !P5 ;  /* 0x0f8801800a087fae */ /* 0x0003e4000e901d52 */
.L_x_792:
[----:B------:R-:W-:Y:S05]  /*89f0*/  BSYNC B0 ;  /* 0x0000000000007941 */ /* 0x000fea0003800000 */
.L_x_791:
[----:B------:R-:W-:Y:S01]  /*8a00*/  ISETP.LT.AND P0, PT, RZ, c[0x0][0x27c], PT ;  /* 0x00009f00ff007a0c */ /* 0x000fe20003f01270 */
[----:B------:R-:W0:-:S12]  /*8a10*/  LDGDEPBAR ;  /* 0x00000000000079af */ /* 0x000e180000000000 */
[----:B------:R-:W-:Y:S05]  /*8a20*/  @P0 BRA `(.L_x_793) ;  /* 0x0000002000000947 */ /* 0x000fea0003800000 */
[----:B------:R-:W-:-:S04]  /*8a30*/  DEPBAR.LE SB0, 0x1 ;  /* 0x000080400000791a */ /* 0x000fc80000000000 */
[----:B------:R-:W-:Y:S05]  /*8a40*/  BRA `(.L_x_794) ;  /* 0x00006c1000007947 */ /* 0x000fea0003800000 */
.L_x_793:
[----:B-1---5:R-:W-:Y:S01]  /*8a50*/  SHF.R.S32.HI R10, RZ, 0x1f, R101 ;  /* 0x0000001fff0a7819 */ /* 0x022fe20000011465 */
[----:B------:R-:W-:Y:S01]  /*8a60*/  ULDC.U8 UR4, c[0x0][0x298] ;  /* 0x0000a60000047ab9 */ /* 0x000fe20000000000 */
[C---:B------:R-:W-:Y:S01]  /*8a70*/  IMAD.WIDE.U32 R12, R101.reuse, c[0x0][0x280], RZ ;  /* 0x0000a000650c7a25 */ /* 0x040fe200078e00ff */
[----:B------:R-:W-:Y:S01]  /*8a80*/  ISETP.NE.AND P2, PT, RZ, UR4, PT ;  /* 0x00000004ff007c0c */ /* 0x000fe2000bf45270 */
[----:B------:R-:W-:Y:S01]  /*8a90*/  BSSY B2, `(.L_x_794) ;  /* 0x00006bc000027945 */ /* 0x000fe20003800000 */
[----:B------:R-:W-:Y:S01]  /*8aa0*/  SHF.L.U32 R22, R16, 0x1, RZ ;  /* 0x0000000110167819 */ /* 0x000fe200000006ff */
[----:B------:R-:W-:Y:S01]  /*8ab0*/  IMAD R8, R10, c[0x0][0x280], RZ ;  /* 0x0000a0000a087a24 */ /* 0x000fe200078e02ff */
        /* <DEDUP_REMOVED lines=8> */
[----:B------:R-:W-:-:S04]  /*8b40*/  IADD3 R101, R101, R15, RZ ;  /* 0x0000000f65657210 */ /* 0x000fc80007ffe0ff */
        /* <DEDUP_REMOVED lines=53> */
.L_x_797:
[----:B------:R-:W-:Y:S05]  /*8ea0*/  BSYNC B0 ;  /* 0x0000000000007941 */ /* 0x000fea0003800000 */
.L_x_796:
[--C-:B-1---5:R-:W-:Y:S01]  /*8eb0*/  SHF.R.U64 R36, R26, 0x10, R27.reuse ;  /* 0x000000101a247819 */ /* 0x122fe2000000121b */
[--C-:B------:R-:W-:Y:S01]  /*8ec0*/  IMAD.MOV.U32 R47, RZ, RZ, R27.reuse ;  /* 0x000000ffff2f7224 */ /* 0x100fe200078e001b */
[----:B------:R-:W-:Y:S01]  /*8ed0*/  SHF.R.U32.HI R35, RZ, 0x10, R27 ;  /* 0x00000010ff237819 */ /* 0x000fe2000001161b */
[----:B------:R-:W-:Y:S01]  /*8ee0*/  IMAD.MOV.U32 R32, RZ, RZ, R28 ;  /* 0x000000ffff207224 */ /* 0x000fe200078e001c */
[----:B------:R-:W-:Y:S01]  /*8ef0*/  SHF.R.U64 R27, R28, 0x10, R29 ;  /* 0x000000101c1b7819 */ /* 0x000fe2000000121d */
[----:B------:R-:W-:Y:S01]  /*8f00*/  IMAD R33, R100, -0x80, R33 ;  /* 0xffffff8064217824 */ /* 0x000fe200078e0221 */
[----:B------:R-:W-:Y:S01]  /*8f10*/  SHF.R.U64 R31, R38, 0x10, R39 ;  /* 0x00000010261f7819 */ /* 0x000fe20000001227 */
[----:B------:R-:W-:Y:S01]  /*8f20*/  IMAD.MOV.U32 R48, RZ, RZ, R26 ;  /* 0x000000ffff307224 */ /* 0x000fe200078e001a */
[----:B------:R-:W-:Y:S01]  /*8f30*/  PRMT R27, R32, 0x5410, R27 ;  /* 0x00005410201b7816 */ /* 0x000fe2000000001b */
[----:B------:R-:W-:Y:S01]  /*8f40*/  IMAD.MOV.U32 R46, RZ, RZ, R38 ;  /* 0x000000ffff2e7224 */ /* 0x000fe200078e0026 */
[----:B------:R-:W-:Y:S01]  /*8f50*/  IMNMX R32, R33, 0x80, PT ;  /* 0x0000008021207817 */ /* 0x000fe20003800200 */
[--C-:B------:R-:W-:Y:S01]  /*8f60*/  IMAD.MOV.U32 R45, RZ, RZ, R39.reuse ;  /* 0x000000ffff2d7224 */ /* 0x100fe200078e0027 */
[----:B------:R-:W-:Y:S01]  /*8f70*/  SHF.R.U32.HI R30, RZ, 0x10, R39 ;  /* 0x00000010ff1e7819 */ /* 0x000fe20000011627 */
[--C-:B------:R-:W-:Y:S01]  /*8f80*/  IMAD.MOV.U32 R43, RZ, RZ, R29.reuse ;  /* 0x000000ffff2b7224 */ /* 0x100fe200078e001d */
[----:B------:R-:W-:Y:S01]  /*8f90*/  ISETP.GE.AND P0, PT, R157, R32, PT ;  /* 0x000000209d00720c */ /* 0x000fe20003f06270 */
[----:B------:R-:W-:Y:S01]  /*8fa0*/  IMAD.MOV.U32 R41, RZ, RZ, R24 ;  /* 0x000000ffff297224 */ /* 0x000fe200078e0018 */
[----:B------:R-:W-:Y:S01]  /*8fb0*/  SHF.R.U32.HI R26, RZ, 0x10, R29 ;  /* 0x00000010ff1a7819 */ /* 0x000fe2000001161d */
        /* <DEDUP_REMOVED lines=79> */
.L_x_801:
[----:B------:R-:W-:Y:S05]  /*94b0*/  BSYNC B0 ;  /* 0x0000000000007941 */ /* 0x000fea0003800000 */
.L_x_800:
        /* <DEDUP_REMOVED lines=42> */
.L_x_803:
[----:B------:R-:W-:Y:S05]  /*9760*/  BSYNC B0 ;  /* 0x0000000000007941 */ /* 0x000fea0003800000 */
.L_x_802:
        /* <DEDUP_REMOVED lines=42> */
.L_x_805:
[----:B------:R-:W-:Y:S05]  /*9a10*/  BSYNC B0 ;  /* 0x0000000000007941 */ /* 0x000fea0003800000 */
.L_x_804:
        /* <DEDUP_REMOVED lines=41> */
.L_x_799:
[----:B------:R-:W-:Y:S05]  /*9cb0*/  BSYNC B1 ;  /* 0x0000000000017941 */ /* 0x000fea0003800000 */
.L_x_798:
        /* <DEDUP_REMOVED lines=45> */
.L_x_809:
[----:B------:R-:W-:Y:S05]  /*9f90*/  BSYNC B0 ;  /* 0x0000000000007941 */ /* 0x000fea0003800000 */
.L_x_808:
        /* <DEDUP_REMOVED lines=42> */
.L_x_811:
[----:B------:R-:W-:Y:S05]  /*a240*/  BSYNC B0 ;  /* 0x0000000000007941 */ /* 0x000fea0003800000 */
.L_x_810:
        /* <DEDUP_REMOVED lines=42> */
.L_x_813:
[----:B------:R-:W-:Y:S05]  /*a4f0*/  BSYNC B0 ;  /* 0x0000000000007941 */ /* 0x000fea0003800000 */
.L_x_812:
        /* <DEDUP_REMOVED lines=41> */
.L_x_807:
[----:B------:R-:W-:Y:S05]  /*a790*/  BSYNC B1 ;  /* 0x0000000000017941 */ /* 0x000fea0003800000 */
.L_x_806:
        /* <DEDUP_REMOVED lines=45> */
.L_x_817:
[----:B------:R-:W-:Y:S05]  /*aa70*/  BSYNC B0 ;  /* 0x0000000000007941 */ /* 0x000fea0003800000 */
.L_x_816:
        /* <DEDUP_REMOVED lines=42> */
.L_x_819:
[----:B------:R-:W-:Y:S05]  /*ad20*/  BSYNC B0 ;  /* 0x0000000000007941 */ /* 0x000fea0003800000 */
.L_x_818:
        /* <DEDUP_REMOVED lines=42> */
.L_x_821:
[----:B------:R-:W-:Y:S05]  /*afd0*/  BSYNC B0 ;  /* 0x0000000000007941 */ /* 0x000fea0003800000 */
.L_x_820:
        /* <DEDUP_REMOVED lines=41> */
.L_x_815:
[----:B------:R-:W-:Y:S05]  /*b270*/  BSYNC B1 ;  /* 0x0000000000017941 */ /* 0x000fea0003800000 */
.L_x_814:
        /* <DEDUP_REMOVED lines=44> */
.L_x_824:
[----:B------:R-:W-:Y:S05]  /*b540*/  BSYNC B0 ;  /* 0x0000000000007941 */ /* 0x000fea0003800000 */
.L_x_823:
        /* <DEDUP_REMOVED lines=42> */
.L_x_826:
[----:B------:R-:W-:Y:S05]  /*b7f0*/  BSYNC B0 ;  /* 0x0000000000007941 */ /* 0x000fea0003800000 */
.L_x_825:
        /* <DEDUP_REMOVED lines=42> */
.L_x_828:
[----:B------:R-:W-:Y:S05]  /*baa0*/  BSYNC B0 ;  /* 0x0000000000007941 */ /* 0x000fea0003800000 */
.L_x_827:
        /* <DEDUP_REMOVED lines=42> */
.L_x_795:
        /* <DEDUP_REMOVED lines=19> */
[C---:B------:R-:W-:Y:S01]  /*be80*/  @!P0 IMAD.X R39, R13.reuse, 0x1, R35, P2 ;  /* 0x000000010d278824 */ /* 0x040fe200010e0623 */
        /* <DEDUP_REMOVED lines=11> */
.L_x_830:
[----:B------:R-:W-:Y:S05]  /*bf40*/  BSYNC B0 ;  /* 0x0000000000007941 */ /* 0x000fea0003800000 */
.L_x_829:
[----:B-----5:R-:W-:Y:S01]  /*bf50*/  IMAD.MOV.U32 R53, RZ, RZ, R28 ;  /* 0x000000ffff357224 */ /* 0x020fe200078e001c */
[----:B-1----:R-:W-:Y:S01]  /*bf60*/  SHF.R.U64 R34, R28, 0x10, R29 ;  /* 0x000000101c227819 */ /* 0x002fe2000000121d */
[----:B------:R-:W-:Y:S01]  /*bf70*/  IMAD R33, R100, -0x80, R33 ;  /* 0xffffff8064217824 */ /* 0x000fe200078e0221 */
[--C-:B------:R-:W-:Y:S01]  /*bf80*/  SHF.R.U64 R41, R24, 0x10, R25.reuse ;  /* 0x0000001018297819 */ /* 0x100fe20000001219 */
[--C-:B------:R-:W-:Y:S01]  /*bf90*/  IMAD.MOV.U32 R40, RZ, RZ, R25.reuse ;  /* 0x000000ffff287224 */ /* 0x100fe200078e0019 */
[----:B------:R-:W-:Y:S01]  /*bfa0*/  SHF.R.U32.HI R55, RZ, 0x10, R25 ;  /* 0x00000010ff377819 */ /* 0x000fe20000011619 */
[--C-:B------:R-:W-:Y:S01]  /*bfb0*/  IMAD.MOV.U32 R25, RZ, RZ, R29.reuse ;  /* 0x000000ffff197224 */ /* 0x100fe200078e001d */
[----:B------:R-:W-:Y:S01]  /*bfc0*/  SHF.R.U32.HI R52, RZ, 0x10, R29 ;  /* 0x00000010ff347819 */ /* 0x000fe2000001161d */
[--C-:B------:R-:W-:Y:S01]  /*bfd0*/  IMAD.MOV.U32 R28, RZ, RZ, R31.reuse ;  /* 0x000000ffff1c7224 */ /* 0x100fe200078e001f */
[----:B------:R-:W-:Y:S01]  /*bfe0*/  SHF.R.U64 R29, R30, 0x10, R31 ;  /* 0x000000101e1d7819 */ /* 0x000fe2000000121f */
[----:B------:R-:W-:Y:S01]  /*bff0*/  IMAD.MOV.U32 R38, RZ, RZ, R27 ;  /* 0x000000ffff267224 */ /* 0x000fe200078e001b */
[----:B------:R-:W-:Y:S01]  /*c000*/  SHF.R.U32.HI R49, RZ, 0x10, R31 ;  /* 0x00000010ff317819 */ /* 0x000fe2000001161f */
[----:B------:R-:W-:Y:S01]  /*c010*/  IMAD.MOV.U32 R48, RZ, RZ, R10 ;  /* 0x000000ffff307224 */ /* 0x000fe200078e000a */
[----:B------:R-:W-:Y:S01]  /*c020*/  PRMT R31, R53, 0x5410, R34 ;  /* 0x00005410351f7816 */ /* 0x000fe20000000022 */
[----:B------:R-:W-:Y:S01]  /*c030*/  IMAD.MOV.U32 R54, RZ, RZ, R24 ;  /* 0x000000ffff367224 */ /* 0x000fe200078e0018 */
[----:B------:R-:W-:Y:S01]  /*c040*/  IMNMX R34, R33, 0x80, PT ;  /* 0x0000008021227817 */ /* 0x000fe20003800200 */
[----:B------:R-:W-:Y:S01]  /*c050*/  IMAD.MOV.U32 R56, RZ, RZ, R26 ;  /* 0x000000ffff387224 */ /* 0x000fe200078e001a */
[----:B------:R-:W-:Y:S01]  /*c060*/  SHF.R.U64 R39, R26, 0x10, R27 ;  /* 0x000000101a277819 */ /* 0x000fe2000000121b */
[----:B------:R-:W-:Y:S01]  /*c070*/  IMAD.MOV.U32 R46, RZ, RZ, R8 ;  /* 0x000000ffff2e7224 */ /* 0x000fe200078e0008 */
[----:B------:R-:W-:Y:S01]  /*c080*/  ISETP.GE.AND P0, PT, R157, R34, PT ;  /* 0x000000229d00720c */ /* 0x000fe20003f06270 */
[----:B------:R-:W-:Y:S01]  /*c090*/  IMAD.MOV.U32 R36, RZ, RZ, R9 ;  /* 0x000000ffff247224 */ /* 0x000fe200078e0009 */
[----:B------:R-:W-:Y:S01]  /*c0a0*/  SHF.R.U32.HI R57, RZ, 0x10, R27 ;  /* 0x00000010ff397819 */ /* 0x000fe2000001161b */
[----:B------:R-:W-:Y:S01]  /*c0b0*/  IMAD.MOV.U32 R50, RZ, RZ, R30 ;  /* 0x000000ffff327224 */ /* 0x000fe200078e001e */
[----:B------:R-:W-:Y:S01]  /*c0c0*/  SHF.R.U64 R35, R10, 0x10, R11 ;  /* 0x000000100a237819 */ /* 0x000fe2000000120b */
[----:B------:R-:W-:Y:S01]  /*c0d0*/  IMAD.MOV.U32 R10, RZ, RZ, R12 ;  /* 0x000000ffff0a7224 */ /* 0x000fe200078e000c */
[----:B------:R-:W-:Y:S01]  /*c0e0*/  SHF.R.U64 R37, R8, 0x10, R9 ;  /* 0x0000001008257819 */ /* 0x000fe20000001209 */
[----:B------:R-:W-:Y:S01]  /*c0f0*/  IMAD.MOV.U32 R8, RZ, RZ, R11 ;  /* 0x000000ffff087224 */ /* 0x000fe200078e000b */
[----:B------:R-:W-:Y:S01]  /*c100*/  SHF.R.U32.HI R51, RZ, 0x10, R9 ;  /* 0x00000010ff337819 */ /* 0x000fe20000011609 */
[--C-:B------:R-:W-:Y:S01]  /*c110*/  IMAD.MOV.U32 R26, RZ, RZ, R13.reuse ;  /* 0x000000ffff1a7224 */ /* 0x100fe200078e000d */
[----:B------:R-:W-:Y:S01]  /*c120*/  SHF.R.U64 R27, R12, 0x10, R13 ;  /* 0x000000100c1b7819 */ /* 0x000fe2000000120d */
[----:B------:R-:W-:Y:S01]  /*c130*/  IMAD.MOV.U32 R12, RZ, RZ, R14 ;  /* 0x000000ffff0c7224 */ /* 0x000fe200078e000e */
[--C-:B------:R-:W-:Y:S01]  /*c140*/  SHF.R.U64 R9, R14, 0x10, R15.reuse ;  /* 0x000000100e097819 */ /* 0x100fe2000000120f */
[----:B------:R-:W-:Y:S01]  /*c150*/  IMAD.MOV.U32 R24, RZ, RZ, R15 ;  /* 0x000000ffff187224 */ /* 0x000fe200078e000f */
[----:B------:R-:W-:Y:S01]  /*c160*/  SHF.R.U32.HI R11, RZ, 0x10, R11 ;  /* 0x00000010ff0b7819 */ /* 0x000fe2000001160b */
[----:B------:R-:W-:-:S04]  /*c170*/  DEPBAR.LE SB0, 0x1 ;  /* 0x000080400000791a */ /* 0x000fc80000000000 */
[----:B------:R-:W-:Y:S01]  /*c180*/  SHF.R.U32.HI R13, RZ, 0x10, R13 ;  /* 0x00000010ff0d7819 */ /* 0x000fe2000001160d */
        /* <DEDUP_REMOVED lines=109> */
.L_x_834:
[----:B------:R-:W-:Y:S05]  /*c860*/  BSYNC B0 ;  /* 0x0000000000007941 */ /* 0x000fea0003800000 */
.L_x_833:
        /* <DEDUP_REMOVED lines=13> */
[-C--:B------:R-:W-:Y:S02]  /*c940*/  LOP3.LUT R12, R13, R44.reuse, RZ, 0x3c, !PT ;  /* 0x0000002c0d0c7212 */ /* 0x080fe400078e3cff */
        /* <DEDUP_REMOVED lines=85> */
.L_x_832:
[----:B------:R-:W-:Y:S05]  /*cea0*/  BSYNC B1 ;  /* 0x0000000000017941 */ /* 0x000fea0003800000 */
.L_x_831:
        /* <DEDUP_REMOVED lines=104> */
.L_x_838:
[----:B------:R-:W-:Y:S05]  /*d530*/  BSYNC B0 ;  /* 0x0000000000007941 */ /* 0x000fea0003800000 */
.L_x_837:
[----:B------:R-:W-:-:S13]  /*d540*/  ISETP.GE.AND P0, PT, R23, c[0x0][0x27c], PT ;  /* 0x00009f0017007a0c */ /* 0x000fda0003f06270 */
[----:B------:R-:W-:Y:S05]  /*d550*/  @P0 BRA `(.L_x_836) ;  /* 0x0000068000000947 */ /* 0x000fea0003800000 */
[----:B-1----:R-:W-:Y:S01]  /*d560*/  SHF.R.S32.HI R12, RZ, 0x1f, R23 ;  /* 0x0000001fff0c7819 */ /* 0x002fe20000011417 */
[----:B------:R-:W-:Y:S01]  /*d570*/  IMAD.MOV.U32 R13, RZ, RZ, c[0x0][0x27c] ;  /* 0x00009f00ff0d7624 */ /* 0x000fe200078e00ff */
[----:B------:R-:W-:Y:S01]  /*d580*/  SHF.R.S32.HI R10, RZ, 0x1f, R45 ;  /* 0x0000001fff0a7819 */ /* 0x000fe2000001142d */
[----:B------:R-:W-:Y:S01]  /*d590*/  IMAD.SHL.U32 R14, R45, 0x40, RZ ;  /* 0x000000402d0e7824 */ /* 0x000fe200078e00ff */
[----:B------:R-:W-:Y:S01]  /*d5a0*/  LEA.HI R15, R12, R23, RZ, 0x3 ;  /* 0x000000170c0f7211 */ /* 0x000fe200078f18ff */
[----:B------:R-:W-:Y:S01]  /*d5b0*/  IMAD.U32 R55, R27, 0x10000, RZ ;  /* 0x000100001b377824 */ /* 0x000fe200078e00ff */
[----:B------:R-:W-:Y:S01]  /*d5c0*/  LEA.HI R9, R10, R45, RZ, 0x3 ;  /* 0x0000002d0a097211 */ /* 0x000fe200078f18ff */
[----:B------:R-:W-:Y:S01]  /*d5d0*/  IMAD.U32 R53, R31, 0x10000, RZ ;  /* 0x000100001f357824 */ /* 0x000fe200078e00ff */
[----:B------:R-:W-:Y:S02]  /*d5e0*/  SHF.R.S32.HI R8, RZ, 0x3, R15 ;  /* 0x00000003ff087819 */ /* 0x000fe4000001140f */
[----:B------:R-:W-:Y:S01]  /*d5f0*/  LOP3.LUT R14, R14, 0x1c0, RZ, 0xc0, !PT ;  /* 0x000001c00e0e7812 */ /* 0x000fe200078ec0ff */
[----:B------:R-:W-:Y:S01]  /*d600*/  IMAD.SHL.U32 R9, R9, 0x40, RZ ;  /* 0x0000004009097824 */ /* 0x000fe200078e00ff */
[----:B------:R-:W-:-:S02]  /*d610*/  LEA.HI R13, R13, R8, RZ, 0x1d ;  /* 0x000000080d0d7211 */ /* 0x000fc400078fe8ff */
[----:B------:R-:W-:Y:S02]  /*d620*/  LEA.HI R12, R12, R23, RZ, 0x6 ;  /* 0x000000170c0c7211 */ /* 0x000fe400078f30ff */
[----:B------:R-:W-:Y:S01]  /*d630*/  SHF.R.S32.HI R10, RZ, 0x1f, R13 ;  /* 0x0000001fff0a7819 */ /* 0x000fe2000001140d */
[----:B------:R-:W-:Y:S01]  /*d640*/  IMAD.SHL.U32 R11, R13, 0x8, RZ ;  /* 0x000000080d0b7824 */ /* 0x000fe200078e00ff */
[----:B------:R-:W-:Y:S02]  /*d650*/  SHF.R.U32.HI R8, RZ, 0x3, R14 ;  /* 0x00000003ff087819 */ /* 0x000fe4000001160e */
[----:B------:R-:W-:Y:S02]  /*d660*/  LEA.HI R10, R10, R13, RZ, 0x3 ;  /* 0x0000000d0a0a7211 */ /* 0x000fe400078f18ff */
[----:B------:R-:W-:Y:S02]  /*d670*/  LOP3.LUT R11, R14, 0x38, R11, 0xf8, !PT ;  /* 0x000000380e0b7812 */ /* 0x000fe400078ef80b */
[----:B------:R-:W-:Y:S01]  /*d680*/  SHF.L.U32 R12, R12, 0x7, RZ ;  /* 0x000000070c0c7819 */ /* 0x000fe200000006ff */
[----:B------:R-:W-:Y:S01]  /*d690*/  IMAD.SHL.U32 R10, R10, 0x400, RZ ;  /* 0x000004000a0a7824 */ /* 0x000fe200078e00ff */
[----:B------:R-:W-:-:S02]  /*d6a0*/  LOP3.LUT R15, R14, 0x38, R15, 0xf8, !PT ;  /* 0x000000380e0f7812 */ /* 0x000fc400078ef80f */
[----:B------:R-:W-:Y:S02]  /*d6b0*/  LOP3.LUT R9, R9, 0xfffffe00, RZ, 0xc0, !PT ;  /* 0xfffffe0009097812 */ /* 0x000fe400078ec0ff */
[-C--:B------:R-:W-:Y:S02]  /*d6c0*/  LOP3.LUT R22, R11, R8.reuse, RZ, 0x3c, !PT ;  /* 0x000000080b167212 */ /* 0x080fe400078e3cff */
[----:B------:R-:W-:Y:S02]  /*d6d0*/  LOP3.LUT R10, R10, 0x7fffe000, RZ, 0xc0, !PT ;  /* 0x7fffe0000a0a7812 */ /* 0x000fe400078ec0ff */
[----:B------:R-:W-:Y:S02]  /*d6e0*/  LOP3.LUT R12, R12, 0x7fffe000, RZ, 0xc0, !PT ;  /* 0x7fffe0000c0c7812 */ /* 0x000fe400078ec0ff */
[----:B------:R-:W-:Y:S02]  /*d6f0*/  LOP3.LUT R15, R15, R8, RZ, 0x3c, !PT ;  /* 0x000000080f0f7212 */ /* 0x000fe400078e3cff */
[----:B------:R-:W-:-:S02]  /*d700*/  IADD3 R22, R22, R10, R9 ;  /* 0x0000000a16167210 */ /* 0x000fc40007ffe009 */
        /* <DEDUP_REMOVED lines=77> */
.L_x_836:
[----:B------:R-:W-:Y:S05]  /*dbe0*/  BSYNC B1 ;  /* 0x0000000000017941 */ /* 0x000fea0003800000 */
.L_x_835:
        /* <DEDUP_REMOVED lines=104> */
.L_x_842:
[----:B------:R-:W-:Y:S05]  /*e270*/  BSYNC B0 ;  /* 0x0000000000007941 */ /* 0x000fea0003800000 */
.L_x_841:
        /* <DEDUP_REMOVED lines=106> */
.L_x_840:
[----:B------:R-:W-:Y:S05]  /*e920*/  BSYNC B1 ;  /* 0x0000000000017941 */ /* 0x000fea0003800000 */
.L_x_839:
        /* <DEDUP_REMOVED lines=103> */
.L_x_844:
[----:B------:R-:W-:Y:S05]  /*efa0*/  BSYNC B0 ;  /* 0x0000000000007941 */ /* 0x000fea0003800000 */
.L_x_843:
[----:B------:R-:W-:-:S13]  /*efb0*/  ISETP.GE.AND P0, PT, R23, c[0x0][0x27c], PT ;  /* 0x00009f0017007a0c */ /* 0x000fda0003f06270 */
[----:B------:R-:W-:Y:S05]  /*efc0*/  @P0 BRA `(.L_x_822) ;  /* 0x0000068000000947 */ /* 0x000fea0003800000 */
[----:B-1----:R-:W-:Y:S01]  /*efd0*/  SHF.R.S32.HI R14, RZ, 0x1f, R23 ;  /* 0x0000001fff0e7819 */ /* 0x002fe20000011417 */
[----:B------:R-:W-:Y:S01]  /*efe0*/  IMAD.MOV.U32 R11, RZ, RZ, c[0x0][0x27c] ;  /* 0x00009f00ff0b7624 */ /* 0x000fe200078e00ff */
[----:B------:R-:W-:Y:S01]  /*eff0*/  SHF.R.S32.HI R8, RZ, 0x1f, R45 ;  /* 0x0000001fff087819 */ /* 0x000fe2000001142d */
[----:B------:R-:W-:Y:S01]  /*f000*/  IMAD.SHL.U32 R12, R45, 0x40, RZ ;  /* 0x000000402d0c7824 */ /* 0x000fe200078e00ff */
[CC--:B------:R-:W-:Y:S02]  /*f010*/  LEA.HI R9, R14.reuse, R23.reuse, RZ, 0x3 ;  /* 0x000000170e097211 */ /* 0x0c0fe400078f18ff */
[----:B------:R-:W-:Y:S02]  /*f020*/  LEA.HI R13, R14, R23, RZ, 0x6 ;  /* 0x000000170e0d7211 */ /* 0x000fe400078f30ff */
[----:B------:R-:W-:Y:S02]  /*f030*/  SHF.R.S32.HI R10, RZ, 0x3, R9 ;  /* 0x00000003ff0a7819 */ /* 0x000fe40000011409 */
[----:B------:R-:W-:Y:S01]  /*f040*/  LOP3.LUT R12, R12, 0x1c0, RZ, 0xc0, !PT ;  /* 0x000001c00c0c7812 */ /* 0x000fe200078ec0ff */
[----:B------:R-:W-:Y:S01]  /*f050*/  IMAD.SHL.U32 R13, R13, 0x80, RZ ;  /* 0x000000800d0d7824 */ /* 0x000fe200078e00ff */
[----:B------:R-:W-:-:S02]  /*f060*/  LEA.HI R11, R11, R10, RZ, 0x1d ;  /* 0x0000000a0b0b7211 */ /* 0x000fc400078fe8ff */
[----:B------:R-:W-:Y:S02]  /*f070*/  LEA.HI R8, R8, R45, RZ, 0x3 ;  /* 0x0000002d08087211 */ /* 0x000fe400078f18ff */
[----:B------:R-:W-:Y:S01]  /*f080*/  SHF.R.S32.HI R10, RZ, 0x1f, R11 ;  /* 0x0000001fff0a7819 */ /* 0x000fe2000001140b */
[----:B------:R-:W-:Y:S01]  /*f090*/  IMAD.SHL.U32 R15, R11, 0x8, RZ ;  /* 0x000000080b0f7824 */ /* 0x000fe200078e00ff */
[----:B------:R-:W-:Y:S02]  /*f0a0*/  LOP3.LUT R14, R12, 0x38, R9, 0xf8, !PT ;  /* 0x000000380c0e7812 */ /* 0x000fe400078ef809 */
[----:B------:R-:W-:Y:S02]  /*f0b0*/  LEA.HI R10, R10, R11, RZ, 0x3 ;  /* 0x0000000b0a0a7211 */ /* 0x000fe400078f18ff */
[----:B------:R-:W-:Y:S02]  /*f0c0*/  SHF.L.U32 R8, R8, 0x6, RZ ;  /* 0x0000000608087819 */ /* 0x000fe400000006ff */
[----:B------:R-:W-:Y:S01]  /*f0d0*/  SHF.R.U32.HI R9, RZ, 0x3, R12 ;  /* 0x00000003ff097819 */ /* 0x000fe2000001160c */
[----:B------:R-:W-:Y:S01]  /*f0e0*/  IMAD.SHL.U32 R11, R10, 0x400, RZ ;  /* 0x000004000a0b7824 */ /* 0x000fe200078e00ff */
[----:B------:R-:W-:-:S02]  /*f0f0*/  LOP3.LUT R12, R12, 0x38, R15, 0xf8, !PT ;  /* 0x000000380c0c7812 */ /* 0x000fc400078ef80f */
[----:B------:R-:W-:Y:S02]  /*f100*/  LOP3.LUT R13, R13, 0x7fffe000, RZ, 0xc0, !PT ;  /* 0x7fffe0000d0d7812 */ /* 0x000fe400078ec0ff */
[----:B------:R-:W-:Y:S02]  /*f110*/  LOP3.LUT R8, R8, 0xfffffe00, RZ, 0xc0, !PT ;  /* 0xfffffe0008087812 */ /* 0x000fe400078ec0ff */
[-C--:B------:R-:W-:Y:S02]  /*f120*/  LOP3.LUT R14, R14, R9.reuse, RZ, 0x3c, !PT ;  /* 0x000000090e0e7212 */ /* 0x080fe400078e3cff */
[----:B------:R-:W-:Y:S02]  /*f130*/  LOP3.LUT R10, R12, R9, RZ, 0x3c, !PT ;  /* 0x000000090c0a7212 */ /* 0x000fe400078e3cff */
[----:B------:R-:W-:Y:S02]  /*f140*/  LOP3.LUT R9, R11, 0x7fffe000, RZ, 0xc0, !PT ;  /* 0x7fffe0000b097812 */ /* 0x000fe400078ec0ff */
[----:B------:R-:W-:-:S02]  /*f150*/  IADD3 R13, R14, R13, R8 ;  /* 0x0000000d0e0d7210 */ /* 0x000fc40007ffe008 */
        /* <DEDUP_REMOVED lines=79> */
.L_x_822:
[----:B------:R-:W-:Y:S05]  /*f650*/  BSYNC B2 ;  /* 0x0000000000027941 */ /* 0x000fea0003800000 */
.L_x_794:
[----:B-1----:R-:W-:Y:S01]  /*f660*/  IMAD R8, R19, c[0x0][0x208], RZ ;  /* 0x0000820013087a24 */ /* 0x002fe200078e02ff */
[----:B------:R-:W-:Y:S01]  /*f670*/  ISETP.GT.AND P3, PT, R98, 0x7f, PT ;  /* 0x0000007f6200780c */ /* 0x000fe20003f64270 */
[----:B------:R-:W-:Y:S01]  /*f680*/  IMAD.SHL.U32 R10, R20, 0x40, RZ ;  /* 0x00000040140a7824 */ /* 0x000fe200078e00ff */
[----:B------:R-:W-:Y:S01]  /*f690*/  SEL R13, RZ, 0x4, P6 ;  /* 0x00000004ff0d7807 */ /* 0x000fe20003000000 */
[----:B------:R-:W-:Y:S01]  /*f6a0*/  IMAD.WIDE.U32 R14, R21, c[0x0][0x208], RZ ;  /* 0x00008200150e7a25 */ /* 0x000fe200078e00ff */
[----:B------:R-:W-:Y:S01]  /*f6b0*/  LEA.HI R7, R7, R98, RZ, 0x5 ;  /* 0x0000006207077211 */ /* 0x000fe200078f28ff */
[----:B------:R-:W-:-:S04]  /*f6c0*/  DEPBAR.LE SB0, 0x0 ;  /* 0x000080000000791a */ /* 0x000fc80000000000 */
[----:B------:R-:W-:Y:S01]  /*f6d0*/  IMAD R8, R21, c[0x0][0x20c], R8 ;  /* 0x0000830015087a24 */ /* 0x000fe200078e0208 */
[----:B------:R-:W-:Y:S01]  /*f6e0*/  LOP3.LUT R10, R10, 0x1c0, RZ, 0xc0, !PT ;  /* 0x000001c00a0a7812 */ /* 0x000fe200078ec0ff */
[----:B------:R-:W-:Y:S01]  /*f6f0*/  IMAD.SHL.U32 R9, R157, 0x8, RZ ;  /* 0x000000089d097824 */ /* 0x000fe200078e00ff */
[----:B------:R-:W-:Y:S01]  /*f700*/  BAR.SYNC.DEFER_BLOCKING 0x0 ;  /* 0x0000000000007b1d */ /* 0x000fe20000010000 */
[----:B------:R-:W-:Y:S01]  /*f710*/  IMAD.MOV.U32 R232, RZ, RZ, R226 ;  /* 0x000000ffffe87224 */ /* 0x000fe200078e00e2 */
[----:B------:R-:W-:Y:S01]  /*f720*/  LOP3.LUT P1, RZ, R20, 0x2, RZ, 0xc0, !PT ;  /* 0x0000000214ff7812 */ /* 0x000fe2000782c0ff */
[----:B------:R-:W-:Y:S01]  /*f730*/  IMAD.IADD R8, R15, 0x1, R8 ;  /* 0x000000010f087824 */ /* 0x000fe200078e0208 */
[----:B------:R-:W-:Y:S01]  /*f740*/  LOP3.LUT R9, R10, 0x8, R9, 0xf8, !PT ;  /* 0x000000080a097812 */ /* 0x000fe200078ef809 */
[----:B------:R-:W-:Y:S01]  /*f750*/  IMAD.WIDE.U32 R14, R14, 0x30, R232 ;  /* 0x000000300e0e7825 */ /* 0x000fe200078e00e8 */
[----:B------:R-:W-:Y:S02]  /*f760*/  SHF.R.U32.HI R10, RZ, 0x3, R10 ;  /* 0x00000003ff0a7819 */ /* 0x000fe4000001160a */
[----:B------:R-:W-:Y:S01]  /*f770*/  P2R R12, PR, RZ, 0x40 ;  /* 0x00000040ff0c7803 */ /* 0x000fe20000000000 */
[----:B------:R-:W-:Y:S01]  /*f780*/  IMAD R8, R8, 0x30, RZ ;  /* 0x0000003008087824 */ /* 0x000fe200078e02ff */
[----:B------:R-:W-:Y:S01]  /*f790*/  LOP3.LUT R10, R9, R10, RZ, 0x3c, !PT ;  /* 0x0000000a090a7212 */ /* 0x000fe200078e3cff */
[----:B------:R-:W-:Y:S01]  /*f7a0*/  IMAD.SHL.U32 R11, R7, 0x20, RZ ;  /* 0x00000020070b7824 */ /* 0x000fe200078e00ff */
[----:B---3--:R-:W-:Y:S01]  /*f7b0*/  LEA R24, P0, R14, c[0x0][0x1f8], 0x1 ;  /* 0x00007e000e187a11 */ /* 0x008fe200078008ff */
[----:B------:R-:W-:Y:S01]  /*f7c0*/  IMAD.IADD R8, R15, 0x1, R8 ;  /* 0x000000010f087824 */ /* 0x000fe200078e0208 */
[----:B------:R-:W-:Y:S01]  /*f7d0*/  SEL R9, RZ, 0x2, P4 ;  /* 0x00000002ff097807 */ /* 0x000fe20002000000 */
[----:B------:R-:W-:Y:S01]  /*f7e0*/  IMAD R221, R17, 0x200, R10 ;  /* 0x0000020011dd7824 */ /* 0x000fe200078e020a */
[----:B------:R-:W-:Y:S01]  /*f7f0*/  LOP3.LUT R11, R11, 0x7ffffc00, RZ, 0xc0, !PT ;  /* 0x7ffffc000b0b7812 */ /* 0x000fe200078ec0ff */
[----:B------:R-:W-:Y:S01]  /*f800*/  IMAD.SHL.U32 R228, R16, 0x2, RZ ;  /* 0x0000000210e47824 */ /* 0x000fe200078e00ff */
[----:B------:R-:W-:Y:S01]  /*f810*/  LEA.HI.X R25, R14, c[0x0][0x1fc], R8, 0x1, P0 ;  /* 0x00007f000e197a11 */ /* 0x000fe200000f0c08 */
[----:B------:R-:W-:Y:S01]  /*f820*/  @!P3 IMAD.MOV.U32 R8, RZ, RZ, c[0x0][0x20c] ;  /* 0x00008300ff08b624 */ /* 0x000fe200078e00ff */
[----:B------:R-:W-:Y:S01]  /*f830*/  IADD3 R13, R13, R9, R18 ;  /* 0x000000090d0d7210 */ /* 0x000fe20007ffe012 */
[----:B------:R-:W-:Y:S01]  /*f840*/  @!P3 IMAD.MOV.U32 R9, RZ, RZ, c[0x0][0x208] ;  /* 0x00008200ff09b624 */ /* 0x000fe200078e00ff */
[----:B------:R-:W-:Y:S01]  /*f850*/  SEL R14, RZ, 0x8, P5 ;  /* 0x00000008ff0e7807 */ /* 0x000fe20002800000 */
[----:B------:R-:W-:-:S03]  /*f860*/  IMAD.SHL.U32 R221, R221, 0x2, RZ ;  /* 0x00000002dddd7824 */ /* 0x000fc600078e00ff */
[C---:B------:R-:W-:Y:S01]  /*f870*/  @!P3 LEA R56, P0, R9.reuse, R24, 0x6 ;  /* 0x000000180938b211 */ /* 0x040fe200078030ff */
[----:B------:R-:W-:Y:S01]  /*f880*/  IMAD.IADD R13, R14, 0x1, R13 ;  /* 0x000000010e0d7824 */ /* 0x000fe200078e020d */
[----:B------:R-:W-:Y:S01]  /*f890*/  IADD3 R14, R0, R99, -R157 ;  /* 0x00000063000e7210 */ /* 0x000fe20007ffe89d */
[----:B------:R-:W-:Y:S01]  /*f8a0*/  IMAD.IADD R0, R2, 0x1, R11 ;  /* 0x0000000102007824 */ /* 0x000fe200078e020b */
[----:B------:R-:W-:Y:S01]  /*f8b0*/  @!P3 LEA.HI.X R57, R9, R25, R8, 0x6, P0 ;  /* 0x000000190939b211 */ /* 0x000fe200000f3408 */
[----:B------:R-:W-:Y:S01]  /*f8c0*/  LDSM.16.M88.4 R16, [R221+0xa080] ;  /* 0x00a08000dd10783b */ /* 0x000fe20000000200 */
[----:B------:R-:W-:Y:S01]  /*f8d0*/  LOP3.LUT P4, RZ, R13, 0x1, RZ, 0xc0, !PT ;  /* 0x000000010dff7812 */ /* 0x000fe2000788c0ff */
[C---:B------:R-:W-:Y:S01]  /*f8e0*/  IMAD.SHL.U32 R28, R0.reuse, 0x2, RZ ;  /* 0x00000002001c7824 */ /* 0x040fe200078e00ff */
[----:B------:R-:W-:Y:S01]  /*f8f0*/  LEA R222, R0, 0x10080, 0x1 ;  /* 0x0001008000de7811 */ /* 0x000fe200078e08ff */
[----:B------:R-:W-:Y:S01]  /*f900*/  LDSM.16.M88.4 R44, [R221+0xa880] ;  /* 0x00a88000dd2c783b */ /* 0x000fe20000000200 */
[----:B------:R-:W-:Y:S01]  /*f910*/  ISETP.LT.OR P0, PT, R14, 0x1, !P4 ;  /* 0x000000010e00780c */ /* 0x000fe20006701670 */
[----:B------:R-:W-:Y:S01]  /*f920*/  IMAD.MOV.U32 R0, RZ, RZ, 0x40 ;  /* 0x00000040ff007424 */ /* 0x000fe200078e00ff */
[----:B------:R-:W-:Y:S01]  /*f930*/  IADD3 R10, R221, 0xa080, RZ ;  /* 0x0000a080dd0a7810 */ /* 0x000fe20007ffe0ff */
[--C-:B------:R-:W-:Y:S01]  /*f940*/  IMAD R220, R5, 0x2, R222.reuse ;  /* 0x0000000205dc7824 */ /* 0x100fe200078e02de */
[----:B------:R-:W-:Y:S01]  /*f950*/  IADD3 R219, R221, 0xa0a0, RZ ;  /* 0x0000a0a0dddb7810 */ /* 0x000fe20007ffe0ff */
[----:B------:R-:W1:Y:S01]  /*f960*/  LDSM.16.M88.4 R28, [R28+0x10080] ;  /* 0x010080001c1c783b */ /* 0x000e620000000200 */
[----:B------:R-:W-:Y:S01]  /*f970*/  @P1 IADD3 R219, R10, -0x20, RZ ;  /* 0xffffffe00adb1810 */ /* 0x000fe20007ffe0ff */
[----:B------:R-:W-:Y:S01]  /*f980*/  IMAD R218, R3, 0x2, R222 ;  /* 0x0000000203da7824 */ /* 0x000fe200078e02de */
[C---:B------:R-:W-:Y:S01]  /*f990*/  LOP3.LUT P2, RZ, R13.reuse, 0x2, RZ, 0xc0, !PT ;  /* 0x000000020dff7812 */ /* 0x040fe2000784c0ff */
[----:B------:R-:W-:Y:S01]  /*f9a0*/  LDSM.16.M88.4 R40, [R221+0xb080] ;  /* 0x00b08000dd28783b */ /* 0x000fe20000000200 */
[----:B------:R-:W-:Y:S01]  /*f9b0*/  LOP3.LUT P1, RZ, R13, 0x4, RZ, 0xc0, !PT ;  /* 0x000000040dff7812 */ /* 0x000fe2000782c0ff */
[----:B------:R-:W-:Y:S01]  /*f9c0*/  IMAD R217, R3, 0x2, R220 ;  /* 0x0000000203d97824 */ /* 0x000fe200078e02dc */
[----:B------:R-:W-:Y:S01]  /*f9d0*/  @!P3 ISETP.LT.OR P4, PT, R14, 0x21, !P4 ;  /* 0x000000210e00b80c */ /* 0x000fe20006781670 */
[----:B------:R-:W-:Y:S01]  /*f9e0*/  LDSM.16.M88.4 R8, [R220] ;  /* 0x00000000dc08783b */ /* 0x000fe20000000200 */
[----:B------:R-:W-:-:S02]  /*f9f0*/  IADD3 R211, R219, 0x800, RZ ;  /* 0x00000800dbd37810 */ /* 0x000fc40007ffe0ff */
[C---:B------:R-:W-:Y:S01]  /*fa00*/  IADD3 R210, R219.reuse, 0x1000, RZ ;  /* 0x00001000dbd27810 */ /* 0x040fe20007ffe0ff */
[----:B------:R-:W2:Y:S01]  /*fa10*/  LDSM.16.M88.4 R52, [R219] ;  /* 0x00000000db34783b */ /* 0x000ea20000000200 */
[C---:B------:R-:W-:Y:S02]  /*fa20*/  IADD3 R208, R219.reuse, 0x1800, RZ ;  /* 0x00001800dbd07810 */ /* 0x040fe40007ffe0ff */
[C---:B------:R-:W-:Y:S01]  /*fa30*/  IADD3 R207, R219.reuse, 0x2000, RZ ;  /* 0x00002000dbcf7810 */ /* 0x040fe20007ffe0ff */
[----:B------:R-:W3:Y:S01]  /*fa40*/  LDSM.16.M88.4 R48, [R219+0x800] ;  /* 0x00080000db30783b */ /* 0x000ee20000000200 */
[C---:B------:R-:W-:Y:S02]  /*fa50*/  IADD3 R206, R219.reuse, 0x2800, RZ ;  /* 0x00002800dbce7810 */ /* 0x040fe40007ffe0ff */
[C---:B------:R-:W-:Y:S01]  /*fa60*/  IADD3 R205, R219.reuse, 0x3000, RZ ;  /* 0x00003000dbcd7810 */ /* 0x040fe20007ffe0ff */
[----:B------:R-:W-:Y:S01]  /*fa70*/  LDSM.16.M88.4 R36, [R219+0x1000] ;  /* 0x00100000db24783b */ /* 0x000fe20000000200 */
[----:B------:R-:W-:-:S02]  /*fa80*/  IADD3 R204, R219, 0x3800, RZ ;  /* 0x00003800dbcc7810 */ /* 0x000fc40007ffe0ff */
[C---:B------:R-:W-:Y:S01]  /*fa90*/  IADD3 R203, R219.reuse, 0x4000, RZ ;  /* 0x00004000dbcb7810 */ /* 0x040fe20007ffe0ff */
[----:B------:R-:W-:Y:S01]  /*faa0*/  @!PT LDS RZ, [RZ] ;  /* 0x00000000fffff984 */ /* 0x000fe20000000800 */
[----:B------:R-:W-:Y:S01]  /*fab0*/  @!PT LDS RZ, [RZ] ;  /* 0x00000000fffff984 */ /* 0x000fe20000000800 */
[----:B------:R-:W-:Y:S01]  /*fac0*/  @!PT LDS RZ, [RZ] ;  /* 0x00000000fffff984 */ /* 0x000fe20000000800 */
[----:B------:R4:W-:Y:S01]  /*fad0*/  LDGSTS.E.BYPASS.LTC128B.128 [R228+0x4080], [R24.64], !P0 ;  /* 0x0408000018e47fae */ /* 0x0009e2000c101d52 */
[----:B------:R-:W-:Y:S02]  /*fae0*/  LOP3.LUT P0, RZ, R20, 0x4, RZ, 0xc0, !PT ;  /* 0x0000000414ff7812 */ /* 0x000fe4000780c0ff */
[----:B------:R-:W-:Y:S02]  /*faf0*/  IADD3 R202, R219, 0x4800, RZ ;  /* 0x00004800dbca7810 */ /* 0x000fe40007ffe0ff */
[----:B------:R-:W-:Y:S02]  /*fb00*/  SEL R0, R0, 0xffffffc0, !P0 ;  /* 0xffffffc000007807 */ /* 0x000fe40004000000 */
[C---:B------:R-:W-:Y:S02]  /*fb10*/  ISETP.LT.OR P0, PT, R14.reuse, 0x1, !P2 ;  /* 0x000000010e00780c */ /* 0x040fe40005701670 */
[C---:B------:R-:W-:Y:S01]  /*fb20*/  @!P3 ISETP.LT.OR P2, PT, R14.reuse, 0x21, !P2 ;  /* 0x000000210e00b80c */ /* 0x040fe20005741670 */
[--C-:B------:R-:W-:Y:S01]  /*fb30*/  IMAD.IADD R215, R221, 0x1, R0.reuse ;  /* 0x00000001ddd77824 */ /* 0x100fe200078e0200 */
[C---:B------:R-:W-:Y:S01]  /*fb40*/  IADD3 R201, R219.reuse, 0x5000, RZ ;  /* 0x00005000dbc97810 */ /* 0x040fe20007ffe0ff */
[C---:B------:R-:W-:Y:S01]  /*fb50*/  IMAD.IADD R209, R219.reuse, 0x1, R0 ;  /* 0x00000001dbd17824 */ /* 0x040fe200078e0200 */
[----:B------:R-:W-:Y:S01]  /*fb60*/  IADD3 R200, R219, 0x5800, RZ ;  /* 0x00005800dbc87810 */ /* 0x000fe20007ffe0ff */
[----:B-1----:R-:W-:Y:S06]  /*fb70*/  HMMA.16816.F32.BF16 R20, R28, R16, RZ ;  /* 0x000000101c14723c */ /* 0x002fec00000418ff */
[----:B------:R4:W-:Y:S01]  /*fb80*/  LDGSTS.E.BYPASS.LTC128B.128 [R228+0x5880], [R24.64+0x80], !P0 ;  /* 0x0588008018e47fae */ /* 0x0009e2000c101d52 */
[----:B------:R-:W-:-:S02]  /*fb90*/  ISETP.LT.OR P0, PT, R14, 0x1, !P1 ;  /* 0x000000010e00780c */ /* 0x000fc40004f01670 */
[----:B------:R-:W-:Y:S01]  /*fba0*/  @!P3 ISETP.LT.OR P1, PT, R14, 0x21, !P1 ;  /* 0x000000210e00b80c */ /* 0x000fe20004f21670 */
[C---:B------:R-:W-:Y:S08]  /*fbb0*/  HMMA.16816.F32.BF16 R16, R28.reuse, R18, RZ ;  /* 0x000000121c10723c */ /* 0x040ff000000418ff */
[----:B------:R-:W-:Y:S02]  /*fbc0*/  HMMA.16816.F32.BF16 R32, R28, R44, RZ ;  /* 0x0000002c1c20723c */ /* 0x000fe400000418ff */
[----:B------:R4:W-:Y:S01]  /*fbd0*/  LDGSTS.E.BYPASS.LTC128B.128 [R228+0x7080], [R24.64+0x100], !P0 ;  /* 0x0708010018e47fae */ /* 0x0009e2000c101d52 */
[----:B------:R-:W-:-:S04]  /*fbe0*/  LOP3.LUT P0, RZ, R13, 0x8, RZ, 0xc0, !PT ;  /* 0x000000080dff7812 */ /* 0x000fc8000780c0ff */
[C---:B------:R-:W-:Y:S01]  /*fbf0*/  ISETP.LT.OR P6, PT, R14.reuse, 0x1, !P0 ;  /* 0x000000010e00780c */ /* 0x040fe200047c1670 */
[----:B--2---:R-:W-:Y:S01]  /*fc00*/  HMMA.16816.F32.BF16 R20, R8, R52, R20 ;  /* 0x000000340814723c */ /* 0x004fe20000041814 */
[----:B------:R-:W-:-:S07]  /*fc10*/  @!P3 ISETP.LT.OR P0, PT, R14, 0x21, !P0 ;  /* 0x000000210e00b80c */ /* 0x000fce0004701670 */
[----:B------:R-:W-:Y:S04]  /*fc20*/  HMMA.16816.F32.BF16 R16, R8, R54, R16 ;  /* 0x000000360810723c */ /* 0x000fe80000041810 */
[----:B------:R4:W-:Y:S01]  /*fc30*/  LDGSTS.E.BYPASS.LTC128B.128 [R228+0x8880], [R24.64+0x180], !P6 ;  /* 0x0888018018e47fae */ /* 0x0009e2000f101d52 */
[----:B------:R-:W-:-:S03]  /*fc40*/  ISETP.NE.AND P6, PT, R12, RZ, PT ;  /* 0x000000ff0c00720c */ /* 0x000fc60003fc5270 */
[----:B------:R1:W-:Y:S01]  /*fc50*/  @!P3 LDGSTS.E.BYPASS.LTC128B.128 [R228+0x5080], [R56.64], !P4 ;  /* 0x0508000038e4bfae */ /* 0x0003e2000e101d52 */
[----:B------:R-:W-:Y:S01]  /*fc60*/  HMMA.16816.F32.BF16 R44, R28, R46, RZ ;  /* 0x0000002e1c2c723c */ /* 0x000fe200000418ff */
[----:B------:R-:W-:Y:S02]  /*fc70*/  ISETP.GE.AND P4, PT, R99, 0x31, PT ;  /* 0x000000316300780c */ /* 0x000fe40003f86270 */
[----:B------:R1:W-:Y:S04]  /*fc80*/  @!P3 LDGSTS.E.BYPASS.LTC128B.128 [R228+0x6880], [R56.64+0x80], !P2 ;  /* 0x0688008038e4bfae */ /* 0x0003e8000d101d52 */
[----:B------:R1:W-:Y:S01]  /*fc90*/  @!P3 LDGSTS.E.BYPASS.LTC128B.128 [R228+0x8080], [R56.64+0x100], !P1 ;  /* 0x0808010038e4bfae */ /* 0x0003e2000c901d52 */
[C---:B---3--:R-:W-:Y:S03]  /*fca0*/  HMMA.16816.F32.BF16 R32, R8.reuse, R48, R32 ;  /* 0x000000300820723c */ /* 0x048fe60000041820 */
[----:B------:R1:W-:Y:S04]  /*fcb0*/  @!P3 LDGSTS.E.BYPASS.LTC128B.128 [R228+0x9880], [R56.64+0x180], !P0 ;  /* 0x0988018038e4bfae */ /* 0x0003e8000c101d52 */
[----:B------:R-:W-:Y:S04]  /*fcc0*/  LDSM.16.M88.4 R68, [R218] ;  /* 0x00000000da44783b */ /* 0x000fe80000000200 */
[----:B------:R-:W2:Y:S04]  /*fcd0*/  LDSM.16.M88.4 R64, [R215+0xa080] ;  /* 0x00a08000d740783b */ /* 0x000ea80000000200 */
[----:B------:R-:W-:Y:S01]  /*fce0*/  LDSM.16.M88.4 R12, [R217] ;  /* 0x00000000d90c783b */ /* 0x000fe20000000200 */
[----:B------:R-:W-:Y:S03]  /*fcf0*/  HMMA.16816.F32.BF16 R44, R8, R50, R44 ;  /* 0x00000032082c723c */ /* 0x000fe6000004182c */
[----:B------:R-:W3:Y:S04]  /*fd00*/  LDSM.16.M88.4 R60, [R209] ;  /* 0x00000000d13c783b */ /* 0x000ee80000000200 */
[----:B----4-:R-:W4:Y:S04]  /*fd10*/  LDSM.16.M88.4 R24, [R215+0xa880] ;  /* 0x00a88000d718783b */ /* 0x010f280000000200 */
[----:B------:R-:W-:Y:S01]  /*fd20*/  LDSM.16.M88.4 R48, [R222+0x4000] ;  /* 0x00400000de30783b */ /* 0x000fe20000000200 */
[C---:B-1----:R-:W-:Y:S03]  /*fd30*/  HMMA.16816.F32.BF16 R56, R28.reuse, R40, RZ ;  /* 0x000000281c38723c */ /* 0x042fe600000418ff */
[----:B------:R-:W1:Y:S04]  /*fd40*/  LDSM.16.M88.4 R72, [R221+0xb880] ;  /* 0x00b88000dd48783b */ /* 0x000e680000000200 */
[----:B------:R-:W1:Y:S01]  /*fd50*/  LDSM.16.M88.4 R52, [R215+0xb080] ;  /* 0x00b08000d734783b */ /* 0x000e620000000200 */
[----:B------:R-:W-:Y:S03]  /*fd60*/  HMMA.16816.F32.BF16 R28, R28, R42, RZ ;  /* 0x0000002a1c1c723c */ /* 0x000fe600000418ff */
[----:B------:R-:W1:Y:S04]  /*fd70*/  LDSM.16.M88.4 R40, [R209+0x800] ;  /* 0x00080000d128783b */ /* 0x000e680000000200 */
[----:B------:R-:W-:Y:S04]  /*fd80*/  LDSM.16.M88.4 R80, [R215+0xe080] ;  /* 0x00e08000d750783b */ /* 0x000fe80000000200 */
[----:B------:R-:W-:Y:S01]  /*fd90*/  LDSM.16.M88.4 R84, [R209+0x3800] ;  /* 0x00380000d154783b */ /* 0x000fe20000000200 */
[C---:B--2---:R-:W-:Y:S03]  /*fda0*/  HMMA.16816.F32.BF16 R20, R68.reuse, R64, R20 ;  /* 0x000000404414723c */ /* 0x044fe60000041814 */
[----:B------:R-:W-:Y:S04]  /*fdb0*/  LDSM.16.M88.4 R76, [R221+0xf080] ;  /* 0x00f08000dd4c783b */ /* 0x000fe80000000200 */
[----:B------:R-:W0:Y:S01]  /*fdc0*/  LDGDEPBAR ;  /* 0x00000000000079af */ /* 0x000e220000000000 */
[----:B------:R-:W-:Y:S03]  /*fdd0*/  HMMA.16816.F32.BF16 R16, R68, R66, R16 ;  /* 0x000000424410723c */ /* 0x000fe60000041810 */
[----:B------:R-:W-:Y:S05]  /*fde0*/  LDSM.16.M88.4 R64, [R219+0x1800] ;  /* 0x00180000db40783b */ /* 0x000fea0000000200 */
[----:B------:R-:W-:Y:S08]  /*fdf0*/  HMMA.16816.F32.BF16 R56, R8, R36, R56 ;  /* 0x000000240838723c */ /* 0x000ff00000041838 */
[C---:B---3--:R-:W-:Y:S08]  /*fe00*/  HMMA.16816.F32.BF16 R20, R12.reuse, R60, R20 ;  /* 0x0000003c0c14723c */ /* 0x048ff00000041814 */
[----:B------:R-:W-:Y:S01]  /*fe10*/  HMMA.16816.F32.BF16 R16, R12, R62, R16 ;  /* 0x0000003e0c10723c */ /* 0x000fe20000041810 */
[----:B------:R-:W-:Y:S07]  /*fe20*/  LDSM.16.M88.4 R60, [R221+0xc880] ;  /* 0x00c88000dd3c783b */ /* 0x000fee0000000200 */
[----:B------:R-:W-:Y:S01]  /*fe30*/  HMMA.16816.F32.BF16 R8, R8, R38, R28 ;  /* 0x000000260808723c */ /* 0x000fe2000004181c */
[----:B------:R-:W-:Y:S04]  /*fe40*/  LDSM.16.M88.4 R36, [R209+0x1000] ;  /* 0x00100000d124783b */ /* 0x000fe80000000200 */
[----:B------:R-:W-:Y:S03]  /*fe50*/  LDSM.16.M88.4 R28, [R221+0xc080] ;  /* 0x00c08000dd1c783b */ /* 0x000fe60000000200 */
[C---:B----4-:R-:W-:Y:S08]  /*fe60*/  HMMA.16816.F32.BF16 R32, R68.reuse, R24, R32 ;  /* 0x000000184420723c */ /* 0x050ff00000041820 */
[----:B------:R-:W-:Y:S01]  /*fe70*/  HMMA.16816.F32.BF16 R44, R68, R26, R44 ;  /* 0x0000001a442c723c */ /* 0x000fe2000004182c */
[----:B------:R-:W2:Y:S07]  /*fe80*/  LDSM.16.M88.4 R24, [R220+0x4000] ;  /* 0x00400000dc18783b */ /* 0x000eae0000000200 */
[C---:B-1----:R-:W-:Y:S08]  /*fe90*/  HMMA.16816.F32.BF16 R20, R48.reuse, R72, R20 ;  /* 0x000000483014723c */ /* 0x042ff00000041814 */
[----:B------:R-:W-:Y:S01]  /*fea0*/  HMMA.16816.F32.BF16 R16, R48, R74, R16 ;  /* 0x0000004a3010723c */ /* 0x000fe20000041810 */
[----:B------:R-:W-:Y:S07]  /*feb0*/  LDSM.16.M88.4 R72, [R209+0x1800] ;  /* 0x00180000d148783b */ /* 0x000fee0000000200 */
[C---:B------:R-:W-:Y:S08]  /*fec0*/  HMMA.16816.F32.BF16 R56, R68.reuse, R52, R56 ;  /* 0x000000344438723c */ /* 0x040ff00000041838 */
[----:B------:R-:W-:Y:S01]  /*fed0*/  HMMA.16816.F32.BF16 R68, R68, R54, R8 ;  /* 0x000000364444723c */ /* 0x000fe20000041808 */
[----:B------:R-:W-:Y:S04]  /*fee0*/  LDSM.16.M88.4 R52, [R218+0x4000] ;  /* 0x00400000da34783b */ /* 0x000fe80000000200 */
[----:B------:R-:W-:Y:S03]  /*fef0*/  LDSM.16.M88.4 R8, [R219+0x2000] ;  /* 0x00200000db08783b */ /* 0x000fe60000000200 */
[C---:B------:R-:W-:Y:S08]  /*ff00*/  HMMA.16816.F32.BF16 R32, R12.reuse, R40, R32 ;  /* 0x000000280c20723c */ /* 0x040ff00000041820 */
[----:B------:R-:W-:Y:S01]  /*ff10*/  HMMA.16816.F32.BF16 R44, R12, R42, R44 ;  /* 0x0000002a0c2c723c */ /* 0x000fe2000004182c */
[----:B------:R-:W1:Y:S07]  /*ff20*/  LDSM.16.M88.4 R40, [R215+0xb880] ;  /* 0x00b88000d728783b */ /* 0x000e6e0000000200 */
[C---:B--2---:R-:W-:Y:S08]  /*ff30*/  HMMA.16816.F32.BF16 R20, R24.reuse, R64, R20 ;  /* 0x000000401814723c */ /* 0x044ff00000041814 */
        /* <DEDUP_REMOVED lines=44> */
[----:B------:R-:W2:Y:S04]  /*10200*/  LDSM.16.M88.4 R28, [R209+0x3000] ;  /* 0x00300000d11c783b */ /* 0x000ea80000000200 */
[----:B------:R-:W3:Y:S03]  /*10210*/  LDSM.16.M88.4 R40, [R219+0x3800] ;  /* 0x00380000db28783b */ /* 0x000ee60000000200 */
[C---:B------:R-:W-:Y:S08]  /*10220*/  HMMA.16816.F32.BF16 R32, R8.reuse, R24, R32 ;  /* 0x000000180820723c */ /* 0x040ff00000041820 */
[----:B------:R-:W-:Y:S01]  /*10230*/  HMMA.16816.F32.BF16 R44, R8, R26, R44 ;  /* 0x0000001a082c723c */ /* 0x000fe2000004182c */
[----:B------:R-:W4:Y:S07]  /*10240*/  LDSM.16.M88.4 R24, [R219+0x4000] ;  /* 0x00400000db18783b */ /* 0x000f2e0000000200 */
[C---:B-1----:R-:W-:Y:S08]  /*10250*/  HMMA.16816.F32.BF16 R20, R72.reuse, R48, R20 ;  /* 0x000000304814723c */ /* 0x042ff00000041814 */
[----:B------:R-:W-:Y:S01]  /*10260*/  HMMA.16816.F32.BF16 R16, R72, R50, R16 ;  /* 0x000000324810723c */ /* 0x000fe20000041810 */
[----:B------:R-:W-:Y:S07]  /*10270*/  LDSM.16.M88.4 R48, [R219+0x4800] ;  /* 0x00480000db30783b */ /* 0x000fee0000000200 */
[C---:B------:R-:W-:Y:S08]  /*10280*/  HMMA.16816.F32.BF16 R56, R8.reuse, R52, R56 ;  /* 0x000000340838723c */ /* 0x040ff00000041838 */
[----:B------:R-:W-:Y:S01]  /*10290*/  HMMA.16816.F32.BF16 R68, R8, R54, R68 ;  /* 0x000000360844723c */ /* 0x000fe20000041844 */
[----:B------:R-:W-:Y:S04]  /*102a0*/  LDSM.16.M88.4 R52, [R222+0xc000] ;  /* 0x00c00000de34783b */ /* 0x000fe80000000200 */
[----:B------:R-:W1:Y:S03]  /*102b0*/  LDSM.16.M88.4 R8, [R221+0xe880] ;  /* 0x00e88000dd08783b */ /* 0x000e660000000200 */
[C---:B--2---:R-:W-:Y:S08]  /*102c0*/  HMMA.16816.F32.BF16 R20, R64.reuse, R28, R20 ;  /* 0x0000001c4014723c */ /* 0x044ff00000041814 */
[----:B------:R-:W-:Y:S01]  /*102d0*/  HMMA.16816.F32.BF16 R16, R64, R30, R16 ;  /* 0x0000001e4010723c */ /* 0x000fe20000041810 */
[----:B------:R-:W-:Y:S07]  /*102e0*/  LDSM.16.M88.4 R28, [R218+0xc000] ;  /* 0x00c00000da1c783b */ /* 0x000fee0000000200 */
[C---:B---3--:R-:W-:Y:S08]  /*102f0*/  HMMA.16816.F32.BF16 R32, R12.reuse, R40, R32 ;  /* 0x000000280c20723c */ /* 0x048ff00000041820 */
[C---:B------:R-:W-:Y:S01]  /*10300*/  HMMA.16816.F32.BF16 R44, R12.reuse, R42, R44 ;  /* 0x0000002a0c2c723c */ /* 0x040fe2000004182c */
[----:B------:R-:W2:Y:S07]  /*10310*/  LDSM.16.M88.4 R40, [R220+0xc000] ;  /* 0x00c00000dc28783b */ /* 0x000eae0000000200 */
[C---:B----4-:R-:W-:Y:S08]  /*10320*/  HMMA.16816.F32.BF16 R56, R12.reuse, R24, R56 ;  /* 0x000000180c38723c */ /* 0x050ff00000041838 */
[----:B------:R-:W-:Y:S01]  /*10330*/  HMMA.16816.F32.BF16 R68, R12, R26, R68 ;  /* 0x0000001a0c44723c */ /* 0x000fe20000041844 */
[----:B------:R-:W3:Y:S04]  /*10340*/  LDSM.16.M88.4 R24, [R215+0xe880] ;  /* 0x00e88000d718783b */ /* 0x000ee80000000200 */
[----:B------:R-:W-:Y:S03]  /*10350*/  LDSM.16.M88.4 R12, [R217+0xc000] ;  /* 0x00c00000d90c783b */ /* 0x000fe60000000200 */
[C---:B-1----:R-:W-:Y:S08]  /*10360*/  HMMA.16816.F32.BF16 R20, R52.reuse, R8, R20 ;  /* 0x000000083414723c */ /* 0x042ff00000041814 */
[----:B------:R-:W-:Y:S01]  /*10370*/  HMMA.16816.F32.BF16 R16, R52, R10, R16 ;  /* 0x0000000a3410723c */ /* 0x000fe20000041810 */
        /* <DEDUP_REMOVED lines=8> */
[----:B------:R-:W-:Y:S01]  /*10400*/  HMMA.16816.F32.BF16 R16, R40, R50, R16 ;  /* 0x000000322810723c */ /* 0x000fe20000041810 */
[----:B------:R-:W1:Y:S07]  /*10410*/  LDSM.16.M88.4 R48, [R221+0xf880] ;  /* 0x00f88000dd30783b */ /* 0x000e6e0000000200 */
[C---:B------:R-:W-:Y:S08]  /*10420*/  HMMA.16816.F32.BF16 R32, R64.reuse, R84, R32 ;  /* 0x000000544020723c */ /* 0x040ff00000041820 */
[C---:B------:R-:W-:Y:S08]  /*10430*/  HMMA.16816.F32.BF16 R44, R64.reuse, R86, R44 ;  /* 0x00000056402c723c */ /* 0x040ff0000004182c */
[C---:B------:R-:W-:Y:S08]  /*10440*/  HMMA.16816.F32.BF16 R56, R64.reuse, R60, R56 ;  /* 0x0000003c4038723c */ /* 0x040ff00000041838 */
[----:B------:R-:W-:Y:S01]  /*10450*/  HMMA.16816.F32.BF16 R72, R64, R62, R72 ;  /* 0x0000003e4048723c */ /* 0x000fe20000041848 */
[----:B------:R-:W-:Y:S07]  /*10460*/  LDSM.16.M88.4 R60, [R209+0x5000] ;  /* 0x00500000d13c783b */ /* 0x000fee0000000200 */
[C---:B---3--:R-:W-:Y:S08]  /*10470*/  HMMA.16816.F32.BF16 R20, R28.reuse, R24, R20 ;  /* 0x000000181c14723c */ /* 0x048ff00000041814 */
[----:B------:R-:W-:Y:S01]  /*10480*/  HMMA.16816.F32.BF16 R16, R28, R26, R16 ;  /* 0x0000001a1c10723c */ /* 0x000fe20000041810 */
[----:B------:R-:W2:Y:S07]  /*10490*/  LDSM.16.M88.4 R24, [R219+0x5800] ;  /* 0x00580000db18783b */ /* 0x000eae0000000200 */
[C---:B------:R-:W-:Y:S08]  /*104a0*/  HMMA.16816.F32.BF16 R32, R52.reuse, R76, R32 ;  /* 0x0000004c3420723c */ /* 0x040ff00000041820 */
[C---:B------:R-:W-:Y:S08]  /*104b0*/  HMMA.16816.F32.BF16 R44, R52.reuse, R78, R44 ;  /* 0x0000004e342c723c */ /* 0x040ff0000004182c */
[C---:B-1----:R-:W-:Y:S08]  /*104c0*/  HMMA.16816.F32.BF16 R56, R52.reuse, R48, R56 ;  /* 0x000000303438723c */ /* 0x042ff00000041838 */
[----:B------:R-:W-:Y:S08]  /*104d0*/  HMMA.16816.F32.BF16 R72, R52, R50, R72 ;  /* 0x000000323448723c */ /* 0x000ff00000041848 */
[C---:B------:R-:W-:Y:S08]  /*104e0*/  HMMA.16816.F32.BF16 R20, R12.reuse, R8, R20 ;  /* 0x000000080c14723c */ /* 0x040ff00000041814 */
[----:B------:R-:W-:Y:S01]  /*104f0*/  HMMA.16816.F32.BF16 R16, R12, R10, R16 ;  /* 0x0000000a0c10723c */ /* 0x000fe20000041810 */
[----:B------:R-:W1:Y:S07]  /*10500*/  LDSM.16.M88.4 R8, [R215+0xf880] ;  /* 0x00f88000d708783b */ /* 0x000e6e0000000200 */
[C---:B------:R-:W-:Y:S08]  /*10510*/  HMMA.16816.F32.BF16 R32, R40.reuse, R36, R32 ;  /* 0x000000242820723c */ /* 0x040ff00000041820 */
[----:B------:R-:W-:Y:S01]  /*10520*/  HMMA.16816.F32.BF16 R44, R40, R38, R44 ;  /* 0x00000026282c723c */ /* 0x000fe2000004182c */
[----:B------:R-:W-:-:S02]  /*10530*/  FMUL.FTZ R0, R20, c[0x0][0x320] ;  /* 0x0000c80014007a20 */ /* 0x000fc40000410000 */
[----:B------:R-:W-:-:S04]  /*10540*/  FMUL.FTZ R36, R21, c[0x0][0x320] ;  /* 0x0000c80015247a20 */ /* 0x000fc80000410000 */
[----:B------:R-:W3:Y:S01]  /*10550*/  MUFU.TANH R0, R0 ;  /* 0x0000000000007308 */ /* 0x000ee20000002400 */
[C---:B--2---:R-:W-:Y:S01]  /*10560*/  HMMA.16816.F32.BF16 R56, R40.reuse, R24, R56 ;  /* 0x000000182838723c */ /* 0x044fe20000041838 */
[----:B------:R-:W-:Y:S02]  /*10570*/  FMUL.FTZ R16, R16, c[0x0][0x320] ;  /* 0x0000c80010107a20 */ /* 0x000fe40000410000 */
[----:B------:R-:W-:Y:S02]  /*10580*/  FMUL.FTZ R17, R17, c[0x0][0x320] ;  /* 0x0000c80011117a20 */ /* 0x000fe40000410000 */
[----:B------:R-:W-:Y:S02]  /*10590*/  FMUL.FTZ R18, R18, c[0x0][0x320] ;  /* 0x0000c80012127a20 */ /* 0x000fe40000410000 */
[----:B------:R-:W-:Y:S01]  /*105a0*/  FMUL.FTZ R24, R22, c[0x0][0x320] ;  /* 0x0000c80016187a20 */ /* 0x000fe20000410000 */
[----:B------:R-:W-:Y:S01]  /*105b0*/  HMMA.16816.F32.BF16 R72, R40, R26, R72 ;  /* 0x0000001a2848723c */ /* 0x000fe20000041848 */
[----:B------:R-:W-:Y:S01]  /*105c0*/  FMUL.FTZ R25, R23, c[0x0][0x320] ;  /* 0x0000c80017197a20 */ /* 0x000fe20000410000 */
[----:B------:R-:W2:Y:S01]  /*105d0*/  MUFU.TANH R36, R36 ;  /* 0x0000002400247308 */ /* 0x000ea20000002400 */
[----:B------:R-:W4:Y:S01]  /*105e0*/  LDSM.16.M88.4 R20, [R209+0x5800] ;  /* 0x00580000d114783b */ /* 0x000f220000000200 */
[----:B------:R-:W-:-:S04]  /*105f0*/  DEPBAR.LE SB0, 0x0 ;  /* 0x000080000000791a */ /* 0x000fc80000000000 */
[C---:B------:R-:W-:Y:S02]  /*10600*/  HMMA.16816.F32.BF16 R32, R28.reuse, R68, R32 ;  /* 0x000000441c20723c */ /* 0x040fe40000041820 */
[----:B------:R-:W2:Y:S06]  /*10610*/  MUFU.TANH R24, R24 ;  /* 0x0000001800187308 */ /* 0x000eac0000002400 */
[C---:B------:R-:W-:Y:S02]  /*10620*/  HMMA.16816.F32.BF16 R44, R28.reuse, R70, R44 ;  /* 0x000000461c2c723c */ /* 0x040fe4000004182c */
[----:B------:R-:W2:Y:S06]  /*10630*/  MUFU.TANH R25, R25 ;  /* 0x0000001900197308 */ /* 0x000eac0000002400 */
[C---:B-1----:R-:W-:Y:S02]  /*10640*/  HMMA.16816.F32.BF16 R56, R28.reuse, R8, R56 ;  /* 0x000000081c38723c */ /* 0x042fe40000041838 */
[----:B------:R-:W1:Y:S05]  /*10650*/  MUFU.TANH R16, R16 ;  /* 0x0000001000107308 */ /* 0x000e6a0000002400 */
[----:B------:R-:W-:Y:S01]  /*10660*/  FMUL.FTZ R8, R19, c[0x0][0x320] ;  /* 0x0000c80013087a20 */ /* 0x000fe20000410000 */
[----:B------:R-:W-:Y:S02]  /*10670*/  HMMA.16816.F32.BF16 R72, R28, R10, R72 ;  /* 0x0000000a1c48723c */ /* 0x000fe40000041848 */
[----:B------:R-:W1:Y:S06]  /*10680*/  MUFU.TANH R17, R17 ;  /* 0x0000001100117308 */ /* 0x000e6c0000002400 */
[C---:B------:R-:W-:Y:S02]  /*10690*/  HMMA.16816.F32.BF16 R32, R12.reuse, R60, R32 ;  /* 0x0000003c0c20723c */ /* 0x040fe40000041820 */
[----:B------:R-:W1:Y:S06]  /*106a0*/  MUFU.TANH R18, R18 ;  /* 0x0000001200127308 */ /* 0x000e6c0000002400 */
[C---:B------:R-:W-:Y:S02]  /*106b0*/  HMMA.16816.F32.BF16 R44, R12.reuse, R62, R44 ;  /* 0x0000003e0c2c723c */ /* 0x040fe4000004182c */
[----:B------:R-:W1:Y:S06]  /*106c0*/  MUFU.TANH R8, R8 ;  /* 0x0000000800087308 */ /* 0x000e6c0000002400 */
[C---:B----4-:R-:W-:Y:S08]  /*106d0*/  HMMA.16816.F32.BF16 R56, R12.reuse, R20, R56 ;  /* 0x000000140c38723c */ /* 0x050ff00000041838 */
[----:B------:R-:W-:Y:S01]  /*106e0*/  HMMA.16816.F32.BF16 R72, R12, R22, R72 ;  /* 0x000000160c48723c */ /* 0x000fe20000041848 */
[----:B------:R-:W-:-:S02]  /*106f0*/  FMUL.FTZ R9, R32, c[0x0][0x320] ;  /* 0x0000c80020097a20 */ /* 0x000fc40000410000 */
[----:B------:R-:W-:Y:S02]  /*10700*/  FMUL.FTZ R19, R33, c[0x0][0x320] ;  /* 0x0000c80021137a20 */ /* 0x000fe40000410000 */
[----:B------:R-:W-:Y:S02]  /*10710*/  FMUL.FTZ R26, R34, c[0x0][0x320] ;  /* 0x0000c800221a7a20 */ /* 0x000fe40000410000 */
[----:B------:R-:W-:Y:S01]  /*10720*/  FMUL.FTZ R10, R35, c[0x0][0x320] ;  /* 0x0000c800230a7a20 */ /* 0x000fe20000410000 */
[----:B------:R-:W4:Y:S01]  /*10730*/  MUFU.TANH R9, R9 ;  /* 0x0000000900097308 */ /* 0x000f220000002400 */
[----:B------:R-:W-:Y:S02]  /*10740*/  FMUL.FTZ R27, R44, c[0x0][0x320] ;  /* 0x0000c8002c1b7a20 */ /* 0x000fe40000410000 */
[----:B------:R-:W-:Y:S02]  /*10750*/  FMUL.FTZ R20, R45, c[0x0][0x320] ;  /* 0x0000c8002d147a20 */ /* 0x000fe40000410000 */
[----:B------:R-:W-:-:S02]  /*10760*/  FMUL.FTZ R11, R46, c[0x0][0x320] ;  /* 0x0000c8002e0b7a20 */ /* 0x000fc40000410000 */
[----:B------:R-:W-:Y:S01]  /*10770*/  FMUL.FTZ R28, R47, c[0x0][0x320] ;  /* 0x0000c8002f1c7a20 */ /* 0x000fe20000410000 */
[----:B------:R-:W1:Y:S01]  /*10780*/  MUFU.TANH R19, R19 ;  /* 0x0000001300137308 */ /* 0x000e620000002400 */
[----:B------:R-:W-:Y:S02]  /*10790*/  FMUL.FTZ R56, R56, c[0x0][0x320] ;  /* 0x0000c80038387a20 */ /* 0x000fe40000410000 */
[----:B------:R-:W-:Y:S02]  /*107a0*/  FMUL.FTZ R57, R57, c[0x0][0x320] ;  /* 0x0000c80039397a20 */ /* 0x000fe40000410000 */
[----:B------:R-:W-:Y:S02]  /*107b0*/  FMUL.FTZ R58, R58, c[0x0][0x320] ;  /* 0x0000c8003a3a7a20 */ /* 0x000fe40000410000 */
[----:B------:R-:W-:Y:S01]  /*107c0*/  FMUL.FTZ R59, R59, c[0x0][0x320] ;  /* 0x0000c8003b3b7a20 */ /* 0x000fe20000410000 */
[----:B------:R-:W1:Y:S01]  /*107d0*/  MUFU.TANH R26, R26 ;  /* 0x0000001a001a7308 */ /* 0x000e620000002400 */
[----:B------:R-:W-:-:S02]  /*107e0*/  FMUL.FTZ R72, R72, c[0x0][0x320] ;  /* 0x0000c80048487a20 */ /* 0x000fc40000410000 */
[----:B------:R-:W-:Y:S02]  /*107f0*/  FMUL.FTZ R73, R73, c[0x0][0x320] ;  /* 0x0000c80049497a20 */ /* 0x000fe40000410000 */
[----:B------:R-:W-:Y:S02]  /*10800*/  FMUL.FTZ R74, R74, c[0x0][0x320] ;  /* 0x0000c8004a4a7a20 */ /* 0x000fe40000410000 */
[----:B------:R-:W-:Y:S01]  /*10810*/  FMUL.FTZ R75, R75, c[0x0][0x320] ;  /* 0x0000c8004b4b7a20 */ /* 0x000fe20000410000 */
[----:B------:R-:W1:Y:S08]  /*10820*/  MUFU.TANH R10, R10 ;  /* 0x0000000a000a7308 */ /* 0x000e700000002400 */
[----:B------:R-:W1:Y:S08]  /*10830*/  MUFU.TANH R27, R27 ;  /* 0x0000001b001b7308 */ /* 0x000e700000002400 */
[----:B------:R-:W1:Y:S08]  /*10840*/  MUFU.TANH R20, R20 ;  /* 0x0000001400147308 */ /* 0x000e700000002400 */
[----:B------:R-:W1:Y:S08]  /*10850*/  MUFU.TANH R11, R11 ;  /* 0x0000000b000b7308 */ /* 0x000e700000002400 */
[----:B------:R-:W1:Y:S08]  /*10860*/  MUFU.TANH R28, R28 ;  /* 0x0000001c001c7308 */ /* 0x000e700000002400 */
        /* <DEDUP_REMOVED lines=10> */
[----:B--234-:R-:W-:Y:S02]  /*10910*/  IADD3 R12, -R157, 0x30, RZ ;  /* 0x000000309d0c7810 */ /* 0x01cfe40007ffe1ff */
[----:B------:R-:W-:-:S02]  /*10920*/  IADD3 R15, R156, -0x2, RZ ;  /* 0xfffffffe9c0f7810 */ /* 0x000fc40007ffe0ff */
[----:B------:R-:W-:Y:S02]  /*10930*/  ISETP.GE.AND P0, PT, R12, 0x21, PT ;  /* 0x000000210c00780c */ /* 0x000fe40003f06270 */
[----:B------:R-:W-:Y:S01]  /*10940*/  SHF.R.S32.HI R13, RZ, 0x1f, R15 ;  /* 0x0000001fff0d7819 */ /* 0x000fe2000001140f */
[-C--:B------:R-:W-:Y:S01]  /*10950*/  IMAD R4, R4, R15.reuse, RZ ;  /* 0x0000000f04047224 */ /* 0x080fe200078e02ff */
[----:B------:R-:W-:Y:S01]  /*10960*/  P2R R14, PR, RZ, 0x8 ;  /* 0x00000008ff0e7803 */ /* 0x000fe20000000000 */
[----:B------:R-:W-:Y:S01]  /*10970*/  IMAD.WIDE.U32 R22, R88, R15, RZ ;  /* 0x0000000f58167225 */ /* 0x000fe200078e00ff */
[----:B------:R-:W-:-:S03]  /*10980*/  LOP3.LUT P3, RZ, R225, 0x2, RZ, 0xc0, !PT ;  /* 0x00000002e1ff7812 */ /* 0x000fc6000786c0ff */
[----:B------:R-:W-:-:S04]  /*10990*/  IMAD R13, R13, R88, R4 ;  /* 0x000000580d0d7224 */ /* 0x000fc800078e0204 */
[----:B------:R-:W-:Y:S01]  /*109a0*/  IMAD.IADD R13, R23, 0x1, R13 ;  /* 0x00000001170d7824 */ /* 0x000fe200078e020d */
[----:B------:R-:W-:-:S04]  /*109b0*/  @P0 IADD3 R15, P2, P1, R230, UR5, R22 ;  /* 0x00000005e60f0c10 */ /* 0x000fc8000f95e016 */
[----:B------:R-:W-:Y:S02]  /*109c0*/  @P0 IADD3.X R4, R235, UR8, R13, P2, P1 ;  /* 0x00000008eb040c10 */ /* 0x000fe400097e240d */
[----:B------:R-:W-:-:S13]  /*109d0*/  ISETP.GE.AND P1, PT, R12, 0x1, PT ;  /* 0x000000010c00780c */ /* 0x000fda0003f26270 */
[----:B------:R-:W-:-:S05]  /*109e0*/  @P1 IADD3 R22, P2, R230, R22, RZ ;  /* 0x00000016e6161210 */ /* 0x000fca0007f5e0ff */
[----:B------:R-:W-:Y:S01]  /*109f0*/  @P1 IMAD.X R13, R13, 0x1, R235, P2 ;  /* 0x000000010d0d1824 */ /* 0x000fe200010e06eb */
[----:B------:R-:W-:-:S04]  /*10a00*/  @P1 LEA R12, P2, R22, c[0x0][0x1c8], 0x1 ;  /* 0x00007200160c1a11 */ /* 0x000fc800078408ff */
[----:B------:R-:W-:Y:S02]  /*10a10*/  @P1 LEA.HI.X R13, R22, c[0x0][0x1cc], R13, 0x1, P2 ;  /* 0x00007300160d1a11 */ /* 0x000fe400010f0c0d */
[----:B------:R-:W-:-:S03]  /*10a20*/  @P0 LEA R22, P2, R15, c[0x0][0x1c8], 0x1 ;  /* 0x000072000f160a11 */ /* 0x000fc600078408ff */
[----:B------:R-:W-:Y:S01]  /*10a30*/  @!PT LDS RZ, [RZ] ;  /* 0x00000000fffff984 */ /* 0x000fe20000000800 */
[----:B------:R-:W-:Y:S01]  /*10a40*/  @!PT LDS RZ, [RZ] ;  /* 0x00000000fffff984 */ /* 0x000fe20000000800 */
[----:B------:R-:W-:Y:S01]  /*10a50*/  @!PT LDS RZ, [RZ] ;  /* 0x00000000fffff984 */ /* 0x000fe20000000800 */
[----:B------:R2:W-:Y:S01]  /*10a60*/  @P1 LDGSTS.E.BYPASS.LTC128B.128 [R228+0xa080], [R12.64], !P3 ;  /* 0x0a0800000ce41fae */ /* 0x0005e2000d901d52 */
[----:B------:R-:W-:Y:S02]  /*10a70*/  @P0 LEA.HI.X R23, R15, c[0x0][0x1cc], R4, 0x1, P2 ;  /* 0x000073000f170a11 */ /* 0x000fe400010f0c04 */
[----:B------:R-:W-:Y:S02]  /*10a80*/  LOP3.LUT P2, RZ, R225, 0x1, RZ, 0xc0, !PT ;  /* 0x00000001e1ff7812 */ /* 0x000fe4000784c0ff */
[----:B------:R-:W-:-:S11]  /*10a90*/  ISETP.NE.AND P3, PT, R14, RZ, PT ;  /* 0x000000ff0e00720c */ /* 0x000fd60003f65270 */
[----:B------:R2:W-:Y:S04]  /*10aa0*/  @P1 LDGSTS.E.BYPASS.LTC128B.128 [R228+0xb880], [R12.64+0x80], !P2 ;  /* 0x0b8800800ce41fae */ /* 0x0005e8000d101d52 */
[----:B------:R2:W-:Y:S04]  /*10ab0*/  @P1 LDGSTS.E.BYPASS.LTC128B.128 [R228+0xd080], [R12.64+0x100], !P6 ;  /* 0x0d0801000ce41fae */ /* 0x0005e8000f101d52 */
[----:B------:R2:W-:Y:S01]  /*10ac0*/  @P1 LDGSTS.E.BYPASS.LTC128B.128 [R228+0xe880], [R12.64+0x180], !P5 ;  /* 0x0e8801800ce41fae */ /* 0x0005e2000e901d52 */
[----:B------:R-:W-:-:S13]  /*10ad0*/  LOP3.LUT P1, RZ, R225, 0x2, RZ, 0xc0, !PT ;  /* 0x00000002e1ff7812 */ /* 0x000fda000782c0ff */
[----:B------:R2:W-:Y:S04]  /*10ae0*/  @P0 LDGSTS.E.BYPASS.LTC128B.128 [R228+0xb080], [R22.64], !P1 ;  /* 0x0b08000016e40fae */ /* 0x0005e8000c901d52 */
[----:B------:R2:W-:Y:S04]  /*10af0*/  @P0 LDGSTS.E.BYPASS.LTC128B.128 [R228+0xc880], [R22.64+0x80], !P2 ;  /* 0x0c88008016e40fae */ /* 0x0005e8000d101d52 */
[----:B------:R2:W-:Y:S04]  /*10b00*/  @P0 LDGSTS.E.BYPASS.LTC128B.128 [R228+0xe080], [R22.64+0x100], !P6 ;  /* 0x0e08010016e40fae */ /* 0x0005e8000f101d52 */
[----:B------:R2:W-:Y:S02]  /*10b10*/  @P0 LDGSTS.E.BYPASS.LTC128B.128 [R228+0xf880], [R22.64+0x180], !P5 ;  /* 0x0f88018016e40fae */ /* 0x0005e4000e901d52 */
.L_x_845:
[----:B--234-:R-:W-:Y:S01]  /*10b20*/  LOP3.LUT R7, R7, 0xffffffe0, RZ, 0xc0, !PT ;  /* 0xffffffe007077812 */ /* 0x01cfe200078ec0ff */
[----:B------:R-:W-:Y:S01]  /*10b30*/  IMAD.SHL.U32 R216, R2, 0x2, RZ ;  /* 0x0000000202d87824 */ /* 0x000fe200078e00ff */
[----:B------:R-:W0:Y:S03]  /*10b40*/  LDGDEPBAR ;  /* 0x00000000000079af */ /* 0x000e260000000000 */
[----:B------:R-:W-:Y:S01]  /*10b50*/  IMAD.IADD R7, R98, 0x1, -R7 ;  /* 0x0000000162077824 */ /* 0x000fe200078e0a07 */
[----:B------:R-:W-:Y:S01]  /*10b60*/  LDSM.16.MT88.4 R148, [R216+0x4080] ;  /* 0x00408000d894783b */ /* 0x000fe20000004200 */
[----:B------:R-:W-:-:S02]  /*10b70*/  IMAD R214, R5, 0x2, R216 ;  /* 0x0000000205d67824 */ /* 0x000fc400078e02d8 */
[C---:B------:R-:W-:Y:S01]  /*10b80*/  IMAD R213, R3.reuse, 0x2, R216 ;  /* 0x0000000203d57824 */ /* 0x040fe200078e02d8 */
[----:B------:R-:W-:Y:S01]  /*10b90*/  SHF.R.S32.HI R4, RZ, 0x1f, R7 ;  /* 0x0000001fff047819 */ /* 0x000fe20000011407 */
[----:B------:R-:W-:Y:S01]  /*10ba0*/  IMAD R212, R3, 0x2, R214 ;  /* 0x0000000203d47824 */ /* 0x000fe200078e02d6 */
[----:B------:R-:W-:Y:S02]  /*10bb0*/  LDSM.16.MT88.4 R140, [R214+0x4080] ;  /* 0x00408000d68c783b */ /* 0x000fe40000004200 */
[----:B------:R-:W-:Y:S02]  /*10bc0*/  LEA.HI R4, R4, R7, RZ, 0x2 ;  /* 0x0000000704047211 */ /* 0x000fe400078f10ff */
[----:B------:R-:W-:Y:S02]  /*10bd0*/  LDSM.16.MT88.4 R132, [R213+0x4080] ;  /* 0x00408000d584783b */ /* 0x000fe40000004200 */
[----:B------:R-:W-:Y:S02]  /*10be0*/  LOP3.LUT R4, R4, 0x7ffffffc, RZ, 0xc0, !PT ;  /* 0x7ffffffc04047812 */ /* 0x000fe400078ec0ff */
[----:B------:R-:W-:Y:S03]  /*10bf0*/  LDSM.16.MT88.4 R40, [R216+0x5880] ;  /* 0x00588000d828783b */ /* 0x000fe60000004200 */
[----:B------:R-:W-:Y:S01]  /*10c00*/  IMAD.IADD R7, R7, 0x1, -R4 ;  /* 0x0000000107077824 */ /* 0x000fe200078e0a04 */
[----:B------:R-:W-:Y:S03]  /*10c10*/  LDSM.16.MT88.4 R48, [R214+0x5880] ;  /* 0x00588000d630783b */ /* 0x000fe60000004200 */
[----:B------:R-:W-:Y:S01]  /*10c20*/  IMAD R6, R7, -0x2, R6 ;  /* 0xfffffffe07067824 */ /* 0x000fe200078e0206 */
[----:B-1----:R-:W-:Y:S04]  /*10c30*/  LDSM.16.MT88.4 R56, [R213+0x5880] ;  /* 0x00588000d538783b */ /* 0x002fe80000004200 */
[----:B------:R-:W-:Y:S01]  /*10c40*/  ISETP.GT.AND P0, PT, R6, RZ, PT ;  /* 0x000000ff0600720c */ /* 0x000fe20003f04270 */
[----:B------:R-:W-:Y:S03]  /*10c50*/  LDSM.16.MT88.4 R64, [R212+0x5880] ;  /* 0x00588000d440783b */ /* 0x000fe60000004200 */
[----:B------:R-:W-:Y:S01]  /*10c60*/  FSEL R24, R24, -INF , P0 ;  /* 0xff80000018187808 */ /* 0x000fe20000000000 */
[----:B------:R-:W-:Y:S01]  /*10c70*/  LDSM.16.MT88.4 R72, [R216+0x7080] ;  /* 0x00708000d848783b */ /* 0x000fe20000004200 */
[----:B------:R-:W-:-:S02]  /*10c80*/  FSEL R4, R0, -INF , P0 ;  /* 0xff80000000047808 */ /* 0x000fc40000000000 */
[----:B------:R-:W-:Y:S01]  /*10c90*/  ISETP.GT.AND P0, PT, R6, 0x1, PT ;  /* 0x000000010600780c */ /* 0x000fe20003f04270 */
[----:B------:R-:W-:Y:S03]  /*10ca0*/  LDSM.16.MT88.4 R80, [R214+0x7080] ;  /* 0x00708000d650783b */ /* 0x000fe60000004200 */
[----:B------:R-:W-:Y:S01]  /*10cb0*/  FSEL R29, R25, -INF , P0 ;  /* 0xff800000191d7808 */ /* 0x000fe20000000000 */
[----:B------:R-:W-:Y:S01]  /*10cc0*/  LDSM.16.MT88.4 R88, [R213+0x7080] ;  /* 0x00708000d558783b */ /* 0x000fe20000004200 */
[----:B------:R-:W-:Y:S02]  /*10cd0*/  FSEL R31, R36, -INF , P0 ;  /* 0xff800000241f7808 */ /* 0x000fe40000000000 */
[----:B------:R-:W-:Y:S01]  /*10ce0*/  ISETP.GT.AND P0, PT, R6, 0x8, PT ;  /* 0x000000080600780c */ /* 0x000fe20003f04270 */
[----:B------:R-:W-:Y:S01]  /*10cf0*/  LDSM.16.MT88.4 R96, [R212+0x7080] ;  /* 0x00708000d460783b */ /* 0x000fe20000004200 */
[----:B------:R-:W-:-:S02]  /*10d00*/  FMNMX.FTZ R0, R4, R31, !PT ;  /* 0x0000001f04007209 */ /* 0x000fc40007810000 */
[----:B------:R-:W-:Y:S01]  /*10d10*/  FSEL R25, R18, -INF , P0 ;  /* 0xff80000012197808 */ /* 0x000fe20000000000 */
[----:B------:R-:W-:Y:S01]  /*10d20*/  LDSM.16.MT88.4 R104, [R216+0x8880] ;  /* 0x00888000d868783b */ /* 0x000fe20000004200 */
[----:B------:R-:W-:Y:S02]  /*10d30*/  FSEL R35, R16, -INF , P0 ;  /* 0xff80000010237808 */ /* 0x000fe40000000000 */
[----:B------:R-:W-:Y:S01]  /*10d40*/  ISETP.GT.AND P0, PT, R6, 0x9, PT ;  /* 0x000000090600780c */ /* 0x000fe20003f04270 */
[----:B------:R-:W-:Y:S01]  /*10d50*/  LDSM.16.MT88.4 R112, [R214+0x8880] ;  /* 0x00888000d670783b */ /* 0x000fe20000004200 */
[----:B------:R-:W-:Y:S02]  /*10d60*/  FMNMX.FTZ R0, R35, R0, !PT ;  /* 0x0000000023007209 */ /* 0x000fe40007810000 */
[----:B------:R-:W-:Y:S01]  /*10d70*/  FSEL R23, R8, -INF , P0 ;  /* 0xff80000008177808 */ /* 0x000fe20000000000 */
[----:B------:R-:W-:Y:S01]  /*10d80*/  LDSM.16.MT88.4 R120, [R213+0x8880] ;  /* 0x00888000d578783b */ /* 0x000fe20000004200 */
[----:B------:R-:W-:-:S02]  /*10d90*/  FSEL R33, R17, -INF , P0 ;  /* 0xff80000011217808 */ /* 0x000fc40000000000 */
[----:B------:R-:W-:Y:S01]  /*10da0*/  ISETP.GT.AND P0, PT, R6, 0x10, PT ;  /* 0x000000100600780c */ /* 0x000fe20003f04270 */
[----:B------:R-:W-:Y:S01]  /*10db0*/  LDSM.16.MT88.4 R164, [R214+0x6080] ;  /* 0x00608000d6a4783b */ /* 0x000fe20000004200 */
[----:B------:R-:W-:Y:S02]  /*10dc0*/  FMNMX.FTZ R0, R33, R0, !PT ;  /* 0x0000000021007209 */ /* 0x000fe40007810000 */
[----:B------:R-:W-:Y:S01]  /*10dd0*/  FSEL R15, R26, -INF , P0 ;  /* 0xff8000001a0f7808 */ /* 0x000fe20000000000 */
[----:B------:R-:W-:Y:S01]  /*10de0*/  LDSM.16.MT88.4 R160, [R212+0x6080] ;  /* 0x00608000d4a0783b */ /* 0x000fe20000004200 */
[----:B------:R-:W-:Y:S02]  /*10df0*/  FSEL R21, R9, -INF , P0 ;  /* 0xff80000009157808 */ /* 0x000fe40000000000 */
[----:B------:R-:W-:Y:S02]  /*10e00*/  ISETP.GT.AND P0, PT, R6, 0x11, PT ;  /* 0x000000110600780c */ /* 0x000fe40003f04270 */
[----:B------:R-:W-:-:S02]  /*10e10*/  FMNMX.FTZ R0, R21, R0, !PT ;  /* 0x0000000015007209 */ /* 0x000fc40007810000 */
[----:B------:R-:W-:Y:S02]  /*10e20*/  FSEL R13, R10, -INF , P0 ;  /* 0xff8000000a0d7808 */ /* 0x000fe40000000000 */
[----:B------:R-:W-:Y:S02]  /*10e30*/  FSEL R19, R19, -INF , P0 ;  /* 0xff80000013137808 */ /* 0x000fe40000000000 */
[----:B------:R-:W-:Y:S02]  /*10e40*/  ISETP.GT.AND P0, PT, R6, 0x18, PT ;  /* 0x000000180600780c */ /* 0x000fe40003f04270 */
[----:B------:R-:W-:Y:S02]  /*10e50*/  FMNMX.FTZ R0, R19, R0, !PT ;  /* 0x0000000013007209 */ /* 0x000fe40007810000 */
[----:B------:R-:W-:Y:S02]  /*10e60*/  FSEL R11, R11, -INF , P0 ;  /* 0xff8000000b0b7808 */ /* 0x000fe40000000000 */
[----:B------:R-:W-:-:S02]  /*10e70*/  FSEL R7, R27, -INF , P0 ;  /* 0xff8000001b077808 */ /* 0x000fc40000000000 */
[----:B------:R-:W-:Y:S02]  /*10e80*/  ISETP.GT.AND P0, PT, R6, 0x19, PT ;  /* 0x000000190600780c */ /* 0x000fe40003f04270 */
[----:B------:R-:W-:Y:S02]  /*10e90*/  FMNMX.FTZ R8, R24, R29, !PT ;  /* 0x0000001d18087209 */ /* 0x000fe40007810000 */
[----:B------:R-:W-:Y:S02]  /*10ea0*/  FSEL R9, R28, -INF , P0 ;  /* 0xff8000001c097808 */ /* 0x000fe40000000000 */
[----:B------:R-:W-:Y:S02]  /*10eb0*/  FSEL R17, R20, -INF , P0 ;  /* 0xff80000014117808 */ /* 0x000fe40000000000 */
[----:B------:R-:W-:Y:S02]  /*10ec0*/  ISETP.GT.AND P0, PT, R6, 0x20, PT ;  /* 0x000000200600780c */ /* 0x000fe40003f04270 */
[----:B------:R-:W-:-:S02]  /*10ed0*/  FMNMX.FTZ R0, R7, R0, !PT ;  /* 0x0000000007007209 */ /* 0x000fc40007810000 */
[----:B------:R-:W-:Y:S02]  /*10ee0*/  FSEL R175, R175, -INF , P0 ;  /* 0xff800000afaf7808 */ /* 0x000fe40000000000 */
[----:B------:R-:W-:Y:S02]  /*10ef0*/  FSEL R183, R183, -INF , P0 ;  /* 0xff800000b7b77808 */ /* 0x000fe40000000000 */
[----:B------:R-:W-:Y:S02]  /*10f00*/  FMNMX.FTZ R8, R25, R8, !PT ;  /* 0x0000000819087209 */ /* 0x000fe40007810000 */
[----:B------:R-:W-:Y:S02]  /*10f10*/  ISETP.GT.AND P0, PT, R6, 0x21, PT ;  /* 0x000000210600780c */ /* 0x000fe40003f04270 */
[----:B------:R-:W-:Y:S02]  /*10f20*/  FMNMX.FTZ R0, R17, R0, !PT ;  /* 0x0000000011007209 */ /* 0x000fe40007810000 */
[----:B------:R-:W-:-:S02]  /*10f30*/  FMNMX.FTZ R8, R23, R8, !PT ;  /* 0x0000000817087209 */ /* 0x000fc40007810000 */
[----:B------:R-:W-:Y:S02]  /*10f40*/  FSEL R173, R173, -INF , P0 ;  /* 0xff800000adad7808 */ /* 0x000fe40000000000 */
[----:B------:R-:W-:Y:S02]  /*10f50*/  FSEL R181, R181, -INF , P0 ;  /* 0xff800000b5b57808 */ /* 0x000fe40000000000 */
[----:B------:R-:W-:Y:S02]  /*10f60*/  ISETP.GT.AND P0, PT, R6, 0x28, PT ;  /* 0x000000280600780c */ /* 0x000fe40003f04270 */
[----:B------:R-:W-:Y:S02]  /*10f70*/  FMNMX.FTZ R0, R183, R0, !PT ;  /* 0x00000000b7007209 */ /* 0x000fe40007810000 */
[----:B------:R-:W-:Y:S02]  /*10f80*/  FMNMX.FTZ R8, R15, R8, !PT ;  /* 0x000000080f087209 */ /* 0x000fe40007810000 */
[----:B------:R-:W-:-:S02]  /*10f90*/  FSEL R171, R171, -INF , P0 ;  /* 0xff800000abab7808 */ /* 0x000fc40000000000 */
[----:B------:R-:W-:Y:S02]  /*10fa0*/  FSEL R179, R179, -INF , P0 ;  /* 0xff800000b3b37808 */ /* 0x000fe40000000000 */
[----:B------:R-:W-:Y:S02]  /*10fb0*/  ISETP.GT.AND P0, PT, R6, 0x29, PT ;  /* 0x000000290600780c */ /* 0x000fe40003f04270 */
[----:B------:R-:W-:Y:S02]  /*10fc0*/  FMNMX.FTZ R0, R181, R0, !PT ;  /* 0x00000000b5007209 */ /* 0x000fe40007810000 */
[----:B------:R-:W-:Y:S02]  /*10fd0*/  FMNMX.FTZ R6, R13, R8, !PT ;  /* 0x000000080d067209 */ /* 0x000fe40007810000 */
[----:B------:R-:W-:Y:S02]  /*10fe0*/  FMNMX.FTZ R8, R179, R0, !PT ;  /* 0x00000000b3087209 */ /* 0x000fe40007810000 */
[----:B------:R-:W-:-:S02]  /*10ff0*/  FMNMX.FTZ R0, R11, R6, !PT ;  /* 0x000000060b007209 */ /* 0x000fc40007810000 */
[----:B------:R-:W-:Y:S02]  /*11000*/  FSEL R177, R177, -INF , P0 ;  /* 0xff800000b1b17808 */ /* 0x000fe40000000000 */
[----:B------:R-:W-:Y:S02]  /*11010*/  FMNMX.FTZ R0, R9, R0, !PT ;  /* 0x0000000009007209 */ /* 0x000fe40007810000 */
[----:B------:R-:W-:Y:S02]  /*11020*/  FMNMX.FTZ R8, R177, R8, !PT ;  /* 0x00000008b1087209 */ /* 0x000fe40007810000 */
[----:B------:R-:W-:Y:S02]  /*11030*/  FMNMX.FTZ R0, R175, R0, !PT ;  /* 0x00000000af007209 */ /* 0x000fe40007810000 */
[----:B------:R-:W-:Y:S01]  /*11040*/  FSEL R169, R169, -INF , P0 ;  /* 0xff800000a9a97808 */ /* 0x000fe20000000000 */
[----:B------:R-:W1:Y:S01]  /*11050*/  SHFL.BFLY PT, R27, R8, 0x2, 0x1f ;  /* 0x0c401f00081b7f89 */ /* 0x000e6200000e0000 */
[----:B------:R-:W-:-:S04]  /*11060*/  FMNMX.FTZ R0, R173, R0, !PT ;  /* 0x00000000ad007209 */ /* 0x000fc80007810000 */
[----:B------:R-:W-:-:S04]  /*11070*/  FMNMX.FTZ R0, R171, R0, !PT ;  /* 0x00000000ab007209 */ /* 0x000fc80007810000 */
[----:B------:R-:W-:-:S05]  /*11080*/  FMNMX.FTZ R37, R169, R0, !PT ;  /* 0x00000000a9257209 */ /* 0x000fca0007810000 */
[----:B------:R-:W2:Y:S01]  /*11090*/  SHFL.BFLY PT, R6, R37, 0x2, 0x1f ;  /* 0x0c401f0025067f89 */ /* 0x000ea200000e0000 */
[----:B-1----:R-:W-:-:S05]  /*110a0*/  FMNMX.FTZ R27, R8, R27, !PT ;  /* 0x0000001b081b7209 */ /* 0x002fca0007810000 */
[----:B------:R-:W1:Y:S01]  /*110b0*/  SHFL.BFLY PT, R0, R27, 0x1, 0x1f ;  /* 0x0c201f001b007f89 */ /* 0x000e6200000e0000 */
[----:B--2---:R-:W-:-:S05]  /*110c0*/  FMNMX.FTZ R6, R37, R6, !PT ;  /* 0x0000000625067209 */ /* 0x004fca0007810000 */
[----:B------:R-:W2:Y:S01]  /*110d0*/  SHFL.BFLY PT, R159, R6, 0x1, 0x1f ;  /* 0x0c201f00069f7f89 */ /* 0x000ea200000e0000 */
[----:B-1----:R-:W-:-:S04]  /*110e0*/  FMNMX.FTZ R0, R27, R0, !PT ;  /* 0x000000001b007209 */ /* 0x002fc80007810000 */
[C---:B------:R-:W-:Y:S01]  /*110f0*/  FSETP.NEU.FTZ.AND P0, PT, R0.reuse, -INF , PT ;  /* 0xff8000000000780b */ /* 0x040fe20003f1d000 */
[----:B------:R-:W-:-:S05]  /*11100*/  FMUL.FTZ R170, R0, c[0x0][0x2d0] ;  /* 0x0000b40000aa7a20 */ /* 0x000fca0000410000 */
[----:B------:R-:W-:Y:S02]  /*11110*/  FSEL R170, R170, RZ, P0 ;  /* 0x000000ffaaaa7208 */ /* 0x000fe40000000000 */
[----:B--2---:R-:W-:-:S03]  /*11120*/  FMNMX.FTZ R159, R6, R159, !PT ;  /* 0x0000009f069f7209 */ /* 0x004fc60007810000 */
[--C-:B------:R-:W-:Y:S02]  /*11130*/  FFMA.FTZ R189, R4, c[0x0][0x2d0], -R170.reuse ;  /* 0x0000b40004bd7a23 */ /* 0x100fe400000108aa */
[--C-:B------:R-:W-:Y:S01]  /*11140*/  FFMA.FTZ R186, R31, c[0x0][0x2d0], -R170.reuse ;  /* 0x0000b4001fba7a23 */ /* 0x100fe200000108aa */
[C---:B------:R-:W-:Y:S01]  /*11150*/  FSETP.NEU.FTZ.AND P0, PT, R159.reuse, -INF , PT ;  /* 0xff8000009f00780b */ /* 0x040fe20003f1d000 */
[----:B------:R-:W-:Y:S02]  /*11160*/  FMUL.FTZ R168, R159, c[0x0][0x2d0] ;  /* 0x0000b4009fa87a20 */ /* 0x000fe40000410000 */
[--C-:B------:R-:W-:Y:S01]  /*11170*/  FFMA.FTZ R187, R35, c[0x0][0x2d0], -R170.reuse ;  /* 0x0000b40023bb7a23 */ /* 0x100fe200000108aa */
[----:B------:R-:W-:Y:S01]  /*11180*/  MUFU.EX2 R189, R189 ;  /* 0x000000bd00bd7308 */ /* 0x000fe20000000800 */
[--C-:B------:R-:W-:Y:S01]  /*11190*/  FFMA.FTZ R158, R33, c[0x0][0x2d0], -R170.reuse ;  /* 0x0000b400219e7a23 */ /* 0x100fe200000108aa */
[----:B------:R-:W-:Y:S01]  /*111a0*/  FSEL R168, R168, RZ, P0 ;  /* 0x000000ffa8a87208 */ /* 0x000fe20000000000 */
[----:B------:R-:W1:Y:S01]  /*111b0*/  LDSM.16.MT88.4 R32, [R212+0x4080] ;  /* 0x00408000d420783b */ /* 0x000e620000004200 */
[----:B------:R-:W-:-:S02]  /*111c0*/  FFMA.FTZ R193, R7, c[0x0][0x2d0], -R170 ;  /* 0x0000b40007c17a23 */ /* 0x000fc400000108aa */
[----:B------:R-:W-:Y:S01]  /*111d0*/  FFMA.FTZ R190, R21, c[0x0][0x2d0], -R170 ;  /* 0x0000b40015be7a23 */ /* 0x000fe200000108aa */
[----:B------:R-:W2:Y:S01]  /*111e0*/  LDSM.16.MT88.4 R4, [R212+0x8880] ;  /* 0x00888000d404783b */ /* 0x000ea20000004200 */
[--C-:B------:R-:W-:Y:S01]  /*111f0*/  FFMA.FTZ R185, R24, c[0x0][0x2d0], -R168.reuse ;  /* 0x0000b40018b97a23 */ /* 0x100fe200000108a8 */
[----:B------:R-:W3:Y:S01]  /*11200*/  MUFU.EX2 R186, R186 ;  /* 0x000000ba00ba7308 */ /* 0x000ee20000000800 */
[--C-:B------:R-:W-:Y:S02]  /*11210*/  FFMA.FTZ R188, R29, c[0x0][0x2d0], -R168.reuse ;  /* 0x0000b4001dbc7a23 */ /* 0x100fe400000108a8 */
[--C-:B------:R-:W-:Y:S02]  /*11220*/  FFMA.FTZ R191, R25, c[0x0][0x2d0], -R168.reuse ;  /* 0x0000b40019bf7a23 */ /* 0x100fe400000108a8 */
[--C-:B------:R-:W-:Y:S01]  /*11230*/  FFMA.FTZ R184, R23, c[0x0][0x2d0], -R168.reuse ;  /* 0x0000b40017b87a23 */ /* 0x100fe200000108a8 */
[----:B------:R-:W-:Y:S01]  /*11240*/  LDSM.16.MT88.4 R24, [R216+0x4880] ;  /* 0x00488000d818783b */ /* 0x000fe20000004200 */
[--C-:B------:R-:W-:Y:S01]  /*11250*/  FFMA.FTZ R195, R11, c[0x0][0x2d0], -R168.reuse ;  /* 0x0000b4000bc37a23 */ /* 0x100fe200000108a8 */
[----:B------:R-:W-:Y:S01]  /*11260*/  MUFU.EX2 R187, R187 ;  /* 0x000000bb00bb7308 */ /* 0x000fe20000000800 */
[----:B------:R-:W-:Y:S01]  /*11270*/  FFMA.FTZ R192, R9, c[0x0][0x2d0], -R168 ;  /* 0x0000b40009c07a23 */ /* 0x000fe200000108a8 */
[----:B------:R-:W-:Y:S01]  /*11280*/  LDSM.16.MT88.4 R20, [R212+0x4880] ;  /* 0x00488000d414783b */ /* 0x000fe20000004200 */
[----:B------:R-:W-:-:S02]  /*11290*/  FFMA.FTZ R3, R19, c[0x0][0x2d0], -R170 ;  /* 0x0000b40013037a23 */ /* 0x000fc400000108aa */
[----:B------:R-:W-:Y:S01]  /*112a0*/  FFMA.FTZ R2, R17, c[0x0][0x2d0], -R170 ;  /* 0x0000b40011027a23 */ /* 0x000fe200000108aa */
[----:B------:R-:W4:Y:S01]  /*112b0*/  LDSM.16.MT88.4 R8, [R214+0x4880] ;  /* 0x00488000d608783b */ /* 0x000f220000004200 */
[--C-:B------:R-:W-:Y:S01]  /*112c0*/  FFMA.FTZ R197, R15, c[0x0][0x2d0], -R168.reuse ;  /* 0x0000b4000fc57a23 */ /* 0x100fe200000108a8 */
[----:B------:R-:W1:Y:S01]  /*112d0*/  MUFU.EX2 R158, R158 ;  /* 0x0000009e009e7308 */ /* 0x000e620000000800 */
[----:B---3--:R-:W-:Y:S01]  /*112e0*/  F2FP.BF16.PACK_AB R128, R186, R189 ;  /* 0x000000bdba80723e */ /* 0x008fe200000010ff */
[----:B------:R-:W-:Y:S01]  /*112f0*/  FFMA.FTZ R194, R13, c[0x0][0x2d0], -R168 ;  /* 0x0000b4000dc27a23 */ /* 0x000fe200000108a8 */
[----:B------:R-:W3:Y:S01]  /*11300*/  LDSM.16.MT88.4 R16, [R213+0x4880] ;  /* 0x00488000d510783b */ /* 0x000ee20000004200 */
[--C-:B------:R-:W-:Y:S02]  /*11310*/  FFMA.FTZ R196, R183, c[0x0][0x2d0], -R170.reuse ;  /* 0x0000b400b7c47a23 */ /* 0x100fe400000108aa */
[--C-:B------:R-:W-:Y:S01]  /*11320*/  FFMA.FTZ R199, R181, c[0x0][0x2d0], -R170.reuse ;  /* 0x0000b400b5c77a23 */ /* 0x100fe200000108aa */
[----:B------:R-:W2:Y:S01]  /*11330*/  LDSM.16.MT88.4 R12, [R216+0x6080] ;  /* 0x00608000d80c783b */ /* 0x000ea20000004200 */
[----:B------:R-:W-:Y:S01]  /*11340*/  MUFU.EX2 R185, R185 ;  /* 0x000000b900b97308 */ /* 0x000fe20000000800 */
[----:B------:R-:W-:-:S02]  /*11350*/  FFMA.FTZ R198, R179, c[0x0][0x2d0], -R170 ;  /* 0x0000b400b3c67a23 */ /* 0x000fc400000108aa */
[----:B------:R-:W-:Y:S01]  /*11360*/  FFMA.FTZ R229, R177, c[0x0][0x2d0], -R170 ;  /* 0x0000b400b1e57a23 */ /* 0x000fe200000108aa */
[----:B------:R-:W-:Y:S01]  /*11370*/  LDSM.16.MT88.4 R180, [R216+0x6880] ;  /* 0x00688000d8b4783b */ /* 0x000fe20000004200 */
[--C-:B------:R-:W-:Y:S02]  /*11380*/  FFMA.FTZ R236, R175, c[0x0][0x2d0], -R168.reuse ;  /* 0x0000b400afec7a23 */ /* 0x100fe400000108a8 */
[--C-:B------:R-:W-:Y:S01]  /*11390*/  FFMA.FTZ R237, R173, c[0x0][0x2d0], -R168.reuse ;  /* 0x0000b400aded7a23 */ /* 0x100fe200000108a8 */
[----:B------:R-:W4:Y:S01]  /*113a0*/  MUFU.EX2 R188, R188 ;  /* 0x000000bc00bc7308 */ /* 0x000f220000000800 */
[C---:B-1----:R-:W-:Y:S01]  /*113b0*/  F2FP.BF16.PACK_AB R130, R158.reuse, R187 ;  /* 0x000000bb9e82723e */ /* 0x042fe200000010ff */
[--C-:B------:R-:W-:Y:S01]  /*113c0*/  FFMA.FTZ R238, R171, c[0x0][0x2d0], -R168.reuse ;  /* 0x0000b400abee7a23 */ /* 0x100fe200000108a8 */
[----:B------:R-:W-:Y:S01]  /*113d0*/  LDSM.16.MT88.4 R176, [R213+0x6880] ;  /* 0x00688000d5b0783b */ /* 0x000fe20000004200 */
[----:B------:R-:W-:Y:S02]  /*113e0*/  FFMA.FTZ R245, R169, c[0x0][0x2d0], -R168 ;  /* 0x0000b400a9f57a23 */ /* 0x000fe400000108a8 */
[----:B------:R-:W-:Y:S01]  /*113f0*/  FADD.FTZ R186, R189, R186 ;  /* 0x000000babdba7221 */ /* 0x000fe20000010000 */
[----:B------:R-:W-:Y:S01]  /*11400*/  LDSM.16.MT88.4 R172, [R212+0x6880] ;  /* 0x00688000d4ac783b */ /* 0x000fe20000004200 */
[----:B------:R-:W-:Y:S02]  /*11410*/  MUFU.EX2 R191, R191 ;  /* 0x000000bf00bf7308 */ /* 0x000fe40000000800 */
[----:B------:R-:W-:Y:S01]  /*11420*/  FADD.FTZ R187, R187, R186 ;  /* 0x000000babbbb7221 */ /* 0x000fe20000010000 */
[----:B------:R-:W-:Y:S03]  /*11430*/  LDSM.16.MT88.4 R168, [R216+0x8080] ;  /* 0x00808000d8a8783b */ /* 0x000fe60000004200 */
[----:B------:R-:W-:-:S02]  /*11440*/  FADD.FTZ R187, R158, R187 ;  /* 0x000000bb9ebb7221 */ /* 0x000fc40000010000 */
[----:B------:R-:W1:Y:S01]  /*11450*/  MUFU.EX2 R184, R184 ;  /* 0x000000b800b87308 */ /* 0x000e620000000800 */
[----:B----4-:R-:W-:Y:S01]  /*11460*/  F2FP.BF16.PACK_AB R129, R188, R185 ;  /* 0x000000b9bc81723e */ /* 0x010fe200000010ff */
[----:B------:R-:W-:-:S06]  /*11470*/  FADD.FTZ R188, R185, R188 ;  /* 0x000000bcb9bc7221 */ /* 0x000fcc0000010000 */
[----:B------:R-:W-:Y:S01]  /*11480*/  MUFU.EX2 R190, R190 ;  /* 0x000000be00be7308 */ /* 0x000fe20000000800 */
[----:B-1----:R-:W-:-:S07]  /*11490*/  F2FP.BF16.PACK_AB R131, R184, R191 ;  /* 0x000000bfb883723e */ /* 0x002fce00000010ff */
[----:B------:R-:W1:Y:S01]  /*114a0*/  MUFU.EX2 R3, R3 ;  /* 0x0000000300037308 */ /* 0x000e620000000800 */
[----:B------:R-:W-:-:S04]  /*114b0*/  FADD.FTZ R191, R191, R188 ;  /* 0x000000bcbfbf7221 */ /* 0x000fc80000010000 */
[----:B------:R-:W-:Y:S01]  /*114c0*/  FADD.FTZ R184, R184, R191 ;  /* 0x000000bfb8b87221 */ /* 0x000fe20000010000 */
[C---:B------:R-:W-:Y:S02]  /*114d0*/  HMMA.16816.F32.BF16 R144, R128.reuse, R140, RZ ;  /* 0x0000008c8090723c */ /* 0x040fe400000418ff */
[----:B------:R-:W-:Y:S06]  /*114e0*/  MUFU.EX2 R193, R193 ;  /* 0x000000c100c17308 */ /* 0x000fec0000000800 */
[C---:B------:R-:W-:Y:S02]  /*114f0*/  HMMA.16816.F32.BF16 R140, R128.reuse, R142, RZ ;  /* 0x0000008e808c723c */ /* 0x040fe400000418ff */
[----:B------:R-:W-:Y:S06]  /*11500*/  MUFU.EX2 R2, R2 ;  /* 0x0000000200027308 */ /* 0x000fec0000000800 */
[C---:B------:R-:W-:Y:S02]  /*11510*/  HMMA.16816.F32.BF16 R152, R128.reuse, R148, RZ ;  /* 0x000000948098723c */ /* 0x040fe400000418ff */
[----:B------:R-:W-:Y:S06]  /*11520*/  MUFU.EX2 R197, R197 ;  /* 0x000000c500c57308 */ /* 0x000fec0000000800 */
[C---:B------:R-:W-:Y:S02]  /*11530*/  HMMA.16816.F32.BF16 R136, R128.reuse, R132, RZ ;  /* 0x000000848088723c */ /* 0x040fe400000418ff */
[----:B------:R-:W4:Y:S06]  /*11540*/  MUFU.EX2 R194, R194 ;  /* 0x000000c200c27308 */ /* 0x000f2c0000000800 */
[C---:B------:R-:W-:Y:S02]  /*11550*/  HMMA.16816.F32.BF16 R28, R128.reuse, R32, RZ ;  /* 0x00000020801c723c */ /* 0x040fe400000418ff */
[----:B------:R-:W-:Y:S06]  /*11560*/  MUFU.EX2 R195, R195 ;  /* 0x000000c300c37308 */ /* 0x000fec0000000800 */
[C---:B------:R-:W-:Y:S02]  /*11570*/  HMMA.16816.F32.BF16 R36, R128.reuse, R40, RZ ;  /* 0x000000288024723c */ /* 0x040fe400000418ff */
[----:B------:R-:W1:Y:S06]  /*11580*/  MUFU.EX2 R192, R192 ;  /* 0x000000c000c07308 */ /* 0x000e6c0000000800 */
        /* <DEDUP_REMOVED lines=14> */
[C---:B-----5:R-:W-:Y:S02]  /*11670*/  HMMA.16816.F32.BF16 R100, R128.reuse, R104, RZ ;  /* 0x000000688064723c */ /* 0x060fe400000418ff */
        /* <DEDUP_REMOVED lines=17> */
[C---:B--2---:R-:W-:Y:S07]  /*11790*/  HMMA.16816.F32.BF16 R124, R128.reuse, R4, RZ ;  /* 0x00000004807c723c */ /* 0x044fee00000418ff */
[----:B-1----:R-:W-:Y:S01]  /*117a0*/  F2FP.BF16.PACK_AB R4, R3, R190 ;  /* 0x000000be0304723e */ /* 0x002fe200000010ff */
[----:B------:R-:W-:Y:S01]  /*117b0*/  HMMA.16816.F32.BF16 R128, R128, R6, RZ ;  /* 0x000000068080723c */ /* 0x000fe200000418ff */
[----:B----4-:R-:W-:Y:S01]  /*117c0*/  F2FP.BF16.PACK_AB R5, R194, R197 ;  /* 0x000000c5c205723e */ /* 0x010fe200000010ff */
        /* <DEDUP_REMOVED lines=9> */
[----:B------:R-:W-:Y:S01]  /*11860*/  HMMA.16816.F32.BF16 R144, R4, R8, R144 ;  /* 0x000000080490723c */ /* 0x000fe20000041890 */
[----:B------:R-:W-:-:S07]  /*11870*/  FADD.FTZ R195, R192, R195 ;  /* 0x000000c3c0c37221 */ /* 0x000fce0000010000 */
[C---:B------:R-:W-:Y:S01]  /*11880*/  HMMA.16816.F32.BF16 R140, R4.reuse, R10, R140 ;  /* 0x0000000a048c723c */ /* 0x040fe2000004188c */
[----:B------:R-:W1:Y:S07]  /*11890*/  LDSM.16.MT88.4 R8, [R213+0x6080] ;  /* 0x00608000d508783b */ /* 0x000e6e0000004200 */
[C---:B------:R-:W-:Y:S08]  /*118a0*/  HMMA.16816.F32.BF16 R152, R4.reuse, R24, R152 ;  /* 0x000000180498723c */ /* 0x040ff00000041898 */
[C---:B------:R-:W-:Y:S01]  /*118b0*/  HMMA.16816.F32.BF16 R148, R4.reuse, R26, R148 ;  /* 0x0000001a0494723c */ /* 0x040fe20000041894 */
[----:B------:R-:W-:Y:S07]  /*118c0*/  LDSM.16.MT88.4 R24, [R214+0x7880] ;  /* 0x00788000d618783b */ /* 0x000fee0000004200 */
[C---:B---3--:R-:W-:Y:S08]  /*118d0*/  HMMA.16816.F32.BF16 R136, R4.reuse, R16, R136 ;  /* 0x000000100488723c */ /* 0x048ff00000041888 */
[C---:B------:R-:W-:Y:S01]  /*118e0*/  HMMA.16816.F32.BF16 R132, R4.reuse, R18, R132 ;  /* 0x000000120484723c */ /* 0x040fe20000041884 */
[----:B------:R-:W2:Y:S07]  /*118f0*/  LDSM.16.MT88.4 R16, [R216+0x7880] ;  /* 0x00788000d810783b */ /* 0x000eae0000004200 */
[C---:B------:R-:W-:Y:S08]  /*11900*/  HMMA.16816.F32.BF16 R36, R4.reuse, R12, R36 ;  /* 0x0000000c0424723c */ /* 0x040ff00000041824 */
[C---:B------:R-:W-:Y:S01]  /*11910*/  HMMA.16816.F32.BF16 R40, R4.reuse, R14, R40 ;  /* 0x0000000e0428723c */ /* 0x040fe20000041828 */
[----:B------:R-:W3:Y:S07]  /*11920*/  LDSM.16.MT88.4 R12, [R213+0x7880] ;  /* 0x00788000d50c783b */ /* 0x000eee0000004200 */
[C---:B-1----:R-:W-:Y:S08]  /*11930*/  HMMA.16816.F32.BF16 R52, R4.reuse, R8, R52 ;  /* 0x000000080434723c */ /* 0x042ff00000041834 */
[C---:B------:R-:W-:Y:S01]  /*11940*/  HMMA.16816.F32.BF16 R56, R4.reuse, R10, R56 ;  /* 0x0000000a0438723c */ /* 0x040fe20000041838 */
[----:B------:R-:W1:Y:S07]  /*11950*/  LDSM.16.MT88.4 R8, [R216+0x9080] ;  /* 0x00908000d808783b */ /* 0x000e6e0000004200 */
[C---:B------:R-:W-:Y:S08]  /*11960*/  HMMA.16816.F32.BF16 R28, R4.reuse, R20, R28 ;  /* 0x00000014041c723c */ /* 0x040ff0000004181c */
[C---:B------:R-:W-:Y:S01]  /*11970*/  HMMA.16816.F32.BF16 R32, R4.reuse, R22, R32 ;  /* 0x000000160420723c */ /* 0x040fe20000041820 */
[----:B------:R-:W4:Y:S07]  /*11980*/  LDSM.16.MT88.4 R20, [R212+0x7880] ;  /* 0x00788000d414783b */ /* 0x000f2e0000004200 */
[C---:B--2---:R-:W-:Y:S08]  /*11990*/  HMMA.16816.F32.BF16 R68, R4.reuse, R16, R68 ;  /* 0x000000100444723c */ /* 0x044ff00000041844 */
[C---:B------:R-:W-:Y:S01]  /*119a0*/  HMMA.16816.F32.BF16 R72, R4.reuse, R18, R72 ;  /* 0x000000120448723c */ /* 0x040fe20000041848 */
[----:B------:R-:W2:Y:S07]  /*119b0*/  LDSM.16.MT88.4 R16, [R214+0x9080] ;  /* 0x00908000d610783b */ /* 0x000eae0000004200 */
[C---:B------:R-:W-:Y:S08]  /*119c0*/  HMMA.16816.F32.BF16 R76, R4.reuse, R24, R76 ;  /* 0x00000018044c723c */ /* 0x040ff0000004184c */
[C---:B------:R-:W-:Y:S01]  /*119d0*/  HMMA.16816.F32.BF16 R80, R4.reuse, R26, R80 ;  /* 0x0000001a0450723c */ /* 0x040fe20000041850 */
[----:B------:R-:W-:Y:S07]  /*119e0*/  LDSM.16.MT88.4 R24, [R212+0x9080] ;  /* 0x00908000d418783b */ /* 0x000fee0000004200 */
[C---:B---3--:R-:W-:Y:S08]  /*119f0*/  HMMA.16816.F32.BF16 R84, R4.reuse, R12, R84 ;  /* 0x0000000c0454723c */ /* 0x048ff00000041854 */
[C---:B------:R-:W-:Y:S01]  /*11a00*/  HMMA.16816.F32.BF16 R88, R4.reuse, R14, R88 ;  /* 0x0000000e0458723c */ /* 0x040fe20000041858 */
[----:B------:R-:W3:Y:S07]  /*11a10*/  LDSM.16.MT88.4 R12, [R213+0x9080] ;  /* 0x00908000d50c783b */ /* 0x000eee0000004200 */
[C---:B-1----:R-:W-:Y:S08]  /*11a20*/  HMMA.16816.F32.BF16 R100, R4.reuse, R8, R100 ;  /* 0x000000080464723c */ /* 0x042ff00000041864 */
[C---:B------:R-:W-:Y:S01]  /*11a30*/  HMMA.16816.F32.BF16 R104, R4.reuse, R10, R104 ;  /* 0x0000000a0468723c */ /* 0x040fe20000041868 */
[----:B------:R-:W1:Y:S07]  /*11a40*/  LDSM.16.MT88.4 R8, [R214+0x5080] ;  /* 0x00508000d608783b */ /* 0x000e6e0000004200 */
[C---:B------:R-:W-:Y:S08]  /*11a50*/  HMMA.16816.F32.BF16 R44, R4.reuse, R164, R44 ;  /* 0x000000a4042c723c */ /* 0x040ff0000004182c */
[C---:B------:R-:W-:Y:S01]  /*11a60*/  HMMA.16816.F32.BF16 R48, R4.reuse, R166, R48 ;  /* 0x000000a60430723c */ /* 0x040fe20000041830 */
[----:B------:R-:W-:Y:S07]  /*11a70*/  LDSM.16.MT88.4 R164, [R214+0x8080] ;  /* 0x00808000d6a4783b */ /* 0x000fee0000004200 */
[C---:B------:R-:W-:Y:S08]  /*11a80*/  HMMA.16816.F32.BF16 R60, R4.reuse, R160, R60 ;  /* 0x000000a0043c723c */ /* 0x040ff0000004183c */
[C---:B------:R-:W-:Y:S01]  /*11a90*/  HMMA.16816.F32.BF16 R64, R4.reuse, R162, R64 ;  /* 0x000000a20440723c */ /* 0x040fe20000041840 */
[----:B------:R-:W-:Y:S07]  /*11aa0*/  LDSM.16.MT88.4 R160, [R213+0x8080] ;  /* 0x00808000d5a0783b */ /* 0x000fee0000004200 */
        /* <DEDUP_REMOVED lines=9> */
[C---:B------:R-:W-:Y:S08]  /*11b40*/  HMMA.16816.F32.BF16 R124, R4.reuse, R24, R124 ;  /* 0x00000018047c723c */ /* 0x040ff0000004187c */
[----:B------:R-:W-:Y:S01]  /*11b50*/  HMMA.16816.F32.BF16 R128, R4, R26, R128 ;  /* 0x0000001a0480723c */ /* 0x000fe20000041880 */
[----:B------:R-:W-:Y:S06]  /*11b60*/  LDSM.16.MT88.4 R24, [R212+0x8080] ;  /* 0x00808000d418783b */ /* 0x000fec0000004200 */
[----:B------:R-:W-:Y:S01]  /*11b70*/  F2FP.BF16.PACK_AB R4, R199, R196 ;  /* 0x000000c4c704723e */ /* 0x000fe200000010ff */
[----:B------:R-:W-:Y:S01]  /*11b80*/  FADD.FTZ R196, R196, R193 ;  /* 0x000000c1c4c47221 */ /* 0x000fe20000010000 */
[----:B------:R-:W-:-:S02]  /*11b90*/  F2FP.BF16.PACK_AB R6, R229, R198 ;  /* 0x000000c6e506723e */ /* 0x000fc400000010ff */
[----:B------:R-:W-:Y:S01]  /*11ba0*/  F2FP.BF16.PACK_AB R5, R237, R236 ;  /* 0x000000eced05723e */ /* 0x000fe200000010ff */
[----:B------:R-:W-:Y:S01]  /*11bb0*/  FADD.FTZ R236, R236, R195 ;  /* 0x000000c3ecec7221 */ /* 0x000fe20000010000 */
[----:B------:R-:W-:Y:S01]  /*11bc0*/  F2FP.BF16.PACK_AB R7, R245, R238 ;  /* 0x000000eef507723e */ /* 0x000fe200000010ff */
[----:B------:R-:W-:Y:S02]  /*11bd0*/  FADD.FTZ R199, R199, R196 ;  /* 0x000000c4c7c77221 */ /* 0x000fe40000010000 */
[----:B------:R-:W-:Y:S02]  /*11be0*/  FADD.FTZ R237, R237, R236 ;  /* 0x000000eceded7221 */ /* 0x000fe40000010000 */
[----:B------:R-:W-:Y:S02]  /*11bf0*/  FADD.FTZ R198, R198, R199 ;  /* 0x000000c7c6c67221 */ /* 0x000fe40000010000 */
[----:B-1----:R-:W-:Y:S01]  /*11c00*/  HMMA.16816.F32.BF16 R144, R4, R8, R144 ;  /* 0x000000080490723c */ /* 0x002fe20000041890 */
[----:B------:R-:W-:-:S02]  /*11c10*/  FADD.FTZ R238, R238, R237 ;  /* 0x000000edeeee7221 */ /* 0x000fc40000010000 */
[----:B------:R-:W-:Y:S02]  /*11c20*/  FADD.FTZ R244, R229, R198 ;  /* 0x000000c6e5f47221 */ /* 0x000fe40000010000 */
[----:B------:R-:W-:-:S03]  /*11c30*/  FADD.FTZ R245, R245, R238 ;  /* 0x000000eef5f57221 */ /* 0x000fc60000010000 */
[C---:B------:R-:W-:Y:S01]  /*11c40*/  HMMA.16816.F32.BF16 R140, R4.reuse, R10, R140 ;  /* 0x0000000a048c723c */ /* 0x040fe2000004188c */
[----:B------:R-:W1:Y:S07]  /*11c50*/  LDSM.16.MT88.4 R8, [R214+0x6880] ;  /* 0x00688000d608783b */ /* 0x000e6e0000004200 */
        /* <DEDUP_REMOVED lines=28> */
[C---:B--2---:R-:W-:Y:S08]  /*11e20*/  HMMA.16816.F32.BF16 R108, R4.reuse, R16, R108 ;  /* 0x00000010046c723c */ /* 0x044ff0000004186c */
[C---:B------:R-:W-:Y:S08]  /*11e30*/  HMMA.16816.F32.BF16 R112, R4.reuse, R18, R112 ;  /* 0x000000120470723c */ /* 0x040ff00000041870 */
[C---:B---3--:R-:W-:Y:S08]  /*11e40*/  HMMA.16816.F32.BF16 R116, R4.reuse, R12, R116 ;  /* 0x0000000c0474723c */ /* 0x048ff00000041874 */
[C---:B------:R-:W-:Y:S08]  /*11e50*/  HMMA.16816.F32.BF16 R120, R4.reuse, R14, R120 ;  /* 0x0000000e0478723c */ /* 0x040ff00000041878 */
[C---:B-1----:R-:W-:Y:S08]  /*11e60*/  HMMA.16816.F32.BF16 R124, R4.reuse, R8, R124 ;  /* 0x00000008047c723c */ /* 0x042ff0000004187c */
[----:B------:R-:W-:Y:S01]  /*11e70*/  HMMA.16816.F32.BF16 R128, R4, R10, R128 ;  /* 0x0000000a0480723c */ /* 0x000fe20000041880 */
[----:B------:R-:W-:Y:S07]  /*11e80*/  @!P4 BRA `(.L_x_846) ;  /* 0x00002f900000c947 */ /* 0x000fee0003800000 */
[----:B------:R-:W-:Y:S01]  /*11e90*/  IADD3 R156, R156, -0x2, RZ ;  /* 0xfffffffe9c9c7810 */ /* 0x000fe20007ffe0ff */
[----:B------:R-:W-:Y:S01]  /*11ea0*/  IMAD.MOV.U32 R242, RZ, RZ, c[0x0][0x208] ;  /* 0x00008200fff27624 */ /* 0x000fe200078e00ff */
[C---:B------:R-:W-:Y:S01]  /*11eb0*/  IADD3 R240, P0, R226.reuse, 0x40, RZ ;  /* 0x00000040e2f07810 */ /* 0x040fe20007f1e0ff */
[----:B------:R-:W-:Y:S01]  /*11ec0*/  IMAD.MOV.U32 R241, RZ, RZ, c[0x0][0x20c] ;  /* 0x00008300fff17624 */ /* 0x000fe200078e00ff */
[----:B------:R1:W2:Y:S01]  /*11ed0*/  R2UR UR11, R156 ;  /* 0x000000009c0b73c2 */ /* 0x0002a200000e0000 */
[C---:B------:R-:W-:Y:S01]  /*11ee0*/  IADD3 R239, P1, R226.reuse, 0x80, RZ ;  /* 0x00000080e2ef7810 */ /* 0x040fe20007f3e0ff */
[----:B------:R-:W-:Y:S01]  /*11ef0*/  ULDC.64 UR12, c[0x0][0x118] ;  /* 0x00004600000c7ab9 */ /* 0x000fe20000000a00 */
[--C-:B------:R-:W-:Y:S01]  /*11f00*/  IMAD.X R237, RZ, RZ, R233.reuse, P0 ;  /* 0x000000ffffed7224 */ /* 0x100fe200000e06e9 */
[----:B------:R-:W-:Y:S01]  /*11f10*/  IADD3 R238, P0, R226, 0xc0, RZ ;  /* 0x000000c0e2ee7810 */ /* 0x000fe20007f1e0ff */
[----:B------:R-:W-:Y:S01]  /*11f20*/  ULDC.64 UR4, c[0x0][0x208] ;  /* 0x0000820000047ab9 */ /* 0x000fe20000000a00 */
[----:B------:R-:W-:Y:S01]  /*11f30*/  IADD3 R243, -R157, 0x30, RZ ;  /* 0x000000309df37810 */ /* 0x000fe20007ffe1ff */
[----:B------:R-:W-:-:S02]  /*11f40*/  IMAD.X R236, RZ, RZ, R233, P1 ;  /* 0x000000ffffec7224 */ /* 0x000fc400008e06e9 */
[----:B------:R-:W-:Y:S01]  /*11f50*/  IMAD.X R229, RZ, RZ, R233, P0 ;  /* 0x000000ffffe57224 */ /* 0x000fe200000e06e9 */
[----:B-12---:R-:W-:Y:S05]  /*11f60*/  BRA `(.L_x_847) ;  /* 0x000004c000007947 */ /* 0x006fea0003800000 */
.L_x_849:
[----:B------:R-:W-:Y:S01]  /*11f70*/  ISETP.GE.AND P1, PT, R243, 0x1, PT ;  /* 0x00000001f300780c */ /* 0x000fe20003f26270 */
[----:B------:R-:W-:Y:S01]  /*11f80*/  UIADD3 UR10, UR11, -0x1, URZ ;  /* 0xffffffff0b0a7890 */ /* 0x000fe2000fffe03f */
[C---:B------:R-:W-:Y:S01]  /*11f90*/  IADD3 R12, P0, R230.reuse, 0x40, RZ ;  /* 0x00000040e60c7810 */ /* 0x040fe20007f1e0ff */
[----:B------:R-:W-:Y:S01]  /*11fa0*/  ULDC.64 UR6, c[0x0][0x1e0] ;  /* 0x0000780000067ab9 */ /* 0x000fe20000000a00 */
[----:B------:R-:W-:Y:S01]  /*11fb0*/  P2R R16, PR, RZ, 0x8 ;  /* 0x00000008ff107803 */ /* 0x000fe20000000000 */
[----:B------:R-:W-:Y:S01]  /*11fc0*/  USHF.R.S32.HI UR9, URZ, 0x1f, UR10 ;  /* 0x0000001f3f097899 */ /* 0x000fe2000801140a */
[----:B------:R-:W-:Y:S01]  /*11fd0*/  LOP3.LUT P3, RZ, R225, 0x2, RZ, 0xc0, !PT ;  /* 0x00000002e1ff7812 */ /* 0x000fe2000786c0ff */
[----:B------:R-:W-:Y:S01]  /*11fe0*/  UIMAD.WIDE.U32 UR14, UR10, UR6, URZ ;  /* 0x000000060a0e72a5 */ /* 0x000fe2000f8e003f */
[--C-:B------:R-:W-:Y:S01]  /*11ff0*/  IMAD.X R5, RZ, RZ, R235.reuse, P0 ;  /* 0x000000ffff057224 */ /* 0x100fe200000e06eb */
[C---:B------:R-:W-:Y:S01]  /*12000*/  IADD3 R9, P0, R230.reuse, 0x80, RZ ;  /* 0x00000080e6097810 */ /* 0x040fe20007f1e0ff */
[----:B------:R-:W-:Y:S02]  /*12010*/  UIMAD UR9, UR9, UR6, URZ ;  /* 0x00000006090972a4 */ /* 0x000fe4000f8e023f */
[----:B------:R-:W-:Y:S02]  /*12020*/  USHF.L.U32 UR6, UR6, 0x5, URZ ;  /* 0x0000000506067899 */ /* 0x000fe4000800063f */
[----:B------:R-:W-:Y:S01]  /*12030*/  UIMAD UR9, UR10, UR7, UR9 ;  /* 0x000000070a0972a4 */ /* 0x000fe2000f8e0209 */
[--C-:B------:R-:W-:Y:S03]  /*12040*/  IMAD.X R4, RZ, RZ, R235.reuse, P0 ;  /* 0x000000ffff047224 */ /* 0x100fe600000e06eb */
[----:B------:R-:W-:Y:S02]  /*12050*/  UIADD3 UR7, UR15, UR9, URZ ;  /* 0x000000090f077290 */ /* 0x000fe4000fffe03f */
[----:B------:R-:W-:Y:S02]  /*12060*/  UIMAD.WIDE.U32 UR14, UR14, 0x30, URZ ;  /* 0x000000300e0e78a5 */ /* 0x000fe4000f8e003f */
[----:B------:R-:W-:Y:S04]  /*12070*/  UIMAD UR7, UR7, 0x30, URZ ;  /* 0x00000030070778a4 */ /* 0x000fe8000f8e023f */
[----:B------:R-:W-:Y:S02]  /*12080*/  @P1 IADD3 R18, P0, R230, UR14, RZ ;  /* 0x0000000ee6121c10 */ /* 0x000fe4000ff1e0ff */
[----:B------:R-:W-:Y:S05]  /*12090*/  IMAD.U32 R13, RZ, RZ, UR7 ;  /* 0x00000007ff0d7e24 */ /* 0x000fea000f8e00ff */
[----:B------:R-:W-:Y:S05]  /*120a0*/  IADD3 R13, R13, UR15, RZ ;  /* 0x0000000f0d0d7c10 */ /* 0x000fea000fffe0ff */
[C---:B------:R-:W-:Y:S01]  /*120b0*/  @P1 IMAD.X R17, R13.reuse, 0x1, R235, P0 ;  /* 0x000000010d111824 */ /* 0x040fe200000e06eb */
[----:B------:R-:W-:Y:S05]  /*120c0*/  @P1 IADD3 R15, P0, R12, UR14, RZ ;  /* 0x0000000e0c0f1c10 */ /* 0x000fea000ff1e0ff */
[----:B------:R-:W-:Y:S01]  /*120d0*/  @P1 IMAD.X R14, R13, 0x1, R5, P0 ;  /* 0x000000010d0e1824 */ /* 0x000fe200000e0605 */
[----:B------:R-:W-:Y:S05]  /*120e0*/  @P1 IADD3 R7, P0, R9, UR14, RZ ;  /* 0x0000000e09071c10 */ /* 0x000fea000ff1e0ff */
[----:B------:R-:W-:Y:S01]  /*120f0*/  @P1 IMAD.X R2, R13, 0x1, R4, P0 ;  /* 0x000000010d021824 */ /* 0x000fe200000e0604 */
[C---:B------:R-:W-:Y:S04]  /*12100*/  @P1 LEA R24, P0, R18.reuse, c[0x0][0x1c8], 0x1 ;  /* 0x0000720012181a11 */ /* 0x040fe800078008ff */
[----:B------:R-:W-:Y:S02]  /*12110*/  @P1 LEA.HI.X R25, R18, c[0x0][0x1cc], R17, 0x1, P0 ;  /* 0x0000730012191a11 */ /* 0x000fe400000f0c11 */
[C---:B------:R-:W-:Y:S03]  /*12120*/  @P1 LEA R22, P0, R15.reuse, c[0x0][0x1c8], 0x1 ;  /* 0x000072000f161a11 */ /* 0x040fe600078008ff */
[----:B------:R-:W-:Y:S01]  /*12130*/  @!PT LDS RZ, [RZ] ;  /* 0x00000000fffff984 */ /* 0x000fe20000000800 */
[----:B------:R-:W-:Y:S01]  /*12140*/  @!PT LDS RZ, [RZ] ;  /* 0x00000000fffff984 */ /* 0x000fe20000000800 */
[----:B------:R-:W-:Y:S01]  /*12150*/  @!PT LDS RZ, [RZ] ;  /* 0x00000000fffff984 */ /* 0x000fe20000000800 */
[----:B------:R1:W-:Y:S01]  /*12160*/  @P1 LDGSTS.E.BYPASS.LTC128B.128 [R228+0xa080], [R24.64], !P3 ;  /* 0x0a08000018e41fae */ /* 0x0003e2000d901d4c */
[----:B------:R-:W-:Y:S02]  /*12170*/  @P1 LEA.HI.X R23, R15, c[0x0][0x1cc], R14, 0x1, P0 ;  /* 0x000073000f171a11 */ /* 0x000fe400000f0c0e */
[C---:B------:R-:W-:Y:S02]  /*12180*/  @P1 LEA R20, P0, R7.reuse, c[0x0][0x1c8], 0x1 ;  /* 0x0000720007141a11 */ /* 0x040fe400078008ff */
[----:B------:R-:W-:Y:S02]  /*12190*/  ISETP.NE.AND P3, PT, R16, RZ, PT ;  /* 0x000000ff1000720c */ /* 0x000fe40003f65270 */
[----:B------:R-:W-:Y:S02]  /*121a0*/  @P1 LEA.HI.X R21, R7, c[0x0][0x1cc], R2, 0x1, P0 ;  /* 0x0000730007151a11 */ /* 0x000fe400000f0c02 */
[----:B------:R-:W-:Y:S05]  /*121b0*/  IADD3 R7, P0, R230, 0xc0, RZ ;  /* 0x000000c0e6077810 */ /* 0x000fea0007f1e0ff */
[----:B------:R-:W-:Y:S01]  /*121c0*/  IMAD.X R2, RZ, RZ, R235, P0 ;  /* 0x000000ffff027224 */ /* 0x000fe200000e06eb */
[----:B------:R-:W-:Y:S05]  /*121d0*/  @P1 IADD3 R15, P0, R7, UR14, RZ ;  /* 0x0000000e070f1c10 */ /* 0x000fea000ff1e0ff */
[----:B------:R-:W-:Y:S01]  /*121e0*/  @P1 IMAD.X R14, R13, 0x1, R2, P0 ;  /* 0x000000010d0e1824 */ /* 0x000fe200000e0602 */
[C---:B------:R-:W-:Y:S04]  /*121f0*/  @P1 LEA R18, P0, R15.reuse, c[0x0][0x1c8], 0x1 ;  /* 0x000072000f121a11 */ /* 0x040fe800078008ff */
[----:B------:R-:W-:Y:S02]  /*12200*/  @P1 LEA.HI.X R19, R15, c[0x0][0x1cc], R14, 0x1, P0 ;  /* 0x000073000f131a11 */ /* 0x000fe400000f0c0e */
[----:B------:R-:W-:Y:S11]  /*12210*/  ISETP.GE.AND P0, PT, R243, 0x21, PT ;  /* 0x00000021f300780c */ /* 0x000ff60003f06270 */
[----:B------:R-:W-:Y:S02]  /*12220*/  @!UPT UIADD3 URZ, URZ, URZ, URZ ;  /* 0x0000003f3f3ff290 */ /* 0x000fe4000fffe03f */
[----:B------:R-:W-:Y:S05]  /*12230*/  VOTEU.ANY UP0, P0 ;  /* 0x00000000003f7886 */ /* 0x000fea0000000100 */
[----:B------:R-:W-:Y:S11]  /*12240*/  @UP0 UIADD3 UR6, UP0, UR6, UR14, URZ ;  /* 0x0000000e06060290 */ /* 0x000ff6000ff1e03f */
[----:B------:R-:W-:Y:S04]  /*12250*/  PLOP3.LUT P2, PT, PT, PT, UP0, 0x80, 0x0 ;  /* 0x000000000000781c */ /* 0x000fe80003f4f008 */
[----:B------:R-:W-:Y:S02]  /*12260*/  @P0 IADD3.X R13, R13, UR8, RZ, P2, !PT ;  /* 0x000000080d0d0c10 */ /* 0x000fe400097fe4ff */
[----:B------:R-:W-:Y:S05]  /*12270*/  @P0 IADD3 R12, P2, R12, UR6, RZ ;  /* 0x000000060c0c0c10 */ /* 0x000fea000ff5e0ff */
[----:B------:R-:W-:Y:S01]  /*12280*/  @P0 IMAD.X R5, R13, 0x1, R5, P2 ;  /* 0x000000010d050824 */ /* 0x000fe200010e0605 */
[----:B------:R-:W-:Y:S05]  /*12290*/  @P0 IADD3 R9, P2, R9, UR6, RZ ;  /* 0x0000000609090c10 */ /* 0x000fea000ff5e0ff */
[----:B------:R-:W-:Y:S01]  /*122a0*/  @P0 IMAD.X R4, R13, 0x1, R4, P2 ;  /* 0x000000010d040824 */ /* 0x000fe200010e0604 */
[----:B------:R-:W-:Y:S05]  /*122b0*/  @P0 IADD3 R7, P2, R7, UR6, RZ ;  /* 0x0000000607070c10 */ /* 0x000fea000ff5e0ff */
[C---:B------:R-:W-:Y:S01]  /*122c0*/  @P0 IMAD.X R14, R13.reuse, 0x1, R2, P2 ;  /* 0x000000010d0e0824 */ /* 0x040fe200010e0602 */
[----:B------:R-:W-:Y:S05]  /*122d0*/  @P0 IADD3 R2, P2, R230, UR6, RZ ;  /* 0x00000006e6020c10 */ /* 0x000fea000ff5e0ff */
[----:B------:R-:W-:Y:S01]  /*122e0*/  @P0 IMAD.X R13, R13, 0x1, R235, P2 ;  /* 0x000000010d0d0824 */ /* 0x000fe200010e06eb */
[C---:B------:R-:W-:Y:S04]  /*122f0*/  @P0 LEA R26, P2, R2.reuse, c[0x0][0x1c8], 0x1 ;  /* 0x00007200021a0a11 */ /* 0x040fe800078408ff */
[----:B------:R-:W-:Y:S02]  /*12300*/  @P0 LEA.HI.X R27, R2, c[0x0][0x1cc], R13, 0x1, P2 ;  /* 0x00007300021b0a11 */ /* 0x000fe400010f0c0d */
[C---:B------:R-:W-:Y:S04]  /*12310*/  @P0 LEA R160, P2, R12.reuse, c[0x0][0x1c8], 0x1 ;  /* 0x000072000ca00a11 */ /* 0x040fe800078408ff */
[----:B------:R-:W-:Y:S02]  /*12320*/  @P0 LEA.HI.X R161, R12, c[0x0][0x1cc], R5, 0x1, P2 ;  /* 0x000073000ca10a11 */ /* 0x000fe400010f0c05 */
[C---:B------:R-:W-:Y:S04]  /*12330*/  @P0 LEA R12, P2, R9.reuse, c[0x0][0x1c8], 0x1 ;  /* 0x00007200090c0a11 */ /* 0x040fe800078408ff */
[----:B------:R-:W-:Y:S02]  /*12340*/  @P0 LEA.HI.X R13, R9, c[0x0][0x1cc], R4, 0x1, P2 ;  /* 0x00007300090d0a11 */ /* 0x000fe400010f0c04 */
[C---:B------:R-:W-:Y:S04]  /*12350*/  @P0 LEA R4, P2, R7.reuse, c[0x0][0x1c8], 0x1 ;  /* 0x0000720007040a11 */ /* 0x040fe800078408ff */
[----:B------:R-:W-:Y:S02]  /*12360*/  @P0 LEA.HI.X R5, R7, c[0x0][0x1cc], R14, 0x1, P2 ;  /* 0x0000730007050a11 */ /* 0x000fe400010f0c0e */
[C---:B------:R-:W-:Y:S11]  /*12370*/  LOP3.LUT P2, RZ, R225.reuse, 0x1, RZ, 0xc0, !PT ;  /* 0x00000001e1ff7812 */ /* 0x040ff6000784c0ff */
[----:B------:R-:W-:Y:S02]  /*12380*/  @!UPT UIADD3 URZ, URZ, URZ, URZ ;  /* 0x0000003f3f3ff290 */ /* 0x000fe4000fffe03f */
[----:B------:R1:W-:Y:S06]  /*12390*/  @P1 LDGSTS.E.BYPASS.LTC128B.128 [R228+0xb880], [R22.64], !P2 ;  /* 0x0b88000016e41fae */ /* 0x0003ec000d101d4c */
[----:B------:R1:W-:Y:S06]  /*123a0*/  @P1 LDGSTS.E.BYPASS.LTC128B.128 [R228+0xd080], [R20.64], !P6 ;  /* 0x0d08000014e41fae */ /* 0x0003ec000f101d4c */
[----:B------:R1:W-:Y:S01]  /*123b0*/  @P1 LDGSTS.E.BYPASS.LTC128B.128 [R228+0xe880], [R18.64], !P5 ;  /* 0x0e88000012e41fae */ /* 0x0003e2000e901d4c */
[----:B------:R-:W-:Y:S11]  /*123c0*/  LOP3.LUT P1, RZ, R225, 0x2, RZ, 0xc0, !PT ;  /* 0x00000002e1ff7812 */ /* 0x000ff6000782c0ff */
[----:B------:R-:W-:Y:S02]  /*123d0*/  @!UPT UIADD3 URZ, URZ, URZ, URZ ;  /* 0x0000003f3f3ff290 */ /* 0x000fe4000fffe03f */
[----:B------:R1:W-:Y:S06]  /*123e0*/  @P0 LDGSTS.E.BYPASS.LTC128B.128 [R228+0xb080], [R26.64], !P1 ;  /* 0x0b0800001ae40fae */ /* 0x0003ec000c901d4c */
[----:B------:R1:W-:Y:S06]  /*123f0*/  @P0 LDGSTS.E.BYPASS.LTC128B.128 [R228+0xc880], [R160.64], !P2 ;  /* 0x0c880000a0e40fae */ /* 0x0003ec000d101d4c */
[----:B------:R1:W-:Y:S06]  /*12400*/  @P0 LDGSTS.E.BYPASS.LTC128B.128 [R228+0xe080], [R12.64], !P6 ;  /* 0x0e0800000ce40fae */ /* 0x0003ec000f101d4c */
[----:B------:R1:W-:Y:S01]  /*12410*/  @P0 LDGSTS.E.BYPASS.LTC128B.128 [R228+0xf880], [R4.64], !P5 ;  /* 0x0f88000004e40fae */ /* 0x0003e2000e901d4c */
[----:B------:R-:W-:-:S05]  /*12420*/  BRA `(.L_x_848) ;  /* 0x000010f000007947 */ /* 0x000fca0003800000 */
.L_x_847:
[----:B------:R-:W-:Y:S01]  /*12430*/  USHF.R.S32.HI UR6, URZ, 0x1f, UR11 ;  /* 0x0000001f3f067899 */ /* 0x000fe2000801140b */
[----:B------:R-:W-:Y:S04]  /*12440*/  DEPBAR.LE SB0, 0x0 ;  /* 0x000080000000791a */ /* 0x000fe80000000000 */
[----:B------:R-:W-:Y:S01]  /*12450*/  UIMAD UR6, UR6, UR4, URZ ;  /* 0x00000004060672a4 */ /* 0x000fe2000f8e023f */
[----:B------:R-:W-:Y:S01]  /*12460*/  BAR.SYNC.DEFER_BLOCKING 0x0 ;  /* 0x0000000000007b1d */ /* 0x000fe20000010000 */
[----:B------:R-:W-:Y:S01]  /*12470*/  UIMAD.WIDE.U32 UR14, UR11, UR4, URZ ;  /* 0x000000040b0e72a5 */ /* 0x000fe2000f8e003f */
[----:B------:R-:W-:Y:S01]  /*12480*/  LOP3.LUT P4, RZ, R225, 0x1, RZ, 0xc0, !PT ;  /* 0x00000001e1ff7812 */ /* 0x000fe2000788c0ff */
[----:B------:R-:W-:Y:S04]  /*12490*/  UIMAD UR6, UR11, UR5, UR6 ;  /* 0x000000050b0672a4 */ /* 0x000fe8000f8e0206 */
[----:B------:R-:W-:Y:S02]  /*124a0*/  UIADD3 UR6, UR15, UR6, URZ ;  /* 0x000000060f067290 */ /* 0x000fe4000fffe03f */
[----:B------:R-:W-:Y:S02]  /*124b0*/  UIMAD.WIDE.U32 UR14, UR14, 0x30, URZ ;  /* 0x000000300e0e78a5 */ /* 0x000fe4000f8e003f */
[----:B------:R-:W-:Y:S04]  /*124c0*/  UIMAD UR6, UR6, 0x30, URZ ;  /* 0x00000030060678a4 */ /* 0x000fe8000f8e023f */
[----:B------:R-:W-:Y:S01]  /*124d0*/  UIADD3 UR6, UR15, UR6, URZ ;  /* 0x000000060f067290 */ /* 0x000fe2000fffe03f */
[----:B------:R-:W-:Y:S02]  /*124e0*/  IADD3 R11, P1, R226, UR14, RZ ;  /* 0x0000000ee20b7c10 */ /* 0x000fe4000ff3e0ff */
[----:B------:R-:W-:Y:S03]  /*124f0*/  IADD3 R3, P0, R240, UR14, RZ ;  /* 0x0000000ef0037c10 */ /* 0x000fe6000ff1e0ff */
[----:B------:R-:W-:Y:S02]  /*12500*/  IADD3.X R8, R233, UR6, RZ, P1, !PT ;  /* 0x00000006e9087c10 */ /* 0x000fe40008ffe4ff */
[----:B------:R-:W-:Y:S01]  /*12510*/  LEA R14, P1, R11, c[0x0][0x1f8], 0x1 ;  /* 0x00007e000b0e7a11 */ /* 0x000fe200078208ff */
[----:B------:R-:W-:Y:S01]  /*12520*/  LDSM.16.M88.4 R160, [R222] ;  /* 0x00000000dea0783b */ /* 0x000fe20000000200 */
[----:B------:R-:W-:Y:S02]  /*12530*/  IADD3.X R2, R237, UR6, RZ, P0, !PT ;  /* 0x00000006ed027c10 */ /* 0x000fe400087fe4ff */
[----:B------:R-:W-:Y:S02]  /*12540*/  LEA.HI.X R15, R11, c[0x0][0x1fc], R8, 0x1, P1 ;  /* 0x00007f000b0f7a11 */ /* 0x000fe400008f0c08 */
[----:B------:R-:W-:Y:S01]  /*12550*/  LEA R12, P1, R3, c[0x0][0x1f8], 0x1 ;  /* 0x00007e00030c7a11 */ /* 0x000fe200078208ff */
[----:B------:R-:W1:Y:S01]  /*12560*/  LDSM.16.M88.4 R164, [R221+0xa080] ;  /* 0x00a08000dda4783b */ /* 0x000e620000000200 */
[----:B------:R-:W-:Y:S02]  /*12570*/  IADD3 R9, P0, R239, UR14, RZ ;  /* 0x0000000eef097c10 */ /* 0x000fe4000ff1e0ff */
[----:B------:R-:W-:Y:S02]  /*12580*/  LEA.HI.X R13, R3, c[0x0][0x1fc], R2, 0x1, P1 ;  /* 0x00007f00030d7a11 */ /* 0x000fe400008f0c02 */
[----:B------:R-:W-:Y:S01]  /*12590*/  IADD3 R19, P1, R238, UR14, RZ ;  /* 0x0000000eee137c10 */ /* 0x000fe2000ff3e0ff */
[----:B------:R-:W2:Y:S01]  /*125a0*/  LDSM.16.M88.4 R168, [R221+0xa880] ;  /* 0x00a88000dda8783b */ /* 0x000ea20000000200 */
[----:B------:R-:W-:Y:S02]  /*125b0*/  IADD3.X R8, R236, UR6, RZ, P0, !PT ;  /* 0x00000006ec087c10 */ /* 0x000fe400087fe4ff */
[----:B------:R-:W-:Y:S02]  /*125c0*/  LEA R20, P2, R19, c[0x0][0x1f8], 0x1 ;  /* 0x00007e0013147a11 */ /* 0x000fe400078408ff */
[----:B------:R-:W-:Y:S01]  /*125d0*/  IADD3.X R2, R229, UR6, RZ, P1, !PT ;  /* 0x00000006e5027c10 */ /* 0x000fe20008ffe4ff */
[----:B------:R-:W3:Y:S01]  /*125e0*/  LDSM.16.M88.4 R172, [R221+0xb080] ;  /* 0x00b08000ddac783b */ /* 0x000ee20000000200 */
[----:B------:R-:W-:Y:S02]  /*125f0*/  LEA R16, P0, R9, c[0x0][0x1f8], 0x1 ;  /* 0x00007e0009107a11 */ /* 0x000fe400078008ff */
[----:B------:R-:W-:Y:S02]  /*12600*/  LEA.HI.X R21, R19, c[0x0][0x1fc], R2, 0x1, P2 ;  /* 0x00007f0013157a11 */ /* 0x000fe400010f0c02 */
[----:B------:R-:W-:Y:S01]  /*12610*/  LOP3.LUT P2, RZ, R225, 0x2, RZ, 0xc0, !PT ;  /* 0x00000002e1ff7812 */ /* 0x000fe2000784c0ff */
[----:B------:R-:W-:Y:S01]  /*12620*/  LDSM.16.M88.4 R176, [R220] ;  /* 0x00000000dcb0783b */ /* 0x000fe20000000200 */
[----:B------:R-:W-:Y:S02]  /*12630*/  LEA.HI.X R17, R9, c[0x0][0x1fc], R8, 0x1, P0 ;  /* 0x00007f0009117a11 */ /* 0x000fe400000f0c08 */
[C---:B------:R-:W-:Y:S03]  /*12640*/  @!P3 LEA R3, P0, R242.reuse, UR14, 0x5 ;  /* 0x0000000ef203bc11 */ /* 0x040fe6000f8028ff */
[----:B------:R-:W4:Y:S01]  /*12650*/  LDSM.16.M88.4 R180, [R219] ;  /* 0x00000000dbb4783b */ /* 0x000f220000000200 */
[C---:B------:R-:W-:Y:S02]  /*12660*/  @!P3 IADD3 R11, P1, R3.reuse, R226, RZ ;  /* 0x000000e2030bb210 */ /* 0x040fe40007f3e0ff */
[----:B------:R-:W-:Y:S02]  /*12670*/  @!P3 LEA.HI.X R9, R242, UR6, R241, 0x5, P0 ;  /* 0x00000006f209bc11 */ /* 0x000fe400080f2cf1 */
[----:B------:R-:W-:Y:S01]  /*12680*/  @!P3 IADD3 R19, P0, R3, R240, RZ ;  /* 0x000000f00313b210 */ /* 0x000fe20007f1e0ff */
[----:B------:R-:W5:Y:S02]  /*12690*/  LDSM.16.M88.4 R184, [R211] ;  /* 0x00000000d3b8783b */ /* 0x000f640000000200 */
[----:B------:R-:W-:Y:S01]  /*126a0*/  @!P3 IMAD.X R2, R9, 0x1, R233, P1 ;  /* 0x000000010902b824 */ /* 0x000fe200008e06e9 */
[----:B------:R-:W-:Y:S01]  /*126b0*/  @!P3 LEA R24, P1, R11, c[0x0][0x1f8], 0x1 ;  /* 0x00007e000b18ba11 */ /* 0x000fe200078208ff */
[----:B------:R-:W-:Y:S01]  /*126c0*/  @!P3 IMAD.X R8, R9, 0x1, R237, P0 ;  /* 0x000000010908b824 */ /* 0x000fe200000e06ed */
[----:B------:R-:W-:Y:S01]  /*126d0*/  @!P3 LEA R246, P0, R19, c[0x0][0x1f8], 0x1 ;  /* 0x00007e0013f6ba11 */ /* 0x000fe200078008ff */
[----:B------:R-:W3:Y:S01]  /*126e0*/  LDSM.16.M88.4 R188, [R210] ;  /* 0x00000000d2bc783b */ /* 0x000ee20000000200 */
[----:B------:R-:W-:Y:S02]  /*126f0*/  @!P3 LEA.HI.X R25, R11, c[0x0][0x1fc], R2, 0x1, P1 ;  /* 0x00007f000b19ba11 */ /* 0x000fe400008f0c02 */
[----:B------:R-:W-:Y:S01]  /*12700*/  @!P3 LEA.HI.X R247, R19, c[0x0][0x1fc], R8, 0x1, P0 ;  /* 0x00007f0013f7ba11 */ /* 0x000fe200000f0c08 */
[C---:B-1----:R-:W-:Y:S02]  /*12710*/  HMMA.16816.F32.BF16 R4, R160.reuse, R164, RZ ;  /* 0x000000a4a004723c */ /* 0x042fe400000418ff */
[----:B------:R-:W-:Y:S01]  /*12720*/  @!PT LDS RZ, [RZ] ;  /* 0x00000000fffff984 */ /* 0x000fe20000000800 */
[----:B------:R-:W-:Y:S01]  /*12730*/  @!PT LDS RZ, [RZ] ;  /* 0x00000000fffff984 */ /* 0x000fe20000000800 */
[----:B------:R-:W-:Y:S01]  /*12740*/  @!PT LDS RZ, [RZ] ;  /* 0x00000000fffff984 */ /* 0x000fe20000000800 */
[----:B------:R2:W-:Y:S01]  /*12750*/  LDGSTS.E.BYPASS.LTC128B.128 [R228+0x4080], [R14.64], !P2 ;  /* 0x040800000ee47fae */ /* 0x0005e2000d101d4c */
[C---:B------:R-:W-:Y:S02]  /*12760*/  @!P3 IADD3 R8, P1, R3.reuse, R239, RZ ;  /* 0x000000ef0308b210 */ /* 0x040fe40007f3e0ff */
[----:B------:R-:W-:Y:S03]  /*12770*/  @!P3 IADD3 R10, P0, R3, R238, RZ ;  /* 0x000000ee030ab210 */ /* 0x000fe60007f1e0ff */
[----:B------:R2:W-:Y:S01]  /*12780*/  LDGSTS.E.BYPASS.LTC128B.128 [R228+0x5880], [R12.64], !P4 ;  /* 0x058800000ce47fae */ /* 0x0005e2000e101d4c */
[C---:B------:R-:W-:Y:S03]  /*12790*/  @!P3 IMAD.X R3, R9.reuse, 0x1, R236, P1 ;  /* 0x000000010903b824 */ /* 0x040fe600008e06ec */
[----:B------:R-:W-:Y:S01]  /*127a0*/  @!P3 IMAD.X R9, R9, 0x1, R229, P0 ;  /* 0x000000010909b824 */ /* 0x000fe200000e06e5 */
[----:B------:R-:W-:Y:S01]  /*127b0*/  @!P3 LEA R156, P1, R8, c[0x0][0x1f8], 0x1 ;  /* 0x00007e00089cba11 */ /* 0x000fe200078208ff */
[----:B------:R1:W-:Y:S01]  /*127c0*/  LDGSTS.E.BYPASS.LTC128B.128 [R228+0x7080], [R16.64], !P6 ;  /* 0x0708000010e47fae */ /* 0x0003e2000f101d4c */
[----:B------:R-:W-:Y:S02]  /*127d0*/  @!P3 LEA R2, P0, R10, c[0x0][0x1f8], 0x1 ;  /* 0x00007e000a02ba11 */ /* 0x000fe400078008ff */
[----:B------:R-:W-:Y:S02]  /*127e0*/  @!P3 LEA.HI.X R157, R8, c[0x0][0x1fc], R3, 0x1, P1 ;  /* 0x00007f00089dba11 */ /* 0x000fe400008f0c03 */
[----:B------:R-:W-:Y:S01]  /*127f0*/  @!P3 LEA.HI.X R3, R10, c[0x0][0x1fc], R9, 0x1, P0 ;  /* 0x00007f000a03ba11 */ /* 0x000fe200000f0c09 */
[----:B------:R3:W-:Y:S01]  /*12800*/  LDGSTS.E.BYPASS.LTC128B.128 [R228+0x8880], [R20.64], !P5 ;  /* 0x0888000014e47fae */ /* 0x0007e2000e901d4c */
[C---:B------:R-:W-:Y:S05]  /*12810*/  HMMA.16816.F32.BF16 R8, R160.reuse, R166, RZ ;  /* 0x000000a6a008723c */ /* 0x040fea00000418ff */
[----:B------:R4:W-:Y:S06]  /*12820*/  @!P3 LDGSTS.E.BYPASS.LTC128B.128 [R228+0x5080], [R24.64], !P2 ;  /* 0x0508000018e4bfae */ /* 0x0009ec000d101d4c */
[----:B------:R4:W-:Y:S01]  /*12830*/  @!P3 LDGSTS.E.BYPASS.LTC128B.128 [R228+0x6880], [R246.64], !P4 ;  /* 0x06880000f6e4bfae */ /* 0x0009e2000e101d4c */
[----:B------:R-:W-:Y:S01]  /*12840*/  ISETP.LT.AND P4, PT, RZ, UR11, PT ;  /* 0x0000000bff007c0c */ /* 0x000fe2000bf81270 */
[C---:B--2---:R-:W-:Y:S04]  /*12850*/  HMMA.16816.F32.BF16 R12, R160.reuse, R168, RZ ;  /* 0x000000a8a00c723c */ /* 0x044fe800000418ff */
[----:B------:R2:W-:Y:S04]  /*12860*/  @!P3 LDGSTS.E.BYPASS.LTC128B.128 [R228+0x8080], [R156.64], !P6 ;  /* 0x080800009ce4bfae */ /* 0x0005e8000f101d4c */
[C---:B-1----:R-:W-:Y:S02]  /*12870*/  HMMA.16816.F32.BF16 R16, R160.reuse, R170, RZ ;  /* 0x000000aaa010723c */ /* 0x042fe400000418ff */
[----:B------:R1:W-:Y:S06]  /*12880*/  @!P3 LDGSTS.E.BYPASS.LTC128B.128 [R228+0x9880], [R2.64], !P5 ;  /* 0x0988000002e4bfae */ /* 0x0003ec000e901d4c */
[----:B------:R-:W-:Y:S01]  /*12890*/  LDSM.16.M88.4 R192, [R218] ;  /* 0x00000000dac0783b */ /* 0x000fe20000000200 */
[C---:B---3--:R-:W-:Y:S05]  /*128a0*/  HMMA.16816.F32.BF16 R20, R160.reuse, R172, RZ ;  /* 0x000000aca014723c */ /* 0x048fea00000418ff */
[----:B------:R-:W0:Y:S03]  /*128b0*/  LDGDEPBAR ;  /* 0x00000000000079af */ /* 0x000e260000000000 */
[----:B----4-:R-:W-:Y:S03]  /*128c0*/  HMMA.16816.F32.BF16 R24, R160, R174, RZ ;  /* 0x000000aea018723c */ /* 0x010fe600000418ff */
[----:B------:R-:W3:Y:S05]  /*128d0*/  LDSM.16.M88.4 R196, [R215+0xa080] ;  /* 0x00a08000d7c4783b */ /* 0x000eea0000000200 */
[C---:B------:R-:W-:Y:S01]  /*128e0*/  HMMA.16816.F32.BF16 R4, R176.reuse, R180, R4 ;  /* 0x000000b4b004723c */ /* 0x040fe20000041804 */
[----:B------:R-:W4:Y:S06]  /*128f0*/  LDSM.16.M88.4 R160, [R215+0xa880] ;  /* 0x00a88000d7a0783b */ /* 0x000f2c0000000200 */
[----:B------:R-:W1:Y:S01]  /*12900*/  LDSM.16.M88.4 R164, [R215+0xb080] ;  /* 0x00b08000d7a4783b */ /* 0x000e620000000200 */
[C---:B------:R-:W-:Y:S05]  /*12910*/  HMMA.16816.F32.BF16 R8, R176.reuse, R182, R8 ;  /* 0x000000b6b008723c */ /* 0x040fea0000041808 */
[----:B------:R-:W-:Y:S03]  /*12920*/  LDSM.16.M88.4 R168, [R217] ;  /* 0x00000000d9a8783b */ /* 0x000fe60000000200 */
[C---:B-----5:R-:W-:Y:S03]  /*12930*/  HMMA.16816.F32.BF16 R12, R176.reuse, R184, R12 ;  /* 0x000000b8b00c723c */ /* 0x060fe6000004180c */
[----:B------:R-:W5:Y:S05]  /*12940*/  LDSM.16.M88.4 R172, [R209] ;  /* 0x00000000d1ac783b */ /* 0x000f6a0000000200 */
[C---:B------:R-:W-:Y:S01]  /*12950*/  HMMA.16816.F32.BF16 R16, R176.reuse, R186, R16 ;  /* 0x000000bab010723c */ /* 0x040fe20000041810 */
[----:B------:R-:W-:Y:S06]  /*12960*/  LDSM.16.M88.4 R180, [R209+0x1000] ;  /* 0x00100000d1b4783b */ /* 0x000fec0000000200 */
[----:B------:R-:W-:Y:S01]  /*12970*/  LDSM.16.M88.4 R184, [R222+0x4000] ;  /* 0x00400000deb8783b */ /* 0x000fe20000000200 */
[C---:B------:R-:W-:Y:S08]  /*12980*/  HMMA.16816.F32.BF16 R20, R176.reuse, R188, R20 ;  /* 0x000000bcb014723c */ /* 0x040ff00000041814 */
[----:B------:R-:W-:Y:S01]  /*12990*/  HMMA.16816.F32.BF16 R24, R176, R190, R24 ;  /* 0x000000beb018723c */ /* 0x000fe20000041818 */
[----:B------:R-:W2:Y:S06]  /*129a0*/  LDSM.16.M88.4 R176, [R209+0x800] ;  /* 0x00080000d1b0783b */ /* 0x000eac0000000200 */
[----:B------:R-:W2:Y:S01]  /*129b0*/  LDSM.16.M88.4 R188, [R221+0xb880] ;  /* 0x00b88000ddbc783b */ /* 0x000ea20000000200 */
[C---:B---3--:R-:W-:Y:S08]  /*129c0*/  HMMA.16816.F32.BF16 R4, R192.reuse, R196, R4 ;  /* 0x000000c4c004723c */ /* 0x048ff00000041804 */
[C---:B------:R-:W-:Y:S01]  /*129d0*/  HMMA.16816.F32.BF16 R8, R192.reuse, R198, R8 ;  /* 0x000000c6c008723c */ /* 0x040fe20000041808 */
[----:B------:R-:W-:Y:S07]  /*129e0*/  LDSM.16.M88.4 R196, [R208] ;  /* 0x00000000d0c4783b */ /* 0x000fee0000000200 */
[C---:B----4-:R-:W-:Y:S08]  /*129f0*/  HMMA.16816.F32.BF16 R12, R192.reuse, R160, R12 ;  /* 0x000000a0c00c723c */ /* 0x050ff0000004180c */
[C---:B------:R-:W-:Y:S01]  /*12a00*/  HMMA.16816.F32.BF16 R16, R192.reuse, R162, R16 ;  /* 0x000000a2c010723c */ /* 0x040fe20000041810 */
[----:B------:R-:W3:Y:S07]  /*12a10*/  LDSM.16.M88.4 R160, [R221+0xc080] ;  /* 0x00c08000dda0783b */ /* 0x000eee0000000200 */
[C---:B-1----:R-:W-:Y:S08]  /*12a20*/  HMMA.16816.F32.BF16 R20, R192.reuse, R164, R20 ;  /* 0x000000a4c014723c */ /* 0x042ff00000041814 */
[----:B------:R-:W-:Y:S01]  /*12a30*/  HMMA.16816.F32.BF16 R24, R192, R166, R24 ;  /* 0x000000a6c018723c */ /* 0x000fe20000041818 */
[----:B------:R-:W1:Y:S06]  /*12a40*/  LDSM.16.M88.4 R164, [R221+0xc880] ;  /* 0x00c88000dda4783b */ /* 0x000e6c0000000200 */
[----:B------:R-:W4:Y:S01]  /*12a50*/  LDSM.16.M88.4 R192, [R220+0x4000] ;  /* 0x00400000dcc0783b */ /* 0x000f220000000200 */
[C---:B-----5:R-:W-:Y:S08]  /*12a60*/  HMMA.16816.F32.BF16 R4, R168.reuse, R172, R4 ;  /* 0x000000aca804723c */ /* 0x060ff00000041804 */
[C---:B------:R-:W-:Y:S01]  /*12a70*/  HMMA.16816.F32.BF16 R8, R168.reuse, R174, R8 ;  /* 0x000000aea808723c */ /* 0x040fe20000041808 */
[----:B------:R-:W-:Y:S07]  /*12a80*/  LDSM.16.M88.4 R172, [R206] ;  /* 0x00000000ceac783b */ /* 0x000fee0000000200 */
[C---:B--2---:R-:W-:Y:S08]  /*12a90*/  HMMA.16816.F32.BF16 R12, R168.reuse, R176, R12 ;  /* 0x000000b0a80c723c */ /* 0x044ff0000004180c */
[C---:B------:R-:W-:Y:S01]  /*12aa0*/  HMMA.16816.F32.BF16 R16, R168.reuse, R178, R16 ;  /* 0x000000b2a810723c */ /* 0x040fe20000041810 */
[----:B------:R-:W-:Y:S07]  /*12ab0*/  LDSM.16.M88.4 R176, [R218+0x4000] ;  /* 0x00400000dab0783b */ /* 0x000fee0000000200 */
[C---:B------:R-:W-:Y:S08]  /*12ac0*/  HMMA.16816.F32.BF16 R20, R168.reuse, R180, R20 ;  /* 0x000000b4a814723c */ /* 0x040ff00000041814 */
[----:B------:R-:W-:Y:S01]  /*12ad0*/  HMMA.16816.F32.BF16 R24, R168, R182, R24 ;  /* 0x000000b6a818723c */ /* 0x000fe20000041818 */
[----:B------:R-:W2:Y:S06]  /*12ae0*/  LDSM.16.M88.4 R168, [R207] ;  /* 0x00000000cfa8783b */ /* 0x000eac0000000200 */
[----:B------:R-:W5:Y:S01]  /*12af0*/  LDSM.16.M88.4 R180, [R215+0xb880] ;  /* 0x00b88000d7b4783b */ /* 0x000f620000000200 */
[C---:B------:R-:W-:Y:S08]  /*12b00*/  HMMA.16816.F32.BF16 R4, R184.reuse, R188, R4 ;  /* 0x000000bcb804723c */ /* 0x040ff00000041804 */
[C---:B------:R-:W-:Y:S01]  /*12b10*/  HMMA.16816.F32.BF16 R8, R184.reuse, R190, R8 ;  /* 0x000000beb808723c */ /* 0x040fe20000041808 */
[----:B------:R-:W-:Y:S07]  /*12b20*/  LDSM.16.M88.4 R188, [R209+0x1800] ;  /* 0x00180000d1bc783b */ /* 0x000fee0000000200 */
[C---:B---3--:R-:W-:Y:S08]  /*12b30*/  HMMA.16816.F32.BF16 R12, R184.reuse, R160, R12 ;  /* 0x000000a0b80c723c */ /* 0x048ff0000004180c */
[C---:B------:R-:W-:Y:S01]  /*12b40*/  HMMA.16816.F32.BF16 R16, R184.reuse, R162, R16 ;  /* 0x000000a2b810723c */ /* 0x040fe20000041810 */
[----:B------:R-:W3:Y:S07]  /*12b50*/  LDSM.16.M88.4 R160, [R215+0xc080] ;  /* 0x00c08000d7a0783b */ /* 0x000eee0000000200 */
[C---:B-1----:R-:W-:Y:S08]  /*12b60*/  HMMA.16816.F32.BF16 R20, R184.reuse, R164, R20 ;  /* 0x000000a4b814723c */ /* 0x042ff00000041814 */
[----:B------:R-:W-:Y:S01]  /*12b70*/  HMMA.16816.F32.BF16 R24, R184, R166, R24 ;  /* 0x000000a6b818723c */ /* 0x000fe20000041818 */
[----:B------:R-:W1:Y:S06]  /*12b80*/  LDSM.16.M88.4 R164, [R215+0xc880] ;  /* 0x00c88000d7a4783b */ /* 0x000e6c0000000200 */
[----:B------:R-:W1:Y:S01]  /*12b90*/  LDSM.16.M88.4 R184, [R217+0x4000] ;  /* 0x00400000d9b8783b */ /* 0x000e620000000200 */
[C---:B----4-:R-:W-:Y:S08]  /*12ba0*/  HMMA.16816.F32.BF16 R4, R192.reuse, R196, R4 ;  /* 0x000000c4c004723c */ /* 0x050ff00000041804 */
[C---:B------:R-:W-:Y:S01]  /*12bb0*/  HMMA.16816.F32.BF16 R8, R192.reuse, R198, R8 ;  /* 0x000000c6c008723c */ /* 0x040fe20000041808 */
[----:B------:R-:W-:Y:S07]  /*12bc0*/  LDSM.16.M88.4 R196, [R221+0xd080] ;  /* 0x00d08000ddc4783b */ /* 0x000fee0000000200 */
[C---:B--2---:R-:W-:Y:S08]  /*12bd0*/  HMMA.16816.F32.BF16 R12, R192.reuse, R168, R12 ;  /* 0x000000a8c00c723c */ /* 0x044ff0000004180c */
[C---:B------:R-:W-:Y:S01]  /*12be0*/  HMMA.16816.F32.BF16 R16, R192.reuse, R170, R16 ;  /* 0x000000aac010723c */ /* 0x040fe20000041810 */
[----:B------:R-:W2:Y:S07]  /*12bf0*/  LDSM.16.M88.4 R168, [R209+0x2000] ;  /* 0x00200000d1a8783b */ /* 0x000eae0000000200 */
[C---:B------:R-:W-:Y:S08]  /*12c00*/  HMMA.16816.F32.BF16 R20, R192.reuse, R172, R20 ;  /* 0x000000acc014723c */ /* 0x040ff00000041814 */
[----:B------:R-:W-:Y:S01]  /*12c10*/  HMMA.16816.F32.BF16 R24, R192, R174, R24 ;  /* 0x000000aec018723c */ /* 0x000fe20000041818 */
[----:B------:R-:W4:Y:S06]  /*12c20*/  LDSM.16.M88.4 R172, [R209+0x2800] ;  /* 0x00280000d1ac783b */ /* 0x000f2c0000000200 */
[----:B------:R-:W2:Y:S01]  /*12c30*/  LDSM.16.M88.4 R192, [R222+0x8000] ;  /* 0x00800000dec0783b */ /* 0x000ea20000000200 */
[C---:B-----5:R-:W-:Y:S08]  /*12c40*/  HMMA.16816.F32.BF16 R4, R176.reuse, R180, R4 ;  /* 0x000000b4b004723c */ /* 0x060ff00000041804 */
[C---:B------:R-:W-:Y:S01]  /*12c50*/  HMMA.16816.F32.BF16 R8, R176.reuse, R182, R8 ;  /* 0x000000b6b008723c */ /* 0x040fe20000041808 */
[----:B------:R-:W-:Y:S07]  /*12c60*/  LDSM.16.M88.4 R180, [R205] ;  /* 0x00000000cdb4783b */ /* 0x000fee0000000200 */
[C---:B---3--:R-:W-:Y:S08]  /*12c70*/  HMMA.16816.F32.BF16 R12, R176.reuse, R160, R12 ;  /* 0x000000a0b00c723c */ /* 0x048ff0000004180c */
[C---:B------:R-:W-:Y:S01]  /*12c80*/  HMMA.16816.F32.BF16 R16, R176.reuse, R162, R16 ;  /* 0x000000a2b010723c */ /* 0x040fe20000041810 */
[----:B------:R-:W3:Y:S07]  /*12c90*/  LDSM.16.M88.4 R160, [R221+0xd880] ;  /* 0x00d88000dda0783b */ /* 0x000eee0000000200 */
[C---:B-1----:R-:W-:Y:S08]  /*12ca0*/  HMMA.16816.F32.BF16 R20, R176.reuse, R164, R20 ;  /* 0x000000a4b014723c */ /* 0x042ff00000041814 */
[----:B------:R-:W-:Y:S01]  /*12cb0*/  HMMA.16816.F32.BF16 R24, R176, R166, R24 ;  /* 0x000000a6b018723c */ /* 0x000fe20000041818 */
[----:B------:R-:W1:Y:S06]  /*12cc0*/  LDSM.16.M88.4 R164, [R221+0xe080] ;  /* 0x00e08000dda4783b */ /* 0x000e6c0000000200 */
[----:B------:R-:W5:Y:S01]  /*12cd0*/  LDSM.16.M88.4 R176, [R220+0x8000] ;  /* 0x00800000dcb0783b */ /* 0x000f620000000200 */
[C---:B------:R-:W-:Y:S08]  /*12ce0*/  HMMA.16816.F32.BF16 R4, R184.reuse, R188, R4 ;  /* 0x000000bcb804723c */ /* 0x040ff00000041804 */
[C---:B------:R-:W-:Y:S01]  /*12cf0*/  HMMA.16816.F32.BF16 R8, R184.reuse, R190, R8 ;  /* 0x000000beb808723c */ /* 0x040fe20000041808 */
[----:B------:R-:W-:Y:S07]  /*12d00*/  LDSM.16.M88.4 R188, [R215+0xd080] ;  /* 0x00d08000d7bc783b */ /* 0x000fee0000000200 */
[C---:B--2---:R-:W-:Y:S08]  /*12d10*/  HMMA.16816.F32.BF16 R12, R184.reuse, R168, R12 ;  /* 0x000000a8b80c723c */ /* 0x044ff0000004180c */
[C---:B------:R-:W-:Y:S01]  /*12d20*/  HMMA.16816.F32.BF16 R16, R184.reuse, R170, R16 ;  /* 0x000000aab810723c */ /* 0x040fe20000041810 */
[----:B------:R-:W2:Y:S07]  /*12d30*/  LDSM.16.M88.4 R168, [R204] ;  /* 0x00000000cca8783b */ /* 0x000eae0000000200 */
[C---:B----4-:R-:W-:Y:S08]  /*12d40*/  HMMA.16816.F32.BF16 R20, R184.reuse, R172, R20 ;  /* 0x000000acb814723c */ /* 0x050ff00000041814 */
[----:B------:R-:W-:Y:S01]  /*12d50*/  HMMA.16816.F32.BF16 R24, R184, R174, R24 ;  /* 0x000000aeb818723c */ /* 0x000fe20000041818 */
[----:B------:R-:W4:Y:S06]  /*12d60*/  LDSM.16.M88.4 R172, [R203] ;  /* 0x00000000cbac783b */ /* 0x000f2c0000000200 */
[----:B------:R-:W2:Y:S01]  /*12d70*/  LDSM.16.M88.4 R184, [R218+0x8000] ;  /* 0x00800000dab8783b */ /* 0x000ea20000000200 */
        /* <DEDUP_REMOVED lines=10> */
[C---:B-----5:R-:W-:Y:S08]  /*12e20*/  HMMA.16816.F32.BF16 R4, R176.reuse, R180, R4 ;  /* 0x000000b4b004723c */ /* 0x060ff00000041804 */
[C---:B------:R-:W-:Y:S01]  /*12e30*/  HMMA.16816.F32.BF16 R8, R176.reuse, R182, R8 ;  /* 0x000000b6b008723c */ /* 0x040fe20000041808 */
[----:B------:R-:W-:Y:S07]  /*12e40*/  LDSM.16.M88.4 R180, [R221+0xe880] ;  /* 0x00e88000ddb4783b */ /* 0x000fee0000000200 */
[C---:B--2---:R-:W-:Y:S08]  /*12e50*/  HMMA.16816.F32.BF16 R12, R176.reuse, R168, R12 ;  /* 0x000000a8b00c723c */ /* 0x044ff0000004180c */
[C---:B------:R-:W-:Y:S01]  /*12e60*/  HMMA.16816.F32.BF16 R16, R176.reuse, R170, R16 ;  /* 0x000000aab010723c */ /* 0x040fe20000041810 */
[----:B------:R-:W2:Y:S07]  /*12e70*/  LDSM.16.M88.4 R168, [R209+0x3800] ;  /* 0x00380000d1a8783b */ /* 0x000eae0000000200 */
[C---:B----4-:R-:W-:Y:S08]  /*12e80*/  HMMA.16816.F32.BF16 R20, R176.reuse, R172, R20 ;  /* 0x000000acb014723c */ /* 0x050ff00000041814 */
[----:B------:R-:W-:Y:S01]  /*12e90*/  HMMA.16816.F32.BF16 R24, R176, R174, R24 ;  /* 0x000000aeb018723c */ /* 0x000fe20000041818 */
[----:B------:R-:W4:Y:S06]  /*12ea0*/  LDSM.16.M88.4 R172, [R209+0x4000] ;  /* 0x00400000d1ac783b */ /* 0x000f2c0000000200 */
[----:B------:R-:W5:Y:S01]  /*12eb0*/  LDSM.16.M88.4 R176, [R222+0xc000] ;  /* 0x00c00000deb0783b */ /* 0x000f620000000200 */
[C---:B------:R-:W-:Y:S08]  /*12ec0*/  HMMA.16816.F32.BF16 R4, R184.reuse, R188, R4 ;  /* 0x000000bcb804723c */ /* 0x040ff00000041804 */
        /* <DEDUP_REMOVED lines=8> */
[----:B------:R-:W1:Y:S01]  /*12f50*/  LDSM.16.M88.4 R184, [R220+0xc000] ;  /* 0x00c00000dcb8783b */ /* 0x000e620000000200 */
        /* <DEDUP_REMOVED lines=10> */
[C---:B-----5:R-:W-:Y:S08]  /*13000*/  HMMA.16816.F32.BF16 R4, R176.reuse, R180, R4 ;  /* 0x000000b4b004723c */ /* 0x060ff00000041804 */
        /* <DEDUP_REMOVED lines=10> */
[C---:B------:R-:W-:Y:S08]  /*130b0*/  HMMA.16816.F32.BF16 R8, R184.reuse, R190, R8 ;  /* 0x000000beb808723c */ /* 0x040ff00000041808 */
[C---:B--2---:R-:W-:Y:S08]  /*130c0*/  HMMA.16816.F32.BF16 R12, R184.reuse, R168, R12 ;  /* 0x000000a8b80c723c */ /* 0x044ff0000004180c */
[C---:B------:R-:W-:Y:S08]  /*130d0*/  HMMA.16816.F32.BF16 R16, R184.reuse, R170, R16 ;  /* 0x000000aab810723c */ /* 0x040ff00000041810 */
[C---:B----4-:R-:W-:Y:S08]  /*130e0*/  HMMA.16816.F32.BF16 R20, R184.reuse, R172, R20 ;  /* 0x000000acb814723c */ /* 0x050ff00000041814 */
[----:B------:R-:W-:Y:S08]  /*130f0*/  HMMA.16816.F32.BF16 R24, R184, R174, R24 ;  /* 0x000000aeb818723c */ /* 0x000ff00000041818 */
[C---:B------:R-:W-:Y:S08]  /*13100*/  HMMA.16816.F32.BF16 R4, R192.reuse, R196, R4 ;  /* 0x000000c4c004723c */ /* 0x040ff00000041804 */
[C---:B------:R-:W-:Y:S08]  /*13110*/  HMMA.16816.F32.BF16 R8, R192.reuse, R198, R8 ;  /* 0x000000c6c008723c */ /* 0x040ff00000041808 */
[C---:B---3--:R-:W-:Y:S08]  /*13120*/  HMMA.16816.F32.BF16 R12, R192.reuse, R160, R12 ;  /* 0x000000a0c00c723c */ /* 0x048ff0000004180c */
[C---:B------:R-:W-:Y:S01]  /*13130*/  HMMA.16816.F32.BF16 R16, R192.reuse, R162, R16 ;  /* 0x000000a2c010723c */ /* 0x040fe20000041810 */
[----:B------:R-:W2:Y:S07]  /*13140*/  LDSM.16.M88.4 R160, [R209+0x5000] ;  /* 0x00500000d1a0783b */ /* 0x000eae0000000200 */
[C---:B-1----:R-:W-:Y:S08]  /*13150*/  HMMA.16816.F32.BF16 R20, R192.reuse, R164, R20 ;  /* 0x000000a4c014723c */ /* 0x042ff00000041814 */
[----:B------:R-:W-:Y:S01]  /*13160*/  HMMA.16816.F32.BF16 R24, R192, R166, R24 ;  /* 0x000000a6c018723c */ /* 0x000fe20000041818 */
[----:B------:R-:W1:Y:S01]  /*13170*/  LDSM.16.M88.4 R164, [R209+0x5800] ;  /* 0x00580000d1a4783b */ /* 0x000e620000000200 */
[----:B------:R-:W-:Y:S05]  /*13180*/  DEPBAR.LE SB0, 0x0 ;  /* 0x000080000000791a */ /* 0x000fea0000000000 */
[----:B------:R-:W-:Y:S01]  /*13190*/  BAR.SYNC.DEFER_BLOCKING 0x0 ;  /* 0x0000000000007b1d */ /* 0x000fe20000010000 */
[C---:B-----5:R-:W-:Y:S08]  /*131a0*/  HMMA.16816.F32.BF16 R4, R176.reuse, R180, R4 ;  /* 0x000000b4b004723c */ /* 0x060ff00000041804 */
[C---:B------:R-:W-:Y:S08]  /*131b0*/  HMMA.16816.F32.BF16 R8, R176.reuse, R182, R8 ;  /* 0x000000b6b008723c */ /* 0x040ff00000041808 */
[C---:B--2---:R-:W-:Y:S08]  /*131c0*/  HMMA.16816.F32.BF16 R12, R176.reuse, R160, R12 ;  /* 0x000000a0b00c723c */ /* 0x044ff0000004180c */
[----:B------:R-:W-:Y:S01]  /*131d0*/  FMUL.FTZ R3, R6, c[0x0][0x320] ;  /* 0x0000c80006037a20 */ /* 0x000fe20000410000 */
[C---:B------:R-:W-:Y:S03]  /*131e0*/  HMMA.16816.F32.BF16 R16, R176.reuse, R162, R16 ;  /* 0x000000a2b010723c */ /* 0x040fe60000041810 */
[----:B------:R2:W3:Y:S01]  /*131f0*/  MUFU.TANH R6, R3 ;  /* 0x0000000300067308 */ /* 0x0004e20000002400 */
[----:B------:R-:W-:Y:S02]  /*13200*/  FMUL.FTZ R157, R4, c[0x0][0x320] ;  /* 0x0000c800049d7a20 */ /* 0x000fe40000410000 */
[----:B------:R-:W-:Y:S02]  /*13210*/  FMUL.FTZ R252, R7, c[0x0][0x320] ;  /* 0x0000c80007fc7a20 */ /* 0x000fe40000410000 */
[C---:B-1----:R-:W-:Y:S04]  /*13220*/  HMMA.16816.F32.BF16 R20, R176.reuse, R164, R20 ;  /* 0x000000a4b014723c */ /* 0x042fe80000041814 */
[----:B------:R-:W-:Y:S01]  /*13230*/  FMUL.FTZ R10, R10, c[0x0][0x320] ;  /* 0x0000c8000a0a7a20 */ /* 0x000fe20000410000 */
[----:B------:R1:W4:Y:S01]  /*13240*/  MUFU.TANH R169, R157 ;  /* 0x0000009d00a97308 */ /* 0x0003220000002400 */
[----:B------:R-:W-:Y:S02]  /*13250*/  FMUL.FTZ R11, R11, c[0x0][0x320] ;  /* 0x0000c8000b0b7a20 */ /* 0x000fe40000410000 */
[----:B------:R-:W-:Y:S04]  /*13260*/  HMMA.16816.F32.BF16 R24, R176, R166, R24 ;  /* 0x000000a6b018723c */ /* 0x000fe80000041818 */
[----:B------:R-:W-:Y:S02]  /*13270*/  FMUL.FTZ R250, R12, c[0x0][0x320] ;  /* 0x0000c8000cfa7a20 */ /* 0x000fe40000410000 */
[----:B------:R-:W-:Y:S01]  /*13280*/  FMUL.FTZ R156, R5, c[0x0][0x320] ;  /* 0x0000c800059c7a20 */ /* 0x000fe20000410000 */
[----:B------:R-:W1:Y:S01]  /*13290*/  MUFU.TANH R252, R252 ;  /* 0x000000fc00fc7308 */ /* 0x000e620000002400 */
[----:B------:R-:W-:Y:S04]  /*132a0*/  FMUL.FTZ R198, R16, c[0x0][0x320] ;  /* 0x0000c80010c67a20 */ /* 0x000fe80000410000 */
[----:B------:R-:W-:Y:S02]  /*132b0*/  FMUL.FTZ R2, R8, c[0x0][0x320] ;  /* 0x0000c80008027a20 */ /* 0x000fe40000410000 */
[----:B------:R-:W-:Y:S02]  /*132c0*/  FMUL.FTZ R9, R9, c[0x0][0x320] ;  /* 0x0000c80009097a20 */ /* 0x000fe40000410000 */
[----:B------:R-:W-:Y:S01]  /*132d0*/  FMUL.FTZ R194, R20, c[0x0][0x320] ;  /* 0x0000c80014c27a20 */ /* 0x000fe20000410000 */
[----:B------:R1:W1:Y:S01]  /*132e0*/  MUFU.TANH R170, R156 ;  /* 0x0000009c00aa7308 */ /* 0x0002620000002400 */
[----:B------:R-:W-:Y:S02]  /*132f0*/  FMUL.FTZ R13, R13, c[0x0][0x320] ;  /* 0x0000c8000d0d7a20 */ /* 0x000fe40000410000 */
[----:B------:R-:W-:Y:S02]  /*13300*/  FMUL.FTZ R14, R14, c[0x0][0x320] ;  /* 0x0000c8000e0e7a20 */ /* 0x000fe40000410000 */
        /* <DEDUP_REMOVED lines=13> */
[----:B--2---:R-:W-:Y:S03]  /*133e0*/  IMAD.MOV.U32 R3, RZ, RZ, R0 ;  /* 0x000000ffff037224 */ /* 0x004fe600078e0000 */
[----:B------:R-:W2:Y:S10]  /*133f0*/  MUFU.TANH R10, R10 ;  /* 0x0000000a000a7308 */ /* 0x000eb40000002400 */
[----:B------:R-:W1:Y:S10]  /*13400*/  MUFU.TANH R11, R11 ;  /* 0x0000000b000b7308 */ /* 0x000e740000002400 */
[----:B------:R-:W1:Y:S10]  /*13410*/  MUFU.TANH R250, R250 ;  /* 0x000000fa00fa7308 */ /* 0x000e740000002400 */
[----:B------:R1:W1:Y:S10]  /*13420*/  MUFU.TANH R248, R13 ;  /* 0x0000000d00f87308 */ /* 0x0002740000002400 */
[----:B------:R1:W1:Y:S10]  /*13430*/  MUFU.TANH R251, R14 ;  /* 0x0000000e00fb7308 */ /* 0x0002740000002400 */
[----:B------:R1:W1:Y:S10]  /*13440*/  MUFU.TANH R249, R15 ;  /* 0x0000000f00f97308 */ /* 0x0002740000002400 */
        /* <DEDUP_REMOVED lines=11> */
[----:B------:R1:W1:Y:S02]  /*13500*/  MUFU.TANH R157, R27 ;  /* 0x0000001b009d7308 */ /* 0x0002640000002400 */
[----:B-1234-:R-:W-:-:S05]  /*13510*/  @P4 BRA `(.L_x_849) ;  /* 0xffffea5000004947 */ /* 0x01efca000383ffff */
.L_x_848:
[----:B-1----:R-:W-:Y:S01]  /*13520*/  FMNMX.FTZ R5, R169, R0, !PT ;  /* 0x00000000a9057209 */ /* 0x002fe20007810000 */
[----:B------:R-:W-:Y:S01]  /*13530*/  LDSM.16.MT88.4 R20, [R214+0x4080] ;  /* 0x00408000d614783b */ /* 0x000fe20000004200 */
[----:B------:R-:W-:Y:S01]  /*13540*/  FMNMX.FTZ R7, R6, R159, !PT ;  /* 0x0000009f06077209 */ /* 0x000fe20007810000 */
[----:B------:R-:W-:Y:S01]  /*13550*/  UIADD3 UR11, UR11, -0x1, URZ ;  /* 0xffffffff0b0b7890 */ /* 0x000fe2000fffe03f */
[----:B------:R-:W-:Y:S02]  /*13560*/  FMNMX.FTZ R5, R170, R5, !PT ;  /* 0x00000005aa057209 */ /* 0x000fe40007810000 */
[----:B------:R-:W-:Y:S02]  /*13570*/  FMNMX.FTZ R7, R252, R7, !PT ;  /* 0x00000007fc077209 */ /* 0x000fe40007810000 */
[----:B------:R-:W-:Y:S01]  /*13580*/  FMNMX.FTZ R5, R8, R5, !PT ;  /* 0x0000000508057209 */ /* 0x000fe20007810000 */
[----:B------:R-:W-:Y:S01]  /*13590*/  LDSM.16.MT88.4 R160, [R213+0x4080] ;  /* 0x00408000d5a0783b */ /* 0x000fe20000004200 */
[----:B------:R-:W-:Y:S02]  /*135a0*/  FMNMX.FTZ R2, R10, R7, !PT ;  /* 0x000000070a027209 */ /* 0x000fe40007810000 */
        /* <DEDUP_REMOVED lines=8> */
[----:B------:R-:W0:Y:S01]  /*13630*/  LDGDEPBAR ;  /* 0x00000000000079af */ /* 0x000e220000000000 */
[----:B------:R-:W-:Y:S02]  /*13640*/  FMNMX.FTZ R2, R199, R2, !PT ;  /* 0x00000002c7027209 */ /* 0x000fe40007810000 */
        /* <DEDUP_REMOVED lines=9> */
[----:B------:R-:W-:Y:S03]  /*136e0*/  FMNMX.FTZ R7, R157, R0, !PT ;  /* 0x000000009d077209 */ /* 0x000fe60007810000 */
[----:B------:R-:W-:Y:S08]  /*136f0*/  SHFL.BFLY PT, R9, R4, 0x2, 0x1f ;  /* 0x0c401f0004097f89 */ /* 0x000ff000000e0000 */
[----:B------:R-:W1:Y:S02]  /*13700*/  SHFL.BFLY PT, R0, R7, 0x2, 0x1f ;  /* 0x0c401f0007007f89 */ /* 0x000e6400000e0000 */
[----:B-1----:R-:W-:Y:S02]  /*13710*/  FMNMX.FTZ R5, R7, R0, !PT ;  /* 0x0000000007057209 */ /* 0x002fe40007810000 */
[----:B------:R-:W-:Y:S04]  /*13720*/  FMNMX.FTZ R13, R4, R9, !PT ;  /* 0x00000009040d7209 */ /* 0x000fe80007810000 */
[----:B------:R-:W1:Y:S08]  /*13730*/  SHFL.BFLY PT, R156, R5, 0x1, 0x1f ;  /* 0x0c201f00059c7f89 */ /* 0x000e7000000e0000 */
[----:B------:R-:W2:Y:S01]  /*13740*/  SHFL.BFLY PT, R2, R13, 0x1, 0x1f ;  /* 0x0c201f000d027f89 */ /* 0x000ea200000e0000 */
[----:B-1----:R-:W-:Y:S05]  /*13750*/  FMNMX.FTZ R156, R5, R156, !PT ;  /* 0x0000009c059c7209 */ /* 0x002fea0007810000 */
[----:B------:R-:W-:Y:S01]  /*13760*/  FMUL.FTZ R176, R156, c[0x0][0x2d0] ;  /* 0x0000b4009cb07a20 */ /* 0x000fe20000410000 */
[----:B--2---:R-:W-:Y:S03]  /*13770*/  FMNMX.FTZ R0, R13, R2, !PT ;  /* 0x000000020d007209 */ /* 0x004fe60007810000 */
[--C-:B------:R-:W-:Y:S01]  /*13780*/  FFMA.FTZ R182, R6, c[0x0][0x2d0], -R176.reuse ;  /* 0x0000b40006b67a23 */ /* 0x100fe200000108b0 */
[----:B------:R-:W1:Y:S01]  /*13790*/  LDSM.16.MT88.4 R12, [R216+0x4080] ;  /* 0x00408000d80c783b */ /* 0x000e620000004200 */
[--C-:B------:R-:W-:Y:S02]  /*137a0*/  FFMA.FTZ R181, R252, c[0x0][0x2d0], -R176.reuse ;  /* 0x0000b400fcb57a23 */ /* 0x100fe400000108b0 */
[C---:B------:R-:W-:Y:S02]  /*137b0*/  FADD.FTZ R2, -R0.reuse, R3 ;  /* 0x0000000300027221 */ /* 0x040fe40000010100 */
[----:B------:R-:W-:Y:S01]  /*137c0*/  FMUL.FTZ R177, R0, c[0x0][0x2d0] ;  /* 0x0000b40000b17a20 */ /* 0x000fe20000410000 */
[----:B------:R-:W-:Y:S01]  /*137d0*/  MUFU.EX2 R182, R182 ;  /* 0x000000b600b67308 */ /* 0x000fe20000000800 */
[----:B------:R-:W-:Y:S02]  /*137e0*/  FMUL.FTZ R3, R2, c[0x0][0x2d0] ;  /* 0x0000b40002037a20 */ /* 0x000fe40000410000 */
[----:B------:R-:W-:Y:S02]  /*137f0*/  FADD.FTZ R2, -R156, R159 ;  /* 0x0000009f9c027221 */ /* 0x000fe40000010100 */
[--C-:B------:R-:W-:Y:S02]  /*13800*/  FFMA.FTZ R186, R169, c[0x0][0x2d0], -R177.reuse ;  /* 0x0000b400a9ba7a23 */ /* 0x100fe400000108b1 */
[--C-:B------:R-:W-:Y:S02]  /*13810*/  FFMA.FTZ R185, R170, c[0x0][0x2d0], -R177.reuse ;  /* 0x0000b400aab97a23 */ /* 0x100fe400000108b1 */
[--C-:B------:R-:W-:Y:S01]  /*13820*/  FFMA.FTZ R183, R174, c[0x0][0x2d0], -R177.reuse ;  /* 0x0000b400aeb77a23 */ /* 0x100fe200000108b1 */
[----:B------:R-:W2:Y:S01]  /*13830*/  MUFU.EX2 R3, R3 ;  /* 0x0000000300037308 */ /* 0x000ea20000000800 */
[--C-:B------:R-:W-:Y:S01]  /*13840*/  FFMA.FTZ R184, R8, c[0x0][0x2d0], -R177.reuse ;  /* 0x0000b40008b87a23 */ /* 0x100fe200000108b1 */
[----:B------:R-:W-:Y:S01]  /*13850*/  LDSM.16.MT88.4 R168, [R212+0x6080] ;  /* 0x00608000d4a8783b */ /* 0x000fe20000004200 */
[--C-:B------:R-:W-:Y:S02]  /*13860*/  FFMA.FTZ R180, R10, c[0x0][0x2d0], -R176.reuse ;  /* 0x0000b4000ab47a23 */ /* 0x100fe400000108b0 */
[--C-:B------:R-:W-:Y:S02]  /*13870*/  FFMA.FTZ R159, R11, c[0x0][0x2d0], -R176.reuse ;  /* 0x0000b4000b9f7a23 */ /* 0x100fe400000108b0 */
[----:B------:R-:W-:Y:S02]  /*13880*/  FMUL.FTZ R4, R2, c[0x0][0x2d0] ;  /* 0x0000b40002047a20 */ /* 0x000fe40000410000 */
[--C-:B------:R-:W-:Y:S01]  /*13890*/  FFMA.FTZ R187, R250, c[0x0][0x2d0], -R177.reuse ;  /* 0x0000b400fabb7a23 */ /* 0x100fe200000108b1 */
[----:B------:R-:W-:Y:S01]  /*138a0*/  MUFU.EX2 R186, R186 ;  /* 0x000000ba00ba7308 */ /* 0x000fe20000000800 */
[----:B------:R-:W-:Y:S01]  /*138b0*/  LDSM.16.MT88.4 R172, [R216+0x7880] ;  /* 0x00788000d8ac783b */ /* 0x000fe20000004200 */
[--C-:B------:R-:W-:Y:S02]  /*138c0*/  FFMA.FTZ R188, R248, c[0x0][0x2d0], -R177.reuse ;  /* 0x0000b400f8bc7a23 */ /* 0x100fe400000108b1 */
[--C-:B------:R-:W-:Y:S02]  /*138d0*/  FFMA.FTZ R189, R251, c[0x0][0x2d0], -R176.reuse ;  /* 0x0000b400fbbd7a23 */ /* 0x100fe400000108b0 */
[--C-:B------:R-:W-:Y:S02]  /*138e0*/  FFMA.FTZ R190, R249, c[0x0][0x2d0], -R176.reuse ;  /* 0x0000b400f9be7a23 */ /* 0x100fe400000108b0 */
[--C-:B------:R-:W-:Y:S02]  /*138f0*/  FFMA.FTZ R198, R198, c[0x0][0x2d0], -R177.reuse ;  /* 0x0000b400c6c67a23 */ /* 0x100fe400000108b1 */
[----:B------:R3:W4:Y:S01]  /*13900*/  MUFU.EX2 R2, R4 ;  /* 0x0000000400027308 */ /* 0x0007220000000800 */
[--C-:B------:R-:W-:Y:S02]  /*13910*/  FFMA.FTZ R191, R246, c[0x0][0x2d0], -R177.reuse ;  /* 0x0000b400f6bf7a23 */ /* 0x100fe400000108b1 */
[--C-:B------:R-:W-:Y:S02]  /*13920*/  FFMA.FTZ R199, R199, c[0x0][0x2d0], -R176.reuse ;  /* 0x0000b400c7c77a23 */ /* 0x100fe400000108b0 */
[C---:B--2---:R-:W-:Y:S02]  /*13930*/  FMUL.FTZ R5, R3.reuse, R153 ;  /* 0x0000009903057220 */ /* 0x044fe40000410000 */
[C---:B------:R-:W-:Y:S02]  /*13940*/  FMUL.FTZ R8, R3.reuse, R148 ;  /* 0x0000009403087220 */ /* 0x040fe40000410000 */
[C---:B------:R-:W-:Y:S01]  /*13950*/  FMUL.FTZ R9, R3.reuse, R149 ;  /* 0x0000009503097220 */ /* 0x040fe20000410000 */
[----:B------:R-:W2:Y:S01]  /*13960*/  MUFU.EX2 R185, R185 ;  /* 0x000000b900b97308 */ /* 0x000ea20000000800 */
        /* <DEDUP_REMOVED lines=8> */
[----:B---3--:R-:W-:Y:S02]  /*139f0*/  FMUL.FTZ R4, R3, R152 ;  /* 0x0000009803047220 */ /* 0x008fe40000410000 */
[C---:B----4-:R-:W-:Y:S02]  /*13a00*/  FMUL.FTZ R6, R2.reuse, R154 ;  /* 0x0000009a02067220 */ /* 0x050fe40000410000 */
[C---:B------:R-:W-:Y:S01]  /*13a10*/  FMUL.FTZ R7, R2.reuse, R155 ;  /* 0x0000009b02077220 */ /* 0x040fe20000410000 */
[----:B------:R-:W3:Y:S01]  /*13a20*/  MUFU.EX2 R183, R183 ;  /* 0x000000b700b77308 */ /* 0x000ee20000000800 */
[C---:B------:R-:W-:Y:S02]  /*13a30*/  FMUL.FTZ R10, R2.reuse, R150 ;  /* 0x00000096020a7220 */ /* 0x040fe40000410000 */
[C---:B------:R-:W-:Y:S01]  /*13a40*/  FMUL.FTZ R11, R2.reuse, R151 ;  /* 0x00000097020b7220 */ /* 0x040fe20000410000 */
[----:B--2---:R-:W-:Y:S01]  /*13a50*/  F2FP.BF16.PACK_AB R152, R185, R186 ;  /* 0x000000bab998723e */ /* 0x004fe200000010ff */
[C---:B------:R-:W-:Y:S01]  /*13a60*/  FMUL.FTZ R18, R2.reuse, R142 ;  /* 0x0000008e02127220 */ /* 0x040fe20000410000 */
[----:B------:R-:W-:Y:S01]  /*13a70*/  LDSM.16.MT88.4 R148, [R213+0x4880] ;  /* 0x00488000d594783b */ /* 0x000fe20000004200 */
[C---:B------:R-:W-:Y:S02]  /*13a80*/  FMUL.FTZ R19, R2.reuse, R143 ;  /* 0x0000008f02137220 */ /* 0x040fe40000410000 */
[C---:B------:R-:W-:Y:S01]  /*13a90*/  FMUL.FTZ R26, R2.reuse, R134 ;  /* 0x00000086021a7220 */ /* 0x040fe20000410000 */
[----:B------:R-:W2:Y:S01]  /*13aa0*/  MUFU.EX2 R181, R181 ;  /* 0x000000b500b57308 */ /* 0x000ea20000000800 */
[C---:B------:R-:W-:Y:S02]  /*13ab0*/  FMUL.FTZ R27, R2.reuse, R135 ;  /* 0x00000087021b7220 */ /* 0x040fe40000410000 */
[C---:B------:R-:W-:Y:S01]  /*13ac0*/  FMUL.FTZ R30, R2.reuse, R30 ;  /* 0x0000001e021e7220 */ /* 0x040fe20000410000 */
[----:B------:R-:W-:Y:S01]  /*13ad0*/  LDSM.16.MT88.4 R132, [R214+0x5880] ;  /* 0x00588000d684783b */ /* 0x000fe20000004200 */
[C---:B------:R-:W-:Y:S02]  /*13ae0*/  FMUL.FTZ R31, R2.reuse, R31 ;  /* 0x0000001f021f7220 */ /* 0x040fe40000410000 */
[C---:B------:R-:W-:Y:S02]  /*13af0*/  FMUL.FTZ R33, R3.reuse, R33 ;  /* 0x0000002103217220 */ /* 0x040fe40000410000 */
[C---:B------:R-:W-:Y:S01]  /*13b00*/  FMUL.FTZ R34, R2.reuse, R34 ;  /* 0x0000002202227220 */ /* 0x040fe20000410000 */
[----:B------:R-:W-:Y:S01]  /*13b10*/  MUFU.EX2 R180, R180 ;  /* 0x000000b400b47308 */ /* 0x000fe20000000800 */
[C---:B------:R-:W-:Y:S01]  /*13b20*/  FMUL.FTZ R35, R2.reuse, R35 ;  /* 0x0000002302237220 */ /* 0x040fe20000410000 */
[----:B------:R-:W-:Y:S01]  /*13b30*/  LDSM.16.MT88.4 R140, [R213+0x5880] ;  /* 0x00588000d58c783b */ /* 0x000fe20000004200 */
[----:B------:R-:W-:Y:S01]  /*13b40*/  FMUL.FTZ R36, R3, R36 ;  /* 0x0000002403247220 */ /* 0x000fe20000410000 */
[----:B---3--:R-:W-:Y:S01]  /*13b50*/  F2FP.BF16.PACK_AB R154, R183, R184 ;  /* 0x000000b8b79a723e */ /* 0x008fe200000010ff */
[C---:B------:R-:W-:Y:S02]  /*13b60*/  FMUL.FTZ R37, R3.reuse, R37 ;  /* 0x0000002503257220 */ /* 0x040fe40000410000 */
[C---:B------:R-:W-:Y:S02]  /*13b70*/  FMUL.FTZ R38, R2.reuse, R38 ;  /* 0x0000002602267220 */ /* 0x040fe40000410000 */
[C---:B------:R-:W-:Y:S01]  /*13b80*/  FMUL.FTZ R39, R2.reuse, R39 ;  /* 0x0000002702277220 */ /* 0x040fe20000410000 */
[----:B------:R-:W3:Y:S01]  /*13b90*/  MUFU.EX2 R159, R159 ;  /* 0x0000009f009f7308 */ /* 0x000ee20000000800 */
[C---:B------:R-:W-:Y:S02]  /*13ba0*/  FMUL.FTZ R40, R3.reuse, R40 ;  /* 0x0000002803287220 */ /* 0x040fe40000410000 */
[----:B------:R-:W-:Y:S01]  /*13bb0*/  FMUL.FTZ R41, R3, R41 ;  /* 0x0000002903297220 */ /* 0x000fe20000410000 */
[----:B--2---:R-:W-:Y:S01]  /*13bc0*/  F2FP.BF16.PACK_AB R153, R181, R182 ;  /* 0x000000b6b599723e */ /* 0x004fe200000010ff */
        /* <DEDUP_REMOVED lines=8> */
[----:B------:R-:W-:Y:S01]  /*13c50*/  FMUL.FTZ R49, R3, R49 ;  /* 0x0000003103317220 */ /* 0x000fe20000410000 */
[----:B------:R-:W2:Y:S01]  /*13c60*/  MUFU.EX2 R188, R188 ;  /* 0x000000bc00bc7308 */ /* 0x000ea20000000800 */
[C---:B------:R-:W-:Y:S02]  /*13c70*/  FMUL.FTZ R50, R2.reuse, R50 ;  /* 0x0000003202327220 */ /* 0x040fe40000410000 */
[C---:B------:R-:W-:Y:S01]  /*13c80*/  FMUL.FTZ R51, R2.reuse, R51 ;  /* 0x0000003302337220 */ /* 0x040fe20000410000 */
[----:B---3--:R-:W-:Y:S01]  /*13c90*/  F2FP.BF16.PACK_AB R155, R159, R180 ;  /* 0x000000b49f9b723e */ /* 0x008fe200000010ff */
[C---:B------:R-:W-:Y:S02]  /*13ca0*/  FMUL.FTZ R52, R3.reuse, R52 ;  /* 0x0000003403347220 */ /* 0x040fe40000410000 */
[C---:B------:R-:W-:Y:S02]  /*13cb0*/  FMUL.FTZ R53, R3.reuse, R53 ;  /* 0x0000003503357220 */ /* 0x040fe40000410000 */
[C---:B------:R-:W-:Y:S01]  /*13cc0*/  FMUL.FTZ R54, R2.reuse, R54 ;  /* 0x0000003602367220 */ /* 0x040fe20000410000 */
[----:B------:R-:W-:Y:S01]  /*13cd0*/  MUFU.EX2 R189, R189 ;  /* 0x000000bd00bd7308 */ /* 0x000fe20000000800 */
[C---:B-1----:R-:W-:Y:S05]  /*13ce0*/  HMMA.16816.F32.BF16 R4, R152.reuse, R12, R4 ;  /* 0x0000000c9804723c */ /* 0x042fea0000041804 */
[C---:B------:R-:W-:Y:S02]  /*13cf0*/  FMUL.FTZ R55, R2.reuse, R55 ;  /* 0x0000003702377220 */ /* 0x040fe40000410000 */
[C---:B------:R-:W-:Y:S01]  /*13d00*/  FMUL.FTZ R12, R3.reuse, R144 ;  /* 0x00000090030c7220 */ /* 0x040fe20000410000 */
[C---:B------:R-:W-:Y:S01]  /*13d10*/  HMMA.16816.F32.BF16 R8, R152.reuse, R14, R8 ;  /* 0x0000000e9808723c */ /* 0x040fe20000041808 */
[----:B------:R-:W1:Y:S03]  /*13d20*/  MUFU.EX2 R190, R190 ;  /* 0x000000be00be7308 */ /* 0x000e660000000800 */
[C---:B------:R-:W-:Y:S02]  /*13d30*/  FMUL.FTZ R13, R3.reuse, R145 ;  /* 0x00000091030d7220 */ /* 0x040fe40000410000 */
[C---:B------:R-:W-:Y:S02]  /*13d40*/  FMUL.FTZ R56, R3.reuse, R56 ;  /* 0x0000003803387220 */ /* 0x040fe40000410000 */
[C---:B------:R-:W-:Y:S03]  /*13d50*/  FMUL.FTZ R14, R2.reuse, R146 ;  /* 0x00000092020e7220 */ /* 0x040fe60000410000 */
[----:B------:R-:W-:Y:S01]  /*13d60*/  MUFU.EX2 R198, R198 ;  /* 0x000000c600c67308 */ /* 0x000fe20000000800 */
[C---:B------:R-:W-:Y:S02]  /*13d70*/  FMUL.FTZ R15, R2.reuse, R147 ;  /* 0x00000093020f7220 */ /* 0x040fe40000410000 */
[----:B------:R-:W3:Y:S01]  /*13d80*/  LDSM.16.MT88.4 R144, [R212+0x4080] ;  /* 0x00408000d490783b */ /* 0x000ee20000004200 */
[C---:B------:R-:W-:Y:S02]  /*13d90*/  FMUL.FTZ R57, R3.reuse, R57 ;  /* 0x0000003903397220 */ /* 0x040fe40000410000 */
[C---:B------:R-:W-:Y:S02]  /*13da0*/  FMUL.FTZ R58, R2.reuse, R58 ;  /* 0x0000003a023a7220 */ /* 0x040fe40000410000 */
[C---:B------:R-:W-:Y:S02]  /*13db0*/  HMMA.16816.F32.BF16 R12, R152.reuse, R20, R12 ;  /* 0x00000014980c723c */ /* 0x040fe4000004180c */
[----:B------:R-:W4:Y:S01]  /*13dc0*/  MUFU.EX2 R191, R191 ;  /* 0x000000bf00bf7308 */ /* 0x000f220000000800 */
[C---:B------:R-:W-:Y:S02]  /*13dd0*/  FMUL.FTZ R59, R2.reuse, R59 ;  /* 0x0000003b023b7220 */ /* 0x040fe40000410000 */
[C---:B------:R-:W-:Y:S02]  /*13de0*/  FMUL.FTZ R60, R3.reuse, R60 ;  /* 0x0000003c033c7220 */ /* 0x040fe40000410000 */
[C---:B------:R-:W-:Y:S01]  /*13df0*/  FMUL.FTZ R20, R3.reuse, R136 ;  /* 0x0000008803147220 */ /* 0x040fe20000410000 */
[C---:B------:R-:W-:Y:S04]  /*13e00*/  HMMA.16816.F32.BF16 R16, R152.reuse, R22, R16 ;  /* 0x000000169810723c */ /* 0x040fe80000041810 */
[C---:B------:R-:W-:Y:S01]  /*13e10*/  FMUL.FTZ R21, R3.reuse, R137 ;  /* 0x0000008903157220 */ /* 0x040fe20000410000 */
[----:B------:R-:W-:Y:S01]  /*13e20*/  MUFU.EX2 R199, R199 ;  /* 0x000000c700c77308 */ /* 0x000fe20000000800 */
[C---:B------:R-:W-:Y:S02]  /*13e30*/  FMUL.FTZ R61, R3.reuse, R61 ;  /* 0x0000003d033d7220 */ /* 0x040fe40000410000 */
[C---:B------:R-:W-:Y:S04]  /*13e40*/  FMUL.FTZ R22, R2.reuse, R138 ;  /* 0x0000008a02167220 */ /* 0x040fe80000410000 */
[C---:B------:R-:W-:Y:S02]  /*13e50*/  FMUL.FTZ R23, R2.reuse, R139 ;  /* 0x0000008b02177220 */ /* 0x040fe40000410000 */
[----:B------:R-:W5:Y:S01]  /*13e60*/  LDSM.16.MT88.4 R136, [R216+0x5880] ;  /* 0x00588000d888783b */ /* 0x000f620000004200 */
[C---:B------:R-:W-:Y:S02]  /*13e70*/  FMUL.FTZ R62, R2.reuse, R62 ;  /* 0x0000003e023e7220 */ /* 0x040fe40000410000 */
[C---:B------:R-:W-:Y:S02]  /*13e80*/  FMUL.FTZ R63, R2.reuse, R63 ;  /* 0x0000003f023f7220 */ /* 0x040fe40000410000 */
[C---:B------:R-:W-:Y:S03]  /*13e90*/  HMMA.16816.F32.BF16 R20, R152.reuse, R160, R20 ;  /* 0x000000a09814723c */ /* 0x040fe60000041814 */
[C---:B------:R-:W-:Y:S02]  /*13ea0*/  FMUL.FTZ R64, R3.reuse, R64 ;  /* 0x0000004003407220 */ /* 0x040fe40000410000 */
[C---:B------:R-:W-:Y:S02]  /*13eb0*/  FMUL.FTZ R65, R3.reuse, R65 ;  /* 0x0000004103417220 */ /* 0x040fe40000410000 */
[C---:B------:R-:W-:Y:S01]  /*13ec0*/  FMUL.FTZ R66, R2.reuse, R66 ;  /* 0x0000004202427220 */ /* 0x040fe20000410000 */
[C---:B------:R-:W-:Y:S01]  /*13ed0*/  HMMA.16816.F32.BF16 R24, R152.reuse, R162, R24 ;  /* 0x000000a29818723c */ /* 0x040fe20000041818 */
[----:B------:R-:W-:Y:S03]  /*13ee0*/  LDSM.16.MT88.4 R160, [R212+0x4880] ;  /* 0x00488000d4a0783b */ /* 0x000fe60000004200 */
[C---:B------:R-:W-:Y:S02]  /*13ef0*/  FMUL.FTZ R67, R2.reuse, R67 ;  /* 0x0000004302437220 */ /* 0x040fe40000410000 */
[C---:B------:R-:W-:Y:S02]  /*13f00*/  FMUL.FTZ R68, R3.reuse, R68 ;  /* 0x0000004403447220 */ /* 0x040fe40000410000 */
[C---:B---3--:R-:W-:Y:S04]  /*13f10*/  HMMA.16816.F32.BF16 R28, R152.reuse, R144, R28 ;  /* 0x00000090981c723c */ /* 0x048fe8000004181c */
[C---:B------:R-:W-:Y:S02]  /*13f20*/  FMUL.FTZ R69, R3.reuse, R69 ;  /* 0x0000004503457220 */ /* 0x040fe40000410000 */
[C---:B------:R-:W-:Y:S02]  /*13f30*/  FMUL.FTZ R70, R2.reuse, R70 ;  /* 0x0000004602467220 */ /* 0x040fe40000410000 */
[C---:B------:R-:W-:Y:S01]  /*13f40*/  HMMA.16816.F32.BF16 R32, R152.reuse, R146, R32 ;  /* 0x000000929820723c */ /* 0x040fe20000041820 */
[----:B------:R-:W-:Y:S03]  /*13f50*/  LDSM.16.MT88.4 R144, [R214+0x4880] ;  /* 0x00488000d690783b */ /* 0x000fe60000004200 */
[C---:B------:R-:W-:Y:S02]  /*13f60*/  FMUL.FTZ R71, R2.reuse, R71 ;  /* 0x0000004702477220 */ /* 0x040fe40000410000 */
[C---:B------:R-:W-:Y:S02]  /*13f70*/  FMUL.FTZ R72, R3.reuse, R72 ;  /* 0x0000004803487220 */ /* 0x040fe40000410000 */
[C---:B------:R-:W-:Y:S01]  /*13f80*/  FMUL.FTZ R73, R3.reuse, R73 ;  /* 0x0000004903497220 */ /* 0x040fe20000410000 */
[C---:B-----5:R-:W-:Y:S03]  /*13f90*/  HMMA.16816.F32.BF16 R36, R152.reuse, R136, R36 ;  /* 0x000000889824723c */ /* 0x060fe60000041824 */
[C---:B------:R-:W-:Y:S02]  /*13fa0*/  FMUL.FTZ R74, R2.reuse, R74 ;  /* 0x0000004a024a7220 */ /* 0x040fe40000410000 */
[C---:B------:R-:W-:Y:S02]  /*13fb0*/  FMUL.FTZ R75, R2.reuse, R75 ;  /* 0x0000004b024b7220 */ /* 0x040fe40000410000 */
[C---:B------:R-:W-:Y:S01]  /*13fc0*/  FMUL.FTZ R76, R3.reuse, R76 ;  /* 0x0000004c034c7220 */ /* 0x040fe20000410000 */
[C---:B------:R-:W-:Y:S01]  /*13fd0*/  HMMA.16816.F32.BF16 R40, R152.reuse, R138, R40 ;  /* 0x0000008a9828723c */ /* 0x040fe20000041828 */
[----:B------:R-:W3:Y:S03]  /*13fe0*/  LDSM.16.MT88.4 R136, [R212+0x5880] ;  /* 0x00588000d488783b */ /* 0x000ee60000004200 */
[C---:B------:R-:W-:Y:S02]  /*13ff0*/  FMUL.FTZ R77, R3.reuse, R77 ;  /* 0x0000004d034d7220 */ /* 0x040fe40000410000 */
[C---:B------:R-:W-:Y:S02]  /*14000*/  FMUL.FTZ R78, R2.reuse, R78 ;  /* 0x0000004e024e7220 */ /* 0x040fe40000410000 */
[C---:B------:R-:W-:Y:S04]  /*14010*/  HMMA.16816.F32.BF16 R44, R152.reuse, R132, R44 ;  /* 0x00000084982c723c */ /* 0x040fe8000004182c */
[C---:B------:R-:W-:Y:S02]  /*14020*/  FMUL.FTZ R79, R2.reuse, R79 ;  /* 0x0000004f024f7220 */ /* 0x040fe40000410000 */
[C---:B------:R-:W-:Y:S02]  /*14030*/  FMUL.FTZ R80, R3.reuse, R80 ;  /* 0x0000005003507220 */ /* 0x040fe40000410000 */
[C---:B------:R-:W-:Y:S01]  /*14040*/  HMMA.16816.F32.BF16 R48, R152.reuse, R134, R48 ;  /* 0x000000869830723c */ /* 0x040fe20000041830 */
[----:B------:R-:W5:Y:S03]  /*14050*/  LDSM.16.MT88.4 R132, [R216+0x7080] ;  /* 0x00708000d884783b */ /* 0x000f660000004200 */
        /* <DEDUP_REMOVED lines=9> */
[C---:B------:R-:W-:Y:S01]  /*140f0*/  FMUL.FTZ R87, R2.reuse, R87 ;  /* 0x0000005702577220 */ /* 0x040fe20000410000 */
[C---:B---3--:R-:W-:Y:S03]  /*14100*/  HMMA.16816.F32.BF16 R60, R152.reuse, R136, R60 ;  /* 0x00000088983c723c */ /* 0x048fe6000004183c */
[C---:B------:R-:W-:Y:S02]  /*14110*/  FMUL.FTZ R88, R3.reuse, R88 ;  /* 0x0000005803587220 */ /* 0x040fe40000410000 */
[C---:B------:R-:W-:Y:S02]  /*14120*/  FMUL.FTZ R89, R3.reuse, R89 ;  /* 0x0000005903597220 */ /* 0x040fe40000410000 */
[C---:B------:R-:W-:Y:S01]  /*14130*/  FMUL.FTZ R90, R2.reuse, R90 ;  /* 0x0000005a025a7220 */ /* 0x040fe20000410000 */
[C---:B------:R-:W-:Y:S01]  /*14140*/  HMMA.16816.F32.BF16 R64, R152.reuse, R138, R64 ;  /* 0x0000008a9840723c */ /* 0x040fe20000041840 */
[----:B------:R-:W3:Y:S03]  /*14150*/  LDSM.16.MT88.4 R136, [R213+0x7080] ;  /* 0x00708000d588783b */ /* 0x000ee60000004200 */
[C---:B------:R-:W-:Y:S02]  /*14160*/  FMUL.FTZ R91, R2.reuse, R91 ;  /* 0x0000005b025b7220 */ /* 0x040fe40000410000 */
[C---:B------:R-:W-:Y:S02]  /*14170*/  FMUL.FTZ R92, R3.reuse, R92 ;  /* 0x0000005c035c7220 */ /* 0x040fe40000410000 */
[C---:B-----5:R-:W-:Y:S04]  /*14180*/  HMMA.16816.F32.BF16 R68, R152.reuse, R132, R68 ;  /* 0x000000849844723c */ /* 0x060fe80000041844 */
[C---:B------:R-:W-:Y:S02]  /*14190*/  FMUL.FTZ R93, R3.reuse, R93 ;  /* 0x0000005d035d7220 */ /* 0x040fe40000410000 */
[C---:B------:R-:W-:Y:S02]  /*141a0*/  FMUL.FTZ R94, R2.reuse, R94 ;  /* 0x0000005e025e7220 */ /* 0x040fe40000410000 */
[C---:B------:R-:W-:Y:S01]  /*141b0*/  HMMA.16816.F32.BF16 R72, R152.reuse, R134, R72 ;  /* 0x000000869848723c */ /* 0x040fe20000041848 */
[----:B------:R-:W5:Y:S03]  /*141c0*/  LDSM.16.MT88.4 R132, [R212+0x7080] ;  /* 0x00708000d484783b */ /* 0x000f660000004200 */
        /* <DEDUP_REMOVED lines=35> */
[----:B------:R-:W-:Y:S02]  /*14400*/  FMUL.FTZ R117, R3, R117 ;  /* 0x0000007503757220 */ /* 0x000fe40000410000 */
[C---:B------:R-:W-:Y:S01]  /*14410*/  FMUL.FTZ R118, R2.reuse, R118 ;  /* 0x0000007602767220 */ /* 0x040fe20000410000 */
[C---:B------:R-:W-:Y:S01]  /*14420*/  HMMA.16816.F32.BF16 R112, R152.reuse, R138, R112 ;  /* 0x0000008a9870723c */ /* 0x040fe20000041870 */
[----:B------:R-:W3:Y:S03]  /*14430*/  LDSM.16.MT88.4 R136, [R216+0x4880] ;  /* 0x00488000d888783b */ /* 0x000ee60000004200 */
[C---:B------:R-:W-:Y:S02]  /*14440*/  FMUL.FTZ R119, R2.reuse, R119 ;  /* 0x0000007702777220 */ /* 0x040fe40000410000 */
[--C-:B------:R-:W-:Y:S02]  /*14450*/  FFMA.FTZ R246, R247, c[0x0][0x2d0], -R176.reuse ;  /* 0x0000b400f7f67a23 */ /* 0x100fe400000108b0 */
[C---:B------:R-:W-:Y:S03]  /*14460*/  FMUL.FTZ R120, R3.reuse, R120 ;  /* 0x0000007803787220 */ /* 0x040fe60000410000 */
[C---:B-----5:R-:W-:Y:S01]  /*14470*/  HMMA.16816.F32.BF16 R116, R152.reuse, R132, R116 ;  /* 0x000000849874723c */ /* 0x060fe20000041874 */
[----:B------:R-:W5:Y:S02]  /*14480*/  MUFU.EX2 R246, R246 ;  /* 0x000000f600f67308 */ /* 0x000f640000000800 */
[C---:B------:R-:W-:Y:S02]  /*14490*/  FMUL.FTZ R121, R3.reuse, R121 ;  /* 0x0000007903797220 */ /* 0x040fe40000410000 */
[C---:B------:R-:W-:Y:S02]  /*144a0*/  FMUL.FTZ R122, R2.reuse, R122 ;  /* 0x0000007a027a7220 */ /* 0x040fe40000410000 */
[----:B------:R-:W-:Y:S01]  /*144b0*/  FMUL.FTZ R123, R2, R123 ;  /* 0x0000007b027b7220 */ /* 0x000fe20000410000 */
[----:B--2---:R-:W-:Y:S01]  /*144c0*/  F2FP.BF16.PACK_AB R132, R188, R187 ;  /* 0x000000bbbc84723e */ /* 0x004fe200000010ff */
[C---:B------:R-:W-:Y:S03]  /*144d0*/  FMUL.FTZ R124, R3.reuse, R124 ;  /* 0x0000007c037c7220 */ /* 0x040fe60000410000 */
[C---:B------:R-:W-:Y:S01]  /*144e0*/  FMUL.FTZ R125, R3.reuse, R125 ;  /* 0x0000007d037d7220 */ /* 0x040fe20000410000 */
[----:B------:R-:W-:Y:S01]  /*144f0*/  F2FP.BF16.PACK_AB R133, R190, R189 ;  /* 0x000000bdbe85723e */ /* 0x000fe200000010ff */
[C---:B------:R-:W-:Y:S03]  /*14500*/  HMMA.16816.F32.BF16 R120, R152.reuse, R134, R120 ;  /* 0x000000869878723c */ /* 0x040fe60000041878 */
[C---:B------:R-:W-:Y:S02]  /*14510*/  FMUL.FTZ R126, R2.reuse, R126 ;  /* 0x0000007e027e7220 */ /* 0x040fe40000410000 */
[C---:B------:R-:W-:Y:S02]  /*14520*/  FMUL.FTZ R127, R2.reuse, R127 ;  /* 0x0000007f027f7220 */ /* 0x040fe40000410000 */
[----:B------:R-:W-:Y:S01]  /*14530*/  FMUL.FTZ R128, R3, R128 ;  /* 0x0000008003807220 */ /* 0x000fe20000410000 */
[----:B----4-:R-:W-:Y:S01]  /*14540*/  F2FP.BF16.PACK_AB R134, R191, R198 ;  /* 0x000000c6bf86723e */ /* 0x010fe200000010ff */
[----:B------:R-:W-:Y:S03]  /*14550*/  FMUL.FTZ R129, R3, R129 ;  /* 0x0000008103817220 */ /* 0x000fe60000410000 */
[C---:B-1----:R-:W-:Y:S03]  /*14560*/  HMMA.16816.F32.BF16 R124, R152.reuse, R140, R124 ;  /* 0x0000008c987c723c */ /* 0x042fe6000004187c */
[----:B------:R-:W-:Y:S01]  /*14570*/  FMUL.FTZ R130, R2, R130 ;  /* 0x0000008202827220 */ /* 0x000fe20000410000 */
[----:B-----5:R-:W-:Y:S01]  /*14580*/  F2FP.BF16.PACK_AB R135, R246, R199 ;  /* 0x000000c7f687723e */ /* 0x020fe200000010ff */
[----:B------:R-:W-:Y:S02]  /*14590*/  FMUL.FTZ R131, R2, R131 ;  /* 0x0000008302837220 */ /* 0x000fe40000410000 */
[--C-:B------:R-:W-:Y:S02]  /*145a0*/  FFMA.FTZ R194, R194, c[0x0][0x2d0], -R177.reuse ;  /* 0x0000b400c2c27a23 */ /* 0x100fe400000108b1 */
[--C-:B------:R-:W-:Y:S03]  /*145b0*/  FFMA.FTZ R247, R196, c[0x0][0x2d0], -R177.reuse ;  /* 0x0000b400c4f77a23 */ /* 0x100fe600000108b1 */
[----:B------:R-:W-:Y:S01]  /*145c0*/  HMMA.16816.F32.BF16 R128, R152, R142, R128 ;  /* 0x0000008e9880723c */ /* 0x000fe20000041880 */
[----:B------:R-:W1:Y:S01]  /*145d0*/  LDSM.16.MT88.4 R140, [R214+0x6080] ;  /* 0x00608000d68c783b */ /* 0x000e620000004200 */
[----:B------:R-:W-:Y:S01]  /*145e0*/  MUFU.EX2 R194, R194 ;  /* 0x000000c200c27308 */ /* 0x000fe20000000800 */
[--C-:B------:R-:W-:Y:S02]  /*145f0*/  FFMA.FTZ R196, R197, c[0x0][0x2d0], -R176.reuse ;  /* 0x0000b400c5c47a23 */ /* 0x100fe400000108b0 */
[--C-:B------:R-:W-:Y:S02]  /*14600*/  FFMA.FTZ R195, R195, c[0x0][0x2d0], -R176.reuse ;  /* 0x0000b400c3c37a23 */ /* 0x100fe400000108b0 */
[--C-:B------:R-:W-:Y:S01]  /*14610*/  FFMA.FTZ R193, R193, c[0x0][0x2d0], -R177.reuse ;  /* 0x0000b400c1c17a23 */ /* 0x100fe200000108b1 */
[C---:B---3--:R-:W-:Y:S01]  /*14620*/  HMMA.16816.F32.BF16 R4, R132.reuse, R136, R4 ;  /* 0x000000888404723c */ /* 0x048fe20000041804 */
[----:B------:R-:W2:Y:S03]  /*14630*/  LDSM.16.MT88.4 R152, [R213+0x6080] ;  /* 0x00608000d598783b */ /* 0x000ea60000004200 */
[----:B------:R-:W3:Y:S01]  /*14640*/  MUFU.EX2 R247, R247 ;  /* 0x000000f700f77308 */ /* 0x000ee20000000800 */
[----:B------:R-:W-:Y:S02]  /*14650*/  FFMA.FTZ R177, R192, c[0x0][0x2d0], -R177 ;  /* 0x0000b400c0b17a23 */ /* 0x000fe400000108b1 */
[--C-:B------:R-:W-:Y:S01]  /*14660*/  FFMA.FTZ R158, R158, c[0x0][0x2d0], -R176.reuse ;  /* 0x0000b4009e9e7a23 */ /* 0x100fe200000108b0 */
[C---:B------:R-:W-:Y:S01]  /*14670*/  HMMA.16816.F32.BF16 R8, R132.reuse, R138, R8 ;  /* 0x0000008a8408723c */ /* 0x040fe20000041808 */
[----:B------:R-:W4:Y:S03]  /*14680*/  LDSM.16.MT88.4 R136, [R214+0x7880] ;  /* 0x00788000d688783b */ /* 0x000f260000004200 */
[----:B------:R-:W-:Y:S02]  /*14690*/  FFMA.FTZ R176, R157, c[0x0][0x2d0], -R176 ;  /* 0x0000b4009db07a23 */ /* 0x000fe400000108b0 */
[----:B------:R-:W-:Y:S01]  /*146a0*/  MUFU.EX2 R192, R177 ;  /* 0x000000b100c07308 */ /* 0x000fe20000000800 */
[----:B------:R-:W-:Y:S01]  /*146b0*/  FFMA.FTZ R186, R3, R244, R186 ;  /* 0x000000f403ba7223 */ /* 0x000fe200000100ba */
[C---:B------:R-:W-:Y:S04]  /*146c0*/  HMMA.16816.F32.BF16 R12, R132.reuse, R144, R12 ;  /* 0x00000090840c723c */ /* 0x040fe8000004180c */
[----:B------:R-:W-:Y:S02]  /*146d0*/  FFMA.FTZ R182, R2, R245, R182 ;  /* 0x000000f502b67223 */ /* 0x000fe400000100b6 */
[----:B------:R-:W-:Y:S02]  /*146e0*/  FADD.FTZ R185, R185, R186 ;  /* 0x000000bab9b97221 */ /* 0x000fe40000010000 */
[C---:B------:R-:W-:Y:S01]  /*146f0*/  HMMA.16816.F32.BF16 R16, R132.reuse, R146, R16 ;  /* 0x000000928410723c */ /* 0x040fe20000041810 */
[----:B------:R-:W5:Y:S01]  /*14700*/  LDSM.16.MT88.4 R144, [R213+0x7880] ;  /* 0x00788000d590783b */ /* 0x000f620000004200 */
[----:B------:R1:W-:Y:S02]  /*14710*/  MUFU.EX2 R157, R176 ;  /* 0x000000b0009d7308 */ /* 0x0003e40000000800 */
[----:B------:R-:W-:Y:S02]  /*14720*/  FADD.FTZ R181, R181, R182 ;  /* 0x000000b6b5b57221 */ /* 0x000fe40000010000 */
[----:B------:R-:W-:Y:S02]  /*14730*/  FADD.FTZ R2, R184, R185 ;  /* 0x000000b9b8027221 */ /* 0x000fe40000010000 */
[C---:B------:R-:W-:Y:S04]  /*14740*/  HMMA.16816.F32.BF16 R20, R132.reuse, R148, R20 ;  /* 0x000000948414723c */ /* 0x040fe80000041814 */
[----:B------:R-:W-:Y:S01]  /*14750*/  MUFU.EX2 R196, R196 ;  /* 0x000000c400c47308 */ /* 0x000fe20000000800 */
[----:B------:R-:W-:Y:S03]  /*14760*/  FADD.FTZ R2, R183, R2 ;  /* 0x00000002b7027221 */ /* 0x000fe60000010000 */
[C---:B------:R-:W-:Y:S01]  /*14770*/  HMMA.16816.F32.BF16 R24, R132.reuse, R150, R24 ;  /* 0x000000968418723c */ /* 0x040fe20000041818 */
[----:B------:R-:W-:Y:S03]  /*14780*/  LDSM.16.MT88.4 R148, [R216+0x9080] ;  /* 0x00908000d894783b */ /* 0x000fe60000004200 */
[----:B------:R-:W-:Y:S02]  /*14790*/  FADD.FTZ R3, R187, R2 ;  /* 0x00000002bb037221 */ /* 0x000fe40000010000 */
[----:B------:R-:W2:Y:S02]  /*147a0*/  MUFU.EX2 R195, R195 ;  /* 0x000000c300c37308 */ /* 0x000ea40000000800 */
[C---:B------:R-:W-:Y:S01]  /*147b0*/  HMMA.16816.F32.BF16 R28, R132.reuse, R160, R28 ;  /* 0x000000a0841c723c */ /* 0x040fe2000004181c */
[----:B-1----:R-:W-:Y:S03]  /*147c0*/  LDSM.16.MT88.4 R176, [R216+0x6880] ;  /* 0x00688000d8b0783b */ /* 0x002fe60000004200 */
[----:B------:R-:W-:Y:S03]  /*147d0*/  FADD.FTZ R3, R188, R3 ;  /* 0x00000003bc037221 */ /* 0x000fe60000010000 */
[----:B---3--:R-:W-:Y:S01]  /*147e0*/  F2FP.BF16.PACK_AB R160, R247, R194 ;  /* 0x000000c2f7a0723e */ /* 0x008fe200000010ff */
[C---:B------:R-:W-:Y:S01]  /*147f0*/  HMMA.16816.F32.BF16 R32, R132.reuse, R162, R32 ;  /* 0x000000a28420723c */ /* 0x040fe20000041820 */
[----:B------:R-:W1:Y:S03]  /*14800*/  MUFU.EX2 R193, R193 ;  /* 0x000000c100c17308 */ /* 0x000e660000000800 */
[----:B------:R-:W-:Y:S04]  /*14810*/  FADD.FTZ R198, R198, R3 ;  /* 0x00000003c6c67221 */ /* 0x000fe80000010000 */
[C---:B------:R-:W-:Y:S03]  /*14820*/  HMMA.16816.F32.BF16 R36, R132.reuse, R164, R36 ;  /* 0x000000a48424723c */ /* 0x040fe60000041824 */
[----:B------:R-:W3:Y:S01]  /*14830*/  MUFU.EX2 R158, R158 ;  /* 0x0000009e009e7308 */ /* 0x000ee20000000800 */
[----:B------:R-:W-:Y:S01]  /*14840*/  FADD.FTZ R191, R191, R198 ;  /* 0x000000c6bfbf7221 */ /* 0x000fe20000010000 */
[----:B--2---:R-:W-:Y:S03]  /*14850*/  F2FP.BF16.PACK_AB R161, R195, R196 ;  /* 0x000000c4c3a1723e */ /* 0x004fe600000010ff */
[C---:B------:R-:W-:Y:S01]  /*14860*/  HMMA.16816.F32.BF16 R40, R132.reuse, R166, R40 ;  /* 0x000000a68428723c */ /* 0x040fe20000041828 */
[----:B------:R-:W-:Y:S03]  /*14870*/  LDSM.16.MT88.4 R164, [R214+0x5080] ;  /* 0x00508000d6a4783b */ /* 0x000fe60000004200 */
[----:B------:R-:W-:Y:S04]  /*14880*/  FADD.FTZ R194, R194, R191 ;  /* 0x000000bfc2c27221 */ /* 0x000fe80000010000 */
[C---:B------:R-:W-:Y:S04]  /*14890*/  HMMA.16816.F32.BF16 R44, R132.reuse, R140, R44 ;  /* 0x0000008c842c723c */ /* 0x040fe8000004182c */
[C---:B-1----:R-:W-:Y:S01]  /*148a0*/  F2FP.BF16.PACK_AB R162, R192.reuse, R193 ;  /* 0x000000c1c0a2723e */ /* 0x042fe200000010ff */
[----:B------:R-:W-:Y:S03]  /*148b0*/  FADD.FTZ R194, R247, R194 ;  /* 0x000000c2f7c27221 */ /* 0x000fe60000010000 */
[C---:B------:R-:W-:Y:S01]  /*148c0*/  HMMA.16816.F32.BF16 R48, R132.reuse, R142, R48 ;  /* 0x0000008e8430723c */ /* 0x040fe20000041830 */
[----:B------:R-:W1:Y:S03]  /*148d0*/  LDSM.16.MT88.4 R140, [R212+0x7880] ;  /* 0x00788000d48c783b */ /* 0x000e660000004200 */
[----:B---3--:R-:W-:Y:S01]  /*148e0*/  F2FP.BF16.PACK_AB R163, R157, R158 ;  /* 0x0000009e9da3723e */ /* 0x008fe200000010ff */
[----:B------:R-:W-:Y:S03]  /*148f0*/  FADD.FTZ R193, R193, R194 ;  /* 0x000000c2c1c17221 */ /* 0x000fe60000010000 */
[C---:B------:R-:W-:Y:S04]  /*14900*/  HMMA.16816.F32.BF16 R52, R132.reuse, R152, R52 ;  /* 0x000000988434723c */ /* 0x040fe80000041834 */
[----:B------:R-:W-:Y:S04]  /*14910*/  FADD.FTZ R244, R192, R193 ;  /* 0x000000c1c0f47221 */ /* 0x000fe80000010000 */
[C---:B------:R-:W-:Y:S08]  /*14920*/  HMMA.16816.F32.BF16 R56, R132.reuse, R154, R56 ;  /* 0x0000009a8438723c */ /* 0x040ff00000041838 */
        /* <DEDUP_REMOVED lines=8> */
[----:B------:R-:W2:Y:S07]  /*149b0*/  LDSM.16.MT88.4 R136, [R214+0x9080] ;  /* 0x00908000d688783b */ /* 0x000eae0000004200 */
[C---:B-----5:R-:W-:Y:S08]  /*149c0*/  HMMA.16816.F32.BF16 R84, R132.reuse, R144, R84 ;  /* 0x000000908454723c */ /* 0x060ff00000041854 */
        /* <DEDUP_REMOVED lines=9> */
[C---:B------:R-:W-:Y:S08]  /*14a60*/  HMMA.16816.F32.BF16 R112, R132.reuse, R138, R112 ;  /* 0x0000008a8470723c */ /* 0x040ff00000041870 */
[C---:B---3--:R-:W-:Y:S08]  /*14a70*/  HMMA.16816.F32.BF16 R116, R132.reuse, R144, R116 ;  /* 0x000000908474723c */ /* 0x048ff00000041874 */
[C---:B------:R-:W-:Y:S08]  /*14a80*/  HMMA.16816.F32.BF16 R120, R132.reuse, R146, R120 ;  /* 0x000000928478723c */ /* 0x040ff00000041878 */
[C---:B-1----:R-:W-:Y:S08]  /*14a90*/  HMMA.16816.F32.BF16 R124, R132.reuse, R140, R124 ;  /* 0x0000008c847c723c */ /* 0x042ff0000004187c */
[----:B------:R-:W-:Y:S08]  /*14aa0*/  HMMA.16816.F32.BF16 R128, R132, R142, R128 ;  /* 0x0000008e8480723c */ /* 0x000ff00000041880 */
[C---:B----4-:R-:W-:Y:S01]  /*14ab0*/  HMMA.16816.F32.BF16 R152, R160.reuse, R148, R4 ;  /* 0x00000094a098723c */ /* 0x050fe20000041804 */
[----:B------:R-:W1:Y:S07]  /*14ac0*/  LDSM.16.MT88.4 R4, [R214+0x6880] ;  /* 0x00688000d604783b */ /* 0x000e6e0000004200 */
[C---:B------:R-:W-:Y:S01]  /*14ad0*/  HMMA.16816.F32.BF16 R148, R160.reuse, R150, R8 ;  /* 0x00000096a094723c */ /* 0x040fe20000041808 */
[----:B------:R-:W2:Y:S07]  /*14ae0*/  LDSM.16.MT88.4 R8, [R213+0x6880] ;  /* 0x00688000d508783b */ /* 0x000eae0000004200 */
[C---:B------:R-:W-:Y:S01]  /*14af0*/  HMMA.16816.F32.BF16 R144, R160.reuse, R164, R12 ;  /* 0x000000a4a090723c */ /* 0x040fe2000004180c */
[----:B------:R-:W3:Y:S07]  /*14b00*/  LDSM.16.MT88.4 R12, [R212+0x6880] ;  /* 0x00688000d40c783b */ /* 0x000eee0000004200 */
[C---:B------:R-:W-:Y:S01]  /*14b10*/  HMMA.16816.F32.BF16 R140, R160.reuse, R166, R16 ;  /* 0x000000a6a08c723c */ /* 0x040fe20000041810 */
[----:B------:R-:W4:Y:S07]  /*14b20*/  LDSM.16.MT88.4 R16, [R216+0x8080] ;  /* 0x00808000d810783b */ /* 0x000f2e0000004200 */
[C---:B------:R-:W-:Y:S01]  /*14b30*/  HMMA.16816.F32.BF16 R136, R160.reuse, R168, R20 ;  /* 0x000000a8a088723c */ /* 0x040fe20000041814 */
[----:B------:R-:W5:Y:S07]  /*14b40*/  LDSM.16.MT88.4 R20, [R214+0x8080] ;  /* 0x00808000d614783b */ /* 0x000f6e0000004200 */
[C---:B------:R-:W-:Y:S01]  /*14b50*/  HMMA.16816.F32.BF16 R132, R160.reuse, R170, R24 ;  /* 0x000000aaa084723c */ /* 0x040fe20000041818 */
[----:B------:R-:W2:Y:S07]  /*14b60*/  LDSM.16.MT88.4 R24, [R213+0x8080] ;  /* 0x00808000d518783b */ /* 0x000eae0000004200 */
[C---:B------:R-:W-:Y:S01]  /*14b70*/  HMMA.16816.F32.BF16 R28, R160.reuse, R172, R28 ;  /* 0x000000aca01c723c */ /* 0x040fe2000004181c */
[----:B------:R-:W2:Y:S07]  /*14b80*/  LDSM.16.MT88.4 R164, [R212+0x8080] ;  /* 0x00808000d4a4783b */ /* 0x000eae0000004200 */
[C---:B------:R-:W-:Y:S01]  /*14b90*/  HMMA.16816.F32.BF16 R32, R160.reuse, R174, R32 ;  /* 0x000000aea020723c */ /* 0x040fe20000041820 */
[----:B------:R-:W3:Y:S07]  /*14ba0*/  LDSM.16.MT88.4 R168, [R216+0x9880] ;  /* 0x00988000d8a8783b */ /* 0x000eee0000004200 */
[C---:B------:R-:W-:Y:S01]  /*14bb0*/  HMMA.16816.F32.BF16 R36, R160.reuse, R176, R36 ;  /* 0x000000b0a024723c */ /* 0x040fe20000041824 */
[----:B------:R-:W3:Y:S07]  /*14bc0*/  LDSM.16.MT88.4 R172, [R214+0x9880] ;  /* 0x00988000d6ac783b */ /* 0x000eee0000004200 */
        /* <DEDUP_REMOVED lines=8> */
[----:B------:R-:W-:Y:S01]  /*14c50*/  FADD.FTZ R8, R159, R8 ;  /* 0x000000089f087221 */ /* 0x000fe20000010000 */
[----:B------:R-:W-:Y:S03]  /*14c60*/  MOV R159, R156 ;  /* 0x0000009c009f7202 */ /* 0x000fe60000000f00 */
[C---:B---3--:R-:W-:Y:S04]  /*14c70*/  HMMA.16816.F32.BF16 R60, R160.reuse, R12, R60 ;  /* 0x0000000ca03c723c */ /* 0x048fe8000004183c */
[----:B------:R-:W-:Y:S04]  /*14c80*/  FADD.FTZ R189, R189, R8 ;  /* 0x00000008bdbd7221 */ /* 0x000fe80000010000 */
[C---:B------:R-:W-:Y:S04]  /*14c90*/  HMMA.16816.F32.BF16 R64, R160.reuse, R14, R64 ;  /* 0x0000000ea040723c */ /* 0x040fe80000041840 */
[----:B------:R-:W-:Y:S04]  /*14ca0*/  FADD.FTZ R190, R190, R189 ;  /* 0x000000bdbebe7221 */ /* 0x000fe80000010000 */
[C---:B----4-:R-:W-:Y:S04]  /*14cb0*/  HMMA.16816.F32.BF16 R68, R160.reuse, R16, R68 ;  /* 0x00000010a044723c */ /* 0x050fe80000041844 */
[----:B------:R-:W-:Y:S04]  /*14cc0*/  FADD.FTZ R3, R199, R190 ;  /* 0x000000bec7037221 */ /* 0x000fe80000010000 */
[C---:B------:R-:W-:Y:S04]  /*14cd0*/  HMMA.16816.F32.BF16 R72, R160.reuse, R18, R72 ;  /* 0x00000012a048723c */ /* 0x040fe80000041848 */
[----:B------:R-:W-:Y:S04]  /*14ce0*/  FADD.FTZ R3, R246, R3 ;  /* 0x00000003f6037221 */ /* 0x000fe80000010000 */
[C---:B-----5:R-:W-:Y:S04]  /*14cf0*/  HMMA.16816.F32.BF16 R76, R160.reuse, R20, R76 ;  /* 0x00000014a04c723c */ /* 0x060fe8000004184c */
[----:B------:R-:W-:Y:S04]  /*14d00*/  FADD.FTZ R196, R196, R3 ;  /* 0x00000003c4c47221 */ /* 0x000fe80000010000 */
[C---:B------:R-:W-:Y:S04]  /*14d10*/  HMMA.16816.F32.BF16 R80, R160.reuse, R22, R80 ;  /* 0x00000016a050723c */ /* 0x040fe80000041850 */
[----:B------:R-:W-:Y:S04]  /*14d20*/  FADD.FTZ R195, R195, R196 ;  /* 0x000000c4c3c37221 */ /* 0x000fe80000010000 */
[C---:B------:R-:W-:Y:S04]  /*14d30*/  HMMA.16816.F32.BF16 R84, R160.reuse, R24, R84 ;  /* 0x00000018a054723c */ /* 0x040fe80000041854 */
        /* <DEDUP_REMOVED lines=12> */
[----:B------:R-:W-:Y:S01]  /*14e00*/  HMMA.16816.F32.BF16 R128, R160, R6, R128 ;  /* 0x00000006a080723c */ /* 0x000fe20000041880 */
[----:B------:R-:W-:-:S07]  /*14e10*/  @P4 BRA `(.L_x_847) ;  /* 0xffffd61000004947 */ /* 0x000fce000383ffff */
.L_x_846:
[----:B------:R-:W1:Y:S01]  /*14e20*/  SHFL.BFLY PT, R7, R244, 0x2, 0x1f ;  /* 0x0c401f00f4077f89 */ /* 0x000e6200000e0000 */
[----:B------:R-:W-:Y:S01]  /*14e30*/  CS2R R4, SRZ ;  /* 0x0000000000047805 */ /* 0x000fe2000001ff00 */
[----:B------:R-:W-:-:S02]  /*14e40*/  MOV R13, 0xff800000 ;  /* 0xff800000000d7802 */ /* 0x000fc40000000f00 */
        /* <DEDUP_REMOVED lines=25> */
[----:B------:R-:W-:Y:S02]  /*14fe0*/  FMUL.FTZ R141, R5, R141 ;  /* 0x0000008d058d7220 */ /* 0x000fe40000410000 */
[----:B--2---:R-:W-:Y:S02]  /*14ff0*/  @P1 FMUL.FTZ R15, R6, 0.69314718246459960938 ;  /* 0x3f317218060f1820 */ /* 0x004fe40000410000 */
        /* <DEDUP_REMOVED lines=57> */
[----:B------:R-:W-:Y:S02]  /*15390*/  FMUL.FTZ R5, R5, R129 ;  /* 0x0000008105057220 */ /* 0x000fe40000410000 */
        /* <DEDUP_REMOVED lines=66> */
.L_x_784:
        /* <DEDUP_REMOVED lines=23> */
[----:B------:R-:W-:Y:S02]  /*15930*/  LOP3.LUT R6, R6, 0xfffffffc, RZ, 0xc0, !PT ;  /* 0xfffffffc06067812 */ /* 0x000fe400078ec0ff */
[----:B------:R-:W-:Y:S02]  /*15940*/  LEA.HI R15, R15, R16, RZ, 0x3 ;  /* 0x000000100f0f7211 */ /* 0x000fe400078f18ff */
[----:B------:R-:W-:Y:S01]  /*15950*/  SHF.R.S32.HI R12, RZ, 0x5, R8 ;  /* 0x00000005ff0c7819 */ /* 0x000fe20000011408 */
[----:B------:R-:W-:Y:S01]  /*15960*/  IMAD.IADD R17, R3, 0x1, -R6 ;  /* 0x0000000103117824 */ /* 0x000fe200078e0a06 */
[----:B------:R-:W-:Y:S02]  /*15970*/  LOP3.LUT R15, R15, 0xfffffff8, RZ, 0xc0, !PT ;  /* 0xfffffff80f0f7812 */ /* 0x000fe400078ec0ff */
[----:B------:R-:W-:Y:S01]  /*15980*/  F2FP.BF16.PACK_AB R132, R133, R132 ;  /* 0x000000848584723e */ /* 0x000fe200000010ff */
[----:B------:R-:W-:Y:S01]  /*15990*/  IMAD R6, R12, 0x200, R17 ;  /* 0x000002000c067824 */ /* 0x000fe200078e0211 */
[----:B------:R-:W-:Y:S01]  /*159a0*/  F2FP.BF16.PACK_AB R134, R135, R134 ;  /* 0x000000868786723e */ /* 0x000fe200000010ff */
[----:B------:R-:W-:Y:S01]  /*159b0*/  IMAD.IADD R15, R16, 0x1, -R15 ;  /* 0x00000001100f7824 */ /* 0x000fe200078e0a0f */
[----:B------:R-:W-:-:S02]  /*159c0*/  F2FP.BF16.PACK_AB R28, R29, R28 ;  /* 0x0000001c1d1c723e */ /* 0x000fc400000010ff */
[----:B------:R-:W-:Y:S01]  /*159d0*/  F2FP.BF16.PACK_AB R30, R31, R30 ;  /* 0x0000001e1f1e723e */ /* 0x000fe200000010ff */
[C---:B------:R-:W-:Y:S01]  /*159e0*/  IMAD.SHL.U32 R16, R15.reuse, 0x40, RZ ;  /* 0x000000400f107824 */ /* 0x040fe200078e00ff */
[----:B------:R-:W-:Y:S02]  /*159f0*/  LOP3.LUT R18, R15, 0x1, RZ, 0xc0, !PT ;  /* 0x000000010f127812 */ /* 0x000fe400078ec0ff */
[----:B------:R-:W-:Y:S02]  /*15a00*/  F2FP.BF16.PACK_AB R32, R33, R32 ;  /* 0x000000202120723e */ /* 0x000fe400000010ff */
[----:B------:R-:W-:Y:S02]  /*15a10*/  LOP3.LUT R16, R16, 0x1c0, RZ, 0xc0, !PT ;  /* 0x000001c010107812 */ /* 0x000fe400078ec0ff */
[----:B------:R-:W-:Y:S02]  /*15a20*/  ISETP.NE.U32.AND P0, PT, R18, 0x1, PT ;  /* 0x000000011200780c */ /* 0x000fe40003f05070 */
[----:B------:R-:W-:-:S02]  /*15a30*/  LEA.HI R19, R16, R16, RZ, 0x1d ;  /* 0x0000001010137211 */ /* 0x000fc400078fe8ff */
[----:B------:R-:W-:Y:S01]  /*15a40*/  R2P PR, R15, 0x6 ;  /* 0x000000060f007804 */ /* 0x000fe20000000000 */
[----:B------:R-:W-:Y:S01]  /*15a50*/  IMAD.MOV.U32 R15, RZ, RZ, 0x20 ;  /* 0x00000020ff0f7424 */ /* 0x000fe200078e00ff */
[----:B------:R-:W-:Y:S01]  /*15a60*/  F2FP.BF16.PACK_AB R34, R35, R34 ;  /* 0x000000222322723e */ /* 0x000fe200000010ff */
[----:B------:R-:W-:Y:S01]  /*15a70*/  IMAD.U32 R6, R6, 0x2, R19 ;  /* 0x0000000206067824 */ /* 0x000fe200078e0013 */
[----:B------:R-:W-:Y:S02]  /*15a80*/  F2FP.BF16.PACK_AB R36, R37, R36 ;  /* 0x000000242524723e */ /* 0x000fe400000010ff */
[----:B------:R-:W-:Y:S01]  /*15a90*/  F2FP.BF16.PACK_AB R38, R39, R38 ;  /* 0x000000262726723e */ /* 0x000fe200000010ff */
[----:B------:R-:W-:Y:S01]  /*15aa0*/  IMAD.SHL.U32 R19, R6, 0x2, RZ ;  /* 0x0000000206137824 */ /* 0x000fe200078e00ff */
[----:B------:R-:W-:Y:S02]  /*15ab0*/  F2FP.BF16.PACK_AB R40, R41, R40 ;  /* 0x000000282928723e */ /* 0x000fe400000010ff */
[----:B------:R-:W-:-:S02]  /*15ac0*/  F2FP.BF16.PACK_AB R42, R43, R42 ;  /* 0x0000002a2b2a723e */ /* 0x000fc400000010ff */
[C---:B------:R-:W-:Y:S01]  /*15ad0*/  IADD3 R6, R19.reuse, 0x80, RZ ;  /* 0x0000008013067810 */ /* 0x040fe20007ffe0ff */
[----:B------:R-:W-:Y:S01]  /*15ae0*/  STS [R19+0x80], R152 ;  /* 0x0000809813007388 */ /* 0x000fe20000000800 */
[----:B------:R-:W-:Y:S02]  /*15af0*/  IADD3 R5, R19, 0x70, RZ ;  /* 0x0000007013057810 */ /* 0x000fe40007ffe0ff */
[----:B------:R-:W-:Y:S01]  /*15b00*/  @P0 IADD3 R5, R6, 0x10, RZ ;  /* 0x0000001006050810 */ /* 0x000fe20007ffe0ff */
[----:B------:R-:W-:Y:S01]  /*15b10*/  STS [R19+0x480], R154 ;  /* 0x0004809a13007388 */ /* 0x000fe20000000800 */
[----:B------:R-:W-:Y:S01]  /*15b20*/  SEL R6, R15, 0xffffffe0, !P1 ;  /* 0xffffffe00f067807 */ /* 0x000fe20004800000 */
[----:B------:R-:W-:Y:S01]  /*15b30*/  IMAD.MOV.U32 R15, RZ, RZ, 0x40 ;  /* 0x00000040ff0f7424 */ /* 0x000fe200078e00ff */
[----:B------:R-:W-:Y:S01]  /*15b40*/  F2FP.BF16.PACK_AB R44, R45, R44 ;  /* 0x0000002c2d2c723e */ /* 0x000fe200000010ff */
[----:B------:R-:W-:Y:S01]  /*15b50*/  STS [R5], R148 ;  /* 0x0000009405007388 */ /* 0x000fe20000000800 */
[----:B------:R-:W-:Y:S01]  /*15b60*/  F2FP.BF16.PACK_AB R46, R47, R46 ;  /* 0x0000002e2f2e723e */ /* 0x000fe200000010ff */
[----:B------:R-:W-:Y:S01]  /*15b70*/  IMAD.IADD R21, R19, 0x1, R6 ;  /* 0x0000000113157824 */ /* 0x000fe200078e0206 */
[----:B------:R-:W-:Y:S01]  /*15b80*/  SEL R16, R15, 0xffffffc0, !P2 ;  /* 0xffffffc00f107807 */ /* 0x000fe20005000000 */
[----:B------:R-:W-:Y:S01]  /*15b90*/  IMAD.IADD R15, R6, 0x1, R5 ;  /* 0x00000001060f7824 */ /* 0x000fe200078e0205 */
[----:B------:R-:W-:Y:S01]  /*15ba0*/  STS [R5+0x400], R150 ;  /* 0x0004009605007388 */ /* 0x000fe20000000800 */
[----:B------:R-:W-:-:S02]  /*15bb0*/  F2FP.BF16.PACK_AB R48, R49, R48 ;  /* 0x000000303130723e */ /* 0x000fc400000010ff */
        /* <DEDUP_REMOVED lines=63> */
[----:B------:R-:W-:-:S02]  /*15fb0*/  ISETP.NE.U32.AND P1, PT, RZ, c[0x0][0x508], PT ;  /* 0x00014200ff007a0c */ /* 0x000fc40003f25070 */
[----:B------:R-:W-:Y:S01]  /*15fc0*/  ISETP.NE.U32.AND P0, PT, RZ, c[0x0][0x500], PT ;  /* 0x00014000ff007a0c */ /* 0x000fe20003f05070 */
[----:B------:R-:W-:Y:S01]  /*15fd0*/  STS [R23+0x4480], R54 ;  /* 0x0044803617007388 */ /* 0x000fe20000000800 */
[----:B------:R-:W-:Y:S02]  /*15fe0*/  ISETP.NE.AND.EX P1, PT, RZ, c[0x0][0x50c], PT, P1 ;  /* 0x00014300ff007a0c */ /* 0x000fe40003f25310 */
        /* <DEDUP_REMOVED lines=24> */
[----:B------:R2:W-:Y:S04]  /*16170*/  STS [R19+0xc480], R102 ;  /* 0x00c4806613007388 */ /* 0x0005e80000000800 */
[----:B------:R-:W-:Y:S04]  /*16180*/  STS [R5+0xc000], R104 ;  /* 0x00c0006805007388 */ /* 0x000fe80000000800 */
[----:B------:R3:W-:Y:S04]  /*16190*/  STS [R5+0xc400], R106 ;  /* 0x00c4006a05007388 */ /* 0x0007e80000000800 */
[----:B------:R4:W-:Y:S04]  /*161a0*/  STS [R21+0xc080], R108 ;  /* 0x00c0806c15007388 */ /* 0x0009e80000000800 */
[----:B------:R4:W-:Y:S04]  /*161b0*/  STS [R21+0xc480], R110 ;  /* 0x00c4806e15007388 */ /* 0x0009e80000000800 */
[----:B------:R4:W-:Y:S01]  /*161c0*/  STS [R15+0xc000], R112 ;  /* 0x00c000700f007388 */ /* 0x0009e20000000800 */
[----:B-1----:R-:W-:-:S03]  /*161d0*/  IMAD.MOV.U32 R7, RZ, RZ, 0x4 ;  /* 0x00000004ff077424 */ /* 0x002fc600078e00ff */
[----:B------:R4:W-:Y:S01]  /*161e0*/  STS [R15+0xc400], R114 ;  /* 0x00c400720f007388 */ /* 0x0009e20000000800 */
[----:B--2---:R-:W-:-:S03]  /*161f0*/  IMAD.WIDE R18, R224, R7, c[0x0][0x500] ;  /* 0x00014000e0127625 */ /* 0x004fc600078e0207 */
        /* <DEDUP_REMOVED lines=10> */
[----:B------:R-:W-:-:S03]  /*162a0*/  @P1 IMAD.WIDE R6, R224, R7, c[0x0][0x508] ;  /* 0x00014200e0061625 */ /* 0x000fc600078e0207 */
[----:B---3--:R-:W2:Y:S04]  /*162b0*/  @P0 LDG.E R5, [R18.64] ;  /* 0x0000000412050981 */ /* 0x008ea8000c1e1900 */
[----:B------:R4:W5:Y:S01]  /*162c0*/  @P1 LDG.E R2, [R6.64] ;  /* 0x0000000406021981 */ /* 0x000962000c1e1900 */
[----:B------:R-:W-:Y:S02]  /*162d0*/  CS2R R10, SRZ ;  /* 0x00000000000a7805 */ /* 0x000fe4000001ff00 */
[--C-:B--2---:R-:W-:Y:S01]  /*162e0*/  @P0 SHF.R.S32.HI R11, RZ, 0x1f, R5.reuse ;  /* 0x0000001fff0b0819 */ /* 0x104fe20000011405 */
[----:B------:R-:W-:Y:S01]  /*162f0*/  @P0 IMAD.MOV.U32 R10, RZ, RZ, R5 ;  /* 0x000000ffff0a0224 */ /* 0x000fe200078e0005 */
[----:B------:R-:W-:Y:S05]  /*16300*/  @P1 BRA `(.L_x_851) ;  /* 0x0000004000001947 */ /* 0x000fea0003800000 */
[----:B----4-:R-:W-:Y:S05]  /*16310*/  @!P0 BRA `(.L_x_851) ;  /* 0x0000003000008947 */ /* 0x010fea0003800000 */
[----:B-----5:R-:W2:Y:S04]  /*16320*/  LDG.E R2, [R18.64] ;  /* 0x0000000412027981 */ /* 0x020ea8000c1e1900 */
[----:B------:R-:W2:Y:S02]  /*16330*/  LDG.E R5, [R18.64+0x4] ;  /* 0x0000040412057981 */ /* 0x000ea4000c1e1900 */
[----:B--2---:R-:W-:-:S02]  /*16340*/  IADD3 R2, -R2, R5, RZ ;  /* 0x0000000502027210 */ /* 0x004fc40007ffe1ff */
.L_x_851:
[----:B----4-:R-:W-:Y:S01]  /*16350*/  LOP3.LUT R6, R8, 0xffffffe0, RZ, 0xc0, !PT ;  /* 0xffffffe008067812 */ /* 0x010fe200078ec0ff */
        /* <DEDUP_REMOVED lines=8> */
[----:B-----5:R-:W-:Y:S01]  /*163e0*/  IMAD R2, R2, c[0x0][0x4e8], RZ ;  /* 0x00013a0002027a24 */ /* 0x020fe200078e02ff */
[----:B------:R-:W-:Y:S01]  /*163f0*/  SHF.R.S32.HI R5, RZ, 0x1f, R6 ;  /* 0x0000001fff057819 */ /* 0x000fe20000011406 */
[----:B------:R-:W-:Y:S01]  /*16400*/  BSSY B0, `(.L_x_852) ;  /* 0x0000089000007945 */ /* 0x000fe20003800000 */
[----:B------:R-:W-:Y:S01]  /*16410*/  LOP3.LUT R9, R9, 0xffffff8, RZ, 0xc0, !PT ;  /* 0x0ffffff809097812 */ /* 0x000fe200078ec0ff */
[----:B------:R-:W-:Y:S01]  /*16420*/  IMAD.IADD R17, R17, 0x1, -R8 ;  /* 0x0000000111117824 */ /* 0x000fe200078e0a08 */
[----:B------:R-:W-:Y:S01]  /*16430*/  LEA.HI R5, R5, R6, RZ, 0x2 ;  /* 0x0000000605057211 */ /* 0x000fe200078f10ff */
[----:B------:R-:W-:Y:S01]  /*16440*/  IMAD R8, R0, c[0x0][0x490], RZ ;  /* 0x0001240000087a24 */ /* 0x000fe200078e02ff */
[----:B------:R-:W-:Y:S01]  /*16450*/  IADD3 R12, R12, -R9, RZ ;  /* 0x800000090c0c7210 */ /* 0x000fe20007ffe0ff */
[----:B------:R-:W-:Y:S01]  /*16460*/  IMAD R0, R0, c[0x0][0x3e8], RZ ;  /* 0x0000fa0000007a24 */ /* 0x000fe200078e02ff */
[----:B------:R-:W-:-:S02]  /*16470*/  SHF.R.S32.HI R5, RZ, 0x2, R5 ;  /* 0x00000002ff057819 */ /* 0x000fc40000011405 */
[----:B------:R-:W-:Y:S02]  /*16480*/  LOP3.LUT P2, RZ, R6, 0x3, RZ, 0xc0, !PT ;  /* 0x0000000306ff7812 */ /* 0x000fe4000784c0ff */
[----:B------:R-:W-:Y:S01]  /*16490*/  ISETP.NE.AND P1, PT, R7, 0x1, PT ;  /* 0x000000010700780c */ /* 0x000fe20003f25270 */
[----:B------:R-:W-:Y:S01]  /*164a0*/  IMAD R6, R12, 0x10, R5 ;  /* 0x000000100c067824 */ /* 0x000fe200078e0205 */
[----:B------:R-:W-:Y:S01]  /*164b0*/  MOV R18, R10 ;  /* 0x0000000a00127202 */ /* 0x000fe20000000f00 */
[----:B------:R-:W-:Y:S01]  /*164c0*/  IMAD R7, R223, c[0x0][0x494], R8 ;  /* 0x00012500df077a24 */ /* 0x000fe200078e0208 */
        /* <DEDUP_REMOVED lines=10> */
[----:B------:R-:W-:-:S04]  /*16570*/  IMAD.WIDE.U32 R10, R10, c[0x0][0x3a0], RZ ;  /* 0x0000e8000a0a7a25 */ /* 0x000fc800078e00ff */
[----:B------:R-:W-:Y:S01]  /*16580*/  @P1 IMAD.HI.U32 R9, R8, c[0x0][0x4ec], RZ ;  /* 0x00013b0008091a27 */ /* 0x000fe200078e00ff */
[----:B------:R-:W-:Y:S02]  /*16590*/  IADD3 R11, R11, R5, RZ ;  /* 0x000000050b0b7210 */ /* 0x000fe40007ffe0ff */
[----:B------:R-:W-:Y:S01]  /*165a0*/  SHF.R.S32.HI R5, RZ, 0x1f, R224 ;  /* 0x0000001fff057819 */ /* 0x000fe200000114e0 */
[----:B------:R-:W-:Y:S01]  /*165b0*/  IMAD.IADD R19, R19, 0x1, R7 ;  /* 0x0000000113137824 */ /* 0x000fe200078e0207 */
[----:B------:R-:W-:Y:S01]  /*165c0*/  SEL R224, R224, RZ, !P0 ;  /* 0x000000ffe0e07207 */ /* 0x000fe20004000000 */
[----:B------:R-:W-:Y:S01]  /*165d0*/  IMAD.MOV.U32 R7, RZ, RZ, R8 ;  /* 0x000000ffff077224 */ /* 0x000fe200078e0008 */
[----:B------:R-:W-:Y:S01]  /*165e0*/  @P1 SHF.R.U32.HI R7, RZ, c[0x0][0x4f0], R9 ;  /* 0x00013c00ff071a19 */ /* 0x000fe20000011609 */
[----:B------:R-:W-:Y:S01]  /*165f0*/  IMAD.IADD R3, R3, 0x1, -R16 ;  /* 0x0000000103037824 */ /* 0x000fe200078e0a10 */
[----:B------:R-:W-:Y:S01]  /*16600*/  SEL R5, R5, RZ, !P0 ;  /* 0x000000ff05057207 */ /* 0x000fe20004000000 */
[----:B------:R-:W-:Y:S01]  /*16610*/  IMAD.WIDE.U32 R18, R224, c[0x0][0x498], R18 ;  /* 0x00012600e0127a25 */ /* 0x000fe200078e0012 */
[----:B------:R-:W-:-:S03]  /*16620*/  SHF.R.S32.HI R16, RZ, 0x1f, R7 ;  /* 0x0000001fff107819 */ /* 0x000fc60000011407 */
[----:B------:R-:W-:Y:S01]  /*16630*/  IMAD.MOV R9, RZ, RZ, -R7 ;  /* 0x000000ffff097224 */ /* 0x000fe200078e0a07 */
[----:B------:R-:W-:Y:S01]  /*16640*/  IADD3 R20, P0, R7, R18, RZ ;  /* 0x0000001207147210 */ /* 0x000fe20007f1e0ff */
[----:B------:R-:W-:Y:S01]  /*16650*/  IMAD R17, R223, c[0x0][0x3ec], R0 ;  /* 0x0000fb00df117a24 */ /* 0x000fe200078e0200 */
[----:B------:R-:W-:Y:S01]  /*16660*/  LEA R0, R3, R12, 0x5 ;  /* 0x0000000c03007211 */ /* 0x000fe200078e28ff */
[----:B------:R-:W-:Y:S02]  /*16670*/  IMAD R9, R9, c[0x0][0x4e8], R8 ;  /* 0x00013a0009097a24 */ /* 0x000fe400078e0208 */
[----:B------:R-:W-:Y:S02]  /*16680*/  IMAD R15, R5, c[0x0][0x498], RZ ;  /* 0x00012600050f7a24 */ /* 0x000fe400078e02ff */
[----:B------:R-:W-:Y:S01]  /*16690*/  IMAD R8, R73, 0x80, R0 ;  /* 0x0000008049087824 */ /* 0x000fe200078e0200 */
[----:B------:R-:W-:Y:S01]  /*166a0*/  SHF.R.S32.HI R18, RZ, 0x1f, R9 ;  /* 0x0000001fff127819 */ /* 0x000fe20000011409 */
[----:B------:R-:W-:-:S02]  /*166b0*/  IMAD R15, R224, c[0x0][0x49c], R15 ;  /* 0x00012700e00f7a24 */ /* 0x000fc400078e020f */
[----:B------:R-:W-:Y:S02]  /*166c0*/  IMAD.SHL.U32 R0, R12, 0x40, RZ ;  /* 0x000000400c007824 */ /* 0x000fe400078e00ff */
[----:B------:R-:W-:Y:S01]  /*166d0*/  IMAD R18, R18, c[0x0][0x488], RZ ;  /* 0x0001220012127a24 */ /* 0x000fe200078e02ff */
[----:B------:R-:W-:Y:S01]  /*166e0*/  IADD3.X R21, R16, R19, R15, P0, !PT ;  /* 0x0000001310157210 */ /* 0x000fe200007fe40f */
[----:B------:R-:W-:Y:S01]  /*166f0*/  IMAD.WIDE.U32 R10, R223, c[0x0][0x3e8], R10 ;  /* 0x0000fa00df0a7a25 */ /* 0x000fe200078e000a */
[----:B------:R-:W-:-:S03]  /*16700*/  LOP3.LUT R15, R0, 0x1c0, RZ, 0xc0, !PT ;  /* 0x000001c0000f7812 */ /* 0x000fc600078ec0ff */
[----:B------:R-:W-:Y:S01]  /*16710*/  IMAD.SHL.U32 R0, R3, 0x8, RZ ;  /* 0x0000000803007824 */ /* 0x000fe200078e00ff */
[----:B------:R-:W-:Y:S01]  /*16720*/  SHF.R.U32.HI R3, RZ, 0x3, R15 ;  /* 0x00000003ff037819 */ /* 0x000fe2000001160f */
[----:B------:R-:W-:Y:S01]  /*16730*/  IMAD.WIDE.U32 R20, R9, c[0x0][0x488], R20 ;  /* 0x0001220009147a25 */ /* 0x000fe200078e0014 */
[----:B------:R-:W-:Y:S02]  /*16740*/  IADD3 R11, R11, R17, RZ ;  /* 0x000000110b0b7210 */ /* 0x000fe40007ffe0ff */
[----:B------:R-:W-:Y:S01]  /*16750*/  LOP3.LUT R16, R15, 0x38, R0, 0xf8, !PT ;  /* 0x000000380f107812 */ /* 0x000fe200078ef800 */
[----:B------:R-:W-:Y:S01]  /*16760*/  IMAD R18, R9, c[0x0][0x48c], R18 ;  /* 0x0001230009127a24 */ /* 0x000fe200078e0212 */
[----:B------:R-:W-:Y:S01]  /*16770*/  LEA R9, P0, R20, c[0x0][0x450], 0x2 ;  /* 0x0001140014097a11 */ /* 0x000fe200078010ff */
[----:B------:R-:W-:Y:S01]  /*16780*/  IMAD R5, R5, c[0x0][0x3f0], RZ ;  /* 0x0000fc0005057a24 */ /* 0x000fe200078e02ff */
[----:B------:R-:W-:Y:S01]  /*16790*/  LOP3.LUT R3, R16, R3, RZ, 0x3c, !PT ;  /* 0x0000000310037212 */ /* 0x000fe200078e3cff */
[----:B------:R-:W-:Y:S01]  /*167a0*/  @P1 IMAD.HI.U32 R17, R8, c[0x0][0x4ec], RZ ;  /* 0x00013b0008111a27 */ /* 0x000fe200078e00ff */
[----:B------:R-:W-:Y:S01]  /*167b0*/  IADD3 R15, R21, R18, RZ ;  /* 0x00000012150f7210 */ /* 0x000fe20007ffe0ff */
[----:B------:R-:W-:Y:S01]  /*167c0*/  SHFL.IDX PT, R16, R9, RZ, 0x1c1f ;  /* 0x001c1fff09107589 */ /* 0x000fe200000e0000 */
[----:B------:R-:W-:Y:S01]  /*167d0*/  LOP3.LUT R4, R3, 0x7ffffe00, R4, 0xf8, !PT ;  /* 0x7ffffe0003047812 */ /* 0x000fe200078ef804 */
[----:B------:R-:W-:Y:S01]  /*167e0*/  IMAD R5, R224, c[0x0][0x3f4], R5 ;  /* 0x0000fd00e0057a24 */ /* 0x000fe200078e0205 */
[----:B------:R-:W-:Y:S01]  /*167f0*/  LEA.HI.X R15, R20, c[0x0][0x454], R15, 0x2, P0 ;  /* 0x00011500140f7a11 */ /* 0x000fe200000f140f */
[----:B------:R-:W-:Y:S01]  /*16800*/  IMAD.WIDE.U32 R10, R224, c[0x0][0x3f0], R10 ;  /* 0x0000fc00e00a7a25 */ /* 0x000fe200078e000a */
[----:B------:R-:W-:Y:S01]  /*16810*/  SHFL.IDX PT, R32, R9, 0x1, 0x1c1f ;  /* 0x003c1f0009207f89 */ /* 0x000fe200000e0000 */
[----:B------:R-:W-:-:S02]  /*16820*/  SHF.L.U32 R76, R4, 0x1, RZ ;  /* 0x00000001044c7819 */ /* 0x000fc400000006ff */
[----:B------:R-:W-:Y:S01]  /*16830*/  IMAD.MOV.U32 R7, RZ, RZ, R8 ;  /* 0x000000ffff077224 */ /* 0x000fe200078e0008 */
[----:B------:R-:W-:Y:S01]  /*16840*/  @P1 SHF.R.U32.HI R7, RZ, c[0x0][0x4f0], R17 ;  /* 0x00013c00ff071a19 */ /* 0x000fe20000011611 */
[----:B------:R-:W-:Y:S01]  /*16850*/  SHFL.IDX PT, R33, R15, 0x1, 0x1c1f ;  /* 0x003c1f000f217f89 */ /* 0x000fe200000e0000 */
[----:B------:R-:W-:Y:S01]  /*16860*/  IADD3 R11, R11, R5, RZ ;  /* 0x000000050b0b7210 */ /* 0x000fe20007ffe0ff */
[C---:B------:R-:W-:Y:S01]  /*16870*/  IMAD R5, R73.reuse, 0x80, R6 ;  /* 0x0000008049057824 */ /* 0x040fe200078e0206 */
[--C-:B------:R-:W-:Y:S01]  /*16880*/  SHF.R.S32.HI R18, RZ, 0x1f, R7.reuse ;  /* 0x0000001fff127819 */ /* 0x100fe20000011407 */
[----:B------:R-:W1:Y:S01]  /*16890*/  SHFL.IDX PT, R17, R15, RZ, 0x1c1f ;  /* 0x001c1fff0f117589 */ /* 0x000e6200000e0000 */
[----:B------:R-:W-:Y:S01]  /*168a0*/  IMAD.MOV R19, RZ, RZ, -R7 ;  /* 0x000000ffff137224 */ /* 0x000fe200078e0a07 */
[----:B------:R-:W-:Y:S01]  /*168b0*/  LEA R73, R73, R12, 0x7 ;  /* 0x0000000c49497211 */ /* 0x000fe200078e38ff */
[----:B------:R-:W-:Y:S01]  /*168c0*/  IMAD.WIDE.U32 R10, R7, c[0x0][0x3e0], R10 ;  /* 0x0000f800070a7a25 */ /* 0x000fe200078e000a */
[----:B------:R-:W-:-:S02]  /*168d0*/  IADD3 R21, R5, 0x8, RZ ;  /* 0x0000000805157810 */ /* 0x000fc40007ffe0ff */
[-C--:B------:R-:W-:Y:S01]  /*168e0*/  ISETP.GE.OR P1, PT, R5, R2.reuse, P2 ;  /* 0x000000020500720c */ /* 0x080fe20001726670 */
[----:B------:R-:W-:Y:S01]  /*168f0*/  IMAD R19, R19, c[0x0][0x4e8], R8 ;  /* 0x00013a0013137a24 */ /* 0x000fe200078e0208 */
[----:B------:R-:W-:Y:S01]  /*16900*/  ISETP.GE.OR P0, PT, R21, R2, P2 ;  /* 0x000000021500720c */ /* 0x000fe20001706670 */
[----:B------:R-:W-:-:S03]  /*16910*/  IMAD R18, R18, c[0x0][0x3e0], RZ ;  /* 0x0000f80012127a24 */ /* 0x000fc600078e02ff */
[----:B------:R-:W-:Y:S01]  /*16920*/  SHF.R.S32.HI R5, RZ, 0x1f, R19 ;  /* 0x0000001fff057819 */ /* 0x000fe20000011413 */
[----:B------:R-:W-:-:S04]  /*16930*/  IMAD R18, R7, c[0x0][0x3e4], R18 ;  /* 0x0000f90007127a24 */ /* 0x000fc800078e0212 */
[----:B------:R-:W-:Y:S02]  /*16940*/  IMAD.IADD R11, R11, 0x1, R18 ;  /* 0x000000010b0b7824 */ /* 0x000fe400078e0212 */
[----:B------:R-:W-:Y:S02]  /*16950*/  IMAD R6, R5, c[0x0][0x3d8], RZ ;  /* 0x0000f60005067a24 */ /* 0x000fe400078e02ff */
[C---:B------:R-:W-:Y:S01]  /*16960*/  IMAD.WIDE.U32 R74, R19.reuse, c[0x0][0x3d8], R10 ;  /* 0x0000f600134a7a25 */ /* 0x040fe200078e000a */
[----:B-1----:R1:W-:Y:S03]  /*16970*/  @!P1 ST.E [R16.64], R13 ;  /* 0x0000000d10009985 */ /* 0x0023e6000c101904 */
[----:B------:R-:W-:Y:S01]  /*16980*/  IMAD R3, R19, c[0x0][0x3dc], R6 ;  /* 0x0000f70013037a24 */ /* 0x000fe200078e0206 */
[----:B------:R1:W-:Y:S03]  /*16990*/  @!P0 ST.E [R32.64], R14 ;  /* 0x0000000e20008985 */ /* 0x0003e6000c101904 */
        /* <DEDUP_REMOVED lines=47> */
.L_x_853:
[----:B--234-:R-:W-:Y:S05]  /*16c90*/  BSYNC B0 ;  /* 0x0000000000007941 */ /* 0x01cfea0003800000 */
.L_x_852:
        /* <DEDUP_REMOVED lines=30> */
.L_x_855:
[----:B------:R-:W-:Y:S05]  /*16e80*/  BSYNC B0 ;  /* 0x0000000000007941 */ /* 0x000fea0003800000 */
.L_x_854:
        /* <DEDUP_REMOVED lines=30> */
.L_x_857:
[----:B------:R-:W-:Y:S05]  /*17070*/  BSYNC B0 ;  /* 0x0000000000007941 */ /* 0x000fea0003800000 */
.L_x_856:
        /* <DEDUP_REMOVED lines=31> */
.L_x_850:
        /* <DEDUP_REMOVED lines=18> */
.L_x_858:
        /* <DEDUP_REMOVED lines=41> */
.L_x_860:
[----:B------:R-:W-:Y:S05]  /*17620*/  BSYNC B0 ;  /* 0x0000000000007941 */ /* 0x000fea0003800000 */
.L_x_859:
        /* <DEDUP_REMOVED lines=72> */
.L_x_862:
[----:B------:R-:W-:Y:S05]  /*17ab0*/  BSYNC B0 ;  /* 0x0000000000007941 */ /* 0x000fea0003800000 */
.L_x_861:
        /* <DEDUP_REMOVED lines=27> */
.L_x_864:
[----:B------:R-:W-:Y:S05]  /*17c70*/  BSYNC B0 ;  /* 0x0000000000007941 */ /* 0x000fea0003800000 */
.L_x_863:
        /* <DEDUP_REMOVED lines=27> */
.L_x_866:
[----:B------:R-:W-:Y:S05]  /*17e30*/  BSYNC B0 ;  /* 0x0000000000007941 */ /* 0x000fea0003800000 */
.L_x_865:
        /* <DEDUP_REMOVED lines=28> */
.L_x_867:
        /* <DEDUP_REMOVED lines=16> */
.L_x_1541:


//--------------------- .text._ZN7cutlass13device_kernelIN5flash19enable_sm80_to_sm89INS1_16FlashAttnFwdSm80INS1_25CollectiveMainloopFwdSm80ILi8ELi1ELb0EN4cute5tupleIJNS5_1CILi128EEENS7_ILi64EEENS7_ILi256EEEEEELi256ENS_10bfloat16_tEfNS_4arch4Sm80ELb0ELb1ELb1ELb0ELb0ELb0ELb1ELb0EEENS1_21CollectiveEpilogueFwdINS6_IJS8_SA_S9_EEENS6_IJNS7_ILi1EEESI_SI_EEESC_SE_Li256ELb0ELb1ELb0ELb0EEENS1_19SingleTileSchedulerILb0ELb0ELb1ELi128EEEEEEEEEvNT_6ParamsE --------------------------
	.section	.text._ZN7cutlass13device_kernelIN5flash19enable_sm80_to_sm89INS1_16FlashAttnFwdSm80INS1_25CollectiveMainloopFwdSm80ILi8ELi1ELb0EN4cute5tupleIJNS5_1CILi128EEENS7_ILi64EEENS7_ILi256EEEEEELi256ENS_10bfloat16_tEfNS_4arch4Sm80ELb0ELb1ELb1ELb0ELb0ELb0ELb1ELb0EEENS1_21CollectiveEpilogueFwdINS6_IJS8_SA_S9_EEENS6_IJNS7_ILi1EEESI_SI_EEESC_SE_Li256ELb0ELb1ELb0ELb0EEENS1_19SingleTileSchedulerILb0ELb0ELb1ELi128EEEEEEEEEvNT_6ParamsE,"ax",@progbits
	.sectioninfo	@"SHI_REGISTERS=255"
	.align	128
.text._ZN7cutlass13device_kernelIN5flash19enable_sm80_to_sm89INS1_16FlashAttnFwdSm80INS1_25CollectiveMainloopFwdSm80ILi8ELi1ELb0EN4cute5tupleIJNS5_1CILi128EEENS7_ILi64EEENS7_ILi256EEEEEELi256ENS_10bfloat16_tEfNS_4arch4Sm80ELb0ELb1ELb1ELb0ELb0ELb0ELb1ELb0EEENS1_21CollectiveEpilogueFwdINS6_IJS8_SA_S9_EEENS6_IJNS7_ILi1EEESI_SI_EEESC_SE_Li256ELb0ELb1ELb0ELb0EEENS1_19SingleTileSchedulerILb0ELb0ELb1ELi128EEEEEEEEEvNT_6ParamsE:
        .type           _ZN7cutlass13device_kernelIN5flash19enable_sm80_to_sm89INS1_16FlashAttnFwdSm80INS1_25CollectiveMainloopFwdSm80ILi8ELi1ELb0EN4cute5tupleIJNS5_1CILi128EEENS7_ILi64EEENS7_ILi256EEEEEELi256ENS_10bfloat16_tEfNS_4arch4Sm80ELb0ELb1ELb1ELb0ELb0ELb0ELb1ELb0EEENS1_21CollectiveEpilogueFwdINS6_IJS8_SA_S9_EEENS6_IJNS7_ILi1EEESI_SI_EEESC_SE_Li256ELb0ELb1ELb0ELb0EEENS1_19SingleTileSchedulerILb0ELb0ELb1ELi128EEEEEEEEEvNT_6ParamsE,@function
        .size           _ZN7cutlass13device_kernelIN5flash19enable_sm80_to_sm89INS1_16FlashAttnFwdSm80INS1_25CollectiveMainloopFwdSm80ILi8ELi1ELb0EN4cute5tupleIJNS5_1CILi128EEENS7_ILi64EEENS7_ILi256EEEEEELi256ENS_10bfloat16_tEfNS_4arch4Sm80ELb0ELb1ELb1ELb0ELb0ELb0ELb1ELb0EEENS1_21CollectiveEpilogueFwdINS6_IJS8_SA_S9_EEENS6_IJNS7_ILi1EEESI_SI_EEESC_SE_Li256ELb0ELb1ELb0ELb0EEENS1_19SingleTileSchedulerILb0ELb0ELb1ELi128EEEEEEEEEvNT_6ParamsE,(.L_x_1542 - _ZN7cutlass13device_kernelIN5flash19enable_sm80_to_sm89INS1_16FlashAttnFwdSm80INS1_25CollectiveMainloopFwdSm80ILi8ELi1ELb0EN4cute5tupleIJNS5_1CILi128EEENS7_ILi64EEENS7_ILi256EEEEEELi256ENS_10bfloat16_tEfNS_4arch4Sm80ELb0ELb1ELb1ELb0ELb0ELb0ELb1ELb0EEENS1_21CollectiveEpilogueFwdINS6_IJS8_SA_S9_EEENS6_IJNS7_ILi1EEESI_SI_EEESC_SE_Li256ELb0ELb1ELb0ELb0EEENS1_19SingleTileSchedulerILb0ELb0ELb1ELi128EEEEEEEEEvNT_6ParamsE)
        .other          _ZN7cutlass13device_kernelIN5flash19enable_sm80_to_sm89INS1_16FlashAttnFwdSm80INS1_25CollectiveMainloopFwdSm80ILi8ELi1ELb0EN4cute5tupleIJNS5_1CILi128EEENS7_ILi64EEENS7_ILi256EEEEEELi256ENS_10bfloat16_tEfNS_4arch4Sm80ELb0ELb1ELb1ELb0ELb0ELb0ELb1ELb0EEENS1_21CollectiveEpilogueFwdINS6_IJS8_SA_S9_EEENS6_IJNS7_ILi1EEESI_SI_EEESC_SE_Li256ELb0ELb1ELb0ELb0EEENS1_19SingleTileSchedulerILb0ELb0ELb1ELi128EEEEEEEEEvNT_6ParamsE,@"STO_CUDA_ENTRY STV_DEFAULT"
_ZN7cutlass13device_kernelIN5flash19enable_sm80_to_sm89INS1_16FlashAttnFwdSm80INS1_25CollectiveMainloopFwdSm80ILi8ELi1ELb0EN4cute5tupleIJNS5_1CILi128EEENS7_ILi64EEENS7_ILi256EEEEEELi256ENS_10bfloat16_tEfNS_4arch4Sm80ELb0ELb1ELb1ELb0ELb0ELb0ELb1ELb0EEENS1_21CollectiveEpilogueFwdINS6_IJS8_SA_S9_EEENS6_IJNS7_ILi1EEESI_SI_EEESC_SE_Li256ELb0ELb1ELb0ELb0EEENS1_19SingleTileSchedulerILb0ELb0ELb1ELi128EEEEEEEEEvNT_6ParamsE:
[----:B------:R-:W-:-:S03]  /*0000*/  MOV R1, c[0x0][0x28] ;  /* 0x00000a0000017a02 */ /* 0x000fc60000000f00 */
[----:B------:R-:W1:Y:S01]  /*0010*/  S2R R41, SR_CTAID.Z ;  /* 0x0000000000297919 */ /* 0x000e620000002700 */
[----:B------:R-:W-:Y:S02]  /*0020*/  IADD3 R1, R1, -0x78, RZ ;  /* 0xffffff8801017810 */ /* 0x000fe40007ffe0ff */
[----:B-1----:R-:W-:-:S13]  /*0030*/  ISETP.GE.AND P0, PT, R41, RZ, PT ;  /* 0x000000ff2900720c */ /* 0x002fda0003f06270 */
[----:B------:R-:W-:Y:S05]  /*0040*/  @!P0 EXIT ;  /* 0x000000000000894d */ /* 0x000fea0003800000 */
[----:B------:R-:W1:Y:S01]  /*0050*/  S2R R2, SR_CTAID.X ;  /* 0x0000000000027919 */ /* 0x000e620000002500 */
[----:B------:R-:W-:Y:S02]  /*0060*/  IMAD.MOV.U32 R117, RZ, RZ, c[0x0][0x2c4] ;  /* 0x0000b100ff757624 */ /* 0x000fe400078e00ff */
[----:B------:R-:W-:Y:S01]  /*0070*/  IMAD.MOV.U32 R113, RZ, RZ, 0x1 ;  /* 0x00000001ff717424 */ /* 0x000fe200078e00ff */
[----:B------:R-:W2:Y:S02]  /*0080*/  S2R R109, SR_TID.X ;  /* 0x00000000006d7919 */ /* 0x000ea40000002100 */
[----:B------:R-:W-:Y:S02]  /*0090*/  ISETP.NE.AND P1, PT, R117, 0x1, PT ;  /* 0x000000017500780c */ /* 0x000fe40003f25270 */
[----:B------:R-:W-:Y:S01]  /*00a0*/  ISETP.LE.AND P2, PT, R113, c[0x0][0x32c], PT ;  /* 0x0000cb0071007a0c */ /* 0x000fe20003f43270 */
[----:B-1----:R-:W-:-:S04]  /*00b0*/  IMAD.SHL.U32 R4, R2, 0x80, RZ ;  /* 0x0000008002047824 */ /* 0x002fc800078e00ff */
[----:B------:R-:W-:-:S06]  /*00c0*/  IMAD.MOV.U32 R181, RZ, RZ, R4 ;  /* 0x000000ffffb57224 */ /* 0x000fcc00078e0004 */
[----:B------:R-:W-:-:S05]  /*00d0*/  @P1 IADD3 R2, R181, 0x7f, RZ ;  /* 0x0000007fb5021810 */ /* 0x000fca0007ffe0ff */
[----:B------:R-:W-:Y:S01]  /*00e0*/  @P1 IMAD.HI.U32 R3, R2, c[0x0][0x2c8], RZ ;  /* 0x0000b20002031a27 */ /* 0x000fe200078e00ff */
[----:B------:R-:W-:Y:S02]  /*00f0*/  IADD3 R2, R4, 0x7f, RZ ;  /* 0x0000007f04027810 */ /* 0x000fe40007ffe0ff */
[----:B------:R-:W-:Y:S02]  /*0100*/  IADD3 R4, R113, -c[0x0][0x168], RZ ;  /* 0x80005a0071047a10 */ /* 0x000fe40007ffe0ff */
[----:B------:R-:W-:-:S04]  /*0110*/  @P1 SHF.R.U32.HI R2, RZ, c[0x0][0x2cc], R3 ;  /* 0x0000b300ff021a19 */ /* 0x000fc80000011603 */
[----:B------:R-:W-:-:S04]  /*0120*/  IADD3 R2, R2, c[0x0][0x1d0], R4 ;  /* 0x0000740002027a10 */ /* 0x000fc80007ffe004 */
[----:B------:R-:W-:Y:S01]  /*0130*/  IADD3 R3, R2, c[0x0][0x328], RZ ;  /* 0x0000ca0002037a10 */ /* 0x000fe20007ffe0ff */
[----:B------:R-:W-:Y:S05]  /*0140*/  @!P2 BRA `(.L_x_868) ;  /* 0x000000f00000a947 */ /* 0x000fea0003800000 */
[C---:B--2---:R-:W-:Y:S02]  /*0150*/  ISETP.GT.AND P0, PT, R2.reuse, RZ, PT ;  /* 0x000000ff0200720c */ /* 0x044fe40003f04270 */
[----:B------:R-:W-:-:S11]  /*0160*/  IADD3 R0, R2, -0x1, RZ ;  /* 0xffffffff02007810 */ /* 0x000fd60007ffe0ff */
[----:B------:R-:W-:Y:S05]  /*0170*/  @P0 BRA `(.L_x_869) ;  /* 0x0000006000000947 */ /* 0x000fea0003800000 */
[----:B------:R-:W-:Y:S01]  /*0180*/  ISETP.NE.AND P0, PT, R113, c[0x0][0x32c], PT ;  /* 0x0000cb0071007a0c */ /* 0x000fe20003f05270 */
[----:B------:R-:W-:-:S12]  /*0190*/  IMAD.MOV R0, RZ, RZ, -R2 ;  /* 0x000000ffff007224 */ /* 0x000fd800078e0a02 */
[----:B------:R-:W-:-:S05]  /*01a0*/  @P0 IMAD.HI.U32 R2, R0, c[0x0][0x330], RZ ;  /* 0x0000cc0000020a27 */ /* 0x000fca00078e00ff */
[----:B------:R-:W-:-:S04]  /*01b0*/  @P0 SHF.R.U32.HI R0, RZ, c[0x0][0x334], R2 ;  /* 0x0000cd00ff000a19 */ /* 0x000fc80000011602 */
[----:B------:R-:W-:Y:S01]  /*01c0*/  LOP3.LUT R0, RZ, R0, RZ, 0x33, !PT ;  /* 0x00000000ff007212 */ /* 0x000fe200078e33ff */
[----:B------:R-:W-:Y:S05]  /*01d0*/  BRA `(.L_x_870) ;  /* 0x0000003000007947 */ /* 0x000fea0003800000 */
.L_x_869:
[----:B------:R-:W-:-:S13]  /*01e0*/  ISETP.NE.AND P0, PT, R113, c[0x0][0x32c], PT ;  /* 0x0000cb0071007a0c */ /* 0x000fda0003f05270 */
[----:B------:R-:W-:-:S05]  /*01f0*/  @P0 IMAD.HI.U32 R2, R0, c[0x0][0x330], RZ ;  /* 0x0000cc0000020a27 */ /* 0x000fca00078e00ff */
[----:B------:R-:W-:Y:S02]  /*0200*/  @P0 SHF.R.U32.HI R0, RZ, c[0x0][0x334], R2 ;  /* 0x0000cd00ff000a19 */ /* 0x000fe40000011602 */
.L_x_870:
[----:B------:R-:W-:-:S05]  /*0210*/  MOV R2, c[0x0][0x32c] ;  /* 0x0000cb0000027a02 */ /* 0x000fca0000000f00 */
[----:B------:R-:W-:-:S05]  /*0220*/  IMAD R0, R0, R2, c[0x0][0x32c] ;  /* 0x0000cb0000007624 */ /* 0x000fca00078e0202 */
[----:B------:R-:W-:-:S03]  /*0230*/  IMNMX R3, R3, R0, PT ;  /* 0x0000000003037217 */ /* 0x000fc60003800200 */
.L_x_868:
[----:B--2---:R-:W-:Y:S01]  /*0240*/  IMAD.MOV.U32 R5, RZ, RZ, 0x3f ;  /* 0x0000003fff057424 */ /* 0x004fe200078e00ff */
[----:B------:R-:W-:Y:S01]  /*0250*/  IADD3 R2, R3, 0x3f, RZ ;  /* 0x0000003f03027810 */ /* 0x000fe20007ffe0ff */
[----:B------:R-:W-:-:S03]  /*0260*/  @P1 IMAD.HI.U32 R3, R181, c[0x0][0x2c8], RZ ;  /* 0x0000b200b5031a27 */ /* 0x000fc600078e00ff */
[----:B------:R-:W-:Y:S01]  /*0270*/  IADD3 R5, R5, c[0x0][0x1d0], RZ ;  /* 0x0000740005057a10 */ /* 0x000fe20007ffe0ff */
[----:B------:R-:W-:Y:S01]  /*0280*/  IMAD.MOV.U32 R7, RZ, RZ, c[0x0][0x1d0] ;  /* 0x00007400ff077624 */ /* 0x000fe200078e00ff */
[----:B------:R-:W-:Y:S01]  /*0290*/  SHF.R.S32.HI R4, RZ, 0x1f, R2 ;  /* 0x0000001fff047819 */ /* 0x000fe20000011402 */
[----:B------:R-:W-:Y:S01]  /*02a0*/  IMAD.MOV.U32 R0, RZ, RZ, R181 ;  /* 0x000000ffff007224 */ /* 0x000fe200078e00b5 */
[----:B------:R-:W-:Y:S02]  /*02b0*/  SHF.R.S32.HI R6, RZ, 0x1f, R5 ;  /* 0x0000001fff067819 */ /* 0x000fe40000011405 */
[----:B------:R-:W-:Y:S02]  /*02c0*/  @P1 SHF.R.U32.HI R0, RZ, c[0x0][0x2cc], R3 ;  /* 0x0000b300ff001a19 */ /* 0x000fe40000011603 */
[----:B------:R-:W-:Y:S02]  /*02d0*/  IADD3 R8, R7, -c[0x0][0x168], RZ ;  /* 0x80005a0007087a10 */ /* 0x000fe40007ffe0ff */
[----:B------:R-:W-:-:S02]  /*02e0*/  LEA.HI R2, R4, R2, RZ, 0x6 ;  /* 0x0000000204027211 */ /* 0x000fc400078f30ff */
[----:B------:R-:W-:Y:S01]  /*02f0*/  LEA.HI R4, R6, R5, RZ, 0x6 ;  /* 0x0000000506047211 */ /* 0x000fe200078f30ff */
[----:B------:R-:W-:Y:S01]  /*0300*/  IMAD.IADD R0, R8, 0x1, R0 ;  /* 0x0000000108007824 */ /* 0x000fe200078e0200 */
[----:B------:R-:W-:Y:S02]  /*0310*/  SHF.R.S32.HI R2, RZ, 0x6, R2 ;  /* 0x00000006ff027819 */ /* 0x000fe40000011402 */
[----:B------:R-:W-:Y:S02]  /*0320*/  SHF.R.S32.HI R4, RZ, 0x6, R4 ;  /* 0x00000006ff047819 */ /* 0x000fe40000011404 */
[----:B------:R-:W-:Y:S02]  /*0330*/  IADD3 R3, R0, -c[0x0][0x324], RZ ;  /* 0x8000c90000037a10 */ /* 0x000fe40007ffe0ff */
[----:B------:R-:W-:Y:S01]  /*0340*/  IMNMX R184, R4, R2, PT ;  /* 0x0000000204b87217 */ /* 0x000fe20003800200 */
[----:B------:R-:W-:Y:S05]  /*0350*/  @!P2 BRA `(.L_x_871) ;  /* 0x000000f00000a947 */ /* 0x000fea0003800000 */
        /* <DEDUP_REMOVED lines=9> */
.L_x_872:
[----:B------:R-:W-:-:S04]  /*03f0*/  MOV R2, c[0x0][0x32c] ;  /* 0x0000cb0000027a02 */ /* 0x000fc80000000f00 */
[----:B------:R-:W-:-:S13]  /*0400*/  ISETP.NE.AND P0, PT, R2, 0x1, PT ;  /* 0x000000010200780c */ /* 0x000fda0003f05270 */
[----:B------:R-:W-:-:S05]  /*0410*/  @P0 IMAD.HI.U32 R2, R0, c[0x0][0x330], RZ ;  /* 0x0000cc0000020a27 */ /* 0x000fca00078e00ff */
[----:B------:R-:W-:-:S05]  /*0420*/  @P0 SHF.R.U32.HI R0, RZ, c[0x0][0x334], R2 ;  /* 0x0000cd00ff000a19 */ /* 0x000fca0000011602 */
.L_x_873:
[----:B------:R-:W-:-:S05]  /*0430*/  IMAD R0, R0, c[0x0][0x32c], RZ ;  /* 0x0000cb0000007a24 */ /* 0x000fca00078e02ff */
[----:B------:R-:W-:-:S04]  /*0440*/  IMNMX R3, R3, R0, !PT ;  /* 0x0000000003037217 */ /* 0x000fc80007800200 */
.L_x_871:
[----:B------:R-:W-:Y:S01]  /*0450*/  SHF.R.S32.HI R0, RZ, 0x1f, R3 ;  /* 0x0000001fff007819 */ /* 0x000fe20000011403 */
[----:B------:R-:W-:Y:S01]  /*0460*/  ULDC.64 UR8, c[0x0][0x118] ;  /* 0x0000460000087ab9 */ /* 0x000fe20000000a00 */
[----:B------:R-:W-:Y:S01]  /*0470*/  PLOP3.LUT P2, PT, PT, PT, PT, 0x80, 0x0 ;  /* 0x000000000000781c */ /* 0x000fe20003f4f070 */
[----:B------:R-:W-:Y:S01]  /*0480*/  CS2R R130, SRZ ;  /* 0x0000000000827805 */ /* 0x000fe2000001ff00 */
[----:B------:R-:W-:Y:S01]  /*0490*/  LEA.HI R0, R0, R3, RZ, 0x6 ;  /* 0x0000000300007211 */ /* 0x000fe200078f30ff */
[----:B------:R-:W-:Y:S01]  /*04a0*/  CS2R R22, SRZ ;  /* 0x0000000000167805 */ /* 0x000fe2000001ff00 */
[----:B------:R-:W-:Y:S01]  /*04b0*/  IMAD.MOV.U32 R128, RZ, RZ, RZ ;  /* 0x000000ffff807224 */ /* 0x000fe200078e00ff */
[----:B------:R-:W-:Y:S01]  /*04c0*/  CS2R R126, SRZ ;  /* 0x00000000007e7805 */ /* 0x000fe2000001ff00 */
[----:B------:R-:W-:Y:S01]  /*04d0*/  SHF.R.S32.HI R0, RZ, 0x6, R0 ;  /* 0x00000006ff007819 */ /* 0x000fe20000011400 */
[----:B------:R-:W-:Y:S01]  /*04e0*/  IMAD.MOV.U32 R124, RZ, RZ, RZ ;  /* 0x000000ffff7c7224 */ /* 0x000fe200078e00ff */
[----:B------:R-:W-:Y:S01]  /*04f0*/  CS2R R122, SRZ ;  /* 0x00000000007a7805 */ /* 0x000fe2000001ff00 */
[----:B------:R-:W-:Y:S01]  /*0500*/  CS2R R24, SRZ ;  /* 0x0000000000187805 */ /* 0x000fe2000001ff00 */
[----:B------:R-:W-:Y:S01]  /*0510*/  IMNMX R232, RZ, R0, !PT ;  /* 0x00000000ffe87217 */ /* 0x000fe20007800200 */
[----:B------:R-:W-:Y:S01]  /*0520*/  CS2R R118, SRZ ;  /* 0x0000000000767805 */ /* 0x000fe2000001ff00 */
[----:B------:R-:W-:Y:S01]  /*0530*/  MOV R120, RZ ;  /* 0x000000ff00787202 */ /* 0x000fe20000000f00 */
[----:B------:R-:W-:Y:S01]  /*0540*/  IMAD.MOV.U32 R116, RZ, RZ, RZ ;  /* 0x000000ffff747224 */ /* 0x000fe200078e00ff */
[----:B------:R-:W-:Y:S01]  /*0550*/  ISETP.GT.AND P0, PT, R184, R232, PT ;  /* 0x000000e8b800720c */ /* 0x000fe20003f04270 */
        /* <DEDUP_REMOVED lines=65> */
[----:B------:R-:W1:Y:S01]  /*0970*/  S2R R33, SR_CTAID.Y ;  /* 0x0000000000217919 */ /* 0x000e620000002600 */
[----:B------:R-:W-:Y:S01]  /*0980*/  SHF.R.S32.HI R107, RZ, 0x1f, R109 ;  /* 0x0000001fff6b7819 */ /* 0x000fe2000001146d */
[----:B------:R-:W-:Y:S01]  /*0990*/  IMAD R29, R117, c[0x0][0x168], RZ ;  /* 0x00005a00751d7a24 */ /* 0x000fe200078e02ff */
[----:B------:R-:W-:-:S02]  /*09a0*/  SHF.R.S32.HI R30, RZ, 0x1f, R41 ;  /* 0x0000001fff1e7819 */ /* 0x000fc40000011429 */
[CC--:B------:R-:W-:Y:S02]  /*09b0*/  LEA.HI R2, R107.reuse, R109.reuse, RZ, 0x3 ;  /* 0x0000006d6b027211 */ /* 0x0c0fe400078f18ff */
[----:B------:R-:W-:Y:S02]  /*09c0*/  LEA.HI R19, R107, R109, RZ, 0x6 ;  /* 0x0000006d6b137211 */ /* 0x000fe400078f30ff */
[----:B------:R-:W-:Y:S02]  /*09d0*/  LOP3.LUT R0, R2, 0xfffffff8, RZ, 0xc0, !PT ;  /* 0xfffffff802007812 */ /* 0x000fe400078ec0ff */
[----:B------:R-:W-:Y:S01]  /*09e0*/  SHF.R.S32.HI R22, RZ, 0x3, R2 ;  /* 0x00000003ff167819 */ /* 0x000fe20000011402 */
[----:B------:R-:W-:Y:S02]  /*09f0*/  IMAD.SHL.U32 R19, R19, 0x8, RZ ;  /* 0x0000000813137824 */ /* 0x000fe400078e00ff */
[----:B------:R-:W-:Y:S02]  /*0a00*/  IMAD.IADD R32, R109, 0x1, -R0 ;  /* 0x000000016d207824 */ /* 0x000fe400078e0a00 */
[----:B------:R-:W-:-:S02]  /*0a10*/  IMAD.IADD R13, R181, 0x1, R22 ;  /* 0x00000001b50d7824 */ /* 0x000fc400078e0216 */
[----:B------:R-:W-:-:S03]  /*0a20*/  IMAD R0, R32, 0x20, R22 ;  /* 0x0000002020007824 */ /* 0x000fc600078e0216 */
[----:B------:R-:W-:Y:S01]  /*0a30*/  IADD3 R10, R13, 0x40, RZ ;  /* 0x000000400d0a7810 */ /* 0x000fe20007ffe0ff */
[----:B------:R-:W-:Y:S01]  /*0a40*/  IMAD.IADD R4, R181, 0x1, R0 ;  /* 0x00000001b5047824 */ /* 0x000fe200078e0200 */
[----:B-1----:R-:W-:Y:S01]  /*0a50*/  SHF.R.S32.HI R34, RZ, 0x1f, R33 ;  /* 0x0000001fff227819 */ /* 0x002fe20000011421 */
[----:B------:R-:W-:Y:S01]  /*0a60*/  IMAD.WIDE.U32 R6, R33, c[0x0][0x1b8], RZ ;  /* 0x00006e0021067a25 */ /* 0x000fe200078e00ff */
[----:B------:R-:W-:-:S03]  /*0a70*/  ISETP.GE.AND P2, PT, R10, R29, PT ;  /* 0x0000001d0a00720c */ /* 0x000fc60003f46270 */
[----:B------:R-:W-:Y:S02]  /*0a80*/  IMAD R2, R34, c[0x0][0x1b8], RZ ;  /* 0x00006e0022027a24 */ /* 0x000fe400078e02ff */
[----:B------:R-:W-:-:S04]  /*0a90*/  @P1 IMAD.HI.U32 R5, R4, c[0x0][0x2c8], RZ ;  /* 0x0000b20004051a27 */ /* 0x000fc800078e00ff */
[----:B------:R-:W-:Y:S02]  /*0aa0*/  IMAD R2, R33, c[0x0][0x1bc], R2 ;  /* 0x00006f0021027a24 */ /* 0x000fe400078e0202 */
[----:B------:R-:W-:Y:S01]  /*0ab0*/  IMAD.MOV.U32 R0, RZ, RZ, R4 ;  /* 0x000000ffff007224 */ /* 0x000fe200078e0004 */
[----:B------:R-:W-:Y:S01]  /*0ac0*/  @P1 SHF.R.U32.HI R0, RZ, c[0x0][0x2cc], R5 ;  /* 0x0000b300ff001a19 */ /* 0x000fe20000011605 */
[----:B------:R-:W-:Y:S02]  /*0ad0*/  IMAD.IADD R3, R7, 0x1, R2 ;  /* 0x0000000107037824 */ /* 0x000fe400078e0202 */
[----:B------:R-:W-:Y:S02]  /*0ae0*/  IMAD R7, R30, c[0x0][0x1c0], RZ ;  /* 0x000070001e077a24 */ /* 0x000fe400078e02ff */
[----:B------:R-:W-:Y:S01]  /*0af0*/  IMAD.MOV.U32 R2, RZ, RZ, R6 ;  /* 0x000000ffff027224 */ /* 0x000fe200078e0006 */
[----:B------:R-:W-:Y:S01]  /*0b00*/  SHF.R.S32.HI R6, RZ, 0x1f, R0 ;  /* 0x0000001fff067819 */ /* 0x000fe20000011400 */
[----:B------:R-:W-:-:S02]  /*0b10*/  IMAD R7, R41, c[0x0][0x1c4], R7 ;  /* 0x0000710029077a24 */ /* 0x000fc400078e0207 */
[----:B------:R-:W-:-:S04]  /*0b20*/  IMAD.WIDE.U32 R2, R41, c[0x0][0x1c0], R2 ;  /* 0x0000700029027a25 */ /* 0x000fc800078e0002 */
[----:B------:R-:W-:Y:S02]  /*0b30*/  IMAD.MOV R5, RZ, RZ, -R0 ;  /* 0x000000ffff057224 */ /* 0x000fe400078e0a00 */
[----:B------:R-:W-:Y:S02]  /*0b40*/  IMAD.IADD R3, R3, 0x1, R7 ;  /* 0x0000000103037824 */ /* 0x000fe400078e0207 */
[----:B------:R-:W-:Y:S02]  /*0b50*/  IMAD R5, R5, c[0x0][0x2c4], R4 ;  /* 0x0000b10005057a24 */ /* 0x000fe400078e0204 */
[----:B------:R-:W-:Y:S02]  /*0b60*/  IMAD R6, R6, c[0x0][0x1b0], RZ ;  /* 0x00006c0006067a24 */ /* 0x000fe400078e02ff */
[----:B------:R-:W-:Y:S01]  /*0b70*/  IMAD.WIDE.U32 R2, R0, c[0x0][0x1b0], R2 ;  /* 0x00006c0000027a25 */ /* 0x000fe200078e0002 */
[----:B------:R-:W-:-:S03]  /*0b80*/  SHF.R.S32.HI R4, RZ, 0x1f, R5 ;  /* 0x0000001fff047819 */ /* 0x000fc60000011405 */
[----:B------:R-:W-:-:S04]  /*0b90*/  IMAD R0, R0, c[0x0][0x1b4], R6 ;  /* 0x00006d0000007a24 */ /* 0x000fc800078e0206 */
[----:B------:R-:W-:Y:S02]  /*0ba0*/  IMAD.IADD R3, R3, 0x1, R0 ;  /* 0x0000000103037824 */ /* 0x000fe400078e0200 */
[----:B------:R-:W-:Y:S02]  /*0bb0*/  IMAD R0, R4, c[0x0][0x1a8], RZ ;  /* 0x00006a0004007a24 */ /* 0x000fe400078e02ff */
[----:B------:R-:W-:-:S04]  /*0bc0*/  IMAD.WIDE.U32 R2, R5, c[0x0][0x1a8], R2 ;  /* 0x00006a0005027a25 */ /* 0x000fc800078e0002 */
[----:B------:R-:W-:Y:S01]  /*0bd0*/  IMAD R0, R5, c[0x0][0x1ac], R0 ;  /* 0x00006b0005007a24 */ /* 0x000fe200078e0200 */
[----:B------:R-:W-:-:S03]  /*0be0*/  LEA R12, P0, R2, c[0x0][0x160], 0x1 ;  /* 0x00005800020c7a11 */ /* 0x000fc600078008ff */
[----:B------:R-:W-:Y:S02]  /*0bf0*/  IMAD.IADD R0, R3, 0x1, R0 ;  /* 0x0000000103007824 */ /* 0x000fe400078e0200 */
[----:B------:R-:W1:Y:S01]  /*0c00*/  SHFL.IDX PT, R8, R12, RZ, 0x181f ;  /* 0x00181fff0c087589 */ /* 0x000e6200000e0000 */
[----:B------:R-:W-:Y:S02]  /*0c10*/  IMAD.SHL.U32 R3, R22, 0x40, RZ ;  /* 0x0000004016037824 */ /* 0x000fe400078e00ff */
[----:B------:R-:W-:Y:S01]  /*0c20*/  LEA.HI.X R0, R2, c[0x0][0x164], R0, 0x1, P0 ;  /* 0x0000590002007a11 */ /* 0x000fe200000f0c00 */
[----:B------:R-:W-:Y:S01]  /*0c30*/  SHFL.IDX PT, R6, R12, 0x1, 0x181f ;  /* 0x00381f000c067f89 */ /* 0x000fe200000e0000 */
[C---:B------:R-:W-:Y:S02]  /*0c40*/  IADD3 R2, R13.reuse, 0x20, RZ ;  /* 0x000000200d027810 */ /* 0x040fe40007ffe0ff */
[-C--:B------:R-:W-:Y:S01]  /*0c50*/  ISETP.GE.AND P0, PT, R13, R29.reuse, PT ;  /* 0x0000001d0d00720c */ /* 0x080fe20003f06270 */
[----:B------:R-:W2:Y:S01]  /*0c60*/  SHFL.IDX PT, R9, R0, RZ, 0x181f ;  /* 0x00181fff00097589 */ /* 0x000ea200000e0000 */
[----:B------:R-:W-:Y:S01]  /*0c70*/  ISETP.GE.AND P3, PT, R2, R29, PT ;  /* 0x0000001d0200720c */ /* 0x000fe20003f66270 */
[----:B------:R-:W-:Y:S01]  /*0c80*/  IMAD.SHL.U32 R2, R32, 0x8, RZ ;  /* 0x0000000820027824 */ /* 0x000fe200078e00ff */
[----:B------:R-:W-:Y:S01]  /*0c90*/  LOP3.LUT R3, R3, 0x1c0, RZ, 0xc0, !PT ;  /* 0x000001c003037812 */ /* 0x000fe200078ec0ff */
[----:B------:R-:W3:Y:S03]  /*0ca0*/  SHFL.IDX PT, R7, R0, 0x1, 0x181f ;  /* 0x00381f0000077f89 */ /* 0x000ee600000e0000 */
[----:B------:R-:W-:Y:S01]  /*0cb0*/  LOP3.LUT R14, R3, 0x38, R2, 0xf8, !PT ;  /* 0x00000038030e7812 */ /* 0x000fe200078ef802 */
[----:B------:R-:W4:Y:S01]  /*0cc0*/  SHFL.IDX PT, R4, R12, 0x2, 0x181f ;  /* 0x00581f000c047f89 */ /* 0x000f2200000e0000 */
[----:B------:R-:W-:-:S02]  /*0cd0*/  SHF.R.U32.HI R11, RZ, 0x3, R3 ;  /* 0x00000003ff0b7819 */ /* 0x000fc40000011603 */
[----:B------:R-:W-:Y:S01]  /*0ce0*/  ISETP.GE.AND P5, PT, R2, c[0x0][0x198], PT ;  /* 0x0000660002007a0c */ /* 0x000fe20003fa6270 */
[----:B------:R-:W5:Y:S01]  /*0cf0*/  SHFL.IDX PT, R5, R0, 0x2, 0x181f ;  /* 0x00581f0000057f89 */ /* 0x000f6200000e0000 */
[----:B------:R-:W-:Y:S02]  /*0d00*/  LOP3.LUT R18, R14, R11, RZ, 0x3c, !PT ;  /* 0x0000000b0e127212 */ /* 0x000fe400078e3cff */
[----:B------:R-:W-:Y:S02]  /*0d10*/  SHF.R.S32.HI R3, RZ, 0x1f, R2 ;  /* 0x0000001fff037819 */ /* 0x000fe40000011402 */
[----:B------:R-:W-:Y:S02]  /*0d20*/  LOP3.LUT R19, R18, 0xfffffe00, R19, 0xf8, !PT ;  /* 0xfffffe0012137812 */ /* 0x000fe400078ef813 */
[C---:B-1----:R-:W-:Y:S02]  /*0d30*/  @!P0 LEA R10, P1, R2.reuse, R8, 0x1 ;  /* 0x00000008020a8211 */ /* 0x042fe400078208ff */
[C---:B------:R-:W-:Y:S01]  /*0d40*/  IADD3 R28, R2.reuse, 0x40, RZ ;  /* 0x00000040021c7810 */ /* 0x040fe20007ffe0ff */
[----:B------:R-:W-:Y:S01]  /*0d50*/  IMAD.SHL.U32 R233, R19, 0x2, RZ ;  /* 0x0000000213e97824 */ /* 0x000fe200078e00ff */
[----:B------:R-:W-:-:S02]  /*0d60*/  IADD3 R27, R2, 0x80, RZ ;  /* 0x00000080021b7810 */ /* 0x000fc40007ffe0ff */
[C---:B------:R-:W-:Y:S02]  /*0d70*/  IADD3 R26, R2.reuse, 0xc0, RZ ;  /* 0x000000c0021a7810 */ /* 0x040fe40007ffe0ff */
[----:B--2---:R-:W-:Y:S02]  /*0d80*/  @!P0 LEA.HI.X R11, R2, R9, R3, 0x1, P1 ;  /* 0x00000009020b8211 */ /* 0x004fe400008f0c03 */
[----:B------:R-:W-:Y:S02]  /*0d90*/  @!P0 SHF.R.S32.HI R15, RZ, 0x1f, R28 ;  /* 0x0000001fff0f8819 */ /* 0x000fe4000001141c */
[----:B------:R-:W-:Y:S01]  /*0da0*/  @!P0 SHF.R.S32.HI R14, RZ, 0x1f, R27 ;  /* 0x0000001fff0e8819 */ /* 0x000fe2000001141b */
[----:B------:R1:W-:Y:S01]  /*0db0*/  @!P0 LDGSTS.E.BYPASS.LTC128B.128 [R233+0x10100], [R10.64], !P5 ;  /* 0x101000000ae98fae */ /* 0x0003e2000e901d48 */
[----:B------:R-:W-:Y:S02]  /*0dc0*/  @!P0 SHF.R.S32.HI R16, RZ, 0x1f, R26 ;  /* 0x0000001fff108819 */ /* 0x000fe4000001141a */
[----:B------:R-:W-:-:S02]  /*0dd0*/  @!P0 LEA.HI R17, R15, R28, RZ, 0x3 ;  /* 0x0000001c0f118211 */ /* 0x000fc400078f18ff */
[----:B------:R-:W-:Y:S02]  /*0de0*/  P2R R23, PR, RZ, 0x20 ;  /* 0x00000020ff177803 */ /* 0x000fe40000000000 */
[----:B------:R-:W-:Y:S02]  /*0df0*/  ISETP.GE.AND P4, PT, R28, c[0x0][0x198], PT ;  /* 0x000066001c007a0c */ /* 0x000fe40003f86270 */
[----:B------:R-:W-:Y:S02]  /*0e00*/  @!P0 LEA.HI R15, R14, R27, RZ, 0x3 ;  /* 0x0000001b0e0f8211 */ /* 0x000fe400078f18ff */
[----:B------:R-:W-:Y:S02]  /*0e10*/  ISETP.GE.AND P5, PT, R27, c[0x0][0x198], PT ;  /* 0x000066001b007a0c */ /* 0x000fe40003fa6270 */
[----:B------:R-:W-:Y:S02]  /*0e20*/  @!P0 LEA.HI R14, R16, R26, RZ, 0x3 ;  /* 0x0000001a100e8211 */ /* 0x000fe400078f18ff */
[----:B------:R-:W-:-:S02]  /*0e30*/  @!P0 LOP3.LUT R16, R17, 0xfffffff8, RZ, 0xc0, !PT ;  /* 0xfffffff811108812 */ /* 0x000fc400078ec0ff */
[----:B------:R-:W-:Y:S02]  /*0e40*/  @!P0 LOP3.LUT R15, R15, 0xfffffff8, RZ, 0xc0, !PT ;  /* 0xfffffff80f0f8812 */ /* 0x000fe400078ec0ff */
[----:B------:R-:W-:Y:S01]  /*0e50*/  @!P0 LOP3.LUT R18, R14, 0xfffffff8, RZ, 0xc0, !PT ;  /* 0xfffffff80e128812 */ /* 0x000fe200078ec0ff */
[--C-:B------:R-:W-:Y:S01]  /*0e60*/  @!P0 IMAD.WIDE R16, R16, 0x2, R8.reuse ;  /* 0x0000000210108825 */ /* 0x100fe200078e0208 */
[----:B------:R-:W-:Y:S02]  /*0e70*/  @!P3 LEA R20, P1, R2, R6, 0x1 ;  /* 0x000000060214b211 */ /* 0x000fe400078208ff */
[----:B------:R-:W-:Y:S01]  /*0e80*/  ISETP.GE.AND P6, PT, R26, c[0x0][0x198], PT ;  /* 0x000066001a007a0c */ /* 0x000fe20003fc6270 */
[----:B------:R-:W-:Y:S01]  /*0e90*/  @!P0 IMAD.WIDE R14, R15, 0x2, R8 ;  /* 0x000000020f0e8825 */ /* 0x000fe200078e0208 */
[----:B------:R2:W-:Y:S01]  /*0ea0*/  @!P0 LDGSTS.E.BYPASS.LTC128B.128 [R233+0x14100], [R16.64], !P4 ;  /* 0x1410000010e98fae */ /* 0x0005e2000e101d48 */
[C---:B---3--:R-:W-:Y:S02]  /*0eb0*/  @!P3 LEA.HI.X R21, R2.reuse, R7, R3, 0x1, P1 ;  /* 0x000000070215b211 */ /* 0x048fe400008f0c03 */
[----:B----4-:R-:W-:Y:S01]  /*0ec0*/  @!P2 LEA R24, P1, R2, R4, 0x1 ;  /* 0x000000040218a211 */ /* 0x010fe200078208ff */
[----:B------:R3:W-:Y:S01]  /*0ed0*/  @!P0 LDGSTS.E.BYPASS.LTC128B.128 [R233+0x18100], [R14.64], !P5 ;  /* 0x181000000ee98fae */ /* 0x0007e2000e901d48 */
[----:B------:R-:W-:-:S02]  /*0ee0*/  @!P0 IMAD.WIDE R8, R18, 0x2, R8 ;  /* 0x0000000212088825 */ /* 0x000fc400078e0208 */
[----:B-----5:R-:W-:-:S04]  /*0ef0*/  @!P2 LEA.HI.X R25, R2, R5, R3, 0x1, P1 ;  /* 0x000000050219a211 */ /* 0x020fc800008f0c03 */
[----:B------:R4:W-:Y:S04]  /*0f00*/  @!P0 LDGSTS.E.BYPASS.LTC128B.128 [R233+0x1c100], [R8.64], !P6 ;  /* 0x1c10000008e98fae */ /* 0x0009e8000f101d48 */
[----:B---3--:R-:W3:Y:S04]  /*0f10*/  SHFL.IDX PT, R14, R12, 0x3, 0x181f ;  /* 0x00781f000c0e7f89 */ /* 0x008ee800000e0000 */
[----:B------:R5:W2:Y:S01]  /*0f20*/  SHFL.IDX PT, R15, R0, 0x3, 0x181f ;  /* 0x00781f00000f7f89 */ /* 0x000aa200000e0000 */
[----:B----4-:R-:W-:Y:S02]  /*0f30*/  @!P3 SHF.R.S32.HI R9, RZ, 0x1f, R28 ;  /* 0x0000001fff09b819 */ /* 0x010fe4000001141c */
[----:B------:R-:W-:-:S02]  /*0f40*/  @!P3 SHF.R.S32.HI R8, RZ, 0x1f, R27 ;  /* 0x0000001fff08b819 */ /* 0x000fc4000001141b */
[----:B------:R-:W-:Y:S02]  /*0f50*/  @!P3 LEA.HI R9, R9, R28, RZ, 0x3 ;  /* 0x0000001c0909b211 */ /* 0x000fe400078f18ff */
[----:B------:R-:W-:Y:S02]  /*0f60*/  @!P3 LEA.HI R8, R8, R27, RZ, 0x3 ;  /* 0x0000001b0808b211 */ /* 0x000fe400078f18ff */
[----:B-1----:R-:W-:Y:S02]  /*0f70*/  @!P3 LOP3.LUT R10, R9, 0xfffffff8, RZ, 0xc0, !PT ;  /* 0xfffffff8090ab812 */ /* 0x002fe400078ec0ff */
[----:B------:R-:W-:-:S03]  /*0f80*/  @!P3 LOP3.LUT R8, R8, 0xfffffff8, RZ, 0xc0, !PT ;  /* 0xfffffff80808b812 */ /* 0x000fc600078ec0ff */
[----:B------:R-:W-:-:S04]  /*0f90*/  @!P3 IMAD.WIDE R10, R10, 0x2, R6 ;  /* 0x000000020a0ab825 */ /* 0x000fc800078e0206 */
[----:B------:R-:W-:Y:S01]  /*0fa0*/  @!P3 IMAD.WIDE R8, R8, 0x2, R6 ;  /* 0x000000020808b825 */ /* 0x000fe200078e0206 */
[----:B-----5:R-:W-:-:S04]  /*0fb0*/  IADD3 R0, R13, 0x60, RZ ;  /* 0x000000600d007810 */ /* 0x020fc80007ffe0ff */
[----:B------:R-:W-:Y:S02]  /*0fc0*/  ISETP.GE.AND P1, PT, R0, R29, PT ;  /* 0x0000001d0000720c */ /* 0x000fe40003f26270 */
[----:B------:R-:W-:-:S04]  /*0fd0*/  @!P3 SHF.R.S32.HI R0, RZ, 0x1f, R26 ;  /* 0x0000001fff00b819 */ /* 0x000fc8000001141a */
[----:B------:R-:W-:-:S04]  /*0fe0*/  @!P3 LEA.HI R0, R0, R26, RZ, 0x3 ;  /* 0x0000001a0000b211 */ /* 0x000fc800078f18ff */
[----:B------:R-:W-:-:S03]  /*0ff0*/  @!P3 LOP3.LUT R0, R0, 0xfffffff8, RZ, 0xc0, !PT ;  /* 0xfffffff80000b812 */ /* 0x000fc600078ec0ff */
[----:B---3--:R-:W-:Y:S02]  /*1000*/  @!P1 LEA R12, P0, R2, R14, 0x1 ;  /* 0x0000000e020c9211 */ /* 0x008fe400078008ff */
[----:B------:R-:W-:Y:S01]  /*1010*/  @!P3 IMAD.WIDE R6, R0, 0x2, R6 ;  /* 0x000000020006b825 */ /* 0x000fe200078e0206 */
[----:B------:R-:W-:Y:S02]  /*1020*/  @!P2 SHF.R.S32.HI R0, RZ, 0x1f, R26 ;  /* 0x0000001fff00a819 */ /* 0x000fe4000001141a */
[----:B--2---:R-:W-:Y:S02]  /*1030*/  @!P1 LEA.HI.X R13, R2, R15, R3, 0x1, P0 ;  /* 0x0000000f020d9211 */ /* 0x004fe400000f0c03 */
[----:B------:R-:W-:Y:S02]  /*1040*/  ISETP.NE.AND P0, PT, R23, RZ, PT ;  /* 0x000000ff1700720c */ /* 0x000fe40003f05270 */
[----:B------:R-:W-:-:S04]  /*1050*/  @!P2 LEA.HI R0, R0, R26, RZ, 0x3 ;  /* 0x0000001a0000a211 */ /* 0x000fc800078f18ff */
[----:B------:R-:W-:-:S07]  /*1060*/  @!P2 LOP3.LUT R0, R0, 0xfffffff8, RZ, 0xc0, !PT ;  /* 0xfffffff80000a812 */ /* 0x000fce00078ec0ff */
[----:B------:R1:W-:Y:S04]  /*1070*/  @!P3 LDGSTS.E.BYPASS.LTC128B.128 [R233+0x11100], [R20.64], !P0 ;  /* 0x1110000014e9bfae */ /* 0x0003e8000c101d48 */
[----:B------:R2:W-:Y:S04]  /*1080*/  @!P3 LDGSTS.E.BYPASS.LTC128B.128 [R233+0x15100], [R10.64], !P4 ;  /* 0x151000000ae9bfae */ /* 0x0005e8000e101d48 */
[----:B------:R3:W-:Y:S04]  /*1090*/  @!P3 LDGSTS.E.BYPASS.LTC128B.128 [R233+0x19100], [R8.64], !P5 ;  /* 0x1910000008e9bfae */ /* 0x0007e8000e901d48 */
[----:B------:R4:W-:Y:S04]  /*10a0*/  @!P3 LDGSTS.E.BYPASS.LTC128B.128 [R233+0x1d100], [R6.64], !P6 ;  /* 0x1d10000006e9bfae */ /* 0x0009e8000f101d48 */
[----:B------:R5:W-:Y:S01]  /*10b0*/  @!P2 LDGSTS.E.BYPASS.LTC128B.128 [R233+0x12100], [R24.64], !P0 ;  /* 0x1210000018e9afae */ /* 0x000be2000c101d48 */
[----:B----4-:R-:W-:-:S02]  /*10c0*/  @!P2 SHF.R.S32.HI R7, RZ, 0x1f, R28 ;  /* 0x0000001fff07a819 */ /* 0x010fc4000001141c */
[----:B------:R-:W-:Y:S02]  /*10d0*/  @!P2 SHF.R.S32.HI R6, RZ, 0x1f, R27 ;  /* 0x0000001fff06a819 */ /* 0x000fe4000001141b */
[----:B------:R-:W-:Y:S02]  /*10e0*/  @!P2 LEA.HI R7, R7, R28, RZ, 0x3 ;  /* 0x0000001c0707a211 */ /* 0x000fe400078f18ff */
[----:B------:R-:W-:Y:S02]  /*10f0*/  @!P2 LEA.HI R6, R6, R27, RZ, 0x3 ;  /* 0x0000001b0606a211 */ /* 0x000fe400078f18ff */
[----:B---3--:R-:W-:Y:S02]  /*1100*/  @!P2 LOP3.LUT R8, R7, 0xfffffff8, RZ, 0xc0, !PT ;  /* 0xfffffff80708a812 */ /* 0x008fe400078ec0ff */
[----:B------:R-:W-:-:S03]  /*1110*/  @!P2 LOP3.LUT R6, R6, 0xfffffff8, RZ, 0xc0, !PT ;  /* 0xfffffff80606a812 */ /* 0x000fc600078ec0ff */
[----:B------:R-:W-:-:S04]  /*1120*/  @!P2 IMAD.WIDE R8, R8, 0x2, R4 ;  /* 0x000000020808a825 */ /* 0x000fc800078e0204 */
[--C-:B------:R-:W-:Y:S01]  /*1130*/  @!P2 IMAD.WIDE R6, R6, 0x2, R4.reuse ;  /* 0x000000020606a825 */ /* 0x100fe200078e0204 */
[----:B------:R3:W-:Y:S03]  /*1140*/  @!P2 LDGSTS.E.BYPASS.LTC128B.128 [R233+0x16100], [R8.64], !P4 ;  /* 0x1610000008e9afae */ /* 0x0007e6000e101d48 */
[----:B------:R-:W-:Y:S01]  /*1150*/  @!P2 IMAD.WIDE R4, R0, 0x2, R4 ;  /* 0x000000020004a825 */ /* 0x000fe200078e0204 */
[----:B------:R4:W-:Y:S04]  /*1160*/  @!P2 LDGSTS.E.BYPASS.LTC128B.128 [R233+0x1a100], [R6.64], !P5 ;  /* 0x1a10000006e9afae */ /* 0x0009e8000e901d48 */
[----:B------:R1:W-:Y:S01]  /*1170*/  @!P2 LDGSTS.E.BYPASS.LTC128B.128 [R233+0x1e100], [R4.64], !P6 ;  /* 0x1e10000004e9afae */ /* 0x0003e2000f101d48 */
[----:B------:R-:W-:-:S02]  /*1180*/  ISETP.NE.U32.AND P2, PT, RZ, c[0x0][0x340], PT ;  /* 0x0000d000ff007a0c */ /* 0x000fc40003f45070 */
[----:B------:R-:W-:Y:S01]  /*1190*/  @!P1 SHF.R.S32.HI R0, RZ, 0x1f, R27 ;  /* 0x0000001fff009819 */ /* 0x000fe2000001141b */
[----:B------:R2:W-:Y:S01]  /*11a0*/  @!P1 LDGSTS.E.BYPASS.LTC128B.128 [R233+0x13100], [R12.64], !P0 ;  /* 0x131000000ce99fae */ /* 0x0005e2000c101d48 */
[----:B------:R-:W-:-:S13]  /*11b0*/  ISETP.NE.AND.EX P2, PT, RZ, c[0x0][0x344], PT, P2 ;  /* 0x0000d100ff007a0c */ /* 0x000fda0003f45320 */
[----:B-1----:R-:W-:-:S04]  /*11c0*/  @P2 IMAD.MOV.U32 R4, RZ, RZ, 0x4 ;  /* 0x00000004ff042424 */ /* 0x002fc800078e00ff */
[----:B------:R-:W-:-:S05]  /*11d0*/  @P2 IMAD.WIDE R4, R41, R4, c[0x0][0x340] ;  /* 0x0000d00029042625 */ /* 0x000fca00078e0204 */
[----:B---3--:R1:W3:Y:S01]  /*11e0*/  @P2 LDG.E R8, [R4.64] ;  /* 0x0000000804082981 */ /* 0x0082e2000c1e1900 */
[----:B------:R-:W-:Y:S01]  /*11f0*/  @!P1 LEA.HI R0, R0, R27, RZ, 0x3 ;  /* 0x0000001b00009211 */ /* 0x000fe200078f18ff */
[----:B------:R-:W-:Y:S01]  /*1200*/  IMAD.MOV.U32 R29, RZ, RZ, c[0x0][0x1e0] ;  /* 0x00007800ff1d7624 */ /* 0x000fe200078e00ff */
[----:B------:R-:W-:Y:S01]  /*1210*/  IADD3 R21, R184, -0x1, RZ ;  /* 0xffffffffb8157810 */ /* 0x000fe20007ffe0ff */
[----:B------:R-:W-:Y:S01]  /*1220*/  IMAD.MOV.U32 R31, RZ, RZ, 0x6 ;  /* 0x00000006ff1f7424 */ /* 0x000fe200078e00ff */
[----:B------:R-:W-:Y:S01]  /*1230*/  @!P1 LOP3.LUT R0, R0, 0xfffffff8, RZ, 0xc0, !PT ;  /* 0xfffffff800009812 */ /* 0x000fe200078ec0ff */
[C---:B--2---:R-:W-:Y:S01]  /*1240*/  IMAD R12, R34.reuse, c[0x0][0x1e8], RZ ;  /* 0x00007a00220c7a24 */ /* 0x044fe200078e02ff */
[----:B------:R-:W-:Y:S01]  /*1250*/  ISETP.GT.AND P0, PT, R21, R232, PT ;  /* 0x000000e81500720c */ /* 0x000fe20003f04270 */
[----:B------:R-:W-:Y:S01]  /*1260*/  IMAD R16, R34, c[0x0][0x210], RZ ;  /* 0x0000840022107a24 */ /* 0x000fe200078e02ff */
[----:B-----5:R-:W-:Y:S01]  /*1270*/  LEA.HI R24, R107, R109, RZ, 0x4 ;  /* 0x0000006d6b187211 */ /* 0x020fe200078f20ff */
[----:B----4-:R-:W-:Y:S01]  /*1280*/  @!P1 IMAD.WIDE R6, R0, 0x2, R14 ;  /* 0x0000000200069825 */ /* 0x010fe200078e020e */
[----:B------:R-:W-:Y:S01]  /*1290*/  SHF.L.U64.HI R25, R29, R31, c[0x0][0x1e4] ;  /* 0x000079001d197619 */ /* 0x000fe2000001021f */
[----:B------:R-:W-:Y:S01]  /*12a0*/  ULDC UR6, c[0x0][0x324] ;  /* 0x0000c90000067ab9 */ /* 0x000fe20000000800 */
[----:B------:R-:W-:Y:S01]  /*12b0*/  SHF.R.S32.HI R19, RZ, 0x4, R24 ;  /* 0x00000004ff137819 */ /* 0x000fe20000011418 */
[----:B------:R-:W-:Y:S01]  /*12c0*/  IMAD.SHL.U32 R20, R22, 0x8, RZ ;  /* 0x0000000816147824 */ /* 0x000fe200078e00ff */
[----:B------:R-:W-:Y:S01]  /*12d0*/  LOP3.LUT P3, RZ, R32, 0x2, RZ, 0xc0, !PT ;  /* 0x0000000220ff7812 */ /* 0x000fe2000786c0ff */
[C---:B------:R-:W-:Y:S01]  /*12e0*/  IMAD R12, R33.reuse, c[0x0][0x1ec], R12 ;  /* 0x00007b00210c7a24 */ /* 0x040fe200078e020c */
[----:B------:R-:W-:Y:S01]  /*12f0*/  LEA.HI R13, R24, R19, RZ, 0x1 ;  /* 0x00000013180d7211 */ /* 0x000fe200078f08ff */
[----:B------:R-:W-:Y:S01]  /*1300*/  IMAD R16, R33, c[0x0][0x214], R16 ;  /* 0x0000850021107a24 */ /* 0x000fe200078e0210 */
[----:B------:R-:W-:Y:S01]  /*1310*/  LEA.HI R106, R107, R109, RZ, 0x5 ;  /* 0x0000006d6b6a7211 */ /* 0x000fe200078f28ff */
[----:B------:R-:W-:Y:S01]  /*1320*/  IMAD.SHL.U32 R104, R21, 0x40, RZ ;  /* 0x0000004015687824 */ /* 0x000fe200078e00ff */
[----:B------:R-:W-:Y:S01]  /*1330*/  @P0 IADD3 R17, R184, -0x2, RZ ;  /* 0xfffffffeb8110810 */ /* 0x000fe20007ffe0ff */
[----:B------:R-:W-:Y:S01]  /*1340*/  IMAD.SHL.U32 R35, R29, 0x20, RZ ;  /* 0x000000201d237824 */ /* 0x000fe200078e00ff */
[----:B------:R-:W-:Y:S01]  /*1350*/  LOP3.LUT R13, R13, 0xfffffffe, RZ, 0xc0, !PT ;  /* 0xfffffffe0d0d7812 */ /* 0x000fe200078ec0ff */
[----:B------:R-:W-:Y:S01]  /*1360*/  ULOP3.LUT UR6, URZ, UR6, URZ, 0x33, !UPT ;  /* 0x000000063f067292 */ /* 0x000fe2000f8e333f */
[----:B-1----:R-:W-:-:S02]  /*1370*/  @!P1 SHF.R.S32.HI R4, RZ, 0x1f, R28 ;  /* 0x0000001fff049819 */ /* 0x002fc4000001141c */
[----:B------:R-:W-:Y:S02]  /*1380*/  @P0 SHF.R.S32.HI R11, RZ, 0x1f, R17 ;  /* 0x0000001fff0b0819 */ /* 0x000fe40000011411 */
[----:B------:R-:W-:Y:S02]  /*1390*/  @!P1 LEA.HI R4, R4, R28, RZ, 0x3 ;  /* 0x0000001c04049211 */ /* 0x000fe400078f18ff */
[----:B------:R-:W-:Y:S02]  /*13a0*/  IADD3 R18, -R104, c[0x0][0x1d0], -R22 ;  /* 0x0000740068127a10 */ /* 0x000fe40007ffe916 */
[----:B------:R-:W-:Y:S02]  /*13b0*/  @!P1 LOP3.LUT R4, R4, 0xfffffff8, RZ, 0xc0, !PT ;  /* 0xfffffff804049812 */ /* 0x000fe400078ec0ff */
[----:B------:R-:W-:-:S03]  /*13c0*/  SHF.R.S32.HI R105, RZ, 0x5, R106 ;  /* 0x00000005ff697819 */ /* 0x000fc6000001146a */
[----:B------:R-:W-:-:S05]  /*13d0*/  @!P1 IMAD.WIDE R4, R4, 0x2, R14 ;  /* 0x0000000204049825 */ /* 0x000fca00078e020e */
[----:B------:R3:W-:Y:S01]  /*13e0*/  @!P1 LDGSTS.E.BYPASS.LTC128B.128 [R233+0x17100], [R4.64], !P4 ;  /* 0x1710000004e99fae */ /* 0x0007e2000e101d48 */
[----:B------:R-:W-:-:S03]  /*13f0*/  ISETP.GE.AND P4, PT, R18, 0x1, PT ;  /* 0x000000011200780c */ /* 0x000fc60003f86270 */
[----:B------:R1:W-:Y:S01]  /*1400*/  @!P1 LDGSTS.E.BYPASS.LTC128B.128 [R233+0x1b100], [R6.64], !P5 ;  /* 0x1b10000006e99fae */ /* 0x0003e2000e901d48 */
[----:B------:R-:W-:Y:S02]  /*1410*/  ISETP.GE.AND P5, PT, R27, c[0x0][0x1d4], PT ;  /* 0x000075001b007a0c */ /* 0x000fe40003fa6270 */
[----:B-1----:R-:W-:-:S05]  /*1420*/  SHF.R.S32.HI R6, RZ, 0x1f, R22 ;  /* 0x0000001fff067819 */ /* 0x002fca0000011416 */
[C---:B------:R-:W-:Y:S02]  /*1430*/  IMAD R0, R6.reuse, c[0x0][0x1e0], RZ ;  /* 0x0000780006007a24 */ /* 0x040fe400078e02ff */
[----:B------:R-:W-:Y:S02]  /*1440*/  IMAD R6, R6, c[0x0][0x208], RZ ;  /* 0x0000820006067a24 */ /* 0x000fe400078e02ff */
[C---:B------:R-:W-:Y:S02]  /*1450*/  IMAD R0, R22.reuse, c[0x0][0x1e4], R0 ;  /* 0x0000790016007a24 */ /* 0x040fe400078e0200 */
[C---:B------:R-:W-:Y:S02]  /*1460*/  IMAD R10, R22.reuse, c[0x0][0x20c], R6 ;  /* 0x00008300160a7a24 */ /* 0x040fe400078e0206 */
[----:B------:R-:W-:-:S04]  /*1470*/  IMAD.WIDE.U32 R6, R22, c[0x0][0x208], R2 ;  /* 0x0000820016067a25 */ /* 0x000fc800078e0002 */
[----:B------:R-:W-:Y:S01]  /*1480*/  IMAD.IADD R7, R7, 0x1, R10 ;  /* 0x0000000107077824 */ /* 0x000fe200078e020a */
[--C-:B---3--:R-:W-:Y:S01]  /*1490*/  @P2 SHF.R.S32.HI R5, RZ, 0x1f, R8.reuse ;  /* 0x0000001fff052819 */ /* 0x108fe20000011408 */
[----:B------:R-:W-:Y:S02]  /*14a0*/  @P2 IMAD.MOV.U32 R4, RZ, RZ, R8 ;  /* 0x000000ffff042224 */ /* 0x000fe400078e0008 */
[----:B------:R-:W-:-:S04]  /*14b0*/  IMAD.WIDE.U32 R8, R22, c[0x0][0x1e0], R2 ;  /* 0x0000780016087a25 */ /* 0x000fc800078e0002 */
[----:B------:R-:W-:Y:S02]  /*14c0*/  IMAD.IADD R9, R9, 0x1, R0 ;  /* 0x0000000109097824 */ /* 0x000fe400078e0200 */
[----:B------:R-:W-:Y:S02]  /*14d0*/  IMAD.SHL.U32 R0, R32, 0x40, RZ ;  /* 0x0000004020007824 */ /* 0x000fe400078e00ff */
[----:B------:R-:W-:Y:S02]  /*14e0*/  @!P2 IMAD.MOV.U32 R5, RZ, RZ, R30 ;  /* 0x000000ffff05a224 */ /* 0x000fe400078e001e */
[----:B------:R-:W-:Y:S01]  /*14f0*/  IMAD.SHL.U32 R30, R29, 0x40, RZ ;  /* 0x000000401d1e7824 */ /* 0x000fe200078e00ff */
[----:B------:R-:W-:Y:S01]  /*1500*/  LOP3.LUT R0, R0, 0x1c0, RZ, 0xc0, !PT ;  /* 0x000001c000007812 */ /* 0x000fe200078ec0ff */
[----:B------:R-:W-:Y:S02]  /*1510*/  @P0 IMAD R3, R25, R17, RZ ;  /* 0x0000001119030224 */ /* 0x000fe400078e02ff */
[----:B------:R-:W-:Y:S01]  /*1520*/  @!P2 IMAD.MOV.U32 R4, RZ, RZ, R41 ;  /* 0x000000ffff04a224 */ /* 0x000fe200078e0029 */
[----:B------:R-:W-:Y:S01]  /*1530*/  ISETP.GE.AND P2, PT, R18, 0x21, PT ;  /* 0x000000211200780c */ /* 0x000fe20003f46270 */
[----:B------:R-:W-:Y:S01]  /*1540*/  @P0 IMAD R23, R11, R30, R3 ;  /* 0x0000001e0b170224 */ /* 0x000fe200078e0203 */
[----:B------:R-:W-:Y:S01]  /*1550*/  @!P1 SHF.R.S32.HI R3, RZ, 0x1f, R26 ;  /* 0x0000001fff039819 */ /* 0x000fe2000001141a */
[----:B------:R-:W-:-:S03]  /*1560*/  IMAD.WIDE.U32 R10, R33, c[0x0][0x1e8], R8 ;  /* 0x00007a00210a7a25 */ /* 0x000fc600078e0008 */
[----:B------:R-:W-:Y:S01]  /*1570*/  @!P1 LEA.HI R3, R3, R26, RZ, 0x3 ;  /* 0x0000001a03039211 */ /* 0x000fe200078f18ff */
[----:B------:R-:W-:Y:S01]  /*1580*/  IMAD.WIDE.U32 R8, R33, c[0x0][0x210], R6 ;  /* 0x0000840021087a25 */ /* 0x000fe200078e0006 */
[----:B------:R-:W-:Y:S02]  /*1590*/  LOP3.LUT R6, R0, 0x8, R20, 0xf8, !PT ;  /* 0x0000000800067812 */ /* 0x000fe400078ef814 */
[----:B------:R-:W-:Y:S01]  /*15a0*/  SHF.R.U32.HI R0, RZ, 0x3, R0 ;  /* 0x00000003ff007819 */ /* 0x000fe20000011600 */
[----:B------:R-:W-:Y:S01]  /*15b0*/  IMAD.IADD R7, R11, 0x1, R12 ;  /* 0x000000010b077824 */ /* 0x000fe200078e020c */
[----:B------:R-:W-:Y:S01]  /*15c0*/  SHF.R.S32.HI R12, RZ, 0x1f, R21 ;  /* 0x0000001fff0c7819 */ /* 0x000fe20000011415 */
[----:B------:R-:W-:Y:S01]  /*15d0*/  IMAD.IADD R11, R9, 0x1, R16 ;  /* 0x00000001090b7824 */ /* 0x000fe200078e0210 */
[----:B------:R-:W-:Y:S01]  /*15e0*/  @!P1 LOP3.LUT R9, R3, 0xfffffff8, RZ, 0xc0, !PT ;  /* 0xfffffff803099812 */ /* 0x000fe200078ec0ff */
[----:B------:R-:W-:Y:S01]  /*15f0*/  IMAD.IADD R16, R19, 0x1, -R13 ;  /* 0x0000000113107824 */ /* 0x000fe200078e0a0d */
[----:B------:R-:W-:Y:S01]  /*1600*/  LOP3.LUT R13, R6, R0, RZ, 0x3c, !PT ;  /* 0x00000000060d7212 */ /* 0x000fe200078e3cff */
[----:B------:R-:W-:-:S02]  /*1610*/  IMAD.MOV.U32 R6, RZ, RZ, R10 ;  /* 0x000000ffff067224 */ /* 0x000fc400078e000a */
[----:B------:R-:W-:Y:S02]  /*1620*/  IMAD R0, R5, c[0x0][0x1f0], RZ ;  /* 0x00007c0005007a24 */ /* 0x000fe400078e02ff */
[----:B------:R-:W-:-:S04]  /*1630*/  IMAD.WIDE.U32 R42, R4, c[0x0][0x1f0], R6 ;  /* 0x00007c00042a7a25 */ /* 0x000fc800078e0006 */
[----:B------:R-:W-:Y:S01]  /*1640*/  IMAD R0, R4, c[0x0][0x1f4], R0 ;  /* 0x00007d0004007a24 */ /* 0x000fe200078e0200 */
[----:B------:R-:W-:Y:S01]  /*1650*/  STL.64 [R1+0x58], R42 ;  /* 0x0000582a01007387 */ /* 0x000fe20000100a00 */
[----:B------:R-:W-:Y:S02]  /*1660*/  IMAD.MOV.U32 R10, RZ, RZ, R8 ;  /* 0x000000ffff0a7224 */ /* 0x000fe400078e0008 */
[----:B------:R-:W-:-:S04]  /*1670*/  @!P1 IMAD.WIDE R8, R9, 0x2, R14 ;  /* 0x0000000209089825 */ /* 0x000fc800078e020e */
[----:B------:R-:W-:Y:S01]  /*1680*/  IMAD R3, R25, R21, RZ ;  /* 0x0000001519037224 */ /* 0x000fe200078e02ff */
[----:B------:R1:W-:Y:S01]  /*1690*/  @!P1 LDGSTS.E.BYPASS.LTC128B.128 [R233+0x1f100], [R8.64], !P6 ;  /* 0x1f10000008e99fae */ /* 0x0003e2000f101d48 */
[----:B------:R-:W-:Y:S01]  /*16a0*/  IMAD.IADD R39, R43, 0x1, R0 ;  /* 0x000000012b277824 */ /* 0x000fe200078e0200 */
[----:B------:R-:W-:Y:S01]  /*16b0*/  ISETP.GE.AND P6, PT, R28, c[0x0][0x1d4], PT ;  /* 0x000075001c007a0c */ /* 0x000fe20003fc6270 */
[----:B------:R-:W-:Y:S01]  /*16c0*/  IMAD.MOV.U32 R38, RZ, RZ, R42 ;  /* 0x000000ffff267224 */ /* 0x000fe200078e002a */
[----:B------:R-:W0:Y:S01]  /*16d0*/  LDGDEPBAR ;  /* 0x00000000000079af */ /* 0x000e220000000000 */
[----:B------:R-:W-:Y:S02]  /*16e0*/  IMAD R6, R12, R30, R3 ;  /* 0x0000001e0c067224 */ /* 0x000fe400078e0203 */
[----:B------:R-:W-:Y:S02]  /*16f0*/  IMAD R3, R5, c[0x0][0x218], RZ ;  /* 0x0000860005037a24 */ /* 0x000fe400078e02ff */
[----:B------:R-:W-:-:S02]  /*1700*/  IMAD R0, R16, 0x200, R13 ;  /* 0x0000020010007824 */ /* 0x000fc400078e020d */
[----:B------:R-:W-:Y:S02]  /*1710*/  IMAD R7, R12, c[0x0][0x208], RZ ;  /* 0x000082000c077a24 */ /* 0x000fe400078e02ff */
[----:B------:R-:W-:Y:S02]  /*1720*/  IMAD R12, R4, c[0x0][0x21c], R3 ;  /* 0x00008700040c7a24 */ /* 0x000fe400078e0203 */
[----:B------:R-:W-:Y:S02]  /*1730*/  IMAD.MOV.U32 R14, RZ, RZ, 0x5 ;  /* 0x00000005ff0e7424 */ /* 0x000fe400078e00ff */
[----:B------:R-:W-:Y:S02]  /*1740*/  IMAD.SHL.U32 R192, R0, 0x2, RZ ;  /* 0x0000000200c07824 */ /* 0x000fe400078e00ff */
[----:B------:R-:W-:Y:S01]  /*1750*/  IMAD R13, R21, c[0x0][0x20c], R7 ;  /* 0x00008300150d7a24 */ /* 0x000fe200078e0207 */
[----:B------:R-:W-:Y:S01]  /*1760*/  SHF.L.U64.HI R44, R29, R14, c[0x0][0x1e4] ;  /* 0x000079001d2c7619 */ /* 0x000fe2000001020e */
[----:B------:R-:W-:Y:S01]  /*1770*/  IMAD.WIDE.U32 R14, R21, c[0x0][0x208], RZ ;  /* 0x00008200150e7a25 */ /* 0x000fe200078e00ff */
[----:B------:R-:W-:-:S02]  /*1780*/  IADD3 R5, R192, 0x8100, RZ ;  /* 0x00008100c0057810 */ /* 0x000fc40007ffe0ff */
[----:B------:R-:W-:Y:S01]  /*1790*/  IADD3 R203, R192, 0x8120, RZ ;  /* 0x00008120c0cb7810 */ /* 0x000fe20007ffe0ff */
[----:B------:R-:W-:Y:S01]  /*17a0*/  IMAD.WIDE.U32 R40, R4, c[0x0][0x218], R10 ;  /* 0x0000860004287a25 */ /* 0x000fe200078e000a */
[----:B------:R-:W-:Y:S01]  /*17b0*/  @P3 IADD3 R203, R5, -0x20, RZ ;  /* 0xffffffe005cb3810 */ /* 0x000fe20007ffe0ff */
[----:B------:R-:W-:Y:S02]  /*17c0*/  BAR.SYNC.DEFER_BLOCKING 0x0 ;  /* 0x0000000000007b1d */ /* 0x000fe40000010000 */
[----:B-1----:R-:W-:Y:S01]  /*17d0*/  IMAD.WIDE.U32 R8, R21, R30, R38 ;  /* 0x0000001e15087225 */ /* 0x002fe200078e0026 */
[C---:B------:R-:W-:Y:S02]  /*17e0*/  IADD3 R218, R203.reuse, 0x800, RZ ;  /* 0x00000800cbda7810 */ /* 0x040fe40007ffe0ff */
[----:B------:R-:W-:Y:S01]  /*17f0*/  IADD3 R217, R203, 0x1000, RZ ;  /* 0x00001000cbd97810 */ /* 0x000fe20007ffe0ff */
[----:B------:R-:W-:Y:S01]  /*1800*/  IMAD.IADD R3, R9, 0x1, R6 ;  /* 0x0000000109037824 */ /* 0x000fe200078e0206 */
[C---:B------:R-:W-:Y:S01]  /*1810*/  @P4 LEA R6, P1, R8.reuse, c[0x0][0x1c8], 0x1 ;  /* 0x0000720008064a11 */ /* 0x040fe200078208ff */
[----:B------:R-:W-:Y:S01]  /*1820*/  IMAD.IADD R10, R15, 0x1, R13 ;  /* 0x000000010f0a7824 */ /* 0x000fe200078e020d */
[----:B------:R-:W-:Y:S01]  /*1830*/  SEL R15, RZ, 0x2, P6 ;  /* 0x00000002ff0f7807 */ /* 0x000fe20003000000 */
[----:B------:R-:W-:Y:S01]  /*1840*/  IMAD.IADD R37, R41, 0x1, R12 ;  /* 0x0000000129257824 */ /* 0x000fe200078e020c */
[----:B------:R-:W-:Y:S01]  /*1850*/  @P4 LEA.HI.X R7, R8, c[0x0][0x1cc], R3, 0x1, P1 ;  /* 0x0000730008074a11 */ /* 0x000fe200008f0c03 */
[----:B------:R-:W-:Y:S01]  /*1860*/  STL [R1+0x70], R44 ;  /* 0x0000702c01007387 */ /* 0x000fe20000100800 */
[----:B------:R-:W-:Y:S01]  /*1870*/  @P2 IADD3 R0, P1, R35, R8, RZ ;  /* 0x0000000823002210 */ /* 0x000fe20007f3e0ff */
[----:B------:R-:W-:Y:S01]  /*1880*/  @P0 IMAD.WIDE.U32 R8, R17, R30, R38 ;  /* 0x0000001e11080225 */ /* 0x000fe200078e0026 */
[----:B------:R-:W-:Y:S01]  /*1890*/  P2R R17, PR, RZ, 0x1 ;  /* 0x00000001ff117803 */ /* 0x000fe20000000000 */
[----:B------:R-:W-:Y:S01]  /*18a0*/  STL.64 [R1+0x50], R38 ;  /* 0x0000502601007387 */ /* 0x000fe20000100a00 */
[----:B------:R-:W-:Y:S01]  /*18b0*/  @P2 LEA R4, P3, R0, c[0x0][0x1c8], 0x1 ;  /* 0x0000720000042a11 */ /* 0x000fe200078608ff */
[----:B------:R-:W-:Y:S01]  /*18c0*/  @P2 IMAD.X R5, R44, 0x1, R3, P1 ;  /* 0x000000012c052824 */ /* 0x000fe200008e0603 */
[----:B------:R-:W-:Y:S01]  /*18d0*/  LEA R3, P1, R14, R40, 0x6 ;  /* 0x000000280e037211 */ /* 0x000fe200078230ff */
[----:B------:R-:W-:Y:S01]  /*18e0*/  STL.64 [R1+0x60], R40 ;  /* 0x0000602801007387 */ /* 0x000fe20000100a00 */
[----:B------:R-:W-:-:S02]  /*18f0*/  @P0 LEA R100, P4, R8, c[0x0][0x1c8], 0x1 ;  /* 0x0000720008640a11 */ /* 0x000fc400078808ff */
[----:B------:R-:W-:Y:S01]  /*1900*/  @P2 LEA.HI.X R5, R0, c[0x0][0x1cc], R5, 0x1, P3 ;  /* 0x0000730000052a11 */ /* 0x000fe200018f0c05 */
[----:B------:R-:W-:Y:S01]  /*1910*/  @P0 IMAD.IADD R0, R9, 0x1, R23 ;  /* 0x0000000109000824 */ /* 0x000fe200078e0217 */
[----:B------:R-:W-:Y:S01]  /*1920*/  LEA.HI.X R10, R14, R37, R10, 0x6, P1 ;  /* 0x000000250e0a7211 */ /* 0x000fe200008f340a */
[----:B------:R-:W-:Y:S01]  /*1930*/  STL [R1+0x4c], R37 ;  /* 0x00004c2501007387 */ /* 0x000fe20000100800 */
[C---:B------:R-:W-:Y:S02]  /*1940*/  LEA R12, P1, R3.reuse, c[0x0][0x1f8], 0x1 ;  /* 0x00007e00030c7a11 */ /* 0x040fe400078208ff */
[----:B------:R-:W-:Y:S02]  /*1950*/  @P0 LEA.HI.X R101, R8, c[0x0][0x1cc], R0, 0x1, P4 ;  /* 0x0000730008650a11 */ /* 0x000fe400020f0c00 */
[----:B------:R-:W-:Y:S02]  /*1960*/  LOP3.LUT R0, R24, 0xfffffff0, RZ, 0xc0, !PT ;  /* 0xfffffff018007812 */ /* 0x000fe400078ec0ff */
[----:B------:R-:W-:-:S02]  /*1970*/  LEA.HI.X R13, R3, c[0x0][0x1fc], R10, 0x1, P1 ;  /* 0x00007f00030d7a11 */ /* 0x000fc400008f0c0a */
[----:B------:R-:W-:Y:S01]  /*1980*/  ISETP.GE.AND P3, PT, R2, c[0x0][0x1d4], PT ;  /* 0x0000750002007a0c */ /* 0x000fe20003f66270 */
[----:B------:R-:W-:Y:S01]  /*1990*/  IMAD.IADD R0, R109, 0x1, -R0 ;  /* 0x000000016d007824 */ /* 0x000fe200078e0a00 */
[----:B------:R-:W-:Y:S02]  /*19a0*/  ISETP.GE.AND P1, PT, R18, 0x1, PT ;  /* 0x000000011200780c */ /* 0x000fe40003f26270 */
[----:B------:R-:W-:Y:S02]  /*19b0*/  ISETP.GE.AND P4, PT, R26, c[0x0][0x1d4], PT ;  /* 0x000075001a007a0c */ /* 0x000fe40003f86270 */
[----:B------:R-:W-:Y:S02]  /*19c0*/  SHF.R.S32.HI R3, RZ, 0x1f, R0 ;  /* 0x0000001fff037819 */ /* 0x000fe40000011400 */
[----:B------:R-:W-:Y:S02]  /*19d0*/  IADD3 R216, R203, 0x1800, RZ ;  /* 0x00001800cbd87810 */ /* 0x000fe40007ffe0ff */
[----:B------:R-:W-:-:S02]  /*19e0*/  LEA.HI R3, R3, R0, RZ, 0x3 ;  /* 0x0000000003037211 */ /* 0x000fc400078f18ff */
[----:B------:R-:W-:Y:S02]  /*19f0*/  IADD3 R215, R203, 0x2000, RZ ;  /* 0x00002000cbd77810 */ /* 0x000fe40007ffe0ff */
[----:B------:R-:W-:Y:S01]  /*1a00*/  LOP3.LUT R2, R3, 0xfffffff8, RZ, 0xc0, !PT ;  /* 0xfffffff803027812 */ /* 0x000fe200078ec0ff */
[----:B------:R-:W-:Y:S01]  /*1a10*/  @!PT LDS RZ, [RZ] ;  /* 0x00000000fffff984 */ /* 0x000fe20000000800 */
[----:B------:R-:W-:Y:S01]  /*1a20*/  @!PT LDS RZ, [RZ] ;  /* 0x00000000fffff984 */ /* 0x000fe20000000800 */
[----:B------:R-:W-:Y:S01]  /*1a30*/  @!PT LDS RZ, [RZ] ;  /* 0x00000000fffff984 */ /* 0x000fe20000000800 */
[----:B------:R1:W-:Y:S01]  /*1a40*/  @P1 LDGSTS.E.BYPASS.LTC128B.128 [R233+0x8100], [R6.64], !P3 ;  /* 0x0810000006e91fae */ /* 0x0003e2000d901d48 */
[C---:B------:R-:W-:Y:S02]  /*1a50*/  IADD3 R214, R203.reuse, 0x2800, RZ ;  /* 0x00002800cbd67810 */ /* 0x040fe40007ffe0ff */
[C---:B------:R-:W-:Y:S01]  /*1a60*/  IADD3 R213, R203.reuse, 0x3000, RZ ;  /* 0x00003000cbd57810 */ /* 0x040fe20007ffe0ff */
[----:B------:R1:W-:Y:S01]  /*1a70*/  @P1 LDGSTS.E.BYPASS.LTC128B.128 [R233+0xa100], [R6.64+0x80], !P6 ;  /* 0x0a10008006e91fae */ /* 0x0003e2000f101d48 */
[----:B------:R-:W-:Y:S01]  /*1a80*/  IMAD.IADD R14, R0, 0x1, -R2 ;  /* 0x00000001000e7824 */ /* 0x000fe200078e0a02 */
[C---:B------:R-:W-:Y:S01]  /*1a90*/  IADD3 R212, R203.reuse, 0x3800, RZ ;  /* 0x00003800cbd47810 */ /* 0x040fe20007ffe0ff */
[----:B------:R-:W-:Y:S01]  /*1aa0*/  IMAD.MOV.U32 R0, RZ, RZ, c[0x0][0x208] ;  /* 0x00008200ff007624 */ /* 0x000fe200078e00ff */
[----:B------:R1:W-:Y:S01]  /*1ab0*/  @P1 LDGSTS.E.BYPASS.LTC128B.128 [R233+0xc100], [R6.64+0x100], !P5 ;  /* 0x0c10010006e91fae */ /* 0x0003e2000e901d48 */
[----:B------:R-:W-:Y:S01]  /*1ac0*/  IMAD.SHL.U32 R2, R16, 0x8, RZ ;  /* 0x0000000810027824 */ /* 0x000fe200078e00ff */
[----:B------:R-:W-:Y:S01]  /*1ad0*/  P2R R16, PR, RZ, 0x40 ;  /* 0x00000040ff107803 */ /* 0x000fe20000000000 */
[C---:B------:R-:W-:Y:S01]  /*1ae0*/  IMAD.SHL.U32 R19, R0.reuse, 0x40, RZ ;  /* 0x0000004000137824 */ /* 0x040fe200078e00ff */
[----:B------:R1:W-:Y:S01]  /*1af0*/  @P1 LDGSTS.E.BYPASS.LTC128B.128 [R233+0xe100], [R6.64+0x180], !P4 ;  /* 0x0e10018006e91fae */ /* 0x0003e2000e101d48 */
[----:B------:R-:W-:Y:S01]  /*1b00*/  SHF.L.U64.HI R11, R0, R31, c[0x0][0x20c] ;  /* 0x00008300000b7619 */ /* 0x000fe2000001021f */
[C---:B------:R-:W-:Y:S01]  /*1b10*/  IMAD.SHL.U32 R0, R14.reuse, 0x40, RZ ;  /* 0x000000400e007824 */ /* 0x040fe200078e00ff */
[----:B------:R-:W-:Y:S01]  /*1b20*/  LOP3.LUT P1, RZ, R14, 0x2, RZ, 0xc0, !PT ;  /* 0x000000020eff7812 */ /* 0x000fe2000782c0ff */
[----:B------:R2:W-:Y:S01]  /*1b30*/  @P2 LDGSTS.E.BYPASS.LTC128B.128 [R233+0x9100], [R4.64], !P3 ;  /* 0x0910000004e92fae */ /* 0x0005e2000d901d48 */
[----:B------:R-:W-:-:S02]  /*1b40*/  IADD3 R211, R203, 0x4000, RZ ;  /* 0x00004000cbd37810 */ /* 0x000fc40007ffe0ff */
[----:B------:R-:W-:Y:S01]  /*1b50*/  LOP3.LUT R0, R0, 0x1c0, RZ, 0xc0, !PT ;  /* 0x000001c000007812 */ /* 0x000fe200078ec0ff */
[----:B------:R2:W-:Y:S01]  /*1b60*/  @P2 LDGSTS.E.BYPASS.LTC128B.128 [R233+0xb100], [R4.64+0x80], !P6 ;  /* 0x0b10008004e92fae */ /* 0x0005e2000f101d48 */
[C---:B------:R-:W-:Y:S02]  /*1b70*/  IADD3 R210, R203.reuse, 0x4800, RZ ;  /* 0x00004800cbd27810 */ /* 0x040fe40007ffe0ff */
[----:B------:R-:W-:Y:S01]  /*1b80*/  LOP3.LUT R2, R0, 0x8, R2, 0xf8, !PT ;  /* 0x0000000800027812 */ /* 0x000fe200078ef802 */
[----:B------:R2:W-:Y:S01]  /*1b90*/  @P2 LDGSTS.E.BYPASS.LTC128B.128 [R233+0xd100], [R4.64+0x100], !P5 ;  /* 0x0d10010004e92fae */ /* 0x0005e2000e901d48 */
[----:B------:R-:W-:Y:S02]  /*1ba0*/  SHF.R.U32.HI R0, RZ, 0x3, R0 ;  /* 0x00000003ff007819 */ /* 0x000fe40000011600 */
[----:B------:R-:W-:Y:S01]  /*1bb0*/  IADD3 R209, R203, 0x5000, RZ ;  /* 0x00005000cbd17810 */ /* 0x000fe20007ffe0ff */
[----:B------:R2:W-:Y:S01]  /*1bc0*/  @P2 LDGSTS.E.BYPASS.LTC128B.128 [R233+0xf100], [R4.64+0x180], !P4 ;  /* 0x0f10018004e92fae */ /* 0x0005e2000e101d48 */
[----:B------:R-:W-:-:S02]  /*1bd0*/  LOP3.LUT R0, R2, R0, RZ, 0x3c, !PT ;  /* 0x0000000002007212 */ /* 0x000fc400078e3cff */
[----:B------:R-:W-:Y:S01]  /*1be0*/  SEL R2, RZ, 0x1, P3 ;  /* 0x00000001ff027807 */ /* 0x000fe20001800000 */
[----:B------:R-:W0:Y:S01]  /*1bf0*/  LDGDEPBAR ;  /* 0x00000000000079af */ /* 0x000e220000000000 */
[C---:B------:R-:W-:Y:S02]  /*1c00*/  IADD3 R208, R203.reuse, 0x5800, RZ ;  /* 0x00005800cbd07810 */ /* 0x040fe40007ffe0ff */
[C---:B------:R-:W-:Y:S02]  /*1c10*/  IADD3 R207, R203.reuse, 0x6000, RZ ;  /* 0x00006000cbcf7810 */ /* 0x040fe40007ffe0ff */
[C---:B------:R-:W-:Y:S02]  /*1c20*/  IADD3 R206, R203.reuse, 0x6800, RZ ;  /* 0x00006800cbce7810 */ /* 0x040fe40007ffe0ff */
[C---:B------:R-:W-:Y:S02]  /*1c30*/  IADD3 R205, R203.reuse, 0x7000, RZ ;  /* 0x00007000cbcd7810 */ /* 0x040fe40007ffe0ff */
[----:B------:R-:W-:Y:S01]  /*1c40*/  IADD3 R204, R203, 0x7800, RZ ;  /* 0x00007800cbcc7810 */ /* 0x000fe20007ffe0ff */
[----:B--2---:R-:W-:Y:S01]  /*1c50*/  IMAD.SHL.U32 R5, R3, 0x40, RZ ;  /* 0x0000004003057824 */ /* 0x004fe200078e00ff */
[----:B------:R-:W-:-:S04]  /*1c60*/  DEPBAR.LE SB0, 0x1 ;  /* 0x000080400000791a */ /* 0x000fc80000000000 */
[----:B------:R-:W-:Y:S01]  /*1c70*/  LOP3.LUT R5, R0, 0xfffffe00, R5, 0xf8, !PT ;  /* 0xfffffe0000057812 */ /* 0x000fe200078ef805 */
[----:B------:R-:W-:-:S04]  /*1c80*/  DEPBAR.LE SB0, 0x0 ;  /* 0x000080000000791a */ /* 0x000fc80000000000 */
[----:B------:R-:W-:Y:S01]  /*1c90*/  IMAD.MOV.U32 R4, RZ, RZ, 0x10 ;  /* 0x00000010ff047424 */ /* 0x000fe200078e00ff */
[----:B------:R-:W-:Y:S01]  /*1ca0*/  BAR.SYNC.DEFER_BLOCKING 0x0 ;  /* 0x0000000000007b1d */ /* 0x000fe20000010000 */
[----:B------:R-:W-:Y:S01]  /*1cb0*/  IMAD R0, R105, 0x400, R5 ;  /* 0x0000040069007824 */ /* 0x000fe200078e0205 */
[----:B------:R-:W-:Y:S02]  /*1cc0*/  SEL R3, RZ, 0x4, P5 ;  /* 0x00000004ff037807 */ /* 0x000fe40002800000 */
[----:B------:R-:W-:Y:S01]  /*1cd0*/  SEL R4, R4, 0xfffffff0, !P1 ;  /* 0xfffffff004047807 */ /* 0x000fe20004800000 */
[----:B------:R-:W-:Y:S01]  /*1ce0*/  IMAD.SHL.U32 R199, R0, 0x2, RZ ;  /* 0x0000000200c77824 */ /* 0x000fe200078e00ff */
[----:B-1----:R-:W-:Y:S02]  /*1cf0*/  IADD3 R6, P1, R19, R12, RZ ;  /* 0x0000000c13067210 */ /* 0x002fe40007f3e0ff */
[----:B------:R-:W-:Y:S01]  /*1d00*/  IADD3 R0, -R22, c[0x0][0x1d0], -R104 ;  /* 0x0000740016007a10 */ /* 0x000fe20007ffe968 */
[----:B------:R-:W-:Y:S01]  /*1d10*/  IMAD R200, R4, 0x2, R199 ;  /* 0x0000000204c87824 */ /* 0x000fe200078e02c7 */
[----:B------:R-:W-:Y:S01]  /*1d20*/  IADD3 R3, R3, R15, R2 ;  /* 0x0000000f03037210 */ /* 0x000fe20007ffe002 */
[----:B------:R-:W-:Y:S01]  /*1d30*/  IMAD.X R7, R11, 0x1, R13, P1 ;  /* 0x000000010b077824 */ /* 0x000fe200008e060d */
[----:B------:R-:W-:-:S02]  /*1d40*/  ISETP.LT.OR P1, PT, R0, 0x1, P3 ;  /* 0x000000010000780c */ /* 0x000fc40001f21670 */
[----:B------:R-:W-:-:S05]  /*1d50*/  SEL R2, RZ, 0x8, P4 ;  /* 0x00000008ff027807 */ /* 0x000fca0002000000 */
[----:B------:R-:W-:Y:S01]  /*1d60*/  IMAD.IADD R2, R3, 0x1, R2 ;  /* 0x0000000103027824 */ /* 0x000fe200078e0202 */
[----:B------:R-:W-:-:S04]  /*1d70*/  SHF.R.S32.HI R3, RZ, 0x1f, R105 ;  /* 0x0000001fff037819 */ /* 0x000fc80000011469 */
[C---:B------:R-:W-:Y:S01]  /*1d80*/  LOP3.LUT P0, RZ, R2.reuse, 0x2, RZ, 0xc0, !PT ;  /* 0x0000000202ff7812 */ /* 0x040fe2000780c0ff */
[----:B------:R-:W-:Y:S01]  /*1d90*/  LDSM.16.M88.4 R24, [R192+0x8100] ;  /* 0x00810000c018783b */ /* 0x000fe20000000200 */
[----:B------:R-:W-:Y:S02]  /*1da0*/  LOP3.LUT P2, RZ, R2, 0x4, RZ, 0xc0, !PT ;  /* 0x0000000402ff7812 */ /* 0x000fe4000784c0ff */
[----:B------:R-:W-:Y:S01]  /*1db0*/  LEA.HI R3, R3, R105, RZ, 0x3 ;  /* 0x0000006903037211 */ /* 0x000fe200078f18ff */
[----:B------:R-:W-:Y:S04]  /*1dc0*/  LDSM.16.M88.4 R28, [R192+0x8900] ;  /* 0x00890000c01c783b */ /* 0x000fe80000000200 */
[----:B------:R-:W-:Y:S04]  /*1dd0*/  LDSM.16.M88.4 R36, [R192+0x9100] ;  /* 0x00910000c024783b */ /* 0x000fe80000000200 */
[----:B------:R-:W-:Y:S04]  /*1de0*/  LDSM.16.M88.4 R40, [R192+0x9900] ;  /* 0x00990000c028783b */ /* 0x000fe80000000200 */
[----:B------:R-:W-:Y:S04]  /*1df0*/  LDSM.16.M88.4 R48, [R203] ;  /* 0x00000000cb30783b */ /* 0x000fe80000000200 */
[----:B------:R-:W-:Y:S04]  /*1e00*/  LDSM.16.M88.4 R68, [R203+0x800] ;  /* 0x00080000cb44783b */ /* 0x000fe80000000200 */
[----:B------:R-:W-:Y:S04]  /*1e10*/  LDSM.16.M88.4 R72, [R203+0x1000] ;  /* 0x00100000cb48783b */ /* 0x000fe80000000200 */
[----:B------:R-:W-:Y:S04]  /*1e20*/  LDSM.16.M88.4 R80, [R203+0x1800] ;  /* 0x00180000cb50783b */ /* 0x000fe80000000200 */
[----:B------:R-:W1:Y:S04]  /*1e30*/  LDSM.16.M88.4 R8, [R199+0x10100] ;  /* 0x01010000c708783b */ /* 0x000e680000000200 */
[----:B------:R-:W2:Y:S04]  /*1e40*/  LDSM.16.M88.4 R20, [R200+0x10100] ;  /* 0x01010000c814783b */ /* 0x000ea80000000200 */
[----:B------:R-:W-:Y:S01]  /*1e50*/  @!PT LDS RZ, [RZ] ;  /* 0x00000000fffff984 */ /* 0x000fe20000000800 */
[----:B------:R-:W-:Y:S01]  /*1e60*/  @!PT LDS RZ, [RZ] ;  /* 0x00000000fffff984 */ /* 0x000fe20000000800 */
[----:B------:R-:W-:Y:S01]  /*1e70*/  @!PT LDS RZ, [RZ] ;  /* 0x00000000fffff984 */ /* 0x000fe20000000800 */
[----:B------:R3:W-:Y:S01]  /*1e80*/  LDGSTS.E.BYPASS.LTC128B.128 [R233+0x100], [R12.64], !P1 ;  /* 0x001000000ce97fae */ /* 0x0007e2000c901d48 */
[----:B------:R-:W-:-:S02]  /*1e90*/  ISETP.LT.OR P1, PT, R0, 0x1, !P0 ;  /* 0x000000010000780c */ /* 0x000fc40004721670 */
[----:B------:R-:W-:-:S11]  /*1ea0*/  ISETP.LT.OR P0, PT, R0, 0x21, !P0 ;  /* 0x000000210000780c */ /* 0x000fd60004701670 */
[----:B------:R3:W-:Y:S01]  /*1eb0*/  LDGSTS.E.BYPASS.LTC128B.128 [R233+0x2100], [R12.64+0x80], !P1 ;  /* 0x021000800ce97fae */ /* 0x0007e2000c901d48 */
[C---:B------:R-:W-:Y:S02]  /*1ec0*/  ISETP.LT.OR P1, PT, R0.reuse, 0x1, !P2 ;  /* 0x000000010000780c */ /* 0x040fe40005721670 */
[----:B------:R-:W-:-:S11]  /*1ed0*/  ISETP.LT.OR P2, PT, R0, 0x21, !P2 ;  /* 0x000000210000780c */ /* 0x000fd60005741670 */
[----:B------:R3:W-:Y:S01]  /*1ee0*/  LDGSTS.E.BYPASS.LTC128B.128 [R233+0x4100], [R12.64+0x100], !P1 ;  /* 0x041001000ce97fae */ /* 0x0007e2000c901d48 */
[----:B------:R-:W-:Y:S01]  /*1ef0*/  LOP3.LUT P1, RZ, R2, 0x8, RZ, 0xc0, !PT ;  /* 0x0000000802ff7812 */ /* 0x000fe2000782c0ff */
[----:B------:R-:W-:Y:S01]  /*1f00*/  IMAD.MOV.U32 R2, RZ, RZ, 0x40 ;  /* 0x00000040ff027424 */ /* 0x000fe200078e00ff */
[----:B-1----:R-:W-:Y:S02]  /*1f10*/  HMMA.16816.F32.BF16 R52, R8, R40, RZ ;  /* 0x000000280834723c */ /* 0x002fe400000418ff */
[C---:B------:R-:W-:Y:S02]  /*1f20*/  ISETP.LT.OR P6, PT, R0.reuse, 0x1, !P1 ;  /* 0x000000010000780c */ /* 0x040fe40004fc1670 */
[----:B------:R-:W-:-:S04]  /*1f30*/  ISETP.LT.OR P1, PT, R0, 0x21, !P1 ;  /* 0x000000210000780c */ /* 0x000fc80004f21670 */
[----:B------:R-:W-:Y:S07]  /*1f40*/  HMMA.16816.F32.BF16 R56, R8, R42, RZ ;  /* 0x0000002a0838723c */ /* 0x000fee00000418ff */
[----:B------:R3:W-:Y:S01]  /*1f50*/  LDGSTS.E.BYPASS.LTC128B.128 [R233+0x6100], [R12.64+0x180], !P6 ;  /* 0x061001800ce97fae */ /* 0x0007e2000f101d48 */
[----:B------:R-:W-:-:S04]  /*1f60*/  LOP3.LUT P6, RZ, R32, 0x4, RZ, 0xc0, !PT ;  /* 0x0000000420ff7812 */ /* 0x000fc800078cc0ff */
[----:B------:R-:W-:Y:S02]  /*1f70*/  SEL R2, R2, 0xffffffc0, !P6 ;  /* 0xffffffc002027807 */ /* 0x000fe40007000000 */
[----:B------:R-:W-:Y:S01]  /*1f80*/  ISETP.LT.OR P6, PT, R0, 0x21, P3 ;  /* 0x000000210000780c */ /* 0x000fe20001fc1670 */
[----:B------:R-:W-:Y:S02]  /*1f90*/  IMAD.MOV.U32 R0, RZ, RZ, 0x20 ;  /* 0x00000020ff007424 */ /* 0x000fe400078e00ff */
[----:B------:R-:W-:Y:S01]  /*1fa0*/  IMAD.IADD R198, R192, 0x1, R2 ;  /* 0x00000001c0c67824 */ /* 0x000fe200078e0202 */
[----:B--2---:R-:W-:Y:S01]  /*1fb0*/  HMMA.16816.F32.BF16 R52, R20, R80, R52 ;  /* 0x000000501434723c */ /* 0x004fe20000041834 */
[----:B------:R-:W-:-:S07]  /*1fc0*/  IMAD.IADD R197, R2, 0x1, R203 ;  /* 0x0000000102c57824 */ /* 0x000fce00078e02cb */
[----:B------:R-:W-:Y:S01]  /*1fd0*/  HMMA.16816.F32.BF16 R56, R20, R82, R56 ;  /* 0x000000521438723c */ /* 0x000fe20000041838 */
[----:B------:R1:W-:Y:S01]  /*1fe0*/  LDGSTS.E.BYPASS.LTC128B.128 [R233+0x1100], [R6.64], !P6 ;  /* 0x0110000006e97fae */ /* 0x0003e2000f101d48 */
[----:B------:R-:W-:-:S03]  /*1ff0*/  ISETP.NE.AND P6, PT, R16, RZ, PT ;  /* 0x000000ff1000720c */ /* 0x000fc60003fc5270 */
[----:B------:R1:W-:Y:S01]  /*2000*/  LDGSTS.E.BYPASS.LTC128B.128 [R233+0x3100], [R6.64+0x80], !P0 ;  /* 0x0310008006e97fae */ /* 0x0003e2000c101d48 */
[----:B------:R-:W-:Y:S02]  /*2010*/  ISETP.NE.AND P0, PT, R17, RZ, PT ;  /* 0x000000ff1100720c */ /* 0x000fe40003f05270 */
[----:B------:R-:W-:Y:S01]  /*2020*/  HMMA.16816.F32.BF16 R16, R8, R28, RZ ;  /* 0x0000001c0810723c */ /* 0x000fe200000418ff */
[----:B------:R1:W-:Y:S01]  /*2030*/  LDGSTS.E.BYPASS.LTC128B.128 [R233+0x5100], [R6.64+0x100], !P2 ;  /* 0x0510010006e97fae */ /* 0x0003e2000d101d48 */
[----:B------:R-:W-:-:S03]  /*2040*/  ISETP.NE.AND P2, PT, R117, 0x1, PT ;  /* 0x000000017500780c */ /* 0x000fc60003f45270 */
[----:B------:R1:W-:Y:S01]  /*2050*/  LDGSTS.E.BYPASS.LTC128B.128 [R233+0x7100], [R6.64+0x180], !P1 ;  /* 0x0710018006e97fae */ /* 0x0003e2000c901d48 */
[----:B------:R-:W-:Y:S02]  /*2060*/  LOP3.LUT P1, RZ, R14, 0x4, RZ, 0xc0, !PT ;  /* 0x000000040eff7812 */ /* 0x000fe4000782c0ff */
[C---:B---3--:R-:W-:Y:S01]  /*2070*/  HMMA.16816.F32.BF16 R12, R8.reuse, R24, RZ ;  /* 0x00000018080c723c */ /* 0x048fe200000418ff */
[----:B------:R-:W-:Y:S01]  /*2080*/  LDSM.16.M88.4 R60, [R198+0x8100] ;  /* 0x00810000c63c783b */ /* 0x000fe20000000200 */
[----:B------:R-:W-:Y:S02]  /*2090*/  SEL R0, R0, 0xffffffe0, !P1 ;  /* 0xffffffe000007807 */ /* 0x000fe40004800000 */
[C---:B------:R-:W-:Y:S01]  /*20a0*/  @P0 LEA R102, P1, R35.reuse, R100, 0x1 ;  /* 0x0000006423660211 */ /* 0x040fe200078208ff */
[----:B------:R-:W-:Y:S02]  /*20b0*/  LDSM.16.M88.4 R64, [R198+0x8900] ;  /* 0x00890000c640783b */ /* 0x000fe40000000200 */
[C---:B------:R-:W-:Y:S01]  /*20c0*/  IMAD R202, R0.reuse, 0x2, R199 ;  /* 0x0000000200ca7824 */ /* 0x040fe200078e02c7 */
[----:B------:R-:W-:Y:S01]  /*20d0*/  HMMA.16816.F32.BF16 R24, R8, R26, RZ ;  /* 0x0000001a0818723c */ /* 0x000fe200000418ff */
[----:B------:R-:W-:Y:S01]  /*20e0*/  @P0 LEA.HI.X R103, R35, R101, R44, 0x1, P1 ;  /* 0x0000006523670211 */ /* 0x000fe200008f0c2c */
[----:B------:R-:W-:Y:S01]  /*20f0*/  LDSM.16.M88.4 R76, [R198+0x9100] ;  /* 0x00910000c64c783b */ /* 0x000fe20000000200 */
[----:B------:R-:W-:-:S03]  /*2100*/  IMAD R201, R0, 0x2, R200 ;  /* 0x0000000200c97824 */ /* 0x000fc600078e02c8 */
[----:B------:R-:W-:Y:S02]  /*2110*/  LDSM.16.M88.4 R84, [R198+0x9900] ;  /* 0x00990000c654783b */ /* 0x000fe40000000200 */
[C---:B------:R-:W-:Y:S02]  /*2120*/  HMMA.16816.F32.BF16 R28, R8.reuse, R30, RZ ;  /* 0x0000001e081c723c */ /* 0x040fe400000418ff */
[----:B------:R-:W-:Y:S04]  /*2130*/  LDSM.16.M88.4 R88, [R197+0x1000] ;  /* 0x00100000c558783b */ /* 0x000fe80000000200 */
[----:B------:R-:W-:Y:S02]  /*2140*/  LDSM.16.M88.4 R96, [R197+0x1800] ;  /* 0x00180000c560783b */ /* 0x000fe40000000200 */
[C---:B------:R-:W-:Y:S01]  /*2150*/  HMMA.16816.F32.BF16 R32, R8.reuse, R36, RZ ;  /* 0x000000240820723c */ /* 0x040fe200000418ff */
[----:B-1----:R-:W-:Y:S01]  /*2160*/  LEA.HI R7, R107, R109, RZ, 0x2 ;  /* 0x0000006d6b077211 */ /* 0x002fe200078f10ff */
[----:B------:R-:W-:Y:S03]  /*2170*/  LDSM.16.M88.4 R80, [R192+0xb100] ;  /* 0x00b10000c050783b */ /* 0x000fe60000000200 */
[----:B------:R-:W-:Y:S01]  /*2180*/  LOP3.LUT R7, R7, 0xfffffffc, RZ, 0xc0, !PT ;  /* 0xfffffffc07077812 */ /* 0x000fe200078ec0ff */
[----:B------:R-:W-:Y:S02]  /*2190*/  LDSM.16.M88.4 R92, [R192+0xb900] ;  /* 0x00b90000c05c783b */ /* 0x000fe40000000200 */
[----:B------:R-:W-:Y:S02]  /*21a0*/  HMMA.16816.F32.BF16 R36, R8, R38, RZ ;  /* 0x000000260824723c */ /* 0x000fe400000418ff */
[----:B------:R-:W1:Y:S04]  /*21b0*/  LDSM.16.M88.4 R8, [R202+0x10100] ;  /* 0x01010000ca08783b */ /* 0x000e680000000200 */
[----:B------:R-:W0:Y:S02]  /*21c0*/  LDGDEPBAR ;  /* 0x00000000000079af */ /* 0x000e240000000000 */
[C---:B------:R-:W-:Y:S08]  /*21d0*/  HMMA.16816.F32.BF16 R44, R20.reuse, R48, R12 ;  /* 0x00000030142c723c */ /* 0x040ff0000004180c */
[C---:B------:R-:W-:Y:S08]  /*21e0*/  HMMA.16816.F32.BF16 R40, R20.reuse, R50, R24 ;  /* 0x000000321428723c */ /* 0x040ff00000041818 */
[C---:B------:R-:W-:Y:S08]  /*21f0*/  HMMA.16816.F32.BF16 R12, R20.reuse, R70, R28 ;  /* 0x00000046140c723c */ /* 0x040ff0000004181c */
[C---:B------:R-:W-:Y:S01]  /*2200*/  HMMA.16816.F32.BF16 R24, R20.reuse, R68, R16 ;  /* 0x000000441418723c */ /* 0x040fe20000041810 */
[----:B------:R-:W-:Y:S04]  /*2210*/  LDSM.16.M88.4 R16, [R201+0x10100] ;  /* 0x01010000c910783b */ /* 0x000fe80000000200 */
[----:B------:R-:W2:Y:S03]  /*2220*/  LDSM.16.M88.4 R68, [R197] ;  /* 0x00000000c544783b */ /* 0x000ea60000000200 */
[C---:B------:R-:W-:Y:S08]  /*2230*/  HMMA.16816.F32.BF16 R32, R20.reuse, R72, R32 ;  /* 0x000000481420723c */ /* 0x040ff00000041820 */
[----:B------:R-:W-:Y:S01]  /*2240*/  HMMA.16816.F32.BF16 R36, R20, R74, R36 ;  /* 0x0000004a1424723c */ /* 0x000fe20000041824 */
[----:B------:R-:W3:Y:S07]  /*2250*/  LDSM.16.M88.4 R72, [R197+0x800] ;  /* 0x00080000c548783b */ /* 0x000eee0000000200 */
[C---:B-1----:R-:W-:Y:S08]  /*2260*/  HMMA.16816.F32.BF16 R48, R8.reuse, R60, R44 ;  /* 0x0000003c0830723c */ /* 0x042ff0000004182c */
[C---:B------:R-:W-:Y:S01]  /*2270*/  HMMA.16816.F32.BF16 R44, R8.reuse, R62, R40 ;  /* 0x0000003e082c723c */ /* 0x040fe20000041828 */
[----:B------:R-:W-:Y:S07]  /*2280*/  LDSM.16.M88.4 R60, [R192+0xa100] ;  /* 0x00a10000c03c783b */ /* 0x000fee0000000200 */
[C---:B------:R-:W-:Y:S01]  /*2290*/  HMMA.16816.F32.BF16 R28, R8.reuse, R66, R12 ;  /* 0x00000042081c723c */ /* 0x040fe2000004180c */
[----:B------:R-:W1:Y:S07]  /*22a0*/  LDSM.16.M88.4 R12, [R199+0x14100] ;  /* 0x01410000c70c783b */ /* 0x000e6e0000000200 */
[C---:B------:R-:W-:Y:S01]  /*22b0*/  HMMA.16816.F32.BF16 R40, R8.reuse, R64, R24 ;  /* 0x000000400828723c */ /* 0x040fe20000041818 */
[----:B------:R-:W4:Y:S07]  /*22c0*/  LDSM.16.M88.4 R64, [R192+0xa900] ;  /* 0x00a90000c040783b */ /* 0x000f2e0000000200 */
[C---:B------:R-:W-:Y:S08]  /*22d0*/  HMMA.16816.F32.BF16 R24, R8.reuse, R76, R32 ;  /* 0x0000004c0818723c */ /* 0x040ff00000041820 */
[C---:B------:R-:W-:Y:S01]  /*22e0*/  HMMA.16816.F32.BF16 R20, R8.reuse, R78, R36 ;  /* 0x0000004e0814723c */ /* 0x040fe20000041824 */
[----:B------:R-:W-:Y:S07]  /*22f0*/  LDSM.16.M88.4 R76, [R203+0x2800] ;  /* 0x00280000cb4c783b */ /* 0x000fee0000000200 */
[C---:B------:R-:W-:Y:S08]  /*2300*/  HMMA.16816.F32.BF16 R32, R8.reuse, R84, R52 ;  /* 0x000000540820723c */ /* 0x040ff00000041834 */
[----:B------:R-:W-:Y:S01]  /*2310*/  HMMA.16816.F32.BF16 R52, R8, R86, R56 ;  /* 0x000000560834723c */ /* 0x000fe20000041838 */
[----:B------:R-:W-:Y:S04]  /*2320*/  LDSM.16.M88.4 R8, [R200+0x14100] ;  /* 0x01410000c808783b */ /* 0x000fe80000000200 */
[----:B------:R-:W5:Y:S03]  /*2330*/  LDSM.16.M88.4 R56, [R203+0x2000] ;  /* 0x00200000cb38783b */ /* 0x000f660000000200 */
[C---:B--2---:R-:W-:Y:S01]  /*2340*/  HMMA.16816.F32.BF16 R48, R16.reuse, R68, R48 ;  /* 0x000000441030723c */ /* 0x044fe20000041830 */
[----:B------:R-:W-:Y:S07]  /*2350*/  LDSM.16.M88.4 R84, [R198+0xb100] ;  /* 0x00b10000c654783b */ /* 0x000fee0000000200 */
[C---:B------:R-:W-:Y:S01]  /*2360*/  HMMA.16816.F32.BF16 R44, R16.reuse, R70, R44 ;  /* 0x00000046102c723c */ /* 0x040fe2000004182c */
[----:B------:R-:W-:Y:S07]  /*2370*/  LDSM.16.M88.4 R68, [R198+0xa900] ;  /* 0x00a90000c644783b */ /* 0x000fee0000000200 */
        /* <DEDUP_REMOVED lines=9> */
[C---:B-1----:R-:W-:Y:S08]  /*2410*/  HMMA.16816.F32.BF16 R52, R12.reuse, R60, R48 ;  /* 0x0000003c0c34723c */ /* 0x042ff00000041830 */
[C---:B------:R-:W-:Y:S08]  /*2420*/  HMMA.16816.F32.BF16 R60, R12.reuse, R62, R44 ;  /* 0x0000003e0c3c723c */ /* 0x040ff0000004182c */
[C---:B----4-:R-:W-:Y:S01]  /*2430*/  HMMA.16816.F32.BF16 R44, R12.reuse, R66, R36 ;  /* 0x000000420c2c723c */ /* 0x050fe20000041824 */
[----:B------:R-:W1:Y:S07]  /*2440*/  LDSM.16.M88.4 R36, [R203+0x3000] ;  /* 0x00300000cb24783b */ /* 0x000e6e0000000200 */
[C---:B------:R-:W-:Y:S08]  /*2450*/  HMMA.16816.F32.BF16 R48, R12.reuse, R64, R40 ;  /* 0x000000400c30723c */ /* 0x040ff00000041828 */
[C---:B------:R-:W-:Y:S01]  /*2460*/  HMMA.16816.F32.BF16 R40, R12.reuse, R80, R28 ;  /* 0x000000500c28723c */ /* 0x040fe2000004181c */
[----:B------:R-:W2:Y:S07]  /*2470*/  LDSM.16.M88.4 R28, [R203+0x3800] ;  /* 0x00380000cb1c783b */ /* 0x000eae0000000200 */
[C---:B------:R-:W-:Y:S01]  /*2480*/  HMMA.16816.F32.BF16 R32, R12.reuse, R82, R24 ;  /* 0x000000520c20723c */ /* 0x040fe20000041818 */
[----:B------:R-:W-:Y:S07]  /*2490*/  LDSM.16.M88.4 R80, [R198+0xb900] ;  /* 0x00b90000c650783b */ /* 0x000fee0000000200 */
[C---:B------:R-:W-:Y:S08]  /*24a0*/  HMMA.16816.F32.BF16 R24, R12.reuse, R92, R20 ;  /* 0x0000005c0c18723c */ /* 0x040ff00000041814 */
[----:B------:R-:W-:Y:S01]  /*24b0*/  HMMA.16816.F32.BF16 R20, R12, R94, R16 ;  /* 0x0000005e0c14723c */ /* 0x000fe20000041810 */
[----:B------:R-:W3:Y:S04]  /*24c0*/  LDSM.16.M88.4 R16, [R202+0x14100] ;  /* 0x01410000ca10783b */ /* 0x000ee80000000200 */
[----:B------:R-:W-:Y:S03]  /*24d0*/  LDSM.16.M88.4 R92, [R192+0xc100] ;  /* 0x00c10000c05c783b */ /* 0x000fe60000000200 */
[C---:B-----5:R-:W-:Y:S08]  /*24e0*/  HMMA.16816.F32.BF16 R12, R8.reuse, R56, R52 ;  /* 0x00000038080c723c */ /* 0x060ff00000041834 */
[C---:B------:R-:W-:Y:S08]  /*24f0*/  HMMA.16816.F32.BF16 R60, R8.reuse, R58, R60 ;  /* 0x0000003a083c723c */ /* 0x040ff0000004183c */
[C---:B------:R-:W-:Y:S08]  /*2500*/  HMMA.16816.F32.BF16 R56, R8.reuse, R76, R48 ;  /* 0x0000004c0838723c */ /* 0x040ff00000041830 */
[C---:B------:R-:W-:Y:S08]  /*2510*/  HMMA.16816.F32.BF16 R52, R8.reuse, R78, R44 ;  /* 0x0000004e0834723c */ /* 0x040ff0000004182c */
[C---:B-1----:R-:W-:Y:S01]  /*2520*/  HMMA.16816.F32.BF16 R64, R8.reuse, R36, R40 ;  /* 0x000000240840723c */ /* 0x042fe20000041828 */
[----:B------:R-:W-:Y:S07]  /*2530*/  LDSM.16.M88.4 R40, [R197+0x2000] ;  /* 0x00200000c528783b */ /* 0x000fee0000000200 */
[C---:B------:R-:W-:Y:S01]  /*2540*/  HMMA.16816.F32.BF16 R76, R8.reuse, R38, R32 ;  /* 0x00000026084c723c */ /* 0x040fe20000041820 */
[----:B------:R-:W-:Y:S07]  /*2550*/  LDSM.16.M88.4 R36, [R197+0x2800] ;  /* 0x00280000c524783b */ /* 0x000fee0000000200 */
[----:B--2---:R-:W-:Y:S08]  /*2560*/  HMMA.16816.F32.BF16 R44, R8, R30, R20 ;  /* 0x0000001e082c723c */ /* 0x004ff00000041814 */
[----:B---3--:R-:W-:Y:S01]  /*2570*/  HMMA.16816.F32.BF16 R32, R16, R72, R12 ;  /* 0x000000481020723c */ /* 0x008fe2000004180c */
[----:B------:R-:W1:Y:S07]  /*2580*/  LDSM.16.M88.4 R12, [R201+0x14100] ;  /* 0x01410000c90c783b */ /* 0x000e6e0000000200 */
[----:B------:R-:W-:Y:S01]  /*2590*/  HMMA.16816.F32.BF16 R48, R8, R28, R24 ;  /* 0x0000001c0830723c */ /* 0x000fe20000041818 */
[----:B------:R-:W-:Y:S07]  /*25a0*/  LDSM.16.M88.4 R8, [R199+0x18100] ;  /* 0x01810000c708783b */ /* 0x000fee0000000200 */
[C---:B------:R-:W-:Y:S01]  /*25b0*/  HMMA.16816.F32.BF16 R28, R16.reuse, R74, R60 ;  /* 0x0000004a101c723c */ /* 0x040fe2000004183c */
[----:B------:R-:W2:Y:S04]  /*25c0*/  LDSM.16.M88.4 R60, [R197+0x3000] ;  /* 0x00300000c53c783b */ /* 0x000ea80000000200 */
[----:B------:R-:W-:Y:S03]  /*25d0*/  LDSM.16.M88.4 R72, [R192+0xc900] ;  /* 0x00c90000c048783b */ /* 0x000fe60000000200 */
[C---:B------:R-:W-:Y:S08]  /*25e0*/  HMMA.16816.F32.BF16 R24, R16.reuse, R68, R56 ;  /* 0x000000441018723c */ /* 0x040ff00000041838 */
[C---:B------:R-:W-:Y:S08]  /*25f0*/  HMMA.16816.F32.BF16 R20, R16.reuse, R70, R52 ;  /* 0x000000461014723c */ /* 0x040ff00000041834 */
[C---:B------:R-:W-:Y:S08]  /*2600*/  HMMA.16816.F32.BF16 R56, R16.reuse, R84, R64 ;  /* 0x000000541038723c */ /* 0x040ff00000041840 */
[C---:B------:R-:W-:Y:S01]  /*2610*/  HMMA.16816.F32.BF16 R68, R16.reuse, R86, R76 ;  /* 0x000000561044723c */ /* 0x040fe2000004184c */
[----:B------:R-:W3:Y:S04]  /*2620*/  LDSM.16.M88.4 R84, [R197+0x3800] ;  /* 0x00380000c554783b */ /* 0x000ee80000000200 */
[----:B------:R-:W4:Y:S03]  /*2630*/  LDSM.16.M88.4 R76, [R192+0xd900] ;  /* 0x00d90000c04c783b */ /* 0x000f260000000200 */
[C---:B------:R-:W-:Y:S08]  /*2640*/  HMMA.16816.F32.BF16 R52, R16.reuse, R82, R44 ;  /* 0x000000521034723c */ /* 0x040ff0000004182c */
[----:B------:R-:W-:Y:S01]  /*2650*/  HMMA.16816.F32.BF16 R64, R16, R80, R48 ;  /* 0x000000501040723c */ /* 0x000fe20000041830 */
[----:B------:R-:W-:Y:S04]  /*2660*/  LDSM.16.M88.4 R16, [R200+0x18100] ;  /* 0x01810000c810783b */ /* 0x000fe80000000200 */
[----:B------:R-:W5:Y:S03]  /*2670*/  LDSM.16.M88.4 R80, [R203+0x4800] ;  /* 0x00480000cb50783b */ /* 0x000f660000000200 */
[C---:B-1----:R-:W-:Y:S08]  /*2680*/  HMMA.16816.F32.BF16 R48, R12.reuse, R40, R32 ;  /* 0x000000280c30723c */ /* 0x042ff00000041820 */
[C---:B------:R-:W-:Y:S08]  /*2690*/  HMMA.16816.F32.BF16 R44, R12.reuse, R42, R28 ;  /* 0x0000002a0c2c723c */ /* 0x040ff0000004181c */
[C---:B------:R-:W-:Y:S08]  /*26a0*/  HMMA.16816.F32.BF16 R40, R12.reuse, R36, R24 ;  /* 0x000000240c28723c */ /* 0x040ff00000041818 */
[C---:B------:R-:W-:Y:S08]  /*26b0*/  HMMA.16816.F32.BF16 R36, R12.reuse, R38, R20 ;  /* 0x000000260c24723c */ /* 0x040ff00000041814 */
[C---:B--2---:R-:W-:Y:S01]  /*26c0*/  HMMA.16816.F32.BF16 R28, R12.reuse, R62, R68 ;  /* 0x0000003e0c1c723c */ /* 0x044fe20000041844 */
[----:B------:R-:W1:Y:S07]  /*26d0*/  LDSM.16.M88.4 R68, [R203+0x5000] ;  /* 0x00500000cb44783b */ /* 0x000e6e0000000200 */
[C---:B---3--:R-:W-:Y:S08]  /*26e0*/  HMMA.16816.F32.BF16 R20, R12.reuse, R86, R52 ;  /* 0x000000560c14723c */ /* 0x048ff00000041834 */
[C---:B------:R-:W-:Y:S08]  /*26f0*/  HMMA.16816.F32.BF16 R32, R12.reuse, R60, R56 ;  /* 0x0000003c0c20723c */ /* 0x040ff00000041838 */
[----:B------:R-:W-:Y:S01]  /*2700*/  HMMA.16816.F32.BF16 R24, R12, R84, R64 ;  /* 0x000000540c18723c */ /* 0x000fe20000041840 */
[----:B------:R-:W-:Y:S04]  /*2710*/  LDSM.16.M88.4 R64, [R198+0xc100] ;  /* 0x00c10000c640783b */ /* 0x000fe80000000200 */
[----:B------:R-:W-:Y:S03]  /*2720*/  LDSM.16.M88.4 R84, [R197+0x5800] ;  /* 0x00580000c554783b */ /* 0x000fe60000000200 */
[C---:B------:R-:W-:Y:S08]  /*2730*/  HMMA.16816.F32.BF16 R12, R8.reuse, R92, R48 ;  /* 0x0000005c080c723c */ /* 0x040ff00000041830 */
[C---:B------:R-:W-:Y:S01]  /*2740*/  HMMA.16816.F32.BF16 R48, R8.reuse, R94, R44 ;  /* 0x0000005e0830723c */ /* 0x040fe2000004182c */
[----:B------:R-:W-:Y:S07]  /*2750*/  LDSM.16.M88.4 R92, [R197+0x4000] ;  /* 0x00400000c55c783b */ /* 0x000fee0000000200 */
[C---:B------:R-:W-:Y:S08]  /*2760*/  HMMA.16816.F32.BF16 R44, R8.reuse, R72, R40 ;  /* 0x00000048082c723c */ /* 0x040ff00000041828 */
[C---:B------:R-:W-:Y:S08]  /*2770*/  HMMA.16816.F32.BF16 R60, R8.reuse, R74, R36 ;  /* 0x0000004a083c723c */ /* 0x040ff00000041824 */
[C---:B------:R-:W-:Y:S08]  /*2780*/  HMMA.16816.F32.BF16 R52, R8.reuse, R90, R28 ;  /* 0x0000005a0834723c */ /* 0x040ff0000004181c */
[C---:B----4-:R-:W-:Y:S01]  /*2790*/  HMMA.16816.F32.BF16 R28, R8.reuse, R78, R20 ;  /* 0x0000004e081c723c */ /* 0x050fe20000041814 */
[----:B------:R-:W2:Y:S07]  /*27a0*/  LDSM.16.M88.4 R20, [R203+0x5800] ;  /* 0x00580000cb14783b */ /* 0x000eae0000000200 */
[C---:B------:R-:W-:Y:S01]  /*27b0*/  HMMA.16816.F32.BF16 R56, R8.reuse, R88, R32 ;  /* 0x000000580838723c */ /* 0x040fe20000041820 */
[----:B------:R-:W-:Y:S07]  /*27c0*/  LDSM.16.M88.4 R88, [R197+0x4800] ;  /* 0x00480000c558783b */ /* 0x000fee0000000200 */
[----:B------:R-:W-:Y:S01]  /*27d0*/  HMMA.16816.F32.BF16 R72, R8, R76, R24 ;  /* 0x0000004c0848723c */ /* 0x000fe20000041818 */
[----:B------:R-:W3:Y:S04]  /*27e0*/  LDSM.16.M88.4 R8, [R202+0x18100] ;  /* 0x01810000ca08783b */ /* 0x000ee80000000200 */
[----:B------:R-:W-:Y:S03]  /*27f0*/  LDSM.16.M88.4 R76, [R198+0xd900] ;  /* 0x00d90000c64c783b */ /* 0x000fe60000000200 */
[C---:B-----5:R-:W-:Y:S01]  /*2800*/  HMMA.16816.F32.BF16 R36, R16.reuse, R80, R44 ;  /* 0x000000501024723c */ /* 0x060fe2000004182c */
[----:B------:R-:W4:Y:S07]  /*2810*/  LDSM.16.M88.4 R44, [R198+0xc900] ;  /* 0x00c90000c62c783b */ /* 0x000f2e0000000200 */
[C---:B------:R-:W-:Y:S01]  /*2820*/  HMMA.16816.F32.BF16 R32, R16.reuse, R82, R60 ;  /* 0x000000521020723c */ /* 0x040fe2000004183c */
[----:B------:R-:W5:Y:S07]  /*2830*/  LDSM.16.M88.4 R80, [R198+0xd100] ;  /* 0x00d10000c650783b */ /* 0x000f6e0000000200 */
[C---:B------:R-:W-:Y:S01]  /*2840*/  HMMA.16816.F32.BF16 R24, R16.reuse, R96, R12 ;  /* 0x000000601018723c */ /* 0x040fe2000004180c */
[----:B------:R-:W3:Y:S07]  /*2850*/  LDSM.16.M88.4 R12, [R201+0x18100] ;  /* 0x01810000c90c783b */ /* 0x000eee0000000200 */
[C---:B------:R-:W-:Y:S08]  /*2860*/  HMMA.16816.F32.BF16 R40, R16.reuse, R98, R48 ;  /* 0x000000621028723c */ /* 0x040ff00000041830 */
[C---:B-1----:R-:W-:Y:S08]  /*2870*/  HMMA.16816.F32.BF16 R48, R16.reuse, R68, R56 ;  /* 0x000000441030723c */ /* 0x042ff00000041838 */
[C---:B------:R-:W-:Y:S01]  /*2880*/  HMMA.16816.F32.BF16 R52, R16.reuse, R70, R52 ;  /* 0x000000461034723c */ /* 0x040fe20000041834 */
[----:B------:R-:W1:Y:S07]  /*2890*/  LDSM.16.M88.4 R68, [R197+0x5000] ;  /* 0x00500000c544783b */ /* 0x000e6e0000000200 */
[C---:B--2---:R-:W-:Y:S01]  /*28a0*/  HMMA.16816.F32.BF16 R56, R16.reuse, R20, R72 ;  /* 0x000000141038723c */ /* 0x044fe20000041848 */
[----:B------:R-:W-:Y:S07]  /*28b0*/  LDSM.16.M88.4 R72, [R192+0xf100] ;  /* 0x00f10000c048783b */ /* 0x000fee0000000200 */
[----:B------:R-:W-:Y:S01]  /*28c0*/  HMMA.16816.F32.BF16 R20, R16, R22, R28 ;  /* 0x000000161014723c */ /* 0x000fe2000004181c */
[----:B------:R-:W-:Y:S07]  /*28d0*/  LDSM.16.M88.4 R28, [R192+0xe100] ;  /* 0x00e10000c01c783b */ /* 0x000fee0000000200 */
[C---:B---3--:R-:W-:Y:S08]  /*28e0*/  HMMA.16816.F32.BF16 R16, R8.reuse, R64, R24 ;  /* 0x000000400810723c */ /* 0x048ff00000041818 */
[C---:B------:R-:W-:Y:S08]  /*28f0*/  HMMA.16816.F32.BF16 R60, R8.reuse, R66, R40 ;  /* 0x00000042083c723c */ /* 0x040ff00000041828 */
[C---:B----4-:R-:W-:Y:S08]  /*2900*/  HMMA.16816.F32.BF16 R64, R8.reuse, R44, R36 ;  /* 0x0000002c0840723c */ /* 0x050ff00000041824 */
[C---:B------:R-:W-:Y:S08]  /*2910*/  HMMA.16816.F32.BF16 R40, R8.reuse, R46, R32 ;  /* 0x0000002e0828723c */ /* 0x040ff00000041820 */
[C---:B-----5:R-:W-:Y:S08]  /*2920*/  HMMA.16816.F32.BF16 R44, R8.reuse, R80, R48 ;  /* 0x00000050082c723c */ /* 0x060ff00000041830 */
[C---:B------:R-:W-:Y:S01]  /*2930*/  HMMA.16816.F32.BF16 R48, R8.reuse, R82, R52 ;  /* 0x000000520830723c */ /* 0x040fe20000041834 */
[----:B------:R-:W-:Y:S07]  /*2940*/  LDSM.16.M88.4 R80, [R203+0x6000] ;  /* 0x00600000cb50783b */ /* 0x000fee0000000200 */
[C---:B------:R-:W-:Y:S01]  /*2950*/  HMMA.16816.F32.BF16 R52, R8.reuse, R76, R56 ;  /* 0x0000004c0834723c */ /* 0x040fe20000041838 */
[----:B------:R-:W-:Y:S07]  /*2960*/  LDSM.16.M88.4 R56, [R192+0xe900] ;  /* 0x00e90000c038783b */ /* 0x000fee0000000200 */
[----:B------:R-:W-:Y:S01]  /*2970*/  HMMA.16816.F32.BF16 R36, R8, R78, R20 ;  /* 0x0000004e0824723c */ /* 0x000fe20000041814 */
[----:B------:R-:W2:Y:S04]  /*2980*/  LDSM.16.M88.4 R8, [R199+0x1c100] ;  /* 0x01c10000c708783b */ /* 0x000ea80000000200 */
[----:B------:R-:W-:Y:S03]  /*2990*/  LDSM.16.M88.4 R76, [R192+0xf900] ;  /* 0x00f90000c04c783b */ /* 0x000fe60000000200 */
[C---:B------:R-:W-:Y:S01]  /*29a0*/  HMMA.16816.F32.BF16 R24, R12.reuse, R92, R16 ;  /* 0x0000005c0c18723c */ /* 0x040fe20000041810 */
[----:B------:R-:W3:Y:S07]  /*29b0*/  LDSM.16.M88.4 R16, [R200+0x1c100] ;  /* 0x01c10000c810783b */ /* 0x000eee0000000200 */
[C---:B------:R-:W-:Y:S08]  /*29c0*/  HMMA.16816.F32.BF16 R20, R12.reuse, R94, R60 ;  /* 0x0000005e0c14723c */ /* 0x040ff0000004183c */
[C---:B------:R-:W-:Y:S08]  /*29d0*/  HMMA.16816.F32.BF16 R32, R12.reuse, R88, R64 ;  /* 0x000000580c20723c */ /* 0x040ff00000041840 */
[C---:B------:R-:W-:Y:S08]  /*29e0*/  HMMA.16816.F32.BF16 R40, R12.reuse, R90, R40 ;  /* 0x0000005a0c28723c */ /* 0x040ff00000041828 */
[C---:B------:R-:W-:Y:S08]  /*29f0*/  HMMA.16816.F32.BF16 R64, R12.reuse, R84, R52 ;  /* 0x000000540c40723c */ /* 0x040ff00000041834 */
[C---:B-1----:R-:W-:Y:S08]  /*2a00*/  HMMA.16816.F32.BF16 R44, R12.reuse, R68, R44 ;  /* 0x000000440c2c723c */ /* 0x042ff0000004182c */
[----:B------:R-:W-:Y:S01]  /*2a10*/  HMMA.16816.F32.BF16 R48, R12, R70, R48 ;  /* 0x000000460c30723c */ /* 0x000fe20000041830 */
[----:B------:R-:W-:Y:S07]  /*2a20*/  LDSM.16.M88.4 R68, [R203+0x7800] ;  /* 0x00780000cb44783b */ /* 0x000fee0000000200 */
[C---:B--2---:R-:W-:Y:S08]  /*2a30*/  HMMA.16816.F32.BF16 R52, R8.reuse, R28, R24 ;  /* 0x0000001c0834723c */ /* 0x044ff00000041818 */
[----:B------:R-:W-:Y:S01]  /*2a40*/  HMMA.16816.F32.BF16 R20, R8, R30, R20 ;  /* 0x0000001e0814723c */ /* 0x000fe20000041814 */
[----:B------:R-:W1:Y:S07]  /*2a50*/  LDSM.16.M88.4 R28, [R203+0x6800] ;  /* 0x00680000cb1c783b */ /* 0x000e6e0000000200 */
[----:B------:R-:W-:Y:S01]  /*2a60*/  HMMA.16816.F32.BF16 R60, R12, R86, R36 ;  /* 0x000000560c3c723c */ /* 0x000fe20000041824 */
[----:B------:R-:W-:Y:S04]  /*2a70*/  LDSM.16.M88.4 R12, [R202+0x1c100] ;  /* 0x01c10000ca0c783b */ /* 0x000fe80000000200 */
[----:B------:R-:W2:Y:S03]  /*2a80*/  LDSM.16.M88.4 R84, [R198+0xe100] ;  /* 0x00e10000c654783b */ /* 0x000ea60000000200 */
[C---:B------:R-:W-:Y:S08]  /*2a90*/  HMMA.16816.F32.BF16 R24, R8.reuse, R56, R32 ;  /* 0x000000380818723c */ /* 0x040ff00000041820 */
[C---:B------:R-:W-:Y:S01]  /*2aa0*/  HMMA.16816.F32.BF16 R32, R8.reuse, R58, R40 ;  /* 0x0000003a0820723c */ /* 0x040fe20000041828 */
[----:B------:R-:W4:Y:S04]  /*2ab0*/  LDSM.16.M88.4 R40, [R203+0x7000] ;  /* 0x00700000cb28783b */ /* 0x000f280000000200 */
[----:B------:R-:W-:Y:S03]  /*2ac0*/  LDSM.16.M88.4 R56, [R197+0x6800] ;  /* 0x00680000c538783b */ /* 0x000fe60000000200 */
[C---:B------:R-:W-:Y:S08]  /*2ad0*/  HMMA.16816.F32.BF16 R36, R8.reuse, R72, R44 ;  /* 0x000000480824723c */ /* 0x040ff0000004182c */
[----:B------:R-:W-:Y:S01]  /*2ae0*/  HMMA.16816.F32.BF16 R48, R8, R74, R48 ;  /* 0x0000004a0830723c */ /* 0x000fe20000041830 */
[----:B------:R-:W5:Y:S07]  /*2af0*/  LDSM.16.M88.4 R72, [R198+0xe900] ;  /* 0x00e90000c648783b */ /* 0x000f6e0000000200 */
[----:B---3--:R-:W-:Y:S08]  /*2b00*/  HMMA.16816.F32.BF16 R44, R16, R80, R52 ;  /* 0x00000050102c723c */ /* 0x008ff00000041834 */
[C---:B------:R-:W-:Y:S08]  /*2b10*/  HMMA.16816.F32.BF16 R64, R8.reuse, R76, R64 ;  /* 0x0000004c0840723c */ /* 0x040ff00000041840 */
[----:B------:R-:W-:Y:S01]  /*2b20*/  HMMA.16816.F32.BF16 R76, R8, R78, R60 ;  /* 0x0000004e084c723c */ /* 0x000fe2000004183c */
[----:B------:R-:W-:Y:S07]  /*2b30*/  LDSM.16.M88.4 R8, [R201+0x1c100] ;  /* 0x01c10000c908783b */ /* 0x000fee0000000200 */
[C---:B------:R-:W-:Y:S01]  /*2b40*/  HMMA.16816.F32.BF16 R88, R16.reuse, R82, R20 ;  /* 0x000000521058723c */ /* 0x040fe20000041814 */
[----:B------:R-:W3:Y:S07]  /*2b50*/  LDSM.16.M88.4 R80, [R197+0x6000] ;  /* 0x00600000c550783b */ /* 0x000eee0000000200 */
[----:B-1----:R-:W-:Y:S08]  /*2b60*/  HMMA.16816.F32.BF16 R24, R16, R28, R24 ;  /* 0x0000001c1018723c */ /* 0x002ff00000041818 */
[----:B--2---:R-:W-:Y:S08]  /*2b70*/  HMMA.16816.F32.BF16 R20, R12, R84, R44 ;  /* 0x000000540c14723c */ /* 0x004ff0000004182c */
[C---:B------:R-:W-:Y:S01]  /*2b80*/  HMMA.16816.F32.BF16 R28, R16.reuse, R30, R32 ;  /* 0x0000001e101c723c */ /* 0x040fe20000041820 */
[----:B------:R-:W-:Y:S07]  /*2b90*/  LDSM.16.M88.4 R32, [R197+0x7000] ;  /* 0x00700000c520783b */ /* 0x000fee0000000200 */
[C---:B----4-:R-:W-:Y:S08]  /*2ba0*/  HMMA.16816.F32.BF16 R36, R16.reuse, R40, R36 ;  /* 0x000000281024723c */ /* 0x050ff00000041824 */
[C---:B------:R-:W-:Y:S01]  /*2bb0*/  HMMA.16816.F32.BF16 R48, R16.reuse, R42, R48 ;  /* 0x0000002a1030723c */ /* 0x040fe20000041830 */
[----:B------:R-:W1:Y:S07]  /*2bc0*/  LDSM.16.M88.4 R40, [R198+0xf100] ;  /* 0x00f10000c628783b */ /* 0x000e6e0000000200 */
[----:B------:R-:W-:Y:S01]  /*2bd0*/  HMMA.16816.F32.BF16 R60, R16, R68, R64 ;  /* 0x00000044103c723c */ /* 0x000fe20000041840 */
[----:B------:R-:W2:Y:S07]  /*2be0*/  LDSM.16.M88.4 R64, [R198+0xf900] ;  /* 0x00f90000c640783b */ /* 0x000eae0000000200 */
[----:B-----5:R-:W-:Y:S08]  /*2bf0*/  HMMA.16816.F32.BF16 R44, R12, R72, R24 ;  /* 0x000000480c2c723c */ /* 0x020ff00000041818 */
[----:B------:R-:W-:Y:S08]  /*2c00*/  HMMA.16816.F32.BF16 R52, R16, R70, R76 ;  /* 0x000000461034723c */ /* 0x000ff0000004184c */
[----:B---3--:R-:W-:Y:S08]  /*2c10*/  HMMA.16816.F32.BF16 R68, R8, R80, R20 ;  /* 0x000000500844723c */ /* 0x008ff00000041814 */
[----:B------:R-:W-:Y:S08]  /*2c20*/  HMMA.16816.F32.BF16 R28, R12, R74, R28 ;  /* 0x0000004a0c1c723c */ /* 0x000ff0000004181c */
[----:B------:R-:W-:Y:S08]  /*2c30*/  HMMA.16816.F32.BF16 R44, R8, R56, R44 ;  /* 0x00000038082c723c */ /* 0x000ff0000004182c */
[----:B-1----:R-:W-:Y:S01]  /*2c40*/  HMMA.16816.F32.BF16 R24, R12, R40, R36 ;  /* 0x000000280c18723c */ /* 0x002fe20000041824 */
[----:B------:R-:W1:Y:S01]  /*2c50*/  LDSM.16.M88.4 R36, [R197+0x7800] ;  /* 0x00780000c524783b */ /* 0x000e620000000200 */
[----:B------:R-:W-:Y:S01]  /*2c60*/  FMUL.FTZ R2, R68, c[0x0][0x320] ;  /* 0x0000c80044027a20 */ /* 0x000fe20000410000 */
[----:B------:R-:W-:-:S04]  /*2c70*/  DEPBAR.LE SB0, 0x0 ;  /* 0x000080000000791a */ /* 0x000fc80000000000 */
[----:B------:R-:W-:Y:S01]  /*2c80*/  BAR.SYNC.DEFER_BLOCKING 0x0 ;  /* 0x0000000000007b1d */ /* 0x000fe20000010000 */
[----:B------:R-:W-:Y:S08]  /*2c90*/  HMMA.16816.F32.BF16 R56, R8, R58, R28 ;  /* 0x0000003a0838723c */ /* 0x000ff0000004181c */
[C---:B--2---:R-:W-:Y:S01]  /*2ca0*/  HMMA.16816.F32.BF16 R16, R12.reuse, R64, R60 ;  /* 0x000000400c10723c */ /* 0x044fe2000004183c */
[----:B------:R2:W3:Y:S07]  /*2cb0*/  MUFU.TANH R61, R2 ;  /* 0x00000002003d7308 */ /* 0x0004ee0000002400 */
[----:B------:R-:W-:Y:S01]  /*2cc0*/  HMMA.16816.F32.BF16 R20, R12, R42, R48 ;  /* 0x0000002a0c14723c */ /* 0x000fe20000041830 */
[----:B------:R-:W-:Y:S01]  /*2cd0*/  @!PT LDS RZ, [RZ] ;  /* 0x00000000fffff984 */ /* 0x000fe20000000800 */
[----:B------:R-:W-:Y:S01]  /*2ce0*/  @!PT LDS RZ, [RZ] ;  /* 0x00000000fffff984 */ /* 0x000fe20000000800 */
[----:B------:R-:W-:Y:S01]  /*2cf0*/  @!PT LDS RZ, [RZ] ;  /* 0x00000000fffff984 */ /* 0x000fe20000000800 */
[----:B------:R4:W-:Y:S07]  /*2d00*/  @P0 LDGSTS.E.BYPASS.LTC128B.128 [R233+0x8100], [R100.64], !P3 ;  /* 0x0810000064e90fae */ /* 0x0009ee000d901d48 */
[----:B------:R-:W-:Y:S01]  /*2d10*/  FMUL.FTZ R6, R57, c[0x0][0x320] ;  /* 0x0000c80039067a20 */ /* 0x000fe20000410000 */
[----:B------:R-:W-:Y:S01]  /*2d20*/  HMMA.16816.F32.BF16 R48, R8, R32, R24 ;  /* 0x000000200830723c */ /* 0x000fe20000041818 */
[----:B--2---:R-:W-:Y:S01]  /*2d30*/  FMUL.FTZ R2, R69, c[0x0][0x320] ;  /* 0x0000c80045027a20 */ /* 0x004fe20000410000 */
[----:B------:R4:W-:Y:S01]  /*2d40*/  @P0 LDGSTS.E.BYPASS.LTC128B.128 [R233+0xa100], [R100.64+0x80], !P6 ;  /* 0x0a10008064e90fae */ /* 0x0009e2000f101d48 */
[----:B------:R2:W1:Y:S03]  /*2d50*/  MUFU.TANH R26, R6 ;  /* 0x00000006001a7308 */ /* 0x0004660000002400 */
[----:B------:R4:W-:Y:S02]  /*2d60*/  @P0 LDGSTS.E.BYPASS.LTC128B.128 [R233+0xc100], [R100.64+0x100], !P5 ;  /* 0x0c10010064e90fae */ /* 0x0009e4000e901d48 */
[----:B------:R-:W-:Y:S02]  /*2d70*/  HMMA.16816.F32.BF16 R52, R12, R66, R52 ;  /* 0x000000420c34723c */ /* 0x000fe40000041834 */
[----:B------:R4:W-:Y:S01]  /*2d80*/  @P0 LDGSTS.E.BYPASS.LTC128B.128 [R233+0xe100], [R100.64+0x180], !P4 ;  /* 0x0e10018064e90fae */ /* 0x0009e2000e101d48 */
[----:B------:R5:W3:Y:S03]  /*2d90*/  MUFU.TANH R28, R2 ;  /* 0x00000002001c7308 */ /* 0x000ae60000002400 */
[----:B------:R4:W-:Y:S02]  /*2da0*/  @P0 LDGSTS.E.BYPASS.LTC128B.128 [R233+0x9100], [R102.64], !P3 ;  /* 0x0910000066e90fae */ /* 0x0009e4000d901d48 */
[----:B------:R-:W-:Y:S02]  /*2db0*/  HMMA.16816.F32.BF16 R32, R8, R34, R20 ;  /* 0x000000220820723c */ /* 0x000fe40000041814 */
[----:B------:R4:W-:Y:S01]  /*2dc0*/  @P0 LDGSTS.E.BYPASS.LTC128B.128 [R233+0xb100], [R102.64+0x80], !P6 ;  /* 0x0b10008066e90fae */ /* 0x0009e2000f101d48 */
[----:B--2---:R-:W-:Y:S01]  /*2dd0*/  LOP3.LUT R6, R3, 0xffffff8, RZ, 0xc0, !PT ;  /* 0x0ffffff803067812 */ /* 0x004fe200078ec0ff */
[----:B------:R-:W-:-:S02]  /*2de0*/  IMAD.IADD R3, R109, 0x1, -R7 ;  /* 0x000000016d037824 */ /* 0x000fc400078e0a07 */
[----:B------:R4:W-:Y:S02]  /*2df0*/  @P0 LDGSTS.E.BYPASS.LTC128B.128 [R233+0xd100], [R102.64+0x100], !P5 ;  /* 0x0d10010066e90fae */ /* 0x0009e4000e901d48 */
[----:B-1----:R-:W-:Y:S01]  /*2e00*/  HMMA.16816.F32.BF16 R40, R8, R36, R16 ;  /* 0x000000240828723c */ /* 0x002fe20000041810 */
[----:B------:R-:W-:Y:S01]  /*2e10*/  LEA.HI R7, R3, R3, RZ, 0x1 ;  /* 0x0000000303077211 */ /* 0x000fe200078f08ff */
[----:B------:R4:W-:Y:S01]  /*2e20*/  @P0 LDGSTS.E.BYPASS.LTC128B.128 [R233+0xf100], [R102.64+0x180], !P4 ;  /* 0x0f10018066e90fae */ /* 0x0009e2000e101d48 */
[----:B-----5:R-:W-:Y:S02]  /*2e30*/  FMUL.FTZ R2, R70, c[0x0][0x320] ;  /* 0x0000c80046027a20 */ /* 0x020fe40000410000 */
[----:B------:R-:W-:Y:S01]  /*2e40*/  LOP3.LUT R7, R7, 0x1ffffffe, RZ, 0xc0, !PT ;  /* 0x1ffffffe07077812 */ /* 0x000fe200078ec0ff */
[----:B------:R-:W0:Y:S01]  /*2e50*/  LDGDEPBAR ;  /* 0x00000000000079af */ /* 0x000e220000000000 */
[----:B------:R1:W2:Y:S01]  /*2e60*/  MUFU.TANH R62, R2 ;  /* 0x00000002003e7308 */ /* 0x0002a20000002400 */
[----:B------:R-:W-:Y:S01]  /*2e70*/  IMAD.IADD R16, R105, 0x1, -R6 ;  /* 0x0000000169107824 */ /* 0x000fe200078e0a06 */
[----:B------:R-:W-:Y:S01]  /*2e80*/  HMMA.16816.F32.BF16 R20, R12, R86, R88 ;  /* 0x000000560c14723c */ /* 0x000fe20000041858 */
[----:B------:R-:W-:-:S02]  /*2e90*/  IMAD.IADD R7, R3, 0x1, -R7 ;  /* 0x0000000103077824 */ /* 0x000fc400078e0a07 */
[----:B------:R-:W-:-:S04]  /*2ea0*/  FMUL.FTZ R17, R48, c[0x0][0x320] ;  /* 0x0000c80030117a20 */ /* 0x000fc80000410000 */
[----:B------:R-:W-:Y:S01]  /*2eb0*/  FMUL.FTZ R13, R32, c[0x0][0x320] ;  /* 0x0000c800200d7a20 */ /* 0x000fe20000410000 */
[----:B------:R-:W-:Y:S01]  /*2ec0*/  HMMA.16816.F32.BF16 R36, R8, R38, R52 ;  /* 0x000000260824723c */ /* 0x000fe20000041834 */
[----:B------:R-:W2:Y:S01]  /*2ed0*/  MUFU.TANH R25, R17 ;  /* 0x0000001100197308 */ /* 0x000ea20000002400 */
[----:B-1----:R-:W-:-:S07]  /*2ee0*/  FMUL.FTZ R2, R44, c[0x0][0x320] ;  /* 0x0000c8002c027a20 */ /* 0x002fce0000410000 */
[----:B------:R-:W1:Y:S07]  /*2ef0*/  MUFU.TANH R24, R13 ;  /* 0x0000000d00187308 */ /* 0x000e6e0000002400 */
[----:B------:R-:W-:Y:S01]  /*2f00*/  HMMA.16816.F32.BF16 R20, R8, R82, R20 ;  /* 0x000000520814723c */ /* 0x000fe20000041814 */
[----:B------:R5:W1:Y:S06]  /*2f10*/  MUFU.TANH R60, R2 ;  /* 0x00000002003c7308 */ /* 0x000a6c0000002400 */
[----:B------:R-:W-:-:S06]  /*2f20*/  FMUL.FTZ R9, R49, c[0x0][0x320] ;  /* 0x0000c80031097a20 */ /* 0x000fcc0000410000 */
[----:B------:R-:W1:Y:S01]  /*2f30*/  MUFU.TANH R9, R9 ;  /* 0x0000000900097308 */ /* 0x000e620000002400 */
[----:B-----5:R-:W-:-:S07]  /*2f40*/  FMUL.FTZ R2, R45, c[0x0][0x320] ;  /* 0x0000c8002d027a20 */ /* 0x020fce0000410000 */
[----:B------:R5:W1:Y:S02]  /*2f50*/  MUFU.TANH R44, R2 ;  /* 0x00000002002c7308 */ /* 0x000a640000002400 */
[----:B-----5:R-:W-:-:S06]  /*2f60*/  FMUL.FTZ R2, R56, c[0x0][0x320] ;  /* 0x0000c80038027a20 */ /* 0x020fcc0000410000 */
[----:B------:R5:W1:Y:S02]  /*2f70*/  MUFU.TANH R31, R2 ;  /* 0x00000002001f7308 */ /* 0x000a640000002400 */
[----:B-----5:R-:W-:-:S05]  /*2f80*/  LOP3.LUT R2, R106, 0xffffffe0, RZ, 0xc0, !PT ;  /* 0xffffffe06a027812 */ /* 0x020fca00078ec0ff */
[----:B------:R-:W-:-:S05]  /*2f90*/  IMAD.IADD R2, R109, 0x1, -R2 ;  /* 0x000000016d027824 */ /* 0x000fca00078e0a02 */
[----:B------:R-:W-:-:S04]  /*2fa0*/  SHF.R.S32.HI R18, RZ, 0x1f, R2 ;  /* 0x0000001fff127819 */ /* 0x000fc80000011402 */
[----:B------:R-:W-:-:S04]  /*2fb0*/  LEA.HI R6, R18, R2, RZ, 0x2 ;  /* 0x0000000212067211 */ /* 0x000fc800078f10ff */
[----:B------:R-:W-:-:S05]  /*2fc0*/  LEA.HI.SX32 R12, R6, R181, 0x1e ;  /* 0x000000b5060c7211 */ /* 0x000fca00078ff2ff */
[----:B------:R-:W-:-:S04]  /*2fd0*/  IMAD R3, R16, 0x10, R12 ;  /* 0x0000001010037824 */ /* 0x000fc800078e020c */
[----:B------:R-:W-:Y:S02]  /*2fe0*/  IMAD R108, R7, 0x8, R3 ;  /* 0x00000008076c7824 */ /* 0x000fe400078e0203 */
[----:B------:R-:W-:Y:S02]  /*2ff0*/  FMUL.FTZ R3, R33, c[0x0][0x320] ;  /* 0x0000c80021037a20 */ /* 0x000fe40000410000 */
[----:B------:R-:W-:Y:S01]  /*3000*/  IMAD.MOV.U32 R12, RZ, RZ, R108 ;  /* 0x000000ffff0c7224 */ /* 0x000fe200078e006c */
[----:B------:R-:W-:Y:S01]  /*3010*/  STL [R1+0x6c], R108 ;  /* 0x00006c6c01007387 */ /* 0x000fe20000100800 */
[----:B------:R5:W1:Y:S01]  /*3020*/  MUFU.TANH R19, R3 ;  /* 0x0000000300137308 */ /* 0x000a620000002400 */
[----:B------:R-:W-:-:S07]  /*3030*/  FMUL.FTZ R7, R40, c[0x0][0x320] ;  /* 0x0000c80028077a20 */ /* 0x000fce0000410000 */
[----:B------:R1:W1:Y:S01]  /*3040*/  MUFU.TANH R18, R7 ;  /* 0x0000000700127308 */ /* 0x0002620000002400 */
[----:B-----5:R-:W-:Y:S01]  /*3050*/  LOP3.LUT R3, R6, 0x7ffffffc, RZ, 0xc0, !PT ;  /* 0x7ffffffc06037812 */ /* 0x020fe200078ec0ff */
[----:B------:R-:W-:-:S04]  /*3060*/  @P2 IMAD.HI.U32 R6, R108, c[0x0][0x2c8], RZ ;  /* 0x0000b2006c062a27 */ /* 0x000fc800078e00ff */
[----:B------:R-:W-:Y:S01]  /*3070*/  IMAD.IADD R3, R2, 0x1, -R3 ;  /* 0x0000000102037824 */ /* 0x000fe200078e0a03 */
[----:B------:R-:W-:Y:S02]  /*3080*/  @P2 SHF.R.U32.HI R12, RZ, c[0x0][0x2cc], R6 ;  /* 0x0000b300ff0c2a19 */ /* 0x000fe40000011606 */
[----:B------:R-:W-:Y:S01]  /*3090*/  IADD3 R2, -R104, c[0x0][0x1d0], R113 ;  /* 0x0000740068027a10 */ /* 0x000fe20007ffe171 */
[----:B------:R-:W-:Y:S01]  /*30a0*/  IMAD.SHL.U32 R32, R3, 0x2, RZ ;  /* 0x0000000203207824 */ /* 0x000fe200078e00ff */
[----:B------:R-:W-:Y:S01]  /*30b0*/  ISETP.LE.AND P2, PT, R113, c[0x0][0x32c], PT ;  /* 0x0000cb0071007a0c */ /* 0x000fe20003f43270 */
[----:B------:R-:W5:Y:S01]  /*30c0*/  SHFL.IDX PT, R6, R12, RZ, 0x1c1f ;  /* 0x001c1fff0c067589 */ /* 0x000f6200000e0000 */
[----:B------:R-:W-:Y:S02]  /*30d0*/  FMUL.FTZ R3, R36, c[0x0][0x320] ;  /* 0x0000c80024037a20 */ /* 0x000fe40000410000 */
[----:B-1----:R-:W-:Y:S01]  /*30e0*/  FMUL.FTZ R7, R41, c[0x0][0x320] ;  /* 0x0000c80029077a20 */ /* 0x002fe20000410000 */
[----:B------:R4:W-:Y:S01]  /*30f0*/  STL [R1+0x40], R32 ;  /* 0x0000402001007387 */ /* 0x0009e20000100800 */
[----:B------:R1:W1:Y:S01]  /*3100*/  MUFU.TANH R16, R3 ;  /* 0x0000000300107308 */ /* 0x0002620000002400 */
[----:B------:R-:W-:-:S02]  /*3110*/  IADD3 R2, R2, -c[0x0][0x168], -R32 ;  /* 0x80005a0002027a10 */ /* 0x000fc40007ffe820 */
[----:B------:R-:W-:Y:S02]  /*3120*/  IADD3 R13, -R32, c[0x0][0x1d0], -R104 ;  /* 0x00007400200d7a10 */ /* 0x000fe40007ffe968 */
[C---:B------:R-:W-:Y:S02]  /*3130*/  IADD3 R8, R2.reuse, c[0x0][0x328], RZ ;  /* 0x0000ca0002087a10 */ /* 0x040fe40007ffe0ff */
[----:B------:R-:W-:Y:S01]  /*3140*/  IADD3 R14, R2, UR6, RZ ;  /* 0x00000006020e7c10 */ /* 0x000fe2000fffe0ff */
[----:B------:R-:W2:Y:S01]  /*3150*/  MUFU.TANH R17, R7 ;  /* 0x0000000700117308 */ /* 0x000ea20000002400 */
[----:B------:R-:W-:Y:S02]  /*3160*/  FMUL.FTZ R2, R20, c[0x0][0x320] ;  /* 0x0000c80014027a20 */ /* 0x000fe40000410000 */
[----:B-1----:R-:W-:-:S05]  /*3170*/  FMUL.FTZ R3, R37, c[0x0][0x320] ;  /* 0x0000c80025037a20 */ /* 0x002fca0000410000 */
[----:B------:R5:W1:Y:S08]  /*3180*/  MUFU.TANH R10, R2 ;  /* 0x00000002000a7308 */ /* 0x000a700000002400 */
[----:B------:R1:W1:Y:S01]  /*3190*/  MUFU.TANH R15, R3 ;  /* 0x00000003000f7308 */ /* 0x0002620000002400 */
[----:B-----5:R-:W-:Y:S02]  /*31a0*/  IMAD.IADD R2, R14, 0x1, R6 ;  /* 0x000000010e027824 */ /* 0x020fe400078e0206 */
[----:B-1----:R-:W-:-:S05]  /*31b0*/  FMUL.FTZ R3, R21, c[0x0][0x320] ;  /* 0x0000c80015037a20 */ /* 0x002fca0000410000 */
[----:B------:R1:W1:Y:S02]  /*31c0*/  MUFU.TANH R11, R3 ;  /* 0x00000003000b7308 */ /* 0x0002640000002400 */
[----:B-1----:R-:W-:-:S05]  /*31d0*/  IMAD.IADD R3, R8, 0x1, R6 ;  /* 0x0000000108037824 */ /* 0x002fca00078e0206 */
[----:B------:R-:W-:Y:S01]  /*31e0*/  IMNMX R3, R3, R13, PT ;  /* 0x0000000d03037217 */ /* 0x000fe20003800200 */
[----:B------:R-:W-:Y:S05]  /*31f0*/  @!P2 BRA `(.L_x_875) ;  /* 0x000001400000a947 */ /* 0x000fea0003800000 */
[----:B--234-:R-:W-:Y:S01]  /*3200*/  IADD3 R6, R6, c[0x0][0x1d0], RZ ;  /* 0x0000740006067a10 */ /* 0x01cfe20007ffe0ff */
[----:B------:R-:W-:Y:S03]  /*3210*/  BSSY B0, `(.L_x_876) ;  /* 0x000000d000007945 */ /* 0x000fe60003800000 */
[----:B------:R-:W-:-:S04]  /*3220*/  IADD3 R6, R6, -c[0x0][0x168], RZ ;  /* 0x80005a0006067a10 */ /* 0x000fc80007ffe0ff */
[----:B------:R-:W-:-:S13]  /*3230*/  ISETP.GT.AND P0, PT, R6, -0x1, PT ;  /* 0xffffffff0600780c */ /* 0x000fda0003f04270 */
[----:B------:R-:W-:Y:S05]  /*3240*/  @P0 BRA `(.L_x_877) ;  /* 0x0000006000000947 */ /* 0x000fea0003800000 */
[----:B------:R-:W-:Y:S02]  /*3250*/  ISETP.NE.AND P0, PT, R113, c[0x0][0x32c], PT ;  /* 0x0000cb0071007a0c */ /* 0x000fe40003f05270 */
[----:B------:R-:W-:-:S11]  /*3260*/  LOP3.LUT R6, RZ, R6, RZ, 0x33, !PT ;  /* 0x00000006ff067212 */ /* 0x000fd600078e33ff */
[----:B------:R-:W-:-:S05]  /*3270*/  @P0 IMAD.HI.U32 R7, R6, c[0x0][0x330], RZ ;  /* 0x0000cc0006070a27 */ /* 0x000fca00078e00ff */
[----:B------:R-:W-:-:S04]  /*3280*/  @P0 SHF.R.U32.HI R6, RZ, c[0x0][0x334], R7 ;  /* 0x0000cd00ff060a19 */ /* 0x000fc80000011607 */
[----:B------:R-:W-:Y:S01]  /*3290*/  LOP3.LUT R6, RZ, R6, RZ, 0x33, !PT ;  /* 0x00000006ff067212 */ /* 0x000fe200078e33ff */
[----:B------:R-:W-:Y:S05]  /*32a0*/  BRA `(.L_x_878) ;  /* 0x0000003000007947 */ /* 0x000fea0003800000 */
.L_x_877:
[----:B------:R-:W-:-:S13]  /*32b0*/  ISETP.NE.AND P0, PT, R113, c[0x0][0x32c], PT ;  /* 0x0000cb0071007a0c */ /* 0x000fda0003f05270 */
[----:B------:R-:W-:-:S05]  /*32c0*/  @P0 IMAD.HI.U32 R7, R6, c[0x0][0x330], RZ ;  /* 0x0000cc0006070a27 */ /* 0x000fca00078e00ff */
[----:B------:R-:W-:Y:S02]  /*32d0*/  @P0 SHF.R.U32.HI R6, RZ, c[0x0][0x334], R7 ;  /* 0x0000cd00ff060a19 */ /* 0x000fe40000011607 */
.L_x_878:
[----:B------:R-:W-:Y:S05]  /*32e0*/  BSYNC B0 ;  /* 0x0000000000007941 */ /* 0x000fea0003800000 */
.L_x_876:
[----:B------:R-:W-:-:S04]  /*32f0*/  IMAD R6, R6, c[0x0][0x32c], -R104 ;  /* 0x0000cb0006067a24 */ /* 0x000fc800078e0a68 */
[----:B------:R-:W-:-:S05]  /*3300*/  IMAD.IADD R6, R6, 0x1, -R32 ;  /* 0x0000000106067824 */ /* 0x000fca00078e0a20 */
[----:B------:R-:W-:Y:S02]  /*3310*/  IADD3 R7, R6, c[0x0][0x32c], RZ ;  /* 0x0000cb0006077a10 */ /* 0x000fe40007ffe0ff */
[----:B------:R-:W-:Y:S02]  /*3320*/  IMNMX R2, R2, R6, !PT ;  /* 0x0000000602027217 */ /* 0x000fe40007800200 */
[----:B------:R-:W-:Y:S02]  /*3330*/  IMNMX R3, R3, R7, PT ;  /* 0x0000000703037217 */ /* 0x000fe40003800200 */
.L_x_875:
[----:B--234-:R-:W-:Y:S01]  /*3340*/  ISETP.GT.AND P1, PT, R184, RZ, PT ;  /* 0x000000ffb800720c */ /* 0x01cfe20003f24270 */
[----:B------:R-:W1:Y:S03]  /*3350*/  SHFL.IDX PT, R6, R12, 0x1, 0x1c1f ;  /* 0x003c1f000c067f89 */ /* 0x000e6600000e0000 */
[----:B------:R-:W-:-:S04]  /*3360*/  ISETP.GT.AND P0, PT, R2, RZ, P1 ;  /* 0x000000ff0200720c */ /* 0x000fc80000f04270 */
[----:B------:R-:W-:-:S04]  /*3370*/  ISETP.LT.OR P0, PT, R3, 0x1, P0 ;  /* 0x000000010300780c */ /* 0x000fc80000701670 */
[----:B------:R-:W-:Y:S02]  /*3380*/  FSEL R27, R61, -INF , !P0 ;  /* 0xff8000003d1b7808 */ /* 0x000fe40004000000 */
[----:B------:R-:W-:-:S04]  /*3390*/  ISETP.GT.AND P0, PT, R2, 0x1, P1 ;  /* 0x000000010200780c */ /* 0x000fc80000f04270 */
        /* <DEDUP_REMOVED lines=41> */
[----:B------:R-:W-:Y:S01]  /*3630*/  ISETP.GT.AND P0, PT, R2, 0x39, P1 ;  /* 0x000000390200780c */ /* 0x000fe20000f04270 */
[----:B------:R-:W-:-:S03]  /*3640*/  FMUL.FTZ R2, R47, c[0x0][0x320] ;  /* 0x0000c8002f027a20 */ /* 0x000fc60000410000 */
[----:B------:R-:W-:Y:S01]  /*3650*/  ISETP.LT.OR P0, PT, R3, 0x3a, P0 ;  /* 0x0000003a0300780c */ /* 0x000fe20000701670 */
[----:B------:R2:W3:Y:S01]  /*3660*/  MUFU.TANH R26, R2 ;  /* 0x00000002001a7308 */ /* 0x0004e20000002400 */
[----:B-1----:R-:W-:Y:S02]  /*3670*/  IMAD.IADD R3, R8, 0x1, R6 ;  /* 0x0000000108037824 */ /* 0x002fe400078e0206 */
[----:B------:R-:W-:-:S03]  /*3680*/  FSEL R174, R15, -INF , !P0 ;  /* 0xff8000000fae7808 */ /* 0x000fc60004000000 */
[----:B------:R-:W-:Y:S01]  /*3690*/  IMNMX R3, R3, R13, PT ;  /* 0x0000000d03037217 */ /* 0x000fe20003800200 */
[----:B--2---:R-:W-:-:S04]  /*36a0*/  FMUL.FTZ R2, R34, c[0x0][0x320] ;  /* 0x0000c80022027a20 */ /* 0x004fc80000410000 */
[----:B------:R1:W2:Y:S02]  /*36b0*/  MUFU.TANH R25, R2 ;  /* 0x0000000200197308 */ /* 0x0002a40000002400 */
[----:B-1----:R-:W-:-:S06]  /*36c0*/  FMUL.FTZ R2, R35, c[0x0][0x320] ;  /* 0x0000c80023027a20 */ /* 0x002fcc0000410000 */
[----:B------:R1:W4:Y:S02]  /*36d0*/  MUFU.TANH R24, R2 ;  /* 0x0000000200187308 */ /* 0x0003240000002400 */
[----:B-1----:R-:W-:-:S06]  /*36e0*/  FMUL.FTZ R2, R23, c[0x0][0x320] ;  /* 0x0000c80017027a20 */ /* 0x002fcc0000410000 */
[----:B------:R1:W1:Y:S02]  /*36f0*/  MUFU.TANH R21, R2 ;  /* 0x0000000200157308 */ /* 0x0002640000002400 */
        /* <DEDUP_REMOVED lines=22> */
[----:B-1----:R-:W-:Y:S01]  /*3860*/  IMAD.IADD R2, R14, 0x1, R6 ;  /* 0x000000010e027824 */ /* 0x002fe200078e0206 */
        /* <DEDUP_REMOVED lines=12> */
.L_x_881:
[----:B------:R-:W-:-:S13]  /*3930*/  ISETP.NE.AND P0, PT, R113, c[0x0][0x32c], PT ;  /* 0x0000cb0071007a0c */ /* 0x000fda0003f05270 */
[----:B------:R-:W-:-:S05]  /*3940*/  @P0 IMAD.HI.U32 R7, R6, c[0x0][0x330], RZ ;  /* 0x0000cc0006070a27 */ /* 0x000fca00078e00ff */
[----:B------:R-:W-:Y:S02]  /*3950*/  @P0 SHF.R.U32.HI R6, RZ, c[0x0][0x334], R7 ;  /* 0x0000cd00ff060a19 */ /* 0x000fe40000011607 */
.L_x_882:
[----:B------:R-:W-:Y:S05]  /*3960*/  BSYNC B0 ;  /* 0x0000000000007941 */ /* 0x000fea0003800000 */
.L_x_880:
[----:B------:R-:W-:-:S04]  /*3970*/  IMAD R6, R6, c[0x0][0x32c], -R104 ;  /* 0x0000cb0006067a24 */ /* 0x000fc800078e0a68 */
[----:B------:R-:W-:-:S05]  /*3980*/  IMAD.IADD R6, R6, 0x1, -R32 ;  /* 0x0000000106067824 */ /* 0x000fca00078e0a20 */
[----:B------:R-:W-:Y:S02]  /*3990*/  IADD3 R7, R6, c[0x0][0x32c], RZ ;  /* 0x0000cb0006077a10 */ /* 0x000fe40007ffe0ff */
[----:B------:R-:W-:Y:S02]  /*39a0*/  IMNMX R2, R2, R6, !PT ;  /* 0x0000000602027217 */ /* 0x000fe40007800200 */
[----:B------:R-:W-:Y:S02]  /*39b0*/  IMNMX R3, R3, R7, PT ;  /* 0x0000000703037217 */ /* 0x000fe40003800200 */
.L_x_879:
[----:B--234-:R-:W-:Y:S01]  /*39c0*/  ISETP.GT.AND P0, PT, R2, 0x1, P1 ;  /* 0x000000010200780c */ /* 0x01cfe20000f04270 */
[----:B------:R-:W-:Y:S01]  /*39d0*/  IMAD.SHL.U32 R193, R5, 0x2, RZ ;  /* 0x0000000205c17824 */ /* 0x000fe200078e00ff */
[----:B------:R-:W-:Y:S02]  /*39e0*/  FMNMX.FTZ R132, R27, R28, !PT ;  /* 0x0000001c1b847209 */ /* 0x000fe40007810000 */
[----:B------:R-:W-:Y:S01]  /*39f0*/  ISETP.LT.OR P0, PT, R3, 0x2, P0 ;  /* 0x000000020300780c */ /* 0x000fe20000701670 */
[----:B------:R-:W-:Y:S01]  /*3a00*/  IMAD R196, R0, 0x2, R193 ;  /* 0x0000000200c47824 */ /* 0x000fe200078e02c1 */
[----:B------:R-:W-:Y:S01]  /*3a10*/  FMNMX.FTZ R132, R29, R132, !PT ;  /* 0x000000841d847209 */ /* 0x000fe20007810000 */
[----:B------:R-:W-:Y:S01]  /*3a20*/  LDSM.16.MT88.4 R40, [R193+0x2100] ;  /* 0x00210000c128783b */ /* 0x000fe20000004200 */
[----:B------:R-:W-:-:S02]  /*3a30*/  FSEL R13, R20, -INF , !P0 ;  /* 0xff800000140d7808 */ /* 0x000fc40004000000 */
[----:B------:R-:W-:Y:S01]  /*3a40*/  ISETP.GT.AND P0, PT, R2, 0x8, P1 ;  /* 0x000000080200780c */ /* 0x000fe20000f04270 */
[----:B------:R-:W-:Y:S01]  /*3a50*/  LDSM.16.MT88.4 R32, [R196+0x2100] ;  /* 0x00210000c420783b */ /* 0x000fe20000004200 */
[----:B------:R-:W-:Y:S02]  /*3a60*/  FMNMX.FTZ R132, R30, R132, !PT ;  /* 0x000000841e847209 */ /* 0x000fe40007810000 */
[----:B------:R-:W-:Y:S02]  /*3a70*/  ISETP.LT.OR P0, PT, R3, 0x9, P0 ;  /* 0x000000090300780c */ /* 0x000fe40000701670 */
[----:B------:R-:W-:Y:S02]  /*3a80*/  FMNMX.FTZ R132, R101, R132, !PT ;  /* 0x0000008465847209 */ /* 0x000fe40007810000 */
[----:B------:R-:W-:Y:S02]  /*3a90*/  FSEL R12, R12, -INF , !P0 ;  /* 0xff8000000c0c7808 */ /* 0x000fe40004000000 */
[----:B------:R-:W-:-:S02]  /*3aa0*/  ISETP.GT.AND P0, PT, R2, 0x9, P1 ;  /* 0x000000090200780c */ /* 0x000fc40000f04270 */
[----:B------:R-:W-:Y:S02]  /*3ab0*/  FMNMX.FTZ R132, R100, R132, !PT ;  /* 0x0000008464847209 */ /* 0x000fe40007810000 */
[----:B------:R-:W-:Y:S02]  /*3ac0*/  ISETP.LT.OR P0, PT, R3, 0xa, P0 ;  /* 0x0000000a0300780c */ /* 0x000fe40000701670 */
[----:B------:R-:W-:Y:S02]  /*3ad0*/  FMNMX.FTZ R132, R103, R132, !PT ;  /* 0x0000008467847209 */ /* 0x000fe40007810000 */
[----:B------:R-:W-:Y:S02]  /*3ae0*/  FSEL R14, R21, -INF , !P0 ;  /* 0xff800000150e7808 */ /* 0x000fe40004000000 */
[----:B------:R-:W-:Y:S02]  /*3af0*/  ISETP.GT.AND P0, PT, R2, 0x10, P1 ;  /* 0x000000100200780c */ /* 0x000fe40000f04270 */
[----:B------:R-:W-:-:S02]  /*3b00*/  FMNMX.FTZ R132, R102, R132, !PT ;  /* 0x0000008466847209 */ /* 0x000fc40007810000 */
[----:B------:R-:W-:Y:S02]  /*3b10*/  ISETP.LT.OR P0, PT, R3, 0x11, P0 ;  /* 0x000000110300780c */ /* 0x000fe40000701670 */
[----:B------:R-:W-:Y:S02]  /*3b20*/  FMNMX.FTZ R132, R135, R132, !PT ;  /* 0x0000008487847209 */ /* 0x000fe40007810000 */
[----:B------:R-:W-:Y:S02]  /*3b30*/  FSEL R10, R10, -INF , !P0 ;  /* 0xff8000000a0a7808 */ /* 0x000fe40004000000 */
[----:B------:R-:W-:Y:S02]  /*3b40*/  ISETP.GT.AND P0, PT, R2, 0x11, P1 ;  /* 0x000000110200780c */ /* 0x000fe40000f04270 */
[----:B------:R-:W-:Y:S02]  /*3b50*/  FMNMX.FTZ R132, R219, R132, !PT ;  /* 0x00000084db847209 */ /* 0x000fe40007810000 */
[----:B------:R-:W-:-:S02]  /*3b60*/  ISETP.LT.OR P0, PT, R3, 0x12, P0 ;  /* 0x000000120300780c */ /* 0x000fc40000701670 */
[----:B------:R-:W-:Y:S02]  /*3b70*/  FMNMX.FTZ R132, R224, R132, !PT ;  /* 0x00000084e0847209 */ /* 0x000fe40007810000 */
[----:B------:R-:W-:Y:S02]  /*3b80*/  FSEL R45, R26, -INF , !P0 ;  /* 0xff8000001a2d7808 */ /* 0x000fe40004000000 */
[----:B------:R-:W-:Y:S02]  /*3b90*/  ISETP.GT.AND P0, PT, R2, 0x18, P1 ;  /* 0x000000180200780c */ /* 0x000fe40000f04270 */
[----:B------:R-:W-:Y:S02]  /*3ba0*/  FMNMX.FTZ R132, R225, R132, !PT ;  /* 0x00000084e1847209 */ /* 0x000fe40007810000 */
[----:B------:R-:W-:Y:S02]  /*3bb0*/  ISETP.LT.OR P0, PT, R3, 0x19, P0 ;  /* 0x000000190300780c */ /* 0x000fe40000701670 */
[----:B------:R-:W-:-:S02]  /*3bc0*/  FMNMX.FTZ R132, R182, R132, !PT ;  /* 0x00000084b6847209 */ /* 0x000fc40007810000 */
[----:B------:R-:W-:Y:S02]  /*3bd0*/  FSEL R44, R17, -INF , !P0 ;  /* 0xff800000112c7808 */ /* 0x000fe40004000000 */
[----:B------:R-:W-:Y:S02]  /*3be0*/  ISETP.GT.AND P0, PT, R2, 0x19, P1 ;  /* 0x000000190200780c */ /* 0x000fe40000f04270 */
[----:B------:R-:W-:Y:S02]  /*3bf0*/  FMNMX.FTZ R132, R178, R132, !PT ;  /* 0x00000084b2847209 */ /* 0x000fe40007810000 */
[----:B------:R-:W-:Y:S02]  /*3c00*/  ISETP.LT.OR P0, PT, R3, 0x1a, P0 ;  /* 0x0000001a0300780c */ /* 0x000fe40000701670 */
[----:B------:R-:W-:Y:S02]  /*3c10*/  FMNMX.FTZ R132, R176, R132, !PT ;  /* 0x00000084b0847209 */ /* 0x000fe40007810000 */
[----:B------:R-:W-:-:S02]  /*3c20*/  FSEL R46, R16, -INF , !P0 ;  /* 0xff800000102e7808 */ /* 0x000fc40004000000 */
[----:B------:R-:W-:Y:S02]  /*3c30*/  ISETP.GT.AND P0, PT, R2, 0x20, P1 ;  /* 0x000000200200780c */ /* 0x000fe40000f04270 */
[----:B------:R-:W-:Y:S02]  /*3c40*/  FMNMX.FTZ R132, R174, R132, !PT ;  /* 0x00000084ae847209 */ /* 0x000fe40007810000 */
[----:B------:R-:W-:Y:S02]  /*3c50*/  ISETP.LT.OR P0, PT, R3, 0x21, P0 ;  /* 0x000000210300780c */ /* 0x000fe40000701670 */
[----:B------:R-:W-:Y:S01]  /*3c60*/  LEA R194, R4, R193, 0x1 ;  /* 0x000000c104c27211 */ /* 0x000fe200078e08ff */
[----:B------:R-:W1:Y:S01]  /*3c70*/  SHFL.BFLY PT, R7, R132, 0x2, 0x1f ;  /* 0x0c401f0084077f89 */ /* 0x000e6200000e0000 */
[----:B------:R-:W-:Y:S02]  /*3c80*/  FSEL R47, R9, -INF , !P0 ;  /* 0xff800000092f7808 */ /* 0x000fe40004000000 */
[----:B------:R-:W-:Y:S01]  /*3c90*/  ISETP.GT.AND P0, PT, R2, 0x21, P1 ;  /* 0x000000210200780c */ /* 0x000fe20000f04270 */
[----:B------:R-:W-:Y:S01]  /*3ca0*/  IMAD R195, R0, 0x2, R194 ;  /* 0x0000000200c37824 */ /* 0x000fe200078e02c2 */
[----:B------:R-:W-:Y:S02]  /*3cb0*/  LDSM.16.MT88.4 R36, [R194+0x2100] ;  /* 0x00210000c224783b */ /* 0x000fe40000004200 */
[----:B------:R-:W-:-:S04]  /*3cc0*/  ISETP.LT.OR P0, PT, R3, 0x22, P0 ;  /* 0x000000220300780c */ /* 0x000fc80000701670 */
[----:B------:R-:W-:Y:S02]  /*3cd0*/  FSEL R133, R11, -INF , !P0 ;  /* 0xff8000000b857808 */ /* 0x000fe40004000000 */
[----:B------:R-:W-:-:S04]  /*3ce0*/  ISETP.GT.AND P0, PT, R2, 0x28, P1 ;  /* 0x000000280200780c */ /* 0x000fc80000f04270 */
[----:B------:R-:W-:-:S04]  /*3cf0*/  ISETP.LT.OR P0, PT, R3, 0x29, P0 ;  /* 0x000000290300780c */ /* 0x000fc80000701670 */
[----:B------:R-:W-:Y:S02]  /*3d00*/  FSEL R11, R25, -INF , !P0 ;  /* 0xff800000190b7808 */ /* 0x000fe40004000000 */
[----:B------:R-:W-:Y:S02]  /*3d10*/  ISETP.GT.AND P0, PT, R2, 0x29, P1 ;  /* 0x000000290200780c */ /* 0x000fe40000f04270 */
[----:B-1----:R-:W-:Y:S02]  /*3d20*/  FMNMX.FTZ R132, R132, R7, !PT ;  /* 0x0000000784847209 */ /* 0x002fe40007810000 */
        /* <DEDUP_REMOVED lines=9> */
[----:B------:R-:W-:Y:S03]  /*3dc0*/  LDSM.16.MT88.4 R16, [R194+0x100] ;  /* 0x00010000c210783b */ /* 0x000fe60000004200 */
[----:B------:R-:W-:-:S04]  /*3dd0*/  ISETP.LT.OR P0, PT, R3, 0x39, P0 ;  /* 0x000000390300780c */ /* 0x000fc80000701670 */
[----:B------:R-:W-:Y:S02]  /*3de0*/  FSEL R173, R15, -INF , !P0 ;  /* 0xff8000000fad7808 */ /* 0x000fe40004000000 */
[----:B------:R-:W-:-:S04]  /*3df0*/  ISETP.GT.AND P0, PT, R2, RZ, P1 ;  /* 0x000000ff0200720c */ /* 0x000fc80000f04270 */
[----:B------:R-:W-:-:S04]  /*3e00*/  ISETP.LT.OR P0, PT, R3, 0x1, P0 ;  /* 0x000000010300780c */ /* 0x000fc80000701670 */
[----:B------:R-:W-:Y:S02]  /*3e10*/  FSEL R9, R62, -INF , !P0 ;  /* 0xff8000003e097808 */ /* 0x000fe40004000000 */
[----:B------:R-:W-:Y:S02]  /*3e20*/  ISETP.GT.AND P0, PT, R2, 0x39, P1 ;  /* 0x000000390200780c */ /* 0x000fe40000f04270 */
[----:B------:R-:W-:Y:S02]  /*3e30*/  FMNMX.FTZ R6, R9, R13, !PT ;  /* 0x0000000d09067209 */ /* 0x000fe40007810000 */
[----:B------:R-:W-:Y:S02]  /*3e40*/  ISETP.LT.OR P0, PT, R3, 0x3a, P0 ;  /* 0x0000003a0300780c */ /* 0x000fe40000701670 */
[----:B------:R-:W-:Y:S02]  /*3e50*/  FMNMX.FTZ R6, R12, R6, !PT ;  /* 0x000000060c067209 */ /* 0x000fe40007810000 */
[----:B------:R-:W-:-:S02]  /*3e60*/  FSEL R235, R23, -INF , !P0 ;  /* 0xff80000017eb7808 */ /* 0x000fc40004000000 */
[----:B------:R-:W-:-:S04]  /*3e70*/  FMNMX.FTZ R6, R14, R6, !PT ;  /* 0x000000060e067209 */ /* 0x000fc80007810000 */
        /* <DEDUP_REMOVED lines=8> */
[----:B------:R-:W-:Y:S02]  /*3f00*/  FMNMX.FTZ R2, R252, R6, !PT ;  /* 0x00000006fc027209 */ /* 0x000fe40007810000 */
[----:B------:R-:W1:Y:S02]  /*3f10*/  SHFL.BFLY PT, R6, R132, 0x1, 0x1f ;  /* 0x0c201f0084067f89 */ /* 0x000e6400000e0000 */
[----:B------:R-:W-:-:S04]  /*3f20*/  FMNMX.FTZ R2, R175, R2, !PT ;  /* 0x00000002af027209 */ /* 0x000fc80007810000 */
[----:B------:R-:W-:-:S04]  /*3f30*/  FMNMX.FTZ R2, R173, R2, !PT ;  /* 0x00000002ad027209 */ /* 0x000fc80007810000 */
[----:B------:R-:W-:-:S05]  /*3f40*/  FMNMX.FTZ R2, R235, R2, !PT ;  /* 0x00000002eb027209 */ /* 0x000fca0007810000 */
[----:B------:R-:W2:Y:S01]  /*3f50*/  SHFL.BFLY PT, R3, R2, 0x2, 0x1f ;  /* 0x0c401f0002037f89 */ /* 0x000ea200000e0000 */
[----:B-1----:R-:W-:-:S04]  /*3f60*/  FMNMX.FTZ R132, R132, R6, !PT ;  /* 0x0000000684847209 */ /* 0x002fc80007810000 */
[C---:B------:R-:W-:Y:S01]  /*3f70*/  FSETP.NEU.FTZ.AND P0, PT, R132.reuse, -INF , PT ;  /* 0xff8000008400780b */ /* 0x040fe20003f1d000 */
[----:B------:R-:W-:-:S05]  /*3f80*/  FMUL.FTZ R8, R132, c[0x0][0x2d0] ;  /* 0x0000b40084087a20 */ /* 0x000fca0000410000 */
[----:B------:R-:W-:Y:S02]  /*3f90*/  FSEL R8, R8, RZ, P0 ;  /* 0x000000ff08087208 */ /* 0x000fe40000000000 */
[----:B--2---:R-:W-:-:S03]  /*3fa0*/  FMNMX.FTZ R2, R2, R3, !PT ;  /* 0x0000000302027209 */ /* 0x004fc60007810000 */
[--C-:B------:R-:W-:Y:S02]  /*3fb0*/  FFMA.FTZ R3, R27, c[0x0][0x2d0], -R8.reuse ;  /* 0x0000b4001b037a23 */ /* 0x100fe40000010808 */
[----:B------:R-:W-:Y:S01]  /*3fc0*/  LDSM.16.MT88.4 R24, [R195+0x2100] ;  /* 0x00210000c318783b */ /* 0x000fe20000004200 */
[--C-:B------:R-:W-:Y:S01]  /*3fd0*/  FFMA.FTZ R0, R101, c[0x0][0x2d0], -R8.reuse ;  /* 0x0000b40065007a23 */ /* 0x100fe20000010808 */
[----:B------:R1:W-:Y:S02]  /*3fe0*/  MUFU.EX2 R185, R3 ;  /* 0x0000000300b97308 */ /* 0x0003e40000000800 */
[----:B------:R-:W2:Y:S06]  /*3ff0*/  SHFL.BFLY PT, R6, R2, 0x1, 0x1f ;  /* 0x0c201f0002067f89 */ /* 0x000eac00000e0000 */
[----:B------:R3:W-:Y:S01]  /*4000*/  MUFU.EX2 R227, R0 ;  /* 0x0000000000e37308 */ /* 0x0007e20000000800 */
[----:B-1----:R-:W-:-:S07]  /*4010*/  FFMA.FTZ R3, R28, c[0x0][0x2d0], -R8 ;  /* 0x0000b4001c037a23 */ /* 0x002fce0000010808 */
[----:B------:R2:W-:Y:S01]  /*4020*/  MUFU.EX2 R234, R3 ;  /* 0x0000000300ea7308 */ /* 0x0005e20000000800 */
[----:B---3--:R-:W-:-:S07]  /*4030*/  FFMA.FTZ R0, R100, c[0x0][0x2d0], -R8 ;  /* 0x0000b40064007a23 */ /* 0x008fce0000010808 */
[----:B------:R1:W-:Y:S01]  /*4040*/  MUFU.EX2 R226, R0 ;  /* 0x0000000000e27308 */ /* 0x0003e20000000800 */
[----:B--2---:R-:W-:Y:S01]  /*4050*/  FMNMX.FTZ R3, R2, R6, !PT ;  /* 0x0000000602037209 */ /* 0x004fe20007810000 */
[--C-:B------:R-:W-:Y:S02]  /*4060*/  FFMA.FTZ R2, R29, c[0x0][0x2d0], -R8.reuse ;  /* 0x0000b4001d027a23 */ /* 0x100fe40000010808 */
[----:B------:R-:W-:Y:S01]  /*4070*/  FFMA.FTZ R6, R30, c[0x0][0x2d0], -R8 ;  /* 0x0000b4001e067a23 */ /* 0x000fe20000010808 */
[----:B------:R-:W-:-:S03]  /*4080*/  FSETP.NEU.FTZ.AND P0, PT, R3, -INF , PT ;  /* 0xff8000000300780b */ /* 0x000fc60003f1d000 */
[----:B------:R2:W3:Y:S01]  /*4090*/  MUFU.EX2 R22, R2 ;  /* 0x0000000200167308 */ /* 0x0004e20000000800 */
[----:B------:R-:W-:Y:S01]  /*40a0*/  LDSM.16.MT88.4 R28, [R195+0x100] ;  /* 0x00010000c31c783b */ /* 0x000fe20000004200 */
[----:B-1----:R-:W-:-:S06]  /*40b0*/  FFMA.FTZ R0, R103, c[0x0][0x2d0], -R8 ;  /* 0x0000b40067007a23 */ /* 0x002fcc0000010808 */
[----:B------:R1:W4:Y:S01]  /*40c0*/  MUFU.EX2 R183, R6 ;  /* 0x0000000600b77308 */ /* 0x0003220000000800 */
[----:B--2---:R-:W-:-:S05]  /*40d0*/  FMUL.FTZ R2, R3, c[0x0][0x2d0] ;  /* 0x0000b40003027a20 */ /* 0x004fca0000410000 */
[----:B------:R-:W-:-:S05]  /*40e0*/  FSEL R2, R2, RZ, P0 ;  /* 0x000000ff02027208 */ /* 0x000fca0000000000 */
[--C-:B------:R-:W-:Y:S02]  /*40f0*/  FFMA.FTZ R4, R13, c[0x0][0x2d0], -R2.reuse ;  /* 0x0000b4000d047a23 */ /* 0x100fe40000010802 */
[----:B-1----:R-:W-:Y:S02]  /*4100*/  FFMA.FTZ R6, R9, c[0x0][0x2d0], -R2 ;  /* 0x0000b40009067a23 */ /* 0x002fe40000010802 */
[----:B------:R1:W-:Y:S01]  /*4110*/  MUFU.EX2 R187, R4 ;  /* 0x0000000400bb7308 */ /* 0x0003e20000000800 */
[----:B---3--:R-:W-:Y:S02]  /*4120*/  IMAD.MOV.U32 R9, RZ, RZ, R22 ;  /* 0x000000ffff097224 */ /* 0x008fe400078e0016 */
[----:B------:R-:W2:Y:S05]  /*4130*/  LDSM.16.MT88.4 R20, [R193+0x100] ;  /* 0x00010000c114783b */ /* 0x000eaa0000004200 */
[----:B------:R4:W3:Y:S01]  /*4140*/  MUFU.EX2 R180, R6 ;  /* 0x0000000600b47308 */ /* 0x0008e20000000800 */
[----:B-1----:R-:W-:-:S07]  /*4150*/  FFMA.FTZ R4, R12, c[0x0][0x2d0], -R2 ;  /* 0x0000b4000c047a23 */ /* 0x002fce0000010802 */
[----:B------:R1:W-:Y:S01]  /*4160*/  MUFU.EX2 R179, R4 ;  /* 0x0000000400b37308 */ /* 0x0003e20000000800 */
[----:B----4-:R-:W-:Y:S02]  /*4170*/  F2FP.BF16.PACK_AB R6, R183, R9 ;  /* 0x00000009b706723e */ /* 0x010fe400000010ff */
[----:B---3--:R-:W-:Y:S01]  /*4180*/  F2FP.BF16.PACK_AB R5, R187, R180 ;  /* 0x000000b4bb05723e */ /* 0x008fe200000010ff */
[----:B-1----:R-:W-:Y:S02]  /*4190*/  FFMA.FTZ R4, R14, c[0x0][0x2d0], -R2 ;  /* 0x0000b4000e047a23 */ /* 0x002fe40000010802 */
[----:B------:R-:W1:Y:S02]  /*41a0*/  LDSM.16.MT88.4 R12, [R196+0x100] ;  /* 0x00010000c40c783b */ /* 0x000e640000004200 */
[----:B------:R3:W4:Y:S02]  /*41b0*/  MUFU.EX2 R186, R4 ;  /* 0x0000000400ba7308 */ /* 0x0007240000000800 */
[----:B---3--:R-:W-:-:S02]  /*41c0*/  F2FP.BF16.PACK_AB R4, R234, R185 ;  /* 0x000000b9ea04723e */ /* 0x008fc400000010ff */
[----:B----4-:R-:W-:-:S07]  /*41d0*/  F2FP.BF16.PACK_AB R7, R186, R179 ;  /* 0x000000b3ba07723e */ /* 0x010fce00000010ff */
[C---:B--2---:R-:W-:Y:S08]  /*41e0*/  HMMA.16816.F32.BF16 R72, R4.reuse, R20, RZ ;  /* 0x000000140448723c */ /* 0x044ff000000418ff */
[C---:B------:R-:W-:Y:S01]  /*41f0*/  HMMA.16816.F32.BF16 R96, R4.reuse, R22, RZ ;  /* 0x000000160460723c */ /* 0x040fe200000418ff */
[----:B------:R-:W2:Y:S07]  /*4200*/  LDSM.16.MT88.4 R20, [R193+0x4100] ;  /* 0x00410000c114783b */ /* 0x000eae0000004200 */
[C---:B------:R-:W-:Y:S08]  /*4210*/  HMMA.16816.F32.BF16 R68, R4.reuse, R16, RZ ;  /* 0x000000100444723c */ /* 0x040ff000000418ff */
[C---:B------:R-:W-:Y:S01]  /*4220*/  HMMA.16816.F32.BF16 R92, R4.reuse, R18, RZ ;  /* 0x00000012045c723c */ /* 0x040fe200000418ff */
[----:B------:R-:W3:Y:S07]  /*4230*/  LDSM.16.MT88.4 R16, [R194+0x4100] ;  /* 0x00410000c210783b */ /* 0x000eee0000004200 */
[C---:B-1----:R-:W-:Y:S08]  /*4240*/  HMMA.16816.F32.BF16 R112, R4.reuse, R12, RZ ;  /* 0x0000000c0470723c */ /* 0x042ff000000418ff */
[C---:B------:R-:W-:Y:S01]  /*4250*/  HMMA.16816.F32.BF16 R120, R4.reuse, R14, RZ ;  /* 0x0000000e0478723c */ /* 0x040fe200000418ff */
[----:B------:R-:W1:Y:S07]  /*4260*/  LDSM.16.MT88.4 R12, [R196+0x4100] ;  /* 0x00410000c40c783b */ /* 0x000e6e0000004200 */
[C---:B------:R-:W-:Y:S08]  /*4270*/  HMMA.16816.F32.BF16 R64, R4.reuse, R40, RZ ;  /* 0x000000280440723c */ /* 0x040ff000000418ff */
[C---:B------:R-:W-:Y:S01]  /*4280*/  HMMA.16816.F32.BF16 R84, R4.reuse, R42, RZ ;  /* 0x0000002a0454723c */ /* 0x040fe200000418ff */
[----:B------:R-:W4:Y:S07]  /*4290*/  LDSM.16.MT88.4 R40, [R195+0x4100] ;  /* 0x00410000c328783b */ /* 0x000f2e0000004200 */
[C---:B------:R-:W-:Y:S08]  /*42a0*/  HMMA.16816.F32.BF16 R108, R4.reuse, R28, RZ ;  /* 0x0000001c046c723c */ /* 0x040ff000000418ff */
[C---:B------:R-:W-:Y:S01]  /*42b0*/  HMMA.16816.F32.BF16 R88, R4.reuse, R30, RZ ;  /* 0x0000001e0458723c */ /* 0x040fe200000418ff */
[----:B------:R-:W5:Y:S07]  /*42c0*/  LDSM.16.MT88.4 R28, [R193+0x6100] ;  /* 0x00610000c11c783b */ /* 0x000f6e0000004200 */
[C---:B--2---:R-:W-:Y:S08]  /*42d0*/  HMMA.16816.F32.BF16 R104, R4.reuse, R20, RZ ;  /* 0x000000140468723c */ /* 0x044ff000000418ff */
[C---:B------:R-:W-:Y:S01]  /*42e0*/  HMMA.16816.F32.BF16 R116, R4.reuse, R22, RZ ;  /* 0x000000160474723c */ /* 0x040fe200000418ff */
[----:B------:R-:W2:Y:S07]  /*42f0*/  LDSM.16.MT88.4 R20, [R194+0x6100] ;  /* 0x00610000c214783b */ /* 0x000eae0000004200 */
[C---:B---3--:R-:W-:Y:S08]  /*4300*/  HMMA.16816.F32.BF16 R124, R4.reuse, R16, RZ ;  /* 0x00000010047c723c */ /* 0x048ff000000418ff */
[C---:B------:R-:W-:Y:S01]  /*4310*/  HMMA.16816.F32.BF16 R128, R4.reuse, R18, RZ ;  /* 0x000000120480723c */ /* 0x040fe200000418ff */
[----:B------:R-:W3:Y:S07]  /*4320*/  LDSM.16.MT88.4 R16, [R196+0x6100] ;  /* 0x00610000c410783b */ /* 0x000eee0000004200 */
[C---:B-1----:R-:W-:Y:S08]  /*4330*/  HMMA.16816.F32.BF16 R136, R4.reuse, R12, RZ ;  /* 0x0000000c0488723c */ /* 0x042ff000000418ff */
[C---:B------:R-:W-:Y:S01]  /*4340*/  HMMA.16816.F32.BF16 R148, R4.reuse, R14, RZ ;  /* 0x0000000e0494723c */ /* 0x040fe200000418ff */
[----:B------:R-:W1:Y:S07]  /*4350*/  LDSM.16.MT88.4 R12, [R195+0x6100] ;  /* 0x00610000c30c783b */ /* 0x000e6e0000004200 */
[C---:B----4-:R-:W-:Y:S01]  /*4360*/  HMMA.16816.F32.BF16 R156, R4.reuse, R42, RZ ;  /* 0x0000002a049c723c */ /* 0x050fe200000418ff */
[----:B------:R4:W-:Y:S07]  /*4370*/  MUFU.EX2 R42, R0 ;  /* 0x00000000002a7308 */ /* 0x0009ee0000000800 */
[C---:B------:R-:W-:Y:S08]  /*4380*/  HMMA.16816.F32.BF16 R52, R4.reuse, R24, RZ ;  /* 0x000000180434723c */ /* 0x040ff000000418ff */
[C---:B------:R-:W-:Y:S01]  /*4390*/  HMMA.16816.F32.BF16 R76, R4.reuse, R26, RZ ;  /* 0x0000001a044c723c */ /* 0x040fe200000418ff */
[----:B----4-:R-:W-:Y:S01]  /*43a0*/  FFMA.FTZ R0, R102, c[0x0][0x2d0], -R8 ;  /* 0x0000b40066007a23 */ /* 0x010fe20000010808 */
[----:B------:R-:W4:Y:S03]  /*43b0*/  LDSM.16.MT88.4 R24, [R194+0x900] ;  /* 0x00090000c218783b */ /* 0x000f260000004200 */
[----:B------:R1:W-:Y:S03]  /*43c0*/  MUFU.EX2 R172, R0 ;  /* 0x0000000000ac7308 */ /* 0x0003e60000000800 */
[C---:B------:R-:W-:Y:S08]  /*43d0*/  HMMA.16816.F32.BF16 R160, R4.reuse, R40, RZ ;  /* 0x0000002804a0723c */ /* 0x040ff000000418ff */
[----:B-----5:R-:W-:Y:S01]  /*43e0*/  HMMA.16816.F32.BF16 R140, R4, R28, RZ ;  /* 0x0000001c048c723c */ /* 0x020fe200000418ff */
[----:B-1----:R-:W-:-:S02]  /*43f0*/  FFMA.FTZ R0, R10, c[0x0][0x2d0], -R2 ;  /* 0x0000b4000a007a23 */ /* 0x002fc40000010802 */
[----:B------:R-:W-:-:S05]  /*4400*/  IMAD.MOV.U32 R10, RZ, RZ, R183 ;  /* 0x000000ffff0a7224 */ /* 0x000fca00078e00b7 */
[C---:B------:R-:W-:Y:S01]  /*4410*/  HMMA.16816.F32.BF16 R164, R4.reuse, R30, RZ ;  /* 0x0000001e04a4723c */ /* 0x040fe200000418ff */
[----:B------:R1:W5:Y:S01]  /*4420*/  MUFU.EX2 R152, R0 ;  /* 0x0000000000987308 */ /* 0x0003620000000800 */
[----:B------:R-:W3:Y:S06]  /*4430*/  LDSM.16.MT88.4 R28, [R193+0x900] ;  /* 0x00090000c11c783b */ /* 0x000eec0000004200 */
[C---:B------:R-:W-:Y:S08]  /*4440*/  HMMA.16816.F32.BF16 R60, R4.reuse, R36, RZ ;  /* 0x00000024043c723c */ /* 0x040ff000000418ff */
[C---:B------:R-:W-:Y:S01]  /*4450*/  HMMA.16816.F32.BF16 R48, R4.reuse, R38, RZ ;  /* 0x000000260430723c */ /* 0x040fe200000418ff */
[--C-:B-1----:R-:W-:Y:S01]  /*4460*/  FFMA.FTZ R0, R45, c[0x0][0x2d0], -R2.reuse ;  /* 0x0000b4002d007a23 */ /* 0x102fe20000010802 */
[----:B-----5:R-:W-:Y:S01]  /*4470*/  MOV R45, R152 ;  /* 0x00000098002d7202 */ /* 0x020fe20000000f00 */
[----:B------:R-:W-:Y:S02]  /*4480*/  LDSM.16.MT88.4 R36, [R196+0x900] ;  /* 0x00090000c424783b */ /* 0x000fe40000004200 */
[----:B------:R1:W5:Y:S03]  /*4490*/  MUFU.EX2 R43, R0 ;  /* 0x00000000002b7308 */ /* 0x0003660000000800 */
[C---:B------:R-:W-:Y:S08]  /*44a0*/  HMMA.16816.F32.BF16 R56, R4.reuse, R32, RZ ;  /* 0x000000200438723c */ /* 0x040ff000000418ff */
[----:B------:R-:W-:Y:S01]  /*44b0*/  HMMA.16816.F32.BF16 R80, R4, R34, RZ ;  /* 0x000000220450723c */ /* 0x000fe200000418ff */
[----:B-1----:R-:W-:-:S07]  /*44c0*/  FFMA.FTZ R0, R44, c[0x0][0x2d0], -R2 ;  /* 0x0000b4002c007a23 */ /* 0x002fce0000010802 */
[C---:B--2---:R-:W-:Y:S01]  /*44d0*/  HMMA.16816.F32.BF16 R144, R4.reuse, R20, RZ ;  /* 0x000000140490723c */ /* 0x044fe200000418ff */
[----:B------:R1:W-:Y:S07]  /*44e0*/  MUFU.EX2 R177, R0 ;  /* 0x0000000000b17308 */ /* 0x0003ee0000000800 */
[C---:B------:R-:W-:Y:S01]  /*44f0*/  HMMA.16816.F32.BF16 R152, R4.reuse, R22, RZ ;  /* 0x000000160498723c */ /* 0x040fe200000418ff */
[----:B------:R-:W2:Y:S07]  /*4500*/  LDSM.16.MT88.4 R20, [R195+0x900] ;  /* 0x00090000c314783b */ /* 0x000eae0000004200 */
[----:B---3--:R-:W-:Y:S01]  /*4510*/  HMMA.16816.F32.BF16 R100, R4, R16, RZ ;  /* 0x000000100464723c */ /* 0x008fe200000418ff */
[----:B-1----:R-:W-:-:S04]  /*4520*/  FFMA.FTZ R0, R46, c[0x0][0x2d0], -R2 ;  /* 0x0000b4002e007a23 */ /* 0x002fc80000010802 */
[----:B------:R-:W1:Y:S03]  /*4530*/  MUFU.EX2 R40, R0 ;  /* 0x0000000000287308 */ /* 0x000e660000000800 */
[C---:B------:R-:W-:Y:S01]  /*4540*/  HMMA.16816.F32.BF16 R168, R4.reuse, R18, RZ ;  /* 0x0000001204a8723c */ /* 0x040fe200000418ff */
[----:B------:R-:W3:Y:S07]  /*4550*/  LDSM.16.MT88.4 R16, [R193+0x2900] ;  /* 0x00290000c110783b */ /* 0x000eee0000004200 */
[C---:B------:R-:W-:Y:S08]  /*4560*/  HMMA.16816.F32.BF16 R236, R4.reuse, R12, RZ ;  /* 0x0000000c04ec723c */ /* 0x040ff000000418ff */
[----:B------:R-:W-:Y:S07]  /*4570*/  HMMA.16816.F32.BF16 R240, R4, R14, RZ ;  /* 0x0000000e04f0723c */ /* 0x000fee00000418ff */
[----:B------:R-:W-:-:S02]  /*4580*/  F2FP.BF16.PACK_AB R4, R226, R227 ;  /* 0x000000e3e204723e */ /* 0x000fc400000010ff */
[----:B------:R-:W-:Y:S02]  /*4590*/  F2FP.BF16.PACK_AB R6, R172, R42 ;  /* 0x0000002aac06723e */ /* 0x000fe400000010ff */
[----:B-----5:R-:W-:Y:S02]  /*45a0*/  F2FP.BF16.PACK_AB R5, R43, R45 ;  /* 0x0000002d2b05723e */ /* 0x020fe400000010ff */
[----:B-1----:R-:W-:-:S07]  /*45b0*/  F2FP.BF16.PACK_AB R7, R40, R177 ;  /* 0x000000b12807723e */ /* 0x002fce00000010ff */
[C---:B----4-:R-:W-:Y:S07]  /*45c0*/  HMMA.16816.F32.BF16 R12, R4.reuse, R24, R68 ;  /* 0x00000018040c723c */ /* 0x050fee0000041844 */
[----:B------:R-:W-:Y:S01]  /*45d0*/  IMAD.MOV.U32 R68, RZ, RZ, R174 ;  /* 0x000000ffff447224 */ /* 0x000fe200078e00ae */
[----:B------:R-:W-:Y:S01]  /*45e0*/  HMMA.16816.F32.BF16 R32, R4, R28, R72 ;  /* 0x0000001c0420723c */ /* 0x000fe20000041848 */
[----:B------:R-:W-:Y:S01]  /*45f0*/  IMAD.MOV.U32 R69, RZ, RZ, R173 ;  /* 0x000000ffff457224 */ /* 0x000fe200078e00ad */
[----:B------:R-:W-:Y:S01]  /*4600*/  MOV R70, R172 ;  /* 0x000000ac00467202 */ /* 0x000fe20000000f00 */
[----:B------:R-:W-:-:S04]  /*4610*/  IMAD.MOV.U32 R71, RZ, RZ, R177 ;  /* 0x000000ffff477224 */ /* 0x000fc800078e00b1 */
[----:B------:R-:W-:Y:S01]  /*4620*/  IMAD.MOV.U32 R74, RZ, RZ, R43 ;  /* 0x000000ffff4a7224 */ /* 0x000fe200078e002b */
[----:B------:R-:W-:Y:S01]  /*4630*/  HMMA.16816.F32.BF16 R248, R4, R30, R96 ;  /* 0x0000001e04f8723c */ /* 0x000fe20000041860 */
[----:B------:R-:W-:Y:S01]  /*4640*/  IMAD.MOV.U32 R43, RZ, RZ, R179 ;  /* 0x000000ffff2b7224 */ /* 0x000fe200078e00b3 */
[----:B------:R-:W-:Y:S01]  /*4650*/  MOV R73, R181 ;  /* 0x000000b500497202 */ /* 0x000fe20000000f00 */
[----:B------:R-:W-:Y:S02]  /*4660*/  IMAD.MOV.U32 R72, RZ, RZ, R180 ;  /* 0x000000ffff487224 */ /* 0x000fe400078e00b4 */
[----:B------:R-:W-:-:S03]  /*4670*/  IMAD.MOV.U32 R75, RZ, RZ, R184 ;  /* 0x000000ffff4b7224 */ /* 0x000fc600078e00b8 */
[----:B------:R-:W-:Y:S01]  /*4680*/  IMAD.MOV.U32 R31, RZ, RZ, R14 ;  /* 0x000000ffff1f7224 */ /* 0x000fe200078e000e */
[----:B------:R-:W-:Y:S01]  /*4690*/  MOV R30, R15 ;  /* 0x0000000f001e7202 */ /* 0x000fe20000000f00 */
[----:B------:R-:W-:Y:S01]  /*46a0*/  IMAD.MOV.U32 R29, RZ, RZ, R12 ;  /* 0x000000ffff1d7224 */ /* 0x000fe200078e000c */
[C---:B------:R-:W-:Y:S01]  /*46b0*/  HMMA.16816.F32.BF16 R244, R4.reuse, R26, R92 ;  /* 0x0000001a04f4723c */ /* 0x040fe2000004185c */
[----:B------:R-:W-:Y:S01]  /*46c0*/  IMAD.MOV.U32 R28, RZ, RZ, R13 ;  /* 0x000000ffff1c7224 */ /* 0x000fe200078e000d */
[----:B------:R-:W-:Y:S03]  /*46d0*/  LDSM.16.MT88.4 R24, [R196+0x2900] ;  /* 0x00290000c418783b */ /* 0x000fe60000004200 */
[----:B------:R-:W-:Y:S01]  /*46e0*/  IMAD.MOV.U32 R41, RZ, RZ, R33 ;  /* 0x000000ffff297224 */ /* 0x000fe200078e0021 */
[----:B------:R-:W1:Y:S01]  /*46f0*/  LDSM.16.MT88.4 R12, [R194+0x2900] ;  /* 0x00290000c20c783b */ /* 0x000e620000004200 */
[----:B------:R-:W-:Y:S01]  /*4700*/  IMAD.MOV.U32 R46, RZ, RZ, R34 ;  /* 0x000000ffff2e7224 */ /* 0x000fe200078e0022 */
[----:B------:R-:W-:Y:S01]  /*4710*/  MOV R44, R35 ;  /* 0x00000023002c7202 */ /* 0x000fe20000000f00 */
[----:B------:R-:W-:Y:S01]  /*4720*/  IMAD.MOV.U32 R0, RZ, RZ, R32 ;  /* 0x000000ffff007224 */ /* 0x000fe200078e0020 */
[C---:B--2---:R-:W-:Y:S01]  /*4730*/  HMMA.16816.F32.BF16 R92, R4.reuse, R22, R88 ;  /* 0x00000016045c723c */ /* 0x044fe20000041858 */
[----:B------:R-:W2:Y:S06]  /*4740*/  LDSM.16.MT88.4 R32, [R195+0x2900] ;  /* 0x00290000c320783b */ /* 0x000eac0000004200 */
[----:B------:R-:W-:Y:S01]  /*4750*/  MOV R88, R31 ;  /* 0x0000001f00587202 */ /* 0x000fe20000000f00 */
[----:B---3--:R-:W-:Y:S01]  /*4760*/  HMMA.16816.F32.BF16 R96, R4, R16, R64 ;  /* 0x000000100460723c */ /* 0x008fe20000041840 */
[----:B------:R-:W-:Y:S01]  /*4770*/  IMAD.MOV.U32 R89, RZ, RZ, R30 ;  /* 0x000000ffff597224 */ /* 0x000fe200078e001e */
[----:B------:R-:W-:Y:S01]  /*4780*/  MOV R91, R41 ;  /* 0x00000029005b7202 */ /* 0x000fe20000000f00 */
[----:B------:R-:W-:-:S02]  /*4790*/  IMAD.MOV.U32 R90, RZ, RZ, R29 ;  /* 0x000000ffff5a7224 */ /* 0x000fc400078e001d */
[----:B------:R-:W-:Y:S02]  /*47a0*/  IMAD.MOV.U32 R41, RZ, RZ, R178 ;  /* 0x000000ffff297224 */ /* 0x000fe400078e00b2 */
[----:B------:R-:W-:Y:S01]  /*47b0*/  MOV R67, R28 ;  /* 0x0000001c00437202 */ /* 0x000fe20000000f00 */
[----:B------:R-:W-:Y:S01]  /*47c0*/  IMAD.MOV.U32 R65, RZ, RZ, R176 ;  /* 0x000000ffff417224 */ /* 0x000fe200078e00b0 */
[----:B------:R-:W3:Y:S01]  /*47d0*/  LDSM.16.MT88.4 R28, [R193+0x4900] ;  /* 0x00490000c11c783b */ /* 0x000ee20000004200 */
[----:B------:R-:W-:Y:S01]  /*47e0*/  MOV R66, R175 ;  /* 0x000000af00427202 */ /* 0x000fe20000000f00 */
[C---:B------:R-:W-:Y:S02]  /*47f0*/  HMMA.16816.F32.BF16 R176, R4.reuse, R18, R84 ;  /* 0x0000001204b0723c */ /* 0x040fe40000041854 */
[----:B------:R-:W-:Y:S06]  /*4800*/  LDSM.16.MT88.4 R16, [R194+0x4900] ;  /* 0x00490000c210783b */ /* 0x000fec0000004200 */
[C---:B------:R-:W-:Y:S01]  /*4810*/  HMMA.16816.F32.BF16 R108, R4.reuse, R20, R108 ;  /* 0x00000014046c723c */ /* 0x040fe2000004186c */
[----:B------:R-:W-:Y:S07]  /*4820*/  LDSM.16.MT88.4 R20, [R195+0x4900] ;  /* 0x00490000c314783b */ /* 0x000fee0000004200 */
[C---:B------:R-:W-:Y:S07]  /*4830*/  HMMA.16816.F32.BF16 R228, R4.reuse, R36, R112 ;  /* 0x0000002404e4723c */ /* 0x040fee0000041870 */
[----:B------:R-:W-:Y:S01]  /*4840*/  IMAD.MOV.U32 R36, RZ, RZ, R182 ;  /* 0x000000ffff247224 */ /* 0x000fe200078e00b6 */
[----:B-1----:R-:W-:Y:S01]  /*4850*/  HMMA.16816.F32.BF16 R220, R4, R12, R60 ;  /* 0x0000000c04dc723c */ /* 0x002fe2000004183c */
[----:B------:R-:W-:-:S07]  /*4860*/  MOV R37, R187 ;  /* 0x000000bb00257202 */ /* 0x000fce0000000f00 */
[C---:B------:R-:W-:Y:S01]  /*4870*/  HMMA.16816.F32.BF16 R172, R4.reuse, R14, R48 ;  /* 0x0000000e04ac723c */ /* 0x040fe20000041830 */
[----:B------:R-:W1:Y:S07]  /*4880*/  LDSM.16.MT88.4 R12, [R196+0x4900] ;  /* 0x00490000c40c783b */ /* 0x000e6e0000004200 */
[C---:B------:R-:W-:Y:S07]  /*4890*/  HMMA.16816.F32.BF16 R180, R4.reuse, R38, R120 ;  /* 0x0000002604b4723c */ /* 0x040fee0000041878 */
[----:B------:R-:W-:Y:S01]  /*48a0*/  IMAD.MOV.U32 R39, RZ, RZ, R186 ;  /* 0x000000ffff277224 */ /* 0x000fe200078e00ba */
[----:B------:R-:W-:Y:S01]  /*48b0*/  MOV R38, R185 ;  /* 0x000000b900267202 */ /* 0x000fe20000000f00 */
[C---:B--2---:R-:W-:Y:S07]  /*48c0*/  HMMA.16816.F32.BF16 R120, R4.reuse, R34, R76 ;  /* 0x000000220478723c */ /* 0x044fee000004184c */
[----:B------:R-:W-:Y:S01]  /*48d0*/  MOV R35, R74 ;  /* 0x0000004a00237202 */ /* 0x000fe20000000f00 */
[----:B------:R-:W-:Y:S01]  /*48e0*/  HMMA.16816.F32.BF16 R184, R4, R32, R52 ;  /* 0x0000002004b8723c */ /* 0x000fe20000041834 */
[----:B------:R-:W-:-:S06]  /*48f0*/  IMAD.MOV.U32 R34, RZ, RZ, R75 ;  /* 0x000000ffff227224 */ /* 0x000fcc00078e004b */
[----:B------:R-:W-:Y:S01]  /*4900*/  IMAD.MOV.U32 R33, RZ, RZ, R72 ;  /* 0x000000ffff217224 */ /* 0x000fe200078e0048 */
[----:B------:R-:W-:Y:S01]  /*4910*/  HMMA.16816.F32.BF16 R188, R4, R24, R56 ;  /* 0x0000001804bc723c */ /* 0x000fe20000041838 */
[----:B------:R-:W-:-:S07]  /*4920*/  IMAD.MOV.U32 R32, RZ, RZ, R73 ;  /* 0x000000ffff207224 */ /* 0x000fce00078e0049 */
[C---:B---3--:R-:W-:Y:S07]  /*4930*/  HMMA.16816.F32.BF16 R72, R4.reuse, R28, R104 ;  /* 0x0000001c0448723c */ /* 0x048fee0000041868 */
[----:B------:R-:W-:Y:S01]  /*4940*/  IMAD.MOV.U32 R105, RZ, RZ, R42 ;  /* 0x000000ffff697224 */ /* 0x000fe200078e002a */
[----:B------:R-:W-:Y:S01]  /*4950*/  HMMA.16816.F32.BF16 R56, R4, R30, R116 ;  /* 0x0000001e0438723c */ /* 0x000fe20000041874 */
[----:B------:R-:W2:Y:S01]  /*4960*/  LDSM.16.MT88.4 R28, [R194+0x6900] ;  /* 0x00690000c21c783b */ /* 0x000ea20000004200 */
[----:B------:R-:W-:Y:S01]  /*4970*/  MOV R104, R43 ;  /* 0x0000002b00687202 */ /* 0x000fe20000000f00 */
[----:B------:R-:W-:Y:S01]  /*4980*/  IMAD.MOV.U32 R107, RZ, RZ, R45 ;  /* 0x000000ffff6b7224 */ /* 0x000fe200078e002d */
[----:B------:R-:W-:-:S03]  /*4990*/  MOV R106, R234 ;  /* 0x000000ea006a7202 */ /* 0x000fc60000000f00 */
[----:B------:R-:W-:Y:S01]  /*49a0*/  IMAD.MOV.U32 R119, RZ, RZ, R70 ;  /* 0x000000ffff777224 */ /* 0x000fe200078e0046 */
[C---:B------:R-:W-:Y:S01]  /*49b0*/  HMMA.16816.F32.BF16 R112, R4.reuse, R26, R80 ;  /* 0x0000001a0470723c */ /* 0x040fe20000041850 */
[----:B------:R-:W3:Y:S01]  /*49c0*/  LDSM.16.MT88.4 R24, [R193+0x6900] ;  /* 0x00690000c118783b */ /* 0x000ee20000004200 */
[----:B------:R-:W-:Y:S02]  /*49d0*/  IMAD.MOV.U32 R118, RZ, RZ, R71 ;  /* 0x000000ffff767224 */ /* 0x000fe400078e0047 */
[----:B------:R-:W-:Y:S02]  /*49e0*/  IMAD.MOV.U32 R117, RZ, RZ, R40 ;  /* 0x000000ffff757224 */ /* 0x000fe400078e0028 */
[----:B------:R-:W-:Y:S02]  /*49f0*/  IMAD.MOV.U32 R116, RZ, RZ, R41 ;  /* 0x000000ffff747224 */ /* 0x000fe400078e0029 */
[C---:B-1----:R-:W-:Y:S07]  /*4a00*/  HMMA.16816.F32.BF16 R48, R4.reuse, R12, R136 ;  /* 0x0000000c0430723c */ /* 0x042fee0000041888 */
[----:B------:R-:W-:Y:S01]  /*4a10*/  IMAD.MOV.U32 R137, RZ, RZ, R68 ;  /* 0x000000ffff897224 */ /* 0x000fe200078e0044 */
[----:B------:R-:W-:Y:S01]  /*4a20*/  MOV R136, R69 ;  /* 0x0000004500887202 */ /* 0x000fe20000000f00 */
[----:B------:R-:W-:Y:S01]  /*4a30*/  HMMA.16816.F32.BF16 R40, R4, R16, R124 ;  /* 0x000000100428723c */ /* 0x000fe2000004187c */
[----:B------:R-:W-:Y:S01]  /*4a40*/  MOV R139, R65 ;  /* 0x00000041008b7202 */ /* 0x000fe20000000f00 */
[----:B------:R-:W-:-:S06]  /*4a50*/  IMAD.MOV.U32 R138, RZ, RZ, R66 ;  /* 0x000000ffff8a7224 */ /* 0x000fcc00078e0042 */
[C---:B------:R-:W-:Y:S01]  /*4a60*/  HMMA.16816.F32.BF16 R68, R4.reuse, R14, R148 ;  /* 0x0000000e0444723c */ /* 0x040fe20000041894 */
[----:B------:R-:W1:Y:S06]  /*4a70*/  LDSM.16.MT88.4 R12, [R195+0x6900] ;  /* 0x00690000c30c783b */ /* 0x000e6c0000004200 */
[----:B------:R-:W-:Y:S01]  /*4a80*/  IMAD.MOV.U32 R150, RZ, RZ, R88 ;  /* 0x000000ffff967224 */ /* 0x000fe200078e0058 */
[----:B------:R-:W-:Y:S01]  /*4a90*/  HMMA.16816.F32.BF16 R124, R4, R22, R156 ;  /* 0x00000016047c723c */ /* 0x000fe2000004189c */
[----:B------:R-:W-:Y:S01]  /*4aa0*/  IMAD.MOV.U32 R88, RZ, RZ, R0 ;  /* 0x000000ffff587224 */ /* 0x000fe200078e0000 */
[----:B------:R-:W-:Y:S01]  /*4ab0*/  MOV R149, R67 ;  /* 0x0000004300957202 */ /* 0x000fe20000000f00 */
[----:B------:R-:W-:-:S02]  /*4ac0*/  FFMA.FTZ R0, R135, c[0x0][0x2d0], -R8 ;  /* 0x0000b40087007a23 */ /* 0x000fc40000010808 */
[----:B------:R-:W-:Y:S02]  /*4ad0*/  IMAD.MOV.U32 R151, RZ, RZ, R89 ;  /* 0x000000ffff977224 */ /* 0x000fe400078e0059 */
[----:B------:R4:W-:Y:S01]  /*4ae0*/  MUFU.EX2 R148, R0 ;  /* 0x0000000000947308 */ /* 0x0009e20000000800 */
[C---:B------:R-:W-:Y:S01]  /*4af0*/  HMMA.16816.F32.BF16 R52, R4.reuse, R18, R128 ;  /* 0x000000120434723c */ /* 0x040fe20000041880 */
[----:B------:R-:W5:Y:S01]  /*4b00*/  LDSM.16.MT88.4 R16, [R196+0x6900] ;  /* 0x00690000c410783b */ /* 0x000f620000004200 */
[----:B------:R-:W-:Y:S01]  /*4b10*/  IMAD.MOV.U32 R158, RZ, RZ, R116 ;  /* 0x000000ffff9e7224 */ /* 0x000fe200078e0074 */
[----:B------:R-:W-:Y:S01]  /*4b20*/  MOV R156, R138 ;  /* 0x0000008a009c7202 */ /* 0x000fe20000000f00 */
[----:B------:R-:W-:Y:S01]  /*4b30*/  IMAD.MOV.U32 R89, RZ, RZ, R91 ;  /* 0x000000ffff597224 */ /* 0x000fe200078e005b */
[----:B------:R-:W-:Y:S01]  /*4b40*/  MOV R91, R44 ;  /* 0x0000002c005b7202 */ /* 0x000fe20000000f00 */
[----:B------:R-:W-:Y:S01]  /*4b50*/  IMAD.MOV.U32 R116, RZ, RZ, R104 ;  /* 0x000000ffff747224 */ /* 0x000fe200078e0068 */
[----:B------:R-:W-:Y:S01]  /*4b60*/  MOV R104, R36 ;  /* 0x0000002400687202 */ /* 0x000fe20000000f00 */
[----:B------:R-:W-:Y:S01]  /*4b70*/  HMMA.16816.F32.BF16 R60, R4, R20, R160 ;  /* 0x00000014043c723c */ /* 0x000fe200000418a0 */
[----:B------:R-:W-:Y:S01]  /*4b80*/  LDSM.16.MT88.4 R20, [R196+0x1100] ;  /* 0x00110000c414783b */ /* 0x000fe20000004200 */
[----:B------:R-:W-:-:S02]  /*4b90*/  IMAD.MOV.U32 R157, RZ, RZ, R139 ;  /* 0x000000ffff9d7224 */ /* 0x000fc400078e008b */
[----:B----4-:R-:W-:-:S03]  /*4ba0*/  FFMA.FTZ R0, R219, c[0x0][0x2d0], -R8 ;  /* 0x0000b400db007a23 */ /* 0x010fc60000010808 */
[----:B------:R-:W-:Y:S01]  /*4bb0*/  MOV R163, R90 ;  /* 0x0000005a00a37202 */ /* 0x000fe20000000f00 */
[----:B--2---:R-:W-:Y:S01]  /*4bc0*/  HMMA.16816.F32.BF16 R84, R4, R28, R144 ;  /* 0x0000001c0454723c */ /* 0x004fe20000041890 */
[----:B------:R-:W-:Y:S01]  /*4bd0*/  IMAD.MOV.U32 R90, RZ, RZ, R46 ;  /* 0x000000ffff5a7224 */ /* 0x000fe200078e002e */
[----:B------:R2:W-:Y:S01]  /*4be0*/  MUFU.EX2 R159, R0 ;  /* 0x00000000009f7308 */ /* 0x0005e20000000800 */
[----:B------:R-:W-:-:S04]  /*4bf0*/  IMAD.MOV.U32 R162, RZ, RZ, R38 ;  /* 0x000000ffffa27224 */ /* 0x000fc800078e0026 */
[----:B------:R-:W-:Y:S01]  /*4c00*/  MOV R147, R151 ;  /* 0x0000009700937202 */ /* 0x000fe20000000f00 */
[C---:B------:R-:W-:Y:S01]  /*4c10*/  HMMA.16816.F32.BF16 R128, R4.reuse, R30, R152 ;  /* 0x0000001e0480723c */ /* 0x040fe20000041898 */
[----:B------:R-:W4:Y:S01]  /*4c20*/  LDSM.16.MT88.4 R28, [R193+0x1100] ;  /* 0x00110000c11c783b */ /* 0x000f220000004200 */
[----:B------:R-:W-:Y:S01]  /*4c30*/  MOV R151, R117 ;  /* 0x0000007500977202 */ /* 0x000fe20000000f00 */
[----:B------:R-:W-:Y:S01]  /*4c40*/  IMAD.MOV.U32 R117, RZ, RZ, R105 ;  /* 0x000000ffff757224 */ /* 0x000fe200078e0069 */
[----:B------:R-:W-:Y:S01]  /*4c50*/  MOV R144, R163 ;  /* 0x000000a300907202 */ /* 0x000fe20000000f00 */
[----:B------:R-:W-:Y:S02]  /*4c60*/  IMAD.MOV.U32 R163, RZ, RZ, R39 ;  /* 0x000000ffffa37224 */ /* 0x000fe400078e0027 */
[----:B------:R-:W-:Y:S01]  /*4c70*/  IMAD.MOV.U32 R105, RZ, RZ, R37 ;  /* 0x000000ffff697224 */ /* 0x000fe200078e0025 */
[----:B---3--:R-:W-:Y:S01]  /*4c80*/  HMMA.16816.F32.BF16 R80, R4, R24, R140 ;  /* 0x000000180450723c */ /* 0x008fe2000004188c */
[----:B------:R-:W-:-:S02]  /*4c90*/  IMAD.MOV.U32 R145, RZ, RZ, R149 ;  /* 0x000000ffff917224 */ /* 0x000fc400078e0095 */
[----:B--2---:R-:W-:Y:S02]  /*4ca0*/  FFMA.FTZ R0, R224, c[0x0][0x2d0], -R8 ;  /* 0x0000b400e0007a23 */ /* 0x004fe40000010808 */
[----:B------:R-:W-:Y:S01]  /*4cb0*/  IMAD.MOV.U32 R146, RZ, RZ, R150 ;  /* 0x000000ffff927224 */ /* 0x000fe200078e0096 */
[----:B------:R-:W-:Y:S01]  /*4cc0*/  MOV R150, R34 ;  /* 0x0000002200967202 */ /* 0x000fe20000000f00 */
[----:B------:R2:W-:Y:S01]  /*4cd0*/  MUFU.EX2 R160, R0 ;  /* 0x0000000000a07308 */ /* 0x0005e20000000800 */
[----:B------:R-:W-:Y:S01]  /*4ce0*/  HMMA.16816.F32.BF16 R164, R4, R26, R164 ;  /* 0x0000001a04a4723c */ /* 0x000fe200000418a4 */
[----:B------:R-:W3:Y:S01]  /*4cf0*/  LDSM.16.MT88.4 R24, [R194+0x1100] ;  /* 0x00110000c218783b */ /* 0x000ee20000004200 */
[----:B------:R-:W-:Y:S01]  /*4d00*/  IMAD.MOV.U32 R142, RZ, RZ, R136 ;  /* 0x000000ffff8e7224 */ /* 0x000fe200078e0088 */
[----:B------:R-:W-:Y:S01]  /*4d10*/  MOV R141, R227 ;  /* 0x000000e3008d7202 */ /* 0x000fe20000000f00 */
[----:B------:R-:W-:Y:S02]  /*4d20*/  IMAD.MOV.U32 R143, RZ, RZ, R137 ;  /* 0x000000ffff8f7224 */ /* 0x000fe400078e0089 */
[----:B------:R-:W-:-:S02]  /*4d30*/  IMAD.MOV.U32 R149, RZ, RZ, R35 ;  /* 0x000000ffff957224 */ /* 0x000fc400078e0023 */
[----:B-1----:R-:W-:Y:S01]  /*4d40*/  HMMA.16816.F32.BF16 R36, R4, R14, R240 ;  /* 0x0000000e0424723c */ /* 0x002fe200000418f0 */
[----:B------:R-:W-:Y:S02]  /*4d50*/  IMAD.MOV.U32 R140, RZ, RZ, R107 ;  /* 0x000000ffff8c7224 */ /* 0x000fe400078e006b */
[----:B--2---:R-:W-:-:S05]  /*4d60*/  FFMA.FTZ R0, R225, c[0x0][0x2d0], -R8 ;  /* 0x0000b400e1007a23 */ /* 0x004fca0000010808 */
[C---:B-----5:R-:W-:Y:S01]  /*4d70*/  HMMA.16816.F32.BF16 R76, R4.reuse, R16, R100 ;  /* 0x00000010044c723c */ /* 0x060fe20000041864 */
[----:B------:R1:W2:Y:S07]  /*4d80*/  MUFU.EX2 R161, R0 ;  /* 0x0000000000a17308 */ /* 0x0002ae0000000800 */
[C---:B------:R-:W-:Y:S01]  /*4d90*/  HMMA.16816.F32.BF16 R64, R4.reuse, R18, R168 ;  /* 0x000000120440723c */ /* 0x040fe200000418a8 */
[----:B------:R-:W-:Y:S06]  /*4da0*/  LDSM.16.MT88.4 R16, [R195+0x1100] ;  /* 0x00110000c310783b */ /* 0x000fec0000004200 */
[----:B------:R-:W-:Y:S01]  /*4db0*/  IMAD.MOV.U32 R171, RZ, RZ, R156 ;  /* 0x000000ffffab7224 */ /* 0x000fe200078e009c */
[----:B------:R-:W-:Y:S01]  /*4dc0*/  MOV R169, R158 ;  /* 0x0000009e00a97202 */ /* 0x000fe20000000f00 */
[----:B------:R-:W-:Y:S01]  /*4dd0*/  IMAD.MOV.U32 R170, RZ, RZ, R157 ;  /* 0x000000ffffaa7224 */ /* 0x000fe200078e009d */
[----:B------:R-:W-:Y:S01]  /*4de0*/  MOV R156, R162 ;  /* 0x000000a2009c7202 */ /* 0x000fe20000000f00 */
[----:B-1----:R-:W-:Y:S01]  /*4df0*/  FFMA.FTZ R0, R47, c[0x0][0x2d0], -R2 ;  /* 0x0000b4002f007a23 */ /* 0x002fe20000010802 */
[----:B------:R-:W-:Y:S01]  /*4e00*/  MOV R168, R105 ;  /* 0x0000006900a87202 */ /* 0x000fe20000000f00 */
[----:B------:R-:W-:Y:S01]  /*4e10*/  HMMA.16816.F32.BF16 R44, R4, R12, R236 ;  /* 0x0000000c042c723c */ /* 0x000fe200000418ec */
[----:B------:R-:W1:Y:S01]  /*4e20*/  LDSM.16.MT88.4 R12, [R193+0x3100] ;  /* 0x00310000c10c783b */ /* 0x000e620000004200 */
[----:B------:R5:W-:Y:S05]  /*4e30*/  MUFU.EX2 R234, R0 ;  /* 0x0000000000ea7308 */ /* 0x000bea0000000800 */
[----:B--2---:R-:W-:Y:S01]  /*4e40*/  IMAD.MOV.U32 R238, RZ, RZ, R161 ;  /* 0x000000ffffee7224 */ /* 0x004fe200078e00a1 */
[----:B------:R-:W-:Y:S01]  /*4e50*/  F2FP.BF16.PACK_AB R4, R159, R148 ;  /* 0x000000949f04723e */ /* 0x000fe200000010ff */
[----:B------:R-:W-:Y:S01]  /*4e60*/  IMAD.MOV.U32 R239, RZ, RZ, R160 ;  /* 0x000000ffffef7224 */ /* 0x000fe200078e00a0 */
[----:B------:R-:W-:Y:S01]  /*4e70*/  MOV R161, R33 ;  /* 0x0000002100a17202 */ /* 0x000fe20000000f00 */
[----:B------:R-:W-:Y:S01]  /*4e80*/  IMAD.MOV.U32 R160, RZ, RZ, R32 ;  /* 0x000000ffffa07224 */ /* 0x000fe200078e0020 */
[----:B------:R-:W-:Y:S01]  /*4e90*/  MOV R236, R143 ;  /* 0x0000008f00ec7202 */ /* 0x000fe20000000f00 */
[----:B------:R-:W-:Y:S01]  /*4ea0*/  LDSM.16.MT88.4 R32, [R194+0x3100] ;  /* 0x00310000c220783b */ /* 0x000fe20000004200 */
[----:B------:R-:W-:Y:S01]  /*4eb0*/  F2FP.BF16.PACK_AB R6, R238, R239 ;  /* 0x000000efee06723e */ /* 0x000fe200000010ff */
[----:B------:R-:W-:-:S02]  /*4ec0*/  IMAD.MOV.U32 R158, RZ, RZ, R160 ;  /* 0x000000ffff9e7224 */ /* 0x000fc400078e00a0 */
[----:B------:R-:W-:Y:S02]  /*4ed0*/  IMAD.MOV.U32 R157, RZ, RZ, R161 ;  /* 0x000000ffff9d7224 */ /* 0x000fe400078e00a1 */
[----:B-----5:R-:W-:Y:S02]  /*4ee0*/  FFMA.FTZ R0, R133, c[0x0][0x2d0], -R2 ;  /* 0x0000b40085007a23 */ /* 0x020fe40000010802 */
[----:B------:R-:W-:Y:S02]  /*4ef0*/  IMAD.MOV.U32 R143, RZ, RZ, R163 ;  /* 0x000000ffff8f7224 */ /* 0x000fe400078e00a3 */
[----:B------:R2:W5:Y:S01]  /*4f00*/  MUFU.EX2 R219, R0 ;  /* 0x0000000000db7308 */ /* 0x0005620000000800 */
[----:B------:R-:W-:Y:S02]  /*4f10*/  IMAD.MOV.U32 R237, RZ, RZ, R142 ;  /* 0x000000ffffed7224 */ /* 0x000fe400078e008e */
[----:B------:R-:W-:Y:S02]  /*4f20*/  IMAD.MOV.U32 R142, RZ, RZ, R226 ;  /* 0x000000ffff8e7224 */ /* 0x000fe400078e00e2 */
[----:B--2---:R-:W-:Y:S01]  /*4f30*/  FFMA.FTZ R0, R11, c[0x0][0x2d0], -R2 ;  /* 0x0000b4000b007a23 */ /* 0x004fe20000010802 */
[----:B-----5:R-:W-:Y:S01]  /*4f40*/  F2FP.BF16.PACK_AB R5, R219, R234 ;  /* 0x000000eadb05723e */ /* 0x020fe200000010ff */
[----:B------:R-:W-:-:S02]  /*4f50*/  IMAD.MOV.U32 R11, RZ, RZ, R106 ;  /* 0x000000ffff0b7224 */ /* 0x000fc400078e006a */
[----:B------:R2:W-:Y:S02]  /*4f60*/  MUFU.EX2 R135, R0 ;  /* 0x0000000000877308 */ /* 0x0005e40000000800 */
[----:B--2---:R-:W-:Y:S02]  /*4f70*/  FFMA.FTZ R0, R134, c[0x0][0x2d0], -R2 ;  /* 0x0000b40086007a23 */ /* 0x004fe40000010802 */
[----:B------:R-:W-:-:S04]  /*4f80*/  IMAD.MOV.U32 R134, RZ, RZ, R104 ;  /* 0x000000ffff867224 */ /* 0x000fc800078e0068 */
[----:B------:R-:W2:Y:S02]  /*4f90*/  MUFU.EX2 R133, R0 ;  /* 0x0000000000857308 */ /* 0x000ea40000000800 */
[----:B--2---:R-:W-:Y:S01]  /*4fa0*/  F2FP.BF16.PACK_AB R7, R133, R135 ;  /* 0x000000878507723e */ /* 0x004fe200000010ff */
[----:B------:R-:W-:Y:S02]  /*4fb0*/  FFMA.FTZ R0, R134, c[0x0][0x2d0], -R8 ;  /* 0x0000b40086007a23 */ /* 0x000fe40000010808 */
[----:B------:R-:W-:-:S04]  /*4fc0*/  IMAD.MOV.U32 R134, RZ, RZ, R168 ;  /* 0x000000ffff867224 */ /* 0x000fc800078e00a8 */
[C---:B----4-:R-:W-:Y:S08]  /*4fd0*/  HMMA.16816.F32.BF16 R136, R4.reuse, R28, R88 ;  /* 0x0000001c0488723c */ /* 0x050ff00000041858 */
[C---:B------:R-:W-:Y:S01]  /*4fe0*/  HMMA.16816.F32.BF16 R88, R4.reuse, R30, R248 ;  /* 0x0000001e0458723c */ /* 0x040fe200000418f8 */
[----:B------:R-:W2:Y:S01]  /*4ff0*/  LDSM.16.MT88.4 R28, [R196+0x3100] ;  /* 0x00310000c41c783b */ /* 0x000ea20000004200 */
[----:B------:R4:W-:Y:S05]  /*5000*/  MUFU.EX2 R250, R0 ;  /* 0x0000000000fa7308 */ /* 0x0009ea0000000800 */
[----:B------:R-:W-:Y:S01]  /*5010*/  MOV R251, R239 ;  /* 0x000000ef00fb7202 */ /* 0x000fe20000000f00 */
[----:B---3--:R-:W-:Y:S01]  /*5020*/  HMMA.16816.F32.BF16 R144, R4, R24, R144 ;  /* 0x000000180490723c */ /* 0x008fe20000041890 */
[----:B------:R-:W-:-:S02]  /*5030*/  IMAD.MOV.U32 R239, RZ, RZ, R157 ;  /* 0x000000ffffef7224 */ /* 0x000fc400078e009d */
[----:B------:R-:W-:Y:S01]  /*5040*/  IMAD.MOV.U32 R157, RZ, RZ, R149 ;  /* 0x000000ffff9d7224 */ /* 0x000fe200078e0095 */
[----:B------:R-:W-:Y:S01]  /*5050*/  MOV R149, R151 ;  /* 0x0000009700957202 */ /* 0x000fe20000000f00 */
[----:B------:R-:W-:-:S03]  /*5060*/  IMAD.MOV.U32 R151, RZ, RZ, R9 ;  /* 0x000000ffff977224 */ /* 0x000fc600078e0009 */
[----:B------:R-:W-:Y:S01]  /*5070*/  HMMA.16816.F32.BF16 R244, R4, R26, R244 ;  /* 0x0000001a04f4723c */ /* 0x000fe200000418f4 */
[----:B------:R-:W3:Y:S01]  /*5080*/  LDSM.16.MT88.4 R24, [R195+0x3100] ;  /* 0x00310000c318783b */ /* 0x000ee20000004200 */
[----:B----4-:R-:W-:-:S04]  /*5090*/  FFMA.FTZ R0, R169, c[0x0][0x2d0], -R8 ;  /* 0x0000b400a9007a23 */ /* 0x010fc80000010808 */
[----:B------:R4:W5:Y:S02]  /*50a0*/  MUFU.EX2 R249, R0 ;  /* 0x0000000000f97308 */ /* 0x0009640000000800 */
[C---:B-1----:R-:W-:Y:S08]  /*50b0*/  HMMA.16816.F32.BF16 R96, R4.reuse, R12, R96 ;  /* 0x0000000c0460723c */ /* 0x042ff00000041860 */
[----:B------:R-:W-:Y:S01]  /*50c0*/  HMMA.16816.F32.BF16 R100, R4, R14, R176 ;  /* 0x0000000e0464723c */ /* 0x000fe200000418b0 */
[----:B------:R-:W1:Y:S01]  /*50d0*/  LDSM.16.MT88.4 R12, [R194+0x5100] ;  /* 0x00510000c20c783b */ /* 0x000e620000004200 */
[----:B----4-:R-:W-:-:S06]  /*50e0*/  FFMA.FTZ R0, R170, c[0x0][0x2d0], -R8 ;  /* 0x0000b400aa007a23 */ /* 0x010fcc0000010808 */
[C---:B------:R-:W-:Y:S01]  /*50f0*/  HMMA.16816.F32.BF16 R152, R4.reuse, R20, R228 ;  /* 0x000000140498723c */ /* 0x040fe200000418e4 */
[----:B------:R4:W-:Y:S07]  /*5100*/  MUFU.EX2 R248, R0 ;  /* 0x0000000000f87308 */ /* 0x0009ee0000000800 */
[C---:B------:R-:W-:Y:S01]  /*5110*/  HMMA.16816.F32.BF16 R228, R4.reuse, R22, R180 ;  /* 0x0000001604e4723c */ /* 0x040fe200000418b4 */
[----:B------:R-:W1:Y:S06]  /*5120*/  LDSM.16.MT88.4 R20, [R193+0x5100] ;  /* 0x00510000c114783b */ /* 0x000e6c0000004200 */
[----:B------:R-:W-:Y:S01]  /*5130*/  IMAD.MOV.U32 R180, RZ, RZ, R134 ;  /* 0x000000ffffb47224 */ /* 0x000fe200078e0086 */
[----:B------:R-:W-:Y:S01]  /*5140*/  HMMA.16816.F32.BF16 R160, R4, R16, R108 ;  /* 0x0000001004a0723c */ /* 0x000fe2000004186c */
[----:B------:R-:W-:Y:S01]  /*5150*/  IMAD.MOV.U32 R181, RZ, RZ, R11 ;  /* 0x000000ffffb57224 */ /* 0x000fe200078e000b */
[----:B------:R-:W-:Y:S01]  /*5160*/  MOV R182, R140 ;  /* 0x0000008c00b67202 */ /* 0x000fe20000000f00 */
[----:B----4-:R-:W-:-:S02]  /*5170*/  FFMA.FTZ R0, R236, c[0x0][0x2d0], -R8 ;  /* 0x0000b400ec007a23 */ /* 0x010fc40000010808 */
[----:B------:R-:W-:Y:S02]  /*5180*/  IMAD.MOV.U32 R183, RZ, RZ, R141 ;  /* 0x000000ffffb77224 */ /* 0x000fe400078e008d */
[----:B------:R4:W1:Y:S01]  /*5190*/  MUFU.EX2 R134, R0 ;  /* 0x0000000000867308 */ /* 0x0008620000000800 */
[----:B------:R-:W-:Y:S01]  /*51a0*/  HMMA.16816.F32.BF16 R92, R4, R18, R92 ;  /* 0x00000012045c723c */ /* 0x000fe2000004185c */
[----:B------:R-:W5:Y:S01]  /*51b0*/  LDSM.16.MT88.4 R16, [R196+0x5100] ;  /* 0x00510000c410783b */ /* 0x000f620000004200 */
[----:B------:R-:W-:-:S06]  /*51c0*/  IMAD.MOV.U32 R236, RZ, RZ, R142 ;  /* 0x000000ffffec7224 */ /* 0x000fcc00078e008e */
[----:B--2---:R-:W-:Y:S01]  /*51d0*/  HMMA.16816.F32.BF16 R108, R4, R28, R188 ;  /* 0x0000001c046c723c */ /* 0x004fe200000418bc */
[----:B----4-:R-:W-:-:S07]  /*51e0*/  FFMA.FTZ R0, R252, c[0x0][0x2d0], -R2 ;  /* 0x0000b400fc007a23 */ /* 0x010fce0000010802 */
[----:B------:R-:W-:Y:S01]  /*51f0*/  HMMA.16816.F32.BF16 R112, R4, R30, R112 ;  /* 0x0000001e0470723c */ /* 0x000fe20000041870 */
[----:B------:R-:W2:Y:S01]  /*5200*/  LDSM.16.MT88.4 R28, [R195+0x5100] ;  /* 0x00510000c31c783b */ /* 0x000ea20000004200 */
[----:B------:R-:W-:-:S06]  /*5210*/  IMAD.MOV.U32 R252, RZ, RZ, R119 ;  /* 0x000000fffffc7224 */ /* 0x000fcc00078e0077 */
[C---:B---3--:R-:W-:Y:S08]  /*5220*/  HMMA.16816.F32.BF16 R184, R4.reuse, R24, R184 ;  /* 0x0000001804b8723c */ /* 0x048ff000000418b8 */
[C---:B------:R-:W-:Y:S01]  /*5230*/  HMMA.16816.F32.BF16 R224, R4.reuse, R26, R120 ;  /* 0x0000001a04e0723c */ /* 0x040fe20000041878 */
[----:B------:R-:W3:Y:S07]  /*5240*/  LDSM.16.MT88.4 R24, [R193+0x7100] ;  /* 0x00710000c118783b */ /* 0x000eee0000004200 */
[C---:B-1----:R-:W-:Y:S01]  /*5250*/  HMMA.16816.F32.BF16 R120, R4.reuse, R12, R40 ;  /* 0x0000000c0478723c */ /* 0x042fe20000041828 */
[----:B------:R-:W-:Y:S07]  /*5260*/  LDSM.16.MT88.4 R40, [R193+0x3900] ;  /* 0x00390000c128783b */ /* 0x000fee0000004200 */
[C---:B------:R-:W-:Y:S01]  /*5270*/  HMMA.16816.F32.BF16 R188, R4.reuse, R14, R52 ;  /* 0x0000000e04bc723c */ /* 0x040fe20000041834 */
[----:B------:R-:W1:Y:S06]  /*5280*/  LDSM.16.MT88.4 R12, [R196+0x7100] ;  /* 0x00710000c40c783b */ /* 0x000e6c0000004200 */
[----:B------:R-:W-:Y:S01]  /*5290*/  MOV R55, R182 ;  /* 0x000000b600377202 */ /* 0x000fe20000000f00 */
[----:B------:R-:W-:Y:S01]  /*52a0*/  HMMA.16816.F32.BF16 R104, R4, R32, R220 ;  /* 0x000000200468723c */ /* 0x000fe200000418dc */
[----:B------:R-:W-:Y:S01]  /*52b0*/  IMAD.MOV.U32 R54, RZ, RZ, R183 ;  /* 0x000000ffff367224 */ /* 0x000fe200078e00b7 */
[----:B------:R-:W-:-:S06]  /*52c0*/  MOV R53, R236 ;  /* 0x000000ec00357202 */ /* 0x000fcc0000000f00 */
[C---:B------:R-:W-:Y:S07]  /*52d0*/  HMMA.16816.F32.BF16 R240, R4.reuse, R20, R72 ;  /* 0x0000001404f0723c */ /* 0x040fee0000041848 */
[----:B------:R-:W-:Y:S01]  /*52e0*/  IMAD.MOV.U32 R75, RZ, RZ, R238 ;  /* 0x000000ffff4b7224 */ /* 0x000fe200078e00ee */
[C---:B------:R-:W-:Y:S01]  /*52f0*/  HMMA.16816.F32.BF16 R220, R4.reuse, R22, R56 ;  /* 0x0000001604dc723c */ /* 0x040fe20000041838 */
[----:B------:R-:W4:Y:S01]  /*5300*/  LDSM.16.MT88.4 R20, [R194+0x7100] ;  /* 0x00710000c214783b */ /* 0x000f220000004200 */
[----:B------:R-:W-:Y:S01]  /*5310*/  IMAD.MOV.U32 R238, RZ, RZ, R156 ;  /* 0x000000ffffee7224 */ /* 0x000fe200078e009c */
[----:B------:R-:W-:Y:S01]  /*5320*/  MOV R73, R171 ;  /* 0x000000ab00497202 */ /* 0x000fe20000000f00 */
[----:B------:R-:W-:Y:S01]  /*5330*/  IMAD.MOV.U32 R72, RZ, RZ, R157 ;  /* 0x000000ffff487224 */ /* 0x000fe200078e009d */
[----:B------:R-:W-:Y:S01]  /*5340*/  MOV R156, R158 ;  /* 0x0000009e009c7202 */ /* 0x000fe20000000f00 */
[----:B------:R-:W-:Y:S01]  /*5350*/  IMAD.MOV.U32 R158, RZ, RZ, R150 ;  /* 0x000000ffff9e7224 */ /* 0x000fe200078e0096 */
[----:B------:R-:W-:Y:S01]  /*5360*/  LDSM.16.MT88.4 R56, [R196+0x3900] ;  /* 0x00390000c438783b */ /* 0x000fe20000004200 */
[----:B------:R-:W-:Y:S01]  /*5370*/  HMMA.16816.F32.BF16 R32, R4, R34, R172 ;  /* 0x000000220420723c */ /* 0x000fe200000418ac */
[----:B------:R-:W-:-:S02]  /*5380*/  IMAD.MOV.U32 R150, RZ, RZ, R10 ;  /* 0x000000ffff967224 */ /* 0x000fc400078e000a */
[----:B------:R-:W1:Y:S01]  /*5390*/  LDSM.16.MT88.4 R8, [R195+0x7100] ;  /* 0x00710000c308783b */ /* 0x000e620000004200 */
[----:B------:R-:W-:Y:S01]  /*53a0*/  IMAD.MOV.U32 R74, RZ, RZ, R237 ;  /* 0x000000ffff4a7224 */ /* 0x000fe200078e00ed */
[----:B------:R-:W-:Y:S02]  /*53b0*/  MOV R237, R143 ;  /* 0x0000008f00ed7202 */ /* 0x000fe40000000f00 */
[----:B------:R-:W-:Y:S01]  /*53c0*/  LDSM.16.MT88.4 R140, [R193+0x1900] ;  /* 0x00190000c18c783b */ /* 0x000fe20000004200 */
[C---:B-----5:R-:W-:Y:S02]  /*53d0*/  HMMA.16816.F32.BF16 R176, R4.reuse, R16, R48 ;  /* 0x0000001004b0723c */ /* 0x060fe40000041830 */
[----:B------:R-:W-:Y:S01]  /*53e0*/  IMAD.MOV.U32 R52, RZ, RZ, R237 ;  /* 0x000000ffff347224 */ /* 0x000fe200078e00ed */
[----:B------:R-:W5:Y:S05]  /*53f0*/  LDSM.16.MT88.4 R48, [R194+0x3900] ;  /* 0x00390000c230783b */ /* 0x000f6a0000004200 */
[C---:B------:R-:W-:Y:S01]  /*5400*/  HMMA.16816.F32.BF16 R172, R4.reuse, R18, R68 ;  /* 0x0000001204ac723c */ /* 0x040fe20000041844 */
[----:B------:R3:W-:Y:S06]  /*5410*/  MUFU.EX2 R19, R0 ;  /* 0x0000000000137308 */ /* 0x0007ec0000000800 */
[----:B------:R-:W-:Y:S01]  /*5420*/  IMAD.MOV.U32 R68, RZ, RZ, R180 ;  /* 0x000000ffff447224 */ /* 0x000fe200078e00b4 */
[----:B--2---:R-:W-:Y:S01]  /*5430*/  HMMA.16816.F32.BF16 R168, R4, R28, R60 ;  /* 0x0000001c04a8723c */ /* 0x004fe2000004183c */
[----:B------:R-:W-:Y:S01]  /*5440*/  MOV R71, R150 ;  /* 0x0000009600477202 */ /* 0x000fe20000000f00 */
[----:B------:R-:W-:Y:S01]  /*5450*/  IMAD.MOV.U32 R69, RZ, RZ, R151 ;  /* 0x000000ffff457224 */ /* 0x000fe200078e0097 */
[----:B------:R-:W-:-:S04]  /*5460*/  MOV R70, R116 ;  /* 0x0000007400467202 */ /* 0x000fc80000000f00 */
[----:B------:R-:W-:Y:S01]  /*5470*/  MOV R62, R158 ;  /* 0x0000009e003e7202 */ /* 0x000fe20000000f00 */
[C---:B------:R-:W-:Y:S01]  /*5480*/  HMMA.16816.F32.BF16 R124, R4.reuse, R30, R124 ;  /* 0x0000001e047c723c */ /* 0x040fe2000004187c */
[----:B---3--:R-:W-:Y:S01]  /*5490*/  FFMA.FTZ R0, R73, c[0x0][0x2d0], -R2 ;  /* 0x0000b40049007a23 */ /* 0x008fe20000010802 */
[----:B------:R-:W-:Y:S01]  /*54a0*/  MOV R73, R156 ;  /* 0x0000009c00497202 */ /* 0x000fe20000000f00 */
[----:B------:R-:W-:Y:S01]  /*54b0*/  IMAD.MOV.U32 R63, RZ, RZ, R181 ;  /* 0x000000ffff3f7224 */ /* 0x000fe200078e00b5 */
[----:B------:R-:W-:Y:S01]  /*54c0*/  MOV R60, R118 ;  /* 0x00000076003c7202 */ /* 0x000fe20000000f00 */
[----:B------:R2:W3:Y:S01]  /*54d0*/  MUFU.EX2 R18, R0 ;  /* 0x0000000000127308 */ /* 0x0004e20000000800 */
[----:B------:R-:W-:Y:S02]  /*54e0*/  IMAD.MOV.U32 R61, RZ, RZ, R117 ;  /* 0x000000ffff3d7224 */ /* 0x000fe400078e0075 */
[C---:B------:R-:W-:Y:S07]  /*54f0*/  HMMA.16816.F32.BF16 R28, R4.reuse, R24, R80 ;  /* 0x00000018041c723c */ /* 0x040fee0000041850 */
[----:B------:R-:W-:Y:S01]  /*5500*/  IMAD.MOV.U32 R81, RZ, RZ, R159 ;  /* 0x000000ffff517224 */ /* 0x000fe200078e009f */
[----:B-1----:R-:W-:Y:S01]  /*5510*/  HMMA.16816.F32.BF16 R180, R4, R12, R76 ;  /* 0x0000000c04b4723c */ /* 0x002fe2000004184c */
[----:B------:R-:W1:Y:S01]  /*5520*/  LDSM.16.MT88.4 R156, [R196+0x1900] ;  /* 0x00190000c49c783b */ /* 0x000e620000004200 */
[----:B------:R-:W-:Y:S01]  /*5530*/  MOV R82, R148 ;  /* 0x0000009400527202 */ /* 0x000fe20000000f00 */
[----:B------:R-:W-:-:S02]  /*5540*/  IMAD.MOV.U32 R83, RZ, RZ, R149 ;  /* 0x000000ffff537224 */ /* 0x000fc400078e0095 */
[--C-:B--2---:R-:W-:Y:S01]  /*5550*/  FFMA.FTZ R0, R74, c[0x0][0x2d0], -R2.reuse ;  /* 0x0000b4004a007a23 */ /* 0x104fe20000010802 */
[----:B------:R-:W2:Y:S01]  /*5560*/  LDSM.16.MT88.4 R148, [R194+0x1900] ;  /* 0x00190000c294783b */ /* 0x000ea20000004200 */
[----:B------:R-:W-:Y:S01]  /*5570*/  FFMA.FTZ R2, R235, c[0x0][0x2d0], -R2 ;  /* 0x0000b400eb027a23 */ /* 0x000fe20000010802 */
[----:B------:R-:W-:Y:S01]  /*5580*/  HMMA.16816.F32.BF16 R12, R4, R14, R64 ;  /* 0x0000000e040c723c */ /* 0x000fe20000041840 */
[----:B------:R3:W-:Y:S01]  /*5590*/  MUFU.EX2 R17, R0 ;  /* 0x0000000000117308 */ /* 0x0007e20000000800 */
[----:B------:R-:W1:Y:S01]  /*55a0*/  LDSM.16.MT88.4 R64, [R195+0x3900] ;  /* 0x00390000c340783b */ /* 0x000e620000004200 */
[----:B------:R-:W-:Y:S01]  /*55b0*/  MOV R235, R75 ;  /* 0x0000004b00eb7202 */ /* 0x000fe20000000f00 */
[----:B------:R-:W-:Y:S01]  /*55c0*/  IMAD.MOV.U32 R74, RZ, RZ, R239 ;  /* 0x000000ffff4a7224 */ /* 0x000fe200078e00ef */
[----:B------:R-:W-:-:S03]  /*55d0*/  MOV R75, R238 ;  /* 0x000000ee004b7202 */ /* 0x000fc60000000f00 */
[C---:B----4-:R-:W-:Y:S01]  /*55e0*/  HMMA.16816.F32.BF16 R116, R4.reuse, R20, R84 ;  /* 0x000000140474723c */ /* 0x050fe20000041854 */
[----:B------:R-:W4:Y:S07]  /*55f0*/  MUFU.EX2 R16, R2 ;  /* 0x0000000200107308 */ /* 0x000f2e0000000800 */
[----:B------:R-:W-:Y:S01]  /*5600*/  HMMA.16816.F32.BF16 R20, R4, R22, R128 ;  /* 0x000000160414723c */ /* 0x000fe20000041880 */
[----:B---3--:R-:W-:-:S06]  /*5610*/  IMAD.MOV.U32 R0, RZ, RZ, R74 ;  /* 0x000000ffff007224 */ /* 0x008fcc00078e004a */
[----:B------:R-:W-:Y:S01]  /*5620*/  F2FP.BF16.PACK_AB R128, R249, R250 ;  /* 0x000000faf980723e */ /* 0x000fe200000010ff */
[C---:B------:R-:W-:Y:S01]  /*5630*/  HMMA.16816.F32.BF16 R236, R4.reuse, R8, R44 ;  /* 0x0000000804ec723c */ /* 0x040fe2000004182c */
[----:B------:R-:W-:Y:S02]  /*5640*/  F2FP.BF16.PACK_AB R130, R134, R248 ;  /* 0x000000f88682723e */ /* 0x000fe400000010ff */
[----:B------:R-:W-:Y:S02]  /*5650*/  F2FP.BF16.PACK_AB R129, R18, R19 ;  /* 0x000000131281723e */ /* 0x000fe400000010ff */
[----:B----4-:R-:W-:Y:S02]  /*5660*/  F2FP.BF16.PACK_AB R131, R16, R17 ;  /* 0x000000111083723e */ /* 0x010fe400000010ff */
[----:B------:R-:W-:Y:S01]  /*5670*/  MOV R2, R75 ;  /* 0x0000004b00027202 */ /* 0x000fe20000000f00 */
[----:B------:R-:W-:Y:S01]  /*5680*/  HMMA.16816.F32.BF16 R24, R4, R26, R164 ;  /* 0x0000001a0418723c */ /* 0x000fe200000418a4 */
[----:B------:R-:W3:Y:S07]  /*5690*/  LDSM.16.MT88.4 R164, [R195+0x1900] ;  /* 0x00190000c3a4783b */ /* 0x000eee0000004200 */
[C---:B-----5:R-:W-:Y:S01]  /*56a0*/  HMMA.16816.F32.BF16 R44, R128.reuse, R48, R104 ;  /* 0x00000030802c723c */ /* 0x060fe20000041868 */
[----:B------:R-:W-:Y:S07]  /*56b0*/  LDSM.16.MT88.4 R104, [R193+0x7900] ;  /* 0x00790000c168783b */ /* 0x000fee0000004200 */
[C---:B------:R-:W-:Y:S07]  /*56c0*/  HMMA.16816.F32.BF16 R48, R128.reuse, R50, R32 ;  /* 0x000000328030723c */ /* 0x040fee0000041820 */
[----:B------:R-:W-:Y:S01]  /*56d0*/  IMAD.MOV.U32 R32, RZ, RZ, R52 ;  /* 0x000000ffff207224 */ /* 0x000fe200078e0034 */
[----:B------:R-:W-:Y:S01]  /*56e0*/  MOV R35, R53 ;  /* 0x0000003500237202 */ /* 0x000fe20000000f00 */
[----:B------:R-:W-:Y:S01]  /*56f0*/  IMAD.MOV.U32 R33, RZ, RZ, R54 ;  /* 0x000000ffff217224 */ /* 0x000fe200078e0036 */
[----:B------:R-:W-:Y:S01]  /*5700*/  MOV R34, R55 ;  /* 0x0000003700227202 */ /* 0x000fe20000000f00 */
[C---:B-1----:R-:W-:Y:S08]  /*5710*/  HMMA.16816.F32.BF16 R152, R128.reuse, R156, R152 ;  /* 0x0000009c8098723c */ /* 0x042ff00000041898 */
[C---:B------:R-:W-:Y:S07]  /*5720*/  HMMA.16816.F32.BF16 R52, R128.reuse, R56, R108 ;  /* 0x000000388034723c */ /* 0x040fee000004186c */
[----:B------:R-:W-:Y:S01]  /*5730*/  IMAD.MOV.U32 R110, RZ, RZ, R63 ;  /* 0x000000ffff6e7224 */ /* 0x000fe200078e003f */
[----:B------:R-:W-:Y:S01]  /*5740*/  HMMA.16816.F32.BF16 R156, R128, R158, R228 ;  /* 0x0000009e809c723c */ /* 0x000fe200000418e4 */
[----:B------:R-:W-:-:S02]  /*5750*/  MOV R111, R68 ;  /* 0x00000044006f7202 */ /* 0x000fc40000000f00 */
[----:B------:R-:W-:-:S03]  /*5760*/  FADD.FTZ R2, R2, R110 ;  /* 0x0000006e02027221 */ /* 0x000fc60000010000 */
[----:B------:R-:W-:Y:S01]  /*5770*/  FADD.FTZ R0, R0, R111 ;  /* 0x0000006f00007221 */ /* 0x000fe20000010000 */
[----:B------:R-:W-:Y:S01]  /*5780*/  MOV R230, R60 ;  /* 0x0000003c00e67202 */ /* 0x000fe20000000f00 */
[----:B------:R-:W-:Y:S01]  /*5790*/  IMAD.MOV.U32 R231, RZ, RZ, R252 ;  /* 0x000000ffffe77224 */ /* 0x000fe200078e00fc */
[----:B------:R-:W-:Y:S01]  /*57a0*/  MOV R252, R62 ;  /* 0x0000003e00fc7202 */ /* 0x000fe20000000f00 */
[----:B------:R-:W-:Y:S01]  /*57b0*/  IMAD.MOV.U32 R229, RZ, RZ, R61 ;  /* 0x000000ffffe57224 */ /* 0x000fe200078e003d */
[----:B--2---:R-:W-:Y:S01]  /*57c0*/  HMMA.16816.F32.BF16 R144, R128, R148, R144 ;  /* 0x000000948090723c */ /* 0x004fe20000041890 */
[----:B------:R-:W-:-:S07]  /*57d0*/  IMAD.MOV.U32 R228, RZ, RZ, R72 ;  /* 0x000000ffffe47224 */ /* 0x000fce00078e0048 */
[C---:B------:R-:W-:Y:S07]  /*57e0*/  HMMA.16816.F32.BF16 R60, R128.reuse, R64, R184 ;  /* 0x00000040803c723c */ /* 0x040fee00000418b8 */
[----:B------:R-:W-:Y:S01]  /*57f0*/  IMAD.MOV.U32 R185, RZ, RZ, R69 ;  /* 0x000000ffffb97224 */ /* 0x000fe200078e0045 */
[----:B------:R-:W-:Y:S01]  /*5800*/  HMMA.16816.F32.BF16 R148, R128, R150, R244 ;  /* 0x000000968094723c */ /* 0x000fe200000418f4 */
[----:B------:R-:W-:Y:S01]  /*5810*/  IMAD.MOV.U32 R187, RZ, RZ, R71 ;  /* 0x000000ffffbb7224 */ /* 0x000fe200078e0047 */
[----:B------:R-:W-:Y:S01]  /*5820*/  MOV R186, R70 ;  /* 0x0000004600ba7202 */ /* 0x000fe20000000f00 */
[----:B------:R-:W-:-:S04]  /*5830*/  FADD.FTZ R2, R185, R2 ;  /* 0x00000002b9027221 */ /* 0x000fc80000010000 */
[----:B------:R-:W-:Y:S01]  /*5840*/  FADD.FTZ R2, R187, R2 ;  /* 0x00000002bb027221 */ /* 0x000fe20000010000 */
[----:B------:R-:W-:Y:S01]  /*5850*/  HMMA.16816.F32.BF16 R8, R4, R10, R36 ;  /* 0x0000000a0408723c */ /* 0x000fe20000041824 */
[----:B------:R-:W-:Y:S01]  /*5860*/  MOV R246, R81 ;  /* 0x0000005100f67202 */ /* 0x000fe20000000f00 */
[----:B------:R-:W-:Y:S01]  /*5870*/  IMAD.MOV.U32 R245, RZ, RZ, R82 ;  /* 0x000000fffff57224 */ /* 0x000fe200078e0052 */
[----:B------:R-:W-:Y:S01]  /*5880*/  MOV R244, R83 ;  /* 0x0000005300f47202 */ /* 0x000fe20000000f00 */
[----:B------:R-:W-:Y:S01]  /*5890*/  FADD.FTZ R2, R33, R2 ;  /* 0x0000000221027221 */ /* 0x000fe20000010000 */
[----:B------:R-:W1:Y:S01]  /*58a0*/  LDSM.16.MT88.4 R80, [R194+0x5900] ;  /* 0x00590000c250783b */ /* 0x000e620000004200 */
[----:B------:R-:W-:Y:S01]  /*58b0*/  FADD.FTZ R0, R186, R0 ;  /* 0x00000000ba007221 */ /* 0x000fe20000010000 */
[----:B------:R-:W-:Y:S01]  /*58c0*/  MOV R247, R73 ;  /* 0x0000004900f77202 */ /* 0x000fe20000000f00 */
[----:B------:R-:W-:Y:S01]  /*58d0*/  FADD.FTZ R2, R35, R2 ;  /* 0x0000000223027221 */ /* 0x000fe20000010000 */
[----:B------:R-:W-:Y:S01]  /*58e0*/  HMMA.16816.F32.BF16 R36, R128, R40, R96 ;  /* 0x000000288024723c */ /* 0x000fe20000041860 */
[----:B------:R-:W2:Y:S01]  /*58f0*/  LDSM.16.MT88.4 R96, [R195+0x5900] ;  /* 0x00590000c360783b */ /* 0x000ea20000004200 */
[----:B------:R-:W-:-:S02]  /*5900*/  FADD.FTZ R0, R32, R0 ;  /* 0x0000000020007221 */ /* 0x000fc40000010000 */
[----:B------:R-:W-:Y:S01]  /*5910*/  FADD.FTZ R2, R229, R2 ;  /* 0x00000002e5027221 */ /* 0x000fe20000010000 */
[----:B------:R-:W4:Y:S01]  /*5920*/  LDSM.16.MT88.4 R4, [R195+0x7900] ;  /* 0x00790000c304783b */ /* 0x000f220000004200 */
[----:B------:R-:W-:Y:S02]  /*5930*/  FADD.FTZ R0, R34, R0 ;  /* 0x0000000022007221 */ /* 0x000fe40000010000 */
[----:B------:R-:W-:Y:S01]  /*5940*/  FADD.FTZ R2, R231, R2 ;  /* 0x00000002e7027221 */ /* 0x000fe20000010000 */
[----:B------:R-:W-:Y:S01]  /*5950*/  HMMA.16816.F32.BF16 R136, R128, R140, R136 ;  /* 0x0000008c8088723c */ /* 0x000fe20000041888 */
[----:B------:R-:W-:Y:S01]  /*5960*/  FADD.FTZ R0, R228, R0 ;  /* 0x00000000e4007221 */ /* 0x000fe20000010000 */
[----:B------:R-:W-:Y:S01]  /*5970*/  LDSM.16.MT88.4 R72, [R193+0x5900] ;  /* 0x00590000c148783b */ /* 0x000fe20000004200 */
[----:B------:R-:W-:Y:S02]  /*5980*/  FADD.FTZ R2, R245, R2 ;  /* 0x00000002f5027221 */ /* 0x000fe40000010000 */
[----:B------:R-:W-:-:S02]  /*5990*/  FADD.FTZ R0, R230, R0 ;  /* 0x00000000e6007221 */ /* 0x000fc40000010000 */
[----:B------:R-:W-:Y:S01]  /*59a0*/  FADD.FTZ R2, R246, R2 ;  /* 0x00000002f6027221 */ /* 0x000fe20000010000 */
[----:B---3--:R-:W-:Y:S01]  /*59b0*/  HMMA.16816.F32.BF16 R160, R128, R164, R160 ;  /* 0x000000a480a0723c */ /* 0x008fe200000418a0 */
[----:B------:R-:W-:Y:S02]  /*59c0*/  FADD.FTZ R0, R244, R0 ;  /* 0x00000000f4007221 */ /* 0x000fe40000010000 */
[----:B------:R-:W-:Y:S01]  /*59d0*/  FADD.FTZ R2, R251, R2 ;  /* 0x00000002fb027221 */ /* 0x000fe20000010000 */
[----:B------:R-:W-:Y:S01]  /*59e0*/  MOV R251, c[0x0][0x2c4] ;  /* 0x0000b10000fb7a02 */ /* 0x000fe20000000f00 */
[----:B------:R-:W-:-:S03]  /*59f0*/  FADD.FTZ R0, R234, R0 ;  /* 0x00000000ea007221 */ /* 0x000fc60000010000 */
[----:B------:R-:W-:Y:S01]  /*5a00*/  ISETP.NE.AND P2, PT, R251, 0x1, PT ;  /* 0x00000001fb00780c */ /* 0x000fe20003f45270 */
[----:B------:R-:W-:Y:S01]  /*5a10*/  FADD.FTZ R0, R219, R0 ;  /* 0x00000000db007221 */ /* 0x000fe20000010000 */
[----:B------:R-:W3:Y:S01]  /*5a20*/  S2R R251, SR_CTAID.X ;  /* 0x0000000000fb7919 */ /* 0x000ee20000002500 */
[C---:B------:R-:W-:Y:S01]  /*5a30*/  HMMA.16816.F32.BF16 R56, R128.reuse, R58, R112 ;  /* 0x0000003a8038723c */ /* 0x040fe20000041870 */
[----:B------:R-:W-:Y:S01]  /*5a40*/  IADD3 R219, R252, -0x2, RZ ;  /* 0xfffffffefcdb7810 */ /* 0x000fe20007ffe0ff */
[----:B------:R-:W-:Y:S01]  /*5a50*/  FADD.FTZ R0, R135, R0 ;  /* 0x0000000087007221 */ /* 0x000fe20000010000 */
[----:B------:R-:W5:Y:S05]  /*5a60*/  LDSM.16.MT88.4 R112, [R194+0x7900] ;  /* 0x00790000c270783b */ /* 0x000f6a0000004200 */
[C---:B------:R-:W-:Y:S01]  /*5a70*/  HMMA.16816.F32.BF16 R140, R128.reuse, R142, R88 ;  /* 0x0000008e808c723c */ /* 0x040fe20000041858 */
[----:B------:R-:W5:Y:S07]  /*5a80*/  LDSM.16.MT88.4 R88, [R196+0x5900] ;  /* 0x00590000c458783b */ /* 0x000f6e0000004200 */
[----:B------:R-:W-:Y:S01]  /*5a90*/  HMMA.16816.F32.BF16 R164, R128, R166, R92 ;  /* 0x000000a680a4723c */ /* 0x000fe2000004185c */
[----:B---3--:R-:W-:-:S07]  /*5aa0*/  IMAD.SHL.U32 R251, R251, 0x80, RZ ;  /* 0x00000080fbfb7824 */ /* 0x008fce00078e00ff */
[C---:B-1----:R-:W-:Y:S01]  /*5ab0*/  HMMA.16816.F32.BF16 R76, R128.reuse, R80, R120 ;  /* 0x00000050804c723c */ /* 0x042fe20000041878 */
[----:B------:R-:W1:Y:S07]  /*5ac0*/  LDSM.16.MT88.4 R120, [R196+0x7900] ;  /* 0x00790000c478783b */ /* 0x000e6e0000004200 */
[C---:B--2---:R-:W-:Y:S08]  /*5ad0*/  HMMA.16816.F32.BF16 R92, R128.reuse, R96, R168 ;  /* 0x00000060805c723c */ /* 0x044ff000000418a8 */
[C---:B------:R-:W-:Y:S08]  /*5ae0*/  HMMA.16816.F32.BF16 R96, R128.reuse, R98, R124 ;  /* 0x000000628060723c */ /* 0x040ff0000004187c */
[C---:B----4-:R-:W-:Y:S07]  /*5af0*/  HMMA.16816.F32.BF16 R124, R128.reuse, R4, R236 ;  /* 0x00000004807c723c */ /* 0x050fee00000418ec */
[----:B------:R-:W-:Y:S01]  /*5b00*/  FADD.FTZ R4, R235, R2 ;  /* 0x00000002eb047221 */ /* 0x000fe20000010000 */
[----:B------:R-:W-:Y:S01]  /*5b10*/  MOV R235, c[0x0][0x1d0] ;  /* 0x0000740000eb7a02 */ /* 0x000fe20000000f00 */
[----:B------:R-:W-:Y:S01]  /*5b20*/  FADD.FTZ R2, R133, R0 ;  /* 0x0000000085027221 */ /* 0x000fe20000010000 */
[----:B------:R-:W-:Y:S01]  /*5b30*/  HMMA.16816.F32.BF16 R40, R128, R42, R100 ;  /* 0x0000002a8028723c */ /* 0x000fe20000041864 */
[----:B------:R-:W-:Y:S01]  /*5b40*/  FADD.FTZ R0, R250, R4 ;  /* 0x00000004fa007221 */ /* 0x000fe20000010000 */
[----:B------:R-:W-:Y:S01]  /*5b50*/  IADD3 R235, R235, -c[0x0][0x168], RZ ;  /* 0x80005a00ebeb7a10 */ /* 0x000fe20007ffe0ff */
[----:B------:R-:W-:-:S02]  /*5b60*/  FADD.FTZ R4, R19, R2 ;  /* 0x0000000213047221 */ /* 0x000fc40000010000 */
[----:B------:R-:W-:Y:S02]  /*5b70*/  FADD.FTZ R2, R249, R0 ;  /* 0x00000000f9027221 */ /* 0x000fe40000010000 */
[----:B------:R-:W-:Y:S01]  /*5b80*/  FADD.FTZ R0, R18, R4 ;  /* 0x0000000412007221 */ /* 0x000fe20000010000 */
[----:B-----5:R-:W-:Y:S01]  /*5b90*/  HMMA.16816.F32.BF16 R108, R128, R112, R116 ;  /* 0x00000070806c723c */ /* 0x020fe20000041874 */
[----:B------:R-:W-:-:S04]  /*5ba0*/  @P2 IMAD.HI.U32 R5, R251, c[0x0][0x2c8], RZ ;  /* 0x0000b200fb052a27 */ /* 0x000fc800078e00ff */
[----:B------:R-:W-:Y:S01]  /*5bb0*/  FADD.FTZ R2, R248, R2 ;  /* 0x00000002f8027221 */ /* 0x000fe20000010000 */
[----:B------:R-:W-:Y:S01]  /*5bc0*/  @P2 SHF.R.U32.HI R247, RZ, c[0x0][0x2cc], R5 ;  /* 0x0000b300fff72a19 */ /* 0x000fe20000011605 */
[----:B------:R-:W-:Y:S01]  /*5bd0*/  FADD.FTZ R0, R17, R0 ;  /* 0x0000000011007221 */ /* 0x000fe20000010000 */
[C---:B------:R-:W-:Y:S01]  /*5be0*/  HMMA.16816.F32.BF16 R68, R128.reuse, R72, R240 ;  /* 0x000000488044723c */ /* 0x040fe200000418f0 */
[----:B------:R-:W-:Y:S01]  /*5bf0*/  FADD.FTZ R5, R134, R2 ;  /* 0x0000000286057221 */ /* 0x000fe20000010000 */
[----:B------:R-:W-:Y:S01]  /*5c00*/  IADD3 R4, R235, R247, RZ ;  /* 0x000000f7eb047210 */ /* 0x000fe20007ffe0ff */
[----:B------:R-:W-:Y:S02]  /*5c10*/  FADD.FTZ R2, R16, R0 ;  /* 0x0000000010027221 */ /* 0x000fe40000010000 */
[----:B------:R-:W-:Y:S01]  /*5c20*/  IMAD.MOV.U32 R251, RZ, RZ, 0x1 ;  /* 0x00000001fffb7424 */ /* 0x000fe200078e00ff */
[----:B------:R2:W-:Y:S01]  /*5c30*/  STL [R1+0x8], R5 ;  /* 0x0000080501007387 */ /* 0x0005e20000100800 */
[----:B------:R-:W-:Y:S01]  /*5c40*/  IADD3 R0, R4, c[0x0][0x328], RZ ;  /* 0x0000ca0004007a10 */ /* 0x000fe20007ffe0ff */
[----:B------:R-:W-:Y:S02]  /*5c50*/  HMMA.16816.F32.BF16 R84, R128, R88, R176 ;  /* 0x000000588054723c */ /* 0x000fe400000418b0 */
[----:B------:R2:W-:Y:S01]  /*5c60*/  STL [R1+0xc], R2 ;  /* 0x00000c0201007387 */ /* 0x0005e20000100800 */
[----:B------:R-:W-:-:S05]  /*5c70*/  ISETP.LE.AND P1, PT, R251, c[0x0][0x32c], PT ;  /* 0x0000cb00fb007a0c */ /* 0x000fca0003f23270 */
        /* <DEDUP_REMOVED lines=20> */
.L_x_884:
[----:B------:R-:W-:-:S13]  /*5dc0*/  ISETP.NE.AND P0, PT, R251, c[0x0][0x32c], PT ;  /* 0x0000cb00fb007a0c */ /* 0x000fda0003f05270 */
[----:B------:R-:W-:-:S05]  /*5dd0*/  @P0 IMAD.HI.U32 R4, R2, c[0x0][0x330], RZ ;  /* 0x0000cc0002040a27 */ /* 0x000fca00078e00ff */
[----:B------:R-:W-:Y:S02]  /*5de0*/  @P0 SHF.R.U32.HI R2, RZ, c[0x0][0x334], R4 ;  /* 0x0000cd00ff020a19 */ /* 0x000fe40000011604 */
.L_x_885:
[----:B------:R-:W-:-:S05]  /*5df0*/  MOV R4, c[0x0][0x32c] ;  /* 0x0000cb0000047a02 */ /* 0x000fca0000000f00 */
[----:B------:R-:W-:-:S05]  /*5e00*/  IMAD R2, R2, R4, c[0x0][0x32c] ;  /* 0x0000cb0002027624 */ /* 0x000fca00078e0204 */
[----:B------:R-:W-:-:S04]  /*5e10*/  IMNMX R0, R0, R2, PT ;  /* 0x0000000200007217 */ /* 0x000fc80003800200 */
.L_x_883:
[----:B--2---:R-:W-:-:S04]  /*5e20*/  SHF.R.S32.HI R2, RZ, 0x1f, R0 ;  /* 0x0000001fff027819 */ /* 0x004fc80000011400 */
[----:B------:R-:W-:-:S04]  /*5e30*/  LEA.HI R0, R2, R0, RZ, 0x6 ;  /* 0x0000000002007211 */ /* 0x000fc800078f30ff */
[----:B------:R-:W-:-:S04]  /*5e40*/  SHF.R.S32.HI R0, RZ, 0x6, R0 ;  /* 0x00000006ff007819 */ /* 0x000fc80000011400 */
[----:B------:R-:W-:-:S04]  /*5e50*/  IMNMX R4, R232, R0, !PT ;  /* 0x00000000e8047217 */ /* 0x000fc80007800200 */
[----:B------:R-:W-:Y:S01]  /*5e60*/  ISETP.GE.AND P0, PT, R219, R4, PT ;  /* 0x00000004db00720c */ /* 0x000fe20003f06270 */
[----:B------:R1:W-:-:S12]  /*5e70*/  STL [R1], R4 ;  /* 0x0000000401007387 */ /* 0x0003d80000100800 */
[----:B------:R-:W-:Y:S05]  /*5e80*/  @!P0 BRA `(.L_x_886) ;  /* 0x000043d000008947 */ /* 0x000fea0003800000 */
[----:B------:R-:W2:Y:S04]  /*5e90*/  LDL.64 R12, [R1+0x60] ;  /* 0x00006000010c7983 */ /* 0x000ea80000100a00 */
[----:B------:R-:W3:Y:S04]  /*5ea0*/  LDL R8, [R1+0x6c] ;  /* 0x00006c0001087983 */ /* 0x000ee80000100800 */
[----:B------:R-:W4:Y:S04]  /*5eb0*/  LDL.64 R10, [R1+0x48] ;  /* 0x00004800010a7983 */ /* 0x000f280000100a00 */
[----:B------:R-:W5:Y:S04]  /*5ec0*/  LDL.64 R6, [R1+0x58] ;  /* 0x0000580001067983 */ /* 0x000f680000100a00 */
[----:B-1----:R-:W5:Y:S01]  /*5ed0*/  LDL.64 R4, [R1+0x50] ;  /* 0x0000500001047983 */ /* 0x002f620000100a00 */
[----:B------:R-:W-:Y:S01]  /*5ee0*/  IMAD.MOV.U32 R134, RZ, RZ, R3 ;  /* 0x000000ffff867224 */ /* 0x000fe200078e0003 */
[----:B------:R-:W-:Y:S01]  /*5ef0*/  MOV R133, R132 ;  /* 0x0000008400857202 */ /* 0x000fe20000000f00 */
[----:B------:R-:W-:Y:S01]  /*5f00*/  IMAD.MOV.U32 R222, RZ, RZ, R219 ;  /* 0x000000ffffde7224 */ /* 0x000fe200078e00db */
[----:B--2---:R-:W-:Y:S01]  /*5f10*/  IADD3 R252, P0, R12, 0x40, RZ ;  /* 0x000000400cfc7810 */ /* 0x004fe20007f1e0ff */
[----:B---3--:R-:W-:-:S04]  /*5f20*/  @P2 IMAD.HI.U32 R0, R8, c[0x0][0x2c8], RZ ;  /* 0x0000b20008002a27 */ /* 0x008fc800078e00ff */
[----:B----4-:R-:W-:Y:S01]  /*5f30*/  IMAD.X R251, RZ, RZ, R11, P0 ;  /* 0x000000fffffb7224 */ /* 0x010fe200000e060b */
[----:B------:R-:W-:Y:S02]  /*5f40*/  IADD3 R250, P0, R12, 0x80, RZ ;  /* 0x000000800cfa7810 */ /* 0x000fe40007f1e0ff */
[----:B------:R-:W-:-:S03]  /*5f50*/  @P2 SHF.R.U32.HI R0, RZ, c[0x0][0x2cc], R0 ;  /* 0x0000b300ff002a19 */ /* 0x000fc60000011600 */
[--C-:B------:R-:W-:Y:S01]  /*5f60*/  IMAD.X R249, RZ, RZ, R11.reuse, P0 ;  /* 0x000000fffff97224 */ /* 0x100fe200000e060b */
[----:B------:R-:W-:Y:S01]  /*5f70*/  IADD3 R248, P0, R12, 0xc0, RZ ;  /* 0x000000c00cf87810 */ /* 0x000fe20007f1e0ff */
[----:B------:R1:W-:Y:S04]  /*5f80*/  @P2 STL [R1+0x4], R0 ;  /* 0x0000040001002387 */ /* 0x0003e80000100800 */
[----:B------:R-:W-:Y:S01]  /*5f90*/  IMAD.X R247, RZ, RZ, R11, P0 ;  /* 0x000000fffff77224 */ /* 0x000fe200000e060b */
[----:B-----5:R-:W-:-:S04]  /*5fa0*/  IADD3 R246, P0, R6, 0x40, RZ ;  /* 0x0000004006f67810 */ /* 0x020fc80007f1e0ff */
[----:B------:R-:W-:Y:S02]  /*5fb0*/  IADD3.X R245, RZ, R5, RZ, P0, !PT ;  /* 0x00000005fff57210 */ /* 0x000fe400007fe4ff */
[----:B------:R-:W-:-:S05]  /*5fc0*/  IADD3 R244, P0, R6, 0x80, RZ ;  /* 0x0000008006f47810 */ /* 0x000fca0007f1e0ff */
[----:B------:R-:W-:Y:S01]  /*5fd0*/  IMAD.X R243, RZ, RZ, R5, P0 ;  /* 0x000000fffff37224 */ /* 0x000fe200000e0605 */
[----:B------:R-:W-:-:S04]  /*5fe0*/  IADD3 R242, P0, R6, 0xc0, RZ ;  /* 0x000000c006f27810 */ /* 0x000fc80007f1e0ff */
[----:B------:R-:W-:Y:S02]  /*5ff0*/  IADD3.X R241, RZ, R5, RZ, P0, !PT ;  /* 0x00000005fff17210 */ /* 0x000fe400007fe4ff */
.L_x_895:
[----:B------:R-:W2:Y:S01]  /*6000*/  LDL.64 R12, [R1+0x60] ;  /* 0x00006000010c7983 */ /* 0x000ea20000100a00 */
[----:B------:R-:W-:Y:S01]  /*6010*/  ISETP.GT.AND P1, PT, R232, R222, PT ;  /* 0x000000dee800720c */ /* 0x000fe20003f24270 */
[----:B------:R-:W-:Y:S04]  /*6020*/  DEPBAR.LE SB0, 0x0 ;  /* 0x000080000000791a */ /* 0x000fe80000000000 */
[----:B------:R-:W3:Y:S01]  /*6030*/  LDL.64 R10, [R1+0x48] ;  /* 0x00004800010a7983 */ /* 0x000ee20000100a00 */
[----:B------:R-:W-:Y:S02]  /*6040*/  IMAD.MOV.U32 R9, RZ, RZ, c[0x0][0x208] ;  /* 0x00008200ff097624 */ /* 0x000fe400078e00ff */
[----:B------:R-:W-:Y:S02]  /*6050*/  IMAD.MOV.U32 R14, RZ, RZ, c[0x0][0x20c] ;  /* 0x00008300ff0e7624 */ /* 0x000fe400078e00ff */
[----:B------:R-:W-:Y:S01]  /*6060*/  IMAD.MOV.U32 R219, RZ, RZ, 0x5 ;  /* 0x00000005ffdb7424 */ /* 0x000fe200078e00ff */
[----:B------:R-:W4:Y:S01]  /*6070*/  LDL.64 R226, [R1+0x58] ;  /* 0x0000580001e27983 */ /* 0x000f220000100a00 */
[----:B------:R-:W-:Y:S01]  /*6080*/  IMAD.MOV.U32 R135, RZ, RZ, c[0x0][0x1e0] ;  /* 0x00007800ff877624 */ /* 0x000fe200078e00ff */
[----:B-1----:R-:W-:Y:S01]  /*6090*/  @!P1 SHF.R.S32.HI R0, RZ, 0x1f, R222 ;  /* 0x0000001fff009819 */ /* 0x002fe200000114de */
[----:B------:R-:W-:Y:S03]  /*60a0*/  @!P1 IMAD.WIDE.U32 R4, R222, c[0x0][0x208], RZ ;  /* 0x00008200de049a25 */ /* 0x000fe600078e00ff */
[----:B------:R-:W5:Y:S01]  /*60b0*/  LDL.64 R224, [R1+0x50] ;  /* 0x0000500001e07983 */ /* 0x000f620000100a00 */
[----:B------:R-:W-:Y:S01]  /*60c0*/  @!P1 IMAD R0, R0, c[0x0][0x208], RZ ;  /* 0x0000820000009a24 */ /* 0x000fe200078e02ff */
[----:B------:R-:W-:Y:S01]  /*60d0*/  SHF.L.U64.HI R135, R135, R219, c[0x0][0x1e4] ;  /* 0x0000790087877619 */ /* 0x000fe200000102db */
[----:B------:R-:W-:Y:S02]  /*60e0*/  @!P1 IMAD.SHL.U32 R2, R4, 0x40, RZ ;  /* 0x0000004004029824 */ /* 0x000fe400078e00ff */
[----:B------:R-:W-:Y:S01]  /*60f0*/  @!P1 IMAD R0, R222, c[0x0][0x20c], R0 ;  /* 0x00008300de009a24 */ /* 0x000fe200078e0200 */
[----:B------:R-:W-:Y:S01]  /*6100*/  BAR.SYNC.DEFER_BLOCKING 0x0 ;  /* 0x0000000000007b1d */ /* 0x000fe20000010000 */
[----:B------:R-:W-:Y:S02]  /*6110*/  IMAD.MOV.U32 R223, RZ, RZ, c[0x0][0x1e0] ;  /* 0x00007800ffdf7624 */ /* 0x000fe400078e00ff */
[----:B------:R-:W-:Y:S02]  /*6120*/  @!P1 IMAD.IADD R0, R5, 0x1, R0 ;  /* 0x0000000105009824 */ /* 0x000fe400078e0200 */
[----:B------:R-:W-:Y:S03]  /*6130*/  IMAD.SHL.U32 R223, R223, 0x20, RZ ;  /* 0x00000020dfdf7824 */ /* 0x000fe600078e00ff */
[----:B------:R-:W-:Y:S01]  /*6140*/  @!P1 SHF.L.U64.HI R0, R4, 0x6, R0 ;  /* 0x0000000604009819 */ /* 0x000fe20000010200 */
[----:B------:R-:W-:Y:S06]  /*6150*/  LDSM.16.M88.4 R32, [R199+0x10100] ;  /* 0x01010000c720783b */ /* 0x000fec0000000200 */
[----:B------:R-:W-:Y:S06]  /*6160*/  LDSM.16.M88.4 R16, [R192+0x8900] ;  /* 0x00890000c010783b */ /* 0x000fec0000000200 */
[----:B------:R-:W-:Y:S06]  /*6170*/  LDSM.16.M88.4 R24, [R192+0x9100] ;  /* 0x00910000c018783b */ /* 0x000fec0000000200 */
[----:B------:R-:W-:Y:S06]  /*6180*/  LDSM.16.M88.4 R168, [R192+0x9900] ;  /* 0x00990000c0a8783b */ /* 0x000fec0000000200 */
[----:B------:R-:W-:Y:S06]  /*6190*/  LDSM.16.M88.4 R172, [R200+0x10100] ;  /* 0x01010000c8ac783b */ /* 0x000fec0000000200 */
[----:B------:R-:W-:Y:S06]  /*61a0*/  LDSM.16.M88.4 R176, [R203] ;  /* 0x00000000cbb0783b */ /* 0x000fec0000000200 */
[----:B------:R-:W-:Y:S06]  /*61b0*/  LDSM.16.M88.4 R180, [R218] ;  /* 0x00000000dab4783b */ /* 0x000fec0000000200 */
[----:B------:R-:W-:Y:S06]  /*61c0*/  LDSM.16.M88.4 R184, [R217] ;  /* 0x00000000d9b8783b */ /* 0x000fec0000000200 */
[----:B------:R-:W-:Y:S06]  /*61d0*/  LDSM.16.M88.4 R188, [R216] ;  /* 0x00000000d8bc783b */ /* 0x000fec0000000200 */
[----:B------:R-:W4:Y:S06]  /*61e0*/  LDL R219, [R1+0x4] ;  /* 0x0000040001db7983 */ /* 0x000f2c0000100800 */
[----:B------:R-:W4:Y:S01]  /*61f0*/  LDL R240, [R1+0x40] ;  /* 0x0000400001f07983 */ /* 0x000f220000100800 */
[----:B--2---:R-:W-:Y:S05]  /*6200*/  @!P1 IADD3 R3, P0, R2, R12, RZ ;  /* 0x0000000c02039210 */ /* 0x004fea0007f1e0ff */
[----:B---3--:R-:W-:Y:S01]  /*6210*/  @!P1 IMAD.X R6, R0, 0x1, R11, P0 ;  /* 0x0000000100069824 */ /* 0x008fe200000e060b */
[----:B------:R-:W-:Y:S05]  /*6220*/  @!P1 IADD3 R4, P0, R2, R252, RZ ;  /* 0x000000fc02049210 */ /* 0x000fea0007f1e0ff */
[----:B------:R-:W-:Y:S01]  /*6230*/  @!P1 IMAD.X R7, R0, 0x1, R251, P0 ;  /* 0x0000000100079824 */ /* 0x000fe200000e06fb */
[----:B------:R-:W-:Y:S05]  /*6240*/  @!P1 IADD3 R5, P0, R2, R250, RZ ;  /* 0x000000fa02059210 */ /* 0x000fea0007f1e0ff */
[----:B------:R-:W-:Y:S01]  /*6250*/  @!P1 IMAD.X R8, R0, 0x1, R249, P0 ;  /* 0x0000000100089824 */ /* 0x000fe200000e06f9 */
[C---:B------:R-:W-:Y:S04]  /*6260*/  @!P1 LEA R220, P0, R3.reuse, c[0x0][0x1f8], 0x1 ;  /* 0x00007e0003dc9a11 */ /* 0x040fe800078008ff */
[----:B------:R-:W-:Y:S02]  /*6270*/  @!P1 LEA.HI.X R221, R3, c[0x0][0x1fc], R6, 0x1, P0 ;  /* 0x00007f0003dd9a11 */ /* 0x000fe400000f0c06 */
[C---:B------:R-:W-:Y:S04]  /*6280*/  @!P1 LEA R30, P0, R4.reuse, c[0x0][0x1f8], 0x1 ;  /* 0x00007e00041e9a11 */ /* 0x040fe800078008ff */
[----:B------:R-:W-:Y:S02]  /*6290*/  @!P1 LEA.HI.X R31, R4, c[0x0][0x1fc], R7, 0x1, P0 ;  /* 0x00007f00041f9a11 */ /* 0x000fe400000f0c07 */
[C---:B------:R-:W-:Y:S04]  /*62a0*/  @!P1 LEA R28, P0, R5.reuse, c[0x0][0x1f8], 0x1 ;  /* 0x00007e00051c9a11 */ /* 0x040fe800078008ff */
[----:B------:R-:W-:Y:S02]  /*62b0*/  @!P1 LEA.HI.X R29, R5, c[0x0][0x1fc], R8, 0x1, P0 ;  /* 0x00007f00051d9a11 */ /* 0x000fe400000f0c08 */
[----:B------:R-:W-:Y:S05]  /*62c0*/  @!P1 IADD3 R3, P0, R2, R248, RZ ;  /* 0x000000f802039210 */ /* 0x000fea0007f1e0ff */
[----:B------:R-:W-:Y:S01]  /*62d0*/  @!P1 IMAD.X R4, R0, 0x1, R247, P0 ;  /* 0x0000000100049824 */ /* 0x000fe200000e06f7 */
[C---:B------:R-:W-:Y:S04]  /*62e0*/  @!P1 LEA R22, P0, R3.reuse, c[0x0][0x1f8], 0x1 ;  /* 0x00007e0003169a11 */ /* 0x040fe800078008ff */
[----:B------:R-:W-:Y:S02]  /*62f0*/  @!P1 LEA.HI.X R23, R3, c[0x0][0x1fc], R4, 0x1, P0 ;  /* 0x00007f0003179a11 */ /* 0x000fe400000f0c04 */
[C---:B------:R-:W-:Y:S04]  /*6300*/  @!P1 LEA R2, P0, R9.reuse, R2, 0x5 ;  /* 0x0000000209029211 */ /* 0x040fe800078028ff */
[----:B------:R-:W-:Y:S02]  /*6310*/  @!P1 LEA.HI.X R0, R9, R0, R14, 0x5, P0 ;  /* 0x0000000009009211 */ /* 0x000fe400000f2c0e */
[----:B------:R-:W-:Y:S04]  /*6320*/  @!P1 IADD3 R3, P0, R2, R12, RZ ;  /* 0x0000000c02039210 */ /* 0x000fe80007f1e0ff */
[----:B------:R-:W-:Y:S02]  /*6330*/  @!P1 IADD3.X R4, R0, R11, RZ, P0, !PT ;  /* 0x0000000b00049210 */ /* 0x000fe400007fe4ff */
[C---:B------:R-:W-:Y:S01]  /*6340*/  @!P1 LEA R20, P0, R3.reuse, c[0x0][0x1f8], 0x1 ;  /* 0x00007e0003149a11 */ /* 0x040fe200078008ff */
[----:B------:R-:W1:Y:S03]  /*6350*/  LDSM.16.M88.4 R8, [R192+0x8100] ;  /* 0x00810000c008783b */ /* 0x000e660000000200 */
[----:B------:R-:W-:Y:S02]  /*6360*/  @!P1 LEA.HI.X R21, R3, c[0x0][0x1fc], R4, 0x1, P0 ;  /* 0x00007f0003159a11 */ /* 0x000fe400000f0c04 */
[----:B------:R-:W-:Y:S01]  /*6370*/  @!P1 IADD3 R3, P0, R2, R252, RZ ;  /* 0x000000fc02039210 */ /* 0x000fe20007f1e0ff */
[----:B------:R-:W-:Y:S01]  /*6380*/  @!PT LDS RZ, [RZ] ;  /* 0x00000000fffff984 */ /* 0x000fe20000000800 */
[----:B------:R-:W-:Y:S01]  /*6390*/  @!PT LDS RZ, [RZ] ;  /* 0x00000000fffff984 */ /* 0x000fe20000000800 */
[----:B------:R-:W-:Y:S01]  /*63a0*/  @!PT LDS RZ, [RZ] ;  /* 0x00000000fffff984 */ /* 0x000fe20000000800 */
[----:B------:R2:W-:Y:S04]  /*63b0*/  @!P1 LDGSTS.E.BYPASS.LTC128B.128 [R233+0x100], [R220.64], !P3 ;  /* 0x00100000dce99fae */ /* 0x0005e8000d901d48 */
[----:B------:R-:W-:Y:S01]  /*63c0*/  @!P1 IMAD.X R4, R0, 0x1, R251, P0 ;  /* 0x0000000100049824 */ /* 0x000fe200000e06fb */
[C---:B------:R-:W-:Y:S01]  /*63d0*/  @!P1 LEA R14, P0, R3.reuse, c[0x0][0x1f8], 0x1 ;  /* 0x00007e00030e9a11 */ /* 0x040fe200078008ff */
[----:B------:R3:W-:Y:S03]  /*63e0*/  @!P1 LDGSTS.E.BYPASS.LTC128B.128 [R233+0x2100], [R30.64], !P6 ;  /* 0x021000001ee99fae */ /* 0x0007e6000f101d48 */
[----:B------:R-:W-:Y:S02]  /*63f0*/  @!P1 LEA.HI.X R15, R3, c[0x0][0x1fc], R4, 0x1, P0 ;  /* 0x00007f00030f9a11 */ /* 0x000fe400000f0c04 */
[----:B------:R-:W-:Y:S01]  /*6400*/  @!P1 IADD3 R3, P0, R2, R250, RZ ;  /* 0x000000fa02039210 */ /* 0x000fe20007f1e0ff */
        /* <DEDUP_REMOVED lines=11> */
[C---:B------:R-:W-:Y:S01]  /*64c0*/  ISETP.GT.AND P0, PT, R222.reuse, R232, PT ;  /* 0x000000e8de00720c */ /* 0x040fe20003f04270 */
[----:B------:R1:W-:Y:S06]  /*64d0*/  @!P1 LDGSTS.E.BYPASS.LTC128B.128 [R233+0x5100], [R12.64], !P5 ;  /* 0x051000000ce99fae */ /* 0x0003ec000e901d48 */
[----:B------:R1:W-:Y:S06]  /*64e0*/  @!P1 LDGSTS.E.BYPASS.LTC128B.128 [R233+0x7100], [R6.64], !P4 ;  /* 0x0710000006e99fae */ /* 0x0003ec000e101d48 */
[----:B------:R-:W-:Y:S01]  /*64f0*/  @P0 IADD3 R4, R222, -0x1, RZ ;  /* 0xffffffffde040810 */ /* 0x000fe20007ffe0ff */
[----:B------:R-:W0:Y:S03]  /*6500*/  LDGDEPBAR ;  /* 0x00000000000079af */ /* 0x000e260000000000 */
[----:B------:R-:W-:Y:S05]  /*6510*/  @P0 SHF.R.S32.HI R0, RZ, 0x1f, R4 ;  /* 0x0000001fff000819 */ /* 0x000fea0000011404 */
[----:B------:R-:W-:Y:S04]  /*6520*/  @P0 IMAD R0, R0, c[0x0][0x1e0], RZ ;  /* 0x0000780000000a24 */ /* 0x000fe800078e02ff */
[C---:B------:R-:W-:Y:S02]  /*6530*/  @P0 IMAD R0, R4.reuse, c[0x0][0x1e4], R0 ;  /* 0x0000790004000a24 */ /* 0x040fe400078e0200 */
[----:B------:R-:W-:Y:S04]  /*6540*/  @P0 IMAD.WIDE.U32 R4, R4, c[0x0][0x1e0], RZ ;  /* 0x0000780004040a25 */ /* 0x000fe800078e00ff */
[----:B------:R-:W-:Y:S02]  /*6550*/  @P0 IMAD.IADD R0, R5, 0x1, R0 ;  /* 0x0000000105000824 */ /* 0x000fe400078e0200 */
[C---:B------:R-:W-:Y:S03]  /*6560*/  @P0 IMAD.SHL.U32 R2, R4.reuse, 0x40, RZ ;  /* 0x0000004004020824 */ /* 0x040fe600078e00ff */
[----:B------:R-:W-:Y:S02]  /*6570*/  @P0 SHF.L.U64.HI R0, R4, 0x6, R0 ;  /* 0x0000000604000819 */ /* 0x000fe40000010200 */
[----:B----4-:R-:W-:Y:S05]  /*6580*/  @P0 IADD3 R3, P2, R2, R226, RZ ;  /* 0x000000e202030210 */ /* 0x010fea0007f5e0ff */
[----:B-----5:R-:W-:Y:S01]  /*6590*/  @P0 IMAD.X R4, R0, 0x1, R225, P2 ;  /* 0x0000000100040824 */ /* 0x020fe200010e06e1 */
[C---:B------:R-:W-:Y:S04]  /*65a0*/  @P0 LEA R238, P2, R3.reuse, c[0x0][0x1c8], 0x1 ;  /* 0x0000720003ee0a11 */ /* 0x040fe800078408ff */
[----:B------:R-:W-:Y:S02]  /*65b0*/  @P0 LEA.HI.X R239, R3, c[0x0][0x1cc], R4, 0x1, P2 ;  /* 0x0000730003ef0a11 */ /* 0x000fe400010f0c04 */
[C---:B-1----:R-:W-:Y:S03]  /*65c0*/  HMMA.16816.F32.BF16 R4, R32.reuse, R8, RZ ;  /* 0x000000082004723c */ /* 0x042fe600000418ff */
[----:B------:R-:W-:Y:S04]  /*65d0*/  @P0 IADD3 R3, P1, R2, R246, RZ ;  /* 0x000000f602030210 */ /* 0x000fe80007f3e0ff */
[----:B------:R-:W-:Y:S01]  /*65e0*/  @P0 IADD3.X R132, R0, R245, RZ, P1, !PT ;  /* 0x000000f500840210 */ /* 0x000fe20000ffe4ff */
[C---:B------:R-:W-:Y:S01]  /*65f0*/  HMMA.16816.F32.BF16 R8, R32.reuse, R10, RZ ;  /* 0x0000000a2008723c */ /* 0x040fe200000418ff */
[C---:B------:R-:W-:Y:S04]  /*6600*/  @P0 LEA R236, P1, R3.reuse, c[0x0][0x1c8], 0x1 ;  /* 0x0000720003ec0a11 */ /* 0x040fe800078208ff */
[----:B------:R-:W-:Y:S02]  /*6610*/  @P0 LEA.HI.X R237, R3, c[0x0][0x1cc], R132, 0x1, P1 ;  /* 0x0000730003ed0a11 */ /* 0x000fe400008f0c84 */
[----:B------:R-:W-:Y:S01]  /*6620*/  @P0 IADD3 R3, P1, R2, R244, RZ ;  /* 0x000000f402030210 */ /* 0x000fe20007f3e0ff */
[C---:B------:R-:W-:Y:S04]  /*6630*/  HMMA.16816.F32.BF16 R12, R32.reuse, R16, RZ ;  /* 0x00000010200c723c */ /* 0x040fe800000418ff */
[----:B------:R-:W-:Y:S01]  /*6640*/  @P0 IMAD.X R132, R0, 0x1, R243, P1 ;  /* 0x0000000100840824 */ /* 0x000fe200008e06f3 */
[C---:B------:R-:W-:Y:S03]  /*6650*/  @P0 LEA R234, P1, R3.reuse, c[0x0][0x1c8], 0x1 ;  /* 0x0000720003ea0a11 */ /* 0x040fe600078208ff */
[C---:B------:R-:W-:Y:S01]  /*6660*/  HMMA.16816.F32.BF16 R16, R32.reuse, R18, RZ ;  /* 0x000000122010723c */ /* 0x040fe200000418ff */
[----:B------:R-:W-:Y:S03]  /*6670*/  @P0 LEA.HI.X R235, R3, c[0x0][0x1cc], R132, 0x1, P1 ;  /* 0x0000730003eb0a11 */ /* 0x000fe600008f0c84 */
[----:B------:R-:W-:Y:S04]  /*6680*/  @P0 IADD3 R3, P1, R2, R242, RZ ;  /* 0x000000f202030210 */ /* 0x000fe80007f3e0ff */
[C---:B------:R-:W-:Y:S01]  /*6690*/  HMMA.16816.F32.BF16 R20, R32.reuse, R24, RZ ;  /* 0x000000182014723c */ /* 0x040fe200000418ff */
[----:B------:R-:W-:Y:S03]  /*66a0*/  @P0 IMAD.X R132, R0, 0x1, R241, P1 ;  /* 0x0000000100840824 */ /* 0x000fe600008e06f1 */
[C---:B------:R-:W-:Y:S04]  /*66b0*/  @P0 LEA R230, P1, R3.reuse, c[0x0][0x1c8], 0x1 ;  /* 0x0000720003e60a11 */ /* 0x040fe800078208ff */
[C---:B------:R-:W-:Y:S01]  /*66c0*/  HMMA.16816.F32.BF16 R24, R32.reuse, R26, RZ ;  /* 0x0000001a2018723c */ /* 0x040fe200000418ff */
[----:B------:R-:W-:Y:S03]  /*66d0*/  @P0 LEA.HI.X R231, R3, c[0x0][0x1cc], R132, 0x1, P1 ;  /* 0x0000730003e70a11 */ /* 0x000fe600008f0c84 */
[----:B------:R-:W-:Y:S01]  /*66e0*/  @P0 IADD3 R2, P1, R223, R2, RZ ;  /* 0x00000002df020210 */ /* 0x000fe20007f3e0ff */
[----:B------:R-:W-:Y:S03]  /*66f0*/  IMAD.MOV.U32 R223, RZ, RZ, c[0x0][0x2c4] ;  /* 0x0000b100ffdf7624 */ /* 0x000fe600078e00ff */
[C---:B---3--:R-:W-:Y:S01]  /*6700*/  HMMA.16816.F32.BF16 R28, R32.reuse, R168, RZ ;  /* 0x000000a8201c723c */ /* 0x048fe200000418ff */
[----:B------:R-:W-:Y:S02]  /*6710*/  @P0 IADD3.X R0, R135, R0, RZ, P1, !PT ;  /* 0x0000000087000210 */ /* 0x000fe40000ffe4ff */
[----:B------:R-:W-:Y:S02]  /*6720*/  ISETP.NE.AND P2, PT, R223, 0x1, PT ;  /* 0x00000001df00780c */ /* 0x000fe40003f45270 */
[----:B------:R-:W-:Y:S03]  /*6730*/  @P0 IADD3 R3, P1, R2, R226, RZ ;  /* 0x000000e202030210 */ /* 0x000fe60007f3e0ff */
[----:B------:R-:W-:Y:S01]  /*6740*/  HMMA.16816.F32.BF16 R32, R32, R170, RZ ;  /* 0x000000aa2020723c */ /* 0x000fe200000418ff */
[----:B------:R-:W-:Y:S03]  /*6750*/  LDSM.16.M88.4 R168, [R202+0x10100] ;  /* 0x01010000caa8783b */ /* 0x000fe60000000200 */
[----:B------:R-:W-:Y:S01]  /*6760*/  @P0 IMAD.X R132, R0, 0x1, R225, P1 ;  /* 0x0000000100840824 */ /* 0x000fe200008e06e1 */
[C---:B------:R-:W-:Y:S03]  /*6770*/  @P0 LEA R228, P1, R3.reuse, c[0x0][0x1c8], 0x1 ;  /* 0x0000720003e40a11 */ /* 0x040fe600078208ff */
[C---:B------:R-:W-:Y:S05]  /*6780*/  HMMA.16816.F32.BF16 R4, R172.reuse, R176, R4 ;  /* 0x000000b0ac04723c */ /* 0x040fea0000041804 */
[----:B------:R-:W-:Y:S02]  /*6790*/  @P0 LEA.HI.X R229, R3, c[0x0][0x1cc], R132, 0x1, P1 ;  /* 0x0000730003e50a11 */ /* 0x000fe400008f0c84 */
[----:B------:R-:W-:Y:S01]  /*67a0*/  @P0 IADD3 R3, P1, R2, R246, RZ ;  /* 0x000000f602030210 */ /* 0x000fe20007f3e0ff */
[C---:B------:R-:W-:Y:S01]  /*67b0*/  HMMA.16816.F32.BF16 R8, R172.reuse, R178, R8 ;  /* 0x000000b2ac08723c */ /* 0x040fe20000041808 */
[----:B------:R-:W-:Y:S03]  /*67c0*/  LDSM.16.M88.4 R176, [R198+0x8900] ;  /* 0x00890000c6b0783b */ /* 0x000fe60000000200 */
[----:B------:R-:W-:Y:S01]  /*67d0*/  @P0 IMAD.X R132, R0, 0x1, R245, P1 ;  /* 0x0000000100840824 */ /* 0x000fe200008e06f5 */
[C---:B------:R-:W-:Y:S03]  /*67e0*/  @P0 LEA R226, P1, R3.reuse, c[0x0][0x1c8], 0x1 ;  /* 0x0000720003e20a11 */ /* 0x040fe600078208ff */
[C---:B------:R-:W-:Y:S04]  /*67f0*/  HMMA.16816.F32.BF16 R12, R172.reuse, R180, R12 ;  /* 0x000000b4ac0c723c */ /* 0x040fe8000004180c */
[----:B------:R-:W-:Y:S02]  /*6800*/  @P0 LEA.HI.X R227, R3, c[0x0][0x1cc], R132, 0x1, P1 ;  /* 0x0000730003e30a11 */ /* 0x000fe400008f0c84 */
[----:B------:R-:W-:Y:S02]  /*6810*/  @P0 IADD3 R3, P1, R2, R244, RZ ;  /* 0x000000f402030210 */ /* 0x000fe40007f3e0ff */
[C---:B------:R-:W-:Y:S04]  /*6820*/  HMMA.16816.F32.BF16 R16, R172.reuse, R182, R16 ;  /* 0x000000b6ac10723c */ /* 0x040fe80000041810 */
[----:B------:R-:W-:Y:S01]  /*6830*/  @P0 IMAD.X R132, R0, 0x1, R243, P1 ;  /* 0x0000000100840824 */ /* 0x000fe200008e06f3 */
[C---:B------:R-:W-:Y:S03]  /*6840*/  @P0 LEA R224, P1, R3.reuse, c[0x0][0x1c8], 0x1 ;  /* 0x0000720003e00a11 */ /* 0x040fe600078208ff */
[C---:B------:R-:W-:Y:S04]  /*6850*/  HMMA.16816.F32.BF16 R20, R172.reuse, R184, R20 ;  /* 0x000000b8ac14723c */ /* 0x040fe80000041814 */
[----:B------:R-:W-:Y:S02]  /*6860*/  @P0 LEA.HI.X R225, R3, c[0x0][0x1cc], R132, 0x1, P1 ;  /* 0x0000730003e10a11 */ /* 0x000fe400008f0c84 */
[----:B------:R-:W-:Y:S02]  /*6870*/  @P0 IADD3 R2, P1, R2, R242, RZ ;  /* 0x000000f202020210 */ /* 0x000fe40007f3e0ff */
[C---:B------:R-:W-:Y:S04]  /*6880*/  HMMA.16816.F32.BF16 R24, R172.reuse, R186, R24 ;  /* 0x000000baac18723c */ /* 0x040fe80000041818 */
[----:B------:R-:W-:Y:S01]  /*6890*/  @P0 IMAD.X R0, R0, 0x1, R241, P1 ;  /* 0x0000000100000824 */ /* 0x000fe200008e06f1 */
[C---:B--2---:R-:W-:Y:S03]  /*68a0*/  @P0 LEA R220, P1, R2.reuse, c[0x0][0x1c8], 0x1 ;  /* 0x0000720002dc0a11 */ /* 0x044fe600078208ff */
[C---:B------:R-:W-:Y:S04]  /*68b0*/  HMMA.16816.F32.BF16 R28, R172.reuse, R188, R28 ;  /* 0x000000bcac1c723c */ /* 0x040fe8000004181c */
[----:B------:R-:W-:Y:S04]  /*68c0*/  @P0 LEA.HI.X R221, R2, c[0x0][0x1cc], R0, 0x1, P1 ;  /* 0x0000730002dd0a11 */ /* 0x000fe800008f0c00 */
[----:B------:R-:W-:Y:S01]  /*68d0*/  HMMA.16816.F32.BF16 R32, R172, R190, R32 ;  /* 0x000000beac20723c */ /* 0x000fe20000041820 */
[----:B------:R-:W1:Y:S07]  /*68e0*/  LDSM.16.M88.4 R172, [R198+0x8100] ;  /* 0x00810000c6ac783b */ /* 0x000e6e0000000200 */
[C---:B-1----:R-:W-:Y:S08]  /*68f0*/  HMMA.16816.F32.BF16 R4, R168.reuse, R172, R4 ;  /* 0x000000aca804723c */ /* 0x042ff00000041804 */
[C---:B------:R-:W-:Y:S01]  /*6900*/  HMMA.16816.F32.BF16 R8, R168.reuse, R174, R8 ;  /* 0x000000aea808723c */ /* 0x040fe20000041808 */
[----:B------:R-:W1:Y:S07]  /*6910*/  LDSM.16.M88.4 R172, [R198+0x9100] ;  /* 0x00910000c6ac783b */ /* 0x000e6e0000000200 */
[C---:B------:R-:W-:Y:S08]  /*6920*/  HMMA.16816.F32.BF16 R12, R168.reuse, R176, R12 ;  /* 0x000000b0a80c723c */ /* 0x040ff0000004180c */
[C---:B------:R-:W-:Y:S01]  /*6930*/  HMMA.16816.F32.BF16 R16, R168.reuse, R178, R16 ;  /* 0x000000b2a810723c */ /* 0x040fe20000041810 */
[----:B------:R-:W2:Y:S07]  /*6940*/  LDSM.16.M88.4 R176, [R198+0x9900] ;  /* 0x00990000c6b0783b */ /* 0x000eae0000000200 */
[C---:B-1----:R-:W-:Y:S08]  /*6950*/  HMMA.16816.F32.BF16 R20, R168.reuse, R172, R20 ;  /* 0x000000aca814723c */ /* 0x042ff00000041814 */
[C---:B------:R-:W-:Y:S01]  /*6960*/  HMMA.16816.F32.BF16 R24, R168.reuse, R174, R24 ;  /* 0x000000aea818723c */ /* 0x040fe20000041818 */
[----:B------:R-:W-:Y:S07]  /*6970*/  LDSM.16.M88.4 R172, [R197] ;  /* 0x00000000c5ac783b */ /* 0x000fee0000000200 */
[C---:B--2---:R-:W-:Y:S08]  /*6980*/  HMMA.16816.F32.BF16 R28, R168.reuse, R176, R28 ;  /* 0x000000b0a81c723c */ /* 0x044ff0000004181c */
[----:B------:R-:W-:Y:S01]  /*6990*/  HMMA.16816.F32.BF16 R32, R168, R178, R32 ;  /* 0x000000b2a820723c */ /* 0x000fe20000041820 */
[----:B------:R-:W1:Y:S06]  /*69a0*/  LDSM.16.M88.4 R168, [R201+0x10100] ;  /* 0x01010000c9a8783b */ /* 0x000e6c0000000200 */
[----:B------:R-:W2:Y:S01]  /*69b0*/  LDSM.16.M88.4 R176, [R197+0x800] ;  /* 0x00080000c5b0783b */ /* 0x000ea20000000200 */
[C---:B-1----:R-:W-:Y:S08]  /*69c0*/  HMMA.16816.F32.BF16 R4, R168.reuse, R172, R4 ;  /* 0x000000aca804723c */ /* 0x042ff00000041804 */
[C---:B------:R-:W-:Y:S01]  /*69d0*/  HMMA.16816.F32.BF16 R8, R168.reuse, R174, R8 ;  /* 0x000000aea808723c */ /* 0x040fe20000041808 */
[----:B------:R-:W1:Y:S07]  /*69e0*/  LDSM.16.M88.4 R172, [R197+0x1000] ;  /* 0x00100000c5ac783b */ /* 0x000e6e0000000200 */
[C---:B--2---:R-:W-:Y:S08]  /*69f0*/  HMMA.16816.F32.BF16 R12, R168.reuse, R176, R12 ;  /* 0x000000b0a80c723c */ /* 0x044ff0000004180c */
[C---:B------:R-:W-:Y:S01]  /*6a00*/  HMMA.16816.F32.BF16 R16, R168.reuse, R178, R16 ;  /* 0x000000b2a810723c */ /* 0x040fe20000041810 */
[----:B------:R-:W2:Y:S07]  /*6a10*/  LDSM.16.M88.4 R176, [R197+0x1800] ;  /* 0x00180000c5b0783b */ /* 0x000eae0000000200 */
[C---:B-1----:R-:W-:Y:S08]  /*6a20*/  HMMA.16816.F32.BF16 R20, R168.reuse, R172, R20 ;  /* 0x000000aca814723c */ /* 0x042ff00000041814 */
[C---:B------:R-:W-:Y:S01]  /*6a30*/  HMMA.16816.F32.BF16 R24, R168.reuse, R174, R24 ;  /* 0x000000aea818723c */ /* 0x040fe20000041818 */
[----:B------:R-:W-:Y:S07]  /*6a40*/  LDSM.16.M88.4 R172, [R192+0xa100] ;  /* 0x00a10000c0ac783b */ /* 0x000fee0000000200 */
        /* <DEDUP_REMOVED lines=16> */
[----:B------:R-:W2:Y:S01]  /*6b50*/  LDSM.16.M88.4 R176, [R214] ;  /* 0x00000000d6b0783b */ /* 0x000ea20000000200 */
[C---:B-1----:R-:W-:Y:S08]  /*6b60*/  HMMA.16816.F32.BF16 R4, R168.reuse, R172, R4 ;  /* 0x000000aca804723c */ /* 0x042ff00000041804 */
[C---:B------:R-:W-:Y:S01]  /*6b70*/  HMMA.16816.F32.BF16 R8, R168.reuse, R174, R8 ;  /* 0x000000aea808723c */ /* 0x040fe20000041808 */
[----:B------:R-:W1:Y:S07]  /*6b80*/  LDSM.16.M88.4 R172, [R213] ;  /* 0x00000000d5ac783b */ /* 0x000e6e0000000200 */
[C---:B--2---:R-:W-:Y:S08]  /*6b90*/  HMMA.16816.F32.BF16 R12, R168.reuse, R176, R12 ;  /* 0x000000b0a80c723c */ /* 0x044ff0000004180c */
[C---:B------:R-:W-:Y:S01]  /*6ba0*/  HMMA.16816.F32.BF16 R16, R168.reuse, R178, R16 ;  /* 0x000000b2a810723c */ /* 0x040fe20000041810 */
[----:B------:R-:W2:Y:S07]  /*6bb0*/  LDSM.16.M88.4 R176, [R212] ;  /* 0x00000000d4b0783b */ /* 0x000eae0000000200 */
        /* <DEDUP_REMOVED lines=125> */
[C---:B------:R-:W-:Y:S08]  /*7390*/  HMMA.16816.F32.BF16 R8, R168.reuse, R174, R8 ;  /* 0x000000aea808723c */ /* 0x040ff00000041808 */
[C---:B--2---:R-:W-:Y:S08]  /*73a0*/  HMMA.16816.F32.BF16 R12, R168.reuse, R176, R12 ;  /* 0x000000b0a80c723c */ /* 0x044ff0000004180c */
[----:B------:R-:W-:Y:S01]  /*73b0*/  FMUL.FTZ R4, R4, c[0x0][0x320] ;  /* 0x0000c80004047a20 */ /* 0x000fe20000410000 */
[C---:B------:R-:W-:Y:S03]  /*73c0*/  HMMA.16816.F32.BF16 R16, R168.reuse, R178, R16 ;  /* 0x000000b2a810723c */ /* 0x040fe60000041810 */
[----:B------:R-:W1:Y:S01]  /*73d0*/  MUFU.TANH R184, R4 ;  /* 0x0000000400b87308 */ /* 0x000e620000002400 */
[----:B------:R-:W-:Y:S02]  /*73e0*/  FMUL.FTZ R5, R5, c[0x0][0x320] ;  /* 0x0000c80005057a20 */ /* 0x000fe40000410000 */
[----:B------:R-:W-:Y:S02]  /*73f0*/  FMUL.FTZ R6, R6, c[0x0][0x320] ;  /* 0x0000c80006067a20 */ /* 0x000fe40000410000 */
[----:B------:R-:W-:Y:S04]  /*7400*/  FMUL.FTZ R7, R7, c[0x0][0x320] ;  /* 0x0000c80007077a20 */ /* 0x000fe80000410000 */
        /* <DEDUP_REMOVED lines=9> */
[----:B------:R-:W-:Y:S02]  /*74a0*/  FMUL.FTZ R15, R15, c[0x0][0x320] ;  /* 0x0000c8000f0f7a20 */ /* 0x000fe40000410000 */
[----:B------:R-:W-:Y:S02]  /*74b0*/  FMUL.FTZ R16, R16, c[0x0][0x320] ;  /* 0x0000c80010107a20 */ /* 0x000fe40000410000 */
[----:B------:R-:W-:Y:S02]  /*74c0*/  FMUL.FTZ R17, R17, c[0x0][0x320] ;  /* 0x0000c80011117a20 */ /* 0x000fe40000410000 */
[----:B------:R-:W-:Y:S01]  /*74d0*/  FMUL.FTZ R18, R18, c[0x0][0x320] ;  /* 0x0000c80012127a20 */ /* 0x000fe20000410000 */
[----:B------:R4:W1:Y:S01]  /*74e0*/  MUFU.TANH R187, R7 ;  /* 0x0000000700bb7308 */ /* 0x0008620000002400 */
[----:B------:R-:W-:Y:S09]  /*74f0*/  FMUL.FTZ R19, R19, c[0x0][0x320] ;  /* 0x0000c80013137a20 */ /* 0x000ff20000410000 */
[----:B------:R-:W1:Y:S10]  /*7500*/  MUFU.TANH R182, R8 ;  /* 0x0000000800b67308 */ /* 0x000e740000002400 */
[----:B------:R-:W1:Y:S01]  /*7510*/  MUFU.TANH R180, R9 ;  /* 0x0000000900b47308 */ /* 0x000e620000002400 */
[----:B----4-:R-:W4:Y:S09]  /*7520*/  LDSM.16.M88.4 R4, [R197+0x7000] ;  /* 0x00700000c504783b */ /* 0x010f320000000200 */
[----:B------:R-:W1:Y:S10]  /*7530*/  MUFU.TANH R186, R10 ;  /* 0x0000000a00ba7308 */ /* 0x000e740000002400 */
[----:B------:R5:W1:Y:S10]  /*7540*/  MUFU.TANH R185, R11 ;  /* 0x0000000b00b97308 */ /* 0x000a740000002400 */
[----:B------:R-:W1:Y:S10]  /*7550*/  MUFU.TANH R176, R12 ;  /* 0x0000000c00b07308 */ /* 0x000e740000002400 */
[----:B------:R-:W1:Y:S01]  /*7560*/  MUFU.TANH R175, R13 ;  /* 0x0000000d00af7308 */ /* 0x000e620000002400 */
[C---:B----4-:R-:W-:Y:S01]  /*7570*/  HMMA.16816.F32.BF16 R20, R168.reuse, R4, R20 ;  /* 0x00000004a814723c */ /* 0x050fe20000041814 */
[----:B------:R4:W2:Y:S08]  /*7580*/  LDL R4, [R1+0x6c] ;  /* 0x00006c0001047983 */ /* 0x0008b00000100800 */
[----:B------:R-:W1:Y:S01]  /*7590*/  MUFU.TANH R181, R14 ;  /* 0x0000000e00b57308 */ /* 0x000e620000002400 */
[----:B-----5:R-:W5:Y:S01]  /*75a0*/  LDSM.16.M88.4 R8, [R197+0x7800] ;  /* 0x00780000c508783b */ /* 0x020f620000000200 */
[----:B------:R-:W-:Y:S04]  /*75b0*/  DEPBAR.LE SB0, 0x0 ;  /* 0x000080000000791a */ /* 0x000fe80000000000 */
[C---:B------:R-:W-:Y:S04]  /*75c0*/  HMMA.16816.F32.BF16 R24, R168.reuse, R6, R24 ;  /* 0x00000006a818723c */ /* 0x040fe80000041818 */
[----:B------:R1:W1:Y:S01]  /*75d0*/  MUFU.TANH R179, R15 ;  /* 0x0000000f00b37308 */ /* 0x0002620000002400 */
[----:B------:R-:W-:Y:S01]  /*75e0*/  BAR.SYNC.DEFER_BLOCKING 0x0 ;  /* 0x0000000000007b1d */ /* 0x000fe20000010000 */
[----:B------:R-:W-:Y:S03]  /*75f0*/  IMAD.SHL.U32 R5, R222, 0x40, RZ ;  /* 0x00000040de057824 */ /* 0x000fe600078e00ff */
[----:B------:R-:W-:Y:S03]  /*7600*/  FMUL.FTZ R20, R20, c[0x0][0x320] ;  /* 0x0000c80014147a20 */ /* 0x000fe60000410000 */
[----:B------:R-:W-:Y:S02]  /*7610*/  IADD3 R0, -R240, 0x1, -R5 ;  /* 0x00000001f0007810 */ /* 0x000fe40007ffe905 */
[----:B------:R-:W1:Y:S01]  /*7620*/  MUFU.TANH R172, R16 ;  /* 0x0000001000ac7308 */ /* 0x000e620000002400 */
[----:B------:R-:W-:Y:S02]  /*7630*/  FMUL.FTZ R22, R22, c[0x0][0x320] ;  /* 0x0000c80016167a20 */ /* 0x000fe40000410000 */
[----:B------:R-:W-:Y:S01]  /*7640*/  FMUL.FTZ R23, R23, c[0x0][0x320] ;  /* 0x0000c80017177a20 */ /* 0x000fe20000410000 */
[----:B------:R-:W-:Y:S01]  /*7650*/  IADD3 R0, R0, c[0x0][0x1d0], RZ ;  /* 0x0000740000007a10 */ /* 0x000fe20007ffe0ff */
[----:B------:R-:W-:Y:S03]  /*7660*/  FMUL.FTZ R21, R21, c[0x0][0x320] ;  /* 0x0000c80015157a20 */ /* 0x000fe60000410000 */
[----:B------:R-:W-:Y:S02]  /*7670*/  IADD3 R0, R0, -c[0x0][0x168], RZ ;  /* 0x80005a0000007a10 */ /* 0x000fe40007ffe0ff */
[----:B------:R-:W1:Y:S02]  /*7680*/  MUFU.TANH R135, R17 ;  /* 0x0000001100877308 */ /* 0x000e640000002400 */
[C---:B------:R-:W-:Y:S02]  /*7690*/  IADD3 R7, R0.reuse, c[0x0][0x328], RZ ;  /* 0x0000ca0000077a10 */ /* 0x040fe40007ffe0ff */
[----:B------:R-:W-:Y:S01]  /*76a0*/  IADD3 R6, R0, UR6, RZ ;  /* 0x0000000600067c10 */ /* 0x000fe2000fffe0ff */
[----:B------:R-:W-:Y:S01]  /*76b0*/  @!PT LDS RZ, [RZ] ;  /* 0x00000000fffff984 */ /* 0x000fe20000000800 */
[----:B------:R-:W-:Y:S01]  /*76c0*/  @!PT LDS RZ, [RZ] ;  /* 0x00000000fffff984 */ /* 0x000fe20000000800 */
[----:B------:R-:W-:Y:S01]  /*76d0*/  @!PT LDS RZ, [RZ] ;  /* 0x00000000fffff984 */ /* 0x000fe20000000800 */
[----:B------:R4:W-:Y:S05]  /*76e0*/  @P0 LDGSTS.E.BYPASS.LTC128B.128 [R233+0x8100], [R238.64], !P3 ;  /* 0x08100000eee90fae */ /* 0x0009ea000d901d48 */
[----:B------:R1:W1:Y:S01]  /*76f0*/  MUFU.TANH R178, R18 ;  /* 0x0000001200b27308 */ /* 0x0002620000002400 */
[----:B------:R4:W-:Y:S01]  /*7700*/  @P0 LDGSTS.E.BYPASS.LTC128B.128 [R233+0xa100], [R236.64], !P6 ;  /* 0x0a100000ece90fae */ /* 0x0009e2000f101d48 */
[C---:B-----5:R-:W-:Y:S05]  /*7710*/  HMMA.16816.F32.BF16 R28, R168.reuse, R8, R28 ;  /* 0x00000008a81c723c */ /* 0x060fea000004181c */
[----:B------:R4:W-:Y:S03]  /*7720*/  @P0 LDGSTS.E.BYPASS.LTC128B.128 [R233+0xc100], [R234.64], !P5 ;  /* 0x0c100000eae90fae */ /* 0x0009e6000e901d48 */
[----:B------:R5:W2:Y:S01]  /*7730*/  MUFU.TANH R177, R19 ;  /* 0x0000001300b17308 */ /* 0x000aa20000002400 */
[----:B------:R-:W-:Y:S02]  /*7740*/  HMMA.16816.F32.BF16 R32, R168, R10, R32 ;  /* 0x0000000aa820723c */ /* 0x000fe40000041820 */
[----:B------:R4:W-:Y:S06]  /*7750*/  @P0 LDGSTS.E.BYPASS.LTC128B.128 [R233+0xe100], [R230.64], !P4 ;  /* 0x0e100000e6e90fae */ /* 0x0009ec000e101d48 */
[----:B------:R4:W-:Y:S01]  /*7760*/  @P0 LDGSTS.E.BYPASS.LTC128B.128 [R233+0x9100], [R228.64], !P3 ;  /* 0x09100000e4e90fae */ /* 0x0009e2000d901d48 */
[----:B------:R3:W2:Y:S05]  /*7770*/  MUFU.TANH R132, R20 ;  /* 0x0000001400847308 */ /* 0x0006aa0000002400 */
[----:B------:R4:W-:Y:S01]  /*7780*/  @P0 LDGSTS.E.BYPASS.LTC128B.128 [R233+0xb100], [R226.64], !P6 ;  /* 0x0b100000e2e90fae */ /* 0x0009e2000f101d48 */
[----:B-1----:R-:W-:Y:S02]  /*7790*/  FMUL.FTZ R15, R28, c[0x0][0x320] ;  /* 0x0000c8001c0f7a20 */ /* 0x002fe40000410000 */
[----:B------:R-:W-:Y:S02]  /*77a0*/  FMUL.FTZ R14, R29, c[0x0][0x320] ;  /* 0x0000c8001d0e7a20 */ /* 0x000fe40000410000 */
[----:B------:R1:W1:Y:S01]  /*77b0*/  MUFU.TANH R174, R22 ;  /* 0x0000001600ae7308 */ /* 0x0002620000002400 */
[----:B------:R4:W-:Y:S01]  /*77c0*/  @P0 LDGSTS.E.BYPASS.LTC128B.128 [R233+0xd100], [R224.64], !P5 ;  /* 0x0d100000e0e90fae */ /* 0x0009e2000e901d48 */
[----:B------:R-:W-:Y:S02]  /*77d0*/  FMUL.FTZ R18, R30, c[0x0][0x320] ;  /* 0x0000c8001e127a20 */ /* 0x000fe40000410000 */
[----:B-----5:R-:W-:Y:S02]  /*77e0*/  FMUL.FTZ R19, R25, c[0x0][0x320] ;  /* 0x0000c80019137a20 */ /* 0x020fe40000410000 */
[----:B------:R-:W-:Y:S01]  /*77f0*/  FMUL.FTZ R17, R31, c[0x0][0x320] ;  /* 0x0000c8001f117a20 */ /* 0x000fe20000410000 */
[----:B------:R4:W-:Y:S01]  /*7800*/  @P0 LDGSTS.E.BYPASS.LTC128B.128 [R233+0xf100], [R220.64], !P4 ;  /* 0x0f100000dce90fae */ /* 0x0009e2000e101d48 */
[----:B------:R-:W-:Y:S02]  /*7810*/  FMUL.FTZ R13, R32, c[0x0][0x320] ;  /* 0x0000c800200d7a20 */ /* 0x000fe40000410000 */
[----:B------:R5:W2:Y:S01]  /*7820*/  MUFU.TANH R173, R23 ;  /* 0x0000001700ad7308 */ /* 0x000aa20000002400 */
[----:B------:R-:W-:Y:S02]  /*7830*/  FMUL.FTZ R12, R33, c[0x0][0x320] ;  /* 0x0000c800210c7a20 */ /* 0x000fe40000410000 */
[----:B------:R-:W0:Y:S01]  /*7840*/  LDGDEPBAR ;  /* 0x00000000000079af */ /* 0x000e220000000000 */
[----:B---3--:R-:W-:Y:S02]  /*7850*/  FMUL.FTZ R20, R24, c[0x0][0x320] ;  /* 0x0000c80018147a20 */ /* 0x008fe40000410000 */
[----:B------:R-:W-:Y:S02]  /*7860*/  FMUL.FTZ R16, R34, c[0x0][0x320] ;  /* 0x0000c80022107a20 */ /* 0x000fe40000410000 */
[----:B------:R-:W-:Y:S02]  /*7870*/  FMUL.FTZ R24, R35, c[0x0][0x320] ;  /* 0x0000c80023187a20 */ /* 0x000fe40000410000 */
[----:B------:R-:W3:Y:S01]  /*7880*/  MUFU.TANH R21, R21 ;  /* 0x0000001500157308 */ /* 0x000ee20000002400 */
[----:B-1----:R-:W-:Y:S09]  /*7890*/  FMUL.FTZ R22, R27, c[0x0][0x320] ;  /* 0x0000c8001b167a20 */ /* 0x002ff20000410000 */
[----:B------:R-:W1:Y:S01]  /*78a0*/  MUFU.TANH R20, R20 ;  /* 0x0000001400147308 */ /* 0x000e620000002400 */
[----:B-----5:R-:W-:Y:S09]  /*78b0*/  FMUL.FTZ R23, R26, c[0x0][0x320] ;  /* 0x0000c8001a177a20 */ /* 0x020ff20000410000 */
        /* <DEDUP_REMOVED lines=11> */
[----:B--2---:R-:W-:Y:S01]  /*7970*/  @P2 MOV R4, R219 ;  /* 0x000000db00042202 */ /* 0x004fe20000000f00 */
[----:B------:R-:W-:Y:S04]  /*7980*/  IMAD.MOV.U32 R219, RZ, RZ, 0x1 ;  /* 0x00000001ffdb7424 */ /* 0x000fe800078e00ff */
[----:B------:R-:W2:Y:S01]  /*7990*/  SHFL.IDX PT, R3, R4, RZ, 0x1c1f ;  /* 0x001c1fff04037589 */ /* 0x000ea200000e0000 */
[----:B------:R-:W-:Y:S01]  /*79a0*/  ISETP.LE.AND P2, PT, R219, c[0x0][0x32c], PT ;  /* 0x0000cb00db007a0c */ /* 0x000fe20003f43270 */
[--C-:B--2---:R-:W-:Y:S02]  /*79b0*/  IMAD.IADD R2, R7, 0x1, R3.reuse ;  /* 0x0000000107027824 */ /* 0x104fe400078e0203 */
[----:B------:R-:W-:Y:S10]  /*79c0*/  IMAD.IADD R0, R6, 0x1, R3 ;  /* 0x0000000106007824 */ /* 0x000ff400078e0203 */
[----:B------:R-:W-:-:S05]  /*79d0*/  @!P2 BRA `(.L_x_887) ;  /* 0x000001900000a947 */ /* 0x000fca0003800000 */
[----:B-1-34-:R-:W-:Y:S01]  /*79e0*/  IADD3 R3, R3, c[0x0][0x1d0], RZ ;  /* 0x0000740003037a10 */ /* 0x01afe20007ffe0ff */
        /* <DEDUP_REMOVED lines=13> */
.L_x_889:
[----:B------:R-:W-:Y:S04]  /*7ac0*/  MOV R8, c[0x0][0x32c] ;  /* 0x0000cb0000087a02 */ /* 0x000fe80000000f00 */
[----:B------:R-:W-:Y:S11]  /*7ad0*/  ISETP.NE.AND P0, PT, R8, 0x1, PT ;  /* 0x000000010800780c */ /* 0x000ff60003f05270 */
[----:B------:R-:W-:Y:S02]  /*7ae0*/  @!UPT UIADD3 URZ, URZ, URZ, URZ ;  /* 0x0000003f3f3ff290 */ /* 0x000fe4000fffe03f */
[----:B------:R-:W-:Y:S05]  /*7af0*/  @P0 IMAD.HI.U32 R8, R3, c[0x0][0x330], RZ ;  /* 0x0000cc0003080a27 */ /* 0x000fea00078e00ff */
[----:B------:R-:W-:Y:S02]  /*7b00*/  @P0 SHF.R.U32.HI R3, RZ, c[0x0][0x334], R8 ;  /* 0x0000cd00ff030a19 */ /* 0x000fe40000011608 */
.L_x_890:
[----:B------:R-:W-:Y:S05]  /*7b10*/  BSYNC B0 ;  /* 0x0000000000007941 */ /* 0x000fea0003800000 */
.L_x_888:
[----:B------:R-:W-:Y:S04]  /*7b20*/  IMAD R3, R3, c[0x0][0x32c], -R5 ;  /* 0x0000cb0003037a24 */ /* 0x000fe800078e0a05 */
[----:B------:R-:W-:Y:S05]  /*7b30*/  IMAD.IADD R3, R3, 0x1, -R240 ;  /* 0x0000000103037824 */ /* 0x000fea00078e0af0 */
[----:B------:R-:W-:Y:S02]  /*7b40*/  IADD3 R8, R3, c[0x0][0x32c], RZ ;  /* 0x0000cb0003087a10 */ /* 0x000fe40007ffe0ff */
[----:B------:R-:W-:Y:S02]  /*7b50*/  IMNMX R0, R0, R3, !PT ;  /* 0x0000000300007217 */ /* 0x000fe40007800200 */
[----:B------:R-:W-:Y:S02]  /*7b60*/  IMNMX R2, R2, R8, PT ;  /* 0x0000000802027217 */ /* 0x000fe40003800200 */
.L_x_887:
[----:B-1-34-:R-:W-:Y:S01]  /*7b70*/  ISETP.GT.AND P1, PT, R222, -0x1, PT ;  /* 0xffffffffde00780c */ /* 0x01afe20003f24270 */
[----:B------:R-:W1:Y:S03]  /*7b80*/  SHFL.IDX PT, R3, R4, 0x1, 0x1c1f ;  /* 0x003c1f0004037f89 */ /* 0x000e6600000e0000 */
[----:B------:R-:W-:Y:S04]  /*7b90*/  ISETP.GT.AND P0, PT, R0, RZ, P1 ;  /* 0x000000ff0000720c */ /* 0x000fe80000f04270 */
[----:B------:R-:W-:Y:S04]  /*7ba0*/  ISETP.LT.OR P0, PT, R2, 0x1, P0 ;  /* 0x000000010200780c */ /* 0x000fe80000701670 */
[----:B------:R-:W-:Y:S02]  /*7bb0*/  FSEL R8, R184, -INF , !P0 ;  /* 0xff800000b8087808 */ /* 0x000fe40004000000 */
[----:B------:R-:W-:Y:S04]  /*7bc0*/  ISETP.GT.AND P0, PT, R0, 0x1, P1 ;  /* 0x000000010000780c */ /* 0x000fe80000f04270 */
        /* <DEDUP_REMOVED lines=41> */
[----:B------:R-:W-:Y:S01]  /*7e60*/  ISETP.GT.AND P0, PT, R0, 0x39, P1 ;  /* 0x000000390000780c */ /* 0x000fe20000f04270 */
[--C-:B-1----:R-:W-:Y:S03]  /*7e70*/  IMAD.IADD R0, R6, 0x1, R3.reuse ;  /* 0x0000000106007824 */ /* 0x102fe600078e0203 */
[----:B------:R-:W-:Y:S01]  /*7e80*/  ISETP.LT.OR P0, PT, R2, 0x3a, P0 ;  /* 0x0000003a0200780c */ /* 0x000fe20000701670 */
[----:B------:R-:W-:Y:S03]  /*7e90*/  IMAD.IADD R2, R7, 0x1, R3 ;  /* 0x0000000107027824 */ /* 0x000fe600078e0203 */
[----:B------:R-:W-:Y:S01]  /*7ea0*/  FSEL R223, R12, -INF , !P0 ;  /* 0xff8000000cdf7808 */ /* 0x000fe20004000000 */
[----:B------:R-:W-:-:S05]  /*7eb0*/  @!P2 BRA `(.L_x_891) ;  /* 0x000001900000a947 */ /* 0x000fca0003800000 */
        /* <DEDUP_REMOVED lines=14> */
.L_x_893:
[----:B------:R-:W-:Y:S04]  /*7fa0*/  MOV R4, c[0x0][0x32c] ;  /* 0x0000cb0000047a02 */ /* 0x000fe80000000f00 */
[----:B------:R-:W-:Y:S11]  /*7fb0*/  ISETP.NE.AND P0, PT, R4, 0x1, PT ;  /* 0x000000010400780c */ /* 0x000ff60003f05270 */
[----:B------:R-:W-:Y:S02]  /*7fc0*/  @!UPT UIADD3 URZ, URZ, URZ, URZ ;  /* 0x0000003f3f3ff290 */ /* 0x000fe4000fffe03f */
[----:B------:R-:W-:Y:S05]  /*7fd0*/  @P0 IMAD.HI.U32 R4, R3, c[0x0][0x330], RZ ;  /* 0x0000cc0003040a27 */ /* 0x000fea00078e00ff */
[----:B------:R-:W-:Y:S02]  /*7fe0*/  @P0 SHF.R.U32.HI R3, RZ, c[0x0][0x334], R4 ;  /* 0x0000cd00ff030a19 */ /* 0x000fe40000011604 */
.L_x_894:
[----:B------:R-:W-:Y:S05]  /*7ff0*/  BSYNC B0 ;  /* 0x0000000000007941 */ /* 0x000fea0003800000 */
.L_x_892:
[----:B------:R-:W-:Y:S04]  /*8000*/  IMAD R5, R3, c[0x0][0x32c], -R5 ;  /* 0x0000cb0003057a24 */ /* 0x000fe800078e0a05 */
[----:B------:R-:W-:Y:S05]  /*8010*/  IMAD.IADD R5, R5, 0x1, -R240 ;  /* 0x0000000105057824 */ /* 0x000fea00078e0af0 */
[----:B------:R-:W-:Y:S02]  /*8020*/  IADD3 R3, R5, c[0x0][0x32c], RZ ;  /* 0x0000cb0005037a10 */ /* 0x000fe40007ffe0ff */
[----:B------:R-:W-:Y:S02]  /*8030*/  IMNMX R0, R0, R5, !PT ;  /* 0x0000000500007217 */ /* 0x000fe40007800200 */
[----:B------:R-:W-:Y:S02]  /*8040*/  IMNMX R2, R2, R3, PT ;  /* 0x0000000302027217 */ /* 0x000fe40003800200 */
.L_x_891:
[----:B------:R-:W-:Y:S01]  /*8050*/  ISETP.GT.AND P0, PT, R0, RZ, P1 ;  /* 0x000000ff0000720c */ /* 0x000fe20000f04270 */
[----:B------:R-:W-:Y:S01]  /*8060*/  LDSM.16.MT88.4 R28, [R196+0x100] ;  /* 0x00010000c41c783b */ /* 0x000fe20000004200 */
[----:B------:R-:W-:Y:S02]  /*8070*/  FMNMX.FTZ R3, R8, R133, !PT ;  /* 0x0000008508037209 */ /* 0x000fe40007810000 */
[----:B------:R-:W-:Y:S02]  /*8080*/  ISETP.LT.OR P0, PT, R2, 0x1, P0 ;  /* 0x000000010200780c */ /* 0x000fe40000701670 */
[----:B------:R-:W-:Y:S02]  /*8090*/  FMNMX.FTZ R3, R10, R3, !PT ;  /* 0x000000030a037209 */ /* 0x000fe40007810000 */
[----:B------:R-:W-:Y:S02]  /*80a0*/  FSEL R4, R188, -INF , !P0 ;  /* 0xff800000bc047808 */ /* 0x000fe40004000000 */
[----:B------:R-:W-:Y:S02]  /*80b0*/  ISETP.GT.AND P0, PT, R0, 0x1, P1 ;  /* 0x000000010000780c */ /* 0x000fe40000f04270 */
        /* <DEDUP_REMOVED lines=54> */
[----:B------:R-:W-:Y:S01]  /*8420*/  ISETP.GT.AND P0, PT, R0, 0x30, P1 ;  /* 0x000000300000780c */ /* 0x000fe20000f04270 */
[----:B------:R-:W-:Y:S01]  /*8430*/  LDSM.16.MT88.4 R20, [R194+0x100] ;  /* 0x00010000c214783b */ /* 0x000fe20000004200 */
[----:B------:R-:W-:Y:S02]  /*8440*/  FMNMX.FTZ R3, R223, R3, !PT ;  /* 0x00000003df037209 */ /* 0x000fe40007810000 */
[----:B------:R-:W-:Y:S02]  /*8450*/  ISETP.LT.OR P0, PT, R2, 0x31, P0 ;  /* 0x000000310200780c */ /* 0x000fe40000701670 */
[----:B------:R-:W-:Y:S02]  /*8460*/  FMNMX.FTZ R12, R173, R12, !PT ;  /* 0x0000000cad0c7209 */ /* 0x000fe40007810000 */
[----:B------:R-:W-:Y:S01]  /*8470*/  FSEL R187, R18, -INF , !P0 ;  /* 0xff80000012bb7808 */ /* 0x000fe20004000000 */
[----:B------:R-:W1:Y:S01]  /*8480*/  SHFL.BFLY PT, R13, R3, 0x2, 0x1f ;  /* 0x0c401f00030d7f89 */ /* 0x000e6200000e0000 */
[----:B------:R-:W-:Y:S02]  /*8490*/  ISETP.GT.AND P0, PT, R0, 0x31, P1 ;  /* 0x000000310000780c */ /* 0x000fe40000f04270 */
[----:B------:R-:W-:Y:S02]  /*84a0*/  FMNMX.FTZ R12, R185, R12, !PT ;  /* 0x0000000cb90c7209 */ /* 0x000fe40007810000 */
[----:B------:R-:W-:Y:S02]  /*84b0*/  ISETP.LT.OR P0, PT, R2, 0x32, P0 ;  /* 0x000000320200780c */ /* 0x000fe40000701670 */
[----:B------:R-:W-:Y:S02]  /*84c0*/  FMNMX.FTZ R12, R186, R12, !PT ;  /* 0x0000000cba0c7209 */ /* 0x000fe40007810000 */
[----:B------:R-:W-:Y:S02]  /*84d0*/  FSEL R188, R17, -INF , !P0 ;  /* 0xff80000011bc7808 */ /* 0x000fe40004000000 */
[----:B------:R-:W-:Y:S04]  /*84e0*/  ISETP.GT.AND P0, PT, R0, 0x38, P1 ;  /* 0x000000380000780c */ /* 0x000fe80000f04270 */
[----:B------:R-:W-:Y:S04]  /*84f0*/  ISETP.LT.OR P0, PT, R2, 0x39, P0 ;  /* 0x000000390200780c */ /* 0x000fe80000701670 */
[----:B------:R-:W-:Y:S02]  /*8500*/  FSEL R220, R16, -INF , !P0 ;  /* 0xff80000010dc7808 */ /* 0x000fe40004000000 */
[----:B------:R-:W-:Y:S02]  /*8510*/  ISETP.GT.AND P0, PT, R0, 0x39, P1 ;  /* 0x000000390000780c */ /* 0x000fe40000f04270 */
[----:B------:R-:W-:Y:S02]  /*8520*/  FMNMX.FTZ R0, R187, R12, !PT ;  /* 0x0000000cbb007209 */ /* 0x000fe40007810000 */
[----:B------:R-:W-:Y:S02]  /*8530*/  ISETP.LT.OR P0, PT, R2, 0x3a, P0 ;  /* 0x0000003a0200780c */ /* 0x000fe40000701670 */
[----:B------:R-:W-:Y:S02]  /*8540*/  FMNMX.FTZ R0, R188, R0, !PT ;  /* 0x00000000bc007209 */ /* 0x000fe40007810000 */
[----:B------:R-:W-:Y:S02]  /*8550*/  FSEL R135, R24, -INF , !P0 ;  /* 0xff80000018877808 */ /* 0x000fe40004000000 */
[----:B------:R-:W-:Y:S02]  /*8560*/  FMNMX.FTZ R0, R220, R0, !PT ;  /* 0x00000000dc007209 */ /* 0x000fe40007810000 */
[----:B-1----:R-:W-:Y:S02]  /*8570*/  FMNMX.FTZ R3, R3, R13, !PT ;  /* 0x0000000d03037209 */ /* 0x002fe40007810000 */
[----:B------:R-:W-:Y:S01]  /*8580*/  FMNMX.FTZ R0, R135, R0, !PT ;  /* 0x0000000087007209 */ /* 0x000fe20007810000 */
[----:B------:R-:W-:Y:S08]  /*8590*/  LDSM.16.MT88.4 R12, [R193+0x100] ;  /* 0x00010000c10c783b */ /* 0x000ff00000004200 */
[----:B------:R-:W1:Y:S08]  /*85a0*/  SHFL.BFLY PT, R2, R0, 0x2, 0x1f ;  /* 0x0c401f0000027f89 */ /* 0x000e7000000e0000 */
[----:B------:R-:W2:Y:S01]  /*85b0*/  SHFL.BFLY PT, R132, R3, 0x1, 0x1f ;  /* 0x0c201f0003847f89 */ /* 0x000ea200000e0000 */
[----:B-1----:R-:W-:Y:S02]  /*85c0*/  FMNMX.FTZ R2, R0, R2, !PT ;  /* 0x0000000200027209 */ /* 0x002fe40007810000 */
[----:B--2---:R-:W-:Y:S05]  /*85d0*/  FMNMX.FTZ R132, R3, R132, !PT ;  /* 0x0000008403847209 */ /* 0x004fea0007810000 */
[----:B------:R-:W1:Y:S01]  /*85e0*/  SHFL.BFLY PT, R3, R2, 0x1, 0x1f ;  /* 0x0c201f0002037f89 */ /* 0x000e6200000e0000 */
[C---:B------:R-:W-:Y:S01]  /*85f0*/  FSETP.NEU.FTZ.AND P0, PT, R132.reuse, -INF , PT ;  /* 0xff8000008400780b */ /* 0x040fe20003f1d000 */
[C---:B------:R-:W-:Y:S03]  /*8600*/  FMUL.FTZ R172, R132.reuse, c[0x0][0x2d0] ;  /* 0x0000b40084ac7a20 */ /* 0x040fe60000410000 */
[----:B------:R-:W-:Y:S02]  /*8610*/  FSEL R0, R132, RZ, P0 ;  /* 0x000000ff84007208 */ /* 0x000fe40000000000 */
[----:B------:R-:W-:Y:S03]  /*8620*/  FSEL R172, R172, RZ, P0 ;  /* 0x000000ffacac7208 */ /* 0x000fe60000000000 */
[----:B------:R-:W-:Y:S02]  /*8630*/  FADD.FTZ R0, -R0, R133 ;  /* 0x0000008500007221 */ /* 0x000fe40000010100 */
[--C-:B------:R-:W-:Y:S02]  /*8640*/  FFMA.FTZ R8, R8, c[0x0][0x2d0], -R172.reuse ;  /* 0x0000b40008087a23 */ /* 0x100fe400000108ac */
[----:B------:R-:W-:Y:S02]  /*8650*/  FMUL.FTZ R0, R0, c[0x0][0x2d0] ;  /* 0x0000b40000007a20 */ /* 0x000fe40000410000 */
[--C-:B------:R-:W-:Y:S01]  /*8660*/  FFMA.FTZ R10, R10, c[0x0][0x2d0], -R172.reuse ;  /* 0x0000b4000a0a7a23 */ /* 0x100fe200000108ac */
[----:B------:R-:W-:Y:S01]  /*8670*/  MUFU.EX2 R237, R8 ;  /* 0x0000000800ed7308 */ /* 0x000fe20000000800 */
[--C-:B------:R-:W-:Y:S02]  /*8680*/  FFMA.FTZ R9, R9, c[0x0][0x2d0], -R172.reuse ;  /* 0x0000b40009097a23 */ /* 0x100fe400000108ac */
[----:B------:R-:W-:Y:S01]  /*8690*/  FFMA.FTZ R11, R11, c[0x0][0x2d0], -R172 ;  /* 0x0000b4000b0b7a23 */ /* 0x000fe200000108ac */
[----:B-1----:R-:W-:Y:S06]  /*86a0*/  FMNMX.FTZ R3, R2, R3, !PT ;  /* 0x0000000302037209 */ /* 0x002fec0007810000 */
[----:B------:R1:W2:Y:S01]  /*86b0*/  MUFU.EX2 R2, R0 ;  /* 0x0000000000027308 */ /* 0x0002a20000000800 */
[C---:B------:R-:W-:Y:S01]  /*86c0*/  FSETP.NEU.FTZ.AND P0, PT, R3.reuse, -INF , PT ;  /* 0xff8000000300780b */ /* 0x040fe20003f1d000 */
[----:B------:R-:W-:Y:S05]  /*86d0*/  FMUL.FTZ R133, R3, c[0x0][0x2d0] ;  /* 0x0000b40003857a20 */ /* 0x000fea0000410000 */
[----:B------:R-:W-:Y:S03]  /*86e0*/  FSEL R133, R133, RZ, P0 ;  /* 0x000000ff85857208 */ /* 0x000fe60000000000 */
[----:B------:R-:W3:Y:S02]  /*86f0*/  MUFU.EX2 R240, R10 ;  /* 0x0000000a00f07308 */ /* 0x000ee40000000800 */
[--C-:B------:R-:W-:Y:S02]  /*8700*/  FFMA.FTZ R4, R4, c[0x0][0x2d0], -R133.reuse ;  /* 0x0000b40004047a23 */ /* 0x100fe40000010885 */
[--C-:B------:R-:W-:Y:S02]  /*8710*/  FFMA.FTZ R6, R6, c[0x0][0x2d0], -R133.reuse ;  /* 0x0000b40006067a23 */ /* 0x100fe40000010885 */
[--C-:B------:R-:W-:Y:S02]  /*8720*/  FFMA.FTZ R5, R5, c[0x0][0x2d0], -R133.reuse ;  /* 0x0000b40005057a23 */ /* 0x100fe40000010885 */
[--C-:B------:R-:W-:Y:S02]  /*8730*/  FFMA.FTZ R7, R7, c[0x0][0x2d0], -R133.reuse ;  /* 0x0000b40007077a23 */ /* 0x100fe40000010885 */
[----:B------:R4:W-:Y:S01]  /*8740*/  MUFU.EX2 R239, R9 ;  /* 0x0000000900ef7308 */ /* 0x0009e20000000800 */
[----:B-1----:R-:W-:Y:S01]  /*8750*/  FSEL R0, R3, RZ, P0 ;  /* 0x000000ff03007208 */ /* 0x002fe20000000000 */
[C---:B--2---:R-:W-:Y:S02]  /*8760*/  FMUL.FTZ R8, R2.reuse, R140 ;  /* 0x0000008c02087220 */ /* 0x044fe40000410000 */
[----:B------:R-:W-:Y:S02]  /*8770*/  FMUL.FTZ R16, R2, R148 ;  /* 0x0000009402107220 */ /* 0x000fe40000410000 */
[----:B------:R-:W-:Y:S04]  /*8780*/  FADD.FTZ R0, -R0, R134 ;  /* 0x0000008600007221 */ /* 0x000fe80000010100 */
[----:B------:R-:W1:Y:S01]  /*8790*/  MUFU.EX2 R238, R11 ;  /* 0x0000000b00ee7308 */ /* 0x000e620000000800 */
[----:B------:R-:W-:Y:S02]  /*87a0*/  FMUL.FTZ R17, R2, R149 ;  /* 0x0000009502117220 */ /* 0x000fe40000410000 */
[----:B------:R-:W-:Y:S01]  /*87b0*/  FMUL.FTZ R0, R0, c[0x0][0x2d0] ;  /* 0x0000b40000007a20 */ /* 0x000fe20000410000 */
[----:B---3--:R-:W-:Y:S01]  /*87c0*/  F2FP.BF16.PACK_AB R168, R240, R237 ;  /* 0x000000edf0a8723e */ /* 0x008fe200000010ff */
[C---:B------:R-:W-:Y:S02]  /*87d0*/  FMUL.FTZ R24, R2.reuse, R156 ;  /* 0x0000009c02187220 */ /* 0x040fe40000410000 */
[----:B------:R-:W-:Y:S02]  /*87e0*/  FMUL.FTZ R25, R2, R157 ;  /* 0x0000009d02197220 */ /* 0x000fe40000410000 */
[--C-:B------:R-:W-:Y:S01]  /*87f0*/  FFMA.FTZ R134, R176, c[0x0][0x2d0], -R172.reuse ;  /* 0x0000b400b0867a23 */ /* 0x100fe200000108ac */
[----:B------:R2:W-:Y:S01]  /*8800*/  MUFU.EX2 R227, R4 ;  /* 0x0000000400e37308 */ /* 0x0005e20000000800 */
[C---:B------:R-:W-:Y:S02]  /*8810*/  FMUL.FTZ R32, R2.reuse, R164 ;  /* 0x000000a402207220 */ /* 0x040fe40000410000 */
[C---:B------:R-:W-:Y:S02]  /*8820*/  FMUL.FTZ R33, R2.reuse, R165 ;  /* 0x000000a502217220 */ /* 0x040fe40000410000 */
[C---:B----4-:R-:W-:Y:S02]  /*8830*/  FMUL.FTZ R9, R2.reuse, R141 ;  /* 0x0000008d02097220 */ /* 0x050fe40000410000 */
[C---:B------:R-:W-:Y:S02]  /*8840*/  FMUL.FTZ R36, R2.reuse, R36 ;  /* 0x0000002402247220 */ /* 0x040fe40000410000 */
[C---:B------:R-:W-:Y:S01]  /*8850*/  FMUL.FTZ R37, R2.reuse, R37 ;  /* 0x0000002502257220 */ /* 0x040fe20000410000 */
[----:B------:R-:W3:Y:S01]  /*8860*/  MUFU.EX2 R226, R6 ;  /* 0x0000000600e27308 */ /* 0x000ee20000000800 */
[C---:B------:R-:W-:Y:S02]  /*8870*/  FMUL.FTZ R40, R2.reuse, R40 ;  /* 0x0000002802287220 */ /* 0x040fe40000410000 */
[----:B------:R-:W-:Y:S01]  /*8880*/  FMUL.FTZ R41, R2, R41 ;  /* 0x0000002902297220 */ /* 0x000fe20000410000 */
[----:B-1----:R-:W-:Y:S01]  /*8890*/  F2FP.BF16.PACK_AB R170, R238, R239 ;  /* 0x000000efeeaa723e */ /* 0x002fe200000010ff */
[C---:B------:R-:W-:Y:S02]  /*88a0*/  FMUL.FTZ R44, R2.reuse, R44 ;  /* 0x0000002c022c7220 */ /* 0x040fe40000410000 */
[C---:B------:R-:W-:Y:S02]  /*88b0*/  FMUL.FTZ R45, R2.reuse, R45 ;  /* 0x0000002d022d7220 */ /* 0x040fe40000410000 */
[C---:B------:R-:W-:Y:S01]  /*88c0*/  FMUL.FTZ R48, R2.reuse, R48 ;  /* 0x0000003002307220 */ /* 0x040fe20000410000 */
[----:B------:R1:W-:Y:S01]  /*88d0*/  MUFU.EX2 R225, R5 ;  /* 0x0000000500e17308 */ /* 0x0003e20000000800 */
[C---:B------:R-:W-:Y:S02]  /*88e0*/  FMUL.FTZ R49, R2.reuse, R49 ;  /* 0x0000003102317220 */ /* 0x040fe40000410000 */
[C---:B------:R-:W-:Y:S02]  /*88f0*/  FMUL.FTZ R52, R2.reuse, R52 ;  /* 0x0000003402347220 */ /* 0x040fe40000410000 */
[C---:B--2---:R-:W-:Y:S02]  /*8900*/  FMUL.FTZ R4, R2.reuse, R136 ;  /* 0x0000008802047220 */ /* 0x044fe40000410000 */
[C---:B------:R-:W-:Y:S02]  /*8910*/  FMUL.FTZ R53, R2.reuse, R53 ;  /* 0x0000003502357220 */ /* 0x040fe40000410000 */
[C---:B------:R-:W-:Y:S01]  /*8920*/  FMUL.FTZ R56, R2.reuse, R56 ;  /* 0x0000003802387220 */ /* 0x040fe20000410000 */
[----:B------:R-:W2:Y:S01]  /*8930*/  MUFU.EX2 R224, R7 ;  /* 0x0000000700e07308 */ /* 0x000ea20000000800 */
[C---:B------:R-:W-:Y:S02]  /*8940*/  FMUL.FTZ R57, R2.reuse, R57 ;  /* 0x0000003902397220 */ /* 0x040fe40000410000 */
[----:B------:R-:W-:Y:S01]  /*8950*/  FMUL.FTZ R60, R2, R60 ;  /* 0x0000003c023c7220 */ /* 0x000fe20000410000 */
[----:B---3--:R-:W-:Y:S01]  /*8960*/  F2FP.BF16.PACK_AB R169, R226, R227 ;  /* 0x000000e3e2a9723e */ /* 0x008fe200000010ff */
[C---:B------:R-:W-:Y:S02]  /*8970*/  FMUL.FTZ R61, R2.reuse, R61 ;  /* 0x0000003d023d7220 */ /* 0x040fe40000410000 */
[C---:B------:R-:W-:Y:S02]  /*8980*/  FMUL.FTZ R64, R2.reuse, R64 ;  /* 0x0000004002407220 */ /* 0x040fe40000410000 */
[C---:B------:R-:W-:Y:S01]  /*8990*/  FMUL.FTZ R65, R2.reuse, R65 ;  /* 0x0000004102417220 */ /* 0x040fe20000410000 */
[----:B------:R-:W3:Y:S01]  /*89a0*/  MUFU.EX2 R0, R0 ;  /* 0x0000000000007308 */ /* 0x000ee20000000800 */
[C---:B------:R-:W-:Y:S02]  /*89b0*/  FMUL.FTZ R68, R2.reuse, R68 ;  /* 0x0000004402447220 */ /* 0x040fe40000410000 */
[C---:B------:R-:W-:Y:S02]  /*89c0*/  FMUL.FTZ R69, R2.reuse, R69 ;  /* 0x0000004502457220 */ /* 0x040fe40000410000 */
[C---:B-1----:R-:W-:Y:S02]  /*89d0*/  FMUL.FTZ R5, R2.reuse, R137 ;  /* 0x0000008902057220 */ /* 0x042fe40000410000 */
[C---:B------:R-:W-:Y:S02]  /*89e0*/  FMUL.FTZ R72, R2.reuse, R72 ;  /* 0x0000004802487220 */ /* 0x040fe40000410000 */
[C---:B------:R-:W-:Y:S01]  /*89f0*/  FMUL.FTZ R73, R2.reuse, R73 ;  /* 0x0000004902497220 */ /* 0x040fe20000410000 */
[----:B------:R1:W-:Y:S01]  /*8a00*/  MUFU.EX2 R236, R134 ;  /* 0x0000008600ec7308 */ /* 0x0003e20000000800 */
[C---:B------:R-:W-:Y:S02]  /*8a10*/  FMUL.FTZ R76, R2.reuse, R76 ;  /* 0x0000004c024c7220 */ /* 0x040fe40000410000 */
[----:B------:R-:W-:Y:S01]  /*8a20*/  FMUL.FTZ R77, R2, R77 ;  /* 0x0000004d024d7220 */ /* 0x000fe20000410000 */
[----:B--2---:R-:W-:Y:S01]  /*8a30*/  F2FP.BF16.PACK_AB R171, R224, R225 ;  /* 0x000000e1e0ab723e */ /* 0x004fe200000010ff */
[C---:B------:R-:W-:Y:S02]  /*8a40*/  FMUL.FTZ R80, R2.reuse, R80 ;  /* 0x0000005002507220 */ /* 0x040fe40000410000 */
[C---:B------:R-:W-:Y:S02]  /*8a50*/  FMUL.FTZ R81, R2.reuse, R81 ;  /* 0x0000005102517220 */ /* 0x040fe40000410000 */
[C---:B------:R-:W-:Y:S02]  /*8a60*/  FMUL.FTZ R84, R2.reuse, R84 ;  /* 0x0000005402547220 */ /* 0x040fe40000410000 */
[C---:B------:R-:W-:Y:S02]  /*8a70*/  FMUL.FTZ R85, R2.reuse, R85 ;  /* 0x0000005502557220 */ /* 0x040fe40000410000 */
[----:B------:R-:W-:Y:S02]  /*8a80*/  FMUL.FTZ R88, R2, R88 ;  /* 0x0000005802587220 */ /* 0x000fe40000410000 */
[C---:B---3--:R-:W-:Y:S02]  /*8a90*/  FMUL.FTZ R6, R0.reuse, R138 ;  /* 0x0000008a00067220 */ /* 0x048fe40000410000 */
[C---:B------:R-:W-:Y:S02]  /*8aa0*/  FMUL.FTZ R7, R0.reuse, R139 ;  /* 0x0000008b00077220 */ /* 0x040fe40000410000 */
[----:B------:R-:W2:Y:S01]  /*8ab0*/  LDSM.16.MT88.4 R136, [R195+0x100] ;  /* 0x00010000c388783b */ /* 0x000ea20000004200 */
[C---:B------:R-:W-:Y:S02]  /*8ac0*/  FMUL.FTZ R10, R0.reuse, R142 ;  /* 0x0000008e000a7220 */ /* 0x040fe40000410000 */
[C---:B------:R-:W-:Y:S02]  /*8ad0*/  FMUL.FTZ R11, R0.reuse, R143 ;  /* 0x0000008f000b7220 */ /* 0x040fe40000410000 */
[C---:B------:R-:W-:Y:S03]  /*8ae0*/  HMMA.16816.F32.BF16 R4, R168.reuse, R12, R4 ;  /* 0x0000000ca804723c */ /* 0x040fe60000041804 */
[----:B------:R-:W3:Y:S02]  /*8af0*/  LDSM.16.MT88.4 R140, [R193+0x2100] ;  /* 0x00210000c18c783b */ /* 0x000ee40000004200 */
[----:B------:R-:W-:Y:S02]  /*8b00*/  FMUL.FTZ R18, R0, R150 ;  /* 0x0000009600127220 */ /* 0x000fe40000410000 */
[C---:B------:R-:W-:Y:S01]  /*8b10*/  FMUL.FTZ R12, R2.reuse, R144 ;  /* 0x00000090020c7220 */ /* 0x040fe20000410000 */
[C---:B------:R-:W-:Y:S04]  /*8b20*/  HMMA.16816.F32.BF16 R8, R168.reuse, R14, R8 ;  /* 0x0000000ea808723c */ /* 0x040fe80000041808 */
[----:B------:R-:W-:Y:S02]  /*8b30*/  FMUL.FTZ R13, R2, R145 ;  /* 0x00000091020d7220 */ /* 0x000fe40000410000 */
[C---:B------:R-:W-:Y:S02]  /*8b40*/  FMUL.FTZ R19, R0.reuse, R151 ;  /* 0x0000009700137220 */ /* 0x040fe40000410000 */
[C---:B------:R-:W-:Y:S01]  /*8b50*/  FMUL.FTZ R14, R0.reuse, R146 ;  /* 0x00000092000e7220 */ /* 0x040fe20000410000 */
[----:B------:R-:W-:Y:S03]  /*8b60*/  LDSM.16.MT88.4 R148, [R196+0x900] ;  /* 0x00090000c494783b */ /* 0x000fe60000004200 */
[C---:B------:R-:W-:Y:S02]  /*8b70*/  FMUL.FTZ R15, R0.reuse, R147 ;  /* 0x00000093000f7220 */ /* 0x040fe40000410000 */
[C---:B------:R-:W-:Y:S02]  /*8b80*/  FMUL.FTZ R26, R0.reuse, R158 ;  /* 0x0000009e001a7220 */ /* 0x040fe40000410000 */
[C---:B------:R-:W-:Y:S01]  /*8b90*/  FMUL.FTZ R27, R0.reuse, R159 ;  /* 0x0000009f001b7220 */ /* 0x040fe20000410000 */
[----:B------:R-:W4:Y:S01]  /*8ba0*/  LDSM.16.MT88.4 R144, [R194+0x2100] ;  /* 0x00210000c290783b */ /* 0x000f220000004200 */
[C---:B------:R-:W-:Y:S01]  /*8bb0*/  FMUL.FTZ R34, R0.reuse, R166 ;  /* 0x000000a600227220 */ /* 0x040fe20000410000 */
[C---:B------:R-:W-:Y:S03]  /*8bc0*/  HMMA.16816.F32.BF16 R12, R168.reuse, R20, R12 ;  /* 0x00000014a80c723c */ /* 0x040fe6000004180c */
[C---:B------:R-:W-:Y:S02]  /*8bd0*/  FMUL.FTZ R35, R0.reuse, R167 ;  /* 0x000000a700237220 */ /* 0x040fe40000410000 */
[----:B------:R-:W-:Y:S01]  /*8be0*/  FMUL.FTZ R38, R0, R38 ;  /* 0x0000002600267220 */ /* 0x000fe20000410000 */
[----:B------:R-:W-:Y:S01]  /*8bf0*/  LDSM.16.MT88.4 R156, [R194+0x2900] ;  /* 0x00290000c29c783b */ /* 0x000fe20000004200 */
[C---:B------:R-:W-:Y:S01]  /*8c00*/  FMUL.FTZ R20, R2.reuse, R152 ;  /* 0x0000009802147220 */ /* 0x040fe20000410000 */
[C---:B------:R-:W-:Y:S04]  /*8c10*/  HMMA.16816.F32.BF16 R16, R168.reuse, R22, R16 ;  /* 0x00000016a810723c */ /* 0x040fe80000041810 */
[----:B------:R-:W-:Y:S02]  /*8c20*/  FMUL.FTZ R21, R2, R153 ;  /* 0x0000009902157220 */ /* 0x000fe40000410000 */
[C---:B------:R-:W-:Y:S01]  /*8c30*/  FMUL.FTZ R39, R0.reuse, R39 ;  /* 0x0000002700277220 */ /* 0x040fe20000410000 */
[----:B------:R-:W-:Y:S01]  /*8c40*/  LDSM.16.MT88.4 R164, [R195+0x1900] ;  /* 0x00190000c3a4783b */ /* 0x000fe20000004200 */
[C---:B------:R-:W-:Y:S04]  /*8c50*/  FMUL.FTZ R22, R0.reuse, R154 ;  /* 0x0000009a00167220 */ /* 0x040fe80000410000 */
[C---:B------:R-:W-:Y:S02]  /*8c60*/  FMUL.FTZ R23, R0.reuse, R155 ;  /* 0x0000009b00177220 */ /* 0x040fe40000410000 */
[C---:B------:R-:W-:Y:S01]  /*8c70*/  FMUL.FTZ R42, R0.reuse, R42 ;  /* 0x0000002a002a7220 */ /* 0x040fe20000410000 */
[----:B------:R-:W-:Y:S01]  /*8c80*/  LDSM.16.MT88.4 R152, [R195+0x900] ;  /* 0x00090000c398783b */ /* 0x000fe20000004200 */
[C---:B------:R-:W-:Y:S02]  /*8c90*/  FMUL.FTZ R43, R0.reuse, R43 ;  /* 0x0000002b002b7220 */ /* 0x040fe40000410000 */
[C---:B------:R-:W-:Y:S01]  /*8ca0*/  FMUL.FTZ R46, R0.reuse, R46 ;  /* 0x0000002e002e7220 */ /* 0x040fe20000410000 */
[C---:B------:R-:W-:Y:S03]  /*8cb0*/  HMMA.16816.F32.BF16 R20, R168.reuse, R28, R20 ;  /* 0x0000001ca814723c */ /* 0x040fe60000041814 */
[C---:B------:R-:W-:Y:S02]  /*8cc0*/  FMUL.FTZ R47, R0.reuse, R47 ;  /* 0x0000002f002f7220 */ /* 0x040fe40000410000 */
[----:B------:R-:W-:Y:S02]  /*8cd0*/  FMUL.FTZ R50, R0, R50 ;  /* 0x0000003200327220 */ /* 0x000fe40000410000 */
[C---:B------:R-:W-:Y:S01]  /*8ce0*/  FMUL.FTZ R28, R2.reuse, R160 ;  /* 0x000000a0021c7220 */ /* 0x040fe20000410000 */
[C---:B------:R-:W-:Y:S04]  /*8cf0*/  HMMA.16816.F32.BF16 R24, R168.reuse, R30, R24 ;  /* 0x0000001ea818723c */ /* 0x040fe80000041818 */
[----:B------:R-:W-:Y:S02]  /*8d00*/  FMUL.FTZ R29, R2, R161 ;  /* 0x000000a1021d7220 */ /* 0x000fe40000410000 */
[--C-:B-1----:R-:W-:Y:S02]  /*8d10*/  FFMA.FTZ R134, R175, c[0x0][0x2d0], -R172.reuse ;  /* 0x0000b400af867a23 */ /* 0x102fe400000108ac */
[C---:B------:R-:W-:Y:S02]  /*8d20*/  FMUL.FTZ R30, R0.reuse, R162 ;  /* 0x000000a2001e7220 */ /* 0x040fe40000410000 */
[----:B------:R1:W5:Y:S02]  /*8d30*/  MUFU.EX2 R235, R134 ;  /* 0x0000008600eb7308 */ /* 0x0003640000000800 */
[C---:B------:R-:W-:Y:S02]  /*8d40*/  FMUL.FTZ R31, R0.reuse, R163 ;  /* 0x000000a3001f7220 */ /* 0x040fe40000410000 */
[----:B------:R-:W-:Y:S01]  /*8d50*/  LDSM.16.MT88.4 R160, [R196+0x1900] ;  /* 0x00190000c4a0783b */ /* 0x000fe20000004200 */
[C---:B------:R-:W-:Y:S02]  /*8d60*/  FMUL.FTZ R51, R0.reuse, R51 ;  /* 0x0000003300337220 */ /* 0x040fe40000410000 */
[C---:B------:R-:W-:Y:S02]  /*8d70*/  FMUL.FTZ R54, R0.reuse, R54 ;  /* 0x0000003600367220 */ /* 0x040fe40000410000 */
[C---:B--2---:R-:W-:Y:S03]  /*8d80*/  HMMA.16816.F32.BF16 R28, R168.reuse, R136, R28 ;  /* 0x00000088a81c723c */ /* 0x044fe6000004181c */
[C---:B------:R-:W-:Y:S02]  /*8d90*/  FMUL.FTZ R55, R0.reuse, R55 ;  /* 0x0000003700377220 */ /* 0x040fe40000410000 */
[C---:B------:R-:W-:Y:S02]  /*8da0*/  FMUL.FTZ R58, R0.reuse, R58 ;  /* 0x0000003a003a7220 */ /* 0x040fe40000410000 */
[C---:B------:R-:W-:Y:S01]  /*8db0*/  FMUL.FTZ R59, R0.reuse, R59 ;  /* 0x0000003b003b7220 */ /* 0x040fe20000410000 */
        /* <DEDUP_REMOVED lines=10> */
[----:B------:R-:W-:Y:S02]  /*8e60*/  FMUL.FTZ R71, R0, R71 ;  /* 0x0000004700477220 */ /* 0x000fe40000410000 */
[C---:B----4-:R-:W-:Y:S04]  /*8e70*/  HMMA.16816.F32.BF16 R44, R168.reuse, R144, R44 ;  /* 0x00000090a82c723c */ /* 0x050fe8000004182c */
[--C-:B-1----:R-:W-:Y:S02]  /*8e80*/  FFMA.FTZ R134, R180, c[0x0][0x2d0], -R172.reuse ;  /* 0x0000b400b4867a23 */ /* 0x102fe400000108ac */
[C---:B------:R-:W-:Y:S02]  /*8e90*/  FMUL.FTZ R74, R0.reuse, R74 ;  /* 0x0000004a004a7220 */ /* 0x040fe40000410000 */
[C---:B------:R-:W-:Y:S01]  /*8ea0*/  HMMA.16816.F32.BF16 R48, R168.reuse, R146, R48 ;  /* 0x00000092a830723c */ /* 0x040fe20000041830 */
[----:B------:R-:W1:Y:S01]  /*8eb0*/  LDSM.16.MT88.4 R144, [R193+0x4100] ;  /* 0x00410000c190783b */ /* 0x000e620000004200 */
[----:B------:R4:W-:Y:S02]  /*8ec0*/  MUFU.EX2 R234, R134 ;  /* 0x0000008600ea7308 */ /* 0x0009e40000000800 */
[C---:B------:R-:W-:Y:S02]  /*8ed0*/  FMUL.FTZ R75, R0.reuse, R75 ;  /* 0x0000004b004b7220 */ /* 0x040fe40000410000 */
[C---:B------:R-:W-:Y:S02]  /*8ee0*/  FMUL.FTZ R78, R0.reuse, R78 ;  /* 0x0000004e004e7220 */ /* 0x040fe40000410000 */
[C---:B------:R-:W-:Y:S01]  /*8ef0*/  FMUL.FTZ R79, R0.reuse, R79 ;  /* 0x0000004f004f7220 */ /* 0x040fe20000410000 */
[C---:B--2---:R-:W-:Y:S03]  /*8f00*/  HMMA.16816.F32.BF16 R52, R168.reuse, R136, R52 ;  /* 0x00000088a834723c */ /* 0x044fe60000041834 */
[C---:B------:R-:W-:Y:S02]  /*8f10*/  FMUL.FTZ R82, R0.reuse, R82 ;  /* 0x0000005200527220 */ /* 0x040fe40000410000 */
[C---:B------:R-:W-:Y:S02]  /*8f20*/  FMUL.FTZ R83, R0.reuse, R83 ;  /* 0x0000005300537220 */ /* 0x040fe40000410000 */
[C---:B------:R-:W-:Y:S01]  /*8f30*/  FMUL.FTZ R86, R0.reuse, R86 ;  /* 0x0000005600567220 */ /* 0x040fe20000410000 */
[C---:B------:R-:W-:Y:S01]  /*8f40*/  HMMA.16816.F32.BF16 R56, R168.reuse, R138, R56 ;  /* 0x0000008aa838723c */ /* 0x040fe20000041838 */
[----:B------:R-:W2:Y:S03]  /*8f50*/  LDSM.16.MT88.4 R136, [R194+0x4100] ;  /* 0x00410000c288783b */ /* 0x000ea60000004200 */
[----:B------:R-:W-:Y:S02]  /*8f60*/  FMUL.FTZ R87, R0, R87 ;  /* 0x0000005700577220 */ /* 0x000fe40000410000 */
[----:B------:R-:W-:Y:S02]  /*8f70*/  FMUL.FTZ R89, R2, R89 ;  /* 0x0000005902597220 */ /* 0x000fe40000410000 */
[C---:B---3--:R-:W-:Y:S04]  /*8f80*/  HMMA.16816.F32.BF16 R60, R168.reuse, R140, R60 ;  /* 0x0000008ca83c723c */ /* 0x048fe8000004183c */
[--C-:B----4-:R-:W-:Y:S02]  /*8f90*/  FFMA.FTZ R134, R182, c[0x0][0x2d0], -R172.reuse ;  /* 0x0000b400b6867a23 */ /* 0x110fe400000108ac */
[C---:B------:R-:W-:Y:S02]  /*8fa0*/  FMUL.FTZ R90, R0.reuse, R90 ;  /* 0x0000005a005a7220 */ /* 0x040fe40000410000 */
[C---:B------:R-:W-:Y:S01]  /*8fb0*/  HMMA.16816.F32.BF16 R64, R168.reuse, R142, R64 ;  /* 0x0000008ea840723c */ /* 0x040fe20000041840 */
[----:B------:R3:W-:Y:S01]  /*8fc0*/  MUFU.EX2 R231, R134 ;  /* 0x0000008600e77308 */ /* 0x0007e20000000800 */
[----:B------:R-:W4:Y:S02]  /*8fd0*/  LDSM.16.MT88.4 R140, [R196+0x4100] ;  /* 0x00410000c48c783b */ /* 0x000f240000004200 */
[----:B------:R-:W-:Y:S02]  /*8fe0*/  FMUL.FTZ R91, R0, R91 ;  /* 0x0000005b005b7220 */ /* 0x000fe40000410000 */
[C---:B------:R-:W-:Y:S02]  /*8ff0*/  FMUL.FTZ R92, R2.reuse, R92 ;  /* 0x0000005c025c7220 */ /* 0x040fe40000410000 */
[C---:B-1----:R-:W-:Y:S04]  /*9000*/  HMMA.16816.F32.BF16 R68, R168.reuse, R144, R68 ;  /* 0x00000090a844723c */ /* 0x042fe80000041844 */
[----:B------:R-:W-:Y:S02]  /*9010*/  FMUL.FTZ R93, R2, R93 ;  /* 0x0000005d025d7220 */ /* 0x000fe40000410000 */
[C---:B------:R-:W-:Y:S02]  /*9020*/  FMUL.FTZ R94, R0.reuse, R94 ;  /* 0x0000005e005e7220 */ /* 0x040fe40000410000 */
[C---:B------:R-:W-:Y:S01]  /*9030*/  HMMA.16816.F32.BF16 R72, R168.reuse, R146, R72 ;  /* 0x00000092a848723c */ /* 0x040fe20000041848 */
[----:B------:R-:W1:Y:S03]  /*9040*/  LDSM.16.MT88.4 R144, [R195+0x4100] ;  /* 0x00410000c390783b */ /* 0x000e660000004200 */
[----:B------:R-:W-:Y:S02]  /*9050*/  FMUL.FTZ R95, R0, R95 ;  /* 0x0000005f005f7220 */ /* 0x000fe40000410000 */
[C---:B------:R-:W-:Y:S02]  /*9060*/  FMUL.FTZ R96, R2.reuse, R96 ;  /* 0x0000006002607220 */ /* 0x040fe40000410000 */
[----:B------:R-:W-:Y:S01]  /*9070*/  FMUL.FTZ R97, R2, R97 ;  /* 0x0000006102617220 */ /* 0x000fe20000410000 */
[C---:B--2---:R-:W-:Y:S03]  /*9080*/  HMMA.16816.F32.BF16 R76, R168.reuse, R136, R76 ;  /* 0x00000088a84c723c */ /* 0x044fe6000004184c */
[--C-:B---3--:R-:W-:Y:S02]  /*9090*/  FFMA.FTZ R134, R181, c[0x0][0x2d0], -R133.reuse ;  /* 0x0000b400b5867a23 */ /* 0x108fe40000010885 */
[C---:B------:R-:W-:Y:S02]  /*90a0*/  FMUL.FTZ R98, R0.reuse, R98 ;  /* 0x0000006200627220 */ /* 0x040fe40000410000 */
[----:B------:R2:W-:Y:S01]  /*90b0*/  MUFU.EX2 R181, R134 ;  /* 0x0000008600b57308 */ /* 0x0005e20000000800 */
[C---:B------:R-:W-:Y:S01]  /*90c0*/  HMMA.16816.F32.BF16 R80, R168.reuse, R138, R80 ;  /* 0x0000008aa850723c */ /* 0x040fe20000041850 */
[----:B------:R-:W3:Y:S03]  /*90d0*/  LDSM.16.MT88.4 R136, [R193+0x6100] ;  /* 0x00610000c188783b */ /* 0x000ee60000004200 */
[----:B------:R-:W-:Y:S02]  /*90e0*/  FMUL.FTZ R99, R0, R99 ;  /* 0x0000006300637220 */ /* 0x000fe40000410000 */
[C---:B------:R-:W-:Y:S02]  /*90f0*/  FMUL.FTZ R100, R2.reuse, R100 ;  /* 0x0000006402647220 */ /* 0x040fe40000410000 */
[----:B------:R-:W-:Y:S01]  /*9100*/  FMUL.FTZ R101, R2, R101 ;  /* 0x0000006502657220 */ /* 0x000fe20000410000 */
[C---:B----4-:R-:W-:Y:S03]  /*9110*/  HMMA.16816.F32.BF16 R84, R168.reuse, R140, R84 ;  /* 0x0000008ca854723c */ /* 0x050fe60000041854 */
[C---:B------:R-:W-:Y:S02]  /*9120*/  FMUL.FTZ R102, R0.reuse, R102 ;  /* 0x0000006600667220 */ /* 0x040fe40000410000 */
[----:B------:R-:W-:Y:S02]  /*9130*/  FMUL.FTZ R103, R0, R103 ;  /* 0x0000006700677220 */ /* 0x000fe40000410000 */
[C---:B------:R-:W-:Y:S01]  /*9140*/  FMUL.FTZ R104, R2.reuse, R104 ;  /* 0x0000006802687220 */ /* 0x040fe20000410000 */
[C---:B------:R-:W-:Y:S01]  /*9150*/  HMMA.16816.F32.BF16 R88, R168.reuse, R142, R88 ;  /* 0x0000008ea858723c */ /* 0x040fe20000041858 */
[----:B------:R-:W4:Y:S03]  /*9160*/  LDSM.16.MT88.4 R140, [R194+0x6100] ;  /* 0x00610000c28c783b */ /* 0x000f260000004200 */
[----:B------:R-:W-:Y:S02]  /*9170*/  FMUL.FTZ R105, R2, R105 ;  /* 0x0000006902697220 */ /* 0x000fe40000410000 */
[--C-:B--2---:R-:W-:Y:S02]  /*9180*/  FFMA.FTZ R134, R179, c[0x0][0x2d0], -R133.reuse ;  /* 0x0000b400b3867a23 */ /* 0x104fe40000010885 */
[C---:B-1----:R-:W-:Y:S02]  /*9190*/  HMMA.16816.F32.BF16 R92, R168.reuse, R144, R92 ;  /* 0x00000090a85c723c */ /* 0x042fe4000004185c */
[----:B------:R1:W2:Y:S02]  /*91a0*/  MUFU.EX2 R180, R134 ;  /* 0x0000008600b47308 */ /* 0x0002a40000000800 */
[C---:B------:R-:W-:Y:S02]  /*91b0*/  FMUL.FTZ R106, R0.reuse, R106 ;  /* 0x0000006a006a7220 */ /* 0x040fe40000410000 */
[----:B------:R-:W-:Y:S02]  /*91c0*/  FMUL.FTZ R107, R0, R107 ;  /* 0x0000006b006b7220 */ /* 0x000fe40000410000 */
[C---:B------:R-:W-:Y:S01]  /*91d0*/  HMMA.16816.F32.BF16 R96, R168.reuse, R146, R96 ;  /* 0x00000092a860723c */ /* 0x040fe20000041860 */
[----:B------:R-:W2:Y:S03]  /*91e0*/  LDSM.16.MT88.4 R144, [R196+0x6100] ;  /* 0x00610000c490783b */ /* 0x000ea60000004200 */
[C---:B------:R-:W-:Y:S02]  /*91f0*/  FMUL.FTZ R108, R2.reuse, R108 ;  /* 0x0000006c026c7220 */ /* 0x040fe40000410000 */
[----:B------:R-:W-:Y:S02]  /*9200*/  FMUL.FTZ R109, R2, R109 ;  /* 0x0000006d026d7220 */ /* 0x000fe40000410000 */
[C---:B---3--:R-:W-:Y:S04]  /*9210*/  HMMA.16816.F32.BF16 R100, R168.reuse, R136, R100 ;  /* 0x00000088a864723c */ /* 0x048fe80000041864 */
[C---:B------:R-:W-:Y:S02]  /*9220*/  FMUL.FTZ R110, R0.reuse, R110 ;  /* 0x0000006e006e7220 */ /* 0x040fe40000410000 */
[----:B------:R-:W-:Y:S02]  /*9230*/  FMUL.FTZ R111, R0, R111 ;  /* 0x0000006f006f7220 */ /* 0x000fe40000410000 */
[C---:B------:R-:W-:Y:S01]  /*9240*/  HMMA.16816.F32.BF16 R104, R168.reuse, R138, R104 ;  /* 0x0000008aa868723c */ /* 0x040fe20000041868 */
[----:B------:R-:W3:Y:S03]  /*9250*/  LDSM.16.MT88.4 R136, [R195+0x6100] ;  /* 0x00610000c388783b */ /* 0x000ee60000004200 */
[--C-:B-1----:R-:W-:Y:S02]  /*9260*/  FFMA.FTZ R134, R178, c[0x0][0x2d0], -R133.reuse ;  /* 0x0000b400b2867a23 */ /* 0x102fe40000010885 */
[C---:B------:R-:W-:Y:S02]  /*9270*/  FMUL.FTZ R112, R2.reuse, R112 ;  /* 0x0000007002707220 */ /* 0x040fe40000410000 */
[----:B------:R1:W-:Y:S01]  /*9280*/  MUFU.EX2 R179, R134 ;  /* 0x0000008600b37308 */ /* 0x0003e20000000800 */
[C---:B----4-:R-:W-:Y:S03]  /*9290*/  HMMA.16816.F32.BF16 R108, R168.reuse, R140, R108 ;  /* 0x0000008ca86c723c */ /* 0x050fe6000004186c */
[----:B------:R-:W-:Y:S02]  /*92a0*/  FMUL.FTZ R113, R2, R113 ;  /* 0x0000007102717220 */ /* 0x000fe40000410000 */
[C---:B------:R-:W-:Y:S02]  /*92b0*/  FMUL.FTZ R114, R0.reuse, R114 ;  /* 0x0000007200727220 */ /* 0x040fe40000410000 */
[----:B------:R-:W-:Y:S02]  /*92c0*/  FMUL.FTZ R115, R0, R115 ;  /* 0x0000007300737220 */ /* 0x000fe40000410000 */
[C---:B------:R-:W-:Y:S03]  /*92d0*/  FMUL.FTZ R116, R2.reuse, R116 ;  /* 0x0000007402747220 */ /* 0x040fe60000410000 */
[----:B------:R-:W-:Y:S02]  /*92e0*/  FMUL.FTZ R117, R2, R117 ;  /* 0x0000007502757220 */ /* 0x000fe40000410000 */
[C---:B------:R-:W-:Y:S01]  /*92f0*/  HMMA.16816.F32.BF16 R112, R168.reuse, R142, R112 ;  /* 0x0000008ea870723c */ /* 0x040fe20000041870 */
[----:B------:R-:W4:Y:S02]  /*9300*/  LDSM.16.MT88.4 R140, [R193+0x900] ;  /* 0x00090000c18c783b */ /* 0x000f240000004200 */
[C---:B------:R-:W-:Y:S02]  /*9310*/  FMUL.FTZ R118, R0.reuse, R118 ;  /* 0x0000007600767220 */ /* 0x040fe40000410000 */
[----:B------:R-:W-:Y:S02]  /*9320*/  FMUL.FTZ R119, R0, R119 ;  /* 0x0000007700777220 */ /* 0x000fe40000410000 */
[C---:B------:R-:W-:Y:S02]  /*9330*/  FMUL.FTZ R120, R2.reuse, R120 ;  /* 0x0000007802787220 */ /* 0x040fe40000410000 */
[----:B------:R-:W-:Y:S03]  /*9340*/  FMUL.FTZ R121, R2, R121 ;  /* 0x0000007902797220 */ /* 0x000fe60000410000 */
[C---:B--2---:R-:W-:Y:S03]  /*9350*/  HMMA.16816.F32.BF16 R116, R168.reuse, R144, R116 ;  /* 0x00000090a874723c */ /* 0x044fe60000041874 */
[C---:B------:R-:W-:Y:S02]  /*9360*/  FMUL.FTZ R122, R0.reuse, R122 ;  /* 0x0000007a007a7220 */ /* 0x040fe40000410000 */
[----:B------:R-:W-:Y:S02]  /*9370*/  FMUL.FTZ R123, R0, R123 ;  /* 0x0000007b007b7220 */ /* 0x000fe40000410000 */
[--C-:B-1----:R-:W-:Y:S02]  /*9380*/  FFMA.FTZ R134, R177, c[0x0][0x2d0], -R133.reuse ;  /* 0x0000b400b1867a23 */ /* 0x102fe40000010885 */
[C---:B------:R-:W-:Y:S02]  /*9390*/  FMUL.FTZ R124, R2.reuse, R124 ;  /* 0x0000007c027c7220 */ /* 0x040fe40000410000 */
[----:B------:R1:W2:Y:S01]  /*93a0*/  MUFU.EX2 R178, R134 ;  /* 0x0000008600b27308 */ /* 0x0002a20000000800 */
[C---:B------:R-:W-:Y:S01]  /*93b0*/  HMMA.16816.F32.BF16 R120, R168.reuse, R146, R120 ;  /* 0x00000092a878723c */ /* 0x040fe20000041878 */
[----:B------:R-:W4:Y:S02]  /*93c0*/  LDSM.16.MT88.4 R144, [R194+0x900] ;  /* 0x00090000c290783b */ /* 0x000f240000004200 */
[----:B------:R-:W-:Y:S02]  /*93d0*/  FMUL.FTZ R125, R2, R125 ;  /* 0x0000007d027d7220 */ /* 0x000fe40000410000 */
[C---:B------:R-:W-:Y:S02]  /*93e0*/  FMUL.FTZ R126, R0.reuse, R126 ;  /* 0x0000007e007e7220 */ /* 0x040fe40000410000 */
[----:B------:R-:W-:Y:S02]  /*93f0*/  FMUL.FTZ R127, R0, R127 ;  /* 0x0000007f007f7220 */ /* 0x000fe40000410000 */
[C---:B------:R-:W-:Y:S03]  /*9400*/  FMUL.FTZ R128, R2.reuse, R128 ;  /* 0x0000008002807220 */ /* 0x040fe60000410000 */
[----:B------:R-:W-:Y:S02]  /*9410*/  FMUL.FTZ R129, R2, R129 ;  /* 0x0000008102817220 */ /* 0x000fe40000410000 */
[C---:B---3--:R-:W-:Y:S03]  /*9420*/  HMMA.16816.F32.BF16 R124, R168.reuse, R136, R124 ;  /* 0x00000088a87c723c */ /* 0x048fe6000004187c */
[C---:B------:R-:W-:Y:S02]  /*9430*/  FMUL.FTZ R130, R0.reuse, R130 ;  /* 0x0000008200827220 */ /* 0x040fe40000410000 */
[----:B------:R-:W-:Y:S02]  /*9440*/  FMUL.FTZ R131, R0, R131 ;  /* 0x0000008300837220 */ /* 0x000fe40000410000 */
[----:B-----5:R-:W-:Y:S02]  /*9450*/  F2FP.BF16.PACK_AB R136, R235, R236 ;  /* 0x000000eceb88723e */ /* 0x020fe400000010ff */
[----:B------:R-:W-:Y:S03]  /*9460*/  F2FP.BF16.PACK_AB R137, R180, R181 ;  /* 0x000000b5b489723e */ /* 0x000fe600000010ff */
[----:B------:R-:W-:Y:S03]  /*9470*/  HMMA.16816.F32.BF16 R128, R168, R138, R128 ;  /* 0x0000008aa880723c */ /* 0x000fe60000041880 */
[--C-:B-1----:R-:W-:Y:S04]  /*9480*/  FFMA.FTZ R134, R183, c[0x0][0x2d0], -R172.reuse ;  /* 0x0000b400b7867a23 */ /* 0x102fe800000108ac */
[----:B------:R-:W-:Y:S01]  /*9490*/  F2FP.BF16.PACK_AB R138, R231, R234 ;  /* 0x000000eae78a723e */ /* 0x000fe200000010ff */
[----:B------:R1:W-:Y:S01]  /*94a0*/  MUFU.EX2 R230, R134 ;  /* 0x0000008600e67308 */ /* 0x0003e20000000800 */
[----:B--2---:R-:W-:Y:S07]  /*94b0*/  F2FP.BF16.PACK_AB R139, R178, R179 ;  /* 0x000000b3b28b723e */ /* 0x004fee00000010ff */
[C---:B----4-:R-:W-:Y:S08]  /*94c0*/  HMMA.16816.F32.BF16 R4, R136.reuse, R140, R4 ;  /* 0x0000008c8804723c */ /* 0x050ff00000041804 */
[C---:B------:R-:W-:Y:S01]  /*94d0*/  HMMA.16816.F32.BF16 R8, R136.reuse, R142, R8 ;  /* 0x0000008e8808723c */ /* 0x040fe20000041808 */
[----:B------:R-:W2:Y:S07]  /*94e0*/  LDSM.16.MT88.4 R140, [R193+0x2900] ;  /* 0x00290000c18c783b */ /* 0x000eae0000004200 */
[C---:B------:R-:W-:Y:S04]  /*94f0*/  HMMA.16816.F32.BF16 R12, R136.reuse, R144, R12 ;  /* 0x00000090880c723c */ /* 0x040fe8000004180c */
[--C-:B-1----:R-:W-:Y:S04]  /*9500*/  FFMA.FTZ R134, R184, c[0x0][0x2d0], -R172.reuse ;  /* 0x0000b400b8867a23 */ /* 0x102fe800000108ac */
[C---:B------:R-:W-:Y:S01]  /*9510*/  HMMA.16816.F32.BF16 R16, R136.reuse, R146, R16 ;  /* 0x000000928810723c */ /* 0x040fe20000041810 */
[----:B------:R-:W1:Y:S01]  /*9520*/  LDSM.16.MT88.4 R144, [R196+0x2900] ;  /* 0x00290000c490783b */ /* 0x000e620000004200 */
[----:B------:R3:W4:Y:S06]  /*9530*/  MUFU.EX2 R229, R134 ;  /* 0x0000008600e57308 */ /* 0x00072c0000000800 */
[C---:B------:R-:W-:Y:S08]  /*9540*/  HMMA.16816.F32.BF16 R20, R136.reuse, R148, R20 ;  /* 0x000000948814723c */ /* 0x040ff00000041814 */
[C---:B------:R-:W-:Y:S01]  /*9550*/  HMMA.16816.F32.BF16 R24, R136.reuse, R150, R24 ;  /* 0x000000968818723c */ /* 0x040fe20000041818 */
[----:B------:R-:W5:Y:S07]  /*9560*/  LDSM.16.MT88.4 R148, [R195+0x2900] ;  /* 0x00290000c394783b */ /* 0x000f6e0000004200 */
[C---:B------:R-:W-:Y:S04]  /*9570*/  HMMA.16816.F32.BF16 R28, R136.reuse, R152, R28 ;  /* 0x00000098881c723c */ /* 0x040fe8000004181c */
[--C-:B---3--:R-:W-:Y:S04]  /*9580*/  FFMA.FTZ R134, R189, c[0x0][0x2d0], -R172.reuse ;  /* 0x0000b400bd867a23 */ /* 0x108fe800000108ac */
[C---:B------:R-:W-:Y:S01]  /*9590*/  HMMA.16816.F32.BF16 R32, R136.reuse, R154, R32 ;  /* 0x0000009a8820723c */ /* 0x040fe20000041820 */
[----:B------:R-:W-:Y:S01]  /*95a0*/  LDSM.16.MT88.4 R152, [R194+0x4900] ;  /* 0x00490000c298783b */ /* 0x000fe20000004200 */
[----:B------:R3:W-:Y:S06]  /*95b0*/  MUFU.EX2 R228, R134 ;  /* 0x0000008600e47308 */ /* 0x0007ec0000000800 */
[C---:B--2---:R-:W-:Y:S08]  /*95c0*/  HMMA.16816.F32.BF16 R36, R136.reuse, R140, R36 ;  /* 0x0000008c8824723c */ /* 0x044ff00000041824 */
[C---:B------:R-:W-:Y:S01]  /*95d0*/  HMMA.16816.F32.BF16 R40, R136.reuse, R142, R40 ;  /* 0x0000008e8828723c */ /* 0x040fe20000041828 */
[----:B------:R-:W2:Y:S07]  /*95e0*/  LDSM.16.MT88.4 R140, [R193+0x4900] ;  /* 0x00490000c18c783b */ /* 0x000eae0000004200 */
[C---:B------:R-:W-:Y:S04]  /*95f0*/  HMMA.16816.F32.BF16 R44, R136.reuse, R156, R44 ;  /* 0x0000009c882c723c */ /* 0x040fe8000004182c */
[--C-:B---3--:R-:W-:Y:S02]  /*9600*/  FFMA.FTZ R134, R190, c[0x0][0x2d0], -R172.reuse ;  /* 0x0000b400be867a23 */ /* 0x108fe400000108ac */
[----:B------:R-:W3:Y:S02]  /*9610*/  LDL.LU R190, [R1+0xc] ;  /* 0x00000c0001be7983 */ /* 0x000ee40000300800 */
[C---:B------:R-:W-:Y:S01]  /*9620*/  HMMA.16816.F32.BF16 R48, R136.reuse, R158, R48 ;  /* 0x0000009e8830723c */ /* 0x040fe20000041830 */
[----:B------:R2:W2:Y:S01]  /*9630*/  MUFU.EX2 R189, R134 ;  /* 0x0000008600bd7308 */ /* 0x0004a20000000800 */
[----:B------:R-:W4:Y:S06]  /*9640*/  LDSM.16.MT88.4 R156, [R196+0x4900] ;  /* 0x00490000c49c783b */ /* 0x000f2c0000004200 */
[C---:B-1----:R-:W-:Y:S08]  /*9650*/  HMMA.16816.F32.BF16 R52, R136.reuse, R144, R52 ;  /* 0x000000908834723c */ /* 0x042ff00000041834 */
[C---:B------:R-:W-:Y:S01]  /*9660*/  HMMA.16816.F32.BF16 R56, R136.reuse, R146, R56 ;  /* 0x000000928838723c */ /* 0x040fe20000041838 */
[----:B------:R-:W1:Y:S07]  /*9670*/  LDSM.16.MT88.4 R144, [R195+0x4900] ;  /* 0x00490000c390783b */ /* 0x000e6e0000004200 */
[C---:B-----5:R-:W-:Y:S04]  /*9680*/  HMMA.16816.F32.BF16 R60, R136.reuse, R148, R60 ;  /* 0x00000094883c723c */ /* 0x060fe8000004183c */
[--C-:B--2---:R-:W-:Y:S04]  /*9690*/  FFMA.FTZ R134, R174, c[0x0][0x2d0], -R133.reuse ;  /* 0x0000b400ae867a23 */ /* 0x104fe80000010885 */
[C---:B------:R-:W-:Y:S01]  /*96a0*/  HMMA.16816.F32.BF16 R64, R136.reuse, R150, R64 ;  /* 0x000000968840723c */ /* 0x040fe20000041840 */
[----:B------:R-:W-:Y:S01]  /*96b0*/  LDSM.16.MT88.4 R148, [R194+0x6900] ;  /* 0x00690000c294783b */ /* 0x000fe20000004200 */
[----:B------:R2:W-:Y:S06]  /*96c0*/  MUFU.EX2 R177, R134 ;  /* 0x0000008600b17308 */ /* 0x0005ec0000000800 */
[C---:B------:R-:W-:Y:S08]  /*96d0*/  HMMA.16816.F32.BF16 R68, R136.reuse, R140, R68 ;  /* 0x0000008c8844723c */ /* 0x040ff00000041844 */
[C---:B------:R-:W-:Y:S01]  /*96e0*/  HMMA.16816.F32.BF16 R72, R136.reuse, R142, R72 ;  /* 0x0000008e8848723c */ /* 0x040fe20000041848 */
[----:B------:R-:W5:Y:S07]  /*96f0*/  LDSM.16.MT88.4 R140, [R193+0x6900] ;  /* 0x00690000c18c783b */ /* 0x000f6e0000004200 */
[C---:B------:R-:W-:Y:S04]  /*9700*/  HMMA.16816.F32.BF16 R76, R136.reuse, R152, R76 ;  /* 0x00000098884c723c */ /* 0x040fe8000004184c */
[--C-:B--2---:R-:W-:Y:S04]  /*9710*/  FFMA.FTZ R134, R173, c[0x0][0x2d0], -R133.reuse ;  /* 0x0000b400ad867a23 */ /* 0x104fe80000010885 */
[C---:B------:R-:W-:Y:S01]  /*9720*/  HMMA.16816.F32.BF16 R80, R136.reuse, R154, R80 ;  /* 0x0000009a8850723c */ /* 0x040fe20000041850 */
[----:B------:R-:W2:Y:S01]  /*9730*/  LDSM.16.MT88.4 R152, [R196+0x6900] ;  /* 0x00690000c498783b */ /* 0x000ea20000004200 */
[----:B------:R5:W2:Y:S06]  /*9740*/  MUFU.EX2 R176, R134 ;  /* 0x0000008600b07308 */ /* 0x000aac0000000800 */
[C---:B----4-:R-:W-:Y:S08]  /*9750*/  HMMA.16816.F32.BF16 R84, R136.reuse, R156, R84 ;  /* 0x0000009c8854723c */ /* 0x050ff00000041854 */
[C---:B------:R-:W-:Y:S01]  /*9760*/  HMMA.16816.F32.BF16 R88, R136.reuse, R158, R88 ;  /* 0x0000009e8858723c */ /* 0x040fe20000041858 */
[----:B------:R-:W4:Y:S07]  /*9770*/  LDSM.16.MT88.4 R156, [R195+0x6900] ;  /* 0x00690000c39c783b */ /* 0x000f2e0000004200 */
[C---:B-1----:R-:W-:Y:S04]  /*9780*/  HMMA.16816.F32.BF16 R92, R136.reuse, R144, R92 ;  /* 0x00000090885c723c */ /* 0x042fe8000004185c */
[--C-:B-----5:R-:W-:Y:S04]  /*9790*/  FFMA.FTZ R134, R185, c[0x0][0x2d0], -R133.reuse ;  /* 0x0000b400b9867a23 */ /* 0x120fe80000010885 */
[C---:B------:R-:W-:Y:S01]  /*97a0*/  HMMA.16816.F32.BF16 R96, R136.reuse, R146, R96 ;  /* 0x000000928860723c */ /* 0x040fe20000041860 */
[----:B------:R-:W-:Y:S01]  /*97b0*/  LDSM.16.MT88.4 R144, [R194+0x1100] ;  /* 0x00110000c290783b */ /* 0x000fe20000004200 */
[----:B------:R1:W-:Y:S06]  /*97c0*/  MUFU.EX2 R175, R134 ;  /* 0x0000008600af7308 */ /* 0x0003ec0000000800 */
[C---:B------:R-:W-:Y:S08]  /*97d0*/  HMMA.16816.F32.BF16 R100, R136.reuse, R140, R100 ;  /* 0x0000008c8864723c */ /* 0x040ff00000041864 */
[C---:B------:R-:W-:Y:S01]  /*97e0*/  HMMA.16816.F32.BF16 R104, R136.reuse, R142, R104 ;  /* 0x0000008e8868723c */ /* 0x040fe20000041868 */
[----:B------:R-:W5:Y:S07]  /*97f0*/  LDSM.16.MT88.4 R140, [R193+0x1100] ;  /* 0x00110000c18c783b */ /* 0x000f6e0000004200 */
[C---:B------:R-:W-:Y:S04]  /*9800*/  HMMA.16816.F32.BF16 R108, R136.reuse, R148, R108 ;  /* 0x00000094886c723c */ /* 0x040fe8000004186c */
[--C-:B-1----:R-:W-:Y:S02]  /*9810*/  FFMA.FTZ R134, R186, c[0x0][0x2d0], -R133.reuse ;  /* 0x0000b400ba867a23 */ /* 0x102fe40000010885 */
[----:B------:R-:W3:Y:S02]  /*9820*/  LDL.LU R186, [R1+0x8] ;  /* 0x0000080001ba7983 */ /* 0x000ee40000300800 */
[C---:B------:R-:W-:Y:S01]  /*9830*/  HMMA.16816.F32.BF16 R112, R136.reuse, R150, R112 ;  /* 0x000000968870723c */ /* 0x040fe20000041870 */
[----:B------:R1:W1:Y:S01]  /*9840*/  MUFU.EX2 R174, R134 ;  /* 0x0000008600ae7308 */ /* 0x0002620000000800 */
[----:B------:R-:W5:Y:S06]  /*9850*/  LDSM.16.MT88.4 R148, [R196+0x1100] ;  /* 0x00110000c494783b */ /* 0x000f6c0000004200 */
[C---:B--2---:R-:W-:Y:S08]  /*9860*/  HMMA.16816.F32.BF16 R116, R136.reuse, R152, R116 ;  /* 0x000000988874723c */ /* 0x044ff00000041874 */
[C---:B------:R-:W-:Y:S01]  /*9870*/  HMMA.16816.F32.BF16 R120, R136.reuse, R154, R120 ;  /* 0x0000009a8878723c */ /* 0x040fe20000041878 */
[----:B------:R-:W2:Y:S07]  /*9880*/  LDSM.16.MT88.4 R152, [R195+0x1100] ;  /* 0x00110000c398783b */ /* 0x000eae0000004200 */
[C---:B----4-:R-:W-:Y:S04]  /*9890*/  HMMA.16816.F32.BF16 R124, R136.reuse, R156, R124 ;  /* 0x0000009c887c723c */ /* 0x050fe8000004187c */
[--C-:B-1----:R-:W-:Y:S04]  /*98a0*/  FFMA.FTZ R134, R191, c[0x0][0x2d0], -R172.reuse ;  /* 0x0000b400bf867a23 */ /* 0x102fe800000108ac */
[----:B------:R-:W-:Y:S01]  /*98b0*/  HMMA.16816.F32.BF16 R128, R136, R158, R128 ;  /* 0x0000009e8880723c */ /* 0x000fe20000041880 */
[----:B------:R-:W-:Y:S01]  /*98c0*/  LDSM.16.MT88.4 R156, [R194+0x3100] ;  /* 0x00310000c29c783b */ /* 0x000fe20000004200 */
[----:B------:R1:W-:Y:S05]  /*98d0*/  MUFU.EX2 R185, R134 ;  /* 0x0000008600b97308 */ /* 0x0003ea0000000800 */
[----:B------:R-:W-:Y:S02]  /*98e0*/  F2FP.BF16.PACK_AB R136, R229, R230 ;  /* 0x000000e6e588723e */ /* 0x000fe400000010ff */
[----:B------:R-:W-:Y:S03]  /*98f0*/  F2FP.BF16.PACK_AB R138, R189, R228 ;  /* 0x000000e4bd8a723e */ /* 0x000fe600000010ff */
[----:B------:R-:W-:Y:S02]  /*9900*/  F2FP.BF16.PACK_AB R137, R176, R177 ;  /* 0x000000b1b089723e */ /* 0x000fe400000010ff */
[----:B------:R-:W-:Y:S07]  /*9910*/  F2FP.BF16.PACK_AB R139, R174, R175 ;  /* 0x000000afae8b723e */ /* 0x000fee00000010ff */
[C---:B-----5:R-:W-:Y:S03]  /*9920*/  HMMA.16816.F32.BF16 R4, R136.reuse, R140, R4 ;  /* 0x0000008c8804723c */ /* 0x060fe60000041804 */
[--C-:B-1----:R-:W-:Y:S01]  /*9930*/  FFMA.FTZ R134, R219, c[0x0][0x2d0], -R172.reuse ;  /* 0x0000b400db867a23 */ /* 0x102fe200000108ac */
[----:B------:R-:W-:Y:S04]  /*9940*/  IADD3 R219, R222, -0x1, RZ ;  /* 0xffffffffdedb7810 */ /* 0x000fe80007ffe0ff */
[C---:B------:R-:W-:Y:S01]  /*9950*/  HMMA.16816.F32.BF16 R8, R136.reuse, R142, R8 ;  /* 0x0000008e8808723c */ /* 0x040fe20000041808 */
[----:B------:R-:W1:Y:S01]  /*9960*/  LDSM.16.MT88.4 R140, [R193+0x3100] ;  /* 0x00310000c18c783b */ /* 0x000e620000004200 */
[----:B------:R-:W4:Y:S06]  /*9970*/  MUFU.EX2 R184, R134 ;  /* 0x0000008600b87308 */ /* 0x000f2c0000000800 */
[C---:B------:R-:W-:Y:S08]  /*9980*/  HMMA.16816.F32.BF16 R12, R136.reuse, R144, R12 ;  /* 0x00000090880c723c */ /* 0x040ff0000004180c */
[C---:B------:R-:W-:Y:S01]  /*9990*/  HMMA.16816.F32.BF16 R16, R136.reuse, R146, R16 ;  /* 0x000000928810723c */ /* 0x040fe20000041810 */
[----:B------:R-:W5:Y:S07]  /*99a0*/  LDSM.16.MT88.4 R144, [R196+0x3100] ;  /* 0x00310000c490783b */ /* 0x000f6e0000004200 */
[C---:B------:R-:W-:Y:S04]  /*99b0*/  HMMA.16816.F32.BF16 R20, R136.reuse, R148, R20 ;  /* 0x000000948814723c */ /* 0x040fe80000041814 */
[----:B----4-:R-:W-:Y:S01]  /*99c0*/  F2FP.BF16.PACK_AB R168, R184, R185 ;  /* 0x000000b9b8a8723e */ /* 0x010fe200000010ff */
[--C-:B------:R-:W-:Y:S02]  /*99d0*/  FFMA.FTZ R134, R221, c[0x0][0x2d0], -R172.reuse ;  /* 0x0000b400dd867a23 */ /* 0x100fe400000108ac */
[----:B------:R-:W-:Y:S01]  /*99e0*/  FFMA.FTZ R172, R223, c[0x0][0x2d0], -R172 ;  /* 0x0000b400dfac7a23 */ /* 0x000fe200000108ac */
[C---:B------:R-:W-:Y:S01]  /*99f0*/  HMMA.16816.F32.BF16 R24, R136.reuse, R150, R24 ;  /* 0x000000968818723c */ /* 0x040fe20000041818 */
[----:B------:R-:W4:Y:S01]  /*9a00*/  LDSM.16.MT88.4 R148, [R195+0x3100] ;  /* 0x00310000c394783b */ /* 0x000f220000004200 */
[----:B------:R5:W-:Y:S06]  /*9a10*/  MUFU.EX2 R183, R134 ;  /* 0x0000008600b77308 */ /* 0x000bec0000000800 */
[C---:B--2---:R-:W-:Y:S04]  /*9a20*/  HMMA.16816.F32.BF16 R28, R136.reuse, R152, R28 ;  /* 0x00000098881c723c */ /* 0x044fe8000004181c */
[----:B------:R-:W2:Y:S04]  /*9a30*/  MUFU.EX2 R182, R172 ;  /* 0x000000ac00b67308 */ /* 0x000ea80000000800 */
[C---:B------:R-:W-:Y:S01]  /*9a40*/  HMMA.16816.F32.BF16 R32, R136.reuse, R154, R32 ;  /* 0x0000009a8820723c */ /* 0x040fe20000041820 */
[----:B------:R-:W-:Y:S07]  /*9a50*/  LDSM.16.MT88.4 R152, [R194+0x5100] ;  /* 0x00510000c298783b */ /* 0x000fee0000004200 */
[C---:B-1----:R-:W-:Y:S04]  /*9a60*/  HMMA.16816.F32.BF16 R36, R136.reuse, R140, R36 ;  /* 0x0000008c8824723c */ /* 0x042fe80000041824 */
[--C-:B-----5:R-:W-:Y:S04]  /*9a70*/  FFMA.FTZ R134, R187, c[0x0][0x2d0], -R133.reuse ;  /* 0x0000b400bb867a23 */ /* 0x120fe80000010885 */
[C---:B------:R-:W-:Y:S01]  /*9a80*/  HMMA.16816.F32.BF16 R40, R136.reuse, R142, R40 ;  /* 0x0000008e8828723c */ /* 0x040fe20000041828 */
[----:B------:R-:W1:Y:S01]  /*9a90*/  LDSM.16.MT88.4 R140, [R193+0x5100] ;  /* 0x00510000c18c783b */ /* 0x000e620000004200 */
[----:B------:R5:W-:Y:S02]  /*9aa0*/  MUFU.EX2 R173, R134 ;  /* 0x0000008600ad7308 */ /* 0x000be40000000800 */
[----:B--2---:R-:W-:Y:S04]  /*9ab0*/  F2FP.BF16.PACK_AB R170, R182, R183 ;  /* 0x000000b7b6aa723e */ /* 0x004fe800000010ff */
[C---:B------:R-:W-:Y:S08]  /*9ac0*/  HMMA.16816.F32.BF16 R44, R136.reuse, R156, R44 ;  /* 0x0000009c882c723c */ /* 0x040ff0000004182c */
[C---:B------:R-:W-:Y:S01]  /*9ad0*/  HMMA.16816.F32.BF16 R48, R136.reuse, R158, R48 ;  /* 0x0000009e8830723c */ /* 0x040fe20000041830 */
[----:B------:R-:W2:Y:S07]  /*9ae0*/  LDSM.16.MT88.4 R156, [R196+0x5100] ;  /* 0x00510000c49c783b */ /* 0x000eae0000004200 */
[C---:B------:R-:W-:Y:S04]  /*9af0*/  HMMA.16816.F32.BF16 R52, R136.reuse, R144, R52 ;  /* 0x000000908834723c */ /* 0x040fe80000041834 */
[--C-:B-----5:R-:W-:Y:S04]  /*9b00*/  FFMA.FTZ R134, R188, c[0x0][0x2d0], -R133.reuse ;  /* 0x0000b400bc867a23 */ /* 0x120fe80000010885 */
[C---:B------:R-:W-:Y:S01]  /*9b10*/  HMMA.16816.F32.BF16 R56, R136.reuse, R146, R56 ;  /* 0x000000928838723c */ /* 0x040fe20000041838 */
[----:B------:R-:W5:Y:S01]  /*9b20*/  LDSM.16.MT88.4 R144, [R195+0x5100] ;  /* 0x00510000c390783b */ /* 0x000f620000004200 */
[----:B------:R-:W2:Y:S06]  /*9b30*/  MUFU.EX2 R172, R134 ;  /* 0x0000008600ac7308 */ /* 0x000eac0000000800 */
[C---:B----4-:R-:W-:Y:S08]  /*9b40*/  HMMA.16816.F32.BF16 R60, R136.reuse, R148, R60 ;  /* 0x00000094883c723c */ /* 0x050ff0000004183c */
[C---:B------:R-:W-:Y:S01]  /*9b50*/  HMMA.16816.F32.BF16 R64, R136.reuse, R150, R64 ;  /* 0x000000968840723c */ /* 0x040fe20000041840 */
[----:B------:R-:W-:Y:S07]  /*9b60*/  LDSM.16.MT88.4 R148, [R194+0x7100] ;  /* 0x00710000c294783b */ /* 0x000fee0000004200 */
[C---:B-1----:R-:W-:Y:S04]  /*9b70*/  HMMA.16816.F32.BF16 R68, R136.reuse, R140, R68 ;  /* 0x0000008c8844723c */ /* 0x042fe80000041844 */
[----:B--2---:R-:W-:Y:S01]  /*9b80*/  F2FP.BF16.PACK_AB R169, R172, R173 ;  /* 0x000000adaca9723e */ /* 0x004fe200000010ff */
[--C-:B------:R-:W-:Y:S02]  /*9b90*/  FFMA.FTZ R134, R220, c[0x0][0x2d0], -R133.reuse ;  /* 0x0000b400dc867a23 */ /* 0x100fe40000010885 */
[----:B------:R-:W-:Y:S01]  /*9ba0*/  FFMA.FTZ R133, R135, c[0x0][0x2d0], -R133 ;  /* 0x0000b40087857a23 */ /* 0x000fe20000010885 */
[C---:B------:R-:W-:Y:S01]  /*9bb0*/  HMMA.16816.F32.BF16 R72, R136.reuse, R142, R72 ;  /* 0x0000008e8848723c */ /* 0x040fe20000041848 */
[----:B------:R-:W1:Y:S02]  /*9bc0*/  LDSM.16.MT88.4 R140, [R193+0x7100] ;  /* 0x00710000c18c783b */ /* 0x000e640000004200 */
[----:B------:R-:W-:Y:S05]  /*9bd0*/  MUFU.EX2 R134, R134 ;  /* 0x0000008600867308 */ /* 0x000fea0000000800 */
[C---:B------:R-:W-:Y:S05]  /*9be0*/  HMMA.16816.F32.BF16 R76, R136.reuse, R152, R76 ;  /* 0x00000098884c723c */ /* 0x040fea000004184c */
[----:B------:R-:W2:Y:S03]  /*9bf0*/  MUFU.EX2 R133, R133 ;  /* 0x0000008500857308 */ /* 0x000ea60000000800 */
[C---:B------:R-:W-:Y:S01]  /*9c00*/  HMMA.16816.F32.BF16 R80, R136.reuse, R154, R80 ;  /* 0x0000009a8850723c */ /* 0x040fe20000041850 */
[----:B------:R-:W4:Y:S07]  /*9c10*/  LDSM.16.MT88.4 R152, [R196+0x7100] ;  /* 0x00710000c498783b */ /* 0x000f2e0000004200 */
[C---:B------:R-:W-:Y:S08]  /*9c20*/  HMMA.16816.F32.BF16 R84, R136.reuse, R156, R84 ;  /* 0x0000009c8854723c */ /* 0x040ff00000041854 */
[C---:B------:R-:W-:Y:S01]  /*9c30*/  HMMA.16816.F32.BF16 R88, R136.reuse, R158, R88 ;  /* 0x0000009e8858723c */ /* 0x040fe20000041858 */
[----:B------:R-:W-:Y:S03]  /*9c40*/  LDSM.16.MT88.4 R156, [R194+0x1900] ;  /* 0x00190000c29c783b */ /* 0x000fe60000004200 */
[----:B--2---:R-:W-:Y:S04]  /*9c50*/  F2FP.BF16.PACK_AB R171, R133, R134 ;  /* 0x0000008685ab723e */ /* 0x004fe800000010ff */
[C---:B-----5:R-:W-:Y:S08]  /*9c60*/  HMMA.16816.F32.BF16 R92, R136.reuse, R144, R92 ;  /* 0x00000090885c723c */ /* 0x060ff0000004185c */
[C---:B------:R-:W-:Y:S01]  /*9c70*/  HMMA.16816.F32.BF16 R96, R136.reuse, R146, R96 ;  /* 0x000000928860723c */ /* 0x040fe20000041860 */
[----:B------:R-:W2:Y:S07]  /*9c80*/  LDSM.16.MT88.4 R144, [R195+0x7100] ;  /* 0x00710000c390783b */ /* 0x000eae0000004200 */
[C---:B-1----:R-:W-:Y:S08]  /*9c90*/  HMMA.16816.F32.BF16 R100, R136.reuse, R140, R100 ;  /* 0x0000008c8864723c */ /* 0x042ff00000041864 */
[C---:B------:R-:W-:Y:S01]  /*9ca0*/  HMMA.16816.F32.BF16 R104, R136.reuse, R142, R104 ;  /* 0x0000008e8868723c */ /* 0x040fe20000041868 */
[----:B------:R-:W1:Y:S07]  /*9cb0*/  LDSM.16.MT88.4 R140, [R193+0x1900] ;  /* 0x00190000c18c783b */ /* 0x000e6e0000004200 */
[C---:B------:R-:W-:Y:S08]  /*9cc0*/  HMMA.16816.F32.BF16 R108, R136.reuse, R148, R108 ;  /* 0x00000094886c723c */ /* 0x040ff0000004186c */
[C---:B------:R-:W-:Y:S08]  /*9cd0*/  HMMA.16816.F32.BF16 R112, R136.reuse, R150, R112 ;  /* 0x000000968870723c */ /* 0x040ff00000041870 */
[C---:B----4-:R-:W-:Y:S08]  /*9ce0*/  HMMA.16816.F32.BF16 R116, R136.reuse, R152, R116 ;  /* 0x000000988874723c */ /* 0x050ff00000041874 */
[C---:B------:R-:W-:Y:S08]  /*9cf0*/  HMMA.16816.F32.BF16 R120, R136.reuse, R154, R120 ;  /* 0x0000009a8878723c */ /* 0x040ff00000041878 */
[C---:B--2---:R-:W-:Y:S08]  /*9d00*/  HMMA.16816.F32.BF16 R124, R136.reuse, R144, R124 ;  /* 0x00000090887c723c */ /* 0x044ff0000004187c */
[----:B------:R-:W-:Y:S08]  /*9d10*/  HMMA.16816.F32.BF16 R128, R136, R146, R128 ;  /* 0x000000928880723c */ /* 0x000ff00000041880 */
[C---:B-1----:R-:W-:Y:S01]  /*9d20*/  HMMA.16816.F32.BF16 R136, R168.reuse, R140, R4 ;  /* 0x0000008ca888723c */ /* 0x042fe20000041804 */
[----:B------:R-:W1:Y:S07]  /*9d30*/  LDSM.16.MT88.4 R4, [R193+0x3900] ;  /* 0x00390000c104783b */ /* 0x000e6e0000004200 */
[C---:B------:R-:W-:Y:S01]  /*9d40*/  HMMA.16816.F32.BF16 R140, R168.reuse, R142, R8 ;  /* 0x0000008ea88c723c */ /* 0x040fe20000041808 */
[----:B------:R-:W2:Y:S07]  /*9d50*/  LDSM.16.MT88.4 R8, [R194+0x3900] ;  /* 0x00390000c208783b */ /* 0x000eae0000004200 */
[C---:B------:R-:W-:Y:S01]  /*9d60*/  HMMA.16816.F32.BF16 R144, R168.reuse, R156, R12 ;  /* 0x0000009ca890723c */ /* 0x040fe2000004180c */
[----:B------:R-:W4:Y:S07]  /*9d70*/  LDSM.16.MT88.4 R12, [R196+0x3900] ;  /* 0x00390000c40c783b */ /* 0x000f2e0000004200 */
[C---:B------:R-:W-:Y:S01]  /*9d80*/  HMMA.16816.F32.BF16 R148, R168.reuse, R158, R16 ;  /* 0x0000009ea894723c */ /* 0x040fe20000041810 */
[----:B------:R-:W5:Y:S07]  /*9d90*/  LDSM.16.MT88.4 R16, [R195+0x3900] ;  /* 0x00390000c310783b */ /* 0x000f6e0000004200 */
[C---:B------:R-:W-:Y:S01]  /*9da0*/  HMMA.16816.F32.BF16 R152, R168.reuse, R160, R20 ;  /* 0x000000a0a898723c */ /* 0x040fe20000041814 */
[----:B------:R-:W2:Y:S07]  /*9db0*/  LDSM.16.MT88.4 R20, [R193+0x5900] ;  /* 0x00590000c114783b */ /* 0x000eae0000004200 */
[C---:B------:R-:W-:Y:S08]  /*9dc0*/  HMMA.16816.F32.BF16 R156, R168.reuse, R162, R24 ;  /* 0x000000a2a89c723c */ /* 0x040ff00000041818 */
        /* <DEDUP_REMOVED lines=8> */
[C---:B----4-:R-:W-:Y:S08]  /*9e50*/  HMMA.16816.F32.BF16 R52, R168.reuse, R12, R52 ;  /* 0x0000000ca834723c */ /* 0x050ff00000041834 */
[C---:B------:R-:W-:Y:S01]  /*9e60*/  HMMA.16816.F32.BF16 R56, R168.reuse, R14, R56 ;  /* 0x0000000ea838723c */ /* 0x040fe20000041838 */
[----:B------:R-:W4:Y:S07]  /*9e70*/  LDSM.16.MT88.4 R12, [R195+0x5900] ;  /* 0x00590000c30c783b */ /* 0x000f2e0000004200 */
[C---:B-----5:R-:W-:Y:S08]  /*9e80*/  HMMA.16816.F32.BF16 R60, R168.reuse, R16, R60 ;  /* 0x00000010a83c723c */ /* 0x060ff0000004183c */
[C---:B------:R-:W-:Y:S01]  /*9e90*/  HMMA.16816.F32.BF16 R64, R168.reuse, R18, R64 ;  /* 0x00000012a840723c */ /* 0x040fe20000041840 */
[----:B------:R-:W5:Y:S07]  /*9ea0*/  LDSM.16.MT88.4 R16, [R193+0x7900] ;  /* 0x00790000c110783b */ /* 0x000f6e0000004200 */
[C---:B------:R-:W-:Y:S08]  /*9eb0*/  HMMA.16816.F32.BF16 R68, R168.reuse, R20, R68 ;  /* 0x00000014a844723c */ /* 0x040ff00000041844 */
        /* <DEDUP_REMOVED lines=8> */
[C---:B----4-:R-:W-:Y:S01]  /*9f40*/  HMMA.16816.F32.BF16 R92, R168.reuse, R12, R92 ;  /* 0x0000000ca85c723c */ /* 0x050fe2000004185c */
[----:B------:R-:W4:Y:S06]  /*9f50*/  LDL R13, [R1] ;  /* 0x00000000010d7983 */ /* 0x000f2c0000100800 */
[----:B---3--:R-:W-:Y:S01]  /*9f60*/  FFMA.FTZ R12, R2, R186, R237 ;  /* 0x000000ba020c7223 */ /* 0x008fe200000100ed */
[C---:B------:R-:W-:Y:S04]  /*9f70*/  HMMA.16816.F32.BF16 R96, R168.reuse, R14, R96 ;  /* 0x0000000ea860723c */ /* 0x040fe80000041860 */
[----:B------:R-:W-:Y:S02]  /*9f80*/  FFMA.FTZ R2, R0, R190, R227 ;  /* 0x000000be00027223 */ /* 0x000fe400000100e3 */
[----:B------:R-:W-:Y:S02]  /*9f90*/  FADD.FTZ R0, R240, R12 ;  /* 0x0000000cf0007221 */ /* 0x000fe40000010000 */
[C---:B-----5:R-:W-:Y:S04]  /*9fa0*/  HMMA.16816.F32.BF16 R100, R168.reuse, R16, R100 ;  /* 0x00000010a864723c */ /* 0x060fe80000041864 */
[----:B------:R-:W-:Y:S02]  /*9fb0*/  FADD.FTZ R2, R226, R2 ;  /* 0x00000002e2027221 */ /* 0x000fe40000010000 */
[----:B------:R-:W-:Y:S02]  /*9fc0*/  FADD.FTZ R0, R239, R0 ;  /* 0x00000000ef007221 */ /* 0x000fe40000010000 */
[C---:B------:R-:W-:Y:S04]  /*9fd0*/  HMMA.16816.F32.BF16 R104, R168.reuse, R18, R104 ;  /* 0x00000012a868723c */ /* 0x040fe80000041868 */
[----:B------:R-:W-:Y:S02]  /*9fe0*/  FADD.FTZ R2, R225, R2 ;  /* 0x00000002e1027221 */ /* 0x000fe40000010000 */
[----:B------:R-:W-:Y:S02]  /*9ff0*/  FADD.FTZ R0, R238, R0 ;  /* 0x00000000ee007221 */ /* 0x000fe40000010000 */
[----:B------:R-:W-:Y:S01]  /*a000*/  FADD.FTZ R2, R224, R2 ;  /* 0x00000002e0027221 */ /* 0x000fe20000010000 */
[C---:B------:R-:W-:Y:S03]  /*a010*/  HMMA.16816.F32.BF16 R108, R168.reuse, R20, R108 ;  /* 0x00000014a86c723c */ /* 0x040fe6000004186c */
[----:B------:R-:W-:Y:S02]  /*a020*/  FADD.FTZ R0, R236, R0 ;  /* 0x00000000ec007221 */ /* 0x000fe40000010000 */
[----:B------:R-:W-:Y:S02]  /*a030*/  FADD.FTZ R2, R181, R2 ;  /* 0x00000002b5027221 */ /* 0x000fe40000010000 */
[----:B------:R-:W-:Y:S01]  /*a040*/  FADD.FTZ R0, R235, R0 ;  /* 0x00000000eb007221 */ /* 0x000fe20000010000 */
[C---:B------:R-:W-:Y:S04]  /*a050*/  HMMA.16816.F32.BF16 R112, R168.reuse, R22, R112 ;  /* 0x00000016a870723c */ /* 0x040fe80000041870 */
[----:B------:R-:W-:Y:S02]  /*a060*/  FADD.FTZ R2, R180, R2 ;  /* 0x00000002b4027221 */ /* 0x000fe40000010000 */
[----:B------:R-:W-:Y:S02]  /*a070*/  FADD.FTZ R0, R234, R0 ;  /* 0x00000000ea007221 */ /* 0x000fe40000010000 */
[----:B------:R-:W-:Y:S01]  /*a080*/  FADD.FTZ R2, R179, R2 ;  /* 0x00000002b3027221 */ /* 0x000fe20000010000 */
[C---:B-1----:R-:W-:Y:S03]  /*a090*/  HMMA.16816.F32.BF16 R116, R168.reuse, R4, R116 ;  /* 0x00000004a874723c */ /* 0x042fe60000041874 */
[----:B------:R-:W-:Y:S02]  /*a0a0*/  FADD.FTZ R0, R231, R0 ;  /* 0x00000000e7007221 */ /* 0x000fe40000010000 */
[----:B------:R-:W-:Y:S02]  /*a0b0*/  FADD.FTZ R2, R178, R2 ;  /* 0x00000002b2027221 */ /* 0x000fe40000010000 */
[----:B------:R-:W-:Y:S01]  /*a0c0*/  FADD.FTZ R0, R230, R0 ;  /* 0x00000000e6007221 */ /* 0x000fe20000010000 */
[C---:B------:R-:W-:Y:S04]  /*a0d0*/  HMMA.16816.F32.BF16 R120, R168.reuse, R6, R120 ;  /* 0x00000006a878723c */ /* 0x040fe80000041878 */
[----:B------:R-:W-:Y:S02]  /*a0e0*/  FADD.FTZ R2, R177, R2 ;  /* 0x00000002b1027221 */ /* 0x000fe40000010000 */
[----:B------:R-:W-:Y:S02]  /*a0f0*/  FADD.FTZ R0, R229, R0 ;  /* 0x00000000e5007221 */ /* 0x000fe40000010000 */
[----:B------:R-:W-:Y:S01]  /*a100*/  FADD.FTZ R2, R176, R2 ;  /* 0x00000002b0027221 */ /* 0x000fe20000010000 */
[C---:B--2---:R-:W-:Y:S03]  /*a110*/  HMMA.16816.F32.BF16 R124, R168.reuse, R8, R124 ;  /* 0x00000008a87c723c */ /* 0x044fe6000004187c */
[----:B------:R-:W-:Y:S02]  /*a120*/  FADD.FTZ R0, R228, R0 ;  /* 0x00000000e4007221 */ /* 0x000fe40000010000 */
[----:B------:R-:W-:Y:S02]  /*a130*/  FADD.FTZ R2, R175, R2 ;  /* 0x00000002af027221 */ /* 0x000fe40000010000 */
        /* <DEDUP_REMOVED lines=10> */
[----:B------:R-:W-:Y:S02]  /*a1e0*/  FADD.FTZ R2, R182, R2 ;  /* 0x00000002b6027221 */ /* 0x000fe40000010000 */
[----:B------:R-:W-:Y:S01]  /*a1f0*/  FADD.FTZ R0, R133, R0 ;  /* 0x0000000085007221 */ /* 0x000fe20000010000 */
[----:B------:R-:W-:Y:S02]  /*a200*/  MOV R133, R132 ;  /* 0x0000008400857202 */ /* 0x000fe40000000f00 */
[----:B------:R1:W-:Y:S04]  /*a210*/  STL [R1+0x8], R2 ;  /* 0x0000080201007387 */ /* 0x0003e80000100800 */
[----:B------:R1:W-:Y:S01]  /*a220*/  STL [R1+0xc], R0 ;  /* 0x00000c0001007387 */ /* 0x0003e20000100800 */
[----:B----4-:R-:W-:Y:S02]  /*a230*/  ISETP.GT.AND P0, PT, R222, R13, PT ;  /* 0x0000000dde00720c */ /* 0x010fe40003f04270 */
[----:B------:R-:W-:Y:S11]  /*a240*/  MOV R222, R219 ;  /* 0x000000db00de7202 */ /* 0x000ff60000000f00 */
[----:B-1----:R-:W-:-:S05]  /*a250*/  @P0 BRA `(.L_x_895) ;  /* 0xffffbda000000947 */ /* 0x002fca000383ffff */
.L_x_886:
[----:B------:R-:W-:Y:S02]  /*a260*/  IMAD.MOV.U32 R0, RZ, RZ, c[0x0][0x2c4] ;  /* 0x0000b100ff007624 */ /* 0x000fe400078e00ff */
[----:B------:R-:W-:-:S02]  /*a270*/  IMAD.MOV.U32 R5, RZ, RZ, 0x1 ;  /* 0x00000001ff057424 */ /* 0x000fc400078e00ff */
[----:B-1----:R-:W-:Y:S01]  /*a280*/  IMAD.MOV.U32 R4, RZ, RZ, 0x1 ;  /* 0x00000001ff047424 */ /* 0x002fe200078e00ff */
[----:B------:R-:W-:Y:S02]  /*a290*/  ISETP.NE.AND P1, PT, R0, 0x1, PT ;  /* 0x000000010000780c */ /* 0x000fe40003f25270 */
[----:B------:R-:W1:Y:S01]  /*a2a0*/  S2R R0, SR_CTAID.X ;  /* 0x0000000000007919 */ /* 0x000e620000002500 */
[----:B------:R-:W-:Y:S02]  /*a2b0*/  ISETP.LE.AND P0, PT, R5, c[0x0][0x32c], PT ;  /* 0x0000cb0005007a0c */ /* 0x000fe40003f03270 */
[----:B------:R-:W-:Y:S02]  /*a2c0*/  IADD3 R4, R4, -c[0x0][0x168], RZ ;  /* 0x80005a0004047a10 */ /* 0x000fe40007ffe0ff */
[----:B-1----:R-:W-:-:S06]  /*a2d0*/  LEA R0, R0, 0x7f, 0x7 ;  /* 0x0000007f00007811 */ /* 0x002fcc00078e38ff */
[----:B------:R-:W-:-:S05]  /*a2e0*/  @P1 IMAD.HI.U32 R2, R0, c[0x0][0x2c8], RZ ;  /* 0x0000b20000021a27 */ /* 0x000fca00078e00ff */
[----:B------:R-:W-:-:S04]  /*a2f0*/  @P1 SHF.R.U32.HI R0, RZ, c[0x0][0x2cc], R2 ;  /* 0x0000b300ff001a19 */ /* 0x000fc80000011602 */
[----:B------:R-:W-:-:S04]  /*a300*/  IADD3 R0, R0, c[0x0][0x1d0], R4 ;  /* 0x0000740000007a10 */ /* 0x000fc80007ffe004 */
[----:B------:R-:W-:Y:S01]  /*a310*/  IADD3 R2, R0, -c[0x0][0x324], RZ ;  /* 0x8000c90000027a10 */ /* 0x000fe20007ffe0ff */
        /* <DEDUP_REMOVED lines=10> */
.L_x_897:
[----:B------:R-:W-:-:S04]  /*a3c0*/  MOV R4, c[0x0][0x32c] ;  /* 0x0000cb0000047a02 */ /* 0x000fc80000000f00 */
[----:B------:R-:W-:-:S13]  /*a3d0*/  ISETP.NE.AND P0, PT, R4, 0x1, PT ;  /* 0x000000010400780c */ /* 0x000fda0003f05270 */
[----:B------:R-:W-:-:S05]  /*a3e0*/  @P0 IMAD.HI.U32 R4, R0, c[0x0][0x330], RZ ;  /* 0x0000cc0000040a27 */ /* 0x000fca00078e00ff */
[----:B------:R-:W-:-:S05]  /*a3f0*/  @P0 SHF.R.U32.HI R0, RZ, c[0x0][0x334], R4 ;  /* 0x0000cd00ff000a19 */ /* 0x000fca0000011604 */
.L_x_898:
[----:B------:R-:W-:-:S05]  /*a400*/  IMAD R0, R0, c[0x0][0x32c], RZ ;  /* 0x0000cb0000007a24 */ /* 0x000fca00078e02ff */
[----:B------:R-:W-:-:S04]  /*a410*/  IMNMX R2, R2, R0, !PT ;  /* 0x0000000002027217 */ /* 0x000fc80007800200 */
.L_x_896:
[----:B------:R-:W-:-:S04]  /*a420*/  IADD3 R2, R2, 0x3f, RZ ;  /* 0x0000003f02027810 */ /* 0x000fc80007ffe0ff */
[----:B------:R-:W-:-:S04]  /*a430*/  SHF.R.S32.HI R0, RZ, 0x1f, R2 ;  /* 0x0000001fff007819 */ /* 0x000fc80000011402 */
[----:B------:R-:W-:-:S04]  /*a440*/  LEA.HI R0, R0, R2, RZ, 0x6 ;  /* 0x0000000200007211 */ /* 0x000fc800078f30ff */
[----:B------:R-:W-:-:S04]  /*a450*/  SHF.R.S32.HI R0, RZ, 0x6, R0 ;  /* 0x00000006ff007819 */ /* 0x000fc80000011400 */
[----:B------:R-:W-:-:S04]  /*a460*/  IMNMX R4, R232, R0, !PT ;  /* 0x00000000e8047217 */ /* 0x000fc80007800200 */
[----:B------:R-:W-:Y:S01]  /*a470*/  ISETP.GE.AND P0, PT, R219, R4, PT ;  /* 0x00000004db00720c */ /* 0x000fe20003f06270 */
[----:B------:R1:W-:-:S12]  /*a480*/  STL [R1+0x68], R4 ;  /* 0x0000680401007387 */ /* 0x0003d80000100800 */
[----:B------:R-:W-:Y:S05]  /*a490*/  @!P0 BRA `(.L_x_899) ;  /* 0x00003a5000008947 */ /* 0x000fea0003800000 */
[----:B------:R-:W2:Y:S04]  /*a4a0*/  LDL.64 R10, [R1+0x60] ;  /* 0x00006000010a7983 */ /* 0x000ea80000100a00 */
[----:B------:R-:W3:Y:S04]  /*a4b0*/  LDL.64 R8, [R1+0x48] ;  /* 0x0000480001087983 */ /* 0x000ee80000100a00 */
[----:B------:R-:W4:Y:S04]  /*a4c0*/  LDL.64 R6, [R1+0x58] ;  /* 0x0000580001067983 */ /* 0x000f280000100a00 */
[----:B-1----:R-:W5:Y:S01]  /*a4d0*/  LDL.64 R4, [R1+0x50] ;  /* 0x0000500001047983 */ /* 0x002f620000100a00 */
[----:B------:R-:W-:Y:S01]  /*a4e0*/  IMAD.MOV.U32 R134, RZ, RZ, R3 ;  /* 0x000000ffff867224 */ /* 0x000fe200078e0003 */
[----:B------:R-:W-:Y:S01]  /*a4f0*/  MOV R133, R132 ;  /* 0x0000008400857202 */ /* 0x000fe20000000f00 */
[----:B------:R-:W-:Y:S01]  /*a500*/  IMAD.MOV.U32 R220, RZ, RZ, R219 ;  /* 0x000000ffffdc7224 */ /* 0x000fe200078e00db */
[----:B--2---:R-:W-:-:S05]  /*a510*/  IADD3 R2, P0, R10, 0x40, RZ ;  /* 0x000000400a027810 */ /* 0x004fca0007f1e0ff */
[--C-:B---3--:R-:W-:Y:S01]  /*a520*/  IMAD.X R0, RZ, RZ, R9.reuse, P0 ;  /* 0x000000ffff007224 */ /* 0x108fe200000e0609 */
[C---:B------:R-:W-:Y:S01]  /*a530*/  IADD3 R12, P0, R10.reuse, 0x80, RZ ;  /* 0x000000800a0c7810 */ /* 0x040fe20007f1e0ff */
[----:B------:R1:W-:Y:S04]  /*a540*/  STL [R1+0x3c], R2 ;  /* 0x00003c0201007387 */ /* 0x0003e80000100800 */
[----:B------:R2:W-:Y:S04]  /*a550*/  STL [R1+0x38], R0 ;  /* 0x0000380001007387 */ /* 0x0005e80000100800 */
[----:B------:R-:W-:Y:S01]  /*a560*/  STL [R1+0x34], R12 ;  /* 0x0000340c01007387 */ /* 0x000fe20000100800 */
[----:B-1----:R-:W-:Y:S01]  /*a570*/  IMAD.X R2, RZ, RZ, R9, P0 ;  /* 0x000000ffff027224 */ /* 0x002fe200000e0609 */
[----:B--2---:R-:W-:-:S04]  /*a580*/  IADD3 R0, P0, R10, 0xc0, RZ ;  /* 0x000000c00a007810 */ /* 0x004fc80007f1e0ff */
[----:B------:R4:W-:Y:S01]  /*a590*/  STL [R1+0x30], R2 ;  /* 0x0000300201007387 */ /* 0x0009e20000100800 */
[----:B------:R-:W-:-:S03]  /*a5a0*/  IMAD.X R8, RZ, RZ, R9, P0 ;  /* 0x000000ffff087224 */ /* 0x000fc600000e0609 */
[----:B------:R5:W-:Y:S04]  /*a5b0*/  STL [R1+0x2c], R0 ;  /* 0x00002c0001007387 */ /* 0x000be80000100800 */
[----:B------:R1:W-:Y:S01]  /*a5c0*/  STL [R1+0x28], R8 ;  /* 0x0000280801007387 */ /* 0x0003e20000100800 */
[----:B----4-:R-:W-:-:S04]  /*a5d0*/  IADD3 R2, P0, R6, 0x40, RZ ;  /* 0x0000004006027810 */ /* 0x010fc80007f1e0ff */
[----:B-----5:R-:W-:Y:S01]  /*a5e0*/  IADD3.X R0, RZ, R5, RZ, P0, !PT ;  /* 0x00000005ff007210 */ /* 0x020fe200007fe4ff */
[----:B------:R2:W-:Y:S01]  /*a5f0*/  STL [R1+0x24], R2 ;  /* 0x0000240201007387 */ /* 0x0005e20000100800 */
[----:B-1----:R-:W-:-:S03]  /*a600*/  IADD3 R8, P0, R6, 0x80, RZ ;  /* 0x0000008006087810 */ /* 0x002fc60007f1e0ff */
[----:B------:R1:W-:Y:S04]  /*a610*/  STL [R1+0x20], R0 ;  /* 0x0000200001007387 */ /* 0x0003e80000100800 */
[----:B------:R-:W-:Y:S01]  /*a620*/  STL [R1+0x1c], R8 ;  /* 0x00001c0801007387 */ /* 0x000fe20000100800 */
[----:B--2---:R-:W-:Y:S01]  /*a630*/  IMAD.X R2, RZ, RZ, R5, P0 ;  /* 0x000000ffff027224 */ /* 0x004fe200000e0605 */
[----:B-1----:R-:W-:-:S04]  /*a640*/  IADD3 R0, P0, R6, 0xc0, RZ ;  /* 0x000000c006007810 */ /* 0x002fc80007f1e0ff */
[----:B------:R-:W-:Y:S04]  /*a650*/  STL [R1+0x18], R2 ;  /* 0x0000180201007387 */ /* 0x000fe80000100800 */
[----:B------:R1:W-:Y:S02]  /*a660*/  STL [R1+0x14], R0 ;  /* 0x0000140001007387 */ /* 0x0003e40000100800 */
[----:B-1----:R-:W-:-:S05]  /*a670*/  IADD3.X R0, RZ, R5, RZ, P0, !PT ;  /* 0x00000005ff007210 */ /* 0x002fca00007fe4ff */
[----:B------:R1:W-:Y:S02]  /*a680*/  STL [R1+0x10], R0 ;  /* 0x0000100001007387 */ /* 0x0003e40000100800 */
.L_x_900:
[----:B------:R-:W2:Y:S01]  /*a690*/  LDL.64 R14, [R1+0x60] ;  /* 0x00006000010e7983 */ /* 0x000ea20000100a00 */
[----:B------:R-:W-:Y:S01]  /*a6a0*/  ISETP.GT.AND P1, PT, R232, R220, PT ;  /* 0x000000dce800720c */ /* 0x000fe20003f24270 */
[----:B------:R-:W-:Y:S04]  /*a6b0*/  DEPBAR.LE SB0, 0x0 ;  /* 0x000080000000791a */ /* 0x000fe80000000000 */
[----:B------:R-:W3:Y:S01]  /*a6c0*/  LDL R11, [R1+0x3c] ;  /* 0x00003c00010b7983 */ /* 0x000ee20000100800 */
[C---:B------:R-:W-:Y:S02]  /*a6d0*/  IADD3 R219, R220.reuse, -0x1, RZ ;  /* 0xffffffffdcdb7810 */ /* 0x040fe40007ffe0ff */
[----:B------:R-:W-:Y:S01]  /*a6e0*/  MOV R16, c[0x0][0x208] ;  /* 0x0000820000107a02 */ /* 0x000fe20000000f00 */
[----:B------:R-:W4:Y:S01]  /*a6f0*/  LDL.64 R12, [R1+0x48] ;  /* 0x00004800010c7983 */ /* 0x000f220000100a00 */
[----:B------:R-:W-:Y:S02]  /*a700*/  MOV R17, c[0x0][0x20c] ;  /* 0x0000830000117a02 */ /* 0x000fe40000000f00 */
[----:B------:R-:W-:Y:S01]  /*a710*/  MOV R241, 0x5 ;  /* 0x0000000500f17802 */ /* 0x000fe20000000f00 */
[----:B------:R-:W-:Y:S01]  /*a720*/  @!P1 IMAD.WIDE.U32 R4, R220, c[0x0][0x208], RZ ;  /* 0x00008200dc049a25 */ /* 0x000fe200078e00ff */
[----:B-1----:R-:W-:Y:S01]  /*a730*/  @!P1 SHF.R.S32.HI R0, RZ, 0x1f, R220 ;  /* 0x0000001fff009819 */ /* 0x002fe200000114dc */
[----:B------:R-:W5:Y:S01]  /*a740*/  LDL R10, [R1+0x38] ;  /* 0x00003800010a7983 */ /* 0x000f620000100800 */
[----:B------:R-:W-:Y:S02]  /*a750*/  MOV R242, c[0x0][0x1e0] ;  /* 0x0000780000f27a02 */ /* 0x000fe40000000f00 */
[----:B------:R-:W-:Y:S01]  /*a760*/  @!P1 SHF.L.U32 R2, R4, 0x6, RZ ;  /* 0x0000000604029819 */ /* 0x000fe200000006ff */
[----:B------:R-:W5:Y:S01]  /*a770*/  LDL R221, [R1+0x34] ;  /* 0x0000340001dd7983 */ /* 0x000f620000100800 */
[----:B------:R-:W-:Y:S01]  /*a780*/  @!P1 IMAD R0, R0, c[0x0][0x208], RZ ;  /* 0x0000820000009a24 */ /* 0x000fe200078e02ff */
[----:B------:R-:W-:Y:S02]  /*a790*/  SHF.L.U32 R242, R242, 0x5, RZ ;  /* 0x00000005f2f27819 */ /* 0x000fe400000006ff */
[----:B------:R-:W5:Y:S01]  /*a7a0*/  LDL R135, [R1+0x30] ;  /* 0x0000300001877983 */ /* 0x000f620000100800 */
[----:B------:R-:W-:Y:S01]  /*a7b0*/  @!P1 IMAD R0, R220, c[0x0][0x20c], R0 ;  /* 0x00008300dc009a24 */ /* 0x000fe200078e0200 */
[----:B------:R-:W-:Y:S02]  /*a7c0*/  MOV R240, c[0x0][0x1e0] ;  /* 0x0000780000f07a02 */ /* 0x000fe40000000f00 */
[----:B------:R-:W5:Y:S02]  /*a7d0*/  LDL R31, [R1+0x2c] ;  /* 0x00002c00011f7983 */ /* 0x000f640000100800 */
[----:B------:R-:W-:Y:S02]  /*a7e0*/  @!P1 IADD3 R0, R5, R0, RZ ;  /* 0x0000000005009210 */ /* 0x000fe40007ffe0ff */
[----:B------:R-:W5:Y:S01]  /*a7f0*/  LDL R30, [R1+0x28] ;  /* 0x00002800011e7983 */ /* 0x000f620000100800 */
[----:B------:R-:W-:Y:S02]  /*a800*/  SHF.L.U64.HI R240, R240, R241, c[0x0][0x1e4] ;  /* 0x00007900f0f07619 */ /* 0x000fe400000102f1 */
[----:B------:R-:W-:Y:S01]  /*a810*/  @!P1 SHF.L.U64.HI R0, R4, 0x6, R0 ;  /* 0x0000000604009819 */ /* 0x000fe20000010200 */
[----:B------:R-:W5:Y:S06]  /*a820*/  LDL.64 R228, [R1+0x58] ;  /* 0x0000580001e47983 */ /* 0x000f6c0000100a00 */
[----:B------:R-:W5:Y:S06]  /*a830*/  LDL.64 R226, [R1+0x50] ;  /* 0x0000500001e27983 */ /* 0x000f6c0000100a00 */
[----:B------:R-:W-:Y:S08]  /*a840*/  BAR.SYNC.DEFER_BLOCKING 0x0 ;  /* 0x0000000000007b1d */ /* 0x000ff00000010000 */
[----:B------:R-:W-:Y:S08]  /*a850*/  LDSM.16.M88.4 R32, [R199+0x10100] ;  /* 0x01010000c720783b */ /* 0x000ff00000000200 */
[----:B------:R-:W-:Y:S08]  /*a860*/  LDSM.16.M88.4 R24, [R192+0x9100] ;  /* 0x00910000c018783b */ /* 0x000ff00000000200 */
[----:B------:R-:W-:Y:S08]  /*a870*/  LDSM.16.M88.4 R168, [R192+0x9900] ;  /* 0x00990000c0a8783b */ /* 0x000ff00000000200 */
[----:B------:R-:W-:Y:S08]  /*a880*/  LDSM.16.M88.4 R172, [R200+0x10100] ;  /* 0x01010000c8ac783b */ /* 0x000ff00000000200 */
[----:B------:R-:W-:Y:S08]  /*a890*/  LDSM.16.M88.4 R176, [R203] ;  /* 0x00000000cbb0783b */ /* 0x000ff00000000200 */
[----:B------:R-:W-:Y:S08]  /*a8a0*/  LDSM.16.M88.4 R180, [R218] ;  /* 0x00000000dab4783b */ /* 0x000ff00000000200 */
[----:B------:R-:W-:Y:S08]  /*a8b0*/  LDSM.16.M88.4 R184, [R217] ;  /* 0x00000000d9b8783b */ /* 0x000ff00000000200 */
[----:B------:R-:W-:Y:S08]  /*a8c0*/  LDSM.16.M88.4 R188, [R216] ;  /* 0x00000000d8bc783b */ /* 0x000ff00000000200 */
[----:B------:R-:W5:Y:S04]  /*a8d0*/  LDL R225, [R1+0x24] ;  /* 0x0000240001e17983 */ /* 0x000f680000100800 */
[----:B------:R-:W5:Y:S04]  /*a8e0*/  LDL R224, [R1+0x20] ;  /* 0x0000200001e07983 */ /* 0x000f680000100800 */
[----:B------:R-:W5:Y:S04]  /*a8f0*/  LDL R223, [R1+0x1c] ;  /* 0x00001c0001df7983 */ /* 0x000f680000100800 */
[----:B------:R-:W5:Y:S01]  /*a900*/  LDL R222, [R1+0x18] ;  /* 0x0000180001de7983 */ /* 0x000f620000100800 */
[----:B--2---:R-:W-:Y:S04]  /*a910*/  @!P1 IADD3 R3, P0, R2, R14, RZ ;  /* 0x0000000e02039210 */ /* 0x004fe80007f1e0ff */
[----:B----4-:R-:W-:Y:S02]  /*a920*/  @!P1 IADD3.X R7, R0, R13, RZ, P0, !PT ;  /* 0x0000000d00079210 */ /* 0x010fe400007fe4ff */
[----:B---3--:R-:W-:Y:S04]  /*a930*/  @!P1 IADD3 R4, P0, R2, R11, RZ ;  /* 0x0000000b02049210 */ /* 0x008fe80007f1e0ff */
[----:B-----5:R-:W-:Y:S02]  /*a940*/  @!P1 IADD3.X R8, R0, R10, RZ, P0, !PT ;  /* 0x0000000a00089210 */ /* 0x020fe400007fe4ff */
[----:B------:R-:W-:Y:S04]  /*a950*/  @!P1 IADD3 R5, P0, R2, R221, RZ ;  /* 0x000000dd02059210 */ /* 0x000fe80007f1e0ff */
[----:B------:R-:W-:Y:S02]  /*a960*/  @!P1 IADD3.X R9, R0, R135, RZ, P0, !PT ;  /* 0x0000008700099210 */ /* 0x000fe400007fe4ff */
[C---:B------:R-:W-:Y:S04]  /*a970*/  @!P1 LEA R6, P0, R3.reuse, c[0x0][0x1f8], 0x1 ;  /* 0x00007e0003069a11 */ /* 0x040fe800078008ff */
[----:B------:R-:W-:Y:S02]  /*a980*/  @!P1 LEA.HI.X R7, R3, c[0x0][0x1fc], R7, 0x1, P0 ;  /* 0x00007f0003079a11 */ /* 0x000fe400000f0c07 */
[C---:B------:R-:W-:Y:S04]  /*a990*/  @!P1 LEA R28, P0, R4.reuse, c[0x0][0x1f8], 0x1 ;  /* 0x00007e00041c9a11 */ /* 0x040fe800078008ff */
[----:B------:R-:W-:Y:S02]  /*a9a0*/  @!P1 LEA.HI.X R29, R4, c[0x0][0x1fc], R8, 0x1, P0 ;  /* 0x00007f00041d9a11 */ /* 0x000fe400000f0c08 */
[C---:B------:R-:W-:Y:S04]  /*a9b0*/  @!P1 LEA R22, P0, R5.reuse, c[0x0][0x1f8], 0x1 ;  /* 0x00007e0005169a11 */ /* 0x040fe800078008ff */
[----:B------:R-:W-:Y:S02]  /*a9c0*/  @!P1 LEA.HI.X R23, R5, c[0x0][0x1fc], R9, 0x1, P0 ;  /* 0x00007f0005179a11 */ /* 0x000fe400000f0c09 */
[----:B------:R-:W-:Y:S04]  /*a9d0*/  @!P1 IADD3 R3, P0, R2, R31, RZ ;  /* 0x0000001f02039210 */ /* 0x000fe80007f1e0ff */
[----:B------:R-:W-:Y:S02]  /*a9e0*/  @!P1 IADD3.X R4, R0, R30, RZ, P0, !PT ;  /* 0x0000001e00049210 */ /* 0x000fe400007fe4ff */
[C---:B------:R-:W-:Y:S04]  /*a9f0*/  @!P1 LEA R20, P0, R3.reuse, c[0x0][0x1f8], 0x1 ;  /* 0x00007e0003149a11 */ /* 0x040fe800078008ff */
[----:B------:R-:W-:Y:S02]  /*aa00*/  @!P1 LEA.HI.X R21, R3, c[0x0][0x1fc], R4, 0x1, P0 ;  /* 0x00007f0003159a11 */ /* 0x000fe400000f0c04 */
[----:B------:R-:W-:Y:S11]  /*aa10*/  ISETP.GT.AND P0, PT, R220, R232, PT ;  /* 0x000000e8dc00720c */ /* 0x000ff60003f04270 */
[----:B------:R-:W-:Y:S02]  /*aa20*/  @!UPT UIADD3 URZ, URZ, URZ, URZ ;  /* 0x0000003f3f3ff290 */ /* 0x000fe4000fffe03f */
[----:B------:R-:W-:Y:S01]  /*aa30*/  @P0 SHF.R.S32.HI R3, RZ, 0x1f, R219 ;  /* 0x0000001fff030819 */ /* 0x000fe200000114db */
[----:B------:R-:W-:Y:S04]  /*aa40*/  @P0 IMAD.WIDE.U32 R4, R219, c[0x0][0x1e0], RZ ;  /* 0x00007800db040a25 */ /* 0x000fe800078e00ff */
[----:B------:R-:W-:Y:S01]  /*aa50*/  @P0 IMAD R3, R3, c[0x0][0x1e0], RZ ;  /* 0x0000780003030a24 */ /* 0x000fe200078e02ff */
[C---:B------:R-:W-:Y:S03]  /*aa60*/  @P0 SHF.L.U32 R132, R4.reuse, 0x6, RZ ;  /* 0x0000000604840819 */ /* 0x040fe600000006ff */
[----:B------:R-:W-:Y:S05]  /*aa70*/  @P0 IMAD R3, R219, c[0x0][0x1e4], R3 ;  /* 0x00007900db030a24 */ /* 0x000fea00078e0203 */
[----:B------:R-:W-:Y:S04]  /*aa80*/  @P0 IADD3 R3, R5, R3, RZ ;  /* 0x0000000305030210 */ /* 0x000fe80007ffe0ff */
[----:B------:R-:W-:Y:S02]  /*aa90*/  @P0 SHF.L.U64.HI R3, R4, 0x6, R3 ;  /* 0x0000000604030819 */ /* 0x000fe40000010203 */
[----:B------:R-:W-:Y:S04]  /*aaa0*/  @P0 IADD3 R4, P2, R132, R228, RZ ;  /* 0x000000e484040210 */ /* 0x000fe80007f5e0ff */
[C---:B------:R-:W-:Y:S02]  /*aab0*/  @P0 IADD3.X R5, R3.reuse, R227, RZ, P2, !PT ;  /* 0x000000e303050210 */ /* 0x040fe400017fe4ff */
[C---:B------:R-:W-:Y:S04]  /*aac0*/  @P0 LEA R238, P2, R4.reuse, c[0x0][0x1c8], 0x1 ;  /* 0x0000720004ee0a11 */ /* 0x040fe800078408ff */
[----:B------:R-:W-:Y:S02]  /*aad0*/  @P0 LEA.HI.X R239, R4, c[0x0][0x1cc], R5, 0x1, P2 ;  /* 0x0000730004ef0a11 */ /* 0x000fe400010f0c05 */
[C---:B------:R-:W-:Y:S04]  /*aae0*/  @!P1 LEA R2, P2, R16.reuse, R2, 0x5 ;  /* 0x0000000210029211 */ /* 0x040fe800078428ff */
[----:B------:R-:W-:Y:S02]  /*aaf0*/  @!P1 LEA.HI.X R0, R16, R0, R17, 0x5, P2 ;  /* 0x0000000010009211 */ /* 0x000fe400010f2c11 */
[----:B------:R-:W-:Y:S01]  /*ab00*/  @!P1 IADD3 R4, P2, R2, R14, RZ ;  /* 0x0000000e02049210 */ /* 0x000fe20007f5e0ff */
[----:B------:R-:W-:Y:S03]  /*ab10*/  LDSM.16.M88.4 R16, [R192+0x8900] ;  /* 0x00890000c010783b */ /* 0x000fe60000000200 */
[----:B------:R-:W-:Y:S02]  /*ab20*/  @!P1 IADD3.X R5, R0, R13, RZ, P2, !PT ;  /* 0x0000000d00059210 */ /* 0x000fe400017fe4ff */
[C---:B------:R-:W-:Y:S04]  /*ab30*/  @!P1 LEA R14, P2, R4.reuse, c[0x0][0x1f8], 0x1 ;  /* 0x00007e00040e9a11 */ /* 0x040fe800078408ff */
[----:B------:R-:W-:Y:S02]  /*ab40*/  @!P1 LEA.HI.X R15, R4, c[0x0][0x1fc], R5, 0x1, P2 ;  /* 0x00007f00040f9a11 */ /* 0x000fe400010f0c05 */
[----:B------:R-:W-:Y:S04]  /*ab50*/  @!P1 IADD3 R4, P2, R2, R11, RZ ;  /* 0x0000000b02049210 */ /* 0x000fe80007f5e0ff */
[----:B------:R-:W-:Y:S02]  /*ab60*/  @!P1 IADD3.X R5, R0, R10, RZ, P2, !PT ;  /* 0x0000000a00059210 */ /* 0x000fe400017fe4ff */
[----:B------:R-:W1:Y:S01]  /*ab70*/  LDSM.16.M88.4 R8, [R192+0x8100] ;  /* 0x00810000c008783b */ /* 0x000e620000000200 */
[C---:B------:R-:W-:Y:S04]  /*ab80*/  @!P1 LEA R12, P2, R4.reuse, c[0x0][0x1f8], 0x1 ;  /* 0x00007e00040c9a11 */ /* 0x040fe800078408ff */
[----:B------:R-:W-:Y:S02]  /*ab90*/  @!P1 LEA.HI.X R13, R4, c[0x0][0x1fc], R5, 0x1, P2 ;  /* 0x00007f00040d9a11 */ /* 0x000fe400010f0c05 */
[----:B------:R-:W-:Y:S01]  /*aba0*/  @!P1 IADD3 R4, P2, R2, R221, RZ ;  /* 0x000000dd02049210 */ /* 0x000fe20007f5e0ff */
[----:B------:R-:W-:Y:S01]  /*abb0*/  @!PT LDS RZ, [RZ] ;  /* 0x00000000fffff984 */ /* 0x000fe20000000800 */
[----:B------:R-:W-:Y:S01]  /*abc0*/  @!PT LDS RZ, [RZ] ;  /* 0x00000000fffff984 */ /* 0x000fe20000000800 */
[----:B------:R-:W-:Y:S01]  /*abd0*/  @!PT LDS RZ, [RZ] ;  /* 0x00000000fffff984 */ /* 0x000fe20000000800 */
[----:B------:R2:W-:Y:S03]  /*abe0*/  @!P1 LDGSTS.E.BYPASS.LTC128B.128 [R233+0x100], [R6.64], !P3 ;  /* 0x0010000006e99fae */ /* 0x0005e6000d901d48 */
[----:B------:R-:W-:Y:S05]  /*abf0*/  @!P1 IADD3.X R5, R0, R135, RZ, P2, !PT ;  /* 0x0000008700059210 */ /* 0x000fea00017fe4ff */
[----:B------:R3:W-:Y:S08]  /*ac00*/  @!P1 LDGSTS.E.BYPASS.LTC128B.128 [R233+0x2100], [R28.64], !P6 ;  /* 0x021000001ce99fae */ /* 0x0007f0000f101d48 */
[----:B------:R4:W-:Y:S08]  /*ac10*/  @!P1 LDGSTS.E.BYPASS.LTC128B.128 [R233+0x4100], [R22.64], !P5 ;  /* 0x0410000016e99fae */ /* 0x0009f0000e901d48 */
[----:B------:R4:W-:Y:S01]  /*ac20*/  @!P1 LDGSTS.E.BYPASS.LTC128B.128 [R233+0x6100], [R20.64], !P4 ;  /* 0x0610000014e99fae */ /* 0x0009e2000e101d48 */
[C---:B--2---:R-:W-:Y:S04]  /*ac30*/  @!P1 LEA R6, P2, R4.reuse, c[0x0][0x1f8], 0x1 ;  /* 0x00007e0004069a11 */ /* 0x044fe800078408ff */
[----:B------:R-:W-:Y:S03]  /*ac40*/  @!P1 LEA.HI.X R7, R4, c[0x0][0x1fc], R5, 0x1, P2 ;  /* 0x00007f0004079a11 */ /* 0x000fe600010f0c05 */
[----:B------:R2:W-:Y:S01]  /*ac50*/  @!P1 LDGSTS.E.BYPASS.LTC128B.128 [R233+0x1100], [R14.64], !P3 ;  /* 0x011000000ee99fae */ /* 0x0005e2000d901d48 */
[----:B------:R-:W-:Y:S04]  /*ac60*/  @!P1 IADD3 R2, P2, R2, R31, RZ ;  /* 0x0000001f02029210 */ /* 0x000fe80007f5e0ff */
[----:B------:R-:W-:Y:S02]  /*ac70*/  @!P1 IADD3.X R0, R0, R30, RZ, P2, !PT ;  /* 0x0000001e00009210 */ /* 0x000fe400017fe4ff */
[C---:B------:R-:W-:Y:S01]  /*ac80*/  @!P1 LEA R4, P2, R2.reuse, c[0x0][0x1f8], 0x1 ;  /* 0x00007e0002049a11 */ /* 0x040fe200078408ff */
[----:B------:R2:W-:Y:S03]  /*ac90*/  @!P1 LDGSTS.E.BYPASS.LTC128B.128 [R233+0x3100], [R12.64], !P6 ;  /* 0x031000000ce99fae */ /* 0x0005e6000f101d48 */
[----:B------:R-:W-:Y:S05]  /*aca0*/  @!P1 LEA.HI.X R5, R2, c[0x0][0x1fc], R0, 0x1, P2 ;  /* 0x00007f0002059a11 */ /* 0x000fea00010f0c00 */
[----:B------:R1:W-:Y:S08]  /*acb0*/  @!P1 LDGSTS.E.BYPASS.LTC128B.128 [R233+0x5100], [R6.64], !P5 ;  /* 0x0510000006e99fae */ /* 0x0003f0000e901d48 */
[----:B------:R1:W-:Y:S01]  /*acc0*/  @!P1 LDGSTS.E.BYPASS.LTC128B.128 [R233+0x7100], [R4.64], !P4 ;  /* 0x0710000004e99fae */ /* 0x0003e2000e101d48 */
[----:B------:R-:W-:Y:S04]  /*acd0*/  @P0 IADD3 R0, P1, R132, R225, RZ ;  /* 0x000000e184000210 */ /* 0x000fe80007f3e0ff */
[C---:B------:R-:W-:Y:S02]  /*ace0*/  @P0 IADD3.X R2, R3.reuse, R224, RZ, P1, !PT ;  /* 0x000000e003020210 */ /* 0x040fe40000ffe4ff */
[C---:B------:R-:W-:Y:S01]  /*acf0*/  @P0 LEA R236, P1, R0.reuse, c[0x0][0x1c8], 0x1 ;  /* 0x0000720000ec0a11 */ /* 0x040fe200078208ff */
[----:B------:R-:W5:Y:S03]  /*ad00*/  LDL R221, [R1+0x14] ;  /* 0x0000140001dd7983 */ /* 0x000f660000100800 */
[----:B------:R-:W-:Y:S01]  /*ad10*/  @P0 LEA.HI.X R237, R0, c[0x0][0x1cc], R2, 0x1, P1 ;  /* 0x0000730000ed0a11 */ /* 0x000fe200008f0c02 */
[----:B------:R-:W5:Y:S01]  /*ad20*/  LDL R135, [R1+0x10] ;  /* 0x0000100001877983 */ /* 0x000f620000100800 */
[----:B------:R-:W-:Y:S03]  /*ad30*/  @P0 IADD3 R0, P1, R132, R223, RZ ;  /* 0x000000df84000210 */ /* 0x000fe60007f3e0ff */
[----:B------:R-:W0:Y:S01]  /*ad40*/  LDGDEPBAR ;  /* 0x00000000000079af */ /* 0x000e220000000000 */
[C---:B------:R-:W-:Y:S02]  /*ad50*/  @P0 IADD3.X R2, R3.reuse, R222, RZ, P1, !PT ;  /* 0x000000de03020210 */ /* 0x040fe40000ffe4ff */
[C---:B------:R-:W-:Y:S04]  /*ad60*/  @P0 LEA R234, P1, R0.reuse, c[0x0][0x1c8], 0x1 ;  /* 0x0000720000ea0a11 */ /* 0x040fe800078208ff */
[----:B------:R-:W-:Y:S01]  /*ad70*/  @P0 LEA.HI.X R235, R0, c[0x0][0x1cc], R2, 0x1, P1 ;  /* 0x0000730000eb0a11 */ /* 0x000fe200008f0c02 */
[C---:B-1----:R-:W-:Y:S08]  /*ad80*/  HMMA.16816.F32.BF16 R4, R32.reuse, R8, RZ ;  /* 0x000000082004723c */ /* 0x042ff000000418ff */
[C---:B------:R-:W-:Y:S08]  /*ad90*/  HMMA.16816.F32.BF16 R8, R32.reuse, R10, RZ ;  /* 0x0000000a2008723c */ /* 0x040ff000000418ff */
[C---:B--2---:R-:W-:Y:S08]  /*ada0*/  HMMA.16816.F32.BF16 R12, R32.reuse, R16, RZ ;  /* 0x00000010200c723c */ /* 0x044ff000000418ff */
[C---:B------:R-:W-:Y:S08]  /*adb0*/  HMMA.16816.F32.BF16 R16, R32.reuse, R18, RZ ;  /* 0x000000122010723c */ /* 0x040ff000000418ff */
[C---:B----4-:R-:W-:Y:S08]  /*adc0*/  HMMA.16816.F32.BF16 R20, R32.reuse, R24, RZ ;  /* 0x000000182014723c */ /* 0x050ff000000418ff */
[C---:B------:R-:W-:Y:S08]  /*add0*/  HMMA.16816.F32.BF16 R24, R32.reuse, R26, RZ ;  /* 0x0000001a2018723c */ /* 0x040ff000000418ff */
[C---:B---3--:R-:W-:Y:S08]  /*ade0*/  HMMA.16816.F32.BF16 R28, R32.reuse, R168, RZ ;  /* 0x000000a8201c723c */ /* 0x048ff000000418ff */
[----:B------:R-:W-:Y:S01]  /*adf0*/  HMMA.16816.F32.BF16 R32, R32, R170, RZ ;  /* 0x000000aa2020723c */ /* 0x000fe200000418ff */
[----:B------:R-:W-:Y:S07]  /*ae00*/  LDSM.16.M88.4 R168, [R202+0x10100] ;  /* 0x01010000caa8783b */ /* 0x000fee0000000200 */
[C---:B------:R-:W-:Y:S08]  /*ae10*/  HMMA.16816.F32.BF16 R4, R172.reuse, R176, R4 ;  /* 0x000000b0ac04723c */ /* 0x040ff00000041804 */
[C---:B------:R-:W-:Y:S01]  /*ae20*/  HMMA.16816.F32.BF16 R8, R172.reuse, R178, R8 ;  /* 0x000000b2ac08723c */ /* 0x040fe20000041808 */
[----:B------:R-:W-:Y:S07]  /*ae30*/  LDSM.16.M88.4 R176, [R198+0x8900] ;  /* 0x00890000c6b0783b */ /* 0x000fee0000000200 */
[C---:B------:R-:W-:Y:S08]  /*ae40*/  HMMA.16816.F32.BF16 R12, R172.reuse, R180, R12 ;  /* 0x000000b4ac0c723c */ /* 0x040ff0000004180c */
[C---:B------:R-:W-:Y:S08]  /*ae50*/  HMMA.16816.F32.BF16 R16, R172.reuse, R182, R16 ;  /* 0x000000b6ac10723c */ /* 0x040ff00000041810 */
[C---:B------:R-:W-:Y:S08]  /*ae60*/  HMMA.16816.F32.BF16 R20, R172.reuse, R184, R20 ;  /* 0x000000b8ac14723c */ /* 0x040ff00000041814 */
[C---:B------:R-:W-:Y:S08]  /*ae70*/  HMMA.16816.F32.BF16 R24, R172.reuse, R186, R24 ;  /* 0x000000baac18723c */ /* 0x040ff00000041818 */
        /* <DEDUP_REMOVED lines=14> */
[----:B------:R-:W1:Y:S08]  /*af60*/  LDSM.16.M88.4 R168, [R201+0x10100] ;  /* 0x01010000c9a8783b */ /* 0x000e700000000200 */
[----:B------:R-:W2:Y:S01]  /*af70*/  LDSM.16.M88.4 R176, [R197+0x800] ;  /* 0x00080000c5b0783b */ /* 0x000ea20000000200 */
[C---:B-1----:R-:W-:Y:S03]  /*af80*/  HMMA.16816.F32.BF16 R4, R168.reuse, R172, R4 ;  /* 0x000000aca804723c */ /* 0x042fe60000041804 */
[----:B-----5:R-:W-:Y:S05]  /*af90*/  @P0 IADD3 R0, P1, R132, R221, RZ ;  /* 0x000000dd84000210 */ /* 0x020fea0007f3e0ff */
[C---:B------:R-:W-:Y:S01]  /*afa0*/  HMMA.16816.F32.BF16 R8, R168.reuse, R174, R8 ;  /* 0x000000aea808723c */ /* 0x040fe20000041808 */
[----:B------:R-:W1:Y:S03]  /*afb0*/  LDSM.16.M88.4 R172, [R197+0x1000] ;  /* 0x00100000c5ac783b */ /* 0x000e660000000200 */
[----:B------:R-:W-:Y:S02]  /*afc0*/  @P0 IADD3.X R2, R3, R135, RZ, P1, !PT ;  /* 0x0000008703020210 */ /* 0x000fe40000ffe4ff */
[C---:B------:R-:W-:Y:S02]  /*afd0*/  @P0 LEA R230, P1, R0.reuse, c[0x0][0x1c8], 0x1 ;  /* 0x0000720000e60a11 */ /* 0x040fe400078208ff */
[C---:B--2---:R-:W-:Y:S04]  /*afe0*/  HMMA.16816.F32.BF16 R12, R168.reuse, R176, R12 ;  /* 0x000000b0a80c723c */ /* 0x044fe8000004180c */
[----:B------:R-:W-:Y:S02]  /*aff0*/  @P0 LEA.HI.X R231, R0, c[0x0][0x1cc], R2, 0x1, P1 ;  /* 0x0000730000e70a11 */ /* 0x000fe400008f0c02 */
[----:B------:R-:W-:Y:S02]  /*b000*/  @P0 IADD3 R0, P1, R242, R132, RZ ;  /* 0x00000084f2000210 */ /* 0x000fe40007f3e0ff */
[C---:B------:R-:W-:Y:S01]  /*b010*/  HMMA.16816.F32.BF16 R16, R168.reuse, R178, R16 ;  /* 0x000000b2a810723c */ /* 0x040fe20000041810 */
[----:B------:R-:W2:Y:S03]  /*b020*/  LDSM.16.M88.4 R176, [R197+0x1800] ;  /* 0x00180000c5b0783b */ /* 0x000ea60000000200 */
[----:B------:R-:W-:Y:S02]  /*b030*/  @P0 IADD3.X R3, R240, R3, RZ, P1, !PT ;  /* 0x00000003f0030210 */ /* 0x000fe40000ffe4ff */
[----:B------:R-:W-:Y:S06]  /*b040*/  @P0 IADD3 R2, P1, R0, R228, RZ ;  /* 0x000000e400020210 */ /* 0x000fec0007f3e0ff */
[C---:B------:R-:W-:Y:S02]  /*b050*/  @P0 IADD3.X R132, R3.reuse, R227, RZ, P1, !PT ;  /* 0x000000e303840210 */ /* 0x040fe40000ffe4ff */
[C---:B------:R-:W-:Y:S04]  /*b060*/  @P0 LEA R228, P1, R2.reuse, c[0x0][0x1c8], 0x1 ;  /* 0x0000720002e40a11 */ /* 0x040fe800078208ff */
[----:B------:R-:W-:Y:S02]  /*b070*/  @P0 LEA.HI.X R229, R2, c[0x0][0x1cc], R132, 0x1, P1 ;  /* 0x0000730002e50a11 */ /* 0x000fe400008f0c84 */
[----:B------:R-:W-:Y:S04]  /*b080*/  @P0 IADD3 R2, P1, R0, R225, RZ ;  /* 0x000000e100020210 */ /* 0x000fe80007f3e0ff */
[C---:B------:R-:W-:Y:S01]  /*b090*/  @P0 IADD3.X R132, R3.reuse, R224, RZ, P1, !PT ;  /* 0x000000e003840210 */ /* 0x040fe20000ffe4ff */
[C---:B-1----:R-:W-:Y:S03]  /*b0a0*/  HMMA.16816.F32.BF16 R20, R168.reuse, R172, R20 ;  /* 0x000000aca814723c */ /* 0x042fe60000041814 */
[C---:B------:R-:W-:Y:S04]  /*b0b0*/  @P0 LEA R226, P1, R2.reuse, c[0x0][0x1c8], 0x1 ;  /* 0x0000720002e20a11 */ /* 0x040fe800078208ff */
[----:B------:R-:W-:Y:S01]  /*b0c0*/  @P0 LEA.HI.X R227, R2, c[0x0][0x1cc], R132, 0x1, P1 ;  /* 0x0000730002e30a11 */ /* 0x000fe200008f0c84 */
[C---:B------:R-:W-:Y:S01]  /*b0d0*/  HMMA.16816.F32.BF16 R24, R168.reuse, R174, R24 ;  /* 0x000000aea818723c */ /* 0x040fe20000041818 */
[----:B------:R-:W-:Y:S03]  /*b0e0*/  LDSM.16.M88.4 R172, [R192+0xa100] ;  /* 0x00a10000c0ac783b */ /* 0x000fe60000000200 */
[----:B------:R-:W-:Y:S04]  /*b0f0*/  @P0 IADD3 R2, P1, R0, R223, RZ ;  /* 0x000000df00020210 */ /* 0x000fe80007f3e0ff */
[C---:B--2---:R-:W-:Y:S04]  /*b100*/  HMMA.16816.F32.BF16 R28, R168.reuse, R176, R28 ;  /* 0x000000b0a81c723c */ /* 0x044fe8000004181c */
[C---:B------:R-:W-:Y:S02]  /*b110*/  @P0 IADD3.X R132, R3.reuse, R222, RZ, P1, !PT ;  /* 0x000000de03840210 */ /* 0x040fe40000ffe4ff */
[C---:B------:R-:W-:Y:S02]  /*b120*/  @P0 LEA R224, P1, R2.reuse, c[0x0][0x1c8], 0x1 ;  /* 0x0000720002e00a11 */ /* 0x040fe400078208ff */
[----:B------:R-:W-:Y:S01]  /*b130*/  HMMA.16816.F32.BF16 R32, R168, R178, R32 ;  /* 0x000000b2a820723c */ /* 0x000fe20000041820 */
[----:B------:R-:W1:Y:S03]  /*b140*/  LDSM.16.M88.4 R168, [R199+0x14100] ;  /* 0x01410000c7a8783b */ /* 0x000e660000000200 */
[----:B------:R-:W-:Y:S02]  /*b150*/  @P0 LEA.HI.X R225, R2, c[0x0][0x1cc], R132, 0x1, P1 ;  /* 0x0000730002e10a11 */ /* 0x000fe400008f0c84 */
[----:B------:R-:W-:Y:S03]  /*b160*/  @P0 IADD3 R0, P1, R0, R221, RZ ;  /* 0x000000dd00000210 */ /* 0x000fe60007f3e0ff */
[----:B------:R-:W2:Y:S03]  /*b170*/  LDSM.16.M88.4 R176, [R192+0xa900] ;  /* 0x00a90000c0b0783b */ /* 0x000ea60000000200 */
[----:B------:R-:W-:Y:S02]  /*b180*/  @P0 IADD3.X R3, R3, R135, RZ, P1, !PT ;  /* 0x0000008703030210 */ /* 0x000fe40000ffe4ff */
[C---:B------:R-:W-:Y:S04]  /*b190*/  @P0 LEA R222, P1, R0.reuse, c[0x0][0x1c8], 0x1 ;  /* 0x0000720000de0a11 */ /* 0x040fe800078208ff */
[----:B------:R-:W-:Y:S01]  /*b1a0*/  @P0 LEA.HI.X R223, R0, c[0x0][0x1cc], R3, 0x1, P1 ;  /* 0x0000730000df0a11 */ /* 0x000fe200008f0c03 */
        /* <DEDUP_REMOVED lines=24> */
[----:B------:R-:W1:Y:S08]  /*b330*/  LDSM.16.M88.4 R168, [R202+0x14100] ;  /* 0x01410000caa8783b */ /* 0x000e700000000200 */
        /* <DEDUP_REMOVED lines=151> */
[----:B------:R2:W5:Y:S01]  /*bcb0*/  MUFU.TANH R174, R11 ;  /* 0x0000000b00ae7308 */ /* 0x0005620000002400 */
[----:B---3--:R-:W-:Y:S09]  /*bcc0*/  FMNMX.FTZ R0, R172, R0, !PT ;  /* 0x00000000ac007209 */ /* 0x008ff20007810000 */
[----:B------:R-:W3:Y:S01]  /*bcd0*/  MUFU.TANH R176, R12 ;  /* 0x0000000c00b07308 */ /* 0x000ee20000002400 */
[----:B----4-:R-:W-:Y:S09]  /*bce0*/  FMNMX.FTZ R2, R173, R2, !PT ;  /* 0x00000002ad027209 */ /* 0x010ff20007810000 */
[----:B------:R-:W4:Y:S01]  /*bcf0*/  MUFU.TANH R177, R13 ;  /* 0x0000000d00b17308 */ /* 0x000f220000002400 */
[C---:B-1----:R-:W-:Y:S01]  /*bd00*/  HMMA.16816.F32.BF16 R20, R168.reuse, R4, R20 ;  /* 0x00000004a814723c */ /* 0x042fe20000041814 */
[----:B--2---:R-:W1:Y:S01]  /*bd10*/  LDSM.16.M88.4 R8, [R197+0x7800] ;  /* 0x00780000c508783b */ /* 0x004e620000000200 */
[----:B------:R-:W-:Y:S07]  /*bd20*/  DEPBAR.LE SB0, 0x0 ;  /* 0x000080000000791a */ /* 0x000fee0000000000 */
[----:B------:R-:W2:Y:S03]  /*bd30*/  MUFU.TANH R178, R14 ;  /* 0x0000000e00b27308 */ /* 0x000ea60000002400 */
[----:B-----5:R-:W-:Y:S01]  /*bd40*/  FMNMX.FTZ R2, R174, R2, !PT ;  /* 0x00000002ae027209 */ /* 0x020fe20007810000 */
[C---:B------:R-:W-:Y:S01]  /*bd50*/  HMMA.16816.F32.BF16 R24, R168.reuse, R6, R24 ;  /* 0x00000006a818723c */ /* 0x040fe20000041818 */
[----:B------:R-:W-:Y:S04]  /*bd60*/  BAR.SYNC.DEFER_BLOCKING 0x0 ;  /* 0x0000000000007b1d */ /* 0x000fe80000010000 */
[----:B---3--:R-:W-:Y:S04]  /*bd70*/  FMNMX.FTZ R0, R176, R0, !PT ;  /* 0x00000000b0007209 */ /* 0x008fe80007810000 */
[----:B----4-:R-:W-:Y:S03]  /*bd80*/  FMNMX.FTZ R0, R177, R0, !PT ;  /* 0x00000000b1007209 */ /* 0x010fe60007810000 */
[----:B------:R-:W-:Y:S02]  /*bd90*/  FMUL.FTZ R20, R20, c[0x0][0x320] ;  /* 0x0000c80014147a20 */ /* 0x000fe40000410000 */
[----:B------:R-:W-:Y:S02]  /*bda0*/  FMUL.FTZ R21, R21, c[0x0][0x320] ;  /* 0x0000c80015157a20 */ /* 0x000fe40000410000 */
[----:B------:R-:W-:Y:S02]  /*bdb0*/  FMUL.FTZ R22, R22, c[0x0][0x320] ;  /* 0x0000c80016167a20 */ /* 0x000fe40000410000 */
[----:B------:R-:W-:Y:S01]  /*bdc0*/  FMUL.FTZ R23, R23, c[0x0][0x320] ;  /* 0x0000c80017177a20 */ /* 0x000fe20000410000 */
[----:B--2---:R-:W-:Y:S05]  /*bdd0*/  FMNMX.FTZ R2, R178, R2, !PT ;  /* 0x00000002b2027209 */ /* 0x004fea0007810000 */
[----:B------:R-:W-:Y:S01]  /*bde0*/  FMUL.FTZ R24, R24, c[0x0][0x320] ;  /* 0x0000c80018187a20 */ /* 0x000fe20000410000 */
[----:B------:R-:W2:Y:S01]  /*bdf0*/  MUFU.TANH R189, R16 ;  /* 0x0000001000bd7308 */ /* 0x000ea20000002400 */
[----:B------:R-:W-:Y:S01]  /*be00*/  @!PT LDS RZ, [RZ] ;  /* 0x00000000fffff984 */ /* 0x000fe20000000800 */
[----:B------:R-:W-:Y:S01]  /*be10*/  @!PT LDS RZ, [RZ] ;  /* 0x00000000fffff984 */ /* 0x000fe20000000800 */
[----:B------:R-:W-:Y:S01]  /*be20*/  @!PT LDS RZ, [RZ] ;  /* 0x00000000fffff984 */ /* 0x000fe20000000800 */
[----:B------:R3:W-:Y:S01]  /*be30*/  @P0 LDGSTS.E.BYPASS.LTC128B.128 [R233+0x8100], [R238.64], !P3 ;  /* 0x08100000eee90fae */ /* 0x0007e2000d901d48 */
[----:B------:R-:W-:Y:S02]  /*be40*/  FMUL.FTZ R25, R25, c[0x0][0x320] ;  /* 0x0000c80019197a20 */ /* 0x000fe40000410000 */
[----:B------:R-:W-:Y:S02]  /*be50*/  FMUL.FTZ R26, R26, c[0x0][0x320] ;  /* 0x0000c8001a1a7a20 */ /* 0x000fe40000410000 */
[----:B------:R-:W-:Y:S01]  /*be60*/  FMUL.FTZ R27, R27, c[0x0][0x320] ;  /* 0x0000c8001b1b7a20 */ /* 0x000fe20000410000 */
[C---:B-1----:R-:W-:Y:S02]  /*be70*/  HMMA.16816.F32.BF16 R28, R168.reuse, R8, R28 ;  /* 0x00000008a81c723c */ /* 0x042fe4000004181c */
[----:B------:R1:W-:Y:S01]  /*be80*/  @P0 LDGSTS.E.BYPASS.LTC128B.128 [R233+0xa100], [R236.64], !P6 ;  /* 0x0a100000ece90fae */ /* 0x0003e2000f101d48 */
[----:B------:R-:W4:Y:S05]  /*be90*/  MUFU.TANH R179, R15 ;  /* 0x0000000f00b37308 */ /* 0x000f2a0000002400 */
[----:B------:R-:W-:Y:S02]  /*bea0*/  HMMA.16816.F32.BF16 R32, R168, R10, R32 ;  /* 0x0000000aa820723c */ /* 0x000fe40000041820 */
[----:B------:R1:W-:Y:S03]  /*beb0*/  @P0 LDGSTS.E.BYPASS.LTC128B.128 [R233+0xc100], [R234.64], !P5 ;  /* 0x0c100000eae90fae */ /* 0x0003e6000e901d48 */
[----:B------:R-:W5:Y:S01]  /*bec0*/  MUFU.TANH R190, R17 ;  /* 0x0000001100be7308 */ /* 0x000f620000002400 */
[----:B--2---:R-:W-:Y:S04]  /*bed0*/  FMNMX.FTZ R0, R189, R0, !PT ;  /* 0x00000000bd007209 */ /* 0x004fe80007810000 */
[----:B------:R1:W-:Y:S05]  /*bee0*/  @P0 LDGSTS.E.BYPASS.LTC128B.128 [R233+0xe100], [R230.64], !P4 ;  /* 0x0e100000e6e90fae */ /* 0x0003ea000e101d48 */
[----:B------:R-:W2:Y:S01]  /*bef0*/  MUFU.TANH R244, R20 ;  /* 0x0000001400f47308 */ /* 0x000ea20000002400 */
[----:B------:R-:W-:Y:S02]  /*bf00*/  FMUL.FTZ R28, R28, c[0x0][0x320] ;  /* 0x0000c8001c1c7a20 */ /* 0x000fe40000410000 */
[----:B------:R1:W-:Y:S01]  /*bf10*/  @P0 LDGSTS.E.BYPASS.LTC128B.128 [R233+0x9100], [R228.64], !P3 ;  /* 0x09100000e4e90fae */ /* 0x0003e2000d901d48 */
[----:B----4-:R-:W-:Y:S01]  /*bf20*/  FMNMX.FTZ R2, R179, R2, !PT ;  /* 0x00000002b3027209 */ /* 0x010fe20007810000 */
[----:B------:R-:W-:Y:S02]  /*bf30*/  FMUL.FTZ R29, R29, c[0x0][0x320] ;  /* 0x0000c8001d1d7a20 */ /* 0x000fe40000410000 */
[----:B------:R-:W-:Y:S02]  /*bf40*/  FMUL.FTZ R30, R30, c[0x0][0x320] ;  /* 0x0000c8001e1e7a20 */ /* 0x000fe40000410000 */
[----:B------:R-:W-:Y:S01]  /*bf50*/  FMUL.FTZ R31, R31, c[0x0][0x320] ;  /* 0x0000c8001f1f7a20 */ /* 0x000fe20000410000 */
[----:B------:R-:W4:Y:S01]  /*bf60*/  MUFU.TANH R191, R18 ;  /* 0x0000001200bf7308 */ /* 0x000f220000002400 */
[----:B------:R-:W-:Y:S01]  /*bf70*/  FMUL.FTZ R32, R32, c[0x0][0x320] ;  /* 0x0000c80020207a20 */ /* 0x000fe20000410000 */
[----:B------:R1:W-:Y:S01]  /*bf80*/  @P0 LDGSTS.E.BYPASS.LTC128B.128 [R233+0xb100], [R226.64], !P6 ;  /* 0x0b100000e2e90fae */ /* 0x0003e2000f101d48 */
[----:B------:R-:W-:Y:S01]  /*bf90*/  FMUL.FTZ R33, R33, c[0x0][0x320] ;  /* 0x0000c80021217a20 */ /* 0x000fe20000410000 */
[----:B-----5:R-:W-:Y:S01]  /*bfa0*/  FMNMX.FTZ R0, R190, R0, !PT ;  /* 0x00000000be007209 */ /* 0x020fe20007810000 */
[----:B------:R-:W-:Y:S05]  /*bfb0*/  FMUL.FTZ R34, R34, c[0x0][0x320] ;  /* 0x0000c80022227a20 */ /* 0x000fea0000410000 */
[----:B------:R-:W-:Y:S01]  /*bfc0*/  MUFU.TANH R245, R21 ;  /* 0x0000001500f57308 */ /* 0x000fe20000002400 */
[----:B------:R5:W-:Y:S01]  /*bfd0*/  @P0 LDGSTS.E.BYPASS.LTC128B.128 [R233+0xd100], [R224.64], !P5 ;  /* 0x0d100000e0e90fae */ /* 0x000be2000e901d48 */
[----:B--2---:R-:W-:Y:S07]  /*bfe0*/  FMNMX.FTZ R0, R244, R0, !PT ;  /* 0x00000000f4007209 */ /* 0x004fee0007810000 */
[----:B------:R2:W-:Y:S01]  /*bff0*/  @P0 LDGSTS.E.BYPASS.LTC128B.128 [R233+0xf100], [R222.64], !P4 ;  /* 0x0f100000dee90fae */ /* 0x0005e2000e101d48 */
[----:B------:R-:W3:Y:S01]  /*c000*/  MUFU.TANH R221, R19 ;  /* 0x0000001300dd7308 */ /* 0x000ee20000002400 */
[----:B----4-:R-:W-:Y:S06]  /*c010*/  FMNMX.FTZ R2, R191, R2, !PT ;  /* 0x00000002bf027209 */ /* 0x010fec0007810000 */
[----:B------:R-:W-:Y:S03]  /*c020*/  LDSM.16.MT88.4 R12, [R193+0x100] ;  /* 0x00010000c10c783b */ /* 0x000fe60000004200 */
[----:B------:R-:W4:Y:S05]  /*c030*/  MUFU.TANH R248, R24 ;  /* 0x0000001800f87308 */ /* 0x000f2a0000002400 */
[----:B-1----:R-:W2:Y:S04]  /*c040*/  LDL.LU R227, [R1+0x8] ;  /* 0x0000080001e37983 */ /* 0x002ea80000300800 */
[----:B------:R-:W2:Y:S01]  /*c050*/  LDL.LU R226, [R1+0xc] ;  /* 0x00000c0001e27983 */ /* 0x000ea20000300800 */
[----:B------:R-:W1:Y:S03]  /*c060*/  MUFU.TANH R249, R25 ;  /* 0x0000001900f97308 */ /* 0x000e660000002400 */
[----:B------:R-:W0:Y:S01]  /*c070*/  LDGDEPBAR ;  /* 0x00000000000079af */ /* 0x000e220000000000 */
[----:B---3--:R-:W-:Y:S02]  /*c080*/  FMNMX.FTZ R3, R221, R2, !PT ;  /* 0x00000002dd037209 */ /* 0x008fe40007810000 */
[----:B------:R-:W-:Y:S01]  /*c090*/  FMNMX.FTZ R2, R245, R0, !PT ;  /* 0x00000000f5027209 */ /* 0x000fe20007810000 */
[----:B------:R-:W-:Y:S03]  /*c0a0*/  FMUL.FTZ R0, R35, c[0x0][0x320] ;  /* 0x0000c80023007a20 */ /* 0x000fe60000410000 */
[----:B------:R-:W3:Y:S01]  /*c0b0*/  MUFU.TANH R170, R28 ;  /* 0x0000001c00aa7308 */ /* 0x000ee20000002400 */
[----:B----4-:R-:W-:Y:S09]  /*c0c0*/  FMNMX.FTZ R2, R248, R2, !PT ;  /* 0x00000002f8027209 */ /* 0x010ff20007810000 */
[----:B------:R1:W-:Y:S10]  /*c0d0*/  MUFU.TANH R168, R0 ;  /* 0x0000000000a87308 */ /* 0x0003f40000002400 */
[----:B------:R-:W4:Y:S10]  /*c0e0*/  MUFU.TANH R171, R29 ;  /* 0x0000001d00ab7308 */ /* 0x000f340000002400 */
[----:B------:R-:W5:Y:S01]  /*c0f0*/  MUFU.TANH R246, R22 ;  /* 0x0000001600f67308 */ /* 0x000f620000002400 */
[----:B-1----:R-:W-:Y:S04]  /*c100*/  FMNMX.FTZ R0, R249, R2, !PT ;  /* 0x00000002f9007209 */ /* 0x002fe80007810000 */
[----:B---3--:R-:W-:Y:S05]  /*c110*/  FMNMX.FTZ R0, R170, R0, !PT ;  /* 0x00000000aa007209 */ /* 0x008fea0007810000 */
[----:B------:R-:W1:Y:S01]  /*c120*/  MUFU.TANH R187, R32 ;  /* 0x0000002000bb7308 */ /* 0x000e620000002400 */
[----:B----4-:R-:W-:Y:S09]  /*c130*/  FMNMX.FTZ R0, R171, R0, !PT ;  /* 0x00000000ab007209 */ /* 0x010ff20007810000 */
[----:B------:R-:W3:Y:S01]  /*c140*/  MUFU.TANH R247, R23 ;  /* 0x0000001700f77308 */ /* 0x000ee20000002400 */
[----:B-----5:R-:W-:Y:S09]  /*c150*/  FMNMX.FTZ R3, R246, R3, !PT ;  /* 0x00000003f6037209 */ /* 0x020ff20007810000 */
[----:B------:R-:W4:Y:S01]  /*c160*/  MUFU.TANH R186, R33 ;  /* 0x0000002100ba7308 */ /* 0x000f220000002400 */
[----:B-1----:R-:W-:Y:S02]  /*c170*/  FMNMX.FTZ R132, R187, R0, !PT ;  /* 0x00000000bb847209 */ /* 0x002fe40007810000 */
[----:B------:R-:W-:Y:S07]  /*c180*/  MOV R238, R187 ;  /* 0x000000bb00ee7202 */ /* 0x000fee0000000f00 */
[----:B------:R-:W1:Y:S01]  /*c190*/  MUFU.TANH R250, R26 ;  /* 0x0000001a00fa7308 */ /* 0x000e620000002400 */
[----:B---3--:R-:W-:Y:S01]  /*c1a0*/  FMNMX.FTZ R3, R247, R3, !PT ;  /* 0x00000003f7037209 */ /* 0x008fe20007810000 */
[----:B------:R-:W-:Y:S08]  /*c1b0*/  LDSM.16.MT88.4 R20, [R194+0x100] ;  /* 0x00010000c214783b */ /* 0x000ff00000004200 */
[----:B------:R-:W3:Y:S01]  /*c1c0*/  MUFU.TANH R251, R27 ;  /* 0x0000001b00fb7308 */ /* 0x000ee20000002400 */
[----:B----4-:R-:W-:Y:S02]  /*c1d0*/  FMNMX.FTZ R132, R186, R132, !PT ;  /* 0x00000084ba847209 */ /* 0x010fe40007810000 */
[----:B------:R-:W-:Y:S07]  /*c1e0*/  MOV R239, R186 ;  /* 0x000000ba00ef7202 */ /* 0x000fee0000000f00 */
[----:B------:R-:W4:Y:S01]  /*c1f0*/  MUFU.TANH R252, R30 ;  /* 0x0000001e00fc7308 */ /* 0x000f220000002400 */
[----:B-1----:R-:W-:Y:S02]  /*c200*/  FMNMX.FTZ R2, R250, R3, !PT ;  /* 0x00000003fa027209 */ /* 0x002fe40007810000 */
[----:B------:R-:W1:Y:S07]  /*c210*/  SHFL.BFLY PT, R3, R132, 0x2, 0x1f ;  /* 0x0c401f0084037f89 */ /* 0x000e6e00000e0000 */
[----:B------:R-:W5:Y:S01]  /*c220*/  MUFU.TANH R184, R31 ;  /* 0x0000001f00b87308 */ /* 0x000f620000002400 */
[----:B---3--:R-:W-:Y:S09]  /*c230*/  FMNMX.FTZ R2, R251, R2, !PT ;  /* 0x00000002fb027209 */ /* 0x008ff20007810000 */
[----:B------:R-:W3:Y:S01]  /*c240*/  MUFU.TANH R135, R34 ;  /* 0x0000002200877308 */ /* 0x000ee20000002400 */
[----:B----4-:R-:W-:Y:S02]  /*c250*/  FMNMX.FTZ R2, R252, R2, !PT ;  /* 0x00000002fc027209 */ /* 0x010fe40007810000 */
[----:B-1----:R-:W-:Y:S02]  /*c260*/  FMNMX.FTZ R132, R132, R3, !PT ;  /* 0x0000000384847209 */ /* 0x002fe40007810000 */
[----:B-----5:R-:W-:Y:S03]  /*c270*/  FMNMX.FTZ R0, R184, R2, !PT ;  /* 0x00000002b8007209 */ /* 0x020fe60007810000 */
[----:B------:R-:W1:Y:S08]  /*c280*/  SHFL.BFLY PT, R4, R132, 0x1, 0x1f ;  /* 0x0c201f0084047f89 */ /* 0x000e7000000e0000 */
[----:B------:R-:W-:Y:S01]  /*c290*/  LDSM.16.MT88.4 R28, [R196+0x100] ;  /* 0x00010000c41c783b */ /* 0x000fe20000004200 */
[----:B---3--:R-:W-:Y:S04]  /*c2a0*/  FMNMX.FTZ R0, R135, R0, !PT ;  /* 0x0000000087007209 */ /* 0x008fe80007810000 */
[----:B------:R-:W-:Y:S05]  /*c2b0*/  FMNMX.FTZ R0, R168, R0, !PT ;  /* 0x00000000a8007209 */ /* 0x000fea0007810000 */
[----:B------:R-:W3:Y:S01]  /*c2c0*/  SHFL.BFLY PT, R2, R0, 0x2, 0x1f ;  /* 0x0c401f0000027f89 */ /* 0x000ee200000e0000 */
[----:B-1----:R-:W-:Y:S05]  /*c2d0*/  FMNMX.FTZ R132, R132, R4, !PT ;  /* 0x0000000484847209 */ /* 0x002fea0007810000 */
[----:B------:R-:W-:Y:S04]  /*c2e0*/  FMUL.FTZ R169, R132, c[0x0][0x2d0] ;  /* 0x0000b40084a97a20 */ /* 0x000fe80000410000 */
[----:B------:R-:W-:Y:S04]  /*c2f0*/  FFMA.FTZ R4, R182, c[0x0][0x2d0], -R169 ;  /* 0x0000b400b6047a23 */ /* 0x000fe800000108a9 */
[----:B------:R1:W-:Y:S01]  /*c300*/  MUFU.EX2 R240, R4 ;  /* 0x0000000400f07308 */ /* 0x0003e20000000800 */
[----:B---3--:R-:W-:Y:S01]  /*c310*/  FMNMX.FTZ R0, R0, R2, !PT ;  /* 0x0000000200007209 */ /* 0x008fe20007810000 */
[----:B------:R-:W-:Y:S04]  /*c320*/  FADD.FTZ R2, -R132, R133 ;  /* 0x0000008584027221 */ /* 0x000fe80000010100 */
[----:B------:R-:W3:Y:S01]  /*c330*/  SHFL.BFLY PT, R3, R0, 0x1, 0x1f ;  /* 0x0c201f0000037f89 */ /* 0x000ee200000e0000 */
[----:B-1----:R-:W-:Y:S04]  /*c340*/  FFMA.FTZ R4, R180, c[0x0][0x2d0], -R169 ;  /* 0x0000b400b4047a23 */ /* 0x002fe800000108a9 */
[----:B------:R1:W-:Y:S01]  /*c350*/  MUFU.EX2 R243, R4 ;  /* 0x0000000400f37308 */ /* 0x0003e20000000800 */
[----:B---3--:R-:W-:Y:S01]  /*c360*/  FMNMX.FTZ R3, R0, R3, !PT ;  /* 0x0000000300037209 */ /* 0x008fe20007810000 */
[----:B------:R-:W-:Y:S04]  /*c370*/  FMUL.FTZ R0, R2, c[0x0][0x2d0] ;  /* 0x0000b40002007a20 */ /* 0x000fe80000410000 */
[----:B------:R-:W-:Y:S04]  /*c380*/  FMUL.FTZ R133, R3, c[0x0][0x2d0] ;  /* 0x0000b40003857a20 */ /* 0x000fe80000410000 */
[----:B------:R3:W4:Y:S01]  /*c390*/  MUFU.EX2 R2, R0 ;  /* 0x0000000000027308 */ /* 0x0007220000000800 */
[----:B------:R-:W-:Y:S09]  /*c3a0*/  FFMA.FTZ R135, R135, c[0x0][0x2d0], -R133 ;  /* 0x0000b40087877a23 */ /* 0x000ff20000010885 */
[----:B------:R-:W-:Y:S01]  /*c3b0*/  MUFU.EX2 R135, R135 ;  /* 0x0000008700877308 */ /* 0x000fe20000000800 */
[--C-:B-1----:R-:W-:Y:S09]  /*c3c0*/  FFMA.FTZ R4, R175, c[0x0][0x2d0], -R169.reuse ;  /* 0x0000b400af047a23 */ /* 0x102ff200000108a9 */
[----:B------:R1:W-:Y:S01]  /*c3d0*/  MUFU.EX2 R242, R4 ;  /* 0x0000000400f27308 */ /* 0x0003e20000000800 */
[----:B---3--:R-:W-:Y:S02]  /*c3e0*/  FADD.FTZ R0, -R3, R134 ;  /* 0x0000008603007221 */ /* 0x008fe40000010100 */
[----:B----4-:R-:W-:Y:S02]  /*c3f0*/  FMUL.FTZ R5, R2, R137 ;  /* 0x0000008902057220 */ /* 0x010fe40000410000 */
[----:B------:R-:W-:Y:S02]  /*c400*/  FMUL.FTZ R0, R0, c[0x0][0x2d0] ;  /* 0x0000b40000007a20 */ /* 0x000fe40000410000 */
[C---:B------:R-:W-:Y:S02]  /*c410*/  FMUL.FTZ R8, R2.reuse, R140 ;  /* 0x0000008c02087220 */ /* 0x040fe40000410000 */
[C---:B------:R-:W-:Y:S02]  /*c420*/  FMUL.FTZ R9, R2.reuse, R141 ;  /* 0x0000008d02097220 */ /* 0x040fe40000410000 */
[----:B------:R-:W3:Y:S01]  /*c430*/  MUFU.EX2 R0, R0 ;  /* 0x0000000000007308 */ /* 0x000ee20000000800 */
[C---:B------:R-:W-:Y:S02]  /*c440*/  FMUL.FTZ R16, R2.reuse, R148 ;  /* 0x0000009402107220 */ /* 0x040fe40000410000 */
[C---:B------:R-:W-:Y:S02]  /*c450*/  FMUL.FTZ R17, R2.reuse, R149 ;  /* 0x0000009502117220 */ /* 0x040fe40000410000 */
[C---:B------:R-:W-:Y:S02]  /*c460*/  FMUL.FTZ R24, R2.reuse, R156 ;  /* 0x0000009c02187220 */ /* 0x040fe40000410000 */
[----:B------:R-:W-:Y:S02]  /*c470*/  FMUL.FTZ R25, R2, R157 ;  /* 0x0000009d02197220 */ /* 0x000fe40000410000 */
[--C-:B------:R-:W-:Y:S02]  /*c480*/  FFMA.FTZ R134, R176, c[0x0][0x2d0], -R169.reuse ;  /* 0x0000b400b0867a23 */ /* 0x100fe400000108a9 */
[----:B-1----:R-:W-:Y:S01]  /*c490*/  FFMA.FTZ R4, R172, c[0x0][0x2d0], -R169 ;  /* 0x0000b400ac047a23 */ /* 0x002fe200000108a9 */
[----:B------:R-:W-:Y:S01]  /*c4a0*/  MOV R172, R184 ;  /* 0x000000b800ac7202 */ /* 0x000fe20000000f00 */
[----:B------:R-:W-:Y:S01]  /*c4b0*/  MUFU.EX2 R225, R134 ;  /* 0x0000008600e17308 */ /* 0x000fe20000000800 */
[C---:B------:R-:W-:Y:S02]  /*c4c0*/  FMUL.FTZ R32, R2.reuse, R164 ;  /* 0x000000a402207220 */ /* 0x040fe40000410000 */
[C---:B------:R-:W-:Y:S02]  /*c4d0*/  FMUL.FTZ R33, R2.reuse, R165 ;  /* 0x000000a502217220 */ /* 0x040fe40000410000 */
[C---:B------:R-:W-:Y:S02]  /*c4e0*/  FMUL.FTZ R36, R2.reuse, R36 ;  /* 0x0000002402247220 */ /* 0x040fe40000410000 */
[C---:B------:R-:W-:Y:S02]  /*c4f0*/  FMUL.FTZ R37, R2.reuse, R37 ;  /* 0x0000002502257220 */ /* 0x040fe40000410000 */
[----:B------:R-:W-:Y:S01]  /*c500*/  FMUL.FTZ R40, R2, R40 ;  /* 0x0000002802287220 */ /* 0x000fe20000410000 */
[----:B------:R-:W1:Y:S01]  /*c510*/  MUFU.EX2 R241, R4 ;  /* 0x0000000400f17308 */ /* 0x000e620000000800 */
[C---:B---3--:R-:W-:Y:S02]  /*c520*/  FMUL.FTZ R6, R0.reuse, R138 ;  /* 0x0000008a00067220 */ /* 0x048fe40000410000 */
[C---:B------:R-:W-:Y:S02]  /*c530*/  FMUL.FTZ R7, R0.reuse, R139 ;  /* 0x0000008b00077220 */ /* 0x040fe40000410000 */
[C---:B------:R-:W-:Y:S02]  /*c540*/  FMUL.FTZ R10, R0.reuse, R142 ;  /* 0x0000008e000a7220 */ /* 0x040fe40000410000 */
[C---:B------:R-:W-:Y:S02]  /*c550*/  FMUL.FTZ R11, R0.reuse, R143 ;  /* 0x0000008f000b7220 */ /* 0x040fe40000410000 */
[C---:B------:R-:W-:Y:S01]  /*c560*/  FMUL.FTZ R18, R0.reuse, R150 ;  /* 0x0000009600127220 */ /* 0x040fe20000410000 */
[----:B------:R-:W3:Y:S01]  /*c570*/  LDSM.16.MT88.4 R140, [R195+0x100] ;  /* 0x00010000c38c783b */ /* 0x000ee20000004200 */
[C---:B------:R-:W-:Y:S02]  /*c580*/  FMUL.FTZ R19, R0.reuse, R151 ;  /* 0x0000009700137220 */ /* 0x040fe40000410000 */
[C---:B------:R-:W-:Y:S02]  /*c590*/  FMUL.FTZ R26, R0.reuse, R158 ;  /* 0x0000009e001a7220 */ /* 0x040fe40000410000 */
[C---:B------:R-:W-:Y:S02]  /*c5a0*/  FMUL.FTZ R27, R0.reuse, R159 ;  /* 0x0000009f001b7220 */ /* 0x040fe40000410000 */
[C---:B------:R-:W-:Y:S01]  /*c5b0*/  FMUL.FTZ R34, R0.reuse, R166 ;  /* 0x000000a600227220 */ /* 0x040fe20000410000 */
[----:B------:R-:W-:Y:S01]  /*c5c0*/  LDSM.16.MT88.4 R148, [R194+0x2100] ;  /* 0x00210000c294783b */ /* 0x000fe20000004200 */
[C---:B------:R-:W-:Y:S02]  /*c5d0*/  FMUL.FTZ R35, R0.reuse, R167 ;  /* 0x000000a700237220 */ /* 0x040fe40000410000 */
[C---:B------:R-:W-:Y:S02]  /*c5e0*/  FMUL.FTZ R38, R0.reuse, R38 ;  /* 0x0000002600267220 */ /* 0x040fe40000410000 */
[----:B------:R-:W-:Y:S01]  /*c5f0*/  FMUL.FTZ R39, R0, R39 ;  /* 0x0000002700277220 */ /* 0x000fe20000410000 */
[----:B-1----:R-:W-:Y:S01]  /*c600*/  F2FP.BF16.PACK_AB R138, R241, R242 ;  /* 0x000000f2f18a723e */ /* 0x002fe200000010ff */
[----:B------:R-:W-:Y:S01]  /*c610*/  FFMA.FTZ R4, R183, c[0x0][0x2d0], -R133 ;  /* 0x0000b400b7047a23 */ /* 0x000fe20000010885 */
[----:B------:R-:W-:Y:S01]  /*c620*/  LDSM.16.MT88.4 R156, [R194+0x2900] ;  /* 0x00290000c29c783b */ /* 0x000fe20000004200 */
[----:B------:R-:W-:Y:S02]  /*c630*/  FFMA.FTZ R134, R177, c[0x0][0x2d0], -R169 ;  /* 0x0000b400b1867a23 */ /* 0x000fe400000108a9 */
[----:B------:R1:W-:Y:S01]  /*c640*/  MUFU.EX2 R185, R4 ;  /* 0x0000000400b97308 */ /* 0x0003e20000000800 */
[----:B------:R-:W-:Y:S02]  /*c650*/  FMUL.FTZ R41, R2, R41 ;  /* 0x0000002902297220 */ /* 0x000fe40000410000 */
[C---:B------:R-:W-:Y:S02]  /*c660*/  FMUL.FTZ R42, R0.reuse, R42 ;  /* 0x0000002a002a7220 */ /* 0x040fe40000410000 */
[----:B------:R-:W-:Y:S01]  /*c670*/  FMUL.FTZ R43, R0, R43 ;  /* 0x0000002b002b7220 */ /* 0x000fe20000410000 */
[----:B------:R-:W-:Y:S01]  /*c680*/  LDSM.16.MT88.4 R164, [R195+0x1900] ;  /* 0x00190000c3a4783b */ /* 0x000fe20000004200 */
[C---:B------:R-:W-:Y:S02]  /*c690*/  FMUL.FTZ R44, R2.reuse, R44 ;  /* 0x0000002c022c7220 */ /* 0x040fe40000410000 */
[----:B------:R-:W-:Y:S01]  /*c6a0*/  FMUL.FTZ R45, R2, R45 ;  /* 0x0000002d022d7220 */ /* 0x000fe20000410000 */
[----:B------:R4:W-:Y:S01]  /*c6b0*/  MUFU.EX2 R224, R134 ;  /* 0x0000008600e07308 */ /* 0x0009e20000000800 */
        /* <DEDUP_REMOVED lines=9> */
[----:B------:R-:W1:Y:S01]  /*c750*/  MUFU.EX2 R188, R4 ;  /* 0x0000000400bc7308 */ /* 0x000e620000000800 */
[C---:B------:R-:W-:Y:S02]  /*c760*/  FMUL.FTZ R54, R0.reuse, R54 ;  /* 0x0000003600367220 */ /* 0x040fe40000410000 */
[----:B------:R-:W-:Y:S02]  /*c770*/  FMUL.FTZ R55, R0, R55 ;  /* 0x0000003700377220 */ /* 0x000fe40000410000 */
[--C-:B----4-:R-:W-:Y:S02]  /*c780*/  FFMA.FTZ R134, R178, c[0x0][0x2d0], -R133.reuse ;  /* 0x0000b400b2867a23 */ /* 0x110fe40000010885 */
        /* <DEDUP_REMOVED lines=9> */
[----:B------:R-:W-:Y:S01]  /*c820*/  FMUL.FTZ R64, R2, R64 ;  /* 0x0000004002407220 */ /* 0x000fe20000410000 */
[----:B-1----:R-:W-:Y:S01]  /*c830*/  F2FP.BF16.PACK_AB R137, R188, R185 ;  /* 0x000000b9bc89723e */ /* 0x002fe200000010ff */
[--C-:B------:R-:W-:Y:S02]  /*c840*/  FFMA.FTZ R4, R173, c[0x0][0x2d0], -R133.reuse ;  /* 0x0000b400ad047a23 */ /* 0x100fe40000010885 */
[----:B------:R-:W-:Y:S02]  /*c850*/  FMUL.FTZ R65, R2, R65 ;  /* 0x0000004102417220 */ /* 0x000fe40000410000 */
[----:B------:R1:W-:Y:S01]  /*c860*/  MUFU.EX2 R187, R4 ;  /* 0x0000000400bb7308 */ /* 0x0003e20000000800 */
        /* <DEDUP_REMOVED lines=12> */
[----:B------:R-:W-:Y:S02]  /*c930*/  FMUL.FTZ R76, R2, R76 ;  /* 0x0000004c024c7220 */ /* 0x000fe40000410000 */
[----:B-1----:R-:W-:Y:S02]  /*c940*/  FFMA.FTZ R4, R174, c[0x0][0x2d0], -R133 ;  /* 0x0000b400ae047a23 */ /* 0x002fe40000010885 */
[----:B------:R-:W-:Y:S02]  /*c950*/  FMUL.FTZ R77, R2, R77 ;  /* 0x0000004d024d7220 */ /* 0x000fe40000410000 */
[----:B------:R-:W1:Y:S01]  /*c960*/  MUFU.EX2 R186, R4 ;  /* 0x0000000400ba7308 */ /* 0x000e620000000800 */
[C---:B------:R-:W-:Y:S02]  /*c970*/  FMUL.FTZ R78, R0.reuse, R78 ;  /* 0x0000004e004e7220 */ /* 0x040fe40000410000 */
[----:B------:R-:W-:Y:S02]  /*c980*/  FMUL.FTZ R79, R0, R79 ;  /* 0x0000004f004f7220 */ /* 0x000fe40000410000 */
[--C-:B----4-:R-:W-:Y:S02]  /*c990*/  FFMA.FTZ R134, R189, c[0x0][0x2d0], -R169.reuse ;  /* 0x0000b400bd867a23 */ /* 0x110fe400000108a9 */
[C---:B------:R-:W-:Y:S02]  /*c9a0*/  FMUL.FTZ R80, R2.reuse, R80 ;  /* 0x0000005002507220 */ /* 0x040fe40000410000 */
[----:B------:R-:W-:Y:S01]  /*c9b0*/  FMUL.FTZ R81, R2, R81 ;  /* 0x0000005102517220 */ /* 0x000fe20000410000 */
[----:B--2---:R2:W4:Y:S01]  /*c9c0*/  MUFU.EX2 R223, R134 ;  /* 0x0000008600df7308 */ /* 0x0045220000000800 */
        /* <DEDUP_REMOVED lines=8> */
[C---:B------:R-:W-:Y:S01]  /*ca50*/  FMUL.FTZ R4, R2.reuse, R136 ;  /* 0x0000008802047220 */ /* 0x040fe20000410000 */
[----:B------:R-:W-:Y:S01]  /*ca60*/  F2FP.BF16.PACK_AB R136, R243, R240 ;  /* 0x000000f0f388723e */ /* 0x000fe200000010ff */
[----:B------:R-:W-:Y:S02]  /*ca70*/  FMUL.FTZ R89, R2, R89 ;  /* 0x0000005902597220 */ /* 0x000fe40000410000 */
[C---:B------:R-:W-:Y:S02]  /*ca80*/  FMUL.FTZ R90, R0.reuse, R90 ;  /* 0x0000005a005a7220 */ /* 0x040fe40000410000 */
[----:B------:R-:W-:Y:S02]  /*ca90*/  FMUL.FTZ R91, R0, R91 ;  /* 0x0000005b005b7220 */ /* 0x000fe40000410000 */
[C---:B------:R-:W-:Y:S05]  /*caa0*/  HMMA.16816.F32.BF16 R4, R136.reuse, R12, R4 ;  /* 0x0000000c8804723c */ /* 0x040fea0000041804 */
[C---:B------:R-:W-:Y:S02]  /*cab0*/  FMUL.FTZ R92, R2.reuse, R92 ;  /* 0x0000005c025c7220 */ /* 0x040fe40000410000 */
[C---:B------:R-:W-:Y:S01]  /*cac0*/  FMUL.FTZ R12, R2.reuse, R144 ;  /* 0x00000090020c7220 */ /* 0x040fe20000410000 */
[C---:B------:R-:W-:Y:S04]  /*cad0*/  HMMA.16816.F32.BF16 R8, R136.reuse, R14, R8 ;  /* 0x0000000e8808723c */ /* 0x040fe80000041808 */
[C---:B------:R-:W-:Y:S02]  /*cae0*/  FMUL.FTZ R13, R2.reuse, R145 ;  /* 0x00000091020d7220 */ /* 0x040fe40000410000 */
[----:B------:R-:W-:Y:S02]  /*caf0*/  FMUL.FTZ R93, R2, R93 ;  /* 0x0000005d025d7220 */ /* 0x000fe40000410000 */
[C---:B------:R-:W-:Y:S04]  /*cb00*/  FMUL.FTZ R14, R0.reuse, R146 ;  /* 0x00000092000e7220 */ /* 0x040fe80000410000 */
[C---:B------:R-:W-:Y:S02]  /*cb10*/  FMUL.FTZ R15, R0.reuse, R147 ;  /* 0x00000093000f7220 */ /* 0x040fe40000410000 */
[----:B------:R-:W1:Y:S01]  /*cb20*/  LDSM.16.MT88.4 R144, [R193+0x2100] ;  /* 0x00210000c190783b */ /* 0x000e620000004200 */
[C---:B------:R-:W-:Y:S02]  /*cb30*/  FMUL.FTZ R94, R0.reuse, R94 ;  /* 0x0000005e005e7220 */ /* 0x040fe40000410000 */
[----:B------:R-:W-:Y:S02]  /*cb40*/  FMUL.FTZ R95, R0, R95 ;  /* 0x0000005f005f7220 */ /* 0x000fe40000410000 */
[C---:B------:R-:W-:Y:S03]  /*cb50*/  HMMA.16816.F32.BF16 R12, R136.reuse, R20, R12 ;  /* 0x00000014880c723c */ /* 0x040fe6000004180c */
[C---:B------:R-:W-:Y:S02]  /*cb60*/  FMUL.FTZ R96, R2.reuse, R96 ;  /* 0x0000006002607220 */ /* 0x040fe40000410000 */
[C---:B------:R-:W-:Y:S02]  /*cb70*/  FMUL.FTZ R97, R2.reuse, R97 ;  /* 0x0000006102617220 */ /* 0x040fe40000410000 */
[C---:B------:R-:W-:Y:S01]  /*cb80*/  FMUL.FTZ R20, R2.reuse, R152 ;  /* 0x0000009802147220 */ /* 0x040fe20000410000 */
[C---:B------:R-:W-:Y:S04]  /*cb90*/  HMMA.16816.F32.BF16 R16, R136.reuse, R22, R16 ;  /* 0x000000168810723c */ /* 0x040fe80000041810 */
[----:B------:R-:W-:Y:S02]  /*cba0*/  FMUL.FTZ R21, R2, R153 ;  /* 0x0000009902157220 */ /* 0x000fe40000410000 */
[----:B--2---:R-:W-:Y:S02]  /*cbb0*/  FFMA.FTZ R134, R190, c[0x0][0x2d0], -R169 ;  /* 0x0000b400be867a23 */ /* 0x004fe400000108a9 */
[C---:B------:R-:W-:Y:S02]  /*cbc0*/  FMUL.FTZ R22, R0.reuse, R154 ;  /* 0x0000009a00167220 */ /* 0x040fe40000410000 */
[----:B------:R2:W5:Y:S02]  /*cbd0*/  MUFU.EX2 R222, R134 ;  /* 0x0000008600de7308 */ /* 0x0005640000000800 */
[C---:B------:R-:W-:Y:S02]  /*cbe0*/  FMUL.FTZ R23, R0.reuse, R155 ;  /* 0x0000009b00177220 */ /* 0x040fe40000410000 */
[----:B------:R-:W-:Y:S01]  /*cbf0*/  LDSM.16.MT88.4 R152, [R196+0x900] ;  /* 0x00090000c498783b */ /* 0x000fe20000004200 */
        /* <DEDUP_REMOVED lines=8> */
[C---:B------:R-:W-:Y:S02]  /*cc80*/  FMUL.FTZ R102, R0.reuse, R102 ;  /* 0x0000006600667220 */ /* 0x040fe40000410000 */
[C---:B------:R-:W-:Y:S04]  /*cc90*/  FMUL.FTZ R30, R0.reuse, R162 ;  /* 0x000000a2001e7220 */ /* 0x040fe80000410000 */
[C---:B------:R-:W-:Y:S02]  /*cca0*/  FMUL.FTZ R31, R0.reuse, R163 ;  /* 0x000000a3001f7220 */ /* 0x040fe40000410000 */
[----:B------:R-:W-:Y:S01]  /*ccb0*/  LDSM.16.MT88.4 R160, [R196+0x1900] ;  /* 0x00190000c4a0783b */ /* 0x000fe20000004200 */
[----:B------:R-:W-:Y:S02]  /*ccc0*/  FMUL.FTZ R103, R0, R103 ;  /* 0x0000006700677220 */ /* 0x000fe40000410000 */
[C---:B------:R-:W-:Y:S02]  /*ccd0*/  FMUL.FTZ R104, R2.reuse, R104 ;  /* 0x0000006802687220 */ /* 0x040fe40000410000 */
        /* <DEDUP_REMOVED lines=11> */
[C---:B------:R-:W-:Y:S01]  /*cd90*/  HMMA.16816.F32.BF16 R40, R136.reuse, R146, R40 ;  /* 0x000000928828723c */ /* 0x040fe20000041828 */
[----:B------:R-:W1:Y:S03]  /*cda0*/  LDSM.16.MT88.4 R144, [R195+0x2100] ;  /* 0x00210000c390783b */ /* 0x000e660000004200 */
[C---:B------:R-:W-:Y:S02]  /*cdb0*/  FMUL.FTZ R112, R2.reuse, R112 ;  /* 0x0000007002707220 */ /* 0x040fe40000410000 */
[----:B------:R-:W-:Y:S02]  /*cdc0*/  FMUL.FTZ R113, R2, R113 ;  /* 0x0000007102717220 */ /* 0x000fe40000410000 */
[C---:B------:R-:W-:Y:S04]  /*cdd0*/  HMMA.16816.F32.BF16 R44, R136.reuse, R148, R44 ;  /* 0x00000094882c723c */ /* 0x040fe8000004182c */
[C---:B------:R-:W-:Y:S02]  /*cde0*/  FMUL.FTZ R114, R0.reuse, R114 ;  /* 0x0000007200727220 */ /* 0x040fe40000410000 */
[----:B------:R-:W-:Y:S02]  /*cdf0*/  FMUL.FTZ R115, R0, R115 ;  /* 0x0000007300737220 */ /* 0x000fe40000410000 */
[C---:B------:R-:W-:Y:S01]  /*ce00*/  HMMA.16816.F32.BF16 R48, R136.reuse, R150, R48 ;  /* 0x000000968830723c */ /* 0x040fe20000041830 */
[----:B------:R-:W2:Y:S03]  /*ce10*/  LDSM.16.MT88.4 R148, [R193+0x4100] ;  /* 0x00410000c194783b */ /* 0x000ea60000004200 */
        /* <DEDUP_REMOVED lines=18> */
[C---:B--2---:R-:W-:Y:S04]  /*cf40*/  HMMA.16816.F32.BF16 R68, R136.reuse, R148, R68 ;  /* 0x000000948844723c */ /* 0x044fe80000041844 */
[C---:B------:R-:W-:Y:S02]  /*cf50*/  FMUL.FTZ R128, R2.reuse, R128 ;  /* 0x0000008002807220 */ /* 0x040fe40000410000 */
[----:B------:R-:W-:Y:S02]  /*cf60*/  FMUL.FTZ R129, R2, R129 ;  /* 0x0000008102817220 */ /* 0x000fe40000410000 */
[C---:B------:R-:W-:Y:S01]  /*cf70*/  HMMA.16816.F32.BF16 R72, R136.reuse, R150, R72 ;  /* 0x000000968848723c */ /* 0x040fe20000041848 */
[----:B------:R-:W2:Y:S03]  /*cf80*/  LDSM.16.MT88.4 R148, [R195+0x4100] ;  /* 0x00410000c394783b */ /* 0x000ea60000004200 */
[C---:B------:R-:W-:Y:S02]  /*cf90*/  FMUL.FTZ R130, R0.reuse, R130 ;  /* 0x0000008200827220 */ /* 0x040fe40000410000 */
[----:B------:R-:W-:Y:S02]  /*cfa0*/  FMUL.FTZ R131, R0, R131 ;  /* 0x0000008300837220 */ /* 0x000fe40000410000 */
[----:B------:R-:W-:Y:S01]  /*cfb0*/  FFMA.FTZ R134, R191, c[0x0][0x2d0], -R133 ;  /* 0x0000b400bf867a23 */ /* 0x000fe20000010885 */
[C---:B---3--:R-:W-:Y:S03]  /*cfc0*/  HMMA.16816.F32.BF16 R76, R136.reuse, R140, R76 ;  /* 0x0000008c884c723c */ /* 0x048fe6000004184c */
[----:B------:R3:W2:Y:S01]  /*cfd0*/  MUFU.EX2 R182, R134 ;  /* 0x0000008600b67308 */ /* 0x0006a20000000800 */
[----:B------:R-:W-:Y:S02]  /*cfe0*/  FFMA.FTZ R2, R2, R227, R240 ;  /* 0x000000e302027223 */ /* 0x000fe400000100f0 */
[----:B------:R-:W-:Y:S02]  /*cff0*/  FFMA.FTZ R0, R0, R226, R185 ;  /* 0x000000e200007223 */ /* 0x000fe400000100b9 */
[C---:B------:R-:W-:Y:S01]  /*d000*/  HMMA.16816.F32.BF16 R80, R136.reuse, R142, R80 ;  /* 0x0000008e8850723c */ /* 0x040fe20000041850 */
[----:B------:R-:W5:Y:S03]  /*d010*/  LDSM.16.MT88.4 R140, [R193+0x6100] ;  /* 0x00610000c18c783b */ /* 0x000f660000004200 */
[----:B------:R-:W-:Y:S02]  /*d020*/  FADD.FTZ R2, R243, R2 ;  /* 0x00000002f3027221 */ /* 0x000fe40000010000 */
[----:B------:R-:W-:Y:S02]  /*d030*/  FADD.FTZ R0, R188, R0 ;  /* 0x00000000bc007221 */ /* 0x000fe40000010000 */
[C---:B-1----:R-:W-:Y:S04]  /*d040*/  HMMA.16816.F32.BF16 R84, R136.reuse, R144, R84 ;  /* 0x000000908854723c */ /* 0x042fe80000041854 */
[----:B------:R-:W-:Y:S02]  /*d050*/  FADD.FTZ R2, R242, R2 ;  /* 0x00000002f2027221 */ /* 0x000fe40000010000 */
[----:B------:R-:W-:Y:S02]  /*d060*/  FADD.FTZ R0, R187, R0 ;  /* 0x00000000bb007221 */ /* 0x000fe40000010000 */
[C---:B------:R-:W-:Y:S01]  /*d070*/  HMMA.16816.F32.BF16 R88, R136.reuse, R146, R88 ;  /* 0x000000928858723c */ /* 0x040fe20000041858 */
[----:B------:R-:W1:Y:S03]  /*d080*/  LDSM.16.MT88.4 R144, [R194+0x6100] ;  /* 0x00610000c290783b */ /* 0x000e660000004200 */
[----:B---3--:R-:W-:Y:S02]  /*d090*/  FFMA.FTZ R134, R221, c[0x0][0x2d0], -R133 ;  /* 0x0000b400dd867a23 */ /* 0x008fe40000010885 */
[----:B------:R-:W-:Y:S02]  /*d0a0*/  FADD.FTZ R2, R241, R2 ;  /* 0x00000002f1027221 */ /* 0x000fe40000010000 */
[C---:B--2---:R-:W-:Y:S01]  /*d0b0*/  HMMA.16816.F32.BF16 R92, R136.reuse, R148, R92 ;  /* 0x00000094885c723c */ /* 0x044fe2000004185c */
[----:B------:R2:W3:Y:S03]  /*d0c0*/  MUFU.EX2 R181, R134 ;  /* 0x0000008600b57308 */ /* 0x0004e60000000800 */
[----:B------:R-:W-:Y:S02]  /*d0d0*/  FADD.FTZ R2, R225, R2 ;  /* 0x00000002e1027221 */ /* 0x000fe40000010000 */
[----:B------:R-:W-:Y:S02]  /*d0e0*/  FADD.FTZ R0, R186, R0 ;  /* 0x00000000ba007221 */ /* 0x000fe40000010000 */
[C---:B------:R-:W-:Y:S01]  /*d0f0*/  HMMA.16816.F32.BF16 R96, R136.reuse, R150, R96 ;  /* 0x000000968860723c */ /* 0x040fe20000041860 */
[----:B------:R-:W3:Y:S03]  /*d100*/  LDSM.16.MT88.4 R148, [R196+0x6100] ;  /* 0x00610000c494783b */ /* 0x000ee60000004200 */
[----:B------:R-:W-:Y:S02]  /*d110*/  FADD.FTZ R2, R224, R2 ;  /* 0x00000002e0027221 */ /* 0x000fe40000010000 */
[----:B------:R-:W-:Y:S02]  /*d120*/  FADD.FTZ R0, R184, R0 ;  /* 0x00000000b8007221 */ /* 0x000fe40000010000 */
[----:B----4-:R-:W-:Y:S01]  /*d130*/  FADD.FTZ R2, R223, R2 ;  /* 0x00000002df027221 */ /* 0x010fe20000010000 */
[C---:B-----5:R-:W-:Y:S03]  /*d140*/  HMMA.16816.F32.BF16 R100, R136.reuse, R140, R100 ;  /* 0x0000008c8864723c */ /* 0x060fe60000041864 */
[----:B------:R-:W-:Y:S02]  /*d150*/  FADD.FTZ R2, R222, R2 ;  /* 0x00000002de027221 */ /* 0x000fe40000010000 */
[----:B------:R-:W-:Y:S03]  /*d160*/  FADD.FTZ R0, R183, R0 ;  /* 0x00000000b7007221 */ /* 0x000fe60000010000 */
[C---:B------:R-:W-:Y:S01]  /*d170*/  HMMA.16816.F32.BF16 R104, R136.reuse, R142, R104 ;  /* 0x0000008e8868723c */ /* 0x040fe20000041868 */
[----:B------:R-:W4:Y:S03]  /*d180*/  LDSM.16.MT88.4 R140, [R195+0x6100] ;  /* 0x00610000c38c783b */ /* 0x000f260000004200 */
[--C-:B--2---:R-:W-:Y:S02]  /*d190*/  FFMA.FTZ R134, R244, c[0x0][0x2d0], -R169.reuse ;  /* 0x0000b400f4867a23 */ /* 0x104fe400000108a9 */
[----:B------:R-:W-:Y:S02]  /*d1a0*/  FADD.FTZ R0, R182, R0 ;  /* 0x00000000b6007221 */ /* 0x000fe40000010000 */
[C---:B-1----:R-:W-:Y:S01]  /*d1b0*/  HMMA.16816.F32.BF16 R108, R136.reuse, R144, R108 ;  /* 0x00000090886c723c */ /* 0x042fe2000004186c */
[----:B------:R1:W2:Y:S03]  /*d1c0*/  MUFU.EX2 R221, R134 ;  /* 0x0000008600dd7308 */ /* 0x0002a60000000800 */
[----:B---3--:R-:W-:Y:S04]  /*d1d0*/  FADD.FTZ R0, R181, R0 ;  /* 0x00000000b5007221 */ /* 0x008fe80000010000 */
[C---:B------:R-:W-:Y:S01]  /*d1e0*/  HMMA.16816.F32.BF16 R112, R136.reuse, R146, R112 ;  /* 0x000000928870723c */ /* 0x040fe20000041870 */
[----:B------:R-:W3:Y:S07]  /*d1f0*/  LDSM.16.MT88.4 R144, [R193+0x900] ;  /* 0x00090000c190783b */ /* 0x000eee0000004200 */
[C---:B------:R-:W-:Y:S08]  /*d200*/  HMMA.16816.F32.BF16 R116, R136.reuse, R148, R116 ;  /* 0x000000948874723c */ /* 0x040ff00000041874 */
[C---:B------:R-:W-:Y:S01]  /*d210*/  HMMA.16816.F32.BF16 R120, R136.reuse, R150, R120 ;  /* 0x000000968878723c */ /* 0x040fe20000041878 */
[----:B------:R-:W5:Y:S03]  /*d220*/  LDSM.16.MT88.4 R148, [R194+0x900] ;  /* 0x00090000c294783b */ /* 0x000f660000004200 */
[----:B-1----:R-:W-:Y:S02]  /*d230*/  FFMA.FTZ R134, R245, c[0x0][0x2d0], -R169 ;  /* 0x0000b400f5867a23 */ /* 0x002fe400000108a9 */
[----:B--2---:R-:W-:Y:S02]  /*d240*/  FADD.FTZ R2, R221, R2 ;  /* 0x00000002dd027221 */ /* 0x004fe40000010000 */
[----:B------:R1:W2:Y:S01]  /*d250*/  MUFU.EX2 R191, R134 ;  /* 0x0000008600bf7308 */ /* 0x0002a20000000800 */
[C---:B----4-:R-:W-:Y:S08]  /*d260*/  HMMA.16816.F32.BF16 R124, R136.reuse, R140, R124 ;  /* 0x0000008c887c723c */ /* 0x050ff0000004187c */
[----:B------:R-:W-:Y:S01]  /*d270*/  HMMA.16816.F32.BF16 R128, R136, R142, R128 ;  /* 0x0000008e8880723c */ /* 0x000fe20000041880 */
[----:B------:R-:W4:Y:S06]  /*d280*/  LDSM.16.MT88.4 R140, [R195+0x900] ;  /* 0x00090000c38c783b */ /* 0x000f2c0000004200 */
[----:B------:R-:W-:Y:S02]  /*d290*/  F2FP.BF16.PACK_AB R136, R224, R225 ;  /* 0x000000e1e088723e */ /* 0x000fe400000010ff */
[----:B------:R-:W-:Y:S03]  /*d2a0*/  F2FP.BF16.PACK_AB R137, R183, R184 ;  /* 0x000000b8b789723e */ /* 0x000fe600000010ff */
[----:B------:R-:W-:Y:S02]  /*d2b0*/  F2FP.BF16.PACK_AB R138, R222, R223 ;  /* 0x000000dfde8a723e */ /* 0x000fe400000010ff */
[----:B------:R-:W-:Y:S01]  /*d2c0*/  F2FP.BF16.PACK_AB R139, R181, R182 ;  /* 0x000000b6b58b723e */ /* 0x000fe200000010ff */
[--C-:B-1----:R-:W-:Y:S02]  /*d2d0*/  FFMA.FTZ R134, R246, c[0x0][0x2d0], -R133.reuse ;  /* 0x0000b400f6867a23 */ /* 0x102fe40000010885 */
[----:B--2---:R-:W-:Y:S02]  /*d2e0*/  FADD.FTZ R2, R191, R2 ;  /* 0x00000002bf027221 */ /* 0x004fe40000010000 */
[----:B------:R1:W2:Y:S02]  /*d2f0*/  MUFU.EX2 R177, R134 ;  /* 0x0000008600b17308 */ /* 0x0002a40000000800 */
[C---:B---3--:R-:W-:Y:S08]  /*d300*/  HMMA.16816.F32.BF16 R4, R136.reuse, R144, R4 ;  /* 0x000000908804723c */ /* 0x048ff00000041804 */
[C---:B------:R-:W-:Y:S01]  /*d310*/  HMMA.16816.F32.BF16 R8, R136.reuse, R146, R8 ;  /* 0x000000928808723c */ /* 0x040fe20000041808 */
[----:B------:R-:W3:Y:S07]  /*d320*/  LDSM.16.MT88.4 R144, [R193+0x2900] ;  /* 0x00290000c190783b */ /* 0x000eee0000004200 */
[C---:B-----5:R-:W-:Y:S04]  /*d330*/  HMMA.16816.F32.BF16 R12, R136.reuse, R148, R12 ;  /* 0x00000094880c723c */ /* 0x060fe8000004180c */
[----:B-1----:R-:W-:Y:S04]  /*d340*/  FFMA.FTZ R134, R247, c[0x0][0x2d0], -R133 ;  /* 0x0000b400f7867a23 */ /* 0x002fe80000010885 */
[C---:B------:R-:W-:Y:S01]  /*d350*/  HMMA.16816.F32.BF16 R16, R136.reuse, R150, R16 ;  /* 0x000000968810723c */ /* 0x040fe20000041810 */
[----:B------:R-:W1:Y:S01]  /*d360*/  LDSM.16.MT88.4 R148, [R196+0x2900] ;  /* 0x00290000c494783b */ /* 0x000e620000004200 */
[----:B------:R5:W3:Y:S02]  /*d370*/  MUFU.EX2 R176, R134 ;  /* 0x0000008600b07308 */ /* 0x000ae40000000800 */
[----:B--2---:R-:W-:Y:S04]  /*d380*/  FADD.FTZ R0, R177, R0 ;  /* 0x00000000b1007221 */ /* 0x004fe80000010000 */
[C---:B------:R-:W-:Y:S08]  /*d390*/  HMMA.16816.F32.BF16 R20, R136.reuse, R152, R20 ;  /* 0x000000988814723c */ /* 0x040ff00000041814 */
[C---:B------:R-:W-:Y:S01]  /*d3a0*/  HMMA.16816.F32.BF16 R24, R136.reuse, R154, R24 ;  /* 0x0000009a8818723c */ /* 0x040fe20000041818 */
[----:B------:R-:W2:Y:S07]  /*d3b0*/  LDSM.16.MT88.4 R152, [R195+0x2900] ;  /* 0x00290000c398783b */ /* 0x000eae0000004200 */
[C---:B----4-:R-:W-:Y:S04]  /*d3c0*/  HMMA.16816.F32.BF16 R28, R136.reuse, R140, R28 ;  /* 0x0000008c881c723c */ /* 0x050fe8000004181c */
[--C-:B-----5:R-:W-:Y:S02]  /*d3d0*/  FFMA.FTZ R134, R248, c[0x0][0x2d0], -R169.reuse ;  /* 0x0000b400f8867a23 */ /* 0x120fe400000108a9 */
[----:B---3--:R-:W-:Y:S02]  /*d3e0*/  FADD.FTZ R0, R176, R0 ;  /* 0x00000000b0007221 */ /* 0x008fe40000010000 */
[C---:B------:R-:W-:Y:S01]  /*d3f0*/  HMMA.16816.F32.BF16 R32, R136.reuse, R142, R32 ;  /* 0x0000008e8820723c */ /* 0x040fe20000041820 */
[----:B------:R-:W3:Y:S01]  /*d400*/  LDSM.16.MT88.4 R140, [R193+0x4900] ;  /* 0x00490000c18c783b */ /* 0x000ee20000004200 */
[----:B------:R4:W5:Y:S06]  /*d410*/  MUFU.EX2 R190, R134 ;  /* 0x0000008600be7308 */ /* 0x00096c0000000800 */
[C---:B------:R-:W-:Y:S08]  /*d420*/  HMMA.16816.F32.BF16 R36, R136.reuse, R144, R36 ;  /* 0x000000908824723c */ /* 0x040ff00000041824 */
[C---:B------:R-:W-:Y:S01]  /*d430*/  HMMA.16816.F32.BF16 R40, R136.reuse, R146, R40 ;  /* 0x000000928828723c */ /* 0x040fe20000041828 */
[----:B------:R-:W3:Y:S07]  /*d440*/  LDSM.16.MT88.4 R144, [R194+0x4900] ;  /* 0x00490000c290783b */ /* 0x000eee0000004200 */
[C---:B------:R-:W-:Y:S04]  /*d450*/  HMMA.16816.F32.BF16 R44, R136.reuse, R156, R44 ;  /* 0x0000009c882c723c */ /* 0x040fe8000004182c */
[----:B----4-:R-:W-:Y:S02]  /*d460*/  FFMA.FTZ R134, R249, c[0x0][0x2d0], -R169 ;  /* 0x0000b400f9867a23 */ /* 0x010fe400000108a9 */
[----:B-----5:R-:W-:Y:S02]  /*d470*/  FADD.FTZ R2, R190, R2 ;  /* 0x00000002be027221 */ /* 0x020fe40000010000 */
[C---:B------:R-:W-:Y:S01]  /*d480*/  HMMA.16816.F32.BF16 R48, R136.reuse, R158, R48 ;  /* 0x0000009e8830723c */ /* 0x040fe20000041830 */
[----:B------:R-:W4:Y:S01]  /*d490*/  LDSM.16.MT88.4 R156, [R196+0x4900] ;  /* 0x00490000c49c783b */ /* 0x000f220000004200 */
[----:B------:R5:W3:Y:S06]  /*d4a0*/  MUFU.EX2 R189, R134 ;  /* 0x0000008600bd7308 */ /* 0x000aec0000000800 */
[C---:B-1----:R-:W-:Y:S08]  /*d4b0*/  HMMA.16816.F32.BF16 R52, R136.reuse, R148, R52 ;  /* 0x000000948834723c */ /* 0x042ff00000041834 */
[C---:B------:R-:W-:Y:S01]  /*d4c0*/  HMMA.16816.F32.BF16 R56, R136.reuse, R150, R56 ;  /* 0x000000968838723c */ /* 0x040fe20000041838 */
[----:B------:R-:W1:Y:S07]  /*d4d0*/  LDSM.16.MT88.4 R148, [R195+0x4900] ;  /* 0x00490000c394783b */ /* 0x000e6e0000004200 */
[C---:B--2---:R-:W-:Y:S04]  /*d4e0*/  HMMA.16816.F32.BF16 R60, R136.reuse, R152, R60 ;  /* 0x00000098883c723c */ /* 0x044fe8000004183c */
[--C-:B-----5:R-:W-:Y:S02]  /*d4f0*/  FFMA.FTZ R134, R250, c[0x0][0x2d0], -R133.reuse ;  /* 0x0000b400fa867a23 */ /* 0x120fe40000010885 */
[----:B---3--:R-:W-:Y:S02]  /*d500*/  FADD.FTZ R2, R189, R2 ;  /* 0x00000002bd027221 */ /* 0x008fe40000010000 */
[C---:B------:R-:W-:Y:S01]  /*d510*/  HMMA.16816.F32.BF16 R64, R136.reuse, R154, R64 ;  /* 0x0000009a8840723c */ /* 0x040fe20000041840 */
[----:B------:R-:W-:Y:S01]  /*d520*/  LDSM.16.MT88.4 R152, [R196+0x6900] ;  /* 0x00690000c498783b */ /* 0x000fe20000004200 */
[----:B------:R2:W3:Y:S06]  /*d530*/  MUFU.EX2 R175, R134 ;  /* 0x0000008600af7308 */ /* 0x0004ec0000000800 */
[C---:B------:R-:W-:Y:S08]  /*d540*/  HMMA.16816.F32.BF16 R68, R136.reuse, R140, R68 ;  /* 0x0000008c8844723c */ /* 0x040ff00000041844 */
[C---:B------:R-:W-:Y:S01]  /*d550*/  HMMA.16816.F32.BF16 R72, R136.reuse, R142, R72 ;  /* 0x0000008e8848723c */ /* 0x040fe20000041848 */
[----:B------:R-:W5:Y:S07]  /*d560*/  LDSM.16.MT88.4 R140, [R193+0x6900] ;  /* 0x00690000c18c783b */ /* 0x000f6e0000004200 */
[C---:B------:R-:W-:Y:S04]  /*d570*/  HMMA.16816.F32.BF16 R76, R136.reuse, R144, R76 ;  /* 0x00000090884c723c */ /* 0x040fe8000004184c */
[----:B--2---:R-:W-:Y:S02]  /*d580*/  FFMA.FTZ R134, R251, c[0x0][0x2d0], -R133 ;  /* 0x0000b400fb867a23 */ /* 0x004fe40000010885 */
[----:B---3--:R-:W-:Y:S02]  /*d590*/  FADD.FTZ R0, R175, R0 ;  /* 0x00000000af007221 */ /* 0x008fe40000010000 */
[C---:B------:R-:W-:Y:S01]  /*d5a0*/  HMMA.16816.F32.BF16 R80, R136.reuse, R146, R80 ;  /* 0x000000928850723c */ /* 0x040fe20000041850 */
[----:B------:R-:W2:Y:S01]  /*d5b0*/  LDSM.16.MT88.4 R144, [R194+0x6900] ;  /* 0x00690000c290783b */ /* 0x000ea20000004200 */
[----:B------:R3:W3:Y:S06]  /*d5c0*/  MUFU.EX2 R174, R134 ;  /* 0x0000008600ae7308 */ /* 0x0006ec0000000800 */
[C---:B----4-:R-:W-:Y:S08]  /*d5d0*/  HMMA.16816.F32.BF16 R84, R136.reuse, R156, R84 ;  /* 0x0000009c8854723c */ /* 0x050ff00000041854 */
[C---:B------:R-:W-:Y:S01]  /*d5e0*/  HMMA.16816.F32.BF16 R88, R136.reuse, R158, R88 ;  /* 0x0000009e8858723c */ /* 0x040fe20000041858 */
[----:B------:R-:W-:Y:S07]  /*d5f0*/  LDSM.16.MT88.4 R156, [R194+0x1100] ;  /* 0x00110000c29c783b */ /* 0x000fee0000004200 */
[C---:B-1----:R-:W-:Y:S04]  /*d600*/  HMMA.16816.F32.BF16 R92, R136.reuse, R148, R92 ;  /* 0x00000094885c723c */ /* 0x042fe8000004185c */
[--C-:B---3--:R-:W-:Y:S02]  /*d610*/  FFMA.FTZ R134, R170, c[0x0][0x2d0], -R169.reuse ;  /* 0x0000b400aa867a23 */ /* 0x108fe400000108a9 */
[----:B------:R-:W-:Y:S02]  /*d620*/  FADD.FTZ R0, R174, R0 ;  /* 0x00000000ae007221 */ /* 0x000fe40000010000 */
[C---:B------:R-:W-:Y:S01]  /*d630*/  HMMA.16816.F32.BF16 R96, R136.reuse, R150, R96 ;  /* 0x000000968860723c */ /* 0x040fe20000041860 */
[----:B------:R-:W1:Y:S01]  /*d640*/  LDSM.16.MT88.4 R148, [R195+0x6900] ;  /* 0x00690000c394783b */ /* 0x000e620000004200 */
[----:B------:R3:W4:Y:S06]  /*d650*/  MUFU.EX2 R180, R134 ;  /* 0x0000008600b47308 */ /* 0x00072c0000000800 */
[C---:B-----5:R-:W-:Y:S08]  /*d660*/  HMMA.16816.F32.BF16 R100, R136.reuse, R140, R100 ;  /* 0x0000008c8864723c */ /* 0x060ff00000041864 */
[C---:B------:R-:W-:Y:S01]  /*d670*/  HMMA.16816.F32.BF16 R104, R136.reuse, R142, R104 ;  /* 0x0000008e8868723c */ /* 0x040fe20000041868 */
[----:B------:R-:W5:Y:S07]  /*d680*/  LDSM.16.MT88.4 R140, [R193+0x1100] ;  /* 0x00110000c18c783b */ /* 0x000f6e0000004200 */
[C---:B--2---:R-:W-:Y:S04]  /*d690*/  HMMA.16816.F32.BF16 R108, R136.reuse, R144, R108 ;  /* 0x00000090886c723c */ /* 0x044fe8000004186c */
[----:B---3--:R-:W-:Y:S02]  /*d6a0*/  FFMA.FTZ R134, R171, c[0x0][0x2d0], -R169 ;  /* 0x0000b400ab867a23 */ /* 0x008fe400000108a9 */
[----:B----4-:R-:W-:Y:S02]  /*d6b0*/  FADD.FTZ R2, R180, R2 ;  /* 0x00000002b4027221 */ /* 0x010fe40000010000 */
[C---:B------:R-:W-:Y:S01]  /*d6c0*/  HMMA.16816.F32.BF16 R112, R136.reuse, R146, R112 ;  /* 0x000000928870723c */ /* 0x040fe20000041870 */
[----:B------:R-:W2:Y:S01]  /*d6d0*/  LDSM.16.MT88.4 R144, [R196+0x1100] ;  /* 0x00110000c490783b */ /* 0x000ea20000004200 */
[----:B------:R3:W4:Y:S06]  /*d6e0*/  MUFU.EX2 R179, R134 ;  /* 0x0000008600b37308 */ /* 0x00072c0000000800 */
[C---:B------:R-:W-:Y:S08]  /*d6f0*/  HMMA.16816.F32.BF16 R116, R136.reuse, R152, R116 ;  /* 0x000000988874723c */ /* 0x040ff00000041874 */
[C---:B------:R-:W-:Y:S01]  /*d700*/  HMMA.16816.F32.BF16 R120, R136.reuse, R154, R120 ;  /* 0x0000009a8878723c */ /* 0x040fe20000041878 */
[----:B------:R-:W-:Y:S07]  /*d710*/  LDSM.16.MT88.4 R152, [R194+0x3100] ;  /* 0x00310000c298783b */ /* 0x000fee0000004200 */
[C---:B-1----:R-:W-:Y:S04]  /*d720*/  HMMA.16816.F32.BF16 R124, R136.reuse, R148, R124 ;  /* 0x00000094887c723c */ /* 0x042fe8000004187c */
[--C-:B---3--:R-:W-:Y:S04]  /*d730*/  FFMA.FTZ R134, R252, c[0x0][0x2d0], -R133.reuse ;  /* 0x0000b400fc867a23 */ /* 0x108fe80000010885 */
[----:B------:R-:W-:Y:S01]  /*d740*/  HMMA.16816.F32.BF16 R128, R136, R150, R128 ;  /* 0x000000968880723c */ /* 0x000fe20000041880 */
[----:B------:R-:W1:Y:S01]  /*d750*/  LDSM.16.MT88.4 R148, [R195+0x1100] ;  /* 0x00110000c394783b */ /* 0x000e620000004200 */
[----:B------:R3:W-:Y:S05]  /*d760*/  MUFU.EX2 R173, R134 ;  /* 0x0000008600ad7308 */ /* 0x0007ea0000000800 */
[----:B------:R-:W-:Y:S02]  /*d770*/  F2FP.BF16.PACK_AB R136, R191, R221 ;  /* 0x000000ddbf88723e */ /* 0x000fe400000010ff */
[----:B------:R-:W-:Y:S03]  /*d780*/  F2FP.BF16.PACK_AB R137, R176, R177 ;  /* 0x000000b1b089723e */ /* 0x000fe600000010ff */
[----:B------:R-:W-:Y:S02]  /*d790*/  F2FP.BF16.PACK_AB R138, R189, R190 ;  /* 0x000000bebd8a723e */ /* 0x000fe400000010ff */
[----:B------:R-:W-:Y:S07]  /*d7a0*/  F2FP.BF16.PACK_AB R139, R174, R175 ;  /* 0x000000afae8b723e */ /* 0x000fee00000010ff */
[C---:B-----5:R-:W-:Y:S03]  /*d7b0*/  HMMA.16816.F32.BF16 R4, R136.reuse, R140, R4 ;  /* 0x0000008c8804723c */ /* 0x060fe60000041804 */
[--C-:B---3--:R-:W-:Y:S02]  /*d7c0*/  FFMA.FTZ R134, R172, c[0x0][0x2d0], -R133.reuse ;  /* 0x0000b400ac867a23 */ /* 0x108fe40000010885 */
[----:B------:R-:W-:Y:S03]  /*d7d0*/  FFMA.FTZ R133, R168, c[0x0][0x2d0], -R133 ;  /* 0x0000b400a8857a23 */ /* 0x000fe60000010885 */
[C---:B------:R-:W-:Y:S01]  /*d7e0*/  HMMA.16816.F32.BF16 R8, R136.reuse, R142, R8 ;  /* 0x0000008e8808723c */ /* 0x040fe20000041808 */
[----:B------:R-:W3:Y:S01]  /*d7f0*/  LDSM.16.MT88.4 R140, [R193+0x3100] ;  /* 0x00310000c18c783b */ /* 0x000ee20000004200 */
[----:B------:R5:W-:Y:S02]  /*d800*/  MUFU.EX2 R172, R134 ;  /* 0x0000008600ac7308 */ /* 0x000be40000000800 */
[----:B----4-:R-:W-:Y:S04]  /*d810*/  F2FP.BF16.PACK_AB R168, R179, R180 ;  /* 0x000000b4b3a8723e */ /* 0x010fe800000010ff */
[C---:B------:R-:W-:Y:S04]  /*d820*/  HMMA.16816.F32.BF16 R12, R136.reuse, R156, R12 ;  /* 0x0000009c880c723c */ /* 0x040fe8000004180c */
[----:B------:R-:W4:Y:S04]  /*d830*/  MUFU.EX2 R133, R133 ;  /* 0x0000008500857308 */ /* 0x000f280000000800 */
[C---:B------:R-:W-:Y:S01]  /*d840*/  HMMA.16816.F32.BF16 R16, R136.reuse, R158, R16 ;  /* 0x0000009e8810723c */ /* 0x040fe20000041810 */
[----:B------:R-:W3:Y:S07]  /*d850*/  LDSM.16.MT88.4 R156, [R196+0x3100] ;  /* 0x00310000c49c783b */ /* 0x000eee0000004200 */
[C---:B--2---:R-:W-:Y:S04]  /*d860*/  HMMA.16816.F32.BF16 R20, R136.reuse, R144, R20 ;  /* 0x000000908814723c */ /* 0x044fe80000041814 */
[--C-:B-----5:R-:W-:Y:S04]  /*d870*/  FFMA.FTZ R134, R238, c[0x0][0x2d0], -R169.reuse ;  /* 0x0000b400ee867a23 */ /* 0x120fe800000108a9 */
[C---:B------:R-:W-:Y:S01]  /*d880*/  HMMA.16816.F32.BF16 R24, R136.reuse, R146, R24 ;  /* 0x000000928818723c */ /* 0x040fe20000041818 */
[----:B------:R-:W2:Y:S01]  /*d890*/  LDSM.16.MT88.4 R144, [R195+0x3100] ;  /* 0x00310000c390783b */ /* 0x000ea20000004200 */
[----:B------:R5:W-:Y:S02]  /*d8a0*/  MUFU.EX2 R178, R134 ;  /* 0x0000008600b27308 */ /* 0x000be40000000800 */
[----:B----4-:R-:W-:Y:S04]  /*d8b0*/  F2FP.BF16.PACK_AB R171, R133, R135 ;  /* 0x0000008785ab723e */ /* 0x010fe800000010ff */
[C---:B-1----:R-:W-:Y:S08]  /*d8c0*/  HMMA.16816.F32.BF16 R28, R136.reuse, R148, R28 ;  /* 0x00000094881c723c */ /* 0x042ff0000004181c */
[C---:B------:R-:W-:Y:S01]  /*d8d0*/  HMMA.16816.F32.BF16 R32, R136.reuse, R150, R32 ;  /* 0x000000968820723c */ /* 0x040fe20000041820 */
[----:B------:R-:W-:Y:S07]  /*d8e0*/  LDSM.16.MT88.4 R148, [R194+0x5100] ;  /* 0x00510000c294783b */ /* 0x000fee0000004200 */
[C---:B---3--:R-:W-:Y:S04]  /*d8f0*/  HMMA.16816.F32.BF16 R36, R136.reuse, R140, R36 ;  /* 0x0000008c8824723c */ /* 0x048fe80000041824 */
[----:B-----5:R-:W-:Y:S01]  /*d900*/  FFMA.FTZ R134, R239, c[0x0][0x2d0], -R169 ;  /* 0x0000b400ef867a23 */ /* 0x020fe200000108a9 */
[----:B------:R-:W-:Y:S03]  /*d910*/  F2FP.BF16.PACK_AB R169, R172, R173 ;  /* 0x000000adaca9723e */ /* 0x000fe600000010ff */
[C---:B------:R-:W-:Y:S01]  /*d920*/  HMMA.16816.F32.BF16 R40, R136.reuse, R142, R40 ;  /* 0x0000008e8828723c */ /* 0x040fe20000041828 */
[----:B------:R-:W1:Y:S01]  /*d930*/  LDSM.16.MT88.4 R140, [R193+0x5100] ;  /* 0x00510000c18c783b */ /* 0x000e620000004200 */
[----:B------:R-:W3:Y:S06]  /*d940*/  MUFU.EX2 R134, R134 ;  /* 0x0000008600867308 */ /* 0x000eec0000000800 */
[C---:B------:R-:W-:Y:S08]  /*d950*/  HMMA.16816.F32.BF16 R44, R136.reuse, R152, R44 ;  /* 0x00000098882c723c */ /* 0x040ff0000004182c */
[C---:B------:R-:W-:Y:S01]  /*d960*/  HMMA.16816.F32.BF16 R48, R136.reuse, R154, R48 ;  /* 0x0000009a8830723c */ /* 0x040fe20000041830 */
[----:B------:R-:W4:Y:S07]  /*d970*/  LDSM.16.MT88.4 R152, [R196+0x5100] ;  /* 0x00510000c498783b */ /* 0x000f2e0000004200 */
[C---:B------:R-:W-:Y:S04]  /*d980*/  HMMA.16816.F32.BF16 R52, R136.reuse, R156, R52 ;  /* 0x0000009c8834723c */ /* 0x040fe80000041834 */
[----:B---3--:R-:W-:Y:S04]  /*d990*/  F2FP.BF16.PACK_AB R170, R134, R178 ;  /* 0x000000b286aa723e */ /* 0x008fe800000010ff */
        /* <DEDUP_REMOVED lines=11> */
[C---:B----4-:R-:W-:Y:S08]  /*da50*/  HMMA.16816.F32.BF16 R84, R136.reuse, R152, R84 ;  /* 0x000000988854723c */ /* 0x050ff00000041854 */
[C---:B------:R-:W-:Y:S01]  /*da60*/  HMMA.16816.F32.BF16 R88, R136.reuse, R154, R88 ;  /* 0x0000009a8858723c */ /* 0x040fe20000041858 */
[----:B------:R-:W4:Y:S07]  /*da70*/  LDSM.16.MT88.4 R152, [R195+0x7100] ;  /* 0x00710000c398783b */ /* 0x000f2e0000004200 */
[C---:B---3--:R-:W-:Y:S08]  /*da80*/  HMMA.16816.F32.BF16 R92, R136.reuse, R156, R92 ;  /* 0x0000009c885c723c */ /* 0x048ff0000004185c */
[C---:B------:R-:W-:Y:S01]  /*da90*/  HMMA.16816.F32.BF16 R96, R136.reuse, R158, R96 ;  /* 0x0000009e8860723c */ /* 0x040fe20000041860 */
[----:B------:R-:W-:Y:S07]  /*daa0*/  LDSM.16.MT88.4 R156, [R194+0x1900] ;  /* 0x00190000c29c783b */ /* 0x000fee0000004200 */
[C---:B-1----:R-:W-:Y:S08]  /*dab0*/  HMMA.16816.F32.BF16 R100, R136.reuse, R140, R100 ;  /* 0x0000008c8864723c */ /* 0x042ff00000041864 */
[C---:B------:R-:W-:Y:S01]  /*dac0*/  HMMA.16816.F32.BF16 R104, R136.reuse, R142, R104 ;  /* 0x0000008e8868723c */ /* 0x040fe20000041868 */
[----:B------:R-:W1:Y:S07]  /*dad0*/  LDSM.16.MT88.4 R140, [R193+0x1900] ;  /* 0x00190000c18c783b */ /* 0x000e6e0000004200 */
[C---:B------:R-:W-:Y:S08]  /*dae0*/  HMMA.16816.F32.BF16 R108, R136.reuse, R144, R108 ;  /* 0x00000090886c723c */ /* 0x040ff0000004186c */
[C---:B------:R-:W-:Y:S08]  /*daf0*/  HMMA.16816.F32.BF16 R112, R136.reuse, R146, R112 ;  /* 0x000000928870723c */ /* 0x040ff00000041870 */
[C---:B--2---:R-:W-:Y:S08]  /*db00*/  HMMA.16816.F32.BF16 R116, R136.reuse, R148, R116 ;  /* 0x000000948874723c */ /* 0x044ff00000041874 */
[C---:B------:R-:W-:Y:S08]  /*db10*/  HMMA.16816.F32.BF16 R120, R136.reuse, R150, R120 ;  /* 0x000000968878723c */ /* 0x040ff00000041878 */
[C---:B----4-:R-:W-:Y:S08]  /*db20*/  HMMA.16816.F32.BF16 R124, R136.reuse, R152, R124 ;  /* 0x00000098887c723c */ /* 0x050ff0000004187c */
[----:B------:R-:W-:Y:S08]  /*db30*/  HMMA.16816.F32.BF16 R128, R136, R154, R128 ;  /* 0x0000009a8880723c */ /* 0x000ff00000041880 */
[C---:B-1----:R-:W-:Y:S01]  /*db40*/  HMMA.16816.F32.BF16 R136, R168.reuse, R140, R4 ;  /* 0x0000008ca888723c */ /* 0x042fe20000041804 */
        /* <DEDUP_REMOVED lines=24> */
[C---:B-----5:R-:W-:Y:S08]  /*dcd0*/  HMMA.16816.F32.BF16 R68, R168.reuse, R20, R68 ;  /* 0x00000014a844723c */ /* 0x060ff00000041844 */
[C---:B------:R-:W-:Y:S01]  /*dce0*/  HMMA.16816.F32.BF16 R72, R168.reuse, R22, R72 ;  /* 0x00000016a848723c */ /* 0x040fe20000041848 */
[----:B------:R-:W5:Y:S07]  /*dcf0*/  LDSM.16.MT88.4 R20, [R194+0x7900] ;  /* 0x00790000c214783b */ /* 0x000f6e0000004200 */
[C---:B-1----:R-:W-:Y:S08]  /*dd00*/  HMMA.16816.F32.BF16 R76, R168.reuse, R4, R76 ;  /* 0x00000004a84c723c */ /* 0x042ff0000004184c */
[C---:B------:R-:W-:Y:S01]  /*dd10*/  HMMA.16816.F32.BF16 R80, R168.reuse, R6, R80 ;  /* 0x00000006a850723c */ /* 0x040fe20000041850 */
[----:B------:R-:W1:Y:S07]  /*dd20*/  LDSM.16.MT88.4 R4, [R196+0x7900] ;  /* 0x00790000c404783b */ /* 0x000e6e0000004200 */
[C---:B--2---:R-:W-:Y:S08]  /*dd30*/  HMMA.16816.F32.BF16 R84, R168.reuse, R8, R84 ;  /* 0x00000008a854723c */ /* 0x044ff00000041854 */
[C---:B------:R-:W-:Y:S01]  /*dd40*/  HMMA.16816.F32.BF16 R88, R168.reuse, R10, R88 ;  /* 0x0000000aa858723c */ /* 0x040fe20000041858 */
[----:B------:R-:W2:Y:S07]  /*dd50*/  LDSM.16.MT88.4 R8, [R195+0x7900] ;  /* 0x00790000c308783b */ /* 0x000eae0000004200 */
[C---:B---3--:R-:W-:Y:S01]  /*dd60*/  HMMA.16816.F32.BF16 R92, R168.reuse, R12, R92 ;  /* 0x0000000ca85c723c */ /* 0x048fe2000004185c */
[----:B------:R-:W3:Y:S07]  /*dd70*/  LDL R12, [R1+0x68] ;  /* 0x00006800010c7983 */ /* 0x000eee0000100800 */
[C---:B------:R-:W-:Y:S08]  /*dd80*/  HMMA.16816.F32.BF16 R96, R168.reuse, R14, R96 ;  /* 0x0000000ea860723c */ /* 0x040ff00000041860 */
[C---:B----4-:R-:W-:Y:S08]  /*dd90*/  HMMA.16816.F32.BF16 R100, R168.reuse, R16, R100 ;  /* 0x00000010a864723c */ /* 0x050ff00000041864 */
[C---:B------:R-:W-:Y:S08]  /*dda0*/  HMMA.16816.F32.BF16 R104, R168.reuse, R18, R104 ;  /* 0x00000012a868723c */ /* 0x040ff00000041868 */
[C---:B-----5:R-:W-:Y:S08]  /*ddb0*/  HMMA.16816.F32.BF16 R108, R168.reuse, R20, R108 ;  /* 0x00000014a86c723c */ /* 0x060ff0000004186c */
[C---:B------:R-:W-:Y:S08]  /*ddc0*/  HMMA.16816.F32.BF16 R112, R168.reuse, R22, R112 ;  /* 0x00000016a870723c */ /* 0x040ff00000041870 */
[C---:B-1----:R-:W-:Y:S07]  /*ddd0*/  HMMA.16816.F32.BF16 R116, R168.reuse, R4, R116 ;  /* 0x00000004a874723c */ /* 0x042fee0000041874 */
[----:B------:R-:W-:Y:S01]  /*dde0*/  FADD.FTZ R4, R173, R0 ;  /* 0x00000000ad047221 */ /* 0x000fe20000010000 */
[C---:B------:R-:W-:Y:S04]  /*ddf0*/  HMMA.16816.F32.BF16 R120, R168.reuse, R6, R120 ;  /* 0x00000006a878723c */ /* 0x040fe80000041878 */
[----:B------:R-:W-:Y:S02]  /*de00*/  FADD.FTZ R0, R179, R2 ;  /* 0x00000002b3007221 */ /* 0x000fe40000010000 */
[----:B------:R-:W-:Y:S02]  /*de10*/  FADD.FTZ R4, R172, R4 ;  /* 0x00000004ac047221 */ /* 0x000fe40000010000 */
[C---:B--2---:R-:W-:Y:S04]  /*de20*/  HMMA.16816.F32.BF16 R124, R168.reuse, R8, R124 ;  /* 0x00000008a87c723c */ /* 0x044fe8000004187c */
[----:B------:R-:W-:Y:S02]  /*de30*/  FADD.FTZ R2, R178, R0 ;  /* 0x00000000b2027221 */ /* 0x000fe40000010000 */
[----:B------:R-:W-:Y:S02]  /*de40*/  FADD.FTZ R0, R135, R4 ;  /* 0x0000000487007221 */ /* 0x000fe40000010000 */
[----:B------:R-:W-:Y:S04]  /*de50*/  HMMA.16816.F32.BF16 R128, R168, R10, R128 ;  /* 0x0000000aa880723c */ /* 0x000fe80000041880 */
[----:B------:R-:W-:Y:S01]  /*de60*/  FADD.FTZ R2, R134, R2 ;  /* 0x0000000286027221 */ /* 0x000fe20000010000 */
[----:B------:R-:W-:Y:S01]  /*de70*/  MOV R134, R3 ;  /* 0x0000000300867202 */ /* 0x000fe20000000f00 */
[----:B------:R-:W-:Y:S01]  /*de80*/  FADD.FTZ R0, R133, R0 ;  /* 0x0000000085007221 */ /* 0x000fe20000010000 */
[----:B------:R-:W-:Y:S02]  /*de90*/  MOV R133, R132 ;  /* 0x0000008400857202 */ /* 0x000fe40000000f00 */
[----:B------:R1:W-:Y:S04]  /*dea0*/  STL [R1+0x8], R2 ;  /* 0x0000080201007387 */ /* 0x0003e80000100800 */
[----:B------:R1:W-:Y:S01]  /*deb0*/  STL [R1+0xc], R0 ;  /* 0x00000c0001007387 */ /* 0x0003e20000100800 */
[----:B---3--:R-:W-:Y:S02]  /*dec0*/  ISETP.GT.AND P0, PT, R220, R12, PT ;  /* 0x0000000cdc00720c */ /* 0x008fe40003f04270 */
[----:B------:R-:W-:Y:S11]  /*ded0*/  MOV R220, R219 ;  /* 0x000000db00dc7202 */ /* 0x000ff60000000f00 */
[----:B-1----:R-:W-:-:S05]  /*dee0*/  @P0 BRA `(.L_x_900) ;  /* 0xffffc7a000000947 */ /* 0x002fca000383ffff */
.L_x_899:
[----:B------:R-:W-:-:S13]  /*def0*/  ISETP.GE.AND P0, PT, R219, R232, PT ;  /* 0x000000e8db00720c */ /* 0x000fda0003f06270 */
[----:B------:R-:W-:Y:S05]  /*df00*/  @!P0 BRA `(.L_x_901) ;  /* 0x000043c000008947 */ /* 0x000fea0003800000 */
[----:B------:R-:W2:Y:S01]  /*df10*/  LDL.64 R6, [R1+0x60] ;  /* 0x0000600001067983 */ /* 0x000ea20000100a00 */
[----:B------:R-:W-:-:S03]  /*df20*/  ULDC.64 UR4, c[0x0][0x208] ;  /* 0x0000820000047ab9 */ /* 0x000fc60000000a00 */
[----:B-1----:R-:W3:Y:S04]  /*df30*/  LDL.64 R4, [R1+0x48] ;  /* 0x0000480001047983 */ /* 0x002ee80000100a00 */
[----:B------:R-:W4:Y:S04]  /*df40*/  LDL.64 R10, [R1+0x58] ;  /* 0x00005800010a7983 */ /* 0x000f280000100a00 */
[----:B------:R-:W5:Y:S04]  /*df50*/  LDL.64 R8, [R1+0x50] ;  /* 0x0000500001087983 */ /* 0x000f680000100a00 */
[----:B------:R-:W4:Y:S01]  /*df60*/  LDL R0, [R1+0x6c] ;  /* 0x00006c0001007983 */ /* 0x000f220000100800 */
[----:B------:R-:W-:-:S05]  /*df70*/  IMAD.MOV.U32 R2, RZ, RZ, c[0x0][0x2c4] ;  /* 0x0000b100ff027624 */ /* 0x000fca00078e00ff */
[----:B------:R-:W-:Y:S01]  /*df80*/  ISETP.NE.AND P1, PT, R2, 0x1, PT ;  /* 0x000000010200780c */ /* 0x000fe20003f25270 */
[----:B------:R-:W-:Y:S01]  /*df90*/  IMAD.MOV.U32 R134, RZ, RZ, R3 ;  /* 0x000000ffff867224 */ /* 0x000fe200078e0003 */
[----:B------:R-:W-:Y:S01]  /*dfa0*/  MOV R133, R132 ;  /* 0x0000008400857202 */ /* 0x000fe20000000f00 */
[----:B------:R-:W-:Y:S02]  /*dfb0*/  USHF.L.U64.HI UR5, UR4, 0x5, UR5 ;  /* 0x0000000504057899 */ /* 0x000fe40008010205 */
[----:B------:R-:W-:Y:S01]  /*dfc0*/  USHF.L.U32 UR4, UR4, 0x5, URZ ;  /* 0x0000000504047899 */ /* 0x000fe2000800063f */
[----:B--2---:R-:W-:-:S05]  /*dfd0*/  IADD3 R240, P0, R6, 0x40, RZ ;  /* 0x0000004006f07810 */ /* 0x004fca0007f1e0ff */
[----:B---3--:R-:W-:Y:S01]  /*dfe0*/  IMAD.X R241, RZ, RZ, R5, P0 ;  /* 0x000000fffff17224 */ /* 0x008fe200000e0605 */
[----:B------:R-:W-:Y:S02]  /*dff0*/  IADD3 R238, P0, R6, 0x80, RZ ;  /* 0x0000008006ee7810 */ /* 0x000fe40007f1e0ff */
[----:B------:R-:W-:-:S03]  /*e000*/  MOV R4, R6 ;  /* 0x0000000600047202 */ /* 0x000fc60000000f00 */
[--C-:B------:R-:W-:Y:S01]  /*e010*/  IMAD.X R239, RZ, RZ, R5.reuse, P0 ;  /* 0x000000ffffef7224 */ /* 0x100fe200000e0605 */
[----:B------:R-:W-:Y:S01]  /*e020*/  IADD3 R236, P0, R6, 0xc0, RZ ;  /* 0x000000c006ec7810 */ /* 0x000fe20007f1e0ff */
[----:B------:R1:W-:Y:S04]  /*e030*/  STL.64 [R1+0x48], R4 ;  /* 0x0000480401007387 */ /* 0x0003e80000100a00 */
[----:B------:R-:W-:Y:S01]  /*e040*/  IMAD.X R237, RZ, RZ, R5, P0 ;  /* 0x000000ffffed7224 */ /* 0x000fe200000e0605 */
[----:B----4-:R-:W-:-:S04]  /*e050*/  IADD3 R251, P0, R10, 0x40, RZ ;  /* 0x000000400afb7810 */ /* 0x010fc80007f1e0ff */
[----:B-----5:R-:W-:Y:S02]  /*e060*/  IADD3.X R250, RZ, R9, RZ, P0, !PT ;  /* 0x00000009fffa7210 */ /* 0x020fe400007fe4ff */
[----:B------:R-:W-:-:S05]  /*e070*/  IADD3 R249, P0, R10, 0x80, RZ ;  /* 0x000000800af97810 */ /* 0x000fca0007f1e0ff */
[----:B------:R-:W-:Y:S01]  /*e080*/  IMAD.X R248, RZ, RZ, R9, P0 ;  /* 0x000000fffff87224 */ /* 0x000fe200000e0609 */
[----:B------:R-:W-:Y:S01]  /*e090*/  IADD3 R247, P0, R10, 0xc0, RZ ;  /* 0x000000c00af77810 */ /* 0x000fe20007f1e0ff */
[----:B------:R-:W-:-:S04]  /*e0a0*/  @P1 IMAD.HI.U32 R252, R0, c[0x0][0x2c8], RZ ;  /* 0x0000b20000fc1a27 */ /* 0x000fc800078e00ff */
[----:B------:R-:W-:Y:S02]  /*e0b0*/  IMAD.X R246, RZ, RZ, R9, P0 ;  /* 0x000000fffff67224 */ /* 0x000fe400000e0609 */
.L_x_910:
[----:B------:R-:W2:Y:S01]  /*e0c0*/  LDL.64 R8, [R1+0x48] ;  /* 0x0000480001087983 */ /* 0x000ea20000100a00 */
[----:B------:R-:W-:Y:S01]  /*e0d0*/  IMAD.MOV.U32 R3, RZ, RZ, 0x6 ;  /* 0x00000006ff037424 */ /* 0x000fe200078e00ff */
[----:B-1----:R-:W-:Y:S01]  /*e0e0*/  SHF.R.S32.HI R2, RZ, 0x1f, R219 ;  /* 0x0000001fff027819 */ /* 0x002fe200000114db */
[----:B------:R-:W-:Y:S01]  /*e0f0*/  IMAD.MOV.U32 R0, RZ, RZ, c[0x0][0x208] ;  /* 0x00008200ff007624 */ /* 0x000fe200078e00ff */
[----:B------:R-:W-:Y:S04]  /*e100*/  DEPBAR.LE SB0, 0x0 ;  /* 0x000080000000791a */ /* 0x000fe80000000000 */
[----:B------:R-:W3:Y:S01]  /*e110*/  LDL.64 R10, [R1+0x60] ;  /* 0x00006000010a7983 */ /* 0x000ee20000100a00 */
[----:B------:R-:W-:Y:S01]  /*e120*/  IMAD.MOV.U32 R16, RZ, RZ, c[0x0][0x208] ;  /* 0x00008200ff107624 */ /* 0x000fe200078e00ff */
[----:B------:R-:W-:Y:S04]  /*e130*/  SHF.L.U64.HI R0, R0, R3, c[0x0][0x20c] ;  /* 0x0000830000007619 */ /* 0x000fe80000010203 */
[----:B------:R-:W4:Y:S01]  /*e140*/  LDL.64 R244, [R1+0x58] ;  /* 0x0000580001f47983 */ /* 0x000f220000100a00 */
[----:B------:R-:W-:Y:S01]  /*e150*/  SHF.L.U32 R16, R16, 0x6, RZ ;  /* 0x0000000610107819 */ /* 0x000fe200000006ff */
[----:B------:R-:W-:Y:S04]  /*e160*/  IMAD R0, R0, R219, RZ ;  /* 0x000000db00007224 */ /* 0x000fe800078e02ff */
[----:B------:R-:W5:Y:S01]  /*e170*/  LDL.64 R242, [R1+0x50] ;  /* 0x0000500001f27983 */ /* 0x000f620000100a00 */
[-C--:B------:R-:W-:Y:S02]  /*e180*/  IMAD R0, R2, R16.reuse, R0 ;  /* 0x0000001002007224 */ /* 0x080fe400078e0200 */
[CC--:B------:R-:W-:Y:S03]  /*e190*/  IMAD.WIDE.U32 R2, R219.reuse, R16.reuse, R240 ;  /* 0x00000010db027225 */ /* 0x0c0fe600078e00f0 */
[----:B------:R-:W-:Y:S01]  /*e1a0*/  BAR.SYNC.DEFER_BLOCKING 0x0 ;  /* 0x0000000000007b1d */ /* 0x000fe20000010000 */
[CC--:B------:R-:W-:Y:S04]  /*e1b0*/  IMAD.WIDE.U32 R6, R219.reuse, R16.reuse, R238 ;  /* 0x00000010db067225 */ /* 0x0c0fe800078e00ee */
[----:B------:R-:W-:Y:S01]  /*e1c0*/  IMAD.IADD R3, R0, 0x1, R3 ;  /* 0x0000000100037824 */ /* 0x000fe200078e0203 */
        /* <DEDUP_REMOVED lines=8> */
[----:B------:R-:W4:Y:S01]  /*e250*/  LDL R135, [R1+0x70] ;  /* 0x0000700001877983 */ /* 0x000f220000100800 */
[-C--:B-12---:R-:W-:Y:S04]  /*e260*/  IMAD.WIDE.U32 R4, R219, R16.reuse, R8 ;  /* 0x00000010db047225 */ /* 0x086fe800078e0008 */
[----:B------:R-:W-:Y:S01]  /*e270*/  IMAD.IADD R5, R5, 0x1, R0 ;  /* 0x0000000105057824 */ /* 0x000fe200078e0200 */
[C---:B------:R-:W-:Y:S04]  /*e280*/  LEA R14, P0, R4.reuse, c[0x0][0x1f8], 0x1 ;  /* 0x00007e00040e7a11 */ /* 0x040fe800078008ff */
[----:B------:R-:W-:Y:S01]  /*e290*/  LEA.HI.X R15, R4, c[0x0][0x1fc], R5, 0x1, P0 ;  /* 0x00007f00040f7a11 */ /* 0x000fe200000f0c05 */
[----:B------:R-:W-:Y:S01]  /*e2a0*/  IMAD.IADD R4, R0, 0x1, R7 ;  /* 0x0000000100047824 */ /* 0x000fe200078e0207 */
[C---:B------:R-:W-:Y:S04]  /*e2b0*/  LEA R12, P0, R2.reuse, c[0x0][0x1f8], 0x1 ;  /* 0x00007e00020c7a11 */ /* 0x040fe800078008ff */
[----:B------:R-:W-:Y:S01]  /*e2c0*/  LEA.HI.X R13, R2, c[0x0][0x1fc], R3, 0x1, P0 ;  /* 0x00007f00020d7a11 */ /* 0x000fe200000f0c03 */
[CC--:B------:R-:W-:Y:S01]  /*e2d0*/  IMAD.WIDE.U32 R2, R219.reuse, R16.reuse, R236 ;  /* 0x00000010db027225 */ /* 0x0c0fe200078e00ec */
[C---:B------:R-:W-:Y:S01]  /*e2e0*/  LEA R230, P0, R6.reuse, c[0x0][0x1f8], 0x1 ;  /* 0x00007e0006e67a11 */ /* 0x040fe200078008ff */
[----:B-----5:R-:W2:Y:S03]  /*e2f0*/  LDL R242, [R1+0x40] ;  /* 0x0000400001f27983 */ /* 0x020ea60000100800 */
[----:B------:R-:W-:Y:S01]  /*e300*/  LEA.HI.X R231, R6, c[0x0][0x1fc], R4, 0x1, P0 ;  /* 0x00007f0006e77a11 */ /* 0x000fe200000f0c04 */
[C---:B------:R-:W-:Y:S01]  /*e310*/  IMAD.WIDE.U32 R4, R219.reuse, R16, UR4 ;  /* 0x00000004db047e25 */ /* 0x040fe2000f8e0010 */
[----:B------:R-:W-:Y:S02]  /*e320*/  LEA R228, P0, R2, c[0x0][0x1f8], 0x1 ;  /* 0x00007e0002e47a11 */ /* 0x000fe400078008ff */
[C---:B------:R-:W-:Y:S01]  /*e330*/  IADD3 R3, R0.reuse, R3, RZ ;  /* 0x0000000300037210 */ /* 0x040fe20007ffe0ff */
[----:B------:R-:W-:Y:S01]  /*e340*/  IMAD.IADD R0, R0, 0x1, R5 ;  /* 0x0000000100007824 */ /* 0x000fe200078e0205 */
[----:B------:R-:W-:Y:S02]  /*e350*/  LDSM.16.M88.4 R16, [R192+0x8900] ;  /* 0x00890000c010783b */ /* 0x000fe40000000200 */
[----:B------:R-:W-:Y:S02]  /*e360*/  LEA.HI.X R229, R2, c[0x0][0x1fc], R3, 0x1, P0 ;  /* 0x00007f0002e57a11 */ /* 0x000fe400000f0c03 */
[-C--:B---3--:R-:W-:Y:S05]  /*e370*/  IADD3 R2, P0, R10, R4.reuse, RZ ;  /* 0x000000040a027210 */ /* 0x088fea0007f1e0ff */
[----:B------:R-:W-:Y:S01]  /*e380*/  IMAD.X R3, R0, 0x1, R9, P0 ;  /* 0x0000000100037824 */ /* 0x000fe200000e0609 */
[C---:B------:R-:W-:Y:S01]  /*e390*/  LEA R226, P0, R2.reuse, c[0x0][0x1f8], 0x1 ;  /* 0x00007e0002e27a11 */ /* 0x040fe200078008ff */
[----:B------:R-:W1:Y:S03]  /*e3a0*/  LDSM.16.M88.4 R8, [R192+0x8100] ;  /* 0x00810000c008783b */ /* 0x000e660000000200 */
[----:B------:R-:W-:Y:S02]  /*e3b0*/  LEA.HI.X R227, R2, c[0x0][0x1fc], R3, 0x1, P0 ;  /* 0x00007f0002e37a11 */ /* 0x000fe400000f0c03 */
[-C--:B------:R-:W-:Y:S01]  /*e3c0*/  IADD3 R2, P0, R240, R4.reuse, RZ ;  /* 0x00000004f0027210 */ /* 0x080fe20007f1e0ff */
[----:B------:R-:W-:Y:S01]  /*e3d0*/  @!PT LDS RZ, [RZ] ;  /* 0x00000000fffff984 */ /* 0x000fe20000000800 */
[----:B------:R-:W-:Y:S01]  /*e3e0*/  @!PT LDS RZ, [RZ] ;  /* 0x00000000fffff984 */ /* 0x000fe20000000800 */
[----:B------:R-:W-:Y:S01]  /*e3f0*/  @!PT LDS RZ, [RZ] ;  /* 0x00000000fffff984 */ /* 0x000fe20000000800 */
[----:B------:R3:W-:Y:S04]  /*e400*/  LDGSTS.E.BYPASS.LTC128B.128 [R233+0x100], [R14.64], !P3 ;  /* 0x001000000ee97fae */ /* 0x0007e8000d901d48 */
[----:B------:R-:W-:Y:S01]  /*e410*/  IMAD.X R3, R0, 0x1, R241, P0 ;  /* 0x0000000100037824 */ /* 0x000fe200000e06f1 */
[C---:B------:R-:W-:Y:S01]  /*e420*/  LEA R224, P0, R2.reuse, c[0x0][0x1f8], 0x1 ;  /* 0x00007e0002e07a11 */ /* 0x040fe200078008ff */
[----:B------:R3:W-:Y:S03]  /*e430*/  LDGSTS.E.BYPASS.LTC128B.128 [R233+0x2100], [R12.64], !P6 ;  /* 0x021000000ce97fae */ /* 0x0007e6000f101d48 */
[----:B------:R-:W-:Y:S02]  /*e440*/  LEA.HI.X R225, R2, c[0x0][0x1fc], R3, 0x1, P0 ;  /* 0x00007f0002e17a11 */ /* 0x000fe400000f0c03 */
[-C--:B------:R-:W-:Y:S01]  /*e450*/  IADD3 R2, P0, R238, R4.reuse, RZ ;  /* 0x00000004ee027210 */ /* 0x080fe20007f1e0ff */
[----:B------:R5:W-:Y:S03]  /*e460*/  LDGSTS.E.BYPASS.LTC128B.128 [R233+0x4100], [R230.64], !P5 ;  /* 0x04100000e6e97fae */ /* 0x000be6000e901d48 */
[----:B------:R-:W-:Y:S02]  /*e470*/  IADD3.X R3, R0, R239, RZ, P0, !PT ;  /* 0x000000ef00037210 */ /* 0x000fe400007fe4ff */
[C---:B------:R-:W-:Y:S01]  /*e480*/  LEA R222, P0, R2.reuse, c[0x0][0x1f8], 0x1 ;  /* 0x00007e0002de7a11 */ /* 0x040fe200078008ff */
[----:B------:R3:W-:Y:S03]  /*e490*/  LDGSTS.E.BYPASS.LTC128B.128 [R233+0x6100], [R228.64], !P4 ;  /* 0x06100000e4e97fae */ /* 0x0007e6000e101d48 */
[----:B------:R-:W-:Y:S02]  /*e4a0*/  LEA.HI.X R223, R2, c[0x0][0x1fc], R3, 0x1, P0 ;  /* 0x00007f0002df7a11 */ /* 0x000fe400000f0c03 */
[----:B------:R-:W-:Y:S01]  /*e4b0*/  IADD3 R4, P0, R236, R4, RZ ;  /* 0x00000004ec047210 */ /* 0x000fe20007f1e0ff */
[----:B------:R3:W-:Y:S04]  /*e4c0*/  LDGSTS.E.BYPASS.LTC128B.128 [R233+0x1100], [R226.64], !P3 ;  /* 0x01100000e2e97fae */ /* 0x0007e8000d901d48 */
[----:B------:R-:W-:Y:S01]  /*e4d0*/  IMAD.X R0, R0, 0x1, R237, P0 ;  /* 0x0000000100007824 */ /* 0x000fe200000e06ed */
[C---:B------:R-:W-:Y:S01]  /*e4e0*/  LEA R220, P0, R4.reuse, c[0x0][0x1f8], 0x1 ;  /* 0x00007e0004dc7a11 */ /* 0x040fe200078008ff */
[----:B------:R4:W-:Y:S03]  /*e4f0*/  LDGSTS.E.BYPASS.LTC128B.128 [R233+0x3100], [R224.64], !P6 ;  /* 0x03100000e0e97fae */ /* 0x0009e6000f101d48 */
[----:B------:R-:W-:Y:S02]  /*e500*/  LEA.HI.X R221, R4, c[0x0][0x1fc], R0, 0x1, P0 ;  /* 0x00007f0004dd7a11 */ /* 0x000fe400000f0c00 */
[C---:B-1----:R-:W-:Y:S01]  /*e510*/  HMMA.16816.F32.BF16 R4, R32.reuse, R8, RZ ;  /* 0x000000082004723c */ /* 0x042fe200000418ff */
[----:B------:R1:W-:Y:S02]  /*e520*/  LDGSTS.E.BYPASS.LTC128B.128 [R233+0x5100], [R222.64], !P5 ;  /* 0x05100000dee97fae */ /* 0x0003e4000e901d48 */
[C---:B------:R-:W-:Y:S04]  /*e530*/  ISETP.GT.AND P0, PT, R219.reuse, R232, PT ;  /* 0x000000e8db00720c */ /* 0x040fe80003f04270 */
[----:B------:R1:W-:Y:S01]  /*e540*/  LDGSTS.E.BYPASS.LTC128B.128 [R233+0x7100], [R220.64], !P4 ;  /* 0x07100000dce97fae */ /* 0x0003e2000e101d48 */
[C---:B------:R-:W-:Y:S05]  /*e550*/  HMMA.16816.F32.BF16 R8, R32.reuse, R10, RZ ;  /* 0x0000000a2008723c */ /* 0x040fea00000418ff */
[----:B------:R-:W0:Y:S03]  /*e560*/  LDGDEPBAR ;  /* 0x00000000000079af */ /* 0x000e260000000000 */
[C---:B---3--:R-:W-:Y:S08]  /*e570*/  HMMA.16816.F32.BF16 R12, R32.reuse, R16, RZ ;  /* 0x00000010200c723c */ /* 0x048ff000000418ff */
[C---:B------:R-:W-:Y:S08]  /*e580*/  HMMA.16816.F32.BF16 R16, R32.reuse, R18, RZ ;  /* 0x000000122010723c */ /* 0x040ff000000418ff */
[C---:B------:R-:W-:Y:S08]  /*e590*/  HMMA.16816.F32.BF16 R20, R32.reuse, R24, RZ ;  /* 0x000000182014723c */ /* 0x040ff000000418ff */
[C---:B------:R-:W-:Y:S08]  /*e5a0*/  HMMA.16816.F32.BF16 R24, R32.reuse, R26, RZ ;  /* 0x0000001a2018723c */ /* 0x040ff000000418ff */
[C---:B------:R-:W-:Y:S07]  /*e5b0*/  HMMA.16816.F32.BF16 R28, R32.reuse, R168, RZ ;  /* 0x000000a8201c723c */ /* 0x040fee00000418ff */
[----:B------:R-:W-:Y:S01]  /*e5c0*/  @P0 IADD3 R168, R219, -0x1, RZ ;  /* 0xffffffffdba80810 */ /* 0x000fe20007ffe0ff */
[----:B------:R-:W-:Y:S04]  /*e5d0*/  HMMA.16816.F32.BF16 R32, R32, R170, RZ ;  /* 0x000000aa2020723c */ /* 0x000fe800000418ff */
[----:B------:R-:W-:Y:S03]  /*e5e0*/  @P0 SHF.R.S32.HI R0, RZ, 0x1f, R168 ;  /* 0x0000001fff000819 */ /* 0x000fe600000114a8 */
[----:B------:R-:W-:Y:S01]  /*e5f0*/  IMAD.MOV.U32 R171, RZ, RZ, c[0x0][0x1e0] ;  /* 0x00007800ffab7624 */ /* 0x000fe200078e00ff */
[C---:B------:R-:W-:Y:S05]  /*e600*/  HMMA.16816.F32.BF16 R4, R172.reuse, R176, R4 ;  /* 0x000000b0ac04723c */ /* 0x040fea0000041804 */
[----:B------:R-:W-:Y:S01]  /*e610*/  @P0 IMAD R0, R0, c[0x0][0x1e0], RZ ;  /* 0x0000780000000a24 */ /* 0x000fe200078e02ff */
[----:B------:R-:W-:Y:S02]  /*e620*/  SHF.L.U32 R171, R171, 0x5, RZ ;  /* 0x00000005abab7819 */ /* 0x000fe400000006ff */
[C---:B------:R-:W-:Y:S04]  /*e630*/  HMMA.16816.F32.BF16 R8, R172.reuse, R178, R8 ;  /* 0x000000b2ac08723c */ /* 0x040fe80000041808 */
[C---:B------:R-:W-:Y:S02]  /*e640*/  @P0 IMAD R0, R168.reuse, c[0x0][0x1e4], R0 ;  /* 0x00007900a8000a24 */ /* 0x040fe400078e0200 */
[----:B------:R-:W-:Y:S02]  /*e650*/  @P0 IMAD.WIDE.U32 R168, R168, c[0x0][0x1e0], RZ ;  /* 0x00007800a8a80a25 */ /* 0x000fe400078e00ff */
[C---:B------:R-:W-:Y:S04]  /*e660*/  HMMA.16816.F32.BF16 R12, R172.reuse, R180, R12 ;  /* 0x000000b4ac0c723c */ /* 0x040fe8000004180c */
[----:B------:R-:W-:Y:S02]  /*e670*/  @P0 IMAD.IADD R0, R169, 0x1, R0 ;  /* 0x00000001a9000824 */ /* 0x000fe400078e0200 */
[C---:B------:R-:W-:Y:S02]  /*e680*/  @P0 IMAD.SHL.U32 R2, R168.reuse, 0x40, RZ ;  /* 0x00000040a8020824 */ /* 0x040fe400078e00ff */
[C---:B------:R-:W-:Y:S04]  /*e690*/  HMMA.16816.F32.BF16 R16, R172.reuse, R182, R16 ;  /* 0x000000b6ac10723c */ /* 0x040fe80000041810 */
[----:B------:R-:W-:Y:S02]  /*e6a0*/  @P0 SHF.L.U64.HI R0, R168, 0x6, R0 ;  /* 0x00000006a8000819 */ /* 0x000fe40000010200 */
[----:B----4-:R-:W-:Y:S02]  /*e6b0*/  @P0 IADD3 R3, P1, R2, R244, RZ ;  /* 0x000000f402030210 */ /* 0x010fe40007f3e0ff */
[C---:B------:R-:W-:Y:S04]  /*e6c0*/  HMMA.16816.F32.BF16 R20, R172.reuse, R184, R20 ;  /* 0x000000b8ac14723c */ /* 0x040fe80000041814 */
[----:B------:R-:W-:Y:S02]  /*e6d0*/  @P0 IADD3.X R132, R0, R243, RZ, P1, !PT ;  /* 0x000000f300840210 */ /* 0x000fe40000ffe4ff */
[C---:B------:R-:W-:Y:S02]  /*e6e0*/  @P0 LEA R234, P1, R3.reuse, c[0x0][0x1c8], 0x1 ;  /* 0x0000720003ea0a11 */ /* 0x040fe400078208ff */
[C---:B------:R-:W-:Y:S04]  /*e6f0*/  HMMA.16816.F32.BF16 R24, R172.reuse, R186, R24 ;  /* 0x000000baac18723c */ /* 0x040fe80000041818 */
[----:B------:R-:W-:Y:S02]  /*e700*/  @P0 LEA.HI.X R235, R3, c[0x0][0x1cc], R132, 0x1, P1 ;  /* 0x0000730003eb0a11 */ /* 0x000fe400008f0c84 */
[----:B------:R-:W-:Y:S02]  /*e710*/  @P0 IADD3 R3, P1, R2, R251, RZ ;  /* 0x000000fb02030210 */ /* 0x000fe40007f3e0ff */
[C---:B------:R-:W-:Y:S04]  /*e720*/  HMMA.16816.F32.BF16 R28, R172.reuse, R188, R28 ;  /* 0x000000bcac1c723c */ /* 0x040fe8000004181c */
[----:B------:R-:W-:Y:S01]  /*e730*/  @P0 IMAD.X R132, R0, 0x1, R250, P1 ;  /* 0x0000000100840824 */ /* 0x000fe200008e06fa */
[C---:B-----5:R-:W-:Y:S03]  /*e740*/  @P0 LEA R230, P1, R3.reuse, c[0x0][0x1c8], 0x1 ;  /* 0x0000720003e60a11 */ /* 0x060fe600078208ff */
[----:B------:R-:W-:Y:S01]  /*e750*/  HMMA.16816.F32.BF16 R32, R172, R190, R32 ;  /* 0x000000beac20723c */ /* 0x000fe20000041820 */
[----:B------:R-:W-:Y:S03]  /*e760*/  LDSM.16.M88.4 R172, [R198+0x8100] ;  /* 0x00810000c6ac783b */ /* 0x000fe60000000200 */
[----:B------:R-:W-:Y:S02]  /*e770*/  @P0 LEA.HI.X R231, R3, c[0x0][0x1cc], R132, 0x1, P1 ;  /* 0x0000730003e70a11 */ /* 0x000fe400008f0c84 */
[----:B------:R-:W-:Y:S06]  /*e780*/  @P0 IADD3 R3, P1, R2, R249, RZ ;  /* 0x000000f902030210 */ /* 0x000fec0007f3e0ff */
[----:B------:R-:W-:Y:S01]  /*e790*/  @P0 IMAD.X R132, R0, 0x1, R248, P1 ;  /* 0x0000000100840824 */ /* 0x000fe200008e06f8 */
[C---:B------:R-:W-:Y:S04]  /*e7a0*/  @P0 LEA R228, P1, R3.reuse, c[0x0][0x1c8], 0x1 ;  /* 0x0000720003e40a11 */ /* 0x040fe800078208ff */
[----:B------:R-:W-:Y:S02]  /*e7b0*/  @P0 LEA.HI.X R229, R3, c[0x0][0x1cc], R132, 0x1, P1 ;  /* 0x0000730003e50a11 */ /* 0x000fe400008f0c84 */
[----:B------:R-:W-:Y:S05]  /*e7c0*/  @P0 IADD3 R3, P1, R2, R247, RZ ;  /* 0x000000f702030210 */ /* 0x000fea0007f3e0ff */
[----:B------:R-:W-:Y:S01]  /*e7d0*/  @P0 IMAD.X R132, R0, 0x1, R246, P1 ;  /* 0x0000000100840824 */ /* 0x000fe200008e06f6 */
[C---:B------:R-:W-:Y:S04]  /*e7e0*/  @P0 LEA R226, P1, R3.reuse, c[0x0][0x1c8], 0x1 ;  /* 0x0000720003e20a11 */ /* 0x040fe800078208ff */
[----:B------:R-:W-:Y:S02]  /*e7f0*/  @P0 LEA.HI.X R227, R3, c[0x0][0x1cc], R132, 0x1, P1 ;  /* 0x0000730003e30a11 */ /* 0x000fe400008f0c84 */
[----:B------:R-:W-:Y:S02]  /*e800*/  @P0 IADD3 R132, P1, R171, R2, RZ ;  /* 0x00000002ab840210 */ /* 0x000fe40007f3e0ff */
[----:B------:R-:W3:Y:S03]  /*e810*/  LDSM.16.M88.4 R168, [R202+0x10100] ;  /* 0x01010000caa8783b */ /* 0x000ee60000000200 */
[----:B------:R-:W-:Y:S01]  /*e820*/  @P0 IMAD.X R3, R135, 0x1, R0, P1 ;  /* 0x0000000187030824 */ /* 0x000fe200008e0600 */
[----:B------:R-:W-:Y:S05]  /*e830*/  @P0 IADD3 R0, P1, R132, R244, RZ ;  /* 0x000000f484000210 */ /* 0x000fea0007f3e0ff */
[----:B------:R-:W-:Y:S01]  /*e840*/  @P0 IMAD.X R2, R3, 0x1, R243, P1 ;  /* 0x0000000103020824 */ /* 0x000fe200008e06f3 */
[C---:B------:R-:W-:Y:S02]  /*e850*/  @P0 LEA R224, P1, R0.reuse, c[0x0][0x1c8], 0x1 ;  /* 0x0000720000e00a11 */ /* 0x040fe400078208ff */
[----:B------:R-:W-:Y:S02]  /*e860*/  MOV R243, c[0x0][0x2c4] ;  /* 0x0000b10000f37a02 */ /* 0x000fe40000000f00 */
[----:B------:R-:W-:Y:S02]  /*e870*/  @P0 LEA.HI.X R225, R0, c[0x0][0x1cc], R2, 0x1, P1 ;  /* 0x0000730000e10a11 */ /* 0x000fe400008f0c02 */
[----:B------:R-:W-:Y:S02]  /*e880*/  @P0 IADD3 R0, P1, R132, R251, RZ ;  /* 0x000000fb84000210 */ /* 0x000fe40007f3e0ff */
[----:B------:R-:W-:Y:S01]  /*e890*/  ISETP.NE.AND P2, PT, R243, 0x1, PT ;  /* 0x00000001f300780c */ /* 0x000fe20003f45270 */
[----:B------:R-:W-:Y:S01]  /*e8a0*/  IMAD.MOV.U32 R243, RZ, RZ, 0x1 ;  /* 0x00000001fff37424 */ /* 0x000fe200078e00ff */
[C---:B------:R-:W-:Y:S02]  /*e8b0*/  @P0 IADD3.X R2, R3.reuse, R250, RZ, P1, !PT ;  /* 0x000000fa03020210 */ /* 0x040fe40000ffe4ff */
[C---:B------:R-:W-:Y:S04]  /*e8c0*/  @P0 LEA R188, P1, R0.reuse, c[0x0][0x1c8], 0x1 ;  /* 0x0000720000bc0a11 */ /* 0x040fe800078208ff */
[----:B------:R-:W-:Y:S02]  /*e8d0*/  @P0 LEA.HI.X R189, R0, c[0x0][0x1cc], R2, 0x1, P1 ;  /* 0x0000730000bd0a11 */ /* 0x000fe400008f0c02 */
[----:B------:R-:W-:Y:S05]  /*e8e0*/  @P0 IADD3 R0, P1, R132, R249, RZ ;  /* 0x000000f984000210 */ /* 0x000fea0007f3e0ff */
[C---:B------:R-:W-:Y:S01]  /*e8f0*/  @P0 IMAD.X R2, R3.reuse, 0x1, R248, P1 ;  /* 0x0000000103020824 */ /* 0x040fe200008e06f8 */
[C---:B------:R-:W-:Y:S04]  /*e900*/  @P0 LEA R176, P1, R0.reuse, c[0x0][0x1c8], 0x1 ;  /* 0x0000720000b00a11 */ /* 0x040fe800078208ff */
[----:B------:R-:W-:Y:S01]  /*e910*/  @P0 LEA.HI.X R177, R0, c[0x0][0x1cc], R2, 0x1, P1 ;  /* 0x0000730000b10a11 */ /* 0x000fe200008f0c02 */
[C---:B---3--:R-:W-:Y:S05]  /*e920*/  HMMA.16816.F32.BF16 R4, R168.reuse, R172, R4 ;  /* 0x000000aca804723c */ /* 0x048fea0000041804 */
[----:B------:R-:W-:Y:S03]  /*e930*/  @P0 IADD3 R0, P1, R132, R247, RZ ;  /* 0x000000f784000210 */ /* 0x000fe60007f3e0ff */
[C---:B------:R-:W-:Y:S01]  /*e940*/  HMMA.16816.F32.BF16 R8, R168.reuse, R174, R8 ;  /* 0x000000aea808723c */ /* 0x040fe20000041808 */
[----:B------:R-:W3:Y:S03]  /*e950*/  LDSM.16.M88.4 R172, [R198+0x8900] ;  /* 0x00890000c6ac783b */ /* 0x000ee60000000200 */
[----:B------:R-:W-:Y:S04]  /*e960*/  @P0 IMAD.X R2, R3, 0x1, R246, P1 ;  /* 0x0000000103020824 */ /* 0x000fe800008e06f6 */
[C---:B---3--:R-:W-:Y:S08]  /*e970*/  HMMA.16816.F32.BF16 R12, R168.reuse, R172, R12 ;  /* 0x000000aca80c723c */ /* 0x048ff0000004180c */
[C---:B------:R-:W-:Y:S01]  /*e980*/  HMMA.16816.F32.BF16 R16, R168.reuse, R174, R16 ;  /* 0x000000aea810723c */ /* 0x040fe20000041810 */
[----:B------:R-:W3:Y:S07]  /*e990*/  LDSM.16.M88.4 R172, [R198+0x9100] ;  /* 0x00910000c6ac783b */ /* 0x000eee0000000200 */
[C---:B---3--:R-:W-:Y:S08]  /*e9a0*/  HMMA.16816.F32.BF16 R20, R168.reuse, R172, R20 ;  /* 0x000000aca814723c */ /* 0x048ff00000041814 */
[C---:B------:R-:W-:Y:S01]  /*e9b0*/  HMMA.16816.F32.BF16 R24, R168.reuse, R174, R24 ;  /* 0x000000aea818723c */ /* 0x040fe20000041818 */
[----:B------:R-:W3:Y:S07]  /*e9c0*/  LDSM.16.M88.4 R172, [R198+0x9900] ;  /* 0x00990000c6ac783b */ /* 0x000eee0000000200 */
[C---:B---3--:R-:W-:Y:S08]  /*e9d0*/  HMMA.16816.F32.BF16 R28, R168.reuse, R172, R28 ;  /* 0x000000aca81c723c */ /* 0x048ff0000004181c */
[----:B------:R-:W-:Y:S01]  /*e9e0*/  HMMA.16816.F32.BF16 R32, R168, R174, R32 ;  /* 0x000000aea820723c */ /* 0x000fe20000041820 */
[----:B------:R-:W-:Y:S06]  /*e9f0*/  LDSM.16.M88.4 R168, [R201+0x10100] ;  /* 0x01010000c9a8783b */ /* 0x000fec0000000200 */
[----:B------:R-:W3:Y:S02]  /*ea00*/  LDSM.16.M88.4 R172, [R197] ;  /* 0x00000000c5ac783b */ /* 0x000ee40000000200 */
[C---:B---3--:R-:W-:Y:S08]  /*ea10*/  HMMA.16816.F32.BF16 R4, R168.reuse, R172, R4 ;  /* 0x000000aca804723c */ /* 0x048ff00000041804 */
[C---:B------:R-:W-:Y:S01]  /*ea20*/  HMMA.16816.F32.BF16 R8, R168.reuse, R174, R8 ;  /* 0x000000aea808723c */ /* 0x040fe20000041808 */
[----:B------:R-:W3:Y:S07]  /*ea30*/  LDSM.16.M88.4 R172, [R197+0x800] ;  /* 0x00080000c5ac783b */ /* 0x000eee0000000200 */
        /* <DEDUP_REMOVED lines=9> */
[----:B------:R-:W3:Y:S02]  /*ead0*/  LDSM.16.M88.4 R172, [R192+0xa100] ;  /* 0x00a10000c0ac783b */ /* 0x000ee40000000200 */
        /* <DEDUP_REMOVED lines=15> */
[----:B------:R-:W3:Y:S07]  /*ebd0*/  LDSM.16.M88.4 R172, [R214] ;  /* 0x00000000d6ac783b */ /* 0x000eee0000000200 */
[C---:B---3--:R-:W-:Y:S08]  /*ebe0*/  HMMA.16816.F32.BF16 R12, R168.reuse, R172, R12 ;  /* 0x000000aca80c723c */ /* 0x048ff0000004180c */
[C---:B------:R-:W-:Y:S01]  /*ebf0*/  HMMA.16816.F32.BF16 R16, R168.reuse, R174, R16 ;  /* 0x000000aea810723c */ /* 0x040fe20000041810 */
[----:B------:R-:W3:Y:S07]  /*ec00*/  LDSM.16.M88.4 R172, [R213] ;  /* 0x00000000d5ac783b */ /* 0x000eee0000000200 */
[C---:B---3--:R-:W-:Y:S08]  /*ec10*/  HMMA.16816.F32.BF16 R20, R168.reuse, R172, R20 ;  /* 0x000000aca814723c */ /* 0x048ff00000041814 */
[C---:B------:R-:W-:Y:S01]  /*ec20*/  HMMA.16816.F32.BF16 R24, R168.reuse, R174, R24 ;  /* 0x000000aea818723c */ /* 0x040fe20000041818 */
[----:B------:R-:W3:Y:S07]  /*ec30*/  LDSM.16.M88.4 R172, [R212] ;  /* 0x00000000d4ac783b */ /* 0x000eee0000000200 */
        /* <DEDUP_REMOVED lines=123> */
[----:B------:R-:W3:Y:S11]  /*f3f0*/  LDSM.16.M88.4 R172, [R197+0x6800] ;  /* 0x00680000c5ac783b */ /* 0x000ef60000000200 */
[----:B------:R-:W-:Y:S04]  /*f400*/  @!UPT UIADD3 URZ, URZ, URZ, URZ ;  /* 0x0000003f3f3ff290 */ /* 0x000fe8000fffe03f */
[----:B------:R-:W-:Y:S02]  /*f410*/  FMUL.FTZ R4, R4, c[0x0][0x320] ;  /* 0x0000c80004047a20 */ /* 0x000fe40000410000 */
[----:B------:R-:W-:Y:S02]  /*f420*/  FMUL.FTZ R5, R5, c[0x0][0x320] ;  /* 0x0000c80005057a20 */ /* 0x000fe40000410000 */
[----:B------:R4:W1:Y:S01]  /*f430*/  MUFU.TANH R179, R4 ;  /* 0x0000000400b37308 */ /* 0x0008620000002400 */
[----:B------:R-:W-:Y:S02]  /*f440*/  FMUL.FTZ R6, R6, c[0x0][0x320] ;  /* 0x0000c80006067a20 */ /* 0x000fe40000410000 */
[----:B------:R-:W-:Y:S02]  /*f450*/  FMUL.FTZ R7, R7, c[0x0][0x320] ;  /* 0x0000c80007077a20 */ /* 0x000fe40000410000 */
[----:B------:R-:W-:Y:S02]  /*f460*/  FMUL.FTZ R8, R8, c[0x0][0x320] ;  /* 0x0000c80008087a20 */ /* 0x000fe40000410000 */
[----:B------:R-:W-:Y:S02]  /*f470*/  FMUL.FTZ R9, R9, c[0x0][0x320] ;  /* 0x0000c80009097a20 */ /* 0x000fe40000410000 */
[----:B------:R-:W-:Y:S01]  /*f480*/  FMUL.FTZ R10, R10, c[0x0][0x320] ;  /* 0x0000c8000a0a7a20 */ /* 0x000fe20000410000 */
[----:B------:R5:W1:Y:S01]  /*f490*/  MUFU.TANH R178, R5 ;  /* 0x0000000500b27308 */ /* 0x000a620000002400 */
[----:B------:R-:W-:Y:S09]  /*f4a0*/  FMUL.FTZ R11, R11, c[0x0][0x320] ;  /* 0x0000c8000b0b7a20 */ /* 0x000ff20000410000 */
[----:B------:R-:W1:Y:S01]  /*f4b0*/  MUFU.TANH R187, R6 ;  /* 0x0000000600bb7308 */ /* 0x000e620000002400 */
[C---:B---3--:R-:W-:Y:S01]  /*f4c0*/  HMMA.16816.F32.BF16 R12, R168.reuse, R172, R12 ;  /* 0x000000aca80c723c */ /* 0x048fe2000004180c */
[----:B----4-:R3:W4:Y:S07]  /*f4d0*/  LDL R4, [R1+0x6c] ;  /* 0x00006c0001047983 */ /* 0x01072e0000100800 */
[C---:B------:R-:W-:Y:S01]  /*f4e0*/  HMMA.16816.F32.BF16 R16, R168.reuse, R174, R16 ;  /* 0x000000aea810723c */ /* 0x040fe20000041810 */
[----:B------:R-:W1:Y:S01]  /*f4f0*/  MUFU.TANH R186, R7 ;  /* 0x0000000700ba7308 */ /* 0x000e620000002400 */
[----:B------:R-:W1:Y:S02]  /*f500*/  LDSM.16.M88.4 R172, [R197+0x7000] ;  /* 0x00700000c5ac783b */ /* 0x000e640000000200 */
[----:B-----5:R-:W-:Y:S07]  /*f510*/  IMAD.SHL.U32 R5, R219, 0x40, RZ ;  /* 0x00000040db057824 */ /* 0x020fee00078e00ff */
[----:B------:R-:W1:Y:S05]  /*f520*/  MUFU.TANH R185, R10 ;  /* 0x0000000a00b97308 */ /* 0x000e6a0000002400 */
        /* <DEDUP_REMOVED lines=9> */
[----:B------:R-:W2:Y:S10]  /*f5c0*/  MUFU.TANH R183, R14 ;  /* 0x0000000e00b77308 */ /* 0x000eb40000002400 */
[----:B------:R-:W2:Y:S01]  /*f5d0*/  MUFU.TANH R182, R15 ;  /* 0x0000000f00b67308 */ /* 0x000ea20000002400 */
[C---:B-1----:R-:W-:Y:S08]  /*f5e0*/  HMMA.16816.F32.BF16 R20, R168.reuse, R172, R20 ;  /* 0x000000aca814723c */ /* 0x042ff00000041814 */
[C---:B------:R-:W-:Y:S01]  /*f5f0*/  HMMA.16816.F32.BF16 R24, R168.reuse, R174, R24 ;  /* 0x000000aea818723c */ /* 0x040fe20000041818 */
[----:B------:R1:W1:Y:S01]  /*f600*/  MUFU.TANH R135, R16 ;  /* 0x0000001000877308 */ /* 0x0002620000002400 */
[----:B------:R-:W5:Y:S01]  /*f610*/  LDSM.16.M88.4 R172, [R197+0x7800] ;  /* 0x00780000c5ac783b */ /* 0x000f620000000200 */
[----:B------:R-:W-:Y:S08]  /*f620*/  DEPBAR.LE SB0, 0x0 ;  /* 0x000080000000791a */ /* 0x000ff00000000000 */
[----:B------:R2:W2:Y:S01]  /*f630*/  MUFU.TANH R132, R17 ;  /* 0x0000001100847308 */ /* 0x0004a20000002400 */
[----:B------:R-:W-:Y:S04]  /*f640*/  BAR.SYNC.DEFER_BLOCKING 0x0 ;  /* 0x0000000000007b1d */ /* 0x000fe80000010000 */
[----:B------:R-:W-:Y:S02]  /*f650*/  FMUL.FTZ R22, R22, c[0x0][0x320] ;  /* 0x0000c80016167a20 */ /* 0x000fe40000410000 */
[----:B------:R-:W-:Y:S02]  /*f660*/  FMUL.FTZ R23, R23, c[0x0][0x320] ;  /* 0x0000c80017177a20 */ /* 0x000fe40000410000 */
[----:B------:R-:W-:Y:S01]  /*f670*/  FMUL.FTZ R20, R20, c[0x0][0x320] ;  /* 0x0000c80014147a20 */ /* 0x000fe20000410000 */
[----:B------:R3:W3:Y:S03]  /*f680*/  MUFU.TANH R181, R18 ;  /* 0x0000001200b57308 */ /* 0x0006e60000002400 */
[----:B-1----:R-:W-:Y:S07]  /*f690*/  FMUL.FTZ R16, R25, c[0x0][0x320] ;  /* 0x0000c80019107a20 */ /* 0x002fee0000410000 */
[----:B------:R1:W1:Y:S01]  /*f6a0*/  MUFU.TANH R180, R19 ;  /* 0x0000001300b47308 */ /* 0x0002620000002400 */
[----:B--2---:R-:W-:Y:S01]  /*f6b0*/  FMUL.FTZ R17, R24, c[0x0][0x320] ;  /* 0x0000c80018117a20 */ /* 0x004fe20000410000 */
[----:B------:R-:W-:Y:S01]  /*f6c0*/  @!PT LDS RZ, [RZ] ;  /* 0x00000000fffff984 */ /* 0x000fe20000000800 */
[----:B------:R-:W-:Y:S01]  /*f6d0*/  @!PT LDS RZ, [RZ] ;  /* 0x00000000fffff984 */ /* 0x000fe20000000800 */
[----:B------:R-:W-:Y:S01]  /*f6e0*/  @!PT LDS RZ, [RZ] ;  /* 0x00000000fffff984 */ /* 0x000fe20000000800 */
[----:B------:R2:W-:Y:S01]  /*f6f0*/  @P0 LDGSTS.E.BYPASS.LTC128B.128 [R233+0x8100], [R234.64], !P3 ;  /* 0x08100000eae90fae */ /* 0x0005e2000d901d48 */
[----:B------:R-:W-:Y:S07]  /*f700*/  FMUL.FTZ R24, R26, c[0x0][0x320] ;  /* 0x0000c8001a187a20 */ /* 0x000fee0000410000 */
[----:B------:R-:W1:Y:S01]  /*f710*/  MUFU.TANH R20, R20 ;  /* 0x0000001400147308 */ /* 0x000e620000002400 */
[----:B------:R2:W-:Y:S01]  /*f720*/  @P0 LDGSTS.E.BYPASS.LTC128B.128 [R233+0xa100], [R230.64], !P6 ;  /* 0x0a100000e6e90fae */ /* 0x0005e2000f101d48 */
[C---:B-----5:R-:W-:Y:S05]  /*f730*/  HMMA.16816.F32.BF16 R28, R168.reuse, R172, R28 ;  /* 0x000000aca81c723c */ /* 0x060fea000004181c */
[----:B------:R2:W-:Y:S01]  /*f740*/  @P0 LDGSTS.E.BYPASS.LTC128B.128 [R233+0xc100], [R228.64], !P5 ;  /* 0x0c100000e4e90fae */ /* 0x0005e2000e901d48 */
[----:B---3--:R-:W-:Y:S01]  /*f750*/  FMUL.FTZ R18, R21, c[0x0][0x320] ;  /* 0x0000c80015127a20 */ /* 0x008fe20000410000 */
[C---:B------:R-:W-:Y:S01]  /*f760*/  @P0 LEA R172, P1, R0.reuse, c[0x0][0x1c8], 0x1 ;  /* 0x0000720000ac0a11 */ /* 0x040fe200078208ff */
[----:B------:R-:W3:Y:S01]  /*f770*/  MUFU.TANH R17, R17 ;  /* 0x0000001100117308 */ /* 0x000ee20000002400 */
[----:B------:R-:W-:Y:S02]  /*f780*/  HMMA.16816.F32.BF16 R32, R168, R174, R32 ;  /* 0x000000aea820723c */ /* 0x000fe40000041820 */
[----:B------:R2:W-:Y:S01]  /*f790*/  @P0 LDGSTS.E.BYPASS.LTC128B.128 [R233+0xe100], [R226.64], !P4 ;  /* 0x0e100000e2e90fae */ /* 0x0005e2000e101d48 */
[----:B------:R-:W-:Y:S02]  /*f7a0*/  @P0 LEA.HI.X R173, R0, c[0x0][0x1cc], R2, 0x1, P1 ;  /* 0x0000730000ad0a11 */ /* 0x000fe400008f0c02 */
[----:B------:R-:W-:Y:S03]  /*f7b0*/  IADD3 R0, -R242, 0x1, -R5 ;  /* 0x00000001f2007810 */ /* 0x000fe60007ffe905 */
[----:B------:R2:W-:Y:S01]  /*f7c0*/  @P0 LDGSTS.E.BYPASS.LTC128B.128 [R233+0x9100], [R224.64], !P3 ;  /* 0x09100000e0e90fae */ /* 0x0005e2000d901d48 */
[----:B------:R5:W2:Y:S03]  /*f7d0*/  MUFU.TANH R169, R12 ;  /* 0x0000000c00a97308 */ /* 0x000aa60000002400 */
[----:B------:R-:W-:Y:S02]  /*f7e0*/  IADD3 R0, R0, c[0x0][0x1d0], RZ ;  /* 0x0000740000007a10 */ /* 0x000fe40007ffe0ff */
[----:B------:R2:W-:Y:S01]  /*f7f0*/  @P0 LDGSTS.E.BYPASS.LTC128B.128 [R233+0xb100], [R188.64], !P6 ;  /* 0x0b100000bce90fae */ /* 0x0005e2000f101d48 */
[----:B------:R-:W-:Y:S01]  /*f800*/  FMUL.FTZ R15, R28, c[0x0][0x320] ;  /* 0x0000c8001c0f7a20 */ /* 0x000fe20000410000 */
[----:B------:R-:W-:Y:S01]  /*f810*/  IADD3 R0, R0, -c[0x0][0x168], RZ ;  /* 0x80005a0000007a10 */ /* 0x000fe20007ffe0ff */
[----:B------:R-:W-:Y:S02]  /*f820*/  FMUL.FTZ R14, R29, c[0x0][0x320] ;  /* 0x0000c8001d0e7a20 */ /* 0x000fe40000410000 */
[----:B------:R2:W2:Y:S01]  /*f830*/  MUFU.TANH R168, R13 ;  /* 0x0000000d00a87308 */ /* 0x0004a20000002400 */
[----:B------:R3:W-:Y:S01]  /*f840*/  @P0 LDGSTS.E.BYPASS.LTC128B.128 [R233+0xd100], [R176.64], !P5 ;  /* 0x0d100000b0e90fae */ /* 0x0007e2000e901d48 */
[----:B------:R-:W-:Y:S01]  /*f850*/  FMUL.FTZ R21, R31, c[0x0][0x320] ;  /* 0x0000c8001f157a20 */ /* 0x000fe20000410000 */
[----:B------:R-:W-:Y:S02]  /*f860*/  IADD3 R6, R0, UR6, RZ ;  /* 0x0000000600067c10 */ /* 0x000fe4000fffe0ff */
[----:B-1----:R-:W-:Y:S01]  /*f870*/  FMUL.FTZ R19, R34, c[0x0][0x320] ;  /* 0x0000c80022137a20 */ /* 0x002fe20000410000 */
[----:B------:R-:W-:Y:S01]  /*f880*/  IADD3 R7, R0, c[0x0][0x328], RZ ;  /* 0x0000ca0000077a10 */ /* 0x000fe20007ffe0ff */
[----:B------:R1:W-:Y:S01]  /*f890*/  @P0 LDGSTS.E.BYPASS.LTC128B.128 [R233+0xf100], [R172.64], !P4 ;  /* 0x0f100000ace90fae */ /* 0x0003e2000e101d48 */
[----:B------:R-:W-:Y:S02]  /*f8a0*/  FMUL.FTZ R25, R35, c[0x0][0x320] ;  /* 0x0000c80023197a20 */ /* 0x000fe40000410000 */
[----:B------:R1:W1:Y:S03]  /*f8b0*/  MUFU.TANH R175, R22 ;  /* 0x0000001600af7308 */ /* 0x0002660000002400 */
[----:B------:R-:W0:Y:S01]  /*f8c0*/  LDGDEPBAR ;  /* 0x00000000000079af */ /* 0x000e220000000000 */
[----:B-----5:R-:W-:Y:S06]  /*f8d0*/  FMUL.FTZ R12, R33, c[0x0][0x320] ;  /* 0x0000c800210c7a20 */ /* 0x020fec0000410000 */
[----:B------:R5:W3:Y:S01]  /*f8e0*/  MUFU.TANH R174, R23 ;  /* 0x0000001700ae7308 */ /* 0x000ae20000002400 */
[----:B--2---:R-:W-:Y:S09]  /*f8f0*/  FMUL.FTZ R13, R32, c[0x0][0x320] ;  /* 0x0000c800200d7a20 */ /* 0x004ff20000410000 */
[----:B------:R2:W2:Y:S01]  /*f900*/  MUFU.TANH R171, R8 ;  /* 0x0000000800ab7308 */ /* 0x0004a20000002400 */
[----:B-1----:R-:W-:Y:S09]  /*f910*/  FMUL.FTZ R22, R30, c[0x0][0x320] ;  /* 0x0000c8001e167a20 */ /* 0x002ff20000410000 */
[----:B------:R1:W1:Y:S01]  /*f920*/  MUFU.TANH R170, R9 ;  /* 0x0000000900aa7308 */ /* 0x0002620000002400 */
        /* <DEDUP_REMOVED lines=13> */
[----:B----4-:R-:W-:Y:S02]  /*fa00*/  @P2 SHF.R.U32.HI R4, RZ, c[0x0][0x2cc], R252 ;  /* 0x0000b300ff042a19 */ /* 0x010fe400000116fc */
[----:B------:R-:W-:Y:S03]  /*fa10*/  ISETP.LE.AND P2, PT, R243, c[0x0][0x32c], PT ;  /* 0x0000cb00f3007a0c */ /* 0x000fe60003f43270 */
[----:B------:R-:W4:Y:S02]  /*fa20*/  SHFL.IDX PT, R3, R4, RZ, 0x1c1f ;  /* 0x001c1fff04037589 */ /* 0x000f2400000e0000 */
[----:B----4-:R-:W-:Y:S01]  /*fa30*/  IADD3 R2, R7, R3, RZ ;  /* 0x0000000307027210 */ /* 0x010fe20007ffe0ff */
[----:B------:R-:W-:Y:S07]  /*fa40*/  IMAD.IADD R0, R6, 0x1, R3 ;  /* 0x0000000106007824 */ /* 0x000fee00078e0203 */
[----:B------:R-:W-:-:S05]  /*fa50*/  @!P2 BRA `(.L_x_902) ;  /* 0x000001900000a947 */ /* 0x000fca0003800000 */
[----:B-123--:R-:W-:Y:S01]  /*fa60*/  IADD3 R3, R3, c[0x0][0x1d0], RZ ;  /* 0x0000740003037a10 */ /* 0x00efe20007ffe0ff */
        /* <DEDUP_REMOVED lines=13> */
.L_x_904:
[----:B------:R-:W-:Y:S04]  /*fb40*/  MOV R8, c[0x0][0x32c] ;  /* 0x0000cb0000087a02 */ /* 0x000fe80000000f00 */
[----:B------:R-:W-:Y:S11]  /*fb50*/  ISETP.NE.AND P0, PT, R8, 0x1, PT ;  /* 0x000000010800780c */ /* 0x000ff60003f05270 */
[----:B------:R-:W-:Y:S02]  /*fb60*/  @!UPT UIADD3 URZ, URZ, URZ, URZ ;  /* 0x0000003f3f3ff290 */ /* 0x000fe4000fffe03f */
[----:B------:R-:W-:Y:S05]  /*fb70*/  @P0 IMAD.HI.U32 R8, R3, c[0x0][0x330], RZ ;  /* 0x0000cc0003080a27 */ /* 0x000fea00078e00ff */
[----:B------:R-:W-:Y:S02]  /*fb80*/  @P0 SHF.R.U32.HI R3, RZ, c[0x0][0x334], R8 ;  /* 0x0000cd00ff030a19 */ /* 0x000fe40000011608 */
.L_x_905:
[----:B------:R-:W-:Y:S05]  /*fb90*/  BSYNC B0 ;  /* 0x0000000000007941 */ /* 0x000fea0003800000 */
.L_x_903:
[----:B------:R-:W-:Y:S04]  /*fba0*/  IMAD R3, R3, c[0x0][0x32c], -R5 ;  /* 0x0000cb0003037a24 */ /* 0x000fe800078e0a05 */
[----:B------:R-:W-:Y:S05]  /*fbb0*/  IMAD.IADD R3, R3, 0x1, -R242 ;  /* 0x0000000103037824 */ /* 0x000fea00078e0af2 */
[----:B------:R-:W-:Y:S02]  /*fbc0*/  IADD3 R8, R3, c[0x0][0x32c], RZ ;  /* 0x0000cb0003087a10 */ /* 0x000fe40007ffe0ff */
[----:B------:R-:W-:Y:S02]  /*fbd0*/  IMNMX R0, R0, R3, !PT ;  /* 0x0000000300007217 */ /* 0x000fe40007800200 */
[----:B------:R-:W-:Y:S02]  /*fbe0*/  IMNMX R2, R2, R8, PT ;  /* 0x0000000802027217 */ /* 0x000fe40003800200 */
.L_x_902:
[----:B-123--:R-:W-:Y:S01]  /*fbf0*/  ISETP.GT.AND P1, PT, R219, -0x1, PT ;  /* 0xffffffffdb00780c */ /* 0x00efe20003f24270 */
        /* <DEDUP_REMOVED lines=66> */
.L_x_908:
[----:B------:R-:W-:Y:S04]  /*10020*/  MOV R4, c[0x0][0x32c] ;  /* 0x0000cb0000047a02 */ /* 0x000fe80000000f00 */
[----:B------:R-:W-:Y:S11]  /*10030*/  ISETP.NE.AND P0, PT, R4, 0x1, PT ;  /* 0x000000010400780c */ /* 0x000ff60003f05270 */
[----:B------:R-:W-:Y:S02]  /*10040*/  @!UPT UIADD3 URZ, URZ, URZ, URZ ;  /* 0x0000003f3f3ff290 */ /* 0x000fe4000fffe03f */
[----:B------:R-:W-:Y:S05]  /*10050*/  @P0 IMAD.HI.U32 R4, R3, c[0x0][0x330], RZ ;  /* 0x0000cc0003040a27 */ /* 0x000fea00078e00ff */
[----:B------:R-:W-:Y:S02]  /*10060*/  @P0 SHF.R.U32.HI R3, RZ, c[0x0][0x334], R4 ;  /* 0x0000cd00ff030a19 */ /* 0x000fe40000011604 */
.L_x_909:
[----:B------:R-:W-:Y:S05]  /*10070*/  BSYNC B0 ;  /* 0x0000000000007941 */ /* 0x000fea0003800000 */
.L_x_907:
[----:B------:R-:W-:Y:S04]  /*10080*/  IMAD R5, R3, c[0x0][0x32c], -R5 ;  /* 0x0000cb0003057a24 */ /* 0x000fe800078e0a05 */
[----:B------:R-:W-:Y:S05]  /*10090*/  IMAD.IADD R5, R5, 0x1, -R242 ;  /* 0x0000000105057824 */ /* 0x000fea00078e0af2 */
[----:B------:R-:W-:Y:S02]  /*100a0*/  IADD3 R3, R5, c[0x0][0x32c], RZ ;  /* 0x0000cb0005037a10 */ /* 0x000fe40007ffe0ff */
[----:B------:R-:W-:Y:S02]  /*100b0*/  IMNMX R0, R0, R5, !PT ;  /* 0x0000000500007217 */ /* 0x000fe40007800200 */
[----:B------:R-:W-:Y:S02]  /*100c0*/  IMNMX R2, R2, R3, PT ;  /* 0x0000000302027217 */ /* 0x000fe40003800200 */
.L_x_906:
        /* <DEDUP_REMOVED lines=64> */
[----:B------:R-:W-:Y:S01]  /*104d0*/  FMNMX.FTZ R12, R174, R12, !PT ;  /* 0x0000000cae0c7209 */ /* 0x000fe20007810000 */
[----:B------:R-:W-:Y:S01]  /*104e0*/  SHFL.BFLY PT, R13, R3, 0x2, 0x1f ;  /* 0x0c401f00030d7f89 */ /* 0x000fe200000e0000 */
[----:B------:R-:W-:Y:S02]  /*104f0*/  FSEL R186, R22, -INF , !P0 ;  /* 0xff80000016ba7808 */ /* 0x000fe40004000000 */
[----:B------:R-:W-:Y:S02]  /*10500*/  ISETP.GT.AND P0, PT, R0, 0x31, P1 ;  /* 0x000000310000780c */ /* 0x000fe40000f04270 */
[----:B------:R-:W-:Y:S02]  /*10510*/  FMNMX.FTZ R12, R184, R12, !PT ;  /* 0x0000000cb80c7209 */ /* 0x000fe40007810000 */
[----:B------:R-:W-:Y:S02]  /*10520*/  ISETP.LT.OR P0, PT, R2, 0x32, P0 ;  /* 0x000000320200780c */ /* 0x000fe40000701670 */
[----:B------:R-:W-:Y:S02]  /*10530*/  FMNMX.FTZ R12, R185, R12, !PT ;  /* 0x0000000cb90c7209 */ /* 0x000fe40007810000 */
[----:B------:R-:W-:Y:S02]  /*10540*/  FSEL R187, R21, -INF , !P0 ;  /* 0xff80000015bb7808 */ /* 0x000fe40004000000 */
[----:B------:R-:W-:Y:S01]  /*10550*/  ISETP.GT.AND P0, PT, R0, 0x38, P1 ;  /* 0x000000380000780c */ /* 0x000fe20000f04270 */
[----:B------:R-:W-:Y:S03]  /*10560*/  LDSM.16.MT88.4 R20, [R194+0x100] ;  /* 0x00010000c214783b */ /* 0x000fe60000004200 */
[----:B------:R-:W-:Y:S04]  /*10570*/  ISETP.LT.OR P0, PT, R2, 0x39, P0 ;  /* 0x000000390200780c */ /* 0x000fe80000701670 */
[----:B------:R-:W-:Y:S02]  /*10580*/  FSEL R221, R19, -INF , !P0 ;  /* 0xff80000013dd7808 */ /* 0x000fe40004000000 */
[----:B------:R-:W-:Y:S02]  /*10590*/  ISETP.GT.AND P0, PT, R0, 0x39, P1 ;  /* 0x000000390000780c */ /* 0x000fe40000f04270 */
[----:B------:R-:W-:Y:S02]  /*105a0*/  FMNMX.FTZ R0, R186, R12, !PT ;  /* 0x0000000cba007209 */ /* 0x000fe40007810000 */
[----:B------:R-:W-:Y:S02]  /*105b0*/  ISETP.LT.OR P0, PT, R2, 0x3a, P0 ;  /* 0x0000003a0200780c */ /* 0x000fe40000701670 */
[----:B------:R-:W-:Y:S02]  /*105c0*/  FMNMX.FTZ R0, R187, R0, !PT ;  /* 0x00000000bb007209 */ /* 0x000fe40007810000 */
[----:B------:R-:W-:Y:S02]  /*105d0*/  FSEL R135, R25, -INF , !P0 ;  /* 0xff80000019877808 */ /* 0x000fe40004000000 */
[----:B------:R-:W-:Y:S04]  /*105e0*/  FMNMX.FTZ R0, R221, R0, !PT ;  /* 0x00000000dd007209 */ /* 0x000fe80007810000 */
[----:B------:R-:W-:Y:S05]  /*105f0*/  FMNMX.FTZ R0, R135, R0, !PT ;  /* 0x0000000087007209 */ /* 0x000fea0007810000 */
[----:B------:R-:W1:Y:S02]  /*10600*/  SHFL.BFLY PT, R2, R0, 0x2, 0x1f ;  /* 0x0c401f0000027f89 */ /* 0x000e6400000e0000 */
[----:B-1----:R-:W-:Y:S02]  /*10610*/  FMNMX.FTZ R2, R0, R2, !PT ;  /* 0x0000000200027209 */ /* 0x002fe40007810000 */
[----:B------:R-:W-:Y:S04]  /*10620*/  FMNMX.FTZ R3, R3, R13, !PT ;  /* 0x0000000d03037209 */ /* 0x000fe80007810000 */
[----:B------:R-:W-:Y:S08]  /*10630*/  LDSM.16.MT88.4 R12, [R193+0x100] ;  /* 0x00010000c10c783b */ /* 0x000ff00000004200 */
[----:B------:R-:W1:Y:S02]  /*10640*/  SHFL.BFLY PT, R132, R3, 0x1, 0x1f ;  /* 0x0c201f0003847f89 */ /* 0x000e6400000e0000 */
[----:B-1----:R-:W-:Y:S06]  /*10650*/  FMNMX.FTZ R132, R3, R132, !PT ;  /* 0x0000008403847209 */ /* 0x002fec0007810000 */
        /* <DEDUP_REMOVED lines=24> */
[C---:B--2---:R-:W-:Y:S01]  /*107e0*/  FMUL.FTZ R8, R2.reuse, R140 ;  /* 0x0000008c02087220 */ /* 0x044fe20000410000 */
[----:B------:R-:W-:Y:S01]  /*107f0*/  ISETP.GT.AND P0, PT, R219, R232, PT ;  /* 0x000000e8db00720c */ /* 0x000fe20003f04270 */
[----:B------:R-:W-:Y:S02]  /*10800*/  FMUL.FTZ R16, R2, R148 ;  /* 0x0000009402107220 */ /* 0x000fe40000410000 */
[----:B------:R-:W-:Y:S04]  /*10810*/  FADD.FTZ R0, -R0, R134 ;  /* 0x0000008600007221 */ /* 0x000fe80000010100 */
[----:B------:R-:W1:Y:S01]  /*10820*/  MUFU.EX2 R243, R11 ;  /* 0x0000000b00f37308 */ /* 0x000e620000000800 */
[----:B------:R-:W-:Y:S02]  /*10830*/  FMUL.FTZ R17, R2, R149 ;  /* 0x0000009502117220 */ /* 0x000fe40000410000 */
[----:B------:R-:W-:Y:S01]  /*10840*/  FMUL.FTZ R0, R0, c[0x0][0x2d0] ;  /* 0x0000b40000007a20 */ /* 0x000fe20000410000 */
[----:B---3--:R-:W-:Y:S01]  /*10850*/  F2FP.BF16.PACK_AB R168, R245, R242 ;  /* 0x000000f2f5a8723e */ /* 0x008fe200000010ff */
[C---:B------:R-:W-:Y:S02]  /*10860*/  FMUL.FTZ R24, R2.reuse, R156 ;  /* 0x0000009c02187220 */ /* 0x040fe40000410000 */
[C---:B------:R-:W-:Y:S02]  /*10870*/  FMUL.FTZ R25, R2.reuse, R157 ;  /* 0x0000009d02197220 */ /* 0x040fe40000410000 */
        /* <DEDUP_REMOVED lines=9> */
[C---:B------:R-:W-:Y:S01]  /*10910*/  FMUL.FTZ R41, R2.reuse, R41 ;  /* 0x0000002902297220 */ /* 0x040fe20000410000 */
        /* <DEDUP_REMOVED lines=209> */
[----:B------:R-:W3:Y:S01]  /*11630*/  LDSM.16.MT88.4 R152, [R195+0x2900] ;  /* 0x00290000c398783b */ /* 0x000ee20000004200 */
[----:B------:R4:W-:Y:S06]  /*11640*/  MUFU.EX2 R189, R134 ;  /* 0x0000008600bd7308 */ /* 0x0009ec0000000800 */
[C---:B--2---:R-:W-:Y:S08]  /*11650*/  HMMA.16816.F32.BF16 R36, R136.reuse, R140, R36 ;  /* 0x0000008c8824723c */ /* 0x044ff00000041824 */
[C---:B------:R-:W-:Y:S01]  /*11660*/  HMMA.16816.F32.BF16 R40, R136.reuse, R142, R40 ;  /* 0x0000008e8828723c */ /* 0x040fe20000041828 */
[----:B------:R-:W2:Y:S07]  /*11670*/  LDSM.16.MT88.4 R140, [R193+0x4900] ;  /* 0x00490000c18c783b */ /* 0x000eae0000004200 */
[C---:B-1----:R-:W-:Y:S04]  /*11680*/  HMMA.16816.F32.BF16 R44, R136.reuse, R144, R44 ;  /* 0x00000090882c723c */ /* 0x042fe8000004182c */
[--C-:B----4-:R-:W-:Y:S02]  /*11690*/  FFMA.FTZ R134, R190, c[0x0][0x2d0], -R172.reuse ;  /* 0x0000b400be867a23 */ /* 0x110fe400000108ac */
[----:B------:R-:W4:Y:S02]  /*116a0*/  LDL.LU R190, [R1+0xc] ;  /* 0x00000c0001be7983 */ /* 0x000f240000300800 */
[C---:B------:R-:W-:Y:S01]  /*116b0*/  HMMA.16816.F32.BF16 R48, R136.reuse, R146, R48 ;  /* 0x000000928830723c */ /* 0x040fe20000041830 */
[----:B------:R1:W1:Y:S01]  /*116c0*/  MUFU.EX2 R188, R134 ;  /* 0x0000008600bc7308 */ /* 0x0002620000000800 */
[----:B------:R-:W2:Y:S06]  /*116d0*/  LDSM.16.MT88.4 R144, [R194+0x4900] ;  /* 0x00490000c290783b */ /* 0x000eac0000004200 */
[C---:B-----5:R-:W-:Y:S08]  /*116e0*/  HMMA.16816.F32.BF16 R52, R136.reuse, R148, R52 ;  /* 0x000000948834723c */ /* 0x060ff00000041834 */
[C---:B------:R-:W-:Y:S01]  /*116f0*/  HMMA.16816.F32.BF16 R56, R136.reuse, R150, R56 ;  /* 0x000000968838723c */ /* 0x040fe20000041838 */
[----:B------:R-:W5:Y:S07]  /*11700*/  LDSM.16.MT88.4 R148, [R196+0x4900] ;  /* 0x00490000c494783b */ /* 0x000f6e0000004200 */
[C---:B---3--:R-:W-:Y:S04]  /*11710*/  HMMA.16816.F32.BF16 R60, R136.reuse, R152, R60 ;  /* 0x00000098883c723c */ /* 0x048fe8000004183c */
[--C-:B-1----:R-:W-:Y:S04]  /*11720*/  FFMA.FTZ R134, R175, c[0x0][0x2d0], -R133.reuse ;  /* 0x0000b400af867a23 */ /* 0x102fe80000010885 */
[C---:B------:R-:W-:Y:S01]  /*11730*/  HMMA.16816.F32.BF16 R64, R136.reuse, R154, R64 ;  /* 0x0000009a8840723c */ /* 0x040fe20000041840 */
[----:B------:R-:W1:Y:S01]  /*11740*/  LDSM.16.MT88.4 R152, [R195+0x4900] ;  /* 0x00490000c398783b */ /* 0x000e620000004200 */
[----:B------:R3:W-:Y:S06]  /*11750*/  MUFU.EX2 R177, R134 ;  /* 0x0000008600b17308 */ /* 0x0007ec0000000800 */
[C---:B--2---:R-:W-:Y:S08]  /*11760*/  HMMA.16816.F32.BF16 R68, R136.reuse, R140, R68 ;  /* 0x0000008c8844723c */ /* 0x044ff00000041844 */
[C---:B------:R-:W-:Y:S01]  /*11770*/  HMMA.16816.F32.BF16 R72, R136.reuse, R142, R72 ;  /* 0x0000008e8848723c */ /* 0x040fe20000041848 */
[----:B------:R-:W2:Y:S07]  /*11780*/  LDSM.16.MT88.4 R140, [R193+0x6900] ;  /* 0x00690000c18c783b */ /* 0x000eae0000004200 */
[C---:B------:R-:W-:Y:S04]  /*11790*/  HMMA.16816.F32.BF16 R76, R136.reuse, R144, R76 ;  /* 0x00000090884c723c */ /* 0x040fe8000004184c */
[--C-:B---3--:R-:W-:Y:S04]  /*117a0*/  FFMA.FTZ R134, R174, c[0x0][0x2d0], -R133.reuse ;  /* 0x0000b400ae867a23 */ /* 0x108fe80000010885 */
[C---:B------:R-:W-:Y:S01]  /*117b0*/  HMMA.16816.F32.BF16 R80, R136.reuse, R146, R80 ;  /* 0x000000928850723c */ /* 0x040fe20000041850 */
[----:B------:R-:W3:Y:S01]  /*117c0*/  LDSM.16.MT88.4 R144, [R194+0x6900] ;  /* 0x00690000c290783b */ /* 0x000ee20000004200 */
[----:B------:R2:W2:Y:S06]  /*117d0*/  MUFU.EX2 R176, R134 ;  /* 0x0000008600b07308 */ /* 0x0004ac0000000800 */
[C---:B-----5:R-:W-:Y:S08]  /*117e0*/  HMMA.16816.F32.BF16 R84, R136.reuse, R148, R84 ;  /* 0x000000948854723c */ /* 0x060ff00000041854 */
[C---:B------:R-:W-:Y:S01]  /*117f0*/  HMMA.16816.F32.BF16 R88, R136.reuse, R150, R88 ;  /* 0x000000968858723c */ /* 0x040fe20000041858 */
[----:B------:R-:W5:Y:S07]  /*11800*/  LDSM.16.MT88.4 R148, [R196+0x6900] ;  /* 0x00690000c494783b */ /* 0x000f6e0000004200 */
[C---:B-1----:R-:W-:Y:S04]  /*11810*/  HMMA.16816.F32.BF16 R92, R136.reuse, R152, R92 ;  /* 0x00000098885c723c */ /* 0x042fe8000004185c */
[--C-:B--2---:R-:W-:Y:S04]  /*11820*/  FFMA.FTZ R134, R184, c[0x0][0x2d0], -R133.reuse ;  /* 0x0000b400b8867a23 */ /* 0x104fe80000010885 */
        /* <DEDUP_REMOVED lines=10> */
[----:B------:R3:W2:Y:S06]  /*118d0*/  MUFU.EX2 R174, R134 ;  /* 0x0000008600ae7308 */ /* 0x0006ac0000000800 */
[C---:B-----5:R-:W-:Y:S08]  /*118e0*/  HMMA.16816.F32.BF16 R116, R136.reuse, R148, R116 ;  /* 0x000000948874723c */ /* 0x060ff00000041874 */
[C---:B------:R-:W-:Y:S01]  /*118f0*/  HMMA.16816.F32.BF16 R120, R136.reuse, R150, R120 ;  /* 0x000000968878723c */ /* 0x040fe20000041878 */
[----:B------:R-:W5:Y:S07]  /*11900*/  LDSM.16.MT88.4 R148, [R196+0x1100] ;  /* 0x00110000c494783b */ /* 0x000f6e0000004200 */
[C---:B-1----:R-:W-:Y:S04]  /*11910*/  HMMA.16816.F32.BF16 R124, R136.reuse, R152, R124 ;  /* 0x00000098887c723c */ /* 0x042fe8000004187c */
[--C-:B---3--:R-:W-:Y:S02]  /*11920*/  FFMA.FTZ R134, R191, c[0x0][0x2d0], -R172.reuse ;  /* 0x0000b400bf867a23 */ /* 0x108fe400000108ac */
[----:B------:R-:W3:Y:S02]  /*11930*/  LDL.LU R191, [R1+0x8] ;  /* 0x0000080001bf7983 */ /* 0x000ee40000300800 */
[----:B------:R-:W-:Y:S01]  /*11940*/  HMMA.16816.F32.BF16 R128, R136, R154, R128 ;  /* 0x0000009a8880723c */ /* 0x000fe20000041880 */
[----:B------:R1:W-:Y:S01]  /*11950*/  MUFU.EX2 R185, R134 ;  /* 0x0000008600b97308 */ /* 0x0003e20000000800 */
[----:B------:R-:W5:Y:S05]  /*11960*/  LDSM.16.MT88.4 R152, [R195+0x1100] ;  /* 0x00110000c398783b */ /* 0x000f6a0000004200 */
[----:B------:R-:W-:Y:S02]  /*11970*/  F2FP.BF16.PACK_AB R136, R228, R229 ;  /* 0x000000e5e488723e */ /* 0x000fe400000010ff */
[----:B------:R-:W-:Y:S03]  /*11980*/  F2FP.BF16.PACK_AB R138, R188, R189 ;  /* 0x000000bdbc8a723e */ /* 0x000fe600000010ff */
[----:B------:R-:W-:Y:S02]  /*11990*/  F2FP.BF16.PACK_AB R137, R176, R177 ;  /* 0x000000b1b089723e */ /* 0x000fe400000010ff */
[----:B--2---:R-:W-:Y:S07]  /*119a0*/  F2FP.BF16.PACK_AB R139, R174, R175 ;  /* 0x000000afae8b723e */ /* 0x004fee00000010ff */
[C---:B------:R-:W-:Y:S03]  /*119b0*/  HMMA.16816.F32.BF16 R4, R136.reuse, R140, R4 ;  /* 0x0000008c8804723c */ /* 0x040fe60000041804 */
[--C-:B-1----:R-:W-:Y:S05]  /*119c0*/  FFMA.FTZ R134, R220, c[0x0][0x2d0], -R172.reuse ;  /* 0x0000b400dc867a23 */ /* 0x102fea00000108ac */
[C---:B------:R-:W-:Y:S01]  /*119d0*/  HMMA.16816.F32.BF16 R8, R136.reuse, R142, R8 ;  /* 0x0000008e8808723c */ /* 0x040fe20000041808 */
[----:B------:R-:W1:Y:S01]  /*119e0*/  LDSM.16.MT88.4 R140, [R193+0x3100] ;  /* 0x00310000c18c783b */ /* 0x000e620000004200 */
[----:B------:R-:W2:Y:S06]  /*119f0*/  MUFU.EX2 R184, R134 ;  /* 0x0000008600b87308 */ /* 0x000eac0000000800 */
[C---:B------:R-:W-:Y:S08]  /*11a00*/  HMMA.16816.F32.BF16 R12, R136.reuse, R144, R12 ;  /* 0x00000090880c723c */ /* 0x040ff0000004180c */
[C---:B------:R-:W-:Y:S01]  /*11a10*/  HMMA.16816.F32.BF16 R16, R136.reuse, R146, R16 ;  /* 0x000000928810723c */ /* 0x040fe20000041810 */
[----:B------:R-:W1:Y:S07]  /*11a20*/  LDSM.16.MT88.4 R144, [R194+0x3100] ;  /* 0x00310000c290783b */ /* 0x000e6e0000004200 */
[C---:B-----5:R-:W-:Y:S04]  /*11a30*/  HMMA.16816.F32.BF16 R20, R136.reuse, R148, R20 ;  /* 0x000000948814723c */ /* 0x060fe80000041814 */
[----:B--2---:R-:W-:Y:S01]  /*11a40*/  F2FP.BF16.PACK_AB R168, R184, R185 ;  /* 0x000000b9b8a8723e */ /* 0x004fe200000010ff */
[--C-:B------:R-:W-:Y:S02]  /*11a50*/  FFMA.FTZ R134, R222, c[0x0][0x2d0], -R172.reuse ;  /* 0x0000b400de867a23 */ /* 0x100fe400000108ac */
[----:B------:R-:W-:Y:S01]  /*11a60*/  FFMA.FTZ R172, R223, c[0x0][0x2d0], -R172 ;  /* 0x0000b400dfac7a23 */ /* 0x000fe200000108ac */
[C---:B------:R-:W-:Y:S01]  /*11a70*/  HMMA.16816.F32.BF16 R24, R136.reuse, R150, R24 ;  /* 0x000000968818723c */ /* 0x040fe20000041818 */
[----:B------:R-:W2:Y:S01]  /*11a80*/  LDSM.16.MT88.4 R148, [R196+0x3100] ;  /* 0x00310000c494783b */ /* 0x000ea20000004200 */
[----:B------:R5:W-:Y:S06]  /*11a90*/  MUFU.EX2 R180, R134 ;  /* 0x0000008600b47308 */ /* 0x000bec0000000800 */
[C---:B------:R-:W-:Y:S04]  /*11aa0*/  HMMA.16816.F32.BF16 R28, R136.reuse, R152, R28 ;  /* 0x00000098881c723c */ /* 0x040fe8000004181c */
[----:B------:R-:W2:Y:S04]  /*11ab0*/  MUFU.EX2 R179, R172 ;  /* 0x000000ac00b37308 */ /* 0x000ea80000000800 */
[C---:B------:R-:W-:Y:S01]  /*11ac0*/  HMMA.16816.F32.BF16 R32, R136.reuse, R154, R32 ;  /* 0x0000009a8820723c */ /* 0x040fe20000041820 */
[----:B------:R-:W4:Y:S07]  /*11ad0*/  LDSM.16.MT88.4 R152, [R195+0x3100] ;  /* 0x00310000c398783b */ /* 0x000f2e0000004200 */
        /* <DEDUP_REMOVED lines=16> */
[----:B------:R-:W4:Y:S07]  /*11be0*/  LDSM.16.MT88.4 R152, [R195+0x5100] ;  /* 0x00510000c398783b */ /* 0x000f2e0000004200 */
        /* <DEDUP_REMOVED lines=10> */
[----:B------:R-:W1:Y:S07]  /*11c90*/  LDSM.16.MT88.4 R144, [R194+0x7100] ;  /* 0x00710000c290783b */ /* 0x000e6e0000004200 */
[C---:B-----5:R-:W-:Y:S08]  /*11ca0*/  HMMA.16816.F32.BF16 R84, R136.reuse, R148, R84 ;  /* 0x000000948854723c */ /* 0x060ff00000041854 */
[C---:B------:R-:W-:Y:S01]  /*11cb0*/  HMMA.16816.F32.BF16 R88, R136.reuse, R150, R88 ;  /* 0x000000968858723c */ /* 0x040fe20000041858 */
[----:B------:R-:W5:Y:S03]  /*11cc0*/  LDSM.16.MT88.4 R148, [R196+0x7100] ;  /* 0x00710000c494783b */ /* 0x000f660000004200 */
[----:B--2---:R-:W-:Y:S04]  /*11cd0*/  F2FP.BF16.PACK_AB R171, R133, R134 ;  /* 0x0000008685ab723e */ /* 0x004fe800000010ff */
[C---:B----4-:R-:W-:Y:S08]  /*11ce0*/  HMMA.16816.F32.BF16 R92, R136.reuse, R152, R92 ;  /* 0x00000098885c723c */ /* 0x050ff0000004185c */
[C---:B------:R-:W-:Y:S01]  /*11cf0*/  HMMA.16816.F32.BF16 R96, R136.reuse, R154, R96 ;  /* 0x0000009a8860723c */ /* 0x040fe20000041860 */
[----:B------:R-:W2:Y:S07]  /*11d00*/  LDSM.16.MT88.4 R152, [R195+0x7100] ;  /* 0x00710000c398783b */ /* 0x000eae0000004200 */
[C---:B-1----:R-:W-:Y:S08]  /*11d10*/  HMMA.16816.F32.BF16 R100, R136.reuse, R140, R100 ;  /* 0x0000008c8864723c */ /* 0x042ff00000041864 */
[C---:B------:R-:W-:Y:S01]  /*11d20*/  HMMA.16816.F32.BF16 R104, R136.reuse, R142, R104 ;  /* 0x0000008e8868723c */ /* 0x040fe20000041868 */
[----:B------:R-:W1:Y:S07]  /*11d30*/  LDSM.16.MT88.4 R140, [R193+0x1900] ;  /* 0x00190000c18c783b */ /* 0x000e6e0000004200 */
[C---:B------:R-:W-:Y:S08]  /*11d40*/  HMMA.16816.F32.BF16 R108, R136.reuse, R144, R108 ;  /* 0x00000090886c723c */ /* 0x040ff0000004186c */
[C---:B------:R-:W-:Y:S08]  /*11d50*/  HMMA.16816.F32.BF16 R112, R136.reuse, R146, R112 ;  /* 0x000000928870723c */ /* 0x040ff00000041870 */
[C---:B-----5:R-:W-:Y:S08]  /*11d60*/  HMMA.16816.F32.BF16 R116, R136.reuse, R148, R116 ;  /* 0x000000948874723c */ /* 0x060ff00000041874 */
        /* <DEDUP_REMOVED lines=11> */
[C---:B------:R-:W-:Y:S08]  /*11e20*/  HMMA.16816.F32.BF16 R152, R168.reuse, R160, R20 ;  /* 0x000000a0a898723c */ /* 0x040ff00000041814 */
        /* <DEDUP_REMOVED lines=24> */
[C---:B-----5:R-:W-:Y:S07]  /*11fb0*/  HMMA.16816.F32.BF16 R92, R168.reuse, R16, R92 ;  /* 0x00000010a85c723c */ /* 0x060fee000004185c */
[----:B---3--:R-:W-:Y:S01]  /*11fc0*/  FFMA.FTZ R16, R2, R191, R242 ;  /* 0x000000bf02107223 */ /* 0x008fe200000100f2 */
[C---:B------:R-:W-:Y:S04]  /*11fd0*/  HMMA.16816.F32.BF16 R96, R168.reuse, R18, R96 ;  /* 0x00000012a860723c */ /* 0x040fe80000041860 */
[----:B------:R-:W-:Y:S02]  /*11fe0*/  FFMA.FTZ R2, R0, R190, R227 ;  /* 0x000000be00027223 */ /* 0x000fe400000100e3 */
        /* <DEDUP_REMOVED lines=8> */
[----:B------:R-:W-:Y:S01]  /*12070*/  FADD.FTZ R2, R224, R2 ;  /* 0x00000002e0027221 */ /* 0x000fe20000010000 */
[C---:B--2---:R-:W-:Y:S03]  /*12080*/  HMMA.16816.F32.BF16 R108, R168.reuse, R8, R108 ;  /* 0x00000008a86c723c */ /* 0x044fe6000004186c */
[----:B------:R-:W-:Y:S02]  /*12090*/  FADD.FTZ R0, R235, R0 ;  /* 0x00000000eb007221 */ /* 0x000fe40000010000 */
[----:B------:R-:W-:Y:S02]  /*120a0*/  FADD.FTZ R2, R183, R2 ;  /* 0x00000002b7027221 */ /* 0x000fe40000010000 */
[----:B------:R-:W-:Y:S01]  /*120b0*/  FADD.FTZ R0, R234, R0 ;  /* 0x00000000ea007221 */ /* 0x000fe20000010000 */
[C---:B------:R-:W-:Y:S04]  /*120c0*/  HMMA.16816.F32.BF16 R112, R168.reuse, R10, R112 ;  /* 0x0000000aa870723c */ /* 0x040fe80000041870 */
[----:B------:R-:W-:Y:S02]  /*120d0*/  FADD.FTZ R2, R182, R2 ;  /* 0x00000002b6027221 */ /* 0x000fe40000010000 */
[----:B------:R-:W-:Y:S02]  /*120e0*/  FADD.FTZ R0, R231, R0 ;  /* 0x00000000e7007221 */ /* 0x000fe40000010000 */
[----:B------:R-:W-:Y:S01]  /*120f0*/  FADD.FTZ R2, R181, R2 ;  /* 0x00000002b5027221 */ /* 0x000fe20000010000 */
[C---:B----4-:R-:W-:Y:S03]  /*12100*/  HMMA.16816.F32.BF16 R116, R168.reuse, R12, R116 ;  /* 0x0000000ca874723c */ /* 0x050fe60000041874 */
        /* <DEDUP_REMOVED lines=19> */
[----:B------:R-:W-:Y:S01]  /*12240*/  IADD3 R0, R219, -0x1, RZ ;  /* 0xffffffffdb007810 */ /* 0x000fe20007ffe0ff */
[----:B------:R-:W-:Y:S01]  /*12250*/  FADD.FTZ R4, R179, R4 ;  /* 0x00000004b3047221 */ /* 0x000fe20000010000 */
[----:B------:R-:W-:Y:S01]  /*12260*/  MOV R134, R3 ;  /* 0x0000000300867202 */ /* 0x000fe20000000f00 */
[----:B------:R-:W-:Y:S01]  /*12270*/  FADD.FTZ R2, R133, R2 ;  /* 0x0000000285027221 */ /* 0x000fe20000010000 */
[----:B------:R-:W-:Y:S02]  /*12280*/  MOV R219, R0 ;  /* 0x0000000000db7202 */ /* 0x000fe40000000f00 */
[----:B------:R1:W-:Y:S01]  /*12290*/  STL [R1+0x8], R4 ;  /* 0x0000080401007387 */ /* 0x0003e20000100800 */
[----:B------:R-:W-:Y:S03]  /*122a0*/  MOV R133, R132 ;  /* 0x0000008400857202 */ /* 0x000fe60000000f00 */
[----:B------:R1:W-:Y:S01]  /*122b0*/  STL [R1+0xc], R2 ;  /* 0x00000c0201007387 */ /* 0x0003e20000100800 */
[----:B------:R-:W-:-:S05]  /*122c0*/  @P0 BRA `(.L_x_910) ;  /* 0xffffbdf000000947 */ /* 0x000fca000383ffff */
.L_x_901:
        /* <DEDUP_REMOVED lines=86> */
[----:B------:R-:W-:Y:S01]  /*12830*/  FMUL.FTZ R22, R2, R129 ;  /* 0x0000008102167220 */ /* 0x000fe20000410000 */
[----:B------:R-:W-:Y:S01]  /*12840*/  @P0 MOV R2, 0x3f317218 ;  /* 0x3f31721800020802 */ /* 0x000fe20000000f00 */
[----:B--2---:R-:W-:Y:S02]  /*12850*/  @P1 FMUL.FTZ R6, R6, 0.69314718246459960938 ;  /* 0x3f31721806061820 */ /* 0x004fe40000410000 */
[----:B-1----:R-:W-:Y:S02]  /*12860*/  @P0 FMUL.FTZ R4, R7, 0.69314718246459960938 ;  /* 0x3f31721807040820 */ /* 0x002fe40000410000 */
[----:B------:R-:W-:Y:S02]  /*12870*/  @P0 FMUL.FTZ R2, R2, c[0x0][0x2d0] ;  /* 0x0000b40002020a20 */ /* 0x000fe40000410000 */
        /* <DEDUP_REMOVED lines=63> */
[----:B------:R-:W-:Y:S02]  /*12c70*/  FMUL.FTZ R131, R0, R131 ;  /* 0x0000008300837220 */ /* 0x000fe40000410000 */
[----:B------:R-:W-:Y:S02]  /*12c80*/  @P1 FFMA.FTZ R36, R5, R132, R6 ;  /* 0x0000008405241223 */ /* 0x000fe40000010006 */
[----:B------:R-:W-:Y:S02]  /*12c90*/  @P0 FFMA.FTZ R37, R2, R3, R4 ;  /* 0x0000000302250223 */ /* 0x000fe40000010004 */
.L_x_874:
        /* <DEDUP_REMOVED lines=9> */
[----:B------:R-:W-:Y:S01]  /*12d30*/  F2FP.BF16.PACK_AB R34, R34, R80 ;  /* 0x000000502222723e */ /* 0x000fe200000010ff */
[----:B------:R-:W-:Y:S01]  /*12d40*/  IMAD.MOV.U32 R80, RZ, RZ, c[0x0][0x4e8] ;  /* 0x00013a00ff507624 */ /* 0x000fe200078e00ff */
[----:B------:R-:W-:Y:S01]  /*12d50*/  F2FP.BF16.PACK_AB R41, R137, R136 ;  /* 0x000000888929723e */ /* 0x000fe200000010ff */
[----:B------:R-:W4:Y:S01]  /*12d60*/  S2R R83, SR_CTAID.X ;  /* 0x0000000000537919 */ /* 0x000f220000002500 */
[----:B------:R-:W-:Y:S02]  /*12d70*/  F2FP.BF16.PACK_AB R138, R139, R138 ;  /* 0x0000008a8b8a723e */ /* 0x000fe400000010ff */
[C---:B------:R-:W-:Y:S01]  /*12d80*/  ISETP.NE.AND P3, PT, R80.reuse, 0x1, PT ;  /* 0x000000015000780c */ /* 0x040fe20003f65270 */
[----:B------:R-:W-:Y:S01]  /*12d90*/  IMAD R80, R80, c[0x0][0x388], RZ ;  /* 0x0000e20050507a24 */ /* 0x000fe200078e02ff */
[----:B------:R-:W-:Y:S01]  /*12da0*/  BAR.SYNC.DEFER_BLOCKING 0x1, 0x100 ;  /* 0x0044000000007b1d */ /* 0x000fe20000010000 */
[----:B------:R-:W-:-:S02]  /*12db0*/  F2FP.BF16.PACK_AB R53, R141, R140 ;  /* 0x0000008c8d35723e */ /* 0x000fc400000010ff */
[----:B------:R-:W-:Y:S02]  /*12dc0*/  F2FP.BF16.PACK_AB R142, R143, R142 ;  /* 0x0000008e8f8e723e */ /* 0x000fe400000010ff */
        /* <DEDUP_REMOVED lines=52> */
[----:B------:R-:W-:Y:S01]  /*13110*/  IMAD.IADD R6, R7, 0x1, -R4 ;  /* 0x0000000107067824 */ /* 0x000fe200078e0a04 */
[----:B------:R-:W-:Y:S01]  /*13120*/  LOP3.LUT R4, R3, 0x1ffffffe, RZ, 0xc0, !PT ;  /* 0x1ffffffe03047812 */ /* 0x000fe200078ec0ff */
[----:B------:R-:W-:Y:S01]  /*13130*/  IMAD R14, R7, 0x200, R10 ;  /* 0x00000200070e7824 */ /* 0x000fe200078e020a */
[----:B------:R-:W-:Y:S01]  /*13140*/  SHF.R.U32.HI R3, RZ, 0x3, R2 ;  /* 0x00000003ff037819 */ /* 0x000fe20000011602 */
[----:B----4-:R-:W-:Y:S01]  /*13150*/  IMAD R7, R83, 0x80, R5 ;  /* 0x0000008053077824 */ /* 0x010fe200078e0205 */
[----:B------:R-:W-:Y:S01]  /*13160*/  LOP3.LUT R2, R2, 0x38, R0, 0xf8, !PT ;  /* 0x0000003802027812 */ /* 0x000fe200078ef800 */
[----:B------:R-:W-:Y:S01]  /*13170*/  IMAD.IADD R11, R10, 0x1, -R4 ;  /* 0x000000010a0b7824 */ /* 0x000fe200078e0a04 */
[C---:B------:R-:W-:Y:S01]  /*13180*/  LOP3.LUT R4, R8.reuse, 0x1, RZ, 0xc0, !PT ;  /* 0x0000000108047812 */ /* 0x040fe200078ec0ff */
[----:B------:R-:W-:Y:S01]  /*13190*/  IMAD.SHL.U32 R5, R8, 0x40, RZ ;  /* 0x0000004008057824 */ /* 0x000fe200078e00ff */
[----:B------:R-:W-:Y:S01]  /*131a0*/  LOP3.LUT R10, R2, R3, RZ, 0x3c, !PT ;  /* 0x00000003020a7212 */ /* 0x000fe200078e3cff */
[----:B------:R-:W-:Y:S01]  /*131b0*/  @P3 IMAD.HI.U32 R3, R7, c[0x0][0x4ec], RZ ;  /* 0x00013b0007033a27 */ /* 0x000fe200078e00ff */
[----:B------:R-:W-:-:S02]  /*131c0*/  ISETP.NE.U32.AND P4, PT, R4, 0x1, PT ;  /* 0x000000010400780c */ /* 0x000fc40003f85070 */
[----:B------:R-:W-:Y:S01]  /*131d0*/  SHF.R.S32.HI R4, RZ, 0x2, R15 ;  /* 0x00000002ff047819 */ /* 0x000fe2000001140f */
[----:B------:R-:W-:Y:S01]  /*131e0*/  IMAD.MOV.U32 R2, RZ, RZ, R7 ;  /* 0x000000ffff027224 */ /* 0x000fe200078e0007 */
[----:B------:R-:W-:Y:S02]  /*131f0*/  @P3 SHF.R.U32.HI R2, RZ, c[0x0][0x4f0], R3 ;  /* 0x00013c00ff023a19 */ /* 0x000fe40000011603 */
[----:B------:R-:W-:Y:S01]  /*13200*/  LOP3.LUT R8, R5, 0x1c0, RZ, 0xc0, !PT ;  /* 0x000001c005087812 */ /* 0x000fe200078ec0ff */
[----:B------:R-:W-:Y:S01]  /*13210*/  IMAD R3, R6, 0x10, R4 ;  /* 0x0000001006037824 */ /* 0x000fe200078e0204 */
[----:B------:R-:W-:Y:S01]  /*13220*/  F2FP.BF16.PACK_AB R153, R153, R152 ;  /* 0x000000989999723e */ /* 0x000fe200000010ff */
[----:B------:R-:W-:Y:S01]  /*13230*/  IMAD.SHL.U32 R6, R20, 0x8, RZ ;  /* 0x0000000814067824 */ /* 0x000fe200078e00ff */
[----:B------:R-:W-:Y:S01]  /*13240*/  LEA.HI R9, R8, R8, RZ, 0x1d ;  /* 0x0000000808097211 */ /* 0x000fe200078fe8ff */
[----:B------:R-:W-:Y:S01]  /*13250*/  IMAD.IADD R5, R13, 0x1, R18 ;  /* 0x000000010d057824 */ /* 0x000fe200078e0212 */
[----:B------:R-:W-:Y:S01]  /*13260*/  F2FP.BF16.PACK_AB R154, R155, R154 ;  /* 0x0000009a9b9a723e */ /* 0x000fe200000010ff */
[----:B------:R-:W-:Y:S01]  /*13270*/  IMAD.MOV R8, RZ, RZ, -R2 ;  /* 0x000000ffff087224 */ /* 0x000fe200078e0a02 */
[----:B------:R-:W-:Y:S01]  /*13280*/  LOP3.LUT R18, R10, 0x7ffffe00, R6, 0xf8, !PT ;  /* 0x7ffffe000a127812 */ /* 0x000fe200078ef806 */
[----:B------:R-:W-:Y:S01]  /*13290*/  IMAD.MOV.U32 R4, RZ, RZ, R12 ;  /* 0x000000ffff047224 */ /* 0x000fe200078e000c */
[----:B------:R-:W-:Y:S01]  /*132a0*/  SHF.R.S32.HI R6, RZ, 0x1f, R2 ;  /* 0x0000001fff067819 */ /* 0x000fe20000011402 */
[----:B------:R-:W-:Y:S01]  /*132b0*/  IMAD R12, R8, c[0x0][0x4e8], R7 ;  /* 0x00013a00080c7a24 */ /* 0x000fe200078e0207 */
[----:B------:R-:W-:Y:S01]  /*132c0*/  F2FP.BF16.PACK_AB R156, R157, R156 ;  /* 0x0000009c9d9c723e */ /* 0x000fe200000010ff */
[----:B------:R-:W-:Y:S01]  /*132d0*/  IMAD R8, R11, 0x8, R3 ;  /* 0x000000080b087824 */ /* 0x000fe200078e0203 */
[----:B------:R-:W-:Y:S01]  /*132e0*/  F2FP.BF16.PACK_AB R158, R159, R158 ;  /* 0x0000009e9f9e723e */ /* 0x000fe200000010ff */
[----:B------:R-:W-:Y:S01]  /*132f0*/  IMAD.U32 R10, R14, 0x2, R9 ;  /* 0x000000020e0a7824 */ /* 0x000fe200078e0009 */
[----:B------:R-:W-:Y:S01]  /*13300*/  F2FP.BF16.PACK_AB R160, R161, R160 ;  /* 0x000000a0a1a0723e */ /* 0x000fe200000010ff */
[----:B------:R-:W-:Y:S01]  /*13310*/  IMAD R9, R6, c[0x0][0x3e0], RZ ;  /* 0x0000f80006097a24 */ /* 0x000fe200078e02ff */
[----:B------:R-:W-:Y:S01]  /*13320*/  F2FP.BF16.PACK_AB R162, R163, R162 ;  /* 0x000000a2a3a2723e */ /* 0x000fe200000010ff */
[----:B------:R-:W-:Y:S01]  /*13330*/  IMAD.WIDE.U32 R6, R2, c[0x0][0x3e0], R4 ;  /* 0x0000f80002067a25 */ /* 0x000fe200078e0004 */
[----:B------:R-:W-:-:S02]  /*13340*/  F2FP.BF16.PACK_AB R164, R165, R164 ;  /* 0x000000a4a5a4723e */ /* 0x000fc400000010ff */
[----:B------:R-:W-:Y:S01]  /*13350*/  F2FP.BF16.PACK_AB R166, R167, R166 ;  /* 0x000000a6a7a6723e */ /* 0x000fe200000010ff */
[----:B------:R-:W-:Y:S01]  /*13360*/  IMAD R5, R83, 0x80, R8 ;  /* 0x0000008053057824 */ /* 0x000fe200078e0208 */
[----:B------:R-:W-:Y:S01]  /*13370*/  F2FP.BF16.PACK_AB R81, R39, R38 ;  /* 0x000000262751723e */ /* 0x000fe200000010ff */
[----:B------:R-:W-:Y:S01]  /*13380*/  IMAD R3, R83, 0x80, R3 ;  /* 0x0000008053037824 */ /* 0x000fe200078e0203 */
[----:B------:R-:W-:Y:S01]  /*13390*/  F2FP.BF16.PACK_AB R65, R43, R42 ;  /* 0x0000002a2b41723e */ /* 0x000fe200000010ff */
[----:B------:R-:W-:Y:S01]  /*133a0*/  @P3 IMAD.HI.U32 R8, R5, c[0x0][0x4ec], RZ ;  /* 0x00013b0005083a27 */ /* 0x000fe200078e00ff */
[----:B------:R-:W-:Y:S02]  /*133b0*/  F2FP.BF16.PACK_AB R46, R47, R46 ;  /* 0x0000002e2f2e723e */ /* 0x000fe400000010ff */
[CC--:B------:R-:W-:Y:S01]  /*133c0*/  ISETP.GE.OR P6, PT, R3.reuse, R80.reuse, P0 ;  /* 0x000000500300720c */ /* 0x0c0fe200007c6670 */
[----:B------:R-:W-:Y:S01]  /*133d0*/  IMAD.MOV.U32 R4, RZ, RZ, R5 ;  /* 0x000000ffff047224 */ /* 0x000fe200078e0005 */
[----:B------:R-:W-:Y:S01]  /*133e0*/  IADD3 R3, R3, 0x8, RZ ;  /* 0x0000000803037810 */ /* 0x000fe20007ffe0ff */
[----:B------:R-:W-:Y:S01]  /*133f0*/  IMAD R9, R2, c[0x0][0x3e4], R9 ;  /* 0x0000f90002097a24 */ /* 0x000fe200078e0209 */
[----:B------:R-:W-:Y:S01]  /*13400*/  @P3 SHF.R.U32.HI R4, RZ, c[0x0][0x4f0], R8 ;  /* 0x00013c00ff043a19 */ /* 0x000fe20000011608 */
[----:B------:R-:W-:Y:S01]  /*13410*/  IMAD.SHL.U32 R2, R10, 0x2, RZ ;  /* 0x000000020a027824 */ /* 0x000fe200078e00ff */
[----:B------:R-:W-:Y:S01]  /*13420*/  ISETP.GE.OR P5, PT, R3, R80, P0 ;  /* 0x000000500300720c */ /* 0x000fe200007a6670 */
[----:B------:R-:W-:Y:S01]  /*13430*/  IMAD.IADD R7, R7, 0x1, R9 ;  /* 0x0000000107077824 */ /* 0x000fe200078e0209 */
[--C-:B------:R-:W-:Y:S01]  /*13440*/  SHF.R.S32.HI R8, RZ, 0x1f, R4.reuse ;  /* 0x0000001fff087819 */ /* 0x100fe20000011404 */
[----:B------:R-:W-:Y:S01]  /*13450*/  IMAD.MOV.U32 R14, RZ, RZ, 0x40 ;  /* 0x00000040ff0e7424 */ /* 0x000fe200078e00ff */
[----:B------:R-:W-:Y:S01]  /*13460*/  IADD3 R10, P0, R4, R16, RZ ;  /* 0x00000010040a7210 */ /* 0x000fe20007f1e0ff */
[----:B------:R-:W-:Y:S01]  /*13470*/  IMAD.MOV R4, RZ, RZ, -R4 ;  /* 0x000000ffff047224 */ /* 0x000fe200078e0a04 */
[----:B------:R-:W-:Y:S01]  /*13480*/  IADD3 R9, R2, 0x80, RZ ;  /* 0x0000008002097810 */ /* 0x000fe20007ffe0ff */
[----:B------:R-:W-:Y:S01]  /*13490*/  STS [R2+0x80], R41 ;  /* 0x0000802902007388 */ /* 0x000fe20000000800 */
[----:B------:R-:W-:Y:S01]  /*134a0*/  IADD3.X R11, R8, R17, R21, P0, !PT ;  /* 0x00000011080b7210 */ /* 0x000fe200007fe415 */
[----:B------:R-:W-:Y:S01]  /*134b0*/  IMAD.MOV.U32 R8, RZ, RZ, 0x20 ;  /* 0x00000020ff087424 */ /* 0x000fe200078e00ff */
[----:B------:R-:W-:Y:S01]  /*134c0*/  IADD3 R3, R2, 0x70, RZ ;  /* 0x0000007002037810 */ /* 0x000fe20007ffe0ff */
[----:B------:R-:W-:Y:S01]  /*134d0*/  IMAD R5, R4, c[0x0][0x4e8], R5 ;  /* 0x00013a0004057a24 */ /* 0x000fe200078e0205 */
[----:B------:R-:W-:Y:S01]  /*134e0*/  @P4 IADD3 R3, R9, 0x10, RZ ;  /* 0x0000001009034810 */ /* 0x000fe20007ffe0ff */
[----:B------:R-:W-:Y:S01]  /*134f0*/  STS [R2+0x480], R138 ;  /* 0x0004808a02007388 */ /* 0x000fe20000000800 */
[----:B------:R-:W-:-:S02]  /*13500*/  SHF.R.S32.HI R9, RZ, 0x1f, R12 ;  /* 0x0000001fff097819 */ /* 0x000fc4000001140c */
[----:B------:R-:W-:Y:S01]  /*13510*/  SEL R8, R8, 0xffffffe0, !P1 ;  /* 0xffffffe008087807 */ /* 0x000fe20004800000 */
[----:B------:R-:W-:Y:S01]  /*13520*/  STS [R3], R53 ;  /* 0x0000003503007388 */ /* 0x000fe20000000800 */
[----:B------:R-:W-:Y:S01]  /*13530*/  F2FP.BF16.PACK_AB R49, R49, R48 ;  /* 0x000000303131723e */ /* 0x000fe200000010ff */
[----:B------:R-:W-:Y:S01]  /*13540*/  IMAD R9, R9, c[0x0][0x3d8], RZ ;  /* 0x0000f60009097a24 */ /* 0x000fe200078e02ff */
[----:B------:R-:W-:Y:S01]  /*13550*/  F2FP.BF16.PACK_AB R50, R51, R50 ;  /* 0x000000323332723e */ /* 0x000fe200000010ff */
[----:B------:R-:W-:Y:S01]  /*13560*/  IMAD.IADD R4, R2, 0x1, R8 ;  /* 0x0000000102047824 */ /* 0x000fe200078e0208 */
[----:B------:R-:W-:Y:S01]  /*13570*/  STS [R3+0x400], R142 ;  /* 0x0004008e03007388 */ /* 0x000fe20000000800 */
[----:B------:R-:W-:Y:S01]  /*13580*/  IMAD.IADD R15, R8, 0x1, R3 ;  /* 0x00000001080f7824 */ /* 0x000fe200078e0203 */
[----:B------:R-:W-:Y:S01]  /*13590*/  SHF.R.S32.HI R8, RZ, 0x1f, R5 ;  /* 0x0000001fff087819 */ /* 0x000fe20000011405 */
[C---:B------:R-:W-:Y:S01]  /*135a0*/  IMAD R17, R12.reuse, c[0x0][0x3dc], R9 ;  /* 0x0000f7000c117a24 */ /* 0x040fe200078e0209 */
[----:B------:R-:W-:Y:S01]  /*135b0*/  STS [R4+0x80], R144 ;  /* 0x0000809004007388 */ /* 0x000fe20000000800 */
[----:B------:R-:W-:Y:S01]  /*135c0*/  IMAD.WIDE.U32 R12, R12, c[0x0][0x3d8], R6 ;  /* 0x0000f6000c0c7a25 */ /* 0x000fe200078e0006 */
[----:B------:R-:W-:-:S02]  /*135d0*/  SEL R7, R14, 0xffffffc0, !P2 ;  /* 0xffffffc00e077807 */ /* 0x000fc40005000000 */
[----:B------:R-:W-:Y:S01]  /*135e0*/  STS [R4+0x480], R146 ;  /* 0x0004809204007388 */ /* 0x000fe20000000800 */
[----:B------:R-:W-:Y:S01]  /*135f0*/  IMAD R14, R8, c[0x0][0x488], RZ ;  /* 0x00012200080e7a24 */ /* 0x000fe200078e02ff */
[----:B------:R-:W-:Y:S01]  /*13600*/  F2FP.BF16.PACK_AB R44, R44, R52 ;  /* 0x000000342c2c723e */ /* 0x000fe200000010ff */
[----:B------:R-:W-:Y:S01]  /*13610*/  IMAD.WIDE.U32 R8, R5, c[0x0][0x488], R10 ;  /* 0x0001220005087a25 */ /* 0x000fe200078e000a */
[----:B------:R-:W-:Y:S01]  /*13620*/  STS [R15], R148 ;  /* 0x000000940f007388 */ /* 0x000fe20000000800 */
[----:B------:R-:W-:Y:S02]  /*13630*/  F2FP.BF16.PACK_AB R54, R55, R54 ;  /* 0x000000363736723e */ /* 0x000fe400000010ff */
[----:B------:R-:W-:Y:S01]  /*13640*/  IMAD.IADD R6, R2, 0x1, R7 ;  /* 0x0000000102067824 */ /* 0x000fe200078e0207 */
[----:B------:R-:W-:Y:S01]  /*13650*/  STS [R15+0x400], R150 ;  /* 0x000400960f007388 */ /* 0x000fe20000000800 */
[----:B------:R-:W-:Y:S01]  /*13660*/  IMAD R10, R5, c[0x0][0x48c], R14 ;  /* 0x00012300050a7a24 */ /* 0x000fe200078e020e */
[----:B------:R-:W-:Y:S01]  /*13670*/  F2FP.BF16.PACK_AB R43, R57, R56 ;  /* 0x00000038392b723e */ /* 0x000fe200000010ff */
[C---:B------:R-:W-:Y:S01]  /*13680*/  IMAD.IADD R14, R7.reuse, 0x1, R3 ;  /* 0x00000001070e7824 */ /* 0x040fe200078e0203 */
[----:B------:R-:W-:Y:S01]  /*13690*/  STS [R6+0x80], R153 ;  /* 0x0000809906007388 */ /* 0x000fe20000000800 */
[----:B------:R-:W-:Y:S01]  /*136a0*/  IMAD.IADD R5, R7, 0x1, R4 ;  /* 0x0000000107057824 */ /* 0x000fe200078e0204 */
[----:B------:R-:W-:Y:S01]  /*136b0*/  F2FP.BF16.PACK_AB R58, R59, R58 ;  /* 0x0000003a3b3a723e */ /* 0x000fe200000010ff */
[----:B------:R-:W-:Y:S01]  /*136c0*/  IMAD.IADD R7, R15, 0x1, R7 ;  /* 0x000000010f077824 */ /* 0x000fe200078e0207 */
[----:B------:R-:W-:Y:S01]  /*136d0*/  STS [R6+0x480], R154 ;  /* 0x0004809a06007388 */ /* 0x000fe20000000800 */
[----:B------:R-:W-:Y:S01]  /*136e0*/  F2FP.BF16.PACK_AB R42, R61, R60 ;  /* 0x0000003c3d2a723e */ /* 0x000fe200000010ff */
[----:B------:R-:W-:Y:S01]  /*136f0*/  IMAD.IADD R9, R9, 0x1, R10 ;  /* 0x0000000109097824 */ /* 0x000fe200078e020a */
        /* <DEDUP_REMOVED lines=41> */
[----:B------:R-:W-:Y:S02]  /*13990*/  LEA R16, P0, R8, c[0x0][0x450], 0x2 ;  /* 0x0001140008107a11 */ /* 0x000fe400078010ff */
        /* <DEDUP_REMOVED lines=9> */
[----:B------:R-:W-:Y:S01]  /*13a30*/  LEA.HI.X R9, R8, c[0x0][0x454], R9, 0x2, P0 ;  /* 0x0001150008097a11 */ /* 0x000fe200000f1409 */
        /* <DEDUP_REMOVED lines=93> */
.L_x_913:
[----:B--234-:R-:W-:Y:S05]  /*14010*/  BSYNC B0 ;  /* 0x0000000000007941 */ /* 0x01cfea0003800000 */
.L_x_912:
[----:B------:R-:W-:Y:S01]  /*14020*/  IADD3 R4, R28, 0x20, RZ ;  /* 0x000000201c047810 */ /* 0x000fe20007ffe0ff */
[----:B------:R2:W3:Y:S01]  /*14030*/  SHFL.IDX PT, R3, R29, 0x1, 0x181f ;  /* 0x00381f001d037f89 */ /* 0x0004e200000e0000 */
[----:B------:R-:W-:Y:S02]  /*14040*/  BSSY B0, `(.L_x_914) ;  /* 0x000001c000007945 */ /* 0x000fe40003800000 */
[----:B------:R-:W-:Y:S01]  /*14050*/  ISETP.GE.AND P0, PT, R4, R80, PT ;  /* 0x000000500400720c */ /* 0x000fe20003f06270 */
[----:B-1----:R2:W1:-:S12]  /*14060*/  SHFL.IDX PT, R2, R30, 0x1, 0x181f ;  /* 0x00381f001e027f89 */ /* 0x00245800000e0000 */
        /* <DEDUP_REMOVED lines=14> */
[----:B-1-3--:R-:W-:Y:S01]  /*14150*/  @!P3 IMAD.WIDE R8, R0, 0x2, R2 ;  /* 0x000000020008b825 */ /* 0x00afe200078e0202 */
        /* <DEDUP_REMOVED lines=10> */
.L_x_915:
[----:B------:R-:W-:Y:S05]  /*14200*/  BSYNC B0 ;  /* 0x0000000000007941 */ /* 0x000fea0003800000 */
.L_x_914:
[----:B-1----:R-:W-:Y:S01]  /*14210*/  IADD3 R4, R28, 0x40, RZ ;  /* 0x000000401c047810 */ /* 0x002fe20007ffe0ff */
[----:B---3--:R1:W3:Y:S01]  /*14220*/  SHFL.IDX PT, R3, R29, 0x2, 0x181f ;  /* 0x00581f001d037f89 */ /* 0x0082e200000e0000 */
        /* <DEDUP_REMOVED lines=28> */
.L_x_917:
[----:B------:R-:W-:Y:S05]  /*143f0*/  BSYNC B0 ;  /* 0x0000000000007941 */ /* 0x000fea0003800000 */
.L_x_916:
[----:B---3--:R-:W-:Y:S01]  /*14400*/  IADD3 R4, R28, 0x60, RZ ;  /* 0x000000601c047810 */ /* 0x008fe20007ffe0ff */
[----:B------:R3:W1:Y:S03]  /*14410*/  SHFL.IDX PT, R3, R29, 0x3, 0x181f ;  /* 0x00781f001d037f89 */ /* 0x00066600000e0000 */
[----:B------:R-:W-:Y:S01]  /*14420*/  ISETP.GE.AND P0, PT, R4, R80, PT ;  /* 0x000000500400720c */ /* 0x000fe20003f06270 */
[----:B----4-:R3:W4:-:S12]  /*14430*/  SHFL.IDX PT, R2, R30, 0x3, 0x181f ;  /* 0x00781f001e027f89 */ /* 0x01071800000e0000 */
        /* <DEDUP_REMOVED lines=27> */
.L_x_911:
        /* <DEDUP_REMOVED lines=40> */
.L_x_919:
[----:B------:R-:W-:Y:S05]  /*14870*/  BSYNC B0 ;  /* 0x0000000000007941 */ /* 0x000fea0003800000 */
.L_x_918:
        /* <DEDUP_REMOVED lines=70> */
.L_x_921:
[----:B------:R-:W-:Y:S05]  /*14ce0*/  BSYNC B0 ;  /* 0x0000000000007941 */ /* 0x000fea0003800000 */
.L_x_920:
        /* <DEDUP_REMOVED lines=27> */
.L_x_923:
[----:B------:R-:W-:Y:S05]  /*14ea0*/  BSYNC B0 ;  /* 0x0000000000007941 */ /* 0x000fea0003800000 */
.L_x_922:
        /* <DEDUP_REMOVED lines=27> */
.L_x_925:
[----:B------:R-:W-:Y:S05]  /*15060*/  BSYNC B0 ;  /* 0x0000000000007941 */ /* 0x000fea0003800000 */
.L_x_924:
        /* <DEDUP_REMOVED lines=28> */
.L_x_926:
        /* <DEDUP_REMOVED lines=13> */
.L_x_1542:


//--------------------- .text._ZN7cutlass13device_kernelIN5flash19enable_sm80_to_sm89INS1_16FlashAttnFwdSm80INS1_25CollectiveMainloopFwdSm80ILi8ELi1ELb0EN4cute5tupleIJNS5_1CILi128EEENS7_ILi64EEENS7_ILi256EEEEEELi256ENS_10bfloat16_tEfNS_4arch4Sm80ELb0ELb1ELb1ELb1ELb0ELb0ELb1ELb0EEENS1_21CollectiveEpilogueFwdINS6_IJS8_SA_S9_EEENS6_IJNS7_ILi1EEESI_SI_EEESC_SE_Li256ELb1ELb1ELb0ELb0EEENS1_19SingleTileSchedulerILb1ELb0ELb1ELi128EEEEEEEEEvNT_6ParamsE --------------------------
	.section	.text._ZN7cutlass13device_kernelIN5flash19enable_sm80_to_sm89INS1_16FlashAttnFwdSm80INS1_25CollectiveMainloopFwdSm80ILi8ELi1ELb0EN4cute5tupleIJNS5_1CILi128EEENS7_ILi64EEENS7_ILi256EEEEEELi256ENS_10bfloat16_tEfNS_4arch4Sm80ELb0ELb1ELb1ELb1ELb0ELb0ELb1ELb0EEENS1_21CollectiveEpilogueFwdINS6_IJS8_SA_S9_EEENS6_IJNS7_ILi1EEESI_SI_EEESC_SE_Li256ELb1ELb1ELb0ELb0EEENS1_19SingleTileSchedulerILb1ELb0ELb1ELi128EEEEEEEEEvNT_6ParamsE,"ax",@progbits
	.sectioninfo	@"SHI_REGISTERS=255"
	.align	128
.text._ZN7cutlass13device_kernelIN5flash19enable_sm80_to_sm89INS1_16FlashAttnFwdSm80INS1_25CollectiveMainloopFwdSm80ILi8ELi1ELb0EN4cute5tupleIJNS5_1CILi128EEENS7_ILi64EEENS7_ILi256EEEEEELi256ENS_10bfloat16_tEfNS_4arch4Sm80ELb0ELb1ELb1ELb1ELb0ELb0ELb1ELb0EEENS1_21CollectiveEpilogueFwdINS6_IJS8_SA_S9_EEENS6_IJNS7_ILi1EEESI_SI_EEESC_SE_Li256ELb1ELb1ELb0ELb0EEENS1_19SingleTileSchedulerILb1ELb0ELb1ELi128EEEEEEEEEvNT_6ParamsE:
        .type           _ZN7cutlass13device_kernelIN5flash19enable_sm80_to_sm89INS1_16FlashAttnFwdSm80INS1_25CollectiveMainloopFwdSm80ILi8ELi1ELb0EN4cute5tupleIJNS5_1CILi128EEENS7_ILi64EEENS7_ILi256EEEEEELi256ENS_10bfloat16_tEfNS_4arch4Sm80ELb0ELb1ELb1ELb1ELb0ELb0ELb1ELb0EEENS1_21CollectiveEpilogueFwdINS6_IJS8_SA_S9_EEENS6_IJNS7_ILi1EEESI_SI_EEESC_SE_Li256ELb1ELb1ELb0ELb0EEENS1_19SingleTileSchedulerILb1ELb0ELb1ELi128EEEEEEEEEvNT_6ParamsE,@function
        .size           _ZN7cutlass13device_kernelIN5flash19enable_sm80_to_sm89INS1_16FlashAttnFwdSm80INS1_25CollectiveMainloopFwdSm80ILi8ELi1ELb0EN4cute5tupleIJNS5_1CILi128EEENS7_ILi64EEENS7_ILi256EEEEEELi256ENS_10bfloat16_tEfNS_4arch4Sm80ELb0ELb1ELb1ELb1ELb0ELb0ELb1ELb0EEENS1_21CollectiveEpilogueFwdINS6_IJS8_SA_S9_EEENS6_IJNS7_ILi1EEESI_SI_EEESC_SE_Li256ELb1ELb1ELb0ELb0EEENS1_19SingleTileSchedulerILb1ELb0ELb1ELi128EEEEEEEEEvNT_6ParamsE,(.L_x_1543 - _ZN7cutlass13device_kernelIN5flash19enable_sm80_to_sm89INS1_16FlashAttnFwdSm80INS1_25CollectiveMainloopFwdSm80ILi8ELi1ELb0EN4cute5tupleIJNS5_1CILi128EEENS7_ILi64EEENS7_ILi256EEEEEELi256ENS_10bfloat16_tEfNS_4arch4Sm80ELb0ELb1ELb1ELb1ELb0ELb0ELb1ELb0EEENS1_21CollectiveEpilogueFwdINS6_IJS8_SA_S9_EEENS6_IJNS7_ILi1EEESI_SI_EEESC_SE_Li256ELb1ELb1ELb0ELb0EEENS1_19SingleTileSchedulerILb1ELb0ELb1ELi128EEEEEEEEEvNT_6ParamsE)
        .other          _ZN7cutlass13device_kernelIN5flash19enable_sm80_to_sm89INS1_16FlashAttnFwdSm80INS1_25CollectiveMainloopFwdSm80ILi8ELi1ELb0EN4cute5tupleIJNS5_1CILi128EEENS7_ILi64EEENS7_ILi256EEEEEELi256ENS_10bfloat16_tEfNS_4arch4Sm80ELb0ELb1ELb1ELb1ELb0ELb0ELb1ELb0EEENS1_21CollectiveEpilogueFwdINS6_IJS8_SA_S9_EEENS6_IJNS7_ILi1EEESI_SI_EEESC_SE_Li256ELb1ELb1ELb0ELb0EEENS1_19SingleTileSchedulerILb1ELb0ELb1ELi128EEEEEEEEEvNT_6ParamsE,@"STO_CUDA_ENTRY STV_DEFAULT"
_ZN7cutlass13device_kernelIN5flash19enable_sm80_to_sm89INS1_16FlashAttnFwdSm80INS1_25CollectiveMainloopFwdSm80ILi8ELi1ELb0EN4cute5tupleIJNS5_1CILi128EEENS7_ILi64EEENS7_ILi256EEEEEELi256ENS_10bfloat16_tEfNS_4arch4Sm80ELb0ELb1ELb1ELb1ELb0ELb0ELb1ELb0EEENS1_21CollectiveEpilogueFwdINS6_IJS8_SA_S9_EEENS6_IJNS7_ILi1EEESI_SI_EEESC_SE_Li256ELb1ELb1ELb0ELb0EEENS1_19SingleTileSchedulerILb1ELb0ELb1ELi128EEEEEEEEEvNT_6ParamsE:
        /* <DEDUP_REMOVED lines=17> */
.L_x_928:
        /* <DEDUP_REMOVED lines=8> */
.L_x_930:
[----:B------:R-:W-:-:S04]  /*0190*/  MOV R0, c[0x0][0x54c] ;  /* 0x0001530000007a02 */ /* 0x000fc80000000f00 */
.L_x_929:
[----:B------:R-:W-:Y:S01]  /*01a0*/  USHF.L.U32 UR7, UR7, 0x7, URZ ;  /* 0x0000000707077899 */ /* 0x000fe2000800063f */
[----:B-----5:R-:W-:-:S05]  /*01b0*/  IMAD R0, R0, c[0x0][0x548], RZ ;  /* 0x0001520000007a24 */ /* 0x020fca00078e02ff */
[----:B------:R-:W-:-:S04]  /*01c0*/  ISETP.LE.AND P0, PT, R0, UR7, PT ;  /* 0x0000000700007c0c */ /* 0x000fc8000bf03270 */
[----:B------:R-:W-:-:S05]  /*01d0*/  SEL R0, R5, 0xffffffff, !P0 ;  /* 0xffffffff05007807 */ /* 0x000fca0004000000 */
[----:B------:R2:W-:Y:S01]  /*01e0*/  STL [R1+0x54], R0 ;  /* 0x0000540001007387 */ /* 0x0005e20000100800 */
[----:B------:R-:W-:Y:S05]  /*01f0*/  BRA `(.L_x_931) ;  /* 0x0000013000007947 */ /* 0x000fea0003800000 */
.L_x_927:
[----:B------:R-:W-:-:S04]  /*0200*/  ISETP.NE.U32.AND P0, PT, RZ, c[0x0][0x568], PT ;  /* 0x00015a00ff007a0c */ /* 0x000fc80003f05070 */
[----:B------:R-:W-:-:S13]  /*0210*/  ISETP.NE.AND.EX P0, PT, RZ, c[0x0][0x56c], PT, P0 ;  /* 0x00015b00ff007a0c */ /* 0x000fda0003f05300 */
[----:B------:R-:W-:Y:S05]  /*0220*/  @!P0 BRA `(.L_x_932) ;  /* 0x0000002000008947 */ /* 0x000fea0003800000 */
[----:B------:R1:W5:Y:S01]  /*0230*/  LDG.E R0, [R2.64] ;  /* 0x0000001202007981 */ /* 0x000362000c1e1900 */
[----:B------:R-:W-:Y:S05]  /*0240*/  BRA `(.L_x_933) ;  /* 0x0000009000007947 */ /* 0x000fea0003800000 */
.L_x_932:
        /* <DEDUP_REMOVED lines=8> */
.L_x_934:
[----:B------:R-:W-:-:S04]  /*02d0*/  MOV R0, c[0x0][0x54c] ;  /* 0x0001530000007a02 */ /* 0x000fc80000000f00 */
.L_x_933:
[----:B------:R-:W-:Y:S01]  /*02e0*/  USHF.L.U32 UR7, UR7, 0x7, URZ ;  /* 0x0000000707077899 */ /* 0x000fe2000800063f */
[----:B-----5:R-:W-:-:S05]  /*02f0*/  IMAD R0, R0, c[0x0][0x548], RZ ;  /* 0x0001520000007a24 */ /* 0x020fca00078e02ff */
[----:B------:R-:W-:-:S04]  /*0300*/  ISETP.LE.AND P0, PT, R0, UR7, PT ;  /* 0x0000000700007c0c */ /* 0x000fc8000bf03270 */
[----:B------:R-:W-:-:S05]  /*0310*/  SEL R0, R5, 0xffffffff, !P0 ;  /* 0xffffffff05007807 */ /* 0x000fca0004000000 */
[----:B------:R2:W-:Y:S04]  /*0320*/  STL [R1+0x54], R0 ;  /* 0x0000540001007387 */ /* 0x0005e80000100800 */
.L_x_931:
        /* <DEDUP_REMOVED lines=25> */
[----:B-12---:R-:W-:Y:S05]  /*04c0*/  @P0 BRA `(.L_x_935) ;  /* 0x0000006000000947 */ /* 0x006fea0003800000 */
[----:B------:R-:W-:Y:S05]  /*04d0*/  @!P2 BRA `(.L_x_935) ;  /* 0x000000500000a947 */ /* 0x000fea0003800000 */
[----:B------:R1:W2:Y:S04]  /*04e0*/  LDG.E R0, [R4.64] ;  /* 0x0000001204007981 */ /* 0x0002a8000c1e1900 */
[----:B-1----:R-:W4:Y:S01]  /*04f0*/  LDG.E R4, [R4.64+0x4] ;  /* 0x0000041204047981 */ /* 0x002f22000c1e1900 */
[----:B--23--:R-:W1:Y:S08]  /*0500*/  R2UR UR16, R0 ;  /* 0x00000000001073c2 */ /* 0x00ce7000000e0000 */
[----:B----4-:R-:W1:Y:S02]  /*0510*/  R2UR UR4, R4 ;  /* 0x00000000040473c2 */ /* 0x010e6400000e0000 */
[----:B-1----:R-:W-:-:S06]  /*0520*/  UIADD3 UR16, -UR16, UR4, URZ ;  /* 0x0000000410107290 */ /* 0x002fcc000fffe13f */
.L_x_935:
[----:B------:R-:W-:-:S04]  /*0530*/  ISETP.NE.U32.AND P0, PT, RZ, c[0x0][0x368], PT ;  /* 0x0000da00ff007a0c */ /* 0x000fc80003f05070 */
[----:B------:R-:W-:-:S13]  /*0540*/  ISETP.NE.AND.EX P0, PT, RZ, c[0x0][0x36c], PT, P0 ;  /* 0x0000db00ff007a0c */ /* 0x000fda0003f05300 */
[----:B------:R-:W-:Y:S05]  /*0550*/  @!P0 BRA `(.L_x_936) ;  /* 0x0000004000008947 */ /* 0x000fea0003800000 */
[----:B------:R-:W-:-:S05]  /*0560*/  IMAD.WIDE R2, R41, R26, c[0x0][0x368] ;  /* 0x0000da0029027625 */ /* 0x000fca00078e021a */
[----:B------:R-:W2:Y:S02]  /*0570*/  LDG.E R0, [R2.64] ;  /* 0x0000001202007981 */ /* 0x000ea4000c1e1900 */
[----:B--2---:R1:W2:Y:S02]  /*0580*/  R2UR UR9, R0 ;  /* 0x00000000000973c2 */ /* 0x0042a400000e0000 */
[----:B-12---:R-:W-:Y:S05]  /*0590*/  BRA `(.L_x_937) ;  /* 0x0000006000007947 */ /* 0x006fea0003800000 */
.L_x_936:
[----:B------:R-:W-:Y:S05]  /*05a0*/  @!P4 BRA `(.L_x_937) ;  /* 0x000000500000c947 */ /* 0x000fea0003800000 */
[----:B------:R1:W2:Y:S04]  /*05b0*/  LDG.E R0, [R2.64] ;  /* 0x0000001202007981 */ /* 0x0002a8000c1e1900 */
[----:B-1----:R-:W4:Y:S01]  /*05c0*/  LDG.E R2, [R2.64+0x4] ;  /* 0x0000041202027981 */ /* 0x002f22000c1e1900 */
[----:B--2---:R-:W1:Y:S08]  /*05d0*/  R2UR UR9, R0 ;  /* 0x00000000000973c2 */ /* 0x004e7000000e0000 */
[----:B----4-:R-:W1:Y:S02]  /*05e0*/  R2UR UR4, R2 ;  /* 0x00000000020473c2 */ /* 0x010e6400000e0000 */
[----:B-1----:R-:W-:-:S06]  /*05f0*/  UIADD3 UR9, -UR9, UR4, URZ ;  /* 0x0000000409097290 */ /* 0x002fcc000fffe13f */
.L_x_937:
[----:B------:R-:W-:Y:S01]  /*0600*/  ULDC UR4, c[0x0][0x2c4] ;  /* 0x0000b10000047ab9 */ /* 0x000fe20000000800 */
[----:B-----5:R-:W-:Y:S01]  /*0610*/  IADD3 R11, R7, UR6, RZ ;  /* 0x00000006070b7c10 */ /* 0x020fe2000fffe0ff */
[----:B------:R-:W-:-:S02]  /*0620*/  UISETP.NE.AND UP2, UPT, UR4, 0x1, UPT ;  /* 0x000000010400788c */ /* 0x000fc4000bf45270 */
[----:B------:R-:W-:Y:S02]  /*0630*/  ULDC.64 UR10, c[0x0][0x2c8] ;  /* 0x0000b200000a7ab9 */ /* 0x000fe40000000a00 */
[----:B------:R-:W-:Y:S02]  /*0640*/  ULDC.64 UR4, c[0x0][0x328] ;  /* 0x0000ca0000047ab9 */ /* 0x000fe40000000a00 */
[----:B------:R-:W-:Y:S02]  /*0650*/  UISETP.GE.AND UP1, UPT, UR5, 0x1, UPT ;  /* 0x000000010500788c */ /* 0x000fe4000bf26270 */
[----:B------:R-:W-:-:S03]  /*0660*/  UIADD3 UR9, -UR6, UR9, URZ ;  /* 0x0000000906097290 */ /* 0x000fc6000fffe13f */
[----:B------:R-:W-:Y:S01]  /*0670*/  @UP2 UIADD3 UR12, UR7, 0x7f, URZ ;  /* 0x0000007f070c2890 */ /* 0x000fe2000fffe03f */
[----:B------:R-:W-:Y:S01]  /*0680*/  PLOP3.LUT P0, PT, PT, PT, UP1, 0x40, 0x0 ;  /* 0x000000000000781c */ /* 0x000fe20003f0e818 */
[----:B---3--:R-:W-:Y:S02]  /*0690*/  UIADD3 UR8, UR9, 0x1, -UR16 ;  /* 0x0000000109087890 */ /* 0x008fe4000fffe810 */
[----:B------:R-:W-:Y:S02]  /*06a0*/  UIMAD.WIDE.U32 UR12, UR12, UR10, URZ ;  /* 0x0000000a0c0c72a5 */ /* 0x000fe4000f8e003f */
[----:B------:R-:W-:Y:S02]  /*06b0*/  UIADD3 UR10, UR7, 0x7f, URZ ;  /* 0x0000007f070a7890 */ /* 0x000fe4000fffe03f */
[----:B------:R-:W-:-:S04]  /*06c0*/  @UP2 USHF.R.U32.HI UR10, URZ, UR11, UR13 ;  /* 0x0000000b3f0a2299 */ /* 0x000fc8000801160d */
[----:B------:R-:W-:-:S04]  /*06d0*/  UIADD3 UR8, UR8, UR10, URZ ;  /* 0x0000000a08087290 */ /* 0x000fc8000fffe03f */
[----:B------:R-:W-:Y:S01]  /*06e0*/  UIADD3 UR4, UR8, UR4, URZ ;  /* 0x0000000408047290 */ /* 0x000fe2000fffe03f */
[----:B------:R-:W-:Y:S05]  /*06f0*/  @P0 BRA `(.L_x_938) ;  /* 0x0000012000000947 */ /* 0x000fea0003800000 */
[----:B------:R-:W-:Y:S01]  /*0700*/  ISETP.LT.AND P0, PT, RZ, UR8, PT ;  /* 0x00000008ff007c0c */ /* 0x000fe2000bf01270 */
[----:B------:R-:W-:-:S12]  /*0710*/  UIADD3 UR6, UR8, -0x1, URZ ;  /* 0xffffffff08067890 */ /* 0x000fd8000fffe03f */
        /* <DEDUP_REMOVED lines=8> */
.L_x_939:
[----:B------:R-:W-:Y:S02]  /*07a0*/  UISETP.NE.AND UP0, UPT, UR5, 0x1, UPT ;  /* 0x000000010500788c */ /* 0x000fe4000bf05270 */
[----:B------:R-:W-:Y:S02]  /*07b0*/  ULDC.64 UR10, c[0x0][0x330] ;  /* 0x0000cc00000a7ab9 */ /* 0x000fe40000000a00 */
[----:B------:R-:W-:-:S07]  /*07c0*/  UIMAD.WIDE.U32 UR12, UR6, UR10, URZ ;  /* 0x0000000a060c72a5 */ /* 0x000fce000f8e003f */
[----:B------:R-:W-:Y:S02]  /*07d0*/  @UP0 USHF.R.U32.HI UR6, URZ, UR11, UR13 ;  /* 0x0000000b3f060299 */ /* 0x000fe4000801160d */
.L_x_940:
[----:B------:R-:W-:Y:S02]  /*07e0*/  ULDC UR8, c[0x0][0x32c] ;  /* 0x0000cb0000087ab9 */ /* 0x000fe40000000800 */
[----:B------:R-:W-:-:S04]  /*07f0*/  UIMAD UR8, UR6, UR5, UR8 ;  /* 0x00000005060872a4 */ /* 0x000fc8000f8e0208 */
[----:B------:R-:W-:-:S04]  /*0800*/  UISETP.LT.AND UP0, UPT, UR4, UR8, UPT ;  /* 0x000000080400728c */ /* 0x000fc8000bf01270 */
[----:B------:R-:W-:Y:S02]  /*0810*/  USEL UR4, UR4, UR8, UP0 ;  /* 0x0000000804047287 */ /* 0x000fe40008000000 */
.L_x_938:
[----:B------:R-:W-:Y:S01]  /*0820*/  UIADD3 UR12, UR9, 0x3f, URZ ;  /* 0x0000003f090c7890 */ /* 0x000fe2000fffe03f */
[----:B------:R-:W-:Y:S01]  /*0830*/  PLOP3.LUT P0, PT, PT, PT, UP1, 0x40, 0x0 ;  /* 0x000000000000781c */ /* 0x000fe20003f0e818 */
[----:B------:R-:W-:Y:S02]  /*0840*/  UIADD3 UR6, UR4, 0x3f, URZ ;  /* 0x0000003f04067890 */ /* 0x000fe4000fffe03f */
[----:B------:R-:W-:Y:S02]  /*0850*/  ULDC.64 UR10, c[0x0][0x2c8] ;  /* 0x0000b200000a7ab9 */ /* 0x000fe40000000a00 */
[----:B------:R-:W-:Y:S02]  /*0860*/  UIMAD.WIDE.U32 UR14, UR7, UR10, URZ ;  /* 0x0000000a070e72a5 */ /* 0x000fe4000f8e003f */
[----:B------:R-:W-:Y:S02]  /*0870*/  USHF.R.S32.HI UR8, URZ, 0x1f, UR12 ;  /* 0x0000001f3f087899 */ /* 0x000fe4000801140c */
[----:B------:R-:W-:-:S02]  /*0880*/  USHF.R.S32.HI UR10, URZ, 0x1f, UR6 ;  /* 0x0000001f3f0a7899 */ /* 0x000fc40008011406 */
[----:B------:R-:W-:Y:S02]  /*0890*/  ULEA.HI UR8, UR8, UR12, URZ, 0x6 ;  /* 0x0000000c08087291 */ /* 0x000fe4000f8f303f */
[----:B------:R-:W-:Y:S02]  /*08a0*/  ULEA.HI UR10, UR10, UR6, URZ, 0x6 ;  /* 0x000000060a0a7291 */ /* 0x000fe4000f8f303f */
[----:B------:R-:W-:Y:S02]  /*08b0*/  UMOV UR4, UR7 ;  /* 0x0000000700047c82 */ /* 0x000fe40008000000 */
[----:B------:R-:W-:Y:S02]  /*08c0*/  @UP2 USHF.R.U32.HI UR4, URZ, UR11, UR15 ;  /* 0x0000000b3f042299 */ /* 0x000fe4000801160f */
[----:B------:R-:W-:Y:S02]  /*08d0*/  USHF.R.S32.HI UR14, URZ, 0x6, UR8 ;  /* 0x000000063f0e7899 */ /* 0x000fe40008011408 */
[----:B------:R-:W-:-:S02]  /*08e0*/  USHF.R.S32.HI UR11, URZ, 0x6, UR10 ;  /* 0x000000063f0b7899 */ /* 0x000fc4000801140a */
[----:B------:R-:W-:Y:S02]  /*08f0*/  UIADD3 UR6, UR9, -UR16, URZ ;  /* 0x8000001009067290 */ /* 0x000fe4000fffe03f */
[----:B------:R-:W-:Y:S02]  /*0900*/  UISETP.LT.AND UP0, UPT, UR14, UR11, UPT ;  /* 0x0000000b0e00728c */ /* 0x000fe4000bf01270 */
[----:B------:R-:W-:Y:S02]  /*0910*/  UIADD3 UR10, UR6, UR4, URZ ;  /* 0x00000004060a7290 */ /* 0x000fe4000fffe03f */
[----:B------:R-:W-:Y:S02]  /*0920*/  ULDC UR8, c[0x0][0x324] ;  /* 0x0000c90000087ab9 */ /* 0x000fe40000000800 */
[----:B------:R-:W-:Y:S02]  /*0930*/  USEL UR14, UR14, UR11, UP0 ;  /* 0x0000000b0e0e7287 */ /* 0x000fe40008000000 */
        /* <DEDUP_REMOVED lines=13> */
.L_x_942:
[----:B------:R-:W-:-:S03]  /*0a10*/  UISETP.NE.AND UP0, UPT, UR5, 0x1, UPT ;  /* 0x000000010500788c */ /* 0x000fc6000bf05270 */
[----:B------:R-:W-:Y:S02]  /*0a20*/  ULDC.64 UR4, c[0x0][0x330] ;  /* 0x0000cc0000047ab9 */ /* 0x000fe40000000a00 */
[----:B------:R-:W-:-:S07]  /*0a30*/  UIMAD.WIDE.U32 UR12, UR10, UR4, URZ ;  /* 0x000000040a0c72a5 */ /* 0x000fce000f8e003f */
[----:B------:R-:W-:Y:S02]  /*0a40*/  @UP0 UMOV UR11, UR13 ;  /* 0x0000000d000b0c82 */ /* 0x000fe40008000000 */
[----:B------:R-:W-:Y:S02]  /*0a50*/  @UP0 USHF.R.U32.HI UR10, URZ, UR5, UR11 ;  /* 0x000000053f0a0299 */ /* 0x000fe4000801160b */
.L_x_943:
[----:B------:R-:W-:Y:S02]  /*0a60*/  ULDC UR4, c[0x0][0x32c] ;  /* 0x0000cb0000047ab9 */ /* 0x000fe40000000800 */
[----:B------:R-:W-:-:S04]  /*0a70*/  UIMAD UR4, UR10, UR4, URZ ;  /* 0x000000040a0472a4 */ /* 0x000fc8000f8e023f */
[----:B------:R-:W-:-:S04]  /*0a80*/  UISETP.LT.AND UP0, UPT, UR8, UR4, UPT ;  /* 0x000000040800728c */ /* 0x000fc8000bf01270 */
[----:B------:R-:W-:-:S04]  /*0a90*/  USEL UR8, UR8, UR4, !UP0 ;  /* 0x0000000408087287 */ /* 0x000fc8000c000000 */
.L_x_941:
[----:B------:R-:W-:Y:S01]  /*0aa0*/  USHF.R.S32.HI UR4, URZ, 0x1f, UR8 ;  /* 0x0000001f3f047899 */ /* 0x000fe20008011408 */
[----:B------:R-:W-:Y:S01]  /*0ab0*/  PLOP3.LUT P1, PT, PT, PT, PT, 0x80, 0x0 ;  /* 0x000000000000781c */ /* 0x000fe20003f2f070 */
[----:B------:R-:W-:Y:S01]  /*0ac0*/  IMAD.MOV.U32 R10, RZ, RZ, RZ ;  /* 0x000000ffff0a7224 */ /* 0x000fe200078e00ff */
[----:B------:R-:W-:Y:S01]  /*0ad0*/  CS2R R128, SRZ ;  /* 0x0000000000807805 */ /* 0x000fe2000001ff00 */
[----:B------:R-:W-:Y:S01]  /*0ae0*/  ULEA.HI UR8, UR4, UR8, URZ, 0x6 ;  /* 0x0000000804087291 */ /* 0x000fe2000f8f303f */
[----:B------:R-:W-:Y:S01]  /*0af0*/  IMAD.MOV.U32 R130, RZ, RZ, RZ ;  /* 0x000000ffff827224 */ /* 0x000fe200078e00ff */
[----:B------:R-:W-:Y:S01]  /*0b00*/  CS2R R14, SRZ ;  /* 0x00000000000e7805 */ /* 0x000fe2000001ff00 */
[----:B------:R-:W-:Y:S01]  /*0b10*/  MOV R126, RZ ;  /* 0x000000ff007e7202 */ /* 0x000fe20000000f00 */
[----:B------:R-:W-:Y:S01]  /*0b20*/  USHF.R.S32.HI UR8, URZ, 0x6, UR8 ;  /* 0x000000063f087899 */ /* 0x000fe20008011408 */
[----:B------:R-:W-:Y:S01]  /*0b30*/  CS2R R124, SRZ ;  /* 0x00000000007c7805 */ /* 0x000fe2000001ff00 */
[----:B------:R-:W-:Y:S01]  /*0b40*/  CS2R R122, SRZ ;  /* 0x00000000007a7805 */ /* 0x000fe2000001ff00 */
        /* <DEDUP_REMOVED lines=17> */
[----:B------:R-:W-:Y:S01]  /*0c60*/  CS2R R22, SRZ ;  /* 0x0000000000167805 */ /* 0x000fe2000001ff00 */
[----:B------:R-:W-:Y:S01]  /*0c70*/  IMAD.MOV.U32 R102, RZ, RZ, RZ ;  /* 0x000000ffff667224 */ /* 0x000fe200078e00ff */
        /* <DEDUP_REMOVED lines=53> */
[----:B------:R-:W-:Y:S05]  /*0fd0*/  @!P0 BRA `(.L_x_944) ;  /* 0x000149d000008947 */ /* 0x000fea0003800000 */
[----:B------:R-:W-:-:S04]  /*0fe0*/  ISETP.NE.U32.AND P3, PT, RZ, c[0x0][0x340], PT ;  /* 0x0000d000ff007a0c */ /* 0x000fc80003f65070 */
[----:B------:R-:W-:-:S13]  /*0ff0*/  ISETP.NE.AND.EX P3, PT, RZ, c[0x0][0x344], PT, P3 ;  /* 0x0000d100ff007a0c */ /* 0x000fda0003f65330 */
[----:B------:R-:W-:-:S05]  /*1000*/  @P3 IMAD.WIDE R2, R41, R26, c[0x0][0x340] ;  /* 0x0000d00029023625 */ /* 0x000fca00078e021a */
[----:B------:R1:W2:Y:S01]  /*1010*/  @P3 LDG.E R20, [R2.64] ;  /* 0x0000001202143981 */ /* 0x0002a2000c1e1900 */
[----:B------:R-:W-:Y:S01]  /*1020*/  SHF.R.S32.HI R0, RZ, 0x1f, R6 ;  /* 0x0000001fff007819 */ /* 0x000fe20000011406 */
[----:B------:R-:W-:Y:S01]  /*1030*/  ULDC UR4, c[0x0][0x2c4] ;  /* 0x0000b10000047ab9 */ /* 0x000fe20000000800 */
[----:B------:R-:W-:Y:S01]  /*1040*/  SHF.R.S32.HI R100, RZ, 0x1f, R103 ;  /* 0x0000001fff647819 */ /* 0x000fe20000011467 */
[----:B------:R-:W3:Y:S01]  /*1050*/  S2R R29, SR_CTAID.Y ;  /* 0x00000000001d7919 */ /* 0x000ee20000002600 */
[----:B------:R-:W-:Y:S01]  /*1060*/  PLOP3.LUT P1, PT, PT, PT, UP2, 0x80, 0x0 ;  /* 0x000000000000781c */ /* 0x000fe20003f2f028 */
[----:B------:R-:W-:Y:S01]  /*1070*/  IMAD R0, R0, c[0x0][0x178], RZ ;  /* 0x00005e0000007a24 */ /* 0x000fe200078e02ff */
[-C--:B------:R-:W-:Y:S01]  /*1080*/  LEA.HI R4, R100, R103.reuse, RZ, 0x3 ;  /* 0x0000006764047211 */ /* 0x080fe200078f18ff */
[----:B------:R-:W-:Y:S01]  /*1090*/  UIMAD UR4, UR16, UR4, URZ ;  /* 0x00000004100472a4 */ /* 0x000fe2000f8e023f */
[----:B------:R-:W-:Y:S01]  /*10a0*/  SHF.R.S32.HI R18, RZ, 0x1f, R41 ;  /* 0x0000001fff127819 */ /* 0x000fe20000011429 */
[----:B------:R-:W-:Y:S01]  /*10b0*/  IMAD R0, R6, c[0x0][0x17c], R0 ;  /* 0x00005f0006007a24 */ /* 0x000fe200078e0200 */
[----:B------:R-:W-:Y:S01]  /*10c0*/  SHF.R.S32.HI R26, RZ, 0x3, R4 ;  /* 0x00000003ff1a7819 */ /* 0x000fe20000011404 */
[----:B------:R-:W-:Y:S01]  /*10d0*/  BSSY B0, `(.L_x_945) ;  /* 0x00000b3000007945 */ /* 0x000fe20003800000 */
[----:B------:R-:W-:-:S02]  /*10e0*/  LEA.HI R19, R100, R103, RZ, 0x4 ;  /* 0x0000006764137211 */ /* 0x000fc400078f20ff */
[----:B------:R-:W-:Y:S02]  /*10f0*/  PLOP3.LUT P0, PT, PT, PT, UP2, 0x80, 0x0 ;  /* 0x000000000000781c */ /* 0x000fe40003f0f028 */
[----:B------:R-:W-:Y:S02]  /*1100*/  SHF.R.S32.HI R10, RZ, 0x4, R19 ;  /* 0x00000004ff0a7819 */ /* 0x000fe40000011413 */
[----:B------:R-:W-:Y:S02]  /*1110*/  IADD3 R30, R26, UR7, RZ ;  /* 0x000000071a1e7c10 */ /* 0x000fe4000fffe0ff */
[----:B------:R-:W-:Y:S02]  /*1120*/  LEA.HI R9, R19, R10, RZ, 0x1 ;  /* 0x0000000a13097211 */ /* 0x000fe400078f08ff */
[----:B------:R-:W-:Y:S01]  /*1130*/  LEA.HI R13, R100, R103, RZ, 0x6 ;  /* 0x00000067640d7211 */ /* 0x000fe200078f30ff */
[----:B-1----:R-:W-:Y:S01]  /*1140*/  IMAD.WIDE.U32 R2, R6, c[0x0][0x178], RZ ;  /* 0x00005e0006027a25 */ /* 0x002fe200078e00ff */
[----:B---3--:R-:W-:-:S03]  /*1150*/  SHF.R.S32.HI R25, RZ, 0x1f, R29 ;  /* 0x0000001fff197819 */ /* 0x008fc6000001141d */
[----:B------:R-:W-:Y:S01]  /*1160*/  IMAD.IADD R3, R3, 0x1, R0 ;  /* 0x0000000103037824 */ /* 0x000fe200078e0200 */
[----:B------:R-:W-:Y:S01]  /*1170*/  LOP3.LUT R0, R4, 0xfffffff8, RZ, 0xc0, !PT ;  /* 0xfffffff804007812 */ /* 0x000fe200078ec0ff */
[----:B------:R-:W-:-:S04]  /*1180*/  IMAD R5, R25, c[0x0][0x1b8], RZ ;  /* 0x00006e0019057a24 */ /* 0x000fc800078e02ff */
[----:B------:R-:W-:Y:S02]  /*1190*/  IMAD.IADD R32, R103, 0x1, -R0 ;  /* 0x0000000167207824 */ /* 0x000fe400078e0a00 */
[C---:B------:R-:W-:Y:S01]  /*11a0*/  IMAD R0, R29.reuse, c[0x0][0x1bc], R5 ;  /* 0x00006f001d007a24 */ /* 0x040fe200078e0205 */
[----:B------:R-:W-:Y:S01]  /*11b0*/  SEL R5, R18, RZ, !P2 ;  /* 0x000000ff12057207 */ /* 0x000fe20005000000 */
[----:B------:R-:W-:Y:S02]  /*11c0*/  IMAD R7, R32, 0x20, R26 ;  /* 0x0000002020077824 */ /* 0x000fe400078e021a */
[----:B------:R-:W-:-:S03]  /*11d0*/  IMAD.WIDE.U32 R2, R29, c[0x0][0x1b8], R2 ;  /* 0x00006e001d027a25 */ /* 0x000fc600078e0002 */
[----:B------:R-:W-:Y:S01]  /*11e0*/  IADD3 R7, R7, UR7, RZ ;  /* 0x0000000707077c10 */ /* 0x000fe2000fffe0ff */
[----:B------:R-:W-:Y:S01]  /*11f0*/  IMAD.IADD R3, R3, 0x1, R0 ;  /* 0x0000000103037824 */ /* 0x000fe200078e0200 */
[----:B------:R-:W-:Y:S01]  /*1200*/  SEL R0, R41, RZ, !P2 ;  /* 0x000000ff29007207 */ /* 0x000fe20005000000 */
[----:B------:R-:W-:Y:S02]  /*1210*/  IMAD R5, R5, c[0x0][0x1c0], RZ ;  /* 0x0000700005057a24 */ /* 0x000fe400078e02ff */
[----:B------:R-:W-:-:S04]  /*1220*/  @P1 IMAD.HI.U32 R6, R7, c[0x0][0x2c8], RZ ;  /* 0x0000b20007061a27 */ /* 0x000fc800078e00ff */
[C---:B------:R-:W-:Y:S01]  /*1230*/  IMAD R8, R0.reuse, c[0x0][0x1c4], R5 ;  /* 0x0000710000087a24 */ /* 0x040fe200078e0205 */
[----:B------:R-:W-:Y:S01]  /*1240*/  LOP3.LUT R5, R9, 0xfffffffe, RZ, 0xc0, !PT ;  /* 0xfffffffe09057812 */ /* 0x000fe200078ec0ff */
[----:B------:R-:W-:Y:S01]  /*1250*/  IMAD.MOV.U32 R4, RZ, RZ, R7 ;  /* 0x000000ffff047224 */ /* 0x000fe200078e0007 */
[----:B------:R-:W-:Y:S01]  /*1260*/  @P0 SHF.R.U32.HI R4, RZ, c[0x0][0x2cc], R6 ;  /* 0x0000b300ff040a19 */ /* 0x000fe20000011606 */
[----:B------:R-:W-:Y:S01]  /*1270*/  IMAD.WIDE.U32 R2, R0, c[0x0][0x1c0], R2 ;  /* 0x0000700000027a25 */ /* 0x000fe200078e0002 */
[----:B------:R-:W-:Y:S02]  /*1280*/  SHF.R.S32.HI R9, RZ, 0x1f, R11 ;  /* 0x0000001fff097819 */ /* 0x000fe4000001140b */
[----:B------:R-:W-:Y:S01]  /*1290*/  SHF.R.S32.HI R6, RZ, 0x1f, R4 ;  /* 0x0000001fff067819 */ /* 0x000fe20000011404 */
[----:B------:R-:W-:Y:S01]  /*12a0*/  IMAD.IADD R31, R10, 0x1, -R5 ;  /* 0x000000010a1f7824 */ /* 0x000fe200078e0a05 */
[----:B------:R-:W-:Y:S01]  /*12b0*/  IADD3 R5, R30, 0x20, RZ ;  /* 0x000000201e057810 */ /* 0x000fe20007ffe0ff */
[----:B------:R-:W-:-:S02]  /*12c0*/  IMAD.IADD R3, R3, 0x1, R8 ;  /* 0x0000000103037824 */ /* 0x000fc400078e0208 */
[----:B------:R-:W-:Y:S01]  /*12d0*/  IMAD.MOV R0, RZ, RZ, -R4 ;  /* 0x000000ffff007224 */ /* 0x000fe200078e0a04 */
[----:B------:R-:W-:Y:S01]  /*12e0*/  ISETP.GE.AND P0, PT, R5, UR4, PT ;  /* 0x0000000405007c0c */ /* 0x000fe2000bf06270 */
[----:B------:R-:W-:Y:S02]  /*12f0*/  IMAD.SHL.U32 R8, R26, 0x40, RZ ;  /* 0x000000401a087824 */ /* 0x000fe400078e00ff */
[----:B------:R-:W-:Y:S02]  /*1300*/  IMAD R5, R0, c[0x0][0x2c4], R7 ;  /* 0x0000b10000057a24 */ /* 0x000fe400078e0207 */
[----:B------:R-:W-:Y:S01]  /*1310*/  IMAD R6, R6, c[0x0][0x1b0], RZ ;  /* 0x00006c0006067a24 */ /* 0x000fe200078e02ff */
[----:B------:R-:W-:Y:S01]  /*1320*/  LOP3.LUT R0, R8, 0x1c0, RZ, 0xc0, !PT ;  /* 0x000001c008007812 */ /* 0x000fe200078ec0ff */
[----:B------:R-:W-:Y:S02]  /*1330*/  IMAD.SHL.U32 R10, R32, 0x8, RZ ;  /* 0x00000008200a7824 */ /* 0x000fe400078e00ff */
[C---:B------:R-:W-:Y:S01]  /*1340*/  IMAD R8, R4.reuse, c[0x0][0x1b4], R6 ;  /* 0x00006d0004087a24 */ /* 0x040fe200078e0206 */
[----:B------:R-:W-:Y:S01]  /*1350*/  SHF.R.U32.HI R6, RZ, 0x3, R0 ;  /* 0x00000003ff067819 */ /* 0x000fe20000011600 */
[----:B------:R-:W-:Y:S01]  /*1360*/  IMAD.WIDE.U32 R2, R4, c[0x0][0x1b0], R2 ;  /* 0x00006c0004027a25 */ /* 0x000fe200078e0002 */
[----:B------:R-:W-:-:S02]  /*1370*/  LOP3.LUT R7, R0, 0x38, R10, 0xf8, !PT ;  /* 0x0000003800077812 */ /* 0x000fc400078ef80a */
[----:B------:R-:W-:Y:S01]  /*1380*/  SHF.R.S32.HI R4, RZ, 0x1f, R5 ;  /* 0x0000001fff047819 */ /* 0x000fe20000011405 */
[----:B------:R-:W-:Y:S01]  /*1390*/  IMAD.IADD R3, R3, 0x1, R8 ;  /* 0x0000000103037824 */ /* 0x000fe200078e0208 */
[----:B------:R-:W-:Y:S01]  /*13a0*/  IADD3 R0, P1, R11, R26, RZ ;  /* 0x0000001a0b007210 */ /* 0x000fe20007f3e0ff */
[----:B------:R-:W-:Y:S01]  /*13b0*/  IMAD.SHL.U32 R17, R32, 0x8, RZ ;  /* 0x0000000820117824 */ /* 0x000fe200078e00ff */
[----:B------:R-:W-:Y:S01]  /*13c0*/  IADD3 R11, R10, 0x80, RZ ;  /* 0x000000800a0b7810 */ /* 0x000fe20007ffe0ff */
[----:B------:R-:W-:Y:S01]  /*13d0*/  IMAD R4, R4, c[0x0][0x1a8], RZ ;  /* 0x00006a0004047a24 */ /* 0x000fe200078e02ff */
[----:B------:R-:W-:Y:S01]  /*13e0*/  LOP3.LUT R14, R7, R6, RZ, 0x3c, !PT ;  /* 0x00000006070e7212 */ /* 0x000fe200078e3cff */
[C---:B------:R-:W-:Y:S01]  /*13f0*/  IMAD.WIDE.U32 R2, R5.reuse, c[0x0][0x1a8], R2 ;  /* 0x00006a0005027a25 */ /* 0x040fe200078e0002 */
[----:B------:R-:W-:Y:S02]  /*1400*/  LEA.HI.X.SX32 R6, R26, R9, 0x1, P1 ;  /* 0x000000091a067211 */ /* 0x000fe400008f0eff */
[----:B------:R-:W-:Y:S01]  /*1410*/  ISETP.GE.AND P1, PT, R30, UR4, PT ;  /* 0x000000041e007c0c */ /* 0x000fe2000bf26270 */
[----:B------:R-:W-:Y:S01]  /*1420*/  IMAD R12, R5, c[0x0][0x1ac], R4 ;  /* 0x00006b00050c7a24 */ /* 0x000fe200078e0204 */
[----:B------:R-:W-:Y:S01]  /*1430*/  ISETP.GE.AND P2, PT, R11, c[0x0][0x1d4], PT ;  /* 0x000075000b007a0c */ /* 0x000fe20003f46270 */
[C---:B------:R-:W-:Y:S01]  /*1440*/  IMAD R5, R6.reuse, c[0x0][0x1e0], RZ ;  /* 0x0000780006057a24 */ /* 0x040fe200078e02ff */
[----:B------:R-:W-:Y:S01]  /*1450*/  SHF.R.S32.HI R11, RZ, 0x1f, R10 ;  /* 0x0000001fff0b7819 */ /* 0x000fe2000001140a */
[----:B------:R-:W-:Y:S01]  /*1460*/  IMAD R4, R6, c[0x0][0x208], RZ ;  /* 0x0000820006047a24 */ /* 0x000fe200078e02ff */
[----:B------:R-:W-:Y:S01]  /*1470*/  LEA R28, P5, R2, c[0x0][0x160], 0x1 ;  /* 0x00005800021c7a11 */ /* 0x000fe200078a08ff */
[C---:B------:R-:W-:Y:S01]  /*1480*/  IMAD R15, R0.reuse, c[0x0][0x1e4], R5 ;  /* 0x00007900000f7a24 */ /* 0x040fe200078e0205 */
[----:B------:R-:W-:Y:S01]  /*1490*/  IADD3 R22, R17, 0x80, RZ ;  /* 0x0000008011167810 */ /* 0x000fe20007ffe0ff */
[----:B------:R-:W-:-:S02]  /*14a0*/  IMAD R16, R0, c[0x0][0x20c], R4 ;  /* 0x0000830000107a24 */ /* 0x000fc400078e0204 */
[----:B------:R-:W-:Y:S01]  /*14b0*/  IMAD.WIDE.U32 R8, R0, c[0x0][0x1e0], R10 ;  /* 0x0000780000087a25 */ /* 0x000fe200078e000a */
[----:B------:R-:W-:-:S03]  /*14c0*/  ISETP.GE.AND P6, PT, R22, c[0x0][0x198], PT ;  /* 0x0000660016007a0c */ /* 0x000fc60003fc6270 */
[----:B------:R-:W-:Y:S01]  /*14d0*/  IMAD.WIDE.U32 R6, R0, c[0x0][0x208], R10 ;  /* 0x0000820000067a25 */ /* 0x000fe200078e000a */
[----:B------:R-:W-:-:S03]  /*14e0*/  LOP3.LUT R0, R19, 0xfffffff0, RZ, 0xc0, !PT ;  /* 0xfffffff013007812 */ /* 0x000fc600078ec0ff */
[----:B------:R-:W-:Y:S02]  /*14f0*/  IMAD.IADD R3, R3, 0x1, R12 ;  /* 0x0000000103037824 */ /* 0x000fe400078e020c */
[----:B------:R-:W-:Y:S01]  /*1500*/  IMAD.SHL.U32 R4, R13, 0x8, RZ ;  /* 0x000000080d047824 */ /* 0x000fe200078e00ff */
[----:B------:R-:W-:Y:S01]  /*1510*/  IADD3 R13, R17, 0xc0, RZ ;  /* 0x000000c0110d7810 */ /* 0x000fe20007ffe0ff */
[----:B------:R-:W-:Y:S01]  /*1520*/  IMAD.IADD R0, R103, 0x1, -R0 ;  /* 0x0000000167007824 */ /* 0x000fe200078e0a00 */
[----:B------:R-:W-:Y:S01]  /*1530*/  LEA.HI.X R27, R2, c[0x0][0x164], R3, 0x1, P5 ;  /* 0x00005900021b7a11 */ /* 0x000fe200028f0c03 */
[----:B------:R-:W-:Y:S01]  /*1540*/  IMAD.IADD R9, R9, 0x1, R15 ;  /* 0x0000000109097824 */ /* 0x000fe200078e020f */
[----:B------:R-:W-:Y:S01]  /*1550*/  @!P1 SHF.R.S32.HI R3, RZ, 0x1f, R22 ;  /* 0x0000001fff039819 */ /* 0x000fe20000011416 */
[----:B------:R-:W1:Y:S01]  /*1560*/  SHFL.IDX PT, R2, R28, RZ, 0x181f ;  /* 0x00181fff1c027589 */ /* 0x000e6200000e0000 */
[----:B------:R-:W-:Y:S01]  /*1570*/  LOP3.LUT R231, R14, 0xfffffe00, R4, 0xf8, !PT ;  /* 0xfffffe000ee77812 */ /* 0x000fe200078ef804 */
[----:B------:R-:W-:Y:S01]  /*1580*/  IMAD.IADD R7, R7, 0x1, R16 ;  /* 0x0000000107077824 */ /* 0x000fe200078e0210 */
[----:B------:R-:W-:Y:S01]  /*1590*/  SHF.R.S32.HI R4, RZ, 0x1f, R0 ;  /* 0x0000001fff047819 */ /* 0x000fe20000011400 */
[----:B------:R-:W-:Y:S01]  /*15a0*/  IMAD R23, R25, c[0x0][0x1e8], RZ ;  /* 0x00007a0019177a24 */ /* 0x000fe200078e02ff */
[----:B------:R-:W-:Y:S01]  /*15b0*/  @!P1 LEA.HI R22, R3, R22, RZ, 0x3 ;  /* 0x0000001603169211 */ /* 0x000fe200078f18ff */
[----:B------:R-:W-:Y:S01]  /*15c0*/  @!P1 IMAD.SHL.U32 R16, R231, 0x2, RZ ;  /* 0x00000002e7109824 */ /* 0x000fe200078e00ff */
[----:B------:R-:W3:Y:S01]  /*15d0*/  SHFL.IDX PT, R3, R27, RZ, 0x181f ;  /* 0x00181fff1b037589 */ /* 0x000ee200000e0000 */
[----:B------:R-:W-:Y:S01]  /*15e0*/  LEA.HI R24, R4, R0, RZ, 0x3 ;  /* 0x0000000004187211 */ /* 0x000fe200078f18ff */
[----:B------:R-:W-:Y:S01]  /*15f0*/  IMAD R25, R25, c[0x0][0x210], RZ ;  /* 0x0000840019197a24 */ /* 0x000fe200078e02ff */
[----:B------:R-:W-:Y:S01]  /*1600*/  @!P1 SHF.R.S32.HI R12, RZ, 0x1f, R13 ;  /* 0x0000001fff0c9819 */ /* 0x000fe2000001140d */
[C---:B------:R-:W-:Y:S01]  /*1610*/  IMAD R23, R29.reuse, c[0x0][0x1ec], R23 ;  /* 0x00007b001d177a24 */ /* 0x040fe200078e0217 */
[----:B------:R-:W-:Y:S01]  /*1620*/  LOP3.LUT R4, R24, 0xfffffff8, RZ, 0xc0, !PT ;  /* 0xfffffff818047812 */ /* 0x000fe200078ec0ff */
[----:B------:R-:W-:Y:S01]  /*1630*/  IMAD.WIDE.U32 R8, R29, c[0x0][0x1e8], R8 ;  /* 0x00007a001d087a25 */ /* 0x000fe200078e0008 */
[----:B------:R-:W-:-:S02]  /*1640*/  ISETP.GE.AND P5, PT, R13, c[0x0][0x198], PT ;  /* 0x000066000d007a0c */ /* 0x000fc40003fa6270 */
[----:B------:R-:W-:Y:S01]  /*1650*/  @!P1 LEA.HI R13, R12, R13, RZ, 0x3 ;  /* 0x0000000d0c0d9211 */ /* 0x000fe200078f18ff */
[----:B------:R-:W-:Y:S01]  /*1660*/  IMAD.IADD R19, R0, 0x1, -R4 ;  /* 0x0000000100137824 */ /* 0x000fe200078e0a04 */
[----:B------:R-:W-:Y:S01]  /*1670*/  @!P1 LOP3.LUT R12, R22, 0xfffffff8, RZ, 0xc0, !PT ;  /* 0xfffffff8160c9812 */ /* 0x000fe200078ec0ff */
[C---:B------:R-:W-:Y:S02]  /*1680*/  IMAD R25, R29.reuse, c[0x0][0x214], R25 ;  /* 0x000085001d197a24 */ /* 0x040fe400078e0219 */
[----:B------:R-:W-:-:S04]  /*1690*/  IMAD.WIDE.U32 R6, R29, c[0x0][0x210], R6 ;  /* 0x000084001d067a25 */ /* 0x000fc800078e0006 */
[----:B------:R-:W-:Y:S02]  /*16a0*/  IMAD.IADD R9, R9, 0x1, R23 ;  /* 0x0000000109097824 */ /* 0x000fe400078e0217 */
[--C-:B--2---:R-:W-:Y:S01]  /*16b0*/  @P3 IMAD.MOV.U32 R4, RZ, RZ, R20.reuse ;  /* 0x000000ffff043224 */ /* 0x104fe200078e0014 */
[----:B------:R-:W-:Y:S01]  /*16c0*/  @P3 SHF.R.S32.HI R5, RZ, 0x1f, R20 ;  /* 0x0000001fff053819 */ /* 0x000fe20000011414 */
[----:B------:R-:W-:Y:S02]  /*16d0*/  @!P3 IMAD.MOV.U32 R4, RZ, RZ, R41 ;  /* 0x000000ffff04b224 */ /* 0x000fe400078e0029 */
[----:B------:R-:W-:Y:S01]  /*16e0*/  @!P3 IMAD.MOV.U32 R5, RZ, RZ, R18 ;  /* 0x000000ffff05b224 */ /* 0x000fe200078e0012 */
[----:B------:R-:W-:Y:S02]  /*16f0*/  IADD3 R18, R10, 0x40, RZ ;  /* 0x000000400a127810 */ /* 0x000fe40007ffe0ff */
[----:B------:R-:W-:Y:S02]  /*1700*/  SEL R21, R4, RZ, !P4 ;  /* 0x000000ff04157207 */ /* 0x000fe40006000000 */
[----:B------:R-:W-:-:S02]  /*1710*/  @!P1 SHF.R.S32.HI R0, RZ, 0x1f, R18 ;  /* 0x0000001fff009819 */ /* 0x000fc40000011412 */
[----:B-1----:R-:W-:Y:S01]  /*1720*/  @!P1 LEA R4, P3, R17, R2, 0x1 ;  /* 0x0000000211049211 */ /* 0x002fe200078608ff */
[----:B------:R-:W-:Y:S01]  /*1730*/  IMAD.WIDE.U32 R38, R21, c[0x0][0x1f0], R8 ;  /* 0x00007c0015267a25 */ /* 0x000fe200078e0008 */
[----:B------:R-:W-:Y:S02]  /*1740*/  SEL R20, R5, RZ, !P4 ;  /* 0x000000ff05147207 */ /* 0x000fe40006000000 */
[----:B------:R-:W-:Y:S02]  /*1750*/  @!P1 LEA.HI R0, R0, R18, RZ, 0x3 ;  /* 0x0000001200009211 */ /* 0x000fe400078f18ff */
[C---:B---3--:R-:W-:Y:S01]  /*1760*/  @!P1 LEA.HI.X R5, R17.reuse, R3, R11, 0x1, P3 ;  /* 0x0000000311059211 */ /* 0x048fe200018f0c0b */
[----:B------:R1:W-:Y:S01]  /*1770*/  STL.64 [R1+0x40], R38 ;  /* 0x0000402601007387 */ /* 0x0003e20000100a00 */
[C---:B------:R-:W-:Y:S02]  /*1780*/  ISETP.GE.AND P3, PT, R17.reuse, c[0x0][0x198], PT ;  /* 0x0000660011007a0c */ /* 0x040fe40003f66270 */
[----:B------:R-:W-:-:S02]  /*1790*/  ISETP.GE.AND P4, PT, R17, c[0x0][0x198], PT ;  /* 0x0000660011007a0c */ /* 0x000fc40003f86270 */
[----:B------:R-:W-:Y:S02]  /*17a0*/  ISETP.GE.AND P4, PT, R18, c[0x0][0x198], PT ;  /* 0x0000660012007a0c */ /* 0x000fe40003f86270 */
[----:B------:R-:W-:Y:S02]  /*17b0*/  @!P1 LOP3.LUT R14, R0, 0xfffffff8, RZ, 0xc0, !PT ;  /* 0xfffffff8000e9812 */ /* 0x000fe400078ec0ff */
[----:B------:R-:W-:Y:S01]  /*17c0*/  @!P1 LOP3.LUT R0, R13, 0xfffffff8, RZ, 0xc0, !PT ;  /* 0xfffffff80d009812 */ /* 0x000fe200078ec0ff */
[----:B------:R-:W-:Y:S01]  /*17d0*/  @!P1 IMAD.WIDE R12, R12, 0x2, R2 ;  /* 0x000000020c0c9825 */ /* 0x000fe200078e0202 */
[----:B------:R-:W-:-:S03]  /*17e0*/  P2R R29, PR, RZ, 0x10 ;  /* 0x00000010ff1d7803 */ /* 0x000fc60000000000 */
[--C-:B------:R-:W-:Y:S01]  /*17f0*/  @!P1 IMAD.WIDE R14, R14, 0x2, R2.reuse ;  /* 0x000000020e0e9825 */ /* 0x100fe200078e0202 */
[----:B------:R-:W-:Y:S01]  /*1800*/  @!PT LDS RZ, [RZ] ;  /* 0x00000000fffff984 */ /* 0x000fe20000000800 */
[----:B------:R2:W-:Y:S01]  /*1810*/  @!P1 LDGSTS.E.BYPASS.LTC128B.128 [R16+0x10100], [R4.64], !P3 ;  /* 0x1010000004109fae */ /* 0x0005e2000d901d52 */
[----:B------:R-:W-:Y:S02]  /*1820*/  ISETP.GE.AND P3, PT, R18, c[0x0][0x1d4], PT ;  /* 0x0000750012007a0c */ /* 0x000fe40003f66270 */
[----:B------:R-:W-:Y:S01]  /*1830*/  @!P1 IMAD.WIDE R2, R0, 0x2, R2 ;  /* 0x0000000200029825 */ /* 0x000fe200078e0202 */
[----:B------:R3:W-:Y:S01]  /*1840*/  @!P1 LDGSTS.E.BYPASS.LTC128B.128 [R16+0x14100], [R14.64], !P4 ;  /* 0x141000000e109fae */ /* 0x0007e2000e101d52 */
[----:B------:R-:W-:Y:S02]  /*1850*/  ISETP.GE.AND P4, PT, R10, c[0x0][0x1d4], PT ;  /* 0x000075000a007a0c */ /* 0x000fe40003f86270 */
[C---:B------:R-:W-:Y:S01]  /*1860*/  IMAD.SHL.U32 R0, R19.reuse, 0x40, RZ ;  /* 0x0000004013007824 */ /* 0x040fe200078e00ff */
[----:B------:R4:W-:Y:S04]  /*1870*/  @!P1 LDGSTS.E.BYPASS.LTC128B.128 [R16+0x18100], [R12.64], !P6 ;  /* 0x181000000c109fae */ /* 0x0009e8000f101d52 */
[----:B------:R-:W-:Y:S01]  /*1880*/  LOP3.LUT R0, R0, 0x1c0, RZ, 0xc0, !PT ;  /* 0x000001c000007812 */ /* 0x000fe200078ec0ff */
[----:B------:R5:W-:Y:S01]  /*1890*/  @!P1 LDGSTS.E.BYPASS.LTC128B.128 [R16+0x1c100], [R2.64], !P5 ;  /* 0x1c10000002109fae */ /* 0x000be2000e901d52 */
[----:B------:R-:W-:Y:S01]  /*18a0*/  LOP3.LUT P1, RZ, R19, 0x2, RZ, 0xc0, !PT ;  /* 0x0000000213ff7812 */ /* 0x000fe2000782c0ff */
[----:B--2---:R-:W-:-:S02]  /*18b0*/  IMAD.SHL.U32 R4, R31, 0x8, RZ ;  /* 0x000000081f047824 */ /* 0x004fc400078e00ff */
[----:B------:R-:W-:Y:S02]  /*18c0*/  IMAD R5, R20, c[0x0][0x1f0], RZ ;  /* 0x00007c0014057a24 */ /* 0x000fe400078e02ff */
[----:B---3--:R-:W-:Y:S02]  /*18d0*/  IMAD.MOV.U32 R15, RZ, RZ, 0x20 ;  /* 0x00000020ff0f7424 */ /* 0x008fe400078e00ff */
[----:B----4-:R-:W-:Y:S02]  /*18e0*/  IMAD R13, R21, c[0x0][0x1f4], R5 ;  /* 0x00007d00150d7a24 */ /* 0x010fe400078e0205 */
[----:B------:R-:W-:Y:S02]  /*18f0*/  IMAD.SHL.U32 R5, R24, 0x40, RZ ;  /* 0x0000004018057824 */ /* 0x000fe400078e00ff */
[----:B------:R-:W-:Y:S01]  /*1900*/  IMAD.IADD R41, R39, 0x1, R13 ;  /* 0x0000000127297824 */ /* 0x000fe200078e020d */
[----:B-----5:R-:W-:Y:S01]  /*1910*/  LOP3.LUT R2, R0, 0x8, R4, 0xf8, !PT ;  /* 0x0000000800027812 */ /* 0x020fe200078ef804 */
[----:B------:R-:W-:Y:S01]  /*1920*/  IMAD.MOV.U32 R3, RZ, RZ, 0x10 ;  /* 0x00000010ff037424 */ /* 0x000fe200078e00ff */
[----:B------:R-:W-:-:S04]  /*1930*/  SHF.R.U32.HI R0, RZ, 0x3, R0 ;  /* 0x00000003ff007819 */ /* 0x000fc80000011600 */
[----:B------:R-:W-:Y:S01]  /*1940*/  SEL R4, R3, 0xfffffff0, !P1 ;  /* 0xfffffff003047807 */ /* 0x000fe20004800000 */
[----:B------:R-:W-:Y:S01]  /*1950*/  IMAD.IADD R3, R7, 0x1, R25 ;  /* 0x0000000107037824 */ /* 0x000fe200078e0219 */
[----:B------:R-:W-:Y:S01]  /*1960*/  LOP3.LUT R14, R2, R0, RZ, 0x3c, !PT ;  /* 0x00000000020e7212 */ /* 0x000fe200078e3cff */
[----:B------:R-:W-:Y:S01]  /*1970*/  IMAD R0, R20, c[0x0][0x218], RZ ;  /* 0x0000860014007a24 */ /* 0x000fe200078e02ff */
[----:B------:R-:W-:Y:S01]  /*1980*/  LOP3.LUT P1, RZ, R19, 0x4, RZ, 0xc0, !PT ;  /* 0x0000000413ff7812 */ /* 0x000fe2000782c0ff */
[----:B------:R-:W-:Y:S01]  /*1990*/  IMAD.MOV.U32 R2, RZ, RZ, R6 ;  /* 0x000000ffff027224 */ /* 0x000fe200078e0006 */
[----:B------:R1:W2:Y:S01]  /*19a0*/  SHFL.IDX PT, R7, R27, 0x1, 0x181f ;  /* 0x00381f001b077f89 */ /* 0x0002a200000e0000 */
[C---:B------:R-:W-:Y:S01]  /*19b0*/  IMAD R12, R21.reuse, c[0x0][0x21c], R0 ;  /* 0x00008700150c7a24 */ /* 0x040fe200078e0200 */
[----:B------:R-:W-:Y:S01]  /*19c0*/  IADD3 R0, R10, 0xc0, RZ ;  /* 0x000000c00a007810 */ /* 0x000fe20007ffe0ff */
[----:B------:R-:W-:Y:S01]  /*19d0*/  IMAD.WIDE.U32 R36, R21, c[0x0][0x218], R2 ;  /* 0x0000860015247a25 */ /* 0x000fe200078e0002 */
[----:B------:R1:W3:Y:S01]  /*19e0*/  SHFL.IDX PT, R6, R28, 0x1, 0x181f ;  /* 0x00381f001c067f89 */ /* 0x0002e200000e0000 */
[----:B------:R-:W-:-:S02]  /*19f0*/  SEL R2, R15, 0xffffffe0, !P1 ;  /* 0xffffffe00f027807 */ /* 0x000fc40004800000 */
[----:B------:R-:W-:Y:S01]  /*1a00*/  IMAD.IADD R35, R37, 0x1, R12 ;  /* 0x0000000125237824 */ /* 0x000fe200078e020c */
[----:B------:R1:W-:Y:S01]  /*1a10*/  STL.64 [R1+0x48], R36 ;  /* 0x0000482401007387 */ /* 0x0003e20000100a00 */
[----:B------:R-:W-:Y:S02]  /*1a20*/  LOP3.LUT R5, R14, 0xfffffe00, R5, 0xf8, !PT ;  /* 0xfffffe000e057812 */ /* 0x000fe400078ef805 */
[----:B------:R-:W-:Y:S01]  /*1a30*/  ISETP.GE.AND P1, PT, R0, c[0x0][0x1d4], PT ;  /* 0x0000750000007a0c */ /* 0x000fe20003f26270 */
[----:B------:R1:W-:Y:S04]  /*1a40*/  STL [R1+0x34], R41 ;  /* 0x0000342901007387 */ /* 0x0003e80000100800 */
[----:B------:R1:W-:Y:S01]  /*1a50*/  STL [R1+0x3c], R35 ;  /* 0x00003c2301007387 */ /* 0x0003e20000100800 */
[----:B------:R-:W-:Y:S05]  /*1a60*/  @P0 BRA `(.L_x_946) ;  /* 0x0000019000000947 */ /* 0x000fea0003800000 */
[C---:B------:R-:W-:Y:S02]  /*1a70*/  IADD3 R3, R17.reuse, 0x80, RZ ;  /* 0x0000008011037810 */ /* 0x040fe40007ffe0ff */
[----:B------:R-:W-:-:S02]  /*1a80*/  IADD3 R13, R17, 0xc0, RZ ;  /* 0x000000c0110d7810 */ /* 0x000fc40007ffe0ff */
[C---:B---3--:R-:W-:Y:S02]  /*1a90*/  LEA R8, P0, R17.reuse, R6, 0x1 ;  /* 0x0000000611087211 */ /* 0x048fe400078008ff */
[----:B------:R-:W-:Y:S02]  /*1aa0*/  SHF.R.S32.HI R0, RZ, 0x1f, R18 ;  /* 0x0000001fff007819 */ /* 0x000fe40000011412 */
[----:B------:R-:W-:Y:S02]  /*1ab0*/  SHF.R.S32.HI R14, RZ, 0x1f, R3 ;  /* 0x0000001fff0e7819 */ /* 0x000fe40000011403 */
[----:B------:R-:W-:Y:S02]  /*1ac0*/  SHF.R.S32.HI R15, RZ, 0x1f, R13 ;  /* 0x0000001fff0f7819 */ /* 0x000fe4000001140d */
[----:B------:R-:W-:Y:S02]  /*1ad0*/  P2R R19, PR, RZ, 0x2 ;  /* 0x00000002ff137803 */ /* 0x000fe40000000000 */
[----:B--2---:R-:W-:-:S02]  /*1ae0*/  LEA.HI.X R9, R17, R7, R11, 0x1, P0 ;  /* 0x0000000711097211 */ /* 0x004fc400000f0c0b */
[----:B------:R-:W-:Y:S02]  /*1af0*/  LEA.HI R12, R0, R18, RZ, 0x3 ;  /* 0x00000012000c7211 */ /* 0x000fe400078f18ff */
[----:B------:R-:W-:Y:S02]  /*1b00*/  ISETP.GE.AND P1, PT, R17, c[0x0][0x198], PT ;  /* 0x0000660011007a0c */ /* 0x000fe40003f26270 */
[----:B------:R-:W-:Y:S02]  /*1b10*/  ISETP.NE.AND P0, PT, R29, RZ, PT ;  /* 0x000000ff1d00720c */ /* 0x000fe40003f05270 */
[----:B------:R-:W-:Y:S02]  /*1b20*/  LEA.HI R3, R14, R3, RZ, 0x3 ;  /* 0x000000030e037211 */ /* 0x000fe400078f18ff */
[----:B------:R-:W-:Y:S02]  /*1b30*/  LEA.HI R0, R15, R13, RZ, 0x3 ;  /* 0x0000000d0f007211 */ /* 0x000fe400078f18ff */
[----:B------:R-:W-:-:S02]  /*1b40*/  LOP3.LUT R12, R12, 0xfffffff8, RZ, 0xc0, !PT ;  /* 0xfffffff80c0c7812 */ /* 0x000fc400078ec0ff */
[----:B------:R-:W-:Y:S02]  /*1b50*/  LOP3.LUT R3, R3, 0xfffffff8, RZ, 0xc0, !PT ;  /* 0xfffffff803037812 */ /* 0x000fe400078ec0ff */
[----:B------:R-:W-:Y:S01]  /*1b60*/  LOP3.LUT R16, R0, 0xfffffff8, RZ, 0xc0, !PT ;  /* 0xfffffff800107812 */ /* 0x000fe200078ec0ff */
[----:B------:R-:W-:Y:S02]  /*1b70*/  IMAD.SHL.U32 R0, R231, 0x2, RZ ;  /* 0x00000002e7007824 */ /* 0x000fe400078e00ff */
[----:B------:R-:W-:-:S03]  /*1b80*/  IMAD.WIDE R14, R12, 0x2, R6 ;  /* 0x000000020c0e7825 */ /* 0x000fc600078e0206 */
[----:B------:R2:W-:Y:S01]  /*1b90*/  LDGSTS.E.BYPASS.LTC128B.128 [R0+0x11100], [R8.64], !P1 ;  /* 0x1110000008007fae */ /* 0x0005e2000c901d52 */
[--C-:B------:R-:W-:Y:S01]  /*1ba0*/  IMAD.WIDE R12, R3, 0x2, R6.reuse ;  /* 0x00000002030c7825 */ /* 0x100fe200078e0206 */
[----:B------:R-:W-:Y:S02]  /*1bb0*/  ISETP.NE.AND P1, PT, R19, RZ, PT ;  /* 0x000000ff1300720c */ /* 0x000fe40003f25270 */
[----:B------:R2:W-:Y:S01]  /*1bc0*/  LDGSTS.E.BYPASS.LTC128B.128 [R0+0x15100], [R14.64], !P0 ;  /* 0x151000000e007fae */ /* 0x0005e2000c101d52 */
[----:B------:R-:W-:-:S03]  /*1bd0*/  IMAD.WIDE R6, R16, 0x2, R6 ;  /* 0x0000000210067825 */ /* 0x000fc600078e0206 */
[----:B------:R2:W-:Y:S04]  /*1be0*/  LDGSTS.E.BYPASS.LTC128B.128 [R0+0x19100], [R12.64], !P6 ;  /* 0x191000000c007fae */ /* 0x0005e8000f101d52 */
[----:B------:R2:W-:Y:S03]  /*1bf0*/  LDGSTS.E.BYPASS.LTC128B.128 [R0+0x1d100], [R6.64], !P5 ;  /* 0x1d10000006007fae */ /* 0x0005e6000e901d52 */
.L_x_946:
[----:B------:R-:W-:Y:S05]  /*1c00*/  BSYNC B0 ;  /* 0x0000000000007941 */ /* 0x000fea0003800000 */
.L_x_945:
[----:B--2---:R-:W-:Y:S01]  /*1c10*/  IADD3 R0, R30, 0x40, RZ ;  /* 0x000000401e007810 */ /* 0x004fe20007ffe0ff */
[----:B------:R2:W4:Y:S01]  /*1c20*/  SHFL.IDX PT, R7, R27, 0x2, 0x181f ;  /* 0x00581f001b077f89 */ /* 0x00052200000e0000 */
[----:B------:R-:W-:Y:S02]  /*1c30*/  BSSY B0, `(.L_x_947) ;  /* 0x000001e000007945 */ /* 0x000fe40003800000 */
[----:B------:R-:W-:Y:S01]  /*1c40*/  ISETP.GE.AND P0, PT, R0, UR4, PT ;  /* 0x0000000400007c0c */ /* 0x000fe2000bf06270 */
[----:B---3--:R2:W3:-:S12]  /*1c50*/  SHFL.IDX PT, R6, R28, 0x2, 0x181f ;  /* 0x00581f001c067f89 */ /* 0x0084d800000e0000 */
[----:B------:R-:W-:Y:S05]  /*1c60*/  @P0 BRA `(.L_x_948) ;  /* 0x000001a000000947 */ /* 0x000fea0003800000 */
[C---:B------:R-:W-:Y:S02]  /*1c70*/  IADD3 R3, R17.reuse, 0x80, RZ ;  /* 0x0000008011037810 */ /* 0x040fe40007ffe0ff */
[C---:B------:R-:W-:Y:S02]  /*1c80*/  IADD3 R13, R17.reuse, 0xc0, RZ ;  /* 0x000000c0110d7810 */ /* 0x040fe40007ffe0ff */
[----:B---3--:R-:W-:Y:S02]  /*1c90*/  LEA R8, P0, R17, R6, 0x1 ;  /* 0x0000000611087211 */ /* 0x008fe400078008ff */
[----:B------:R-:W-:Y:S02]  /*1ca0*/  SHF.R.S32.HI R0, RZ, 0x1f, R18 ;  /* 0x0000001fff007819 */ /* 0x000fe40000011412 */
[----:B------:R-:W-:Y:S02]  /*1cb0*/  SHF.R.S32.HI R14, RZ, 0x1f, R3 ;  /* 0x0000001fff0e7819 */ /* 0x000fe40000011403 */
[----:B------:R-:W-:-:S02]  /*1cc0*/  SHF.R.S32.HI R15, RZ, 0x1f, R13 ;  /* 0x0000001fff0f7819 */ /* 0x000fc4000001140d */
[----:B------:R-:W-:Y:S02]  /*1cd0*/  P2R R19, PR, RZ, 0x2 ;  /* 0x00000002ff137803 */ /* 0x000fe40000000000 */
[C---:B----4-:R-:W-:Y:S02]  /*1ce0*/  LEA.HI.X R9, R17.reuse, R7, R11, 0x1, P0 ;  /* 0x0000000711097211 */ /* 0x050fe400000f0c0b */
[----:B------:R-:W-:Y:S02]  /*1cf0*/  LEA.HI R12, R0, R18, RZ, 0x3 ;  /* 0x00000012000c7211 */ /* 0x000fe400078f18ff */
[----:B------:R-:W-:Y:S02]  /*1d00*/  ISETP.GE.AND P1, PT, R17, c[0x0][0x198], PT ;  /* 0x0000660011007a0c */ /* 0x000fe40003f26270 */
[----:B------:R-:W-:Y:S02]  /*1d10*/  ISETP.NE.AND P0, PT, R29, RZ, PT ;  /* 0x000000ff1d00720c */ /* 0x000fe40003f05270 */
[----:B------:R-:W-:-:S02]  /*1d20*/  LEA.HI R3, R14, R3, RZ, 0x3 ;  /* 0x000000030e037211 */ /* 0x000fc400078f18ff */
[----:B------:R-:W-:Y:S02]  /*1d30*/  LEA.HI R0, R15, R13, RZ, 0x3 ;  /* 0x0000000d0f007211 */ /* 0x000fe400078f18ff */
[----:B------:R-:W-:Y:S02]  /*1d40*/  LOP3.LUT R12, R12, 0xfffffff8, RZ, 0xc0, !PT ;  /* 0xfffffff80c0c7812 */ /* 0x000fe400078ec0ff */
[----:B------:R-:W-:Y:S02]  /*1d50*/  LOP3.LUT R3, R3, 0xfffffff8, RZ, 0xc0, !PT ;  /* 0xfffffff803037812 */ /* 0x000fe400078ec0ff */
[----:B------:R-:W-:Y:S01]  /*1d60*/  LOP3.LUT R16, R0, 0xfffffff8, RZ, 0xc0, !PT ;  /* 0xfffffff800107812 */ /* 0x000fe200078ec0ff */
[----:B------:R-:W-:Y:S02]  /*1d70*/  IMAD.SHL.U32 R0, R231, 0x2, RZ ;  /* 0x00000002e7007824 */ /* 0x000fe400078e00ff */
[----:B------:R-:W-:-:S03]  /*1d80*/  IMAD.WIDE R14, R12, 0x2, R6 ;  /* 0x000000020c0e7825 */ /* 0x000fc600078e0206 */
[----:B------:R-:W-:Y:S01]  /*1d90*/  @!PT LDS RZ, [RZ] ;  /* 0x00000000fffff984 */ /* 0x000fe20000000800 */
[----:B------:R3:W-:Y:S01]  /*1da0*/  LDGSTS.E.BYPASS.LTC128B.128 [R0+0x12100], [R8.64], !P1 ;  /* 0x1210000008007fae */ /* 0x0007e2000c901d52 */
[--C-:B------:R-:W-:Y:S01]  /*1db0*/  IMAD.WIDE R12, R3, 0x2, R6.reuse ;  /* 0x00000002030c7825 */ /* 0x100fe200078e0206 */
[----:B------:R-:W-:Y:S02]  /*1dc0*/  ISETP.NE.AND P1, PT, R19, RZ, PT ;  /* 0x000000ff1300720c */ /* 0x000fe40003f25270 */
[----:B------:R3:W-:Y:S01]  /*1dd0*/  LDGSTS.E.BYPASS.LTC128B.128 [R0+0x16100], [R14.64], !P0 ;  /* 0x161000000e007fae */ /* 0x0007e2000c101d52 */
[----:B------:R-:W-:-:S03]  /*1de0*/  IMAD.WIDE R6, R16, 0x2, R6 ;  /* 0x0000000210067825 */ /* 0x000fc600078e0206 */
[----:B------:R3:W-:Y:S04]  /*1df0*/  LDGSTS.E.BYPASS.LTC128B.128 [R0+0x1a100], [R12.64], !P6 ;  /* 0x1a1000000c007fae */ /* 0x0007e8000f101d52 */
[----:B------:R3:W-:Y:S03]  /*1e00*/  LDGSTS.E.BYPASS.LTC128B.128 [R0+0x1e100], [R6.64], !P5 ;  /* 0x1e10000006007fae */ /* 0x0007e6000e901d52 */
.L_x_948:
[----:B------:R-:W-:Y:S05]  /*1e10*/  BSYNC B0 ;  /* 0x0000000000007941 */ /* 0x000fea0003800000 */
.L_x_947:
[----:B---3--:R-:W-:Y:S01]  /*1e20*/  IADD3 R0, R30, 0x60, RZ ;  /* 0x000000601e007810 */ /* 0x008fe20007ffe0ff */
[----:B------:R-:W-:Y:S01]  /*1e30*/  UMOV UR10, 0x6 ;  /* 0x00000006000a7882 */ /* 0x000fe20000000000 */
[----:B----4-:R3:W4:Y:S01]  /*1e40*/  SHFL.IDX PT, R7, R27, 0x3, 0x181f ;  /* 0x00781f001b077f89 */ /* 0x01072200000e0000 */
[----:B------:R-:W-:Y:S01]  /*1e50*/  ULDC.64 UR12, c[0x0][0x1e0] ;  /* 0x00007800000c7ab9 */ /* 0x000fe20000000a00 */
[----:B------:R-:W-:Y:S01]  /*1e60*/  ISETP.GE.AND P0, PT, R0, UR4, PT ;  /* 0x0000000400007c0c */ /* 0x000fe2000bf06270 */
[----:B------:R-:W-:Y:S01]  /*1e70*/  UIADD3 UR15, UR14, -0x1, URZ ;  /* 0xffffffff0e0f7890 */ /* 0x000fe2000fffe03f */
[----:B------:R3:W1:Y:S01]  /*1e80*/  SHFL.IDX PT, R6, R28, 0x3, 0x181f ;  /* 0x00781f001c067f89 */ /* 0x00066200000e0000 */
[----:B------:R-:W-:Y:S01]  /*1e90*/  USHF.L.U64.HI UR20, UR12, UR10, UR13 ;  /* 0x0000000a0c147299 */ /* 0x000fe2000801020d */
[----:B------:R-:W-:Y:S01]  /*1ea0*/  BSSY B0, `(.L_x_949) ;  /* 0x000001d000007945 */ /* 0x000fe20003800000 */
[----:B------:R-:W-:-:S08]  /*1eb0*/  USHF.L.U32 UR21, UR12, 0x6, URZ ;  /* 0x000000060c157899 */ /* 0x000fd0000800063f */
[----:B------:R-:W-:Y:S05]  /*1ec0*/  @P0 BRA `(.L_x_950) ;  /* 0x000001a000000947 */ /* 0x000fea0003800000 */
[----:B------:R-:W-:Y:S01]  /*1ed0*/  P2R R0, PR, RZ, 0x2 ;  /* 0x00000002ff007803 */ /* 0x000fe20000000000 */
[----:B------:R-:W-:Y:S01]  /*1ee0*/  IMAD.SHL.U32 R12, R231, 0x2, RZ ;  /* 0x00000002e70c7824 */ /* 0x000fe200078e00ff */
[C---:B------:R-:W-:Y:S02]  /*1ef0*/  ISETP.GE.AND P1, PT, R17.reuse, c[0x0][0x198], PT ;  /* 0x0000660011007a0c */ /* 0x040fe40003f26270 */
[C---:B-1----:R-:W-:Y:S02]  /*1f00*/  LEA R8, P0, R17.reuse, R6, 0x1 ;  /* 0x0000000611087211 */ /* 0x042fe400078008ff */
[C---:B------:R-:W-:Y:S02]  /*1f10*/  IADD3 R3, R17.reuse, 0xc0, RZ ;  /* 0x000000c011037810 */ /* 0x040fe40007ffe0ff */
[----:B----4-:R-:W-:Y:S02]  /*1f20*/  LEA.HI.X R9, R17, R7, R11, 0x1, P0 ;  /* 0x0000000711097211 */ /* 0x010fe400000f0c0b */
[----:B------:R-:W-:-:S02]  /*1f30*/  SHF.R.S32.HI R10, RZ, 0x1f, R3 ;  /* 0x0000001fff0a7819 */ /* 0x000fc40000011403 */
[----:B------:R-:W-:Y:S02]  /*1f40*/  ISETP.NE.AND P0, PT, R29, RZ, PT ;  /* 0x000000ff1d00720c */ /* 0x000fe40003f05270 */
[----:B------:R-:W-:Y:S01]  /*1f50*/  LEA.HI R3, R10, R3, RZ, 0x3 ;  /* 0x000000030a037211 */ /* 0x000fe200078f18ff */
[----:B------:R-:W-:Y:S01]  /*1f60*/  @!PT LDS RZ, [RZ] ;  /* 0x00000000fffff984 */ /* 0x000fe20000000800 */
[----:B------:R1:W-:Y:S01]  /*1f70*/  LDGSTS.E.BYPASS.LTC128B.128 [R12+0x13100], [R8.64], !P1 ;  /* 0x13100000080c7fae */ /* 0x0003e2000c901d52 */
[----:B------:R-:W-:Y:S02]  /*1f80*/  ISETP.NE.AND P1, PT, R0, RZ, PT ;  /* 0x000000ff0000720c */ /* 0x000fe40003f25270 */
[----:B------:R-:W-:Y:S02]  /*1f90*/  SHF.R.S32.HI R0, RZ, 0x1f, R18 ;  /* 0x0000001fff007819 */ /* 0x000fe40000011412 */
[----:B------:R-:W-:Y:S02]  /*1fa0*/  LOP3.LUT R3, R3, 0xfffffff8, RZ, 0xc0, !PT ;  /* 0xfffffff803037812 */ /* 0x000fe400078ec0ff */
[----:B------:R-:W-:-:S04]  /*1fb0*/  LEA.HI R0, R0, R18, RZ, 0x3 ;  /* 0x0000001200007211 */ /* 0x000fc800078f18ff */
[----:B------:R-:W-:-:S05]  /*1fc0*/  LOP3.LUT R0, R0, 0xfffffff8, RZ, 0xc0, !PT ;  /* 0xfffffff800007812 */ /* 0x000fca00078ec0ff */
        /* <DEDUP_REMOVED lines=10> */
.L_x_950:
[----:B------:R-:W-:Y:S05]  /*2070*/  BSYNC B0 ;  /* 0x0000000000007941 */ /* 0x000fea0003800000 */
.L_x_949:
[----:B------:R-:W-:Y:S01]  /*2080*/  USHF.L.U32 UR17, UR15, 0x6, URZ ;  /* 0x000000060f117899 */ /* 0x000fe2000800063f */
[----:B------:R-:W-:Y:S01]  /*2090*/  IMAD.MOV.U32 R104, RZ, RZ, R40 ;  /* 0x000000ffff687224 */ /* 0x000fe200078e0028 */
[----:B------:R-:W-:Y:S01]  /*20a0*/  USHF.R.S32.HI UR11, URZ, 0x1f, UR15 ;  /* 0x0000001f3f0b7899 */ /* 0x000fe2000801140f */
[----:B------:R-:W0:Y:S01]  /*20b0*/  LDGDEPBAR ;  /* 0x00000000000079af */ /* 0x000e220000000000 */
[----:B------:R-:W-:Y:S01]  /*20c0*/  UIMAD UR4, UR20, UR15, URZ ;  /* 0x0000000f140472a4 */ /* 0x000fe2000f8e023f */
[----:B------:R-:W-:Y:S01]  /*20d0*/  IMAD.MOV.U32 R105, RZ, RZ, R41 ;  /* 0x000000ffff697224 */ /* 0x000fe200078e0029 */
[----:B----4-:R-:W-:Y:S01]  /*20e0*/  SEL R8, RZ, 0x2, P3 ;  /* 0x00000002ff087807 */ /* 0x010fe20001800000 */
[----:B------:R-:W-:Y:S01]  /*20f0*/  IMAD.U32 R96, RZ, RZ, UR17 ;  /* 0x00000011ff607e24 */ /* 0x000fe2000f8e00ff */
[----:B------:R-:W-:Y:S01]  /*2100*/  SEL R3, RZ, 0x4, P2 ;  /* 0x00000004ff037807 */ /* 0x000fe20001000000 */
[----:B------:R-:W-:Y:S01]  /*2110*/  IMAD.U32 R99, RZ, RZ, UR21 ;  /* 0x00000015ff637e24 */ /* 0x000fe2000f8e00ff */
[----:B------:R-:W-:Y:S01]  /*2120*/  UIMAD UR4, UR11, UR21, UR4 ;  /* 0x000000150b0472a4 */ /* 0x000fe2000f8e0204 */
[----:B------:R-:W-:Y:S01]  /*2130*/  IMAD.MOV.U32 R104, RZ, RZ, R38 ;  /* 0x000000ffff687224 */ /* 0x000fe200078e0026 */
[----:B------:R-:W-:Y:S01]  /*2140*/  IADD3 R0, -R96, UR9, -R26 ;  /* 0x0000000960007c10 */ /* 0x000fe2000fffe91a */
[----:B------:R-:W-:Y:S01]  /*2150*/  IMAD.SHL.U32 R9, R32, 0x40, RZ ;  /* 0x0000004020097824 */ /* 0x000fe200078e00ff */
[----:B------:R-:W-:Y:S01]  /*2160*/  USHF.L.U32 UR13, UR12, 0x5, URZ ;  /* 0x000000050c0d7899 */ /* 0x000fe2000800063f */
[----:B-1----:R-:W-:Y:S01]  /*2170*/  IMAD.WIDE.U32 R6, R99, UR15, R104 ;  /* 0x0000000f63067c25 */ /* 0x002fe2000f8e0068 */
[C---:B------:R-:W-:Y:S01]  /*2180*/  ISETP.GE.AND P6, PT, R0.reuse, 0x1, PT ;  /* 0x000000010000780c */ /* 0x040fe20003fc6270 */
[----:B------:R-:W-:Y:S01]  /*2190*/  UMOV UR22, 0x5 ;  /* 0x0000000500167882 */ /* 0x000fe20000000000 */
[----:B------:R-:W-:Y:S01]  /*21a0*/  ISETP.GE.AND P5, PT, R0, 0x21, PT ;  /* 0x000000210000780c */ /* 0x000fe20003fa6270 */
[----:B------:R-:W-:Y:S01]  /*21b0*/  IMAD.SHL.U32 R10, R26, 0x8, RZ ;  /* 0x000000081a0a7824 */ /* 0x000fe200078e00ff */
[----:B------:R-:W-:Y:S01]  /*21c0*/  SEL R0, RZ, 0x1, P4 ;  /* 0x00000001ff007807 */ /* 0x000fe20002000000 */
[----:B------:R-:W-:Y:S01]  /*21d0*/  ULDC UR5, c[0x0][0x1e4] ;  /* 0x0000790000057ab9 */ /* 0x000fe20000000800 */
[----:B------:R-:W-:Y:S01]  /*21e0*/  IMAD.SHL.U32 R231, R231, 0x2, RZ ;  /* 0x00000002e7e77824 */ /* 0x000fe200078e00ff */
[----:B------:R-:W-:Y:S01]  /*21f0*/  USHF.L.U64.HI UR12, UR12, UR22, UR5 ;  /* 0x000000160c0c7299 */ /* 0x000fe20008010205 */
[----:B------:R-:W-:Y:S01]  /*2200*/  IADD3 R12, R3, R8, R0 ;  /* 0x00000008030c7210 */ /* 0x000fe20007ffe000 */
[----:B------:R-:W-:Y:S01]  /*2210*/  UISETP.GT.AND UP0, UPT, UR15, UR8, UPT ;  /* 0x000000080f00728c */ /* 0x000fe2000bf04270 */
[----:B------:R-:W-:Y:S01]  /*2220*/  LOP3.LUT R3, R9, 0x1c0, RZ, 0xc0, !PT ;  /* 0x000001c009037812 */ /* 0x000fe200078ec0ff */
[----:B------:R-:W-:Y:S01]  /*2230*/  UIADD3 UR17, UR9, 0x1, -UR17 ;  /* 0x0000000109117890 */ /* 0x000fe2000fffe811 */
[----:B------:R-:W-:Y:S01]  /*2240*/  IADD3 R0, R7, UR4, RZ ;  /* 0x0000000407007c10 */ /* 0x000fe2000fffe0ff */
[----:B------:R-:W-:Y:S01]  /*2250*/  ULDC.64 UR4, c[0x0][0x208] ;  /* 0x0000820000047ab9 */ /* 0x000fe20000000a00 */
[C---:B------:R-:W-:Y:S01]  /*2260*/  @P6 LEA R8, P0, R6.reuse, c[0x0][0x1c8], 0x1 ;  /* 0x0000720006086a11 */ /* 0x040fe200078008ff */
[----:B------:R-:W-:Y:S01]  /*2270*/  UIMAD UR11, UR11, UR4, URZ ;  /* 0x000000040b0b72a4 */ /* 0x000fe2000f8e023f */
[----:B------:R-:W-:Y:S01]  /*2280*/  LOP3.LUT R10, R3, 0x8, R10, 0xf8, !PT ;  /* 0x00000008030a7812 */ /* 0x000fe200078ef80a */
[----:B------:R-:W-:Y:S01]  /*2290*/  UIMAD.WIDE.U32 UR22, UR15, UR4, URZ ;  /* 0x000000040f1672a5 */ /* 0x000fe2000f8e003f */
[----:B------:R-:W-:Y:S01]  /*22a0*/  SHF.R.U32.HI R3, RZ, 0x3, R3 ;  /* 0x00000003ff037819 */ /* 0x000fe20000011603 */
[----:B------:R-:W-:Y:S01]  /*22b0*/  UIMAD UR11, UR15, UR5, UR11 ;  /* 0x000000050f0b72a4 */ /* 0x000fe2000f8e020b */
[C---:B------:R-:W-:Y:S01]  /*22c0*/  @P6 LEA.HI.X R9, R6.reuse, c[0x0][0x1cc], R0, 0x1, P0 ;  /* 0x0000730006096a11 */ /* 0x040fe200000f0c00 */
[----:B------:R-:W-:Y:S01]  /*22d0*/  BAR.SYNC.DEFER_BLOCKING 0x0 ;  /* 0x0000000000007b1d */ /* 0x000fe20000010000 */
[----:B------:R-:W-:Y:S01]  /*22e0*/  @P5 IADD3 R7, P0, R6, UR13, RZ ;  /* 0x0000000d06075c10 */ /* 0x000fe2000ff1e0ff */
[----:B------:R-:W-:Y:S01]  /*22f0*/  UIADD3 UR11, UR23, UR11, URZ ;  /* 0x0000000b170b7290 */ /* 0x000fe2000fffe03f */
[----:B------:R-:W-:Y:S01]  /*2300*/  LOP3.LUT R10, R10, R3, RZ, 0x3c, !PT ;  /* 0x000000030a0a7212 */ /* 0x000fe200078e3cff */
[----:B------:R-:W-:Y:S01]  /*2310*/  USHF.L.U64.HI UR10, UR4, UR10, UR5 ;  /* 0x0000000a040a7299 */ /* 0x000fe20008010205 */
[----:B------:R-:W-:Y:S01]  /*2320*/  @P5 IADD3.X R3, R0, UR12, RZ, P0, !PT ;  /* 0x0000000c00035c10 */ /* 0x000fe200087fe4ff */
[----:B------:R-:W-:Y:S01]  /*2330*/  @UP0 UIADD3 UR5, UR14, -0x2, URZ ;  /* 0xfffffffe0e050890 */ /* 0x000fe2000fffe03f */
[----:B------:R-:W-:Y:S01]  /*2340*/  @P5 LEA R6, P0, R7, c[0x0][0x1c8], 0x1 ;  /* 0x0000720007065a11 */ /* 0x000fe200078008ff */
[----:B------:R-:W-:Y:S01]  /*2350*/  IMAD R0, R31, 0x200, R10 ;  /* 0x000002001f007824 */ /* 0x000fe200078e020a */
[----:B------:R-:W-:Y:S01]  /*2360*/  SEL R11, RZ, 0x8, P1 ;  /* 0x00000008ff0b7807 */ /* 0x000fe20000800000 */
[----:B------:R-:W-:Y:S01]  /*2370*/  IMAD.U32 R10, RZ, RZ, UR22 ;  /* 0x00000016ff0a7e24 */ /* 0x000fe2000f8e00ff */
[----:B------:R-:W-:Y:S01]  /*2380*/  @P5 LEA.HI.X R7, R7, c[0x0][0x1cc], R3, 0x1, P0 ;  /* 0x0000730007075a11 */ /* 0x000fe200000f0c03 */
[----:B------:R-:W-:Y:S01]  /*2390*/  IMAD.SHL.U32 R204, R0, 0x2, RZ ;  /* 0x0000000200cc7824 */ /* 0x000fe200078e00ff */
[----:B------:R-:W-:Y:S01]  /*23a0*/  LEA.HI R98, R100, R103, RZ, 0x5 ;  /* 0x0000006764627211 */ /* 0x000fe200078f28ff */
[----:B------:R-:W-:Y:S01]  /*23b0*/  IMAD.IADD R14, R12, 0x1, R11 ;  /* 0x000000010c0e7824 */ /* 0x000fe200078e020b */
[----:B------:R-:W-:Y:S01]  /*23c0*/  LEA R3, P0, R10, R36, 0x6 ;  /* 0x000000240a037211 */ /* 0x000fe200078030ff */
[----:B------:R-:W-:Y:S01]  /*23d0*/  IMAD.U32 R11, RZ, RZ, UR23 ;  /* 0x00000017ff0b7e24 */ /* 0x000fe2000f8e00ff */
[C---:B------:R-:W-:Y:S01]  /*23e0*/  IADD3 R0, R204.reuse, 0x8100, RZ ;  /* 0x00008100cc007810 */ /* 0x040fe20007ffe0ff */
[----:B------:R-:W-:Y:S01]  /*23f0*/  @UP0 UIMAD UR20, UR20, UR5, URZ ;  /* 0x00000005141402a4 */ /* 0x000fe2000f8e023f */
[----:B------:R-:W-:Y:S01]  /*2400*/  SHF.R.S32.HI R97, RZ, 0x5, R98 ;  /* 0x00000005ff617819 */ /* 0x000fe20000011462 */
[----:B------:R-:W-:Y:S01]  /*2410*/  STL.64 [R1+0x30], R104 ;  /* 0x0000306801007387 */ /* 0x000fe20000100a00 */
[----:B------:R-:W-:Y:S01]  /*2420*/  IADD3 R215, R204, 0x8120, RZ ;  /* 0x00008120ccd77810 */ /* 0x000fe20007ffe0ff */
[----:B------:R-:W-:Y:S01]  /*2430*/  ULDC UR15, c[0x0][0x324] ;  /* 0x0000c900000f7ab9 */ /* 0x000fe20000000800 */
[----:B------:R-:W-:Y:S01]  /*2440*/  P2R R15, PR, RZ, 0x8 ;  /* 0x00000008ff0f7803 */ /* 0x000fe20000000000 */
[----:B------:R-:W-:Y:S01]  /*2450*/  @!PT LDS RZ, [RZ] ;  /* 0x00000000fffff984 */ /* 0x000fe20000000800 */
[----:B------:R-:W-:Y:S01]  /*2460*/  @!PT LDS RZ, [RZ] ;  /* 0x00000000fffff984 */ /* 0x000fe20000000800 */
[----:B------:R-:W-:Y:S01]  /*2470*/  @!PT LDS RZ, [RZ] ;  /* 0x00000000fffff984 */ /* 0x000fe20000000800 */
[----:B------:R1:W-:Y:S01]  /*2480*/  @P6 LDGSTS.E.BYPASS.LTC128B.128 [R231+0x8100], [R8.64], !P4 ;  /* 0x0810000008e76fae */ /* 0x0003e2000e101d52 */
[----:B------:R-:W-:-:S03]  /*2490*/  ULOP3.LUT UR15, URZ, UR15, URZ, 0x33, !UPT ;  /* 0x0000000f3f0f7292 */ /* 0x000fc6000f8e333f */
[----:B------:R1:W-:Y:S04]  /*24a0*/  @P6 LDGSTS.E.BYPASS.LTC128B.128 [R231+0xa100], [R8.64+0x80], !P3 ;  /* 0x0a10008008e76fae */ /* 0x0003e8000d901d52 */
[----:B------:R1:W-:Y:S04]  /*24b0*/  @P6 LDGSTS.E.BYPASS.LTC128B.128 [R231+0xc100], [R8.64+0x100], !P2 ;  /* 0x0c10010008e76fae */ /* 0x0003e8000d101d52 */
[----:B------:R1:W-:Y:S01]  /*24c0*/  @P6 LDGSTS.E.BYPASS.LTC128B.128 [R231+0xe100], [R8.64+0x180], !P1 ;  /* 0x0e10018008e76fae */ /* 0x0003e2000c901d52 */
[----:B------:R-:W-:-:S03]  /*24d0*/  LOP3.LUT P6, RZ, R32, 0x2, RZ, 0xc0, !PT ;  /* 0x0000000220ff7812 */ /* 0x000fc600078cc0ff */
[----:B------:R4:W-:Y:S04]  /*24e0*/  @P5 LDGSTS.E.BYPASS.LTC128B.128 [R231+0x9100], [R6.64], !P4 ;  /* 0x0910000006e75fae */ /* 0x0009e8000e101d52 */
[----:B------:R4:W-:Y:S04]  /*24f0*/  @P5 LDGSTS.E.BYPASS.LTC128B.128 [R231+0xb100], [R6.64+0x80], !P3 ;  /* 0x0b10008006e75fae */ /* 0x0009e8000d901d52 */
[----:B------:R4:W-:Y:S02]  /*2500*/  @P5 LDGSTS.E.BYPASS.LTC128B.128 [R231+0xd100], [R6.64+0x100], !P2 ;  /* 0x0d10010006e75fae */ /* 0x0009e4000d101d52 */
[----:B------:R-:W-:Y:S01]  /*2510*/  @P6 IADD3 R215, R0, -0x20, RZ ;  /* 0xffffffe000d76810 */ /* 0x000fe20007ffe0ff */
[----:B------:R-:W-:Y:S01]  /*2520*/  IMAD R0, R97, 0x400, R5 ;  /* 0x0000040061007824 */ /* 0x000fe200078e0205 */
[----:B------:R4:W-:Y:S01]  /*2530*/  @P5 LDGSTS.E.BYPASS.LTC128B.128 [R231+0xf100], [R6.64+0x180], !P1 ;  /* 0x0f10018006e75fae */ /* 0x0009e2000c901d52 */
[----:B------:R-:W-:-:S02]  /*2540*/  LOP3.LUT P6, RZ, R14, 0x2, RZ, 0xc0, !PT ;  /* 0x000000020eff7812 */ /* 0x000fc400078cc0ff */
[----:B------:R-:W-:Y:S01]  /*2550*/  IMAD.SHL.U32 R211, R0, 0x2, RZ ;  /* 0x0000000200d37824 */ /* 0x000fe200078e00ff */
[----:B------:R-:W0:Y:S01]  /*2560*/  LDGDEPBAR ;  /* 0x00000000000079af */ /* 0x000e220000000000 */
[----:B------:R-:W-:Y:S01]  /*2570*/  IMAD.MOV.U32 R0, RZ, RZ, 0x40 ;  /* 0x00000040ff007424 */ /* 0x000fe200078e00ff */
[C---:B------:R-:W-:Y:S01]  /*2580*/  IADD3 R230, R215.reuse, 0x800, RZ ;  /* 0x00000800d7e67810 */ /* 0x040fe20007ffe0ff */
[--C-:B------:R-:W-:Y:S01]  /*2590*/  IMAD R212, R4, 0x2, R211.reuse ;  /* 0x0000000204d47824 */ /* 0x100fe200078e02d3 */
[C---:B------:R-:W-:Y:S01]  /*25a0*/  IADD3 R229, R215.reuse, 0x1000, RZ ;  /* 0x00001000d7e57810 */ /* 0x040fe20007ffe0ff */
[C---:B------:R-:W-:Y:S01]  /*25b0*/  IMAD R214, R2.reuse, 0x2, R211 ;  /* 0x0000000202d67824 */ /* 0x040fe200078e02d3 */
[C---:B------:R-:W-:Y:S01]  /*25c0*/  IADD3 R228, R215.reuse, 0x1800, RZ ;  /* 0x00001800d7e47810 */ /* 0x040fe20007ffe0ff */
[----:B-1----:R-:W-:Y:S01]  /*25d0*/  IMAD.U32 R8, RZ, RZ, UR11 ;  /* 0x0000000bff087e24 */ /* 0x002fe2000f8e00ff */
[----:B------:R-:W-:Y:S01]  /*25e0*/  USHF.L.U32 UR11, UR4, 0x6, URZ ;  /* 0x00000006040b7899 */ /* 0x000fe2000800063f */
[----:B------:R-:W-:Y:S01]  /*25f0*/  IMAD R213, R2, 0x2, R212 ;  /* 0x0000000202d57824 */ /* 0x000fe200078e02d4 */
[----:B------:R-:W-:Y:S01]  /*2600*/  @UP0 USHF.R.S32.HI UR4, URZ, 0x1f, UR5 ;  /* 0x0000001f3f040899 */ /* 0x000fe20008011405 */
[----:B------:R-:W-:-:S02]  /*2610*/  IADD3 R227, R215, 0x2000, RZ ;  /* 0x00002000d7e37810 */ /* 0x000fc40007ffe0ff */
[----:B------:R-:W-:Y:S01]  /*2620*/  LEA.HI.X R10, R10, R35, R8, 0x6, P0 ;  /* 0x000000230a0a7211 */ /* 0x000fe200000f3408 */
[----:B------:R-:W-:Y:S01]  /*2630*/  @UP0 UIMAD UR4, UR4, UR21, UR20 ;  /* 0x00000015040402a4 */ /* 0x000fe2000f8e0214 */
[C---:B------:R-:W-:Y:S02]  /*2640*/  IADD3 R226, R215.reuse, 0x2800, RZ ;  /* 0x00002800d7e27810 */ /* 0x040fe40007ffe0ff */
[C---:B------:R-:W-:Y:S02]  /*2650*/  IADD3 R225, R215.reuse, 0x3000, RZ ;  /* 0x00003000d7e17810 */ /* 0x040fe40007ffe0ff */
[C---:B------:R-:W-:Y:S02]  /*2660*/  IADD3 R224, R215.reuse, 0x3800, RZ ;  /* 0x00003800d7e07810 */ /* 0x040fe40007ffe0ff */
[----:B------:R-:W-:Y:S02]  /*2670*/  IADD3 R223, R215, 0x4000, RZ ;  /* 0x00004000d7df7810 */ /* 0x000fe40007ffe0ff */
[----:B----4-:R-:W-:Y:S01]  /*2680*/  LEA R6, P0, R3, c[0x0][0x1f8], 0x1 ;  /* 0x00007e0003067a11 */ /* 0x010fe200078008ff */
[----:B------:R-:W-:-:S04]  /*2690*/  DEPBAR.LE SB0, 0x1 ;  /* 0x000080400000791a */ /* 0x000fc80000000000 */
[----:B------:R-:W-:-:S04]  /*26a0*/  DEPBAR.LE SB0, 0x0 ;  /* 0x000080000000791a */ /* 0x000fc80000000000 */
[----:B------:R-:W-:Y:S01]  /*26b0*/  BAR.SYNC.DEFER_BLOCKING 0x0 ;  /* 0x0000000000007b1d */ /* 0x000fe20000010000 */
[----:B------:R-:W-:Y:S02]  /*26c0*/  LEA.HI.X R7, R3, c[0x0][0x1fc], R10, 0x1, P0 ;  /* 0x00007f0003077a11 */ /* 0x000fe400000f0c0a */
[----:B------:R-:W-:Y:S02]  /*26d0*/  IADD3 R3, -R26, UR9, -R96 ;  /* 0x000000091a037c10 */ /* 0x000fe4000fffe960 */
[----:B------:R-:W-:Y:S02]  /*26e0*/  IADD3 R12, P0, R6, UR11, RZ ;  /* 0x0000000b060c7c10 */ /* 0x000fe4000ff1e0ff */
[----:B------:R-:W-:Y:S02]  /*26f0*/  ISETP.LT.OR P5, PT, R3, 0x1, P4 ;  /* 0x000000010300780c */ /* 0x000fe400027a1670 */
[----:B------:R-:W-:Y:S02]  /*2700*/  IADD3.X R13, R7, UR10, RZ, P0, !PT ;  /* 0x0000000a070d7c10 */ /* 0x000fe400087fe4ff */
[----:B------:R-:W-:-:S02]  /*2710*/  ISETP.LT.OR P0, PT, R3, 0x1, !P6 ;  /* 0x000000010300780c */ /* 0x000fc40007701670 */
[----:B------:R-:W-:Y:S02]  /*2720*/  ISETP.LT.OR P6, PT, R3, 0x21, !P6 ;  /* 0x000000210300780c */ /* 0x000fe400077c1670 */
[C---:B------:R-:W-:Y:S02]  /*2730*/  IADD3 R222, R215.reuse, 0x4800, RZ ;  /* 0x00004800d7de7810 */ /* 0x040fe40007ffe0ff */
[C---:B------:R-:W-:Y:S02]  /*2740*/  IADD3 R221, R215.reuse, 0x5000, RZ ;  /* 0x00005000d7dd7810 */ /* 0x040fe40007ffe0ff */
[C---:B------:R-:W-:Y:S02]  /*2750*/  IADD3 R220, R215.reuse, 0x5800, RZ ;  /* 0x00005800d7dc7810 */ /* 0x040fe40007ffe0ff */
[C---:B------:R-:W-:Y:S02]  /*2760*/  IADD3 R219, R215.reuse, 0x6000, RZ ;  /* 0x00006000d7db7810 */ /* 0x040fe40007ffe0ff */
[C---:B------:R-:W-:Y:S01]  /*2770*/  IADD3 R218, R215.reuse, 0x6800, RZ ;  /* 0x00006800d7da7810 */ /* 0x040fe20007ffe0ff */
[----:B--23--:R-:W-:Y:S01]  /*2780*/  LDSM.16.M88.4 R24, [R204+0x8100] ;  /* 0x00810000cc18783b */ /* 0x00cfe20000000200 */
[----:B------:R-:W-:-:S02]  /*2790*/  IADD3 R217, R215, 0x7000, RZ ;  /* 0x00007000d7d97810 */ /* 0x000fc40007ffe0ff */
[----:B------:R-:W-:Y:S01]  /*27a0*/  IADD3 R216, R215, 0x7800, RZ ;  /* 0x00007800d7d87810 */ /* 0x000fe20007ffe0ff */
        /* <DEDUP_REMOVED lines=18> */
[----:B------:R-:W-:-:S04]  /*28d0*/  LOP3.LUT P0, RZ, R32, 0x4, RZ, 0xc0, !PT ;  /* 0x0000000420ff7812 */ /* 0x000fc8000780c0ff */
[----:B------:R-:W-:Y:S02]  /*28e0*/  SEL R0, R0, 0xffffffc0, !P0 ;  /* 0xffffffc000007807 */ /* 0x000fe40004000000 */
[----:B------:R-:W-:-:S03]  /*28f0*/  LOP3.LUT P0, RZ, R14, 0x8, RZ, 0xc0, !PT ;  /* 0x000000080eff7812 */ /* 0x000fc6000780c0ff */
[----:B------:R-:W-:Y:S01]  /*2900*/  IMAD.IADD R210, R204, 0x1, R0 ;  /* 0x00000001ccd27824 */ /* 0x000fe200078e0200 */
[C---:B------:R-:W-:Y:S01]  /*2910*/  ISETP.LT.OR P3, PT, R3.reuse, 0x1, !P0 ;  /* 0x000000010300780c */ /* 0x040fe20004761670 */
[----:B------:R-:W-:Y:S01]  /*2920*/  IMAD.IADD R209, R0, 0x1, R215 ;  /* 0x0000000100d17824 */ /* 0x000fe200078e02d7 */
[C---:B------:R-:W-:Y:S01]  /*2930*/  ISETP.LT.OR P0, PT, R3.reuse, 0x21, !P0 ;  /* 0x000000210300780c */ /* 0x040fe20004701670 */
[C---:B-1----:R-:W-:Y:S08]  /*2940*/  HMMA.16816.F32.BF16 R32, R8.reuse, R24, RZ ;  /* 0x000000180820723c */ /* 0x042ff000000418ff */
[----:B------:R-:W-:Y:S02]  /*2950*/  HMMA.16816.F32.BF16 R24, R8, R26, RZ ;  /* 0x0000001a0818723c */ /* 0x000fe400000418ff */
[----:B------:R3:W-:Y:S01]  /*2960*/  LDGSTS.E.BYPASS.LTC128B.128 [R231+0x6100], [R6.64+0x180], !P3 ;  /* 0x0610018006e77fae */ /* 0x0007e2000d901d52 */
[----:B------:R-:W-:-:S05]  /*2970*/  ISETP.LT.OR P3, PT, R3, 0x21, P4 ;  /* 0x000000210300780c */ /* 0x000fca0002761670 */
[C---:B------:R-:W-:Y:S08]  /*2980*/  HMMA.16816.F32.BF16 R40, R8.reuse, R20, RZ ;  /* 0x000000140828723c */ /* 0x040ff000000418ff */
[----:B------:R1:W-:Y:S01]  /*2990*/  LDGSTS.E.BYPASS.LTC128B.128 [R231+0x1100], [R12.64], !P3 ;  /* 0x011000000ce77fae */ /* 0x0003e2000d901d52 */
[----:B------:R-:W-:Y:S01]  /*29a0*/  ISETP.NE.AND P3, PT, R15, RZ, PT ;  /* 0x000000ff0f00720c */ /* 0x000fe20003f65270 */
[----:B------:R-:W-:Y:S02]  /*29b0*/  HMMA.16816.F32.BF16 R44, R8, R22, RZ ;  /* 0x00000016082c723c */ /* 0x000fe400000418ff */
[----:B------:R1:W-:Y:S01]  /*29c0*/  LDGSTS.E.BYPASS.LTC128B.128 [R231+0x3100], [R12.64+0x80], !P6 ;  /* 0x031000800ce77fae */ /* 0x0003e2000f101d52 */
[----:B------:R-:W-:-:S03]  /*29d0*/  PLOP3.LUT P6, PT, PT, PT, UP0, 0x80, 0x0 ;  /* 0x000000000000781c */ /* 0x000fc60003fcf008 */
[----:B------:R1:W-:Y:S01]  /*29e0*/  LDGSTS.E.BYPASS.LTC128B.128 [R231+0x5100], [R12.64+0x100], !P5 ;  /* 0x051001000ce77fae */ /* 0x0003e2000e901d52 */
[----:B------:R-:W-:Y:S01]  /*29f0*/  PLOP3.LUT P5, PT, PT, PT, UP0, 0x80, 0x0 ;  /* 0x000000000000781c */ /* 0x000fe20003faf008 */
[----:B------:R-:W-:Y:S02]  /*2a00*/  HMMA.16816.F32.BF16 R48, R8, R28, RZ ;  /* 0x0000001c0830723c */ /* 0x000fe400000418ff */
[----:B------:R1:W-:Y:S01]  /*2a10*/  LDGSTS.E.BYPASS.LTC128B.128 [R231+0x7100], [R12.64+0x180], !P0 ;  /* 0x071001800ce77fae */ /* 0x0003e2000c101d52 */
[----:B------:R-:W-:-:S03]  /*2a20*/  PLOP3.LUT P0, PT, PT, PT, UP0, 0x80, 0x0 ;  /* 0x000000000000781c */ /* 0x000fc60003f0f008 */
[----:B------:R-:W-:Y:S02]  /*2a30*/  LDSM.16.M88.4 R68, [R210+0x8100] ;  /* 0x00810000d244783b */ /* 0x000fe40000000200 */
[C---:B------:R-:W-:Y:S02]  /*2a40*/  HMMA.16816.F32.BF16 R60, R8.reuse, R30, RZ ;  /* 0x0000001e083c723c */ /* 0x040fe400000418ff */
[----:B------:R-:W-:Y:S04]  /*2a50*/  LDSM.16.M88.4 R76, [R210+0x8900] ;  /* 0x00890000d24c783b */ /* 0x000fe80000000200 */
[----:B------:R-:W-:Y:S02]  /*2a60*/  LDSM.16.M88.4 R88, [R210+0x9100] ;  /* 0x00910000d258783b */ /* 0x000fe40000000200 */
[----:B------:R-:W-:Y:S01]  /*2a70*/  HMMA.16816.F32.BF16 R20, R8, R38, RZ ;  /* 0x000000260814723c */ /* 0x000fe200000418ff */
[----:B---3--:R-:W-:Y:S01]  /*2a80*/  @P0 IMAD.WIDE.U32 R6, R99, UR5, R104 ;  /* 0x0000000563060c25 */ /* 0x008fe2000f8e0068 */
[----:B------:R-:W-:Y:S01]  /*2a90*/  LDSM.16.M88.4 R84, [R209+0x800] ;  /* 0x00080000d154783b */ /* 0x000fe20000000200 */
[----:B------:R-:W-:-:S03]  /*2aa0*/  PLOP3.LUT P0, PT, PT, PT, UP0, 0x80, 0x0 ;  /* 0x000000000000781c */ /* 0x000fc60003f0f008 */
[----:B------:R-:W-:Y:S01]  /*2ab0*/  LDSM.16.M88.4 R92, [R209+0x1000] ;  /* 0x00100000d15c783b */ /* 0x000fe20000000200 */
[----:B------:R-:W-:Y:S01]  /*2ac0*/  @P5 IADD3 R3, R7, UR4, RZ ;  /* 0x0000000407035c10 */ /* 0x000fe2000fffe0ff */
[----:B------:R-:W-:Y:S01]  /*2ad0*/  HMMA.16816.F32.BF16 R56, R8, R36, RZ ;  /* 0x000000240838723c */ /* 0x000fe200000418ff */
[----:B------:R-:W-:Y:S01]  /*2ae0*/  PLOP3.LUT P5, PT, PT, PT, UP0, 0x80, 0x0 ;  /* 0x000000000000781c */ /* 0x000fe20003faf008 */
[----:B------:R-:W-:Y:S04]  /*2af0*/  LDSM.16.M88.4 R8, [R213+0x10100] ;  /* 0x01010000d508783b */ /* 0x000fe80000000200 */
[----:B-1----:R-:W1:Y:S02]  /*2b00*/  LDSM.16.M88.4 R12, [R214+0x10100] ;  /* 0x01010000d60c783b */ /* 0x002e640000000200 */
[C---:B--2---:R-:W-:Y:S02]  /*2b10*/  HMMA.16816.F32.BF16 R28, R16.reuse, R52, R32 ;  /* 0x00000034101c723c */ /* 0x044fe40000041820 */
[----:B------:R-:W0:Y:S06]  /*2b20*/  LDGDEPBAR ;  /* 0x00000000000079af */ /* 0x000e2c0000000000 */
[C---:B------:R-:W-:Y:S01]  /*2b30*/  HMMA.16816.F32.BF16 R32, R16.reuse, R54, R24 ;  /* 0x000000361020723c */ /* 0x040fe20000041818 */
[----:B------:R-:W2:Y:S07]  /*2b40*/  LDSM.16.M88.4 R52, [R210+0x9900] ;  /* 0x00990000d234783b */ /* 0x000eae0000000200 */
[C---:B------:R-:W-:Y:S08]  /*2b50*/  HMMA.16816.F32.BF16 R36, R16.reuse, R64, R40 ;  /* 0x000000401024723c */ /* 0x040ff00000041828 */
[C---:B------:R-:W-:Y:S01]  /*2b60*/  HMMA.16816.F32.BF16 R40, R16.reuse, R66, R44 ;  /* 0x000000421028723c */ /* 0x040fe2000004182c */
[----:B------:R-:W3:Y:S07]  /*2b70*/  LDSM.16.M88.4 R64, [R209] ;  /* 0x00000000d140783b */ /* 0x000eee0000000200 */
[C---:B------:R-:W-:Y:S08]  /*2b80*/  HMMA.16816.F32.BF16 R44, R16.reuse, R72, R48 ;  /* 0x00000048102c723c */ /* 0x040ff00000041830 */
[C---:B------:R-:W-:Y:S01]  /*2b90*/  HMMA.16816.F32.BF16 R24, R16.reuse, R74, R60 ;  /* 0x0000004a1018723c */ /* 0x040fe2000004183c */
[----:B------:R-:W4:Y:S04]  /*2ba0*/  LDSM.16.M88.4 R60, [R209+0x1800] ;  /* 0x00180000d13c783b */ /* 0x000f280000000200 */
[----:B------:R-:W-:Y:S03]  /*2bb0*/  LDSM.16.M88.4 R72, [R204+0xa900] ;  /* 0x00a90000cc48783b */ /* 0x000fe60000000200 */
[C---:B------:R-:W-:Y:S08]  /*2bc0*/  HMMA.16816.F32.BF16 R20, R16.reuse, R82, R20 ;  /* 0x000000521014723c */ /* 0x040ff00000041814 */
[----:B------:R-:W-:Y:S01]  /*2bd0*/  HMMA.16816.F32.BF16 R48, R16, R80, R56 ;  /* 0x000000501030723c */ /* 0x000fe20000041838 */
[----:B------:R-:W-:Y:S04]  /*2be0*/  LDSM.16.M88.4 R16, [R211+0x14100] ;  /* 0x01410000d310783b */ /* 0x000fe80000000200 */
[----:B------:R-:W-:Y:S03]  /*2bf0*/  LDSM.16.M88.4 R80, [R204+0xb100] ;  /* 0x00b10000cc50783b */ /* 0x000fe60000000200 */
[C---:B-1----:R-:W-:Y:S08]  /*2c00*/  HMMA.16816.F32.BF16 R28, R12.reuse, R68, R28 ;  /* 0x000000440c1c723c */ /* 0x042ff0000004181c */
[C---:B------:R-:W-:Y:S01]  /*2c10*/  HMMA.16816.F32.BF16 R32, R12.reuse, R70, R32 ;  /* 0x000000460c20723c */ /* 0x040fe20000041820 */
[----:B------:R-:W1:Y:S07]  /*2c20*/  LDSM.16.M88.4 R68, [R204+0xa100] ;  /* 0x00a10000cc44783b */ /* 0x000e6e0000000200 */
[C---:B------:R-:W-:Y:S08]  /*2c30*/  HMMA.16816.F32.BF16 R36, R12.reuse, R76, R36 ;  /* 0x0000004c0c24723c */ /* 0x040ff00000041824 */
[C---:B------:R-:W-:Y:S01]  /*2c40*/  HMMA.16816.F32.BF16 R40, R12.reuse, R78, R40 ;  /* 0x0000004e0c28723c */ /* 0x040fe20000041828 */
[----:B------:R-:W-:Y:S07]  /*2c50*/  LDSM.16.M88.4 R76, [R215+0x2800] ;  /* 0x00280000d74c783b */ /* 0x000fee0000000200 */
[C---:B------:R-:W-:Y:S08]  /*2c60*/  HMMA.16816.F32.BF16 R44, R12.reuse, R88, R44 ;  /* 0x000000580c2c723c */ /* 0x040ff0000004182c */
[C---:B------:R-:W-:Y:S01]  /*2c70*/  HMMA.16816.F32.BF16 R56, R12.reuse, R90, R24 ;  /* 0x0000005a0c38723c */ /* 0x040fe20000041818 */
[----:B------:R-:W5:Y:S04]  /*2c80*/  LDSM.16.M88.4 R24, [R204+0xb900] ;  /* 0x00b90000cc18783b */ /* 0x000f680000000200 */
[----:B------:R-:W-:Y:S03]  /*2c90*/  LDSM.16.M88.4 R88, [R215+0x3000] ;  /* 0x00300000d758783b */ /* 0x000fe60000000200 */
[C---:B--2---:R-:W-:Y:S08]  /*2ca0*/  HMMA.16816.F32.BF16 R20, R12.reuse, R54, R20 ;  /* 0x000000360c14723c */ /* 0x044ff00000041814 */
[----:B------:R-:W-:Y:S01]  /*2cb0*/  HMMA.16816.F32.BF16 R48, R12, R52, R48 ;  /* 0x000000340c30723c */ /* 0x000fe20000041830 */
[----:B------:R-:W-:Y:S04]  /*2cc0*/  LDSM.16.M88.4 R12, [R212+0x14100] ;  /* 0x01410000d40c783b */ /* 0x000fe80000000200 */
[----:B------:R-:W-:Y:S03]  /*2cd0*/  LDSM.16.M88.4 R52, [R215+0x3800] ;  /* 0x00380000d734783b */ /* 0x000fe60000000200 */
[C---:B---3--:R-:W-:Y:S08]  /*2ce0*/  HMMA.16816.F32.BF16 R28, R8.reuse, R64, R28 ;  /* 0x00000040081c723c */ /* 0x048ff0000004181c */
[C---:B------:R-:W-:Y:S01]  /*2cf0*/  HMMA.16816.F32.BF16 R32, R8.reuse, R66, R32 ;  /* 0x000000420820723c */ /* 0x040fe20000041820 */
[----:B------:R-:W2:Y:S07]  /*2d00*/  LDSM.16.M88.4 R64, [R215+0x2000] ;  /* 0x00200000d740783b */ /* 0x000eae0000000200 */
[C---:B------:R-:W-:Y:S08]  /*2d10*/  HMMA.16816.F32.BF16 R36, R8.reuse, R84, R36 ;  /* 0x000000540824723c */ /* 0x040ff00000041824 */
[C---:B------:R-:W-:Y:S01]  /*2d20*/  HMMA.16816.F32.BF16 R40, R8.reuse, R86, R40 ;  /* 0x000000560828723c */ /* 0x040fe20000041828 */
[----:B------:R-:W-:Y:S07]  /*2d30*/  LDSM.16.M88.4 R84, [R210+0xb100] ;  /* 0x00b10000d254783b */ /* 0x000fee0000000200 */
[C---:B------:R-:W-:Y:S08]  /*2d40*/  HMMA.16816.F32.BF16 R44, R8.reuse, R92, R44 ;  /* 0x0000005c082c723c */ /* 0x040ff0000004182c */
[C---:B------:R-:W-:Y:S01]  /*2d50*/  HMMA.16816.F32.BF16 R56, R8.reuse, R94, R56 ;  /* 0x0000005e0838723c */ /* 0x040fe20000041838 */
[----:B------:R-:W-:Y:S07]  /*2d60*/  LDSM.16.M88.4 R92, [R215+0x5000] ;  /* 0x00500000d75c783b */ /* 0x000fee0000000200 */
[C---:B----4-:R-:W-:Y:S08]  /*2d70*/  HMMA.16816.F32.BF16 R20, R8.reuse, R62, R20 ;  /* 0x0000003e0814723c */ /* 0x050ff00000041814 */
[----:B------:R-:W-:Y:S01]  /*2d80*/  HMMA.16816.F32.BF16 R48, R8, R60, R48 ;  /* 0x0000003c0830723c */ /* 0x000fe20000041830 */
[----:B------:R-:W-:Y:S04]  /*2d90*/  LDSM.16.M88.4 R8, [R214+0x14100] ;  /* 0x01410000d608783b */ /* 0x000fe80000000200 */
[----:B------:R-:W3:Y:S03]  /*2da0*/  LDSM.16.M88.4 R60, [R210+0xa100] ;  /* 0x00a10000d23c783b */ /* 0x000ee60000000200 */
        /* <DEDUP_REMOVED lines=8> */
[----:B------:R-:W-:Y:S07]  /*2e30*/  LDSM.16.M88.4 R80, [R209+0x2800] ;  /* 0x00280000d150783b */ /* 0x000fee0000000200 */
[C---:B-----5:R-:W-:Y:S08]  /*2e40*/  HMMA.16816.F32.BF16 R20, R16.reuse, R26, R20 ;  /* 0x0000001a1014723c */ /* 0x060ff00000041814 */
[----:B------:R-:W-:Y:S01]  /*2e50*/  HMMA.16816.F32.BF16 R48, R16, R24, R48 ;  /* 0x000000181030723c */ /* 0x000fe20000041830 */
[----:B------:R-:W4:Y:S04]  /*2e60*/  LDSM.16.M88.4 R24, [R210+0xb900] ;  /* 0x00b90000d218783b */ /* 0x000f280000000200 */
[----:B------:R-:W-:Y:S03]  /*2e70*/  LDSM.16.M88.4 R16, [R213+0x14100] ;  /* 0x01410000d510783b */ /* 0x000fe60000000200 */
[C---:B--2---:R-:W-:Y:S08]  /*2e80*/  HMMA.16816.F32.BF16 R28, R12.reuse, R64, R28 ;  /* 0x000000400c1c723c */ /* 0x044ff0000004181c */
[C---:B------:R-:W-:Y:S01]  /*2e90*/  HMMA.16816.F32.BF16 R32, R12.reuse, R66, R32 ;  /* 0x000000420c20723c */ /* 0x040fe20000041820 */
[----:B------:R-:W2:Y:S07]  /*2ea0*/  LDSM.16.M88.4 R64, [R209+0x2000] ;  /* 0x00200000d140783b */ /* 0x000eae0000000200 */
[C---:B------:R-:W-:Y:S08]  /*2eb0*/  HMMA.16816.F32.BF16 R36, R12.reuse, R76, R36 ;  /* 0x0000004c0c24723c */ /* 0x040ff00000041824 */
[C---:B------:R-:W-:Y:S01]  /*2ec0*/  HMMA.16816.F32.BF16 R40, R12.reuse, R78, R40 ;  /* 0x0000004e0c28723c */ /* 0x040fe20000041828 */
[----:B------:R-:W-:Y:S07]  /*2ed0*/  LDSM.16.M88.4 R76, [R204+0xc900] ;  /* 0x00c90000cc4c783b */ /* 0x000fee0000000200 */
[C---:B------:R-:W-:Y:S08]  /*2ee0*/  HMMA.16816.F32.BF16 R44, R12.reuse, R88, R44 ;  /* 0x000000580c2c723c */ /* 0x040ff0000004182c */
[C---:B------:R-:W-:Y:S01]  /*2ef0*/  HMMA.16816.F32.BF16 R56, R12.reuse, R90, R56 ;  /* 0x0000005a0c38723c */ /* 0x040fe20000041838 */
[----:B------:R-:W5:Y:S07]  /*2f00*/  LDSM.16.M88.4 R88, [R209+0x3000] ;  /* 0x00300000d158783b */ /* 0x000f6e0000000200 */
[C---:B------:R-:W-:Y:S08]  /*2f10*/  HMMA.16816.F32.BF16 R20, R12.reuse, R54, R20 ;  /* 0x000000360c14723c */ /* 0x040ff00000041814 */
[----:B------:R-:W-:Y:S01]  /*2f20*/  HMMA.16816.F32.BF16 R48, R12, R52, R48 ;  /* 0x000000340c30723c */ /* 0x000fe20000041830 */
[----:B------:R-:W-:Y:S04]  /*2f30*/  LDSM.16.M88.4 R12, [R211+0x18100] ;  /* 0x01810000d30c783b */ /* 0x000fe80000000200 */
[----:B------:R-:W-:Y:S03]  /*2f40*/  LDSM.16.M88.4 R52, [R204+0xd900] ;  /* 0x00d90000cc34783b */ /* 0x000fe60000000200 */
[C---:B---3--:R-:W-:Y:S08]  /*2f50*/  HMMA.16816.F32.BF16 R28, R8.reuse, R60, R28 ;  /* 0x0000003c081c723c */ /* 0x048ff0000004181c */
[C---:B------:R-:W-:Y:S01]  /*2f60*/  HMMA.16816.F32.BF16 R32, R8.reuse, R62, R32 ;  /* 0x0000003e0820723c */ /* 0x040fe20000041820 */
[----:B------:R-:W3:Y:S07]  /*2f70*/  LDSM.16.M88.4 R60, [R209+0x3800] ;  /* 0x00380000d13c783b */ /* 0x000eee0000000200 */
[C---:B-1----:R-:W-:Y:S08]  /*2f80*/  HMMA.16816.F32.BF16 R36, R8.reuse, R68, R36 ;  /* 0x000000440824723c */ /* 0x042ff00000041824 */
[C---:B------:R-:W-:Y:S01]  /*2f90*/  HMMA.16816.F32.BF16 R40, R8.reuse, R70, R40 ;  /* 0x000000460828723c */ /* 0x040fe20000041828 */
[----:B------:R-:W-:Y:S07]  /*2fa0*/  LDSM.16.M88.4 R68, [R215+0x4000] ;  /* 0x00400000d744783b */ /* 0x000fee0000000200 */
[C---:B------:R-:W-:Y:S08]  /*2fb0*/  HMMA.16816.F32.BF16 R44, R8.reuse, R84, R44 ;  /* 0x00000054082c723c */ /* 0x040ff0000004182c */
[C---:B------:R-:W-:Y:S01]  /*2fc0*/  HMMA.16816.F32.BF16 R56, R8.reuse, R86, R56 ;  /* 0x000000560838723c */ /* 0x040fe20000041838 */
[----:B------:R-:W1:Y:S07]  /*2fd0*/  LDSM.16.M88.4 R84, [R204+0xd100] ;  /* 0x00d10000cc54783b */ /* 0x000e6e0000000200 */
[C---:B----4-:R-:W-:Y:S08]  /*2fe0*/  HMMA.16816.F32.BF16 R20, R8.reuse, R26, R20 ;  /* 0x0000001a0814723c */ /* 0x050ff00000041814 */
[----:B------:R-:W-:Y:S01]  /*2ff0*/  HMMA.16816.F32.BF16 R48, R8, R24, R48 ;  /* 0x000000180830723c */ /* 0x000fe20000041830 */
[----:B------:R-:W4:Y:S07]  /*3000*/  LDSM.16.M88.4 R8, [R212+0x18100] ;  /* 0x01810000d408783b */ /* 0x000f2e0000000200 */
[C---:B--2---:R-:W-:Y:S08]  /*3010*/  HMMA.16816.F32.BF16 R28, R16.reuse, R64, R28 ;  /* 0x00000040101c723c */ /* 0x044ff0000004181c */
[C---:B------:R-:W-:Y:S01]  /*3020*/  HMMA.16816.F32.BF16 R32, R16.reuse, R66, R32 ;  /* 0x000000421020723c */ /* 0x040fe20000041820 */
[----:B------:R-:W-:Y:S07]  /*3030*/  LDSM.16.M88.4 R64, [R215+0x5800] ;  /* 0x00580000d740783b */ /* 0x000fee0000000200 */
[C---:B------:R-:W-:Y:S08]  /*3040*/  HMMA.16816.F32.BF16 R36, R16.reuse, R80, R36 ;  /* 0x000000501024723c */ /* 0x040ff00000041824 */
[C---:B------:R-:W-:Y:S01]  /*3050*/  HMMA.16816.F32.BF16 R40, R16.reuse, R82, R40 ;  /* 0x000000521028723c */ /* 0x040fe20000041828 */
[----:B------:R-:W2:Y:S07]  /*3060*/  LDSM.16.M88.4 R80, [R215+0x4800] ;  /* 0x00480000d750783b */ /* 0x000eae0000000200 */
[C---:B-----5:R-:W-:Y:S08]  /*3070*/  HMMA.16816.F32.BF16 R44, R16.reuse, R88, R44 ;  /* 0x00000058102c723c */ /* 0x060ff0000004182c */
[C---:B------:R-:W-:Y:S01]  /*3080*/  HMMA.16816.F32.BF16 R56, R16.reuse, R90, R56 ;  /* 0x0000005a1038723c */ /* 0x040fe20000041838 */
[----:B------:R-:W-:Y:S07]  /*3090*/  LDSM.16.M88.4 R88, [R210+0xd100] ;  /* 0x00d10000d258783b */ /* 0x000fee0000000200 */
[C---:B---3--:R-:W-:Y:S08]  /*30a0*/  HMMA.16816.F32.BF16 R24, R16.reuse, R62, R20 ;  /* 0x0000003e1018723c */ /* 0x048ff00000041814 */
[----:B------:R-:W-:Y:S01]  /*30b0*/  HMMA.16816.F32.BF16 R48, R16, R60, R48 ;  /* 0x0000003c1030723c */ /* 0x000fe20000041830 */
[----:B------:R-:W-:Y:S04]  /*30c0*/  LDSM.16.M88.4 R16, [R214+0x18100] ;  /* 0x01810000d610783b */ /* 0x000fe80000000200 */
[----:B------:R-:W-:Y:S03]  /*30d0*/  LDSM.16.M88.4 R60, [R210+0xd900] ;  /* 0x00d90000d23c783b */ /* 0x000fe60000000200 */
[C---:B------:R-:W-:Y:S08]  /*30e0*/  HMMA.16816.F32.BF16 R20, R12.reuse, R72, R28 ;  /* 0x000000480c14723c */ /* 0x040ff0000004181c */
[C---:B------:R-:W-:Y:S01]  /*30f0*/  HMMA.16816.F32.BF16 R32, R12.reuse, R74, R32 ;  /* 0x0000004a0c20723c */ /* 0x040fe20000041820 */
[----:B------:R-:W3:Y:S07]  /*3100*/  LDSM.16.M88.4 R72, [R210+0xc100] ;  /* 0x00c10000d248783b */ /* 0x000eee0000000200 */
[C---:B------:R-:W-:Y:S08]  /*3110*/  HMMA.16816.F32.BF16 R36, R12.reuse, R76, R36 ;  /* 0x0000004c0c24723c */ /* 0x040ff00000041824 */
[C---:B------:R-:W-:Y:S01]  /*3120*/  HMMA.16816.F32.BF16 R40, R12.reuse, R78, R40 ;  /* 0x0000004e0c28723c */ /* 0x040fe20000041828 */
[----:B------:R-:W5:Y:S07]  /*3130*/  LDSM.16.M88.4 R76, [R210+0xc900] ;  /* 0x00c90000d24c783b */ /* 0x000f6e0000000200 */
[C---:B-1----:R-:W-:Y:S08]  /*3140*/  HMMA.16816.F32.BF16 R44, R12.reuse, R84, R44 ;  /* 0x000000540c2c723c */ /* 0x042ff0000004182c */
[C---:B------:R-:W-:Y:S01]  /*3150*/  HMMA.16816.F32.BF16 R56, R12.reuse, R86, R56 ;  /* 0x000000560c38723c */ /* 0x040fe20000041838 */
[----:B------:R-:W-:Y:S07]  /*3160*/  LDSM.16.M88.4 R84, [R204+0xe900] ;  /* 0x00e90000cc54783b */ /* 0x000fee0000000200 */
[C---:B------:R-:W-:Y:S08]  /*3170*/  HMMA.16816.F32.BF16 R28, R12.reuse, R54, R24 ;  /* 0x000000360c1c723c */ /* 0x040ff00000041818 */
[----:B------:R-:W-:Y:S01]  /*3180*/  HMMA.16816.F32.BF16 R48, R12, R52, R48 ;  /* 0x000000340c30723c */ /* 0x000fe20000041830 */
[----:B------:R-:W-:Y:S07]  /*3190*/  LDSM.16.M88.4 R12, [R213+0x18100] ;  /* 0x01810000d50c783b */ /* 0x000fee0000000200 */
[C---:B----4-:R-:W-:Y:S08]  /*31a0*/  HMMA.16816.F32.BF16 R24, R8.reuse, R68, R20 ;  /* 0x000000440818723c */ /* 0x050ff00000041814 */
[C---:B------:R-:W-:Y:S01]  /*31b0*/  HMMA.16816.F32.BF16 R20, R8.reuse, R70, R32 ;  /* 0x000000460814723c */ /* 0x040fe20000041820 */
[----:B------:R-:W1:Y:S07]  /*31c0*/  LDSM.16.M88.4 R68, [R209+0x4000] ;  /* 0x00400000d144783b */ /* 0x000e6e0000000200 */
[C---:B--2---:R-:W-:Y:S08]  /*31d0*/  HMMA.16816.F32.BF16 R36, R8.reuse, R80, R36 ;  /* 0x000000500824723c */ /* 0x044ff00000041824 */
[C---:B------:R-:W-:Y:S01]  /*31e0*/  HMMA.16816.F32.BF16 R40, R8.reuse, R82, R40 ;  /* 0x000000520828723c */ /* 0x040fe20000041828 */
[----:B------:R-:W2:Y:S07]  /*31f0*/  LDSM.16.M88.4 R80, [R209+0x4800] ;  /* 0x00480000d150783b */ /* 0x000eae0000000200 */
[C---:B------:R-:W-:Y:S08]  /*3200*/  HMMA.16816.F32.BF16 R44, R8.reuse, R92, R44 ;  /* 0x0000005c082c723c */ /* 0x040ff0000004182c */
[C---:B------:R-:W-:Y:S01]  /*3210*/  HMMA.16816.F32.BF16 R56, R8.reuse, R94, R56 ;  /* 0x0000005e0838723c */ /* 0x040fe20000041838 */
[----:B------:R-:W4:Y:S07]  /*3220*/  LDSM.16.M88.4 R92, [R209+0x5000] ;  /* 0x00500000d15c783b */ /* 0x000f2e0000000200 */
[C---:B------:R-:W-:Y:S08]  /*3230*/  HMMA.16816.F32.BF16 R32, R8.reuse, R66, R28 ;  /* 0x000000420820723c */ /* 0x040ff0000004181c */
[----:B------:R-:W-:Y:S01]  /*3240*/  HMMA.16816.F32.BF16 R48, R8, R64, R48 ;  /* 0x000000400830723c */ /* 0x000fe20000041830 */
[----:B------:R-:W1:Y:S04]  /*3250*/  LDSM.16.M88.4 R64, [R209+0x5800] ;  /* 0x00580000d140783b */ /* 0x000e680000000200 */
[----:B------:R-:W-:Y:S03]  /*3260*/  LDSM.16.M88.4 R8, [R211+0x1c100] ;  /* 0x01c10000d308783b */ /* 0x000fe60000000200 */
[C---:B---3--:R-:W-:Y:S08]  /*3270*/  HMMA.16816.F32.BF16 R28, R16.reuse, R72, R24 ;  /* 0x00000048101c723c */ /* 0x048ff00000041818 */
[C---:B------:R-:W-:Y:S01]  /*3280*/  HMMA.16816.F32.BF16 R24, R16.reuse, R74, R20 ;  /* 0x0000004a1018723c */ /* 0x040fe20000041814 */
[----:B------:R-:W-:Y:S07]  /*3290*/  LDSM.16.M88.4 R72, [R215+0x6800] ;  /* 0x00680000d748783b */ /* 0x000fee0000000200 */
[C---:B-----5:R-:W-:Y:S08]  /*32a0*/  HMMA.16816.F32.BF16 R20, R16.reuse, R76, R36 ;  /* 0x0000004c1014723c */ /* 0x060ff00000041824 */
[C---:B------:R-:W-:Y:S01]  /*32b0*/  HMMA.16816.F32.BF16 R40, R16.reuse, R78, R40 ;  /* 0x0000004e1028723c */ /* 0x040fe20000041828 */
[----:B------:R-:W3:Y:S07]  /*32c0*/  LDSM.16.M88.4 R76, [R204+0xe100] ;  /* 0x00e10000cc4c783b */ /* 0x000eee0000000200 */
[C---:B------:R-:W-:Y:S08]  /*32d0*/  HMMA.16816.F32.BF16 R44, R16.reuse, R88, R44 ;  /* 0x00000058102c723c */ /* 0x040ff0000004182c */
[C---:B------:R-:W-:Y:S01]  /*32e0*/  HMMA.16816.F32.BF16 R56, R16.reuse, R90, R56 ;  /* 0x0000005a1038723c */ /* 0x040fe20000041838 */
[----:B------:R-:W5:Y:S07]  /*32f0*/  LDSM.16.M88.4 R88, [R204+0xf100] ;  /* 0x00f10000cc58783b */ /* 0x000f6e0000000200 */
[C---:B------:R-:W-:Y:S08]  /*3300*/  HMMA.16816.F32.BF16 R36, R16.reuse, R62, R32 ;  /* 0x0000003e1024723c */ /* 0x040ff00000041820 */
[----:B------:R-:W-:Y:S01]  /*3310*/  HMMA.16816.F32.BF16 R52, R16, R60, R48 ;  /* 0x0000003c1034723c */ /* 0x000fe20000041830 */
[----:B------:R-:W3:Y:S04]  /*3320*/  LDSM.16.M88.4 R60, [R204+0xf900] ;  /* 0x00f90000cc3c783b */ /* 0x000ee80000000200 */
[----:B------:R-:W-:Y:S03]  /*3330*/  LDSM.16.M88.4 R16, [R212+0x1c100] ;  /* 0x01c10000d410783b */ /* 0x000fe60000000200 */
[C---:B-1----:R-:W-:Y:S08]  /*3340*/  HMMA.16816.F32.BF16 R32, R12.reuse, R68, R28 ;  /* 0x000000440c20723c */ /* 0x042ff0000004181c */
[C---:B------:R-:W-:Y:S01]  /*3350*/  HMMA.16816.F32.BF16 R28, R12.reuse, R70, R24 ;  /* 0x000000460c1c723c */ /* 0x040fe20000041818 */
[----:B------:R-:W1:Y:S07]  /*3360*/  LDSM.16.M88.4 R68, [R215+0x6000] ;  /* 0x00600000d744783b */ /* 0x000e6e0000000200 */
[C---:B--2---:R-:W-:Y:S08]  /*3370*/  HMMA.16816.F32.BF16 R24, R12.reuse, R80, R20 ;  /* 0x000000500c18723c */ /* 0x044ff00000041814 */
[C---:B------:R-:W-:Y:S01]  /*3380*/  HMMA.16816.F32.BF16 R20, R12.reuse, R82, R40 ;  /* 0x000000520c14723c */ /* 0x040fe20000041828 */
[----:B------:R-:W2:Y:S07]  /*3390*/  LDSM.16.M88.4 R80, [R215+0x7000] ;  /* 0x00700000d750783b */ /* 0x000eae0000000200 */
[C---:B----4-:R-:W-:Y:S08]  /*33a0*/  HMMA.16816.F32.BF16 R44, R12.reuse, R92, R44 ;  /* 0x0000005c0c2c723c */ /* 0x050ff0000004182c */
[C---:B------:R-:W-:Y:S08]  /*33b0*/  HMMA.16816.F32.BF16 R48, R12.reuse, R94, R56 ;  /* 0x0000005e0c30723c */ /* 0x040ff00000041838 */
[C---:B------:R-:W-:Y:S08]  /*33c0*/  HMMA.16816.F32.BF16 R40, R12.reuse, R66, R36 ;  /* 0x000000420c28723c */ /* 0x040ff00000041824 */
[----:B------:R-:W-:Y:S01]  /*33d0*/  HMMA.16816.F32.BF16 R52, R12, R64, R52 ;  /* 0x000000400c34723c */ /* 0x000fe20000041834 */
[----:B------:R-:W4:Y:S04]  /*33e0*/  LDSM.16.M88.4 R64, [R215+0x7800] ;  /* 0x00780000d740783b */ /* 0x000f280000000200 */
[----:B------:R-:W-:Y:S03]  /*33f0*/  LDSM.16.M88.4 R12, [R214+0x1c100] ;  /* 0x01c10000d60c783b */ /* 0x000fe60000000200 */
[C---:B---3--:R-:W-:Y:S08]  /*3400*/  HMMA.16816.F32.BF16 R36, R8.reuse, R76, R32 ;  /* 0x0000004c0824723c */ /* 0x048ff00000041820 */
[C---:B------:R-:W-:Y:S01]  /*3410*/  HMMA.16816.F32.BF16 R32, R8.reuse, R78, R28 ;  /* 0x0000004e0820723c */ /* 0x040fe2000004181c */
[----:B------:R-:W-:Y:S07]  /*3420*/  LDSM.16.M88.4 R76, [R210+0xe100] ;  /* 0x00e10000d24c783b */ /* 0x000fee0000000200 */
[C---:B------:R-:W-:Y:S08]  /*3430*/  HMMA.16816.F32.BF16 R28, R8.reuse, R84, R24 ;  /* 0x00000054081c723c */ /* 0x040ff00000041818 */
[C---:B------:R-:W-:Y:S08]  /*3440*/  HMMA.16816.F32.BF16 R24, R8.reuse, R86, R20 ;  /* 0x000000560818723c */ /* 0x040ff00000041814 */
[C---:B-----5:R-:W-:Y:S08]  /*3450*/  HMMA.16816.F32.BF16 R20, R8.reuse, R88, R44 ;  /* 0x000000580814723c */ /* 0x060ff0000004182c */
[C---:B------:R-:W-:Y:S08]  /*3460*/  HMMA.16816.F32.BF16 R48, R8.reuse, R90, R48 ;  /* 0x0000005a0830723c */ /* 0x040ff00000041830 */
[----:B------:R-:W-:Y:S08]  /*3470*/  HMMA.16816.F32.BF16 R56, R8, R60, R52 ;  /* 0x0000003c0838723c */ /* 0x000ff00000041834 */
[----:B-1----:R-:W-:Y:S01]  /*3480*/  HMMA.16816.F32.BF16 R44, R16, R68, R36 ;  /* 0x00000044102c723c */ /* 0x002fe20000041824 */
[----:B------:R-:W1:Y:S07]  /*3490*/  LDSM.16.M88.4 R36, [R210+0xe900] ;  /* 0x00e90000d224783b */ /* 0x000e6e0000000200 */
[----:B------:R-:W-:Y:S01]  /*34a0*/  HMMA.16816.F32.BF16 R52, R8, R62, R40 ;  /* 0x0000003e0834723c */ /* 0x000fe20000041828 */
[----:B------:R-:W-:Y:S04]  /*34b0*/  LDSM.16.M88.4 R60, [R210+0xf900] ;  /* 0x00f90000d23c783b */ /* 0x000fe80000000200 */
[----:B------:R-:W-:Y:S03]  /*34c0*/  LDSM.16.M88.4 R8, [R213+0x1c100] ;  /* 0x01c10000d508783b */ /* 0x000fe60000000200 */
[C---:B------:R-:W-:Y:S01]  /*34d0*/  HMMA.16816.F32.BF16 R40, R16.reuse, R72, R28 ;  /* 0x000000481028723c */ /* 0x040fe2000004181c */
[----:B------:R-:W3:Y:S07]  /*34e0*/  LDSM.16.M88.4 R28, [R210+0xf100] ;  /* 0x00f10000d21c783b */ /* 0x000eee0000000200 */
[C---:B------:R-:W-:Y:S01]  /*34f0*/  HMMA.16816.F32.BF16 R84, R16.reuse, R70, R32 ;  /* 0x000000461054723c */ /* 0x040fe20000041820 */
[----:B------:R-:W-:Y:S07]  /*3500*/  LDSM.16.M88.4 R68, [R209+0x6000] ;  /* 0x00600000d144783b */ /* 0x000fee0000000200 */
[C---:B------:R-:W-:Y:S08]  /*3510*/  HMMA.16816.F32.BF16 R32, R16.reuse, R74, R24 ;  /* 0x0000004a1020723c */ /* 0x040ff00000041818 */
[C---:B--2---:R-:W-:Y:S08]  /*3520*/  HMMA.16816.F32.BF16 R24, R16.reuse, R80, R20 ;  /* 0x000000501018723c */ /* 0x044ff00000041814 */
[C---:B------:R-:W-:Y:S08]  /*3530*/  HMMA.16816.F32.BF16 R20, R16.reuse, R82, R48 ;  /* 0x000000521014723c */ /* 0x040ff00000041830 */
[----:B----4-:R-:W-:Y:S01]  /*3540*/  HMMA.16816.F32.BF16 R48, R16, R64, R56 ;  /* 0x000000401030723c */ /* 0x010fe20000041838 */
[----:B------:R-:W2:Y:S07]  /*3550*/  LDSM.16.M88.4 R56, [R209+0x6800] ;  /* 0x00680000d138783b */ /* 0x000eae0000000200 */
[C---:B-1----:R-:W-:Y:S08]  /*3560*/  HMMA.16816.F32.BF16 R40, R12.reuse, R36, R40 ;  /* 0x000000240c28723c */ /* 0x042ff00000041828 */
[----:B------:R-:W-:Y:S08]  /*3570*/  HMMA.16816.F32.BF16 R36, R12, R38, R32 ;  /* 0x000000260c24723c */ /* 0x000ff00000041820 */
[----:B------:R-:W-:Y:S08]  /*3580*/  HMMA.16816.F32.BF16 R16, R16, R66, R52 ;  /* 0x000000421010723c */ /* 0x000ff00000041834 */
[C---:B---3--:R-:W-:Y:S08]  /*3590*/  HMMA.16816.F32.BF16 R32, R12.reuse, R28, R24 ;  /* 0x0000001c0c20723c */ /* 0x048ff00000041818 */
[C---:B------:R-:W-:Y:S01]  /*35a0*/  HMMA.16816.F32.BF16 R24, R12.reuse, R30, R20 ;  /* 0x0000001e0c18723c */ /* 0x040fe20000041814 */
[----:B------:R-:W1:Y:S07]  /*35b0*/  LDSM.16.M88.4 R20, [R209+0x7000] ;  /* 0x00700000d114783b */ /* 0x000e6e0000000200 */
[C---:B------:R-:W-:Y:S08]  /*35c0*/  HMMA.16816.F32.BF16 R44, R12.reuse, R76, R44 ;  /* 0x0000004c0c2c723c */ /* 0x040ff0000004182c */
[----:B------:R-:W-:Y:S08]  /*35d0*/  HMMA.16816.F32.BF16 R28, R12, R60, R48 ;  /* 0x0000003c0c1c723c */ /* 0x000ff00000041830 */
[----:B--2---:R-:W-:Y:S01]  /*35e0*/  HMMA.16816.F32.BF16 R52, R8, R56, R40 ;  /* 0x000000380834723c */ /* 0x004fe20000041828 */
[----:B------:R-:W2:Y:S01]  /*35f0*/  LDSM.16.M88.4 R40, [R209+0x7800] ;  /* 0x00780000d128783b */ /* 0x000ea20000000200 */
[----:B------:R-:W-:-:S06]  /*3600*/  DEPBAR.LE SB0, 0x0 ;  /* 0x000080000000791a */ /* 0x000fcc0000000000 */
[----:B------:R-:W-:Y:S01]  /*3610*/  HMMA.16816.F32.BF16 R48, R12, R62, R16 ;  /* 0x0000003e0c30723c */ /* 0x000fe20000041810 */
[----:B------:R-:W-:Y:S06]  /*3620*/  BAR.SYNC.DEFER_BLOCKING 0x0 ;  /* 0x0000000000007b1d */ /* 0x000fec0000010000 */
[----:B------:R-:W-:Y:S01]  /*3630*/  @P6 LEA R16, P6, R6, c[0x0][0x1c8], 0x1 ;  /* 0x0000720006106a11 */ /* 0x000fe200078c08ff */
[----:B------:R-:W-:Y:S01]  /*3640*/  HMMA.16816.F32.BF16 R44, R8, R68, R44 ;  /* 0x00000044082c723c */ /* 0x000fe2000004182c */
[----:B------:R-:W-:-:S07]  /*3650*/  IMAD.U32 R18, RZ, RZ, UR13 ;  /* 0x0000000dff127e24 */ /* 0x000fce000f8e00ff */
[----:B------:R-:W-:Y:S01]  /*3660*/  HMMA.16816.F32.BF16 R36, R8, R58, R36 ;  /* 0x0000003a0824723c */ /* 0x000fe20000041824 */
[----:B------:R-:W-:-:S03]  /*3670*/  FMUL.FTZ R7, R52, c[0x0][0x320] ;  /* 0x0000c80034077a20 */ /* 0x000fc60000410000 */
[----:B------:R-:W-:Y:S01]  /*3680*/  @P0 LEA.HI.X R3, R6, c[0x0][0x1cc], R3, 0x1, P6 ;  /* 0x0000730006030a11 */ /* 0x000fe200030f0c03 */
[----:B------:R-:W-:Y:S01]  /*3690*/  IMAD.U32 R6, RZ, RZ, UR13 ;  /* 0x0000000dff067e24 */ /* 0x000fe2000f8e00ff */
[----:B------:R-:W-:Y:S01]  /*36a0*/  PLOP3.LUT P0, PT, PT, PT, UP0, 0x80, 0x0 ;  /* 0x000000000000781c */ /* 0x000fe20003f0f008 */
[----:B------:R3:W4:Y:S01]  /*36b0*/  MUFU.TANH R52, R7 ;  /* 0x0000000700347308 */ /* 0x0007220000002400 */
[----:B-1----:R-:W-:Y:S01]  /*36c0*/  HMMA.16816.F32.BF16 R56, R8, R20, R32 ;  /* 0x000000140838723c */ /* 0x002fe20000041820 */
[----:B------:R-:W-:-:S06]  /*36d0*/  PLOP3.LUT P6, PT, PT, PT, UP0, 0x80, 0x0 ;  /* 0x000000000000781c */ /* 0x000fcc0003fcf008 */
[----:B------:R-:W-:Y:S01]  /*36e0*/  FMUL.FTZ R20, R53, c[0x0][0x320] ;  /* 0x0000c80035147a20 */ /* 0x000fe20000410000 */
[C---:B------:R-:W-:Y:S01]  /*36f0*/  HMMA.16816.F32.BF16 R32, R8.reuse, R22, R24 ;  /* 0x000000160820723c */ /* 0x040fe20000041818 */
[----:B------:R-:W-:Y:S02]  /*3700*/  FMUL.FTZ R0, R44, c[0x0][0x320] ;  /* 0x0000c8002c007a20 */ /* 0x000fe40000410000 */
[----:B------:R1:W1:Y:S04]  /*3710*/  MUFU.TANH R27, R20 ;  /* 0x00000014001b7308 */ /* 0x0002680000002400 */
[----:B------:R-:W-:Y:S01]  /*3720*/  @P5 LEA R24, P5, R6, R16, 0x1 ;  /* 0x0000001006185211 */ /* 0x000fe200078a08ff */
[----:B---3--:R-:W-:Y:S01]  /*3730*/  IMAD.U32 R7, RZ, RZ, UR12 ;  /* 0x0000000cff077e24 */ /* 0x008fe2000f8e00ff */
[----:B------:R-:W-:Y:S01]  /*3740*/  LEA.HI R6, R100, R103, RZ, 0x2 ;  /* 0x0000006764067211 */ /* 0x000fe200078f10ff */
[----:B--2---:R-:W-:Y:S01]  /*3750*/  HMMA.16816.F32.BF16 R28, R8, R40, R28 ;  /* 0x00000028081c723c */ /* 0x004fe2000004181c */
[----:B------:R2:W3:Y:S02]  /*3760*/  MUFU.TANH R61, R0 ;  /* 0x00000000003d7308 */ /* 0x0004e40000002400 */
[----:B------:R-:W-:-:S05]  /*3770*/  LOP3.LUT R6, R6, 0xfffffffc, RZ, 0xc0, !PT ;  /* 0xfffffffc06067812 */ /* 0x000fca00078ec0ff */
[----:B------:R-:W-:Y:S01]  /*3780*/  IMAD.IADD R17, R103, 0x1, -R6 ;  /* 0x0000000167117824 */ /* 0x000fe200078e0a06 */
[----:B------:R-:W-:Y:S01]  /*3790*/  SHF.R.S32.HI R6, RZ, 0x1f, R97 ;  /* 0x0000001fff067819 */ /* 0x000fe20000011461 */
[----:B-1----:R-:W-:Y:S01]  /*37a0*/  FMUL.FTZ R20, R36, c[0x0][0x320] ;  /* 0x0000c80024147a20 */ /* 0x002fe20000410000 */
[----:B------:R-:W-:Y:S01]  /*37b0*/  @P0 LEA.HI.X R19, R18, R3, R7, 0x1, P5 ;  /* 0x0000000312130211 */ /* 0x000fe200028f0c07 */
[----:B------:R-:W-:Y:S01]  /*37c0*/  @P6 IMAD.MOV.U32 R7, RZ, RZ, R3 ;  /* 0x000000ffff076224 */ /* 0x000fe200078e0003 */
[----:B------:R-:W-:Y:S01]  /*37d0*/  PLOP3.LUT P0, PT, PT, PT, UP0, 0x80, 0x0 ;  /* 0x000000000000781c */ /* 0x000fe20003f0f008 */
[----:B------:R-:W-:Y:S01]  /*37e0*/  FMUL.FTZ R3, R37, c[0x0][0x320] ;  /* 0x0000c80025037a20 */ /* 0x000fe20000410000 */
[----:B------:R-:W-:Y:S01]  /*37f0*/  PLOP3.LUT P5, PT, PT, PT, UP0, 0x80, 0x0 ;  /* 0x000000000000781c */ /* 0x000fe20003faf008 */
[----:B------:R-:W-:Y:S01]  /*3800*/  HMMA.16816.F32.BF16 R40, R8, R42, R48 ;  /* 0x0000002a0828723c */ /* 0x000fe20000041830 */
[----:B--2---:R-:W-:Y:S01]  /*3810*/  FMUL.FTZ R0, R45, c[0x0][0x320] ;  /* 0x0000c8002d007a20 */ /* 0x004fe20000410000 */
[----:B------:R-:W-:Y:S01]  /*3820*/  LEA.HI R18, R6, R97, RZ, 0x3 ;  /* 0x0000006106127211 */ /* 0x000fe200078f18ff */
[----:B------:R-:W-:Y:S01]  /*3830*/  @P6 IMAD.MOV.U32 R6, RZ, RZ, R16 ;  /* 0x000000ffff066224 */ /* 0x000fe200078e0010 */
[----:B------:R1:W2:Y:S01]  /*3840*/  MUFU.TANH R45, R3 ;  /* 0x00000003002d7308 */ /* 0x0002a20000002400 */
[----:B------:R-:W-:-:S02]  /*3850*/  PLOP3.LUT P6, PT, PT, PT, UP0, 0x80, 0x0 ;  /* 0x000000000000781c */ /* 0x000fc40003fcf008 */
[----:B------:R-:W-:Y:S01]  /*3860*/  LOP3.LUT R16, R18, 0xffffff8, RZ, 0xc0, !PT ;  /* 0x0ffffff812107812 */ /* 0x000fe200078ec0ff */
[----:B------:R-:W-:Y:S02]  /*3870*/  FMUL.FTZ R18, R56, c[0x0][0x320] ;  /* 0x0000c80038127a20 */ /* 0x000fe40000410000 */
[----:B------:R-:W-:Y:S01]  /*3880*/  @!PT LDS RZ, [RZ] ;  /* 0x00000000fffff984 */ /* 0x000fe20000000800 */
[----:B------:R-:W-:Y:S01]  /*3890*/  @!PT LDS RZ, [RZ] ;  /* 0x00000000fffff984 */ /* 0x000fe20000000800 */
[----:B------:R-:W-:Y:S01]  /*38a0*/  @!PT LDS RZ, [RZ] ;  /* 0x00000000fffff984 */ /* 0x000fe20000000800 */
[----:B------:R5:W-:Y:S01]  /*38b0*/  @P0 LDGSTS.E.BYPASS.LTC128B.128 [R231+0x8100], [R6.64], !P4 ;  /* 0x0810000006e70fae */ /* 0x000be2000e101d52 */
[----:B------:R-:W-:Y:S01]  /*38c0*/  PLOP3.LUT P0, PT, PT, PT, UP0, 0x80, 0x0 ;  /* 0x000000000000781c */ /* 0x000fe20003f0f008 */
[----:B------:R2:W2:Y:S01]  /*38d0*/  MUFU.TANH R60, R0 ;  /* 0x00000000003c7308 */ /* 0x0004a20000002400 */
[----:B------:R-:W-:Y:S01]  /*38e0*/  IMAD.IADD R16, R97, 0x1, -R16 ;  /* 0x0000000161107824 */ /* 0x000fe200078e0a10 */
[----:B------:R5:W-:Y:S01]  /*38f0*/  @P5 LDGSTS.E.BYPASS.LTC128B.128 [R231+0xa100], [R6.64+0x80], !P3 ;  /* 0x0a10008006e75fae */ /* 0x000be2000d901d52 */
[----:B------:R-:W-:-:S03]  /*3900*/  PLOP3.LUT P5, PT, PT, PT, UP0, 0x80, 0x0 ;  /* 0x000000000000781c */ /* 0x000fc60003faf008 */
[----:B------:R5:W-:Y:S01]  /*3910*/  @P6 LDGSTS.E.BYPASS.LTC128B.128 [R231+0xc100], [R6.64+0x100], !P2 ;  /* 0x0c10010006e76fae */ /* 0x000be2000d101d52 */
[----:B------:R-:W-:Y:S01]  /*3920*/  PLOP3.LUT P6, PT, PT, PT, UP0, 0x80, 0x0 ;  /* 0x000000000000781c */ /* 0x000fe20003fcf008 */
[----:B------:R-:W3:Y:S01]  /*3930*/  MUFU.TANH R44, R18 ;  /* 0x00000012002c7308 */ /* 0x000ee20000002400 */
[----:B-1----:R-:W-:-:S03]  /*3940*/  LEA.HI R3, R17, R17, RZ, 0x1 ;  /* 0x0000001111037211 */ /* 0x002fc600078f08ff */
[----:B------:R5:W-:Y:S01]  /*3950*/  @P0 LDGSTS.E.BYPASS.LTC128B.128 [R231+0xe100], [R6.64+0x180], !P1 ;  /* 0x0e10018006e70fae */ /* 0x000be2000c901d52 */
[----:B------:R-:W-:Y:S02]  /*3960*/  LOP3.LUT R3, R3, 0x1ffffffe, RZ, 0xc0, !PT ;  /* 0x1ffffffe03037812 */ /* 0x000fe400078ec0ff */
[----:B------:R-:W-:Y:S01]  /*3970*/  PLOP3.LUT P0, PT, PT, PT, UP0, 0x80, 0x0 ;  /* 0x000000000000781c */ /* 0x000fe20003f0f008 */
[----:B--2---:R-:W-:Y:S02]  /*3980*/  FMUL.FTZ R0, R46, c[0x0][0x320] ;  /* 0x0000c8002e007a20 */ /* 0x004fe40000410000 */
[----:B------:R1:W2:Y:S08]  /*3990*/  MUFU.TANH R46, R20 ;  /* 0x00000014002e7308 */ /* 0x0002b00000002400 */
[----:B------:R2:W2:Y:S01]  /*39a0*/  MUFU.TANH R64, R0 ;  /* 0x0000000000407308 */ /* 0x0004a20000002400 */
[----:B-1----:R-:W-:Y:S01]  /*39b0*/  HMMA.16816.F32.BF16 R20, R12, R78, R84 ;  /* 0x0000004e0c14723c */ /* 0x002fe20000041854 */
[----:B-----5:R-:W-:-:S06]  /*39c0*/  @P5 IMAD.MOV.U32 R6, RZ, RZ, R24 ;  /* 0x000000ffff065224 */ /* 0x020fcc00078e0018 */
[----:B------:R-:W-:Y:S01]  /*39d0*/  IMAD.IADD R13, R17, 0x1, -R3 ;  /* 0x00000001110d7824 */ /* 0x000fe200078e0a03 */
[----:B--2---:R-:W-:Y:S01]  /*39e0*/  LOP3.LUT R0, R98, 0xffffffe0, RZ, 0xc0, !PT ;  /* 0xffffffe062007812 */ /* 0x004fe200078ec0ff */
[----:B------:R-:W-:Y:S02]  /*39f0*/  FMUL.FTZ R3, R32, c[0x0][0x320] ;  /* 0x0000c80020037a20 */ /* 0x000fe40000410000 */
[----:B------:R-:W-:Y:S01]  /*3a00*/  @P5 IMAD.MOV.U32 R7, RZ, RZ, R19 ;  /* 0x000000ffff075224 */ /* 0x000fe200078e0013 */
[----:B------:R-:W-:Y:S01]  /*3a10*/  PLOP3.LUT P5, PT, PT, PT, UP2, 0x80, 0x0 ;  /* 0x000000000000781c */ /* 0x000fe20003faf028 */
[----:B------:R-:W-:Y:S01]  /*3a20*/  IMAD.IADD R0, R103, 0x1, -R0 ;  /* 0x0000000167007824 */ /* 0x000fe200078e0a00 */
[----:B------:R1:W2:Y:S01]  /*3a30*/  MUFU.TANH R37, R3 ;  /* 0x0000000300257308 */ /* 0x0002a20000002400 */
[----:B------:R-:W-:Y:S01]  /*3a40*/  FMUL.FTZ R14, R33, c[0x0][0x320] ;  /* 0x0000c800210e7a20 */ /* 0x000fe20000410000 */
[----:B------:R5:W-:Y:S01]  /*3a50*/  @P0 LDGSTS.E.BYPASS.LTC128B.128 [R231+0x9100], [R6.64], !P4 ;  /* 0x0910000006e70fae */ /* 0x000be2000e101d52 */
[----:B------:R-:W-:-:S02]  /*3a60*/  PLOP3.LUT P0, PT, PT, PT, UP2, 0x80, 0x0 ;  /* 0x000000000000781c */ /* 0x000fc40003f0f028 */
[----:B------:R-:W-:Y:S01]  /*3a70*/  SHF.R.S32.HI R12, RZ, 0x1f, R0 ;  /* 0x0000001fff0c7819 */ /* 0x000fe20000011400 */
[----:B------:R5:W-:Y:S01]  /*3a80*/  @P6 LDGSTS.E.BYPASS.LTC128B.128 [R231+0xb100], [R6.64+0x80], !P3 ;  /* 0x0b10008006e76fae */ /* 0x000be2000d901d52 */
[----:B------:R-:W-:Y:S01]  /*3a90*/  PLOP3.LUT P6, PT, PT, PT, UP0, 0x80, 0x0 ;  /* 0x000000000000781c */ /* 0x000fe20003fcf008 */
[----:B------:R2:W2:Y:S02]  /*3aa0*/  MUFU.TANH R36, R14 ;  /* 0x0000000e00247308 */ /* 0x0004a40000002400 */
[----:B------:R-:W-:Y:S01]  /*3ab0*/  HMMA.16816.F32.BF16 R20, R8, R70, R20 ;  /* 0x000000460814723c */ /* 0x000fe20000041814 */
[----:B-1----:R-:W-:-:S06]  /*3ac0*/  LEA.HI R3, R12, R0, RZ, 0x2 ;  /* 0x000000000c037211 */ /* 0x002fcc00078f10ff */
[----:B------:R-:W-:Y:S02]  /*3ad0*/  FMUL.FTZ R9, R29, c[0x0][0x320] ;  /* 0x0000c8001d097a20 */ /* 0x000fe40000410000 */
[----:B------:R-:W-:Y:S01]  /*3ae0*/  FMUL.FTZ R10, R40, c[0x0][0x320] ;  /* 0x0000c800280a7a20 */ /* 0x000fe20000410000 */
[C---:B------:R-:W-:Y:S01]  /*3af0*/  LEA.HI.SX32 R12, R3.reuse, UR7, 0x1e ;  /* 0x00000007030c7c11 */ /* 0x040fe2000f8ff2ff */
[----:B------:R1:W1:Y:S01]  /*3b00*/  MUFU.TANH R29, R9 ;  /* 0x00000009001d7308 */ /* 0x0002620000002400 */
[----:B------:R-:W-:Y:S01]  /*3b10*/  LOP3.LUT R3, R3, 0x7ffffffc, RZ, 0xc0, !PT ;  /* 0x7ffffffc03037812 */ /* 0x000fe200078ec0ff */
[----:B------:R5:W-:Y:S01]  /*3b20*/  @P6 LDGSTS.E.BYPASS.LTC128B.128 [R231+0xd100], [R6.64+0x100], !P2 ;  /* 0x0d10010006e76fae */ /* 0x000be2000d101d52 */
[----:B--2---:R-:W-:Y:S02]  /*3b30*/  FMUL.FTZ R14, R28, c[0x0][0x320] ;  /* 0x0000c8001c0e7a20 */ /* 0x004fe40000410000 */
[----:B------:R-:W-:Y:S02]  /*3b40*/  IMAD R12, R16, 0x10, R12 ;  /* 0x00000010100c7824 */ /* 0x000fe400078e020c */
[----:B------:R-:W-:Y:S01]  /*3b50*/  IMAD.IADD R0, R0, 0x1, -R3 ;  /* 0x0000000100007824 */ /* 0x000fe200078e0a03 */
[----:B------:R-:W2:Y:S01]  /*3b60*/  MUFU.TANH R32, R14 ;  /* 0x0000000e00207308 */ /* 0x000ea20000002400 */
[----:B------:R-:W-:-:S02]  /*3b70*/  IMAD R62, R13, 0x8, R12 ;  /* 0x000000080d3e7824 */ /* 0x000fc400078e020c */
[----:B------:R-:W-:Y:S02]  /*3b80*/  FMUL.FTZ R3, R41, c[0x0][0x320] ;  /* 0x0000c80029037a20 */ /* 0x000fe40000410000 */
[----:B------:R-:W-:Y:S01]  /*3b90*/  @P5 IMAD.HI.U32 R8, R62, c[0x0][0x2c8], RZ ;  /* 0x0000b2003e085a27 */ /* 0x000fe200078e00ff */
[----:B------:R-:W-:Y:S01]  /*3ba0*/  PLOP3.LUT P5, PT, PT, PT, UP0, 0x80, 0x0 ;  /* 0x000000000000781c */ /* 0x000fe20003faf008 */
[----:B------:R-:W-:Y:S01]  /*3bb0*/  STL [R1+0x2c], R62 ;  /* 0x00002c3e01007387 */ /* 0x000fe20000100800 */
[----:B------:R2:W2:Y:S01]  /*3bc0*/  MUFU.TANH R25, R3 ;  /* 0x0000000300197308 */ /* 0x0004a20000002400 */
[----:B-1----:R-:W-:Y:S01]  /*3bd0*/  IMAD.MOV.U32 R9, RZ, RZ, R62 ;  /* 0x000000ffff097224 */ /* 0x002fe200078e003e */
[----:B------:R-:W-:Y:S01]  /*3be0*/  @P0 SHF.R.U32.HI R9, RZ, c[0x0][0x2cc], R8 ;  /* 0x0000b300ff090a19 */ /* 0x000fe20000011608 */
[----:B------:R-:W-:Y:S01]  /*3bf0*/  IMAD.SHL.U32 R40, R0, 0x2, RZ ;  /* 0x0000000200287824 */ /* 0x000fe200078e00ff */
[----:B------:R-:W-:-:S04]  /*3c00*/  PLOP3.LUT P0, PT, PT, PT, UP1, 0x40, 0x0 ;  /* 0x000000000000781c */ /* 0x000fc80003f0e818 */
[----:B------:R-:W-:Y:S01]  /*3c10*/  STL [R1+0x28], R40 ;  /* 0x0000282801007387 */ /* 0x000fe20000100800 */
[----:B------:R1:W1:Y:S01]  /*3c20*/  MUFU.TANH R26, R10 ;  /* 0x0000000a001a7308 */ /* 0x0002620000002400 */
[----:B------:R-:W-:Y:S02]  /*3c30*/  IADD3 R11, -R40, UR9, -R96 ;  /* 0x00000009280b7c10 */ /* 0x000fe4000fffe960 */
[----:B------:R5:W-:Y:S01]  /*3c40*/  @P5 LDGSTS.E.BYPASS.LTC128B.128 [R231+0xf100], [R6.64+0x180], !P1 ;  /* 0x0f10018006e75fae */ /* 0x000be2000c901d52 */
[----:B--2---:R-:W-:-:S03]  /*3c50*/  IMAD.U32 R3, RZ, RZ, UR17 ;  /* 0x00000011ff037e24 */ /* 0x004fc6000f8e00ff */
[----:B------:R-:W0:Y:S02]  /*3c60*/  LDGDEPBAR ;  /* 0x00000000000079af */ /* 0x000e240000000000 */
[----:B------:R-:W-:Y:S01]  /*3c70*/  IADD3 R0, R3, -UR16, -R40 ;  /* 0x8000001003007c10 */ /* 0x000fe2000fffe828 */
[----:B------:R-:W-:-:S03]  /*3c80*/  FMUL.FTZ R3, R20, c[0x0][0x320] ;  /* 0x0000c80014037a20 */ /* 0x000fc60000410000 */
[C---:B------:R-:W-:Y:S01]  /*3c90*/  IADD3 R8, R0.reuse, c[0x0][0x328], RZ ;  /* 0x0000ca0000087a10 */ /* 0x040fe20007ffe0ff */
[----:B------:R2:W2:Y:S01]  /*3ca0*/  MUFU.TANH R12, R3 ;  /* 0x00000003000c7308 */ /* 0x0004a20000002400 */
[----:B-1----:R-:W-:Y:S01]  /*3cb0*/  IADD3 R10, R0, UR15, RZ ;  /* 0x0000000f000a7c10 */ /* 0x002fe2000fffe0ff */
[----:B-----5:R-:W1:Y:S01]  /*3cc0*/  SHFL.IDX PT, R6, R9, RZ, 0x1c1f ;  /* 0x001c1fff09067589 */ /* 0x020e6200000e0000 */
[----:B------:R-:W-:Y:S02]  /*3cd0*/  FMUL.FTZ R7, R21, c[0x0][0x320] ;  /* 0x0000c80015077a20 */ /* 0x000fe40000410000 */
[----:B--2---:R-:W-:-:S03]  /*3ce0*/  FMUL.FTZ R3, R57, c[0x0][0x320] ;  /* 0x0000c80039037a20 */ /* 0x004fc60000410000 */
[----:B------:R-:W2:Y:S08]  /*3cf0*/  MUFU.TANH R13, R7 ;  /* 0x00000007000d7308 */ /* 0x000eb00000002400 */
[----:B------:R5:W2:Y:S01]  /*3d00*/  MUFU.TANH R15, R3 ;  /* 0x00000003000f7308 */ /* 0x000aa20000002400 */
[--C-:B-1----:R-:W-:Y:S02]  /*3d10*/  IMAD.IADD R0, R10, 0x1, R6.reuse ;  /* 0x000000010a007824 */ /* 0x102fe400078e0206 */
[----:B-----5:R-:W-:-:S05]  /*3d20*/  IMAD.IADD R3, R8, 0x1, R6 ;  /* 0x0000000108037824 */ /* 0x020fca00078e0206 */
[----:B------:R-:W-:Y:S01]  /*3d30*/  IMNMX R3, R3, R11, PT ;  /* 0x0000000b03037217 */ /* 0x000fe20003800200 */
[----:B------:R-:W-:Y:S05]  /*3d40*/  @P0 BRA `(.L_x_951) ;  /* 0x0000016000000947 */ /* 0x000fea0003800000 */
[----:B--234-:R-:W-:Y:S01]  /*3d50*/  IMAD.U32 R7, RZ, RZ, UR16 ;  /* 0x00000010ff077e24 */ /* 0x01cfe2000f8e00ff */
        /* <DEDUP_REMOVED lines=11> */
.L_x_953:
[----:B------:R-:W-:-:S04]  /*3e10*/  MOV R7, c[0x0][0x32c] ;  /* 0x0000cb0000077a02 */ /* 0x000fc80000000f00 */
[----:B------:R-:W-:-:S13]  /*3e20*/  ISETP.NE.AND P0, PT, R7, 0x1, PT ;  /* 0x000000010700780c */ /* 0x000fda0003f05270 */
[----:B------:R-:W-:-:S05]  /*3e30*/  @P0 IMAD.HI.U32 R7, R6, c[0x0][0x330], RZ ;  /* 0x0000cc0006070a27 */ /* 0x000fca00078e00ff */
[----:B------:R-:W-:Y:S02]  /*3e40*/  @P0 SHF.R.U32.HI R6, RZ, c[0x0][0x334], R7 ;  /* 0x0000cd00ff060a19 */ /* 0x000fe40000011607 */
.L_x_954:
[----:B------:R-:W-:Y:S05]  /*3e50*/  BSYNC B0 ;  /* 0x0000000000007941 */ /* 0x000fea0003800000 */
.L_x_952:
[----:B------:R-:W-:-:S04]  /*3e60*/  IMAD R6, R6, c[0x0][0x32c], -R96 ;  /* 0x0000cb0006067a24 */ /* 0x000fc800078e0a60 */
[----:B------:R-:W-:-:S05]  /*3e70*/  IMAD.IADD R6, R6, 0x1, -R40 ;  /* 0x0000000106067824 */ /* 0x000fca00078e0a28 */
[----:B------:R-:W-:Y:S02]  /*3e80*/  IADD3 R7, R6, c[0x0][0x32c], RZ ;  /* 0x0000cb0006077a10 */ /* 0x000fe40007ffe0ff */
[----:B------:R-:W-:Y:S02]  /*3e90*/  IMNMX R0, R0, R6, !PT ;  /* 0x0000000600007217 */ /* 0x000fe40007800200 */
[----:B------:R-:W-:Y:S02]  /*3ea0*/  IMNMX R3, R3, R7, PT ;  /* 0x0000000703037217 */ /* 0x000fe40003800200 */
.L_x_951:
[----:B--234-:R-:W-:Y:S01]  /*3eb0*/  ISETP.LT.AND P0, PT, RZ, UR14, PT ;  /* 0x0000000eff007c0c */ /* 0x01cfe2000bf01270 */
[----:B------:R-:W-:Y:S02]  /*3ec0*/  FMUL.FTZ R6, R55, c[0x0][0x320] ;  /* 0x0000c80037067a20 */ /* 0x000fe40000410000 */
[----:B------:R-:W-:Y:S01]  /*3ed0*/  FMUL.FTZ R7, R59, c[0x0][0x320] ;  /* 0x0000c8003b077a20 */ /* 0x000fe20000410000 */
[C---:B------:R-:W-:Y:S01]  /*3ee0*/  ISETP.GT.AND P6, PT, R0.reuse, 0x1, P0 ;  /* 0x000000010000780c */ /* 0x040fe200007c4270 */
[----:B------:R1:W2:Y:S01]  /*3ef0*/  MUFU.TANH R24, R6 ;  /* 0x0000000600187308 */ /* 0x0002a20000002400 */
[----:B------:R-:W-:-:S02]  /*3f00*/  ISETP.GT.AND P5, PT, R0, RZ, P0 ;  /* 0x000000ff0000720c */ /* 0x000fc400007a4270 */
[C---:B------:R-:W-:Y:S02]  /*3f10*/  ISETP.LT.OR P6, PT, R3.reuse, 0x2, P6 ;  /* 0x000000020300780c */ /* 0x040fe400037c1670 */
[----:B------:R-:W-:Y:S02]  /*3f20*/  ISETP.LT.OR P5, PT, R3, 0x1, P5 ;  /* 0x000000010300780c */ /* 0x000fe40002fa1670 */
[----:B------:R-:W-:Y:S02]  /*3f30*/  FSEL R17, R60, -INF , !P6 ;  /* 0xff8000003c117808 */ /* 0x000fe40007000000 */
[----:B------:R-:W-:Y:S02]  /*3f40*/  ISETP.GT.AND P6, PT, R0, 0x9, P0 ;  /* 0x000000090000780c */ /* 0x000fe400007c4270 */
[----:B------:R-:W-:Y:S02]  /*3f50*/  FSEL R16, R61, -INF , !P5 ;  /* 0xff8000003d107808 */ /* 0x000fe40006800000 */
[----:B------:R-:W-:-:S02]  /*3f60*/  ISETP.LT.OR P6, PT, R3, 0xa, P6 ;  /* 0x0000000a0300780c */ /* 0x000fc400037c1670 */
[----:B------:R-:W-:Y:S01]  /*3f70*/  ISETP.GT.AND P5, PT, R0, 0x8, P0 ;  /* 0x000000080000780c */ /* 0x000fe200007a4270 */
[----:B-1----:R-:W-:Y:S01]  /*3f80*/  FMUL.FTZ R6, R34, c[0x0][0x320] ;  /* 0x0000c80022067a20 */ /* 0x002fe20000410000 */
[----:B------:R-:W-:Y:S02]  /*3f90*/  FSEL R19, R13, -INF , !P6 ;  /* 0xff8000000d137808 */ /* 0x000fe40007000000 */
[----:B------:R-:W-:Y:S01]  /*3fa0*/  ISETP.GT.AND P6, PT, R0, 0x11, P0 ;  /* 0x000000110000780c */ /* 0x000fe200007c4270 */
[----:B------:R1:W3:Y:S01]  /*3fb0*/  MUFU.TANH R34, R6 ;  /* 0x0000000600227308 */ /* 0x0002e20000002400 */
[C---:B------:R-:W-:Y:S02]  /*3fc0*/  ISETP.LT.OR P5, PT, R3.reuse, 0x9, P5 ;  /* 0x000000090300780c */ /* 0x040fe40002fa1670 */
[----:B------:R-:W-:Y:S02]  /*3fd0*/  ISETP.LT.OR P6, PT, R3, 0x12, P6 ;  /* 0x000000120300780c */ /* 0x000fe400037c1670 */
[----:B------:R-:W-:-:S02]  /*3fe0*/  FSEL R18, R12, -INF , !P5 ;  /* 0xff8000000c127808 */ /* 0x000fc40006800000 */
[----:B------:R-:W-:Y:S02]  /*3ff0*/  FSEL R61, R27, -INF , !P6 ;  /* 0xff8000001b3d7808 */ /* 0x000fe40007000000 */
[C---:B------:R-:W-:Y:S02]  /*4000*/  ISETP.GT.AND P5, PT, R0.reuse, 0x10, P0 ;  /* 0x000000100000780c */ /* 0x040fe400007a4270 */
[----:B------:R-:W-:Y:S02]  /*4010*/  ISETP.GT.AND P6, PT, R0, 0x19, P0 ;  /* 0x000000190000780c */ /* 0x000fe400007c4270 */
[C---:B------:R-:W-:Y:S02]  /*4020*/  ISETP.LT.OR P5, PT, R3.reuse, 0x11, P5 ;  /* 0x000000110300780c */ /* 0x040fe40002fa1670 */
[----:B------:R-:W-:Y:S01]  /*4030*/  ISETP.LT.OR P6, PT, R3, 0x1a, P6 ;  /* 0x0000001a0300780c */ /* 0x000fe200037c1670 */
[----:B-1----:R-:W-:Y:S01]  /*4040*/  FMUL.FTZ R6, R35, c[0x0][0x320] ;  /* 0x0000c80023067a20 */ /* 0x002fe20000410000 */
[----:B------:R-:W-:-:S02]  /*4050*/  FSEL R60, R52, -INF , !P5 ;  /* 0xff800000343c7808 */ /* 0x000fc40006800000 */
[----:B------:R-:W-:Y:S01]  /*4060*/  FSEL R63, R45, -INF , !P6 ;  /* 0xff8000002d3f7808 */ /* 0x000fe20007000000 */
[----:B------:R1:W4:Y:S01]  /*4070*/  MUFU.TANH R35, R6 ;  /* 0x0000000600237308 */ /* 0x0003220000002400 */
[C---:B------:R-:W-:Y:S02]  /*4080*/  ISETP.GT.AND P5, PT, R0.reuse, 0x18, P0 ;  /* 0x000000180000780c */ /* 0x040fe400007a4270 */
[----:B------:R-:W-:Y:S02]  /*4090*/  ISETP.GT.AND P6, PT, R0, 0x21, P0 ;  /* 0x000000210000780c */ /* 0x000fe400007c4270 */
[C---:B------:R-:W-:Y:S02]  /*40a0*/  ISETP.LT.OR P5, PT, R3.reuse, 0x19, P5 ;  /* 0x000000190300780c */ /* 0x040fe40002fa1670 */
[----:B------:R-:W-:Y:S02]  /*40b0*/  ISETP.LT.OR P6, PT, R3, 0x22, P6 ;  /* 0x000000220300780c */ /* 0x000fe400037c1670 */
[----:B------:R-:W-:-:S02]  /*40c0*/  FSEL R62, R46, -INF , !P5 ;  /* 0xff8000002e3e7808 */ /* 0x000fc40006800000 */
[----:B------:R-:W-:Y:S02]  /*40d0*/  FSEL R166, R15, -INF , !P6 ;  /* 0xff8000000fa67808 */ /* 0x000fe40007000000 */
[C---:B------:R-:W-:Y:S01]  /*40e0*/  ISETP.GT.AND P5, PT, R0.reuse, 0x20, P0 ;  /* 0x000000200000780c */ /* 0x040fe200007a4270 */
[----:B------:R5:W2:Y:S01]  /*40f0*/  MUFU.TANH R15, R7 ;  /* 0x00000007000f7308 */ /* 0x000aa20000002400 */
[----:B------:R-:W-:Y:S01]  /*4100*/  ISETP.GT.AND P6, PT, R0, 0x29, P0 ;  /* 0x000000290000780c */ /* 0x000fe200007c4270 */
[----:B-1----:R-:W-:Y:S01]  /*4110*/  FMUL.FTZ R6, R23, c[0x0][0x320] ;  /* 0x0000c80017067a20 */ /* 0x002fe20000410000 */
[C---:B------:R-:W-:Y:S02]  /*4120*/  ISETP.LT.OR P5, PT, R3.reuse, 0x21, P5 ;  /* 0x000000210300780c */ /* 0x040fe40002fa1670 */
[----:B------:R-:W-:Y:S02]  /*4130*/  ISETP.LT.OR P6, PT, R3, 0x2a, P6 ;  /* 0x0000002a0300780c */ /* 0x000fe400037c1670 */
[----:B------:R-:W-:Y:S01]  /*4140*/  FSEL R165, R44, -INF , !P5 ;  /* 0xff8000002ca57808 */ /* 0x000fe20006800000 */
[----:B------:R1:W1:Y:S01]  /*4150*/  MUFU.TANH R20, R6 ;  /* 0x0000000600147308 */ /* 0x0002620000002400 */
[----:B------:R-:W-:-:S02]  /*4160*/  FSEL R176, R36, -INF , !P6 ;  /* 0xff80000024b07808 */ /* 0x000fc40007000000 */
[C---:B------:R-:W-:Y:S02]  /*4170*/  ISETP.GT.AND P5, PT, R0.reuse, 0x28, P0 ;  /* 0x000000280000780c */ /* 0x040fe400007a4270 */
[----:B------:R-:W-:Y:S02]  /*4180*/  ISETP.GT.AND P6, PT, R0, 0x31, P0 ;  /* 0x000000310000780c */ /* 0x000fe400007c4270 */
[C---:B------:R-:W-:Y:S01]  /*4190*/  ISETP.LT.OR P5, PT, R3.reuse, 0x29, P5 ;  /* 0x000000290300780c */ /* 0x040fe20002fa1670 */
[----:B-----5:R-:W-:Y:S01]  /*41a0*/  FMUL.FTZ R7, R54, c[0x0][0x320] ;  /* 0x0000c80036077a20 */ /* 0x020fe20000410000 */
[----:B------:R-:W-:Y:S02]  /*41b0*/  ISETP.LT.OR P6, PT, R3, 0x32, P6 ;  /* 0x000000320300780c */ /* 0x000fe400037c1670 */
[----:B------:R-:W-:Y:S02]  /*41c0*/  FSEL R167, R37, -INF , !P5 ;  /* 0xff80000025a77808 */ /* 0x000fe40006800000 */
[----:B------:R-:W-:-:S02]  /*41d0*/  FSEL R179, R29, -INF , !P6 ;  /* 0xff8000001db37808 */ /* 0x000fc40007000000 */
[C---:B------:R-:W-:Y:S01]  /*41e0*/  ISETP.GT.AND P5, PT, R0.reuse, 0x30, P0 ;  /* 0x000000300000780c */ /* 0x040fe200007a4270 */
[----:B-1----:R-:W-:Y:S01]  /*41f0*/  FMUL.FTZ R6, R47, c[0x0][0x320] ;  /* 0x0000c8002f067a20 */ /* 0x002fe20000410000 */
[----:B------:R-:W-:Y:S02]  /*4200*/  ISETP.GT.AND P6, PT, R0, 0x39, P0 ;  /* 0x000000390000780c */ /* 0x000fe400007c4270 */
[C---:B------:R-:W-:Y:S01]  /*4210*/  ISETP.LT.OR P5, PT, R3.reuse, 0x31, P5 ;  /* 0x000000310300780c */ /* 0x040fe20002fa1670 */
[----:B------:R1:W1:Y:S01]  /*4220*/  MUFU.TANH R14, R6 ;  /* 0x00000006000e7308 */ /* 0x0002620000002400 */
[----:B------:R-:W-:Y:S02]  /*4230*/  ISETP.LT.OR P6, PT, R3, 0x3a, P6 ;  /* 0x0000003a0300780c */ /* 0x000fe400037c1670 */
[----:B------:R-:W-:Y:S02]  /*4240*/  FSEL R177, R32, -INF , !P5 ;  /* 0xff80000020b17808 */ /* 0x000fe40006800000 */
[----:B------:R-:W-:-:S02]  /*4250*/  FSEL R25, R25, -INF , !P6 ;  /* 0xff80000019197808 */ /* 0x000fc40007000000 */
[----:B------:R-:W-:Y:S01]  /*4260*/  ISETP.GT.AND P5, PT, R0, 0x38, P0 ;  /* 0x000000380000780c */ /* 0x000fe200007a4270 */
[----:B------:R-:W-:Y:S02]  /*4270*/  FMUL.FTZ R0, R58, c[0x0][0x320] ;  /* 0x0000c8003a007a20 */ /* 0x000fe40000410000 */
[----:B------:R-:W-:Y:S01]  /*4280*/  STL [R1+0x50], R25 ;  /* 0x0000501901007387 */ /* 0x000fe20000100800 */
[----:B------:R-:W-:Y:S01]  /*4290*/  ISETP.LT.OR P5, PT, R3, 0x39, P5 ;  /* 0x000000390300780c */ /* 0x000fe20002fa1670 */
[----:B------:R-:W2:Y:S03]  /*42a0*/  MUFU.TANH R13, R0 ;  /* 0x00000000000d7308 */ /* 0x000ea60000002400 */
[----:B------:R-:W-:Y:S01]  /*42b0*/  FSEL R178, R26, -INF , !P5 ;  /* 0xff8000001ab27808 */ /* 0x000fe20006800000 */
[----:B-1----:R-:W-:Y:S01]  /*42c0*/  FMUL.FTZ R6, R30, c[0x0][0x320] ;  /* 0x0000c8001e067a20 */ /* 0x002fe20000410000 */
[----:B------:R-:W-:-:S03]  /*42d0*/  PLOP3.LUT P5, PT, PT, PT, UP1, 0x40, 0x0 ;  /* 0x000000000000781c */ /* 0x000fc60003fae818 */
        /* <DEDUP_REMOVED lines=13> */
[----:B-1----:R1:W5:Y:S06]  /*43b0*/  SHFL.IDX PT, R6, R9, 0x1, 0x1c1f ;  /* 0x003c1f0009067f89 */ /* 0x00236c00000e0000 */
[----:B-1----:R1:W1:Y:S01]  /*43c0*/  MUFU.TANH R9, R7 ;  /* 0x0000000700097308 */ /* 0x0022620000002400 */
[--C-:B-----5:R-:W-:Y:S02]  /*43d0*/  IMAD.IADD R3, R8, 0x1, R6.reuse ;  /* 0x0000000108037824 */ /* 0x120fe400078e0206 */
[----:B------:R-:W-:-:S03]  /*43e0*/  IMAD.IADD R0, R10, 0x1, R6 ;  /* 0x000000010a007824 */ /* 0x000fc600078e0206 */
[----:B------:R-:W-:Y:S01]  /*43f0*/  IMNMX R3, R3, R11, PT ;  /* 0x0000000b03037217 */ /* 0x000fe20003800200 */
        /* <DEDUP_REMOVED lines=13> */
.L_x_957:
[----:B------:R-:W-:-:S04]  /*44d0*/  MOV R7, c[0x0][0x32c] ;  /* 0x0000cb0000077a02 */ /* 0x000fc80000000f00 */
[----:B------:R-:W-:-:S13]  /*44e0*/  ISETP.NE.AND P5, PT, R7, 0x1, PT ;  /* 0x000000010700780c */ /* 0x000fda0003fa5270 */
[----:B------:R-:W-:-:S05]  /*44f0*/  @P5 IMAD.HI.U32 R7, R6, c[0x0][0x330], RZ ;  /* 0x0000cc0006075a27 */ /* 0x000fca00078e00ff */
[----:B------:R-:W-:Y:S02]  /*4500*/  @P5 SHF.R.U32.HI R6, RZ, c[0x0][0x334], R7 ;  /* 0x0000cd00ff065a19 */ /* 0x000fe40000011607 */
.L_x_958:
[----:B------:R-:W-:Y:S05]  /*4510*/  BSYNC B0 ;  /* 0x0000000000007941 */ /* 0x000fea0003800000 */
.L_x_956:
[----:B------:R-:W-:-:S04]  /*4520*/  IMAD R6, R6, c[0x0][0x32c], -R96 ;  /* 0x0000cb0006067a24 */ /* 0x000fc800078e0a60 */
[----:B------:R-:W-:-:S05]  /*4530*/  IMAD.IADD R6, R6, 0x1, -R40 ;  /* 0x0000000106067824 */ /* 0x000fca00078e0a28 */
[----:B------:R-:W-:Y:S02]  /*4540*/  IADD3 R7, R6, c[0x0][0x32c], RZ ;  /* 0x0000cb0006077a10 */ /* 0x000fe40007ffe0ff */
[----:B------:R-:W-:Y:S02]  /*4550*/  IMNMX R0, R0, R6, !PT ;  /* 0x0000000600007217 */ /* 0x000fe40007800200 */
[----:B------:R-:W-:Y:S02]  /*4560*/  IMNMX R3, R3, R7, PT ;  /* 0x0000000703037217 */ /* 0x000fe40003800200 */
.L_x_955:
[----:B--234-:R-:W-:Y:S01]  /*4570*/  ISETP.GT.AND P6, PT, R0, 0x8, P0 ;  /* 0x000000080000780c */ /* 0x01cfe200007c4270 */
[----:B------:R-:W-:Y:S01]  /*4580*/  STL [R1+0x8c], R221 ;  /* 0x00008cdd01007387 */ /* 0x000fe20000100800 */
[----:B------:R-:W-:Y:S01]  /*4590*/  FMNMX.FTZ R132, R16, R17, !PT ;  /* 0x0000001110847209 */ /* 0x000fe20007810000 */
[----:B------:R-:W-:Y:S01]  /*45a0*/  IMAD.SHL.U32 R205, R5, 0x2, RZ ;  /* 0x0000000205cd7824 */ /* 0x000fe200078e00ff */
[C---:B------:R-:W-:Y:S01]  /*45b0*/  ISETP.LT.OR P6, PT, R3.reuse, 0x9, P6 ;  /* 0x000000090300780c */ /* 0x040fe200037c1670 */
[----:B------:R-:W-:Y:S01]  /*45c0*/  STL [R1+0x88], R220 ;  /* 0x000088dc01007387 */ /* 0x000fe20000100800 */
[----:B------:R-:W-:Y:S01]  /*45d0*/  ISETP.GT.AND P5, PT, R0, 0x1, P0 ;  /* 0x000000010000780c */ /* 0x000fe200007a4270 */
[----:B------:R-:W-:Y:S01]  /*45e0*/  IMAD R208, R2, 0x2, R205 ;  /* 0x0000000202d07824 */ /* 0x000fe200078e02cd */
[----:B------:R-:W-:Y:S01]  /*45f0*/  FSEL R12, R12, -INF , !P6 ;  /* 0xff8000000c0c7808 */ /* 0x000fe20007000000 */
[----:B------:R2:W-:Y:S01]  /*4600*/  STL [R1+0x84], R219 ;  /* 0x000084db01007387 */ /* 0x0005e20000100800 */
[----:B------:R-:W-:Y:S01]  /*4610*/  ISETP.GT.AND P6, PT, R0, 0x10, P0 ;  /* 0x000000100000780c */ /* 0x000fe200007c4270 */
[----:B------:R-:W-:Y:S01]  /*4620*/  ULDC.64 UR4, c[0x0][0x2c8] ;  /* 0x0000b20000047ab9 */ /* 0x000fe20000000a00 */
[----:B------:R-:W-:Y:S01]  /*4630*/  FMNMX.FTZ R132, R18, R132, !PT ;  /* 0x0000008412847209 */ /* 0x000fe20007810000 */
[----:B------:R-:W-:Y:S01]  /*4640*/  STL [R1+0x80], R218 ;  /* 0x000080da01007387 */ /* 0x000fe20000100800 */
[----:B------:R-:W-:-:S02]  /*4650*/  ISETP.LT.OR P5, PT, R3, 0x2, P5 ;  /* 0x000000020300780c */ /* 0x000fc40002fa1670 */
[----:B------:R-:W-:Y:S01]  /*4660*/  ISETP.LT.OR P6, PT, R3, 0x11, P6 ;  /* 0x000000110300780c */ /* 0x000fe200037c1670 */
[----:B------:R-:W-:Y:S01]  /*4670*/  STL [R1+0x7c], R217 ;  /* 0x00007cd901007387 */ /* 0x000fe20000100800 */
[----:B------:R-:W-:Y:S02]  /*4680*/  FMNMX.FTZ R132, R19, R132, !PT ;  /* 0x0000008413847209 */ /* 0x000fe40007810000 */
[----:B------:R-:W-:Y:S01]  /*4690*/  FSEL R10, R14, -INF , !P5 ;  /* 0xff8000000e0a7808 */ /* 0x000fe20006800000 */
[----:B------:R-:W-:Y:S01]  /*46a0*/  STL [R1+0x78], R216 ;  /* 0x000078d801007387 */ /* 0x000fe20000100800 */
[----:B------:R-:W-:Y:S02]  /*46b0*/  ISETP.GT.AND P5, PT, R0, 0x9, P0 ;  /* 0x000000090000780c */ /* 0x000fe400007a4270 */
[----:B-1----:R-:W-:Y:S01]  /*46c0*/  FSEL R48, R9, -INF , !P6 ;  /* 0xff80000009307808 */ /* 0x002fe20007000000 */
[----:B------:R-:W-:Y:S01]  /*46d0*/  STL [R1+0x74], R215 ;  /* 0x000074d701007387 */ /* 0x000fe20000100800 */
[----:B------:R-:W-:-:S02]  /*46e0*/  FMNMX.FTZ R132, R60, R132, !PT ;  /* 0x000000843c847209 */ /* 0x000fc40007810000 */
[----:B------:R-:W-:Y:S01]  /*46f0*/  ISETP.GT.AND P6, PT, R0, RZ, P0 ;  /* 0x000000ff0000720c */ /* 0x000fe200007c4270 */
[----:B------:R-:W-:Y:S01]  /*4700*/  STL [R1+0x70], R214 ;  /* 0x000070d601007387 */ /* 0x000fe20000100800 */
[----:B------:R-:W-:Y:S02]  /*4710*/  ISETP.LT.OR P5, PT, R3, 0xa, P5 ;  /* 0x0000000a0300780c */ /* 0x000fe40002fa1670 */
[----:B------:R-:W-:Y:S01]  /*4720*/  FMNMX.FTZ R132, R61, R132, !PT ;  /* 0x000000843d847209 */ /* 0x000fe20007810000 */
[----:B------:R-:W-:Y:S01]  /*4730*/  STL [R1+0x6c], R213 ;  /* 0x00006cd501007387 */ /* 0x000fe20000100800 */
[----:B------:R-:W-:Y:S02]  /*4740*/  ISETP.LT.OR P6, PT, R3, 0x1, P6 ;  /* 0x000000010300780c */ /* 0x000fe400037c1670 */
[----:B------:R-:W-:Y:S01]  /*4750*/  FSEL R11, R20, -INF , !P5 ;  /* 0xff800000140b7808 */ /* 0x000fe20006800000 */
[----:B------:R-:W-:Y:S01]  /*4760*/  STL [R1+0x68], R212 ;  /* 0x000068d401007387 */ /* 0x000fe20000100800 */
[----:B------:R-:W-:-:S02]  /*4770*/  ISETP.GT.AND P5, PT, R0, 0x11, P0 ;  /* 0x000000110000780c */ /* 0x000fc400007a4270 */
[----:B------:R-:W-:Y:S01]  /*4780*/  FMNMX.FTZ R132, R62, R132, !PT ;  /* 0x000000843e847209 */ /* 0x000fe20007810000 */
[----:B------:R-:W-:Y:S01]  /*4790*/  STL [R1+0x64], R211 ;  /* 0x000064d301007387 */ /* 0x000fe20000100800 */
[----:B------:R-:W-:Y:S02]  /*47a0*/  FSEL R9, R64, -INF , !P6 ;  /* 0xff80000040097808 */ /* 0x000fe40007000000 */
[----:B------:R-:W-:Y:S01]  /*47b0*/  ISETP.LT.OR P5, PT, R3, 0x12, P5 ;  /* 0x000000120300780c */ /* 0x000fe20002fa1670 */
[----:B------:R-:W-:Y:S01]  /*47c0*/  STL [R1+0x60], R210 ;  /* 0x000060d201007387 */ /* 0x000fe20000100800 */
[----:B------:R-:W-:Y:S02]  /*47d0*/  FMNMX.FTZ R132, R63, R132, !PT ;  /* 0x000000843f847209 */ /* 0x000fe40007810000 */
[----:B------:R-:W-:Y:S01]  /*47e0*/  FMNMX.FTZ R6, R9, R10, !PT ;  /* 0x0000000a09067209 */ /* 0x000fe20007810000 */
[----:B------:R-:W-:Y:S01]  /*47f0*/  STL [R1+0x5c], R209 ;  /* 0x00005cd101007387 */ /* 0x000fe20000100800 */
[----:B------:R-:W-:-:S02]  /*4800*/  FSEL R51, R24, -INF , !P5 ;  /* 0xff80000018337808 */ /* 0x000fc40006800000 */
[----:B------:R-:W-:Y:S01]  /*4810*/  FMNMX.FTZ R132, R165, R132, !PT ;  /* 0x00000084a5847209 */ /* 0x000fe20007810000 */
[----:B------:R1:W-:Y:S01]  /*4820*/  STL [R1+0x58], R204 ;  /* 0x000058cc01007387 */ /* 0x0003e20000100800 */
[----:B------:R-:W-:Y:S02]  /*4830*/  ISETP.GT.AND P5, PT, R0, 0x18, P0 ;  /* 0x000000180000780c */ /* 0x000fe400007a4270 */
[----:B------:R-:W-:Y:S01]  /*4840*/  FMNMX.FTZ R6, R12, R6, !PT ;  /* 0x000000060c067209 */ /* 0x000fe20007810000 */
[----:B------:R-:W-:Y:S01]  /*4850*/  LDSM.16.MT88.4 R36, [R208+0x2100] ;  /* 0x00210000d024783b */ /* 0x000fe20000004200 */
[----:B------:R-:W-:Y:S02]  /*4860*/  FMNMX.FTZ R132, R166, R132, !PT ;  /* 0x00000084a6847209 */ /* 0x000fe40007810000 */
[----:B------:R-:W-:Y:S01]  /*4870*/  ISETP.LT.OR P5, PT, R3, 0x19, P5 ;  /* 0x000000190300780c */ /* 0x000fe20002fa1670 */
[----:B------:R-:W-:Y:S01]  /*4880*/  LDSM.16.MT88.4 R40, [R205+0x2100] ;  /* 0x00210000cd28783b */ /* 0x000fe20000004200 */
[----:B------:R-:W-:-:S02]  /*4890*/  FMNMX.FTZ R6, R11, R6, !PT ;  /* 0x000000060b067209 */ /* 0x000fc40007810000 */
[----:B------:R-:W-:Y:S02]  /*48a0*/  ISETP.GT.AND P6, PT, R0, 0x19, P0 ;  /* 0x000000190000780c */ /* 0x000fe400007c4270 */
[----:B------:R-:W-:Y:S02]  /*48b0*/  FMNMX.FTZ R132, R167, R132, !PT ;  /* 0x00000084a7847209 */ /* 0x000fe40007810000 */
[----:B------:R-:W-:Y:S02]  /*48c0*/  FSEL R50, R21, -INF , !P5 ;  /* 0xff80000015327808 */ /* 0x000fe40006800000 */
[----:B------:R-:W-:Y:S02]  /*48d0*/  FMNMX.FTZ R6, R48, R6, !PT ;  /* 0x0000000630067209 */ /* 0x000fe40007810000 */
[----:B------:R-:W-:Y:S02]  /*48e0*/  ISETP.GT.AND P5, PT, R0, 0x20, P0 ;  /* 0x000000200000780c */ /* 0x000fe400007a4270 */
[----:B------:R-:W-:-:S02]  /*48f0*/  ISETP.LT.OR P6, PT, R3, 0x1a, P6 ;  /* 0x0000001a0300780c */ /* 0x000fc400037c1670 */
[----:B------:R-:W-:Y:S02]  /*4900*/  FMNMX.FTZ R132, R176, R132, !PT ;  /* 0x00000084b0847209 */ /* 0x000fe40007810000 */
[----:B------:R-:W-:Y:S02]  /*4910*/  FMNMX.FTZ R6, R51, R6, !PT ;  /* 0x0000000633067209 */ /* 0x000fe40007810000 */
[----:B------:R-:W-:Y:S02]  /*4920*/  ISETP.LT.OR P5, PT, R3, 0x21, P5 ;  /* 0x000000210300780c */ /* 0x000fe40002fa1670 */
[----:B------:R-:W-:Y:S02]  /*4930*/  FSEL R49, R23, -INF , !P6 ;  /* 0xff80000017317808 */ /* 0x000fe40007000000 */
[----:B------:R-:W-:Y:S01]  /*4940*/  ISETP.GT.AND P6, PT, R0, 0x21, P0 ;  /* 0x000000210000780c */ /* 0x000fe200007c4270 */
[----:B------:R-:W-:Y:S01]  /*4950*/  LDSM.16.MT88.4 R20, [R205+0x100] ;  /* 0x00010000cd14783b */ /* 0x000fe20000004200 */
[----:B------:R-:W-:-:S02]  /*4960*/  FMNMX.FTZ R132, R177, R132, !PT ;  /* 0x00000084b1847209 */ /* 0x000fc40007810000 */
[----:B------:R-:W-:Y:S02]  /*4970*/  FMNMX.FTZ R6, R50, R6, !PT ;  /* 0x0000000632067209 */ /* 0x000fe40007810000 */
[----:B------:R-:W-:Y:S02]  /*4980*/  FSEL R134, R13, -INF , !P5 ;  /* 0xff8000000d867808 */ /* 0x000fe40006800000 */
[----:B------:R-:W-:Y:S02]  /*4990*/  ISETP.GT.AND P5, PT, R0, 0x28, P0 ;  /* 0x000000280000780c */ /* 0x000fe400007a4270 */
[----:B------:R-:W-:Y:S02]  /*49a0*/  ISETP.LT.OR P6, PT, R3, 0x22, P6 ;  /* 0x000000220300780c */ /* 0x000fe400037c1670 */
[----:B------:R-:W-:Y:S02]  /*49b0*/  FMNMX.FTZ R132, R179, R132, !PT ;  /* 0x00000084b3847209 */ /* 0x000fe40007810000 */
[----:B------:R-:W-:-:S02]  /*49c0*/  FMNMX.FTZ R6, R49, R6, !PT ;  /* 0x0000000631067209 */ /* 0x000fc40007810000 */
[----:B------:R-:W-:Y:S02]  /*49d0*/  ISETP.LT.OR P5, PT, R3, 0x29, P5 ;  /* 0x000000290300780c */ /* 0x000fe40002fa1670 */
[----:B------:R-:W-:Y:S02]  /*49e0*/  FSEL R133, R15, -INF , !P6 ;  /* 0xff8000000f857808 */ /* 0x000fe40007000000 */
[----:B------:R-:W-:Y:S02]  /*49f0*/  ISETP.GT.AND P6, PT, R0, 0x29, P0 ;  /* 0x000000290000780c */ /* 0x000fe400007c4270 */
[----:B------:R-:W-:Y:S02]  /*4a00*/  FMNMX.FTZ R132, R178, R132, !PT ;  /* 0x00000084b2847209 */ /* 0x000fe40007810000 */
[----:B------:R-:W-:Y:S02]  /*4a10*/  FMNMX.FTZ R6, R134, R6, !PT ;  /* 0x0000000686067209 */ /* 0x000fe40007810000 */
[----:B------:R-:W-:-:S02]  /*4a20*/  FSEL R135, R34, -INF , !P5 ;  /* 0xff80000022877808 */ /* 0x000fc40006800000 */
[----:B------:R-:W-:Y:S02]  /*4a30*/  ISETP.GT.AND P5, PT, R0, 0x30, P0 ;  /* 0x000000300000780c */ /* 0x000fe400007a4270 */
[----:B------:R-:W-:Y:S02]  /*4a40*/  ISETP.LT.OR P6, PT, R3, 0x2a, P6 ;  /* 0x0000002a0300780c */ /* 0x000fe400037c1670 */
[----:B------:R-:W-:Y:S02]  /*4a50*/  FMNMX.FTZ R132, R25, R132, !PT ;  /* 0x0000008419847209 */ /* 0x000fe40007810000 */
[----:B------:R-:W-:Y:S02]  /*4a60*/  FMNMX.FTZ R6, R133, R6, !PT ;  /* 0x0000000685067209 */ /* 0x000fe40007810000 */
[----:B------:R-:W-:Y:S01]  /*4a70*/  ISETP.LT.OR P5, PT, R3, 0x31, P5 ;  /* 0x000000310300780c */ /* 0x000fe20002fa1670 */
[----:B------:R-:W3:Y:S01]  /*4a80*/  SHFL.BFLY PT, R7, R132, 0x2, 0x1f ;  /* 0x0c401f0084077f89 */ /* 0x000ee200000e0000 */
[----:B------:R-:W-:-:S02]  /*4a90*/  FSEL R164, R35, -INF , !P6 ;  /* 0xff80000023a47808 */ /* 0x000fc40007000000 */
[C---:B------:R-:W-:Y:S02]  /*4aa0*/  ISETP.GT.AND P6, PT, R0.reuse, 0x31, P0 ;  /* 0x000000310000780c */ /* 0x040fe400007c4270 */
[----:B------:R-:W-:Y:S02]  /*4ab0*/  FMNMX.FTZ R6, R135, R6, !PT ;  /* 0x0000000687067209 */ /* 0x000fe40007810000 */
[----:B--2---:R-:W-:Y:S02]  /*4ac0*/  FSEL R219, R33, -INF , !P5 ;  /* 0xff80000021db7808 */ /* 0x004fe40006800000 */
[----:B------:R-:W-:Y:S02]  /*4ad0*/  ISETP.GT.AND P5, PT, R0, 0x38, P0 ;  /* 0x000000380000780c */ /* 0x000fe400007a4270 */
[----:B------:R-:W-:Y:S02]  /*4ae0*/  ISETP.LT.OR P6, PT, R3, 0x32, P6 ;  /* 0x000000320300780c */ /* 0x000fe400037c1670 */
[----:B------:R-:W-:-:S02]  /*4af0*/  FMNMX.FTZ R6, R164, R6, !PT ;  /* 0x00000006a4067209 */ /* 0x000fc40007810000 */
[----:B------:R-:W-:Y:S02]  /*4b00*/  ISETP.GT.AND P0, PT, R0, 0x39, P0 ;  /* 0x000000390000780c */ /* 0x000fe40000704270 */
[----:B------:R-:W-:Y:S02]  /*4b10*/  ISETP.LT.OR P5, PT, R3, 0x39, P5 ;  /* 0x000000390300780c */ /* 0x000fe40002fa1670 */
[----:B-1----:R-:W-:Y:S02]  /*4b20*/  FSEL R204, R30, -INF , !P6 ;  /* 0xff8000001ecc7808 */ /* 0x002fe40007000000 */
[----:B------:R-:W-:Y:S02]  /*4b30*/  FMNMX.FTZ R0, R219, R6, !PT ;  /* 0x00000006db007209 */ /* 0x000fe40007810000 */
[----:B------:R-:W-:Y:S02]  /*4b40*/  ISETP.LT.OR P0, PT, R3, 0x3a, P0 ;  /* 0x0000003a0300780c */ /* 0x000fe40000701670 */
[----:B------:R-:W-:-:S02]  /*4b50*/  FSEL R184, R28, -INF , !P5 ;  /* 0xff8000001cb87808 */ /* 0x000fc40006800000 */
[----:B------:R-:W-:Y:S02]  /*4b60*/  FMNMX.FTZ R0, R204, R0, !PT ;  /* 0x00000000cc007209 */ /* 0x000fe40007810000 */
[----:B------:R-:W-:Y:S02]  /*4b70*/  FSEL R181, R27, -INF , !P0 ;  /* 0xff8000001bb57808 */ /* 0x000fe40004000000 */
[----:B------:R-:W-:Y:S01]  /*4b80*/  FMNMX.FTZ R0, R184, R0, !PT ;  /* 0x00000000b8007209 */ /* 0x000fe20007810000 */
[----:B------:R-:W-:Y:S01]  /*4b90*/  LDSM.16.MT88.4 R24, [R205+0x4100] ;  /* 0x00410000cd18783b */ /* 0x000fe20000004200 */
[----:B---3--:R-:W-:Y:S02]  /*4ba0*/  FMNMX.FTZ R132, R132, R7, !PT ;  /* 0x0000000784847209 */ /* 0x008fe40007810000 */
[----:B------:R-:W-:Y:S02]  /*4bb0*/  FMNMX.FTZ R0, R181, R0, !PT ;  /* 0x00000000b5007209 */ /* 0x000fe40007810000 */
[----:B------:R-:W-:Y:S01]  /*4bc0*/  LEA R206, R4, R205, 0x1 ;  /* 0x000000cd04ce7211 */ /* 0x000fe200078e08ff */
[----:B------:R-:W1:Y:S04]  /*4bd0*/  SHFL.BFLY PT, R6, R132, 0x1, 0x1f ;  /* 0x0c201f0084067f89 */ /* 0x000e6800000e0000 */
[----:B------:R-:W2:Y:S01]  /*4be0*/  SHFL.BFLY PT, R3, R0, 0x2, 0x1f ;  /* 0x0c401f0000037f89 */ /* 0x000ea200000e0000 */
[----:B------:R-:W-:-:S03]  /*4bf0*/  IMAD R207, R2, 0x2, R206 ;  /* 0x0000000202cf7824 */ /* 0x000fc600078e02ce */
[----:B------:R-:W-:Y:S04]  /*4c00*/  LDSM.16.MT88.4 R44, [R206+0x2100] ;  /* 0x00210000ce2c783b */ /* 0x000fe80000004200 */
[----:B------:R-:W-:Y:S04]  /*4c10*/  LDSM.16.MT88.4 R28, [R207+0x100] ;  /* 0x00010000cf1c783b */ /* 0x000fe80000004200 */
[----:B------:R-:W-:Y:S01]  /*4c20*/  LDSM.16.MT88.4 R32, [R207+0x2100] ;  /* 0x00210000cf20783b */ /* 0x000fe20000004200 */
[----:B-1----:R-:W-:Y:S02]  /*4c30*/  FMNMX.FTZ R132, R132, R6, !PT ;  /* 0x0000000684847209 */ /* 0x002fe40007810000 */
[----:B--2---:R-:W-:-:S03]  /*4c40*/  FMNMX.FTZ R0, R0, R3, !PT ;  /* 0x0000000300007209 */ /* 0x004fc60007810000 */
[C---:B------:R-:W-:Y:S01]  /*4c50*/  FMUL.FTZ R8, R132.reuse, c[0x0][0x2d0] ;  /* 0x0000b40084087a20 */ /* 0x040fe20000410000 */
[----:B------:R-:W-:Y:S01]  /*4c60*/  FSETP.NEU.FTZ.AND P0, PT, R132, -INF , PT ;  /* 0xff8000008400780b */ /* 0x000fe20003f1d000 */
[----:B------:R-:W1:Y:S03]  /*4c70*/  SHFL.BFLY PT, R6, R0, 0x1, 0x1f ;  /* 0x0c201f0000067f89 */ /* 0x000e6600000e0000 */
[----:B------:R-:W-:-:S05]  /*4c80*/  FSEL R8, R8, RZ, P0 ;  /* 0x000000ff08087208 */ /* 0x000fca0000000000 */
[--C-:B------:R-:W-:Y:S02]  /*4c90*/  FFMA.FTZ R3, R16, c[0x0][0x2d0], -R8.reuse ;  /* 0x0000b40010037a23 */ /* 0x100fe40000010808 */
[--C-:B------:R-:W-:Y:S02]  /*4ca0*/  FFMA.FTZ R2, R60, c[0x0][0x2d0], -R8.reuse ;  /* 0x0000b4003c027a23 */ /* 0x100fe40000010808 */
[----:B------:R2:W-:Y:S08]  /*4cb0*/  MUFU.EX2 R209, R3 ;  /* 0x0000000300d17308 */ /* 0x0005f00000000800 */
[----:B------:R3:W-:Y:S01]  /*4cc0*/  MUFU.EX2 R215, R2 ;  /* 0x0000000200d77308 */ /* 0x0007e20000000800 */
[----:B--2---:R-:W-:-:S07]  /*4cd0*/  FFMA.FTZ R3, R17, c[0x0][0x2d0], -R8 ;  /* 0x0000b40011037a23 */ /* 0x004fce0000010808 */
[----:B------:R1:W-:Y:S01]  /*4ce0*/  MUFU.EX2 R180, R3 ;  /* 0x0000000300b47308 */ /* 0x0003e20000000800 */
[----:B---3--:R-:W-:-:S07]  /*4cf0*/  FFMA.FTZ R2, R61, c[0x0][0x2d0], -R8 ;  /* 0x0000b4003d027a23 */ /* 0x008fce0000010808 */
[----:B------:R2:W-:Y:S01]  /*4d00*/  MUFU.EX2 R212, R2 ;  /* 0x0000000200d47308 */ /* 0x0005e20000000800 */
[----:B-1----:R-:W-:Y:S01]  /*4d10*/  FMNMX.FTZ R3, R0, R6, !PT ;  /* 0x0000000600037209 */ /* 0x002fe20007810000 */
[--C-:B------:R-:W-:Y:S02]  /*4d20*/  FFMA.FTZ R0, R18, c[0x0][0x2d0], -R8.reuse ;  /* 0x0000b40012007a23 */ /* 0x100fe40000010808 */
[----:B------:R-:W-:Y:S01]  /*4d30*/  FFMA.FTZ R6, R19, c[0x0][0x2d0], -R8 ;  /* 0x0000b40013067a23 */ /* 0x000fe20000010808 */
[----:B------:R-:W-:-:S03]  /*4d40*/  FSETP.NEU.FTZ.AND P0, PT, R3, -INF , PT ;  /* 0xff8000000300780b */ /* 0x000fc60003f1d000 */
[----:B------:R1:W-:Y:S01]  /*4d50*/  MUFU.EX2 R218, R0 ;  /* 0x0000000000da7308 */ /* 0x0003e20000000800 */
[----:B------:R-:W3:Y:S01]  /*4d60*/  LDSM.16.MT88.4 R16, [R206+0x100] ;  /* 0x00010000ce10783b */ /* 0x000ee20000004200 */
[----:B--2---:R-:W-:-:S06]  /*4d70*/  FFMA.FTZ R2, R62, c[0x0][0x2d0], -R8 ;  /* 0x0000b4003e027a23 */ /* 0x004fcc0000010808 */
[----:B------:R2:W4:Y:S01]  /*4d80*/  MUFU.EX2 R13, R6 ;  /* 0x00000006000d7308 */ /* 0x0005220000000800 */
[----:B-1----:R-:W-:-:S07]  /*4d90*/  FMUL.FTZ R0, R3, c[0x0][0x2d0] ;  /* 0x0000b40003007a20 */ /* 0x002fce0000410000 */
[----:B------:R1:W-:Y:S01]  /*4da0*/  MUFU.EX2 R210, R2 ;  /* 0x0000000200d27308 */ /* 0x0003e20000000800 */
[----:B------:R-:W-:-:S05]  /*4db0*/  FSEL R0, R0, RZ, P0 ;  /* 0x000000ff00007208 */ /* 0x000fca0000000000 */
[--C-:B------:R-:W-:Y:S02]  /*4dc0*/  FFMA.FTZ R4, R12, c[0x0][0x2d0], -R0.reuse ;  /* 0x0000b4000c047a23 */ /* 0x100fe40000010800 */
[--C-:B--2---:R-:W-:Y:S02]  /*4dd0*/  FFMA.FTZ R6, R9, c[0x0][0x2d0], -R0.reuse ;  /* 0x0000b40009067a23 */ /* 0x104fe40000010800 */
[----:B------:R2:W-:Y:S01]  /*4de0*/  MUFU.EX2 R216, R4 ;  /* 0x0000000400d87308 */ /* 0x0005e20000000800 */
[----:B------:R-:W-:Y:S02]  /*4df0*/  FFMA.FTZ R5, R10, c[0x0][0x2d0], -R0 ;  /* 0x0000b4000a057a23 */ /* 0x000fe40000010800 */
[----:B----4-:R-:W-:Y:S02]  /*4e00*/  IMAD.MOV.U32 R10, RZ, RZ, R13 ;  /* 0x000000ffff0a7224 */ /* 0x010fe400078e000d */
[----:B------:R-:W4:Y:S01]  /*4e10*/  LDSM.16.MT88.4 R12, [R208+0x100] ;  /* 0x00010000d00c783b */ /* 0x000f220000004200 */
[----:B-1----:R-:W-:-:S02]  /*4e20*/  FFMA.FTZ R2, R63, c[0x0][0x2d0], -R8 ;  /* 0x0000b4003f027a23 */ /* 0x002fc40000010808 */
[----:B------:R1:W-:Y:S01]  /*4e30*/  MUFU.EX2 R214, R6 ;  /* 0x0000000600d67308 */ /* 0x0003e20000000800 */
[----:B--2---:R-:W-:-:S07]  /*4e40*/  FFMA.FTZ R4, R11, c[0x0][0x2d0], -R0 ;  /* 0x0000b4000b047a23 */ /* 0x004fce0000010800 */
[----:B------:R-:W2:Y:S01]  /*4e50*/  MUFU.EX2 R9, R5 ;  /* 0x0000000500097308 */ /* 0x000ea20000000800 */
[----:B-1----:R-:W-:-:S07]  /*4e60*/  F2FP.BF16.PACK_AB R6, R10, R218 ;  /* 0x000000da0a06723e */ /* 0x002fce00000010ff */
[----:B------:R1:W1:Y:S01]  /*4e70*/  MUFU.EX2 R213, R4 ;  /* 0x0000000400d57308 */ /* 0x0002620000000800 */
[----:B--2---:R-:W-:-:S07]  /*4e80*/  F2FP.BF16.PACK_AB R5, R9, R214 ;  /* 0x000000d60905723e */ /* 0x004fce00000010ff */
[----:B------:R2:W2:Y:S01]  /*4e90*/  MUFU.EX2 R217, R2 ;  /* 0x0000000200d97308 */ /* 0x0004a20000000800 */
[----:B-1----:R-:W-:Y:S02]  /*4ea0*/  F2FP.BF16.PACK_AB R4, R180, R209 ;  /* 0x000000d1b404723e */ /* 0x002fe400000010ff */
[----:B------:R-:W-:-:S07]  /*4eb0*/  F2FP.BF16.PACK_AB R7, R213, R216 ;  /* 0x000000d8d507723e */ /* 0x000fce00000010ff */
[----:B---3--:R-:W-:Y:S01]  /*4ec0*/  HMMA.16816.F32.BF16 R56, R4, R16, RZ ;  /* 0x000000100438723c */ /* 0x008fe200000418ff */
[----:B--2---:R-:W-:-:S04]  /*4ed0*/  FFMA.FTZ R2, R48, c[0x0][0x2d0], -R0 ;  /* 0x0000b40030027a23 */ /* 0x004fc80000010800 */
[----:B------:R1:W-:Y:S03]  /*4ee0*/  MUFU.EX2 R211, R2 ;  /* 0x0000000200d37308 */ /* 0x0003e60000000800 */
[C---:B------:R-:W-:Y:S01]  /*4ef0*/  HMMA.16816.F32.BF16 R64, R4.reuse, R18, RZ ;  /* 0x000000120440723c */ /* 0x040fe200000418ff */
[----:B------:R-:W2:Y:S07]  /*4f00*/  LDSM.16.MT88.4 R16, [R206+0x4100] ;  /* 0x00410000ce10783b */ /* 0x000eae0000004200 */
[----:B------:R-:W-:Y:S01]  /*4f10*/  HMMA.16816.F32.BF16 R76, R4, R20, RZ ;  /* 0x00000014044c723c */ /* 0x000fe200000418ff */
[----:B-1----:R-:W-:-:S07]  /*4f20*/  FFMA.FTZ R2, R51, c[0x0][0x2d0], -R0 ;  /* 0x0000b40033027a23 */ /* 0x002fce0000010800 */
[C---:B------:R-:W-:Y:S01]  /*4f30*/  HMMA.16816.F32.BF16 R68, R4.reuse, R22, RZ ;  /* 0x000000160444723c */ /* 0x040fe200000418ff */
[----:B------:R-:W1:Y:S01]  /*4f40*/  LDSM.16.MT88.4 R20, [R207+0x4100] ;  /* 0x00410000cf14783b */ /* 0x000e620000004200 */
[----:B------:R3:W1:Y:S06]  /*4f50*/  MUFU.EX2 R183, R2 ;  /* 0x0000000200b77308 */ /* 0x00066c0000000800 */
[C---:B----4-:R-:W-:Y:S08]  /*4f60*/  HMMA.16816.F32.BF16 R52, R4.reuse, R12, RZ ;  /* 0x0000000c0434723c */ /* 0x050ff000000418ff */
[----:B------:R-:W-:Y:S01]  /*4f70*/  HMMA.16816.F32.BF16 R92, R4, R14, RZ ;  /* 0x0000000e045c723c */ /* 0x000fe200000418ff */
[----:B------:R-:W4:Y:S01]  /*4f80*/  LDSM.16.MT88.4 R12, [R208+0x4100] ;  /* 0x00410000d00c783b */ /* 0x000f220000004200 */
[----:B---3--:R-:W-:-:S04]  /*4f90*/  FFMA.FTZ R2, R50, c[0x0][0x2d0], -R0 ;  /* 0x0000b40032027a23 */ /* 0x008fc80000010800 */
[----:B------:R3:W-:Y:S02]  /*4fa0*/  MUFU.EX2 R220, R2 ;  /* 0x0000000200dc7308 */ /* 0x0007e40000000800 */
[C---:B------:R-:W-:Y:S08]  /*4fb0*/  HMMA.16816.F32.BF16 R104, R4.reuse, R28, RZ ;  /* 0x0000001c0468723c */ /* 0x040ff000000418ff */
[----:B------:R-:W-:Y:S01]  /*4fc0*/  HMMA.16816.F32.BF16 R88, R4, R30, RZ ;  /* 0x0000001e0458723c */ /* 0x000fe200000418ff */
[----:B------:R-:W-:Y:S01]  /*4fd0*/  LDSM.16.MT88.4 R28, [R208+0x6100] ;  /* 0x00610000d01c783b */ /* 0x000fe20000004200 */
[----:B---3--:R-:W-:-:S06]  /*4fe0*/  FFMA.FTZ R2, R49, c[0x0][0x2d0], -R0 ;  /* 0x0000b40031027a23 */ /* 0x008fcc0000010800 */
[C---:B------:R-:W-:Y:S01]  /*4ff0*/  HMMA.16816.F32.BF16 R124, R4.reuse, R36, RZ ;  /* 0x00000024047c723c */ /* 0x040fe200000418ff */
[----:B------:R-:W3:Y:S07]  /*5000*/  MUFU.EX2 R182, R2 ;  /* 0x0000000200b67308 */ /* 0x000eee0000000800 */
[C---:B------:R-:W-:Y:S01]  /*5010*/  HMMA.16816.F32.BF16 R112, R4.reuse, R38, RZ ;  /* 0x000000260470723c */ /* 0x040fe200000418ff */
[----:B------:R-:W1:Y:S07]  /*5020*/  LDSM.16.MT88.4 R36, [R205+0x6100] ;  /* 0x00610000cd24783b */ /* 0x000e6e0000004200 */
[C---:B------:R-:W-:Y:S08]  /*5030*/  HMMA.16816.F32.BF16 R100, R4.reuse, R32, RZ ;  /* 0x000000200464723c */ /* 0x040ff000000418ff */
[C---:B------:R-:W-:Y:S01]  /*5040*/  HMMA.16816.F32.BF16 R80, R4.reuse, R34, RZ ;  /* 0x000000220450723c */ /* 0x040fe200000418ff */
[----:B------:R-:W3:Y:S07]  /*5050*/  LDSM.16.MT88.4 R32, [R206+0x6100] ;  /* 0x00610000ce20783b */ /* 0x000eee0000004200 */
[C---:B--2---:R-:W-:Y:S08]  /*5060*/  HMMA.16816.F32.BF16 R96, R4.reuse, R16, RZ ;  /* 0x000000100460723c */ /* 0x044ff000000418ff */
[C---:B------:R-:W-:Y:S01]  /*5070*/  HMMA.16816.F32.BF16 R108, R4.reuse, R18, RZ ;  /* 0x00000012046c723c */ /* 0x040fe200000418ff */
[----:B------:R-:W2:Y:S07]  /*5080*/  LDSM.16.MT88.4 R16, [R207+0x6100] ;  /* 0x00610000cf10783b */ /* 0x000eae0000004200 */
[C---:B------:R-:W-:Y:S08]  /*5090*/  HMMA.16816.F32.BF16 R72, R4.reuse, R24, RZ ;  /* 0x000000180448723c */ /* 0x040ff000000418ff */
[C---:B------:R-:W-:Y:S01]  /*50a0*/  HMMA.16816.F32.BF16 R84, R4.reuse, R26, RZ ;  /* 0x0000001a0454723c */ /* 0x040fe200000418ff */
[----:B------:R-:W2:Y:S07]  /*50b0*/  LDSM.16.MT88.4 R24, [R205+0x900] ;  /* 0x00090000cd18783b */ /* 0x000eae0000004200 */
[C---:B-1----:R-:W-:Y:S08]  /*50c0*/  HMMA.16816.F32.BF16 R148, R4.reuse, R20, RZ ;  /* 0x000000140494723c */ /* 0x042ff000000418ff */
[C---:B------:R-:W-:Y:S01]  /*50d0*/  HMMA.16816.F32.BF16 R152, R4.reuse, R22, RZ ;  /* 0x000000160498723c */ /* 0x040fe200000418ff */
[----:B------:R-:W-:Y:S07]  /*50e0*/  LDSM.16.MT88.4 R20, [R206+0x900] ;  /* 0x00090000ce14783b */ /* 0x000fee0000004200 */
[C---:B------:R-:W-:Y:S08]  /*50f0*/  HMMA.16816.F32.BF16 R136, R4.reuse, R40, RZ ;  /* 0x000000280488723c */ /* 0x040ff000000418ff */
[C---:B------:R-:W-:Y:S01]  /*5100*/  HMMA.16816.F32.BF16 R144, R4.reuse, R42, RZ ;  /* 0x0000002a0490723c */ /* 0x040fe200000418ff */
[----:B------:R-:W1:Y:S07]  /*5110*/  LDSM.16.MT88.4 R40, [R207+0x900] ;  /* 0x00090000cf28783b */ /* 0x000e6e0000004200 */
[C---:B------:R-:W-:Y:S08]  /*5120*/  HMMA.16816.F32.BF16 R128, R4.reuse, R44, RZ ;  /* 0x0000002c0480723c */ /* 0x040ff000000418ff */
[C---:B------:R-:W-:Y:S01]  /*5130*/  HMMA.16816.F32.BF16 R116, R4.reuse, R46, RZ ;  /* 0x0000002e0474723c */ /* 0x040fe200000418ff */
[----:B------:R-:W-:Y:S07]  /*5140*/  LDSM.16.MT88.4 R44, [R205+0x2900] ;  /* 0x00290000cd2c783b */ /* 0x000fee0000004200 */
[C---:B----4-:R-:W-:Y:S08]  /*5150*/  HMMA.16816.F32.BF16 R120, R4.reuse, R12, RZ ;  /* 0x0000000c0478723c */ /* 0x050ff000000418ff */
[C---:B------:R-:W-:Y:S01]  /*5160*/  HMMA.16816.F32.BF16 R140, R4.reuse, R14, RZ ;  /* 0x0000000e048c723c */ /* 0x040fe200000418ff */
[----:B------:R-:W4:Y:S07]  /*5170*/  LDSM.16.MT88.4 R12, [R208+0x900] ;  /* 0x00090000d00c783b */ /* 0x000f2e0000004200 */
[C---:B------:R-:W-:Y:S08]  /*5180*/  HMMA.16816.F32.BF16 R156, R4.reuse, R36, RZ ;  /* 0x00000024049c723c */ /* 0x040ff000000418ff */
[C---:B------:R-:W-:Y:S01]  /*5190*/  HMMA.16816.F32.BF16 R160, R4.reuse, R38, RZ ;  /* 0x0000002604a0723c */ /* 0x040fe200000418ff */
[----:B------:R-:W-:Y:S07]  /*51a0*/  LDSM.16.MT88.4 R36, [R206+0x2900] ;  /* 0x00290000ce24783b */ /* 0x000fee0000004200 */
[C---:B---3--:R-:W-:Y:S08]  /*51b0*/  HMMA.16816.F32.BF16 R168, R4.reuse, R32, RZ ;  /* 0x0000002004a8723c */ /* 0x048ff000000418ff */
[C---:B------:R-:W-:Y:S01]  /*51c0*/  HMMA.16816.F32.BF16 R172, R4.reuse, R34, RZ ;  /* 0x0000002204ac723c */ /* 0x040fe200000418ff */
[----:B------:R-:W-:Y:S07]  /*51d0*/  LDSM.16.MT88.4 R32, [R208+0x2900] ;  /* 0x00290000d020783b */ /* 0x000fee0000004200 */
[C---:B------:R-:W-:Y:S08]  /*51e0*/  HMMA.16816.F32.BF16 R196, R4.reuse, R28, RZ ;  /* 0x0000001c04c4723c */ /* 0x040ff000000418ff */
[C---:B------:R-:W-:Y:S08]  /*51f0*/  HMMA.16816.F32.BF16 R200, R4.reuse, R30, RZ ;  /* 0x0000001e04c8723c */ /* 0x040ff000000418ff */
[C---:B--2---:R-:W-:Y:S08]  /*5200*/  HMMA.16816.F32.BF16 R188, R4.reuse, R16, RZ ;  /* 0x0000001004bc723c */ /* 0x044ff000000418ff */
[----:B------:R-:W-:Y:S07]  /*5210*/  HMMA.16816.F32.BF16 R240, R4, R18, RZ ;  /* 0x0000001204f0723c */ /* 0x000fee00000418ff */
[----:B------:R-:W-:-:S02]  /*5220*/  F2FP.BF16.PACK_AB R4, R212, R215 ;  /* 0x000000d7d404723e */ /* 0x000fc400000010ff */
[----:B------:R-:W-:Y:S02]  /*5230*/  F2FP.BF16.PACK_AB R6, R217, R210 ;  /* 0x000000d2d906723e */ /* 0x000fe400000010ff */
[----:B------:R-:W-:Y:S02]  /*5240*/  F2FP.BF16.PACK_AB R5, R183, R211 ;  /* 0x000000d3b705723e */ /* 0x000fe400000010ff */
[----:B------:R-:W-:-:S03]  /*5250*/  F2FP.BF16.PACK_AB R7, R182, R220 ;  /* 0x000000dcb607723e */ /* 0x000fc600000010ff */
[----:B------:R-:W-:Y:S01]  /*5260*/  MOV R62, R189 ;  /* 0x000000bd003e7202 */ /* 0x000fe20000000f00 */
[----:B------:R-:W-:Y:S01]  /*5270*/  IMAD.MOV.U32 R61, RZ, RZ, R190 ;  /* 0x000000ffff3d7224 */ /* 0x000fe200078e00be */
[----:B------:R-:W-:Y:S01]  /*5280*/  MOV R51, R188 ;  /* 0x000000bc00337202 */ /* 0x000fe20000000f00 */
[----:B------:R-:W-:Y:S01]  /*5290*/  IMAD.MOV.U32 R60, RZ, RZ, R191 ;  /* 0x000000ffff3c7224 */ /* 0x000fe200078e00bf */
[C---:B------:R-:W-:Y:S08]  /*52a0*/  HMMA.16816.F32.BF16 R16, R4.reuse, R26, R68 ;  /* 0x0000001a0410723c */ /* 0x040ff00000041844 */
[C---:B------:R-:W-:Y:S01]  /*52b0*/  HMMA.16816.F32.BF16 R28, R4.reuse, R24, R76 ;  /* 0x00000018041c723c */ /* 0x040fe2000004184c */
[----:B------:R-:W-:Y:S07]  /*52c0*/  LDSM.16.MT88.4 R24, [R207+0x4900] ;  /* 0x00490000cf18783b */ /* 0x000fee0000004200 */
[C---:B-1----:R-:W-:Y:S07]  /*52d0*/  HMMA.16816.F32.BF16 R248, R4.reuse, R40, R104 ;  /* 0x0000002804f8723c */ /* 0x042fee0000041868 */
[----:B------:R-:W-:Y:S01]  /*52e0*/  IMAD.MOV.U32 R105, RZ, RZ, R62 ;  /* 0x000000ffff697224 */ /* 0x000fe200078e003e */
[----:B------:R-:W-:Y:S01]  /*52f0*/  MOV R70, R19 ;  /* 0x0000001300467202 */ /* 0x000fe20000000f00 */
[----:B------:R-:W-:Y:S01]  /*5300*/  IMAD.MOV.U32 R71, RZ, RZ, R18 ;  /* 0x000000ffff477224 */ /* 0x000fe200078e0012 */
[----:B----4-:R-:W-:Y:S01]  /*5310*/  HMMA.16816.F32.BF16 R232, R4, R12, R52 ;  /* 0x0000000c04e8723c */ /* 0x010fe20000041834 */
[----:B------:R-:W-:Y:S01]  /*5320*/  IMAD.MOV.U32 R69, RZ, RZ, R16 ;  /* 0x000000ffff457224 */ /* 0x000fe200078e0010 */
[----:B------:R-:W-:Y:S01]  /*5330*/  MOV R107, R60 ;  /* 0x0000003c006b7202 */ /* 0x000fe20000000f00 */
[----:B------:R-:W-:-:S02]  /*5340*/  IMAD.MOV.U32 R68, RZ, RZ, R17 ;  /* 0x000000ffff447224 */ /* 0x000fc400078e0011 */
[----:B------:R-:W-:Y:S01]  /*5350*/  IMAD.MOV.U32 R106, RZ, RZ, R61 ;  /* 0x000000ffff6a7224 */ /* 0x000fe200078e003d */
[----:B------:R-:W-:Y:S01]  /*5360*/  MOV R76, R28 ;  /* 0x0000001c004c7202 */ /* 0x000fe20000000f00 */
[----:B------:R-:W-:Y:S01]  /*5370*/  IMAD.MOV.U32 R78, RZ, RZ, R30 ;  /* 0x000000ffff4e7224 */ /* 0x000fe200078e001e */
[C---:B------:R-:W-:Y:S01]  /*5380*/  HMMA.16816.F32.BF16 R16, R4.reuse, R20, R56 ;  /* 0x000000140410723c */ /* 0x040fe20000041838 */
[----:B------:R-:W-:Y:S02]  /*5390*/  IMAD.MOV.U32 R77, RZ, RZ, R31 ;  /* 0x000000ffff4d7224 */ /* 0x000fe400078e001f */
[----:B------:R-:W-:Y:S02]  /*53a0*/  IMAD.MOV.U32 R63, RZ, RZ, R29 ;  /* 0x000000ffff3f7224 */ /* 0x000fe400078e001d */
[----:B------:R-:W-:Y:S01]  /*53b0*/  LDSM.16.MT88.4 R28, [R207+0x2900] ;  /* 0x00290000cf1c783b */ /* 0x000fe20000004200 */
[----:B------:R-:W-:Y:S02]  /*53c0*/  IMAD.MOV.U32 R104, RZ, RZ, R51 ;  /* 0x000000ffff687224 */ /* 0x000fe400078e0033 */
[C---:B------:R-:W-:Y:S01]  /*53d0*/  HMMA.16816.F32.BF16 R192, R4.reuse, R14, R92 ;  /* 0x0000000e04c0723c */ /* 0x040fe2000004185c */
[----:B------:R-:W1:Y:S06]  /*53e0*/  LDSM.16.MT88.4 R12, [R208+0x4900] ;  /* 0x00490000d00c783b */ /* 0x000e6c0000004200 */
[----:B------:R-:W-:Y:S01]  /*53f0*/  IMAD.MOV.U32 R92, RZ, RZ, R69 ;  /* 0x000000ffff5c7224 */ /* 0x000fe200078e0045 */
[C---:B------:R-:W-:Y:S01]  /*5400*/  HMMA.16816.F32.BF16 R236, R4.reuse, R22, R64 ;  /* 0x0000001604ec723c */ /* 0x040fe20000041840 */
[----:B------:R-:W2:Y:S07]  /*5410*/  LDSM.16.MT88.4 R20, [R205+0x4900] ;  /* 0x00490000cd14783b */ /* 0x000eae0000004200 */
[----:B------:R-:W-:Y:S01]  /*5420*/  MOV R58, R18 ;  /* 0x00000012003a7202 */ /* 0x000fe20000000f00 */
[----:B------:R-:W-:Y:S01]  /*5430*/  IMAD.MOV.U32 R57, RZ, RZ, R19 ;  /* 0x000000ffff397224 */ /* 0x000fe200078e0013 */
[----:B------:R-:W-:Y:S01]  /*5440*/  MOV R221, R16 ;  /* 0x0000001000dd7202 */ /* 0x000fe20000000f00 */
[----:B------:R-:W-:Y:S01]  /*5450*/  IMAD.MOV.U32 R56, RZ, RZ, R17 ;  /* 0x000000ffff387224 */ /* 0x000fe200078e0011 */
[----:B------:R-:W-:Y:S01]  /*5460*/  HMMA.16816.F32.BF16 R244, R4, R44, R136 ;  /* 0x0000002c04f4723c */ /* 0x000fe20000041888 */
[----:B------:R-:W-:Y:S01]  /*5470*/  MOV R94, R58 ;  /* 0x0000003a005e7202 */ /* 0x000fe20000000f00 */
[----:B------:R-:W-:-:S02]  /*5480*/  IMAD.MOV.U32 R95, RZ, RZ, R57 ;  /* 0x000000ffff5f7224 */ /* 0x000fc400078e0039 */
[----:B------:R-:W-:-:S03]  /*5490*/  IMAD.MOV.U32 R93, RZ, RZ, R56 ;  /* 0x000000ffff5d7224 */ /* 0x000fc600078e0038 */
[----:B------:R-:W-:Y:S01]  /*54a0*/  IMAD.MOV.U32 R138, RZ, RZ, R78 ;  /* 0x000000ffff8a7224 */ /* 0x000fe200078e004e */
[----:B------:R-:W-:Y:S01]  /*54b0*/  HMMA.16816.F32.BF16 R16, R4, R42, R88 ;  /* 0x0000002a0410723c */ /* 0x000fe20000041858 */
[----:B------:R-:W-:Y:S01]  /*54c0*/  IMAD.MOV.U32 R139, RZ, RZ, R77 ;  /* 0x000000ffff8b7224 */ /* 0x000fe200078e004d */
[----:B------:R-:W-:Y:S01]  /*54d0*/  MOV R136, R76 ;  /* 0x0000004c00887202 */ /* 0x000fe20000000f00 */
[----:B------:R-:W-:-:S05]  /*54e0*/  IMAD.MOV.U32 R137, RZ, RZ, R63 ;  /* 0x000000ffff897224 */ /* 0x000fca00078e003f */
[C---:B------:R-:W-:Y:S07]  /*54f0*/  HMMA.16816.F32.BF16 R40, R4.reuse, R46, R144 ;  /* 0x0000002e0428723c */ /* 0x040fee0000041890 */
[----:B------:R-:W-:Y:S01]  /*5500*/  MOV R147, R71 ;  /* 0x0000004700937202 */ /* 0x000fe20000000f00 */
[----:B-1----:R-:W-:Y:S01]  /*5510*/  HMMA.16816.F32.BF16 R76, R4, R12, R120 ;  /* 0x0000000c044c723c */ /* 0x002fe20000041878 */
[----:B------:R-:W-:-:S07]  /*5520*/  MOV R146, R68 ;  /* 0x0000004400927202 */ /* 0x000fce0000000f00 */
[----:B------:R-:W-:Y:S01]  /*5530*/  IMAD.MOV.U32 R2, RZ, RZ, R17 ;  /* 0x000000ffff027224 */ /* 0x000fe200078e0011 */
[C---:B------:R-:W-:Y:S01]  /*5540*/  HMMA.16816.F32.BF16 R188, R4.reuse, R34, R112 ;  /* 0x0000002204bc723c */ /* 0x040fe20000041870 */
[----:B------:R-:W-:Y:S01]  /*5550*/  IMAD.MOV.U32 R50, RZ, RZ, R18 ;  /* 0x000000ffff327224 */ /* 0x000fe200078e0012 */
[----:B------:R-:W-:Y:S01]  /*5560*/  MOV R48, R16 ;  /* 0x0000001000307202 */ /* 0x000fe20000000f00 */
[----:B------:R-:W-:Y:S02]  /*5570*/  IMAD.MOV.U32 R49, RZ, RZ, R19 ;  /* 0x000000ffff317224 */ /* 0x000fe400078e0013 */
[----:B------:R-:W1:Y:S02]  /*5580*/  LDSM.16.MT88.4 R16, [R206+0x4900] ;  /* 0x00490000ce10783b */ /* 0x000e640000004200 */
[----:B------:R-:W-:Y:S01]  /*5590*/  IMAD.MOV.U32 R47, RZ, RZ, R40 ;  /* 0x000000ffff2f7224 */ /* 0x000fe200078e0028 */
[----:B------:R-:W-:Y:S01]  /*55a0*/  MOV R46, R41 ;  /* 0x00000029002e7202 */ /* 0x000fe20000000f00 */
[----:B------:R-:W-:Y:S01]  /*55b0*/  IMAD.MOV.U32 R45, RZ, RZ, R42 ;  /* 0x000000ffff2d7224 */ /* 0x000fe200078e002a */
[----:B------:R-:W-:Y:S01]  /*55c0*/  HMMA.16816.F32.BF16 R56, R4, R26, R152 ;  /* 0x0000001a0438723c */ /* 0x000fe20000041898 */
[----:B------:R-:W-:-:S02]  /*55d0*/  IMAD.MOV.U32 R44, RZ, RZ, R43 ;  /* 0x000000ffff2c7224 */ /* 0x000fc400078e002b */
[----:B------:R-:W-:Y:S02]  /*55e0*/  IMAD.MOV.U32 R112, RZ, RZ, R2 ;  /* 0x000000ffff707224 */ /* 0x000fe400078e0002 */
[----:B------:R-:W-:Y:S02]  /*55f0*/  IMAD.MOV.U32 R113, RZ, RZ, R50 ;  /* 0x000000ffff717224 */ /* 0x000fe400078e0032 */
[----:B------:R-:W-:Y:S01]  /*5600*/  FFMA.FTZ R2, R165, c[0x0][0x2d0], -R8 ;  /* 0x0000b400a5027a23 */ /* 0x000fe20000010808 */
[----:B------:R-:W-:Y:S01]  /*5610*/  HMMA.16816.F32.BF16 R40, R4, R36, R128 ;  /* 0x000000240428723c */ /* 0x000fe20000041880 */
[----:B------:R-:W-:Y:S02]  /*5620*/  IMAD.MOV.U32 R115, RZ, RZ, R9 ;  /* 0x000000ffff737224 */ /* 0x000fe400078e0009 */
[----:B------:R-:W-:-:S05]  /*5630*/  IMAD.MOV.U32 R114, RZ, RZ, R49 ;  /* 0x000000ffff727224 */ /* 0x000fca00078e0031 */
[C---:B------:R-:W-:Y:S07]  /*5640*/  HMMA.16816.F32.BF16 R36, R4.reuse, R38, R116 ;  /* 0x000000260424723c */ /* 0x040fee0000041874 */
[----:B------:R-:W-:Y:S01]  /*5650*/  IMAD.MOV.U32 R117, RZ, RZ, R184 ;  /* 0x000000ffff757224 */ /* 0x000fe200078e00b8 */
[----:B------:R-:W-:Y:S01]  /*5660*/  MOV R116, R183 ;  /* 0x000000b700747202 */ /* 0x000fe20000000f00 */
[C---:B------:R-:W-:Y:S07]  /*5670*/  HMMA.16816.F32.BF16 R184, R4.reuse, R28, R100 ;  /* 0x0000001c04b8723c */ /* 0x040fee0000041864 */
[----:B------:R-:W-:Y:S01]  /*5680*/  MOV R53, R42 ;  /* 0x0000002a00357202 */ /* 0x000fe20000000f00 */
[----:B------:R-:W-:Y:S01]  /*5690*/  IMAD.MOV.U32 R52, RZ, RZ, R41 ;  /* 0x000000ffff347224 */ /* 0x000fe200078e0029 */
[----:B------:R-:W-:Y:S01]  /*56a0*/  MOV R144, R40 ;  /* 0x0000002800907202 */ /* 0x000fe20000000f00 */
[----:B------:R-:W-:Y:S01]  /*56b0*/  IMAD.MOV.U32 R145, RZ, RZ, R43 ;  /* 0x000000ffff917224 */ /* 0x000fe200078e002b */
[----:B------:R-:W-:Y:S01]  /*56c0*/  MOV R102, R180 ;  /* 0x000000b400667202 */ /* 0x000fe20000000f00 */
[----:B------:R-:W-:Y:S01]  /*56d0*/  IMAD.MOV.U32 R43, RZ, RZ, R70 ;  /* 0x000000ffff2b7224 */ /* 0x000fe200078e0046 */
[C---:B--2---:R-:W-:Y:S01]  /*56e0*/  HMMA.16816.F32.BF16 R128, R4.reuse, R20, R72 ;  /* 0x000000140480723c */ /* 0x044fe20000041848 */
        /* <DEDUP_REMOVED lines=10> */
[----:B------:R-:W-:Y:S01]  /*5790*/  MOV R165, R121 ;  /* 0x0000007900a57202 */ /* 0x000fe20000000f00 */
[----:B------:R-:W-:Y:S01]  /*57a0*/  IMAD.MOV.U32 R121, RZ, RZ, R112 ;  /* 0x000000ffff797224 */ /* 0x000fe200078e0070 */
[----:B------:R-:W2:Y:S01]  /*57b0*/  LDSM.16.MT88.4 R36, [R205+0x6900] ;  /* 0x00690000cd24783b */ /* 0x000ea20000004200 */
[----:B------:R-:W-:-:S02]  /*57c0*/  IMAD.MOV.U32 R112, RZ, RZ, R47 ;  /* 0x000000ffff707224 */ /* 0x000fc400078e002f */
[----:B------:R-:W-:Y:S01]  /*57d0*/  IMAD.MOV.U32 R140, RZ, RZ, R102 ;  /* 0x000000ffff8c7224 */ /* 0x000fe200078e0066 */
[C---:B------:R-:W-:Y:S01]  /*57e0*/  HMMA.16816.F32.BF16 R68, R4.reuse, R24, R148 ;  /* 0x000000180444723c */ /* 0x040fe20000041894 */
[----:B------:R-:W-:Y:S01]  /*57f0*/  IMAD.MOV.U32 R142, RZ, RZ, R116 ;  /* 0x000000ffff8e7224 */ /* 0x000fe200078e0074 */
[----:B------:R-:W-:Y:S01]  /*5800*/  MOV R143, R117 ;  /* 0x00000075008f7202 */ /* 0x000fe20000000f00 */
[----:B------:R-:W-:Y:S01]  /*5810*/  IMAD.MOV.U32 R116, RZ, RZ, R144 ;  /* 0x000000ffff747224 */ /* 0x000fe200078e0090 */
[----:B------:R-:W-:Y:S01]  /*5820*/  MOV R144, R221 ;  /* 0x000000dd00907202 */ /* 0x000fe20000000f00 */
[----:B------:R-:W-:Y:S01]  /*5830*/  IMAD.MOV.U32 R141, RZ, RZ, R115 ;  /* 0x000000ffff8d7224 */ /* 0x000fe200078e0073 */
[----:B------:R4:W5:Y:S01]  /*5840*/  LDL.LU R221, [R1+0x8c] ;  /* 0x00008c0001dd7983 */ /* 0x0009620000300800 */
[----:B------:R-:W-:Y:S01]  /*5850*/  IMAD.MOV.U32 R148, RZ, RZ, R122 ;  /* 0x000000ffff947224 */ /* 0x000fe200078e007a */
[C---:B-1----:R-:W-:Y:S01]  /*5860*/  HMMA.16816.F32.BF16 R88, R4.reuse, R16, R96 ;  /* 0x000000100458723c */ /* 0x042fe20000041860 */
[----:B------:R-:W-:Y:S01]  /*5870*/  IMAD.MOV.U32 R149, RZ, RZ, R123 ;  /* 0x000000ffff957224 */ /* 0x000fe200078e007b */
[----:B------:R1:W4:Y:S01]  /*5880*/  MUFU.EX2 R99, R2 ;  /* 0x0000000200637308 */ /* 0x0003220000000800 */
[----:B------:R-:W-:Y:S01]  /*5890*/  IMAD.MOV.U32 R122, RZ, RZ, R113 ;  /* 0x000000ffff7a7224 */ /* 0x000fe200078e0071 */
[----:B------:R-:W-:Y:S01]  /*58a0*/  MOV R113, R46 ;  /* 0x0000002e00717202 */ /* 0x000fe20000000f00 */
[----:B------:R-:W-:Y:S01]  /*58b0*/  IMAD.MOV.U32 R117, RZ, RZ, R118 ;  /* 0x000000ffff757224 */ /* 0x000fe200078e0076 */
[----:B------:R-:W-:Y:S01]  /*58c0*/  LDSM.16.MT88.4 R12, [R207+0x6900] ;  /* 0x00690000cf0c783b */ /* 0x000fe20000004200 */
[----:B------:R-:W-:Y:S01]  /*58d0*/  IMAD.MOV.U32 R153, RZ, RZ, R148 ;  /* 0x000000ffff997224 */ /* 0x000fe200078e0094 */
[----:B------:R-:W-:Y:S01]  /*58e0*/  MOV R148, R140 ;  /* 0x0000008c00947202 */ /* 0x000fe20000000f00 */
[C---:B------:R-:W-:Y:S01]  /*58f0*/  HMMA.16816.F32.BF16 R64, R4.reuse, R32, R124 ;  /* 0x000000200440723c */ /* 0x040fe2000004187c */
[----:B------:R-:W-:Y:S01]  /*5900*/  MOV R154, R149 ;  /* 0x00000095009a7202 */ /* 0x000fe20000000f00 */
[----:B------:R-:W-:Y:S01]  /*5910*/  IMAD.MOV.U32 R149, RZ, RZ, R141 ;  /* 0x000000ffff957224 */ /* 0x000fe200078e008d */
[----:B------:R-:W-:Y:S01]  /*5920*/  MOV R140, R112 ;  /* 0x00000070008c7202 */ /* 0x000fe20000000f00 */
[----:B------:R-:W-:Y:S01]  /*5930*/  IMAD.MOV.U32 R141, RZ, RZ, R113 ;  /* 0x000000ffff8d7224 */ /* 0x000fe200078e0071 */
[----:B------:R-:W-:Y:S01]  /*5940*/  MOV R112, R116 ;  /* 0x0000007400707202 */ /* 0x000fe20000000f00 */
[----:B------:R-:W-:Y:S01]  /*5950*/  IMAD.MOV.U32 R113, RZ, RZ, R117 ;  /* 0x000000ffff717224 */ /* 0x000fe200078e0075 */
[----:B------:R-:W-:Y:S01]  /*5960*/  MOV R116, R220 ;  /* 0x000000dc00747202 */ /* 0x000fe20000000f00 */
[----:B------:R-:W4:Y:S01]  /*5970*/  LDSM.16.MT88.4 R32, [R206+0x6900] ;  /* 0x00690000ce20783b */ /* 0x000f220000004200 */
[----:B-1----:R-:W-:Y:S01]  /*5980*/  FFMA.FTZ R2, R166, c[0x0][0x2d0], -R8 ;  /* 0x0000b400a6027a23 */ /* 0x002fe20000010808 */
[----:B------:R-:W-:Y:S01]  /*5990*/  HMMA.16816.F32.BF16 R84, R4, R22, R84 ;  /* 0x000000160454723c */ /* 0x000fe20000041854 */
[----:B------:R-:W-:Y:S01]  /*59a0*/  IMAD.MOV.U32 R100, RZ, RZ, R182 ;  /* 0x000000ffff647224 */ /* 0x000fe200078e00b6 */
[----:B------:R1:W5:Y:S01]  /*59b0*/  LDL.LU R220, [R1+0x88] ;  /* 0x0000880001dc7983 */ /* 0x0003620000300800 */
[----:B------:R4:W-:Y:S01]  /*59c0*/  MUFU.EX2 R166, R2 ;  /* 0x0000000200a67308 */ /* 0x0009e20000000800 */
[----:B------:R-:W-:-:S02]  /*59d0*/  IMAD.MOV.U32 R101, RZ, RZ, R181 ;  /* 0x000000ffff657224 */ /* 0x000fc400078e00b5 */
[----:B------:R-:W3:Y:S01]  /*59e0*/  LDL.LU R117, [R1+0x50] ;  /* 0x0000500001757983 */ /* 0x000ee20000300800 */
[----:B------:R-:W-:Y:S02]  /*59f0*/  IMAD.MOV.U32 R120, RZ, RZ, R11 ;  /* 0x000000ffff787224 */ /* 0x000fe400078e000b */
[----:B------:R-:W-:Y:S01]  /*5a00*/  IMAD.MOV.U32 R119, RZ, RZ, R53 ;  /* 0x000000ffff777224 */ /* 0x000fe200078e0035 */
[----:B------:R-:W1:Y:S01]  /*5a10*/  LDSM.16.MT88.4 R20, [R208+0x6900] ;  /* 0x00690000d014783b */ /* 0x000e620000004200 */
[C---:B--2---:R-:W-:Y:S03]  /*5a20*/  HMMA.16816.F32.BF16 R60, R4.reuse, R36, R156 ;  /* 0x00000024043c723c */ /* 0x044fe6000004189c */
[----:B------:R-:W2:Y:S01]  /*5a30*/  LDSM.16.MT88.4 R24, [R206+0x1100] ;  /* 0x00110000ce18783b */ /* 0x000ea20000004200 */
[----:B------:R-:W-:Y:S01]  /*5a40*/  MOV R123, R114 ;  /* 0x00000072007b7202 */ /* 0x000fe20000000f00 */
[----:B------:R-:W-:Y:S01]  /*5a50*/  IMAD.MOV.U32 R115, RZ, RZ, R44 ;  /* 0x000000ffff737224 */ /* 0x000fe200078e002c */
[----:B------:R-:W-:Y:S01]  /*5a60*/  MOV R126, R65 ;  /* 0x00000041007e7202 */ /* 0x000fe20000000f00 */
[----:B------:R-:W-:Y:S01]  /*5a70*/  IMAD.MOV.U32 R152, RZ, RZ, R165 ;  /* 0x000000ffff987224 */ /* 0x000fe200078e00a5 */
[----:B------:R-:W-:Y:S01]  /*5a80*/  MOV R150, R100 ;  /* 0x0000006400967202 */ /* 0x000fe20000000f00 */
[----:B----4-:R-:W-:Y:S01]  /*5a90*/  FFMA.FTZ R2, R167, c[0x0][0x2d0], -R8 ;  /* 0x0000b400a7027a23 */ /* 0x010fe20000010808 */
[----:B------:R-:W-:Y:S01]  /*5aa0*/  HMMA.16816.F32.BF16 R180, R4, R30, R80 ;  /* 0x0000001e04b4723c */ /* 0x000fe20000041850 */
[----:B------:R-:W-:-:S02]  /*5ab0*/  IMAD.MOV.U32 R155, RZ, RZ, R120 ;  /* 0x000000ffff9b7224 */ /* 0x000fc400078e0078 */
[----:B------:R-:W-:Y:S01]  /*5ac0*/  IMAD.MOV.U32 R151, RZ, RZ, R101 ;  /* 0x000000ffff977224 */ /* 0x000fe200078e0065 */
[----:B------:R4:W1:Y:S01]  /*5ad0*/  MUFU.EX2 R98, R2 ;  /* 0x0000000200627308 */ /* 0x0008620000000800 */
[----:B------:R-:W-:Y:S01]  /*5ae0*/  IMAD.MOV.U32 R118, RZ, RZ, R119 ;  /* 0x000000ffff767224 */ /* 0x000fe200078e0077 */
[----:B------:R-:W-:Y:S01]  /*5af0*/  MOV R119, R145 ;  /* 0x0000009100777202 */ /* 0x000fe20000000f00 */
[----:B------:R-:W-:Y:S01]  /*5b00*/  IMAD.MOV.U32 R114, RZ, RZ, R45 ;  /* 0x000000ffff727224 */ /* 0x000fe200078e002d */
[----:B------:R-:W-:Y:S01]  /*5b10*/  MOV R159, R155 ;  /* 0x0000009b009f7202 */ /* 0x000fe20000000f00 */
[----:B------:R-:W-:Y:S01]  /*5b20*/  IMAD.MOV.U32 R165, RZ, RZ, R150 ;  /* 0x000000ffffa57224 */ /* 0x000fe200078e0096 */
[----:B------:R-:W-:Y:S01]  /*5b30*/  HMMA.16816.F32.BF16 R80, R4, R18, R108 ;  /* 0x000000120450723c */ /* 0x000fe2000004186c */
[----:B------:R-:W-:Y:S01]  /*5b40*/  MOV R156, R152 ;  /* 0x00000098009c7202 */ /* 0x000fe20000000f00 */
[----:B------:R-:W-:Y:S01]  /*5b50*/  IMAD.MOV.U32 R157, RZ, RZ, R153 ;  /* 0x000000ffff9d7224 */ /* 0x000fe200078e0099 */
[----:B------:R-:W-:Y:S01]  /*5b60*/  MOV R158, R154 ;  /* 0x0000009a009e7202 */ /* 0x000fe20000000f00 */
[----:B------:R-:W-:Y:S01]  /*5b70*/  IMAD.MOV.U32 R127, RZ, RZ, R64 ;  /* 0x000000ffff7f7224 */ /* 0x000fe200078e0040 */
[----:B------:R-:W2:Y:S01]  /*5b80*/  LDSM.16.MT88.4 R28, [R205+0x1100] ;  /* 0x00110000cd1c783b */ /* 0x000ea20000004200 */
[----:B------:R-:W-:-:S02]  /*5b90*/  IMAD.MOV.U32 R125, RZ, RZ, R66 ;  /* 0x000000ffff7d7224 */ /* 0x000fc400078e0042 */
[C---:B------:R-:W-:Y:S01]  /*5ba0*/  HMMA.16816.F32.BF16 R48, R4.reuse, R34, R172 ;  /* 0x000000220430723c */ /* 0x040fe200000418ac */
[----:B------:R-:W-:Y:S02]  /*5bb0*/  IMAD.MOV.U32 R124, RZ, RZ, R67 ;  /* 0x000000ffff7c7224 */ /* 0x000fe400078e0043 */
[----:B----4-:R-:W-:Y:S01]  /*5bc0*/  FFMA.FTZ R2, R176, c[0x0][0x2d0], -R8 ;  /* 0x0000b400b0027a23 */ /* 0x010fe20000010808 */
[----:B------:R-:W-:Y:S01]  /*5bd0*/  MOV R150, R142 ;  /* 0x0000008e00967202 */ /* 0x000fe20000000f00 */
[----:B------:R-:W-:Y:S01]  /*5be0*/  IMAD.MOV.U32 R155, RZ, RZ, R151 ;  /* 0x000000ffff9b7224 */ /* 0x000fe200078e0097 */
[----:B------:R-:W-:Y:S01]  /*5bf0*/  MOV R110, R147 ;  /* 0x00000093006e7202 */ /* 0x000fe20000000f00 */
[----:B------:R4:W2:Y:S01]  /*5c00*/  MUFU.EX2 R9, R2 ;  /* 0x0000000200097308 */ /* 0x0008a20000000800 */
[----:B------:R-:W-:Y:S01]  /*5c10*/  IMAD.MOV.U32 R151, RZ, RZ, R143 ;  /* 0x000000ffff977224 */ /* 0x000fe200078e008f */
[----:B------:R-:W-:Y:S01]  /*5c20*/  MOV R142, R114 ;  /* 0x00000072008e7202 */ /* 0x000fe20000000f00 */
[----:B------:R-:W-:Y:S01]  /*5c30*/  IMAD.MOV.U32 R172, RZ, RZ, R99 ;  /* 0x000000ffffac7224 */ /* 0x000fe200078e0063 */
[----:B-1----:R-:W-:Y:S01]  /*5c40*/  MOV R173, R98 ;  /* 0x0000006200ad7202 */ /* 0x002fe20000000f00 */
        /* <DEDUP_REMOVED lines=8> */
[----:B------:R-:W1:Y:S01]  /*5cd0*/  LDSM.16.MT88.4 R16, [R208+0x1100] ;  /* 0x00110000d010783b */ /* 0x000e620000004200 */
[----:B------:R-:W-:-:S02]  /*5ce0*/  IMAD.MOV.U32 R111, RZ, RZ, R43 ;  /* 0x000000ffff6f7224 */ /* 0x000fc400078e002b */
[----:B----4-:R-:W-:Y:S01]  /*5cf0*/  FFMA.FTZ R2, R134, c[0x0][0x2d0], -R0 ;  /* 0x0000b40086027a23 */ /* 0x010fe20000010800 */
[----:B------:R-:W-:Y:S01]  /*5d00*/  MOV R114, R118 ;  /* 0x0000007600727202 */ /* 0x000fe20000000f00 */
[----:B------:R-:W-:Y:S01]  /*5d10*/  IMAD.MOV.U32 R143, RZ, RZ, R115 ;  /* 0x000000ffff8f7224 */ /* 0x000fe200078e0073 */
[----:B------:R-:W-:Y:S01]  /*5d20*/  MOV R154, R150 ;  /* 0x00000096009a7202 */ /* 0x000fe20000000f00 */
[----:B------:R4:W-:Y:S01]  /*5d30*/  MUFU.EX2 R252, R2 ;  /* 0x0000000200fc7308 */ /* 0x0009e20000000800 */
[----:B------:R-:W-:Y:S01]  /*5d40*/  IMAD.MOV.U32 R159, RZ, RZ, R155 ;  /* 0x000000ffff9f7224 */ /* 0x000fe200078e009b */
[----:B------:R-:W-:Y:S01]  /*5d50*/  MOV R148, R140 ;  /* 0x0000008c00947202 */ /* 0x000fe20000000f00 */
[----:B------:R-:W-:Y:S01]  /*5d60*/  IMAD.MOV.U32 R146, RZ, RZ, R94 ;  /* 0x000000ffff927224 */ /* 0x000fe200078e005e */
[C---:B------:R-:W-:Y:S01]  /*5d70*/  HMMA.16816.F32.BF16 R64, R4.reuse, R32, R168 ;  /* 0x000000200440723c */ /* 0x040fe200000418a8 */
[----:B------:R-:W-:Y:S01]  /*5d80*/  IMAD.MOV.U32 R153, RZ, RZ, R149 ;  /* 0x000000ffff997224 */ /* 0x000fe200078e0095 */
[----:B------:R-:W-:Y:S01]  /*5d90*/  MOV R176, R157 ;  /* 0x0000009d00b07202 */ /* 0x000fe20000000f00 */
[----:B------:R-:W1:Y:S04]  /*5da0*/  LDSM.16.MT88.4 R40, [R207+0x1100] ;  /* 0x00110000cf28783b */ /* 0x000e680000004200 */
[----:B------:R-:W1:Y:S01]  /*5db0*/  LDSM.16.MT88.4 R44, [R206+0x3100] ;  /* 0x00310000ce2c783b */ /* 0x000e620000004200 */
[----:B------:R-:W-:Y:S03]  /*5dc0*/  HMMA.16816.F32.BF16 R96, R4, R20, R196 ;  /* 0x000000140460723c */ /* 0x000fe600000418c4 */
[----:B------:R-:W-:Y:S01]  /*5dd0*/  LDSM.16.MT88.4 R36, [R205+0x3100] ;  /* 0x00310000cd24783b */ /* 0x000fe20000004200 */
[----:B----4-:R-:W-:-:S02]  /*5de0*/  FFMA.FTZ R2, R133, c[0x0][0x2d0], -R0 ;  /* 0x0000b40085027a23 */ /* 0x010fc40000010800 */
[----:B------:R-:W-:Y:S02]  /*5df0*/  IMAD.MOV.U32 R115, RZ, RZ, R119 ;  /* 0x000000ffff737224 */ /* 0x000fe400078e0077 */
[----:B------:R-:W-:Y:S01]  /*5e00*/  IMAD.MOV.U32 R118, RZ, RZ, R219 ;  /* 0x000000ffff767224 */ /* 0x000fe200078e00db */
[----:B------:R4:W1:Y:S01]  /*5e10*/  MUFU.EX2 R134, R2 ;  /* 0x0000000200867308 */ /* 0x0008620000000800 */
[----:B------:R-:W-:Y:S01]  /*5e20*/  MOV R119, R218 ;  /* 0x000000da00777202 */ /* 0x000fe20000000f00 */
[----:B------:R-:W-:Y:S01]  /*5e30*/  IMAD.MOV.U32 R155, RZ, RZ, R151 ;  /* 0x000000ffff9b7224 */ /* 0x000fe200078e0097 */
[----:B------:R-:W-:Y:S01]  /*5e40*/  HMMA.16816.F32.BF16 R92, R4, R22, R200 ;  /* 0x00000016045c723c */ /* 0x000fe200000418c8 */
[----:B------:R-:W-:Y:S01]  /*5e50*/  IMAD.MOV.U32 R149, RZ, RZ, R141 ;  /* 0x000000ffff957224 */ /* 0x000fe200078e008d */
[----:B------:R-:W-:Y:S01]  /*5e60*/  MOV R150, R142 ;  /* 0x0000008e00967202 */ /* 0x000fe20000000f00 */
[----:B------:R1:W5:Y:S01]  /*5e70*/  LDL.LU R219, [R1+0x84] ;  /* 0x0000840001db7983 */ /* 0x0003620000300800 */
[----:B------:R-:W-:-:S03]  /*5e80*/  MOV R140, R112 ;  /* 0x00000070008c7202 */ /* 0x000fc60000000f00 */
[----:B------:R-:W1:Y:S01]  /*5e90*/  LDSM.16.MT88.4 R32, [R208+0x3100] ;  /* 0x00310000d020783b */ /* 0x000e620000004200 */
[--C-:B----4-:R-:W-:Y:S01]  /*5ea0*/  FFMA.FTZ R2, R135, c[0x0][0x2d0], -R0.reuse ;  /* 0x0000b40087027a23 */ /* 0x110fe20000010800 */
[----:B------:R-:W-:Y:S01]  /*5eb0*/  HMMA.16816.F32.BF16 R104, R4, R12, R104 ;  /* 0x0000000c0468723c */ /* 0x000fe20000041868 */
[----:B------:R-:W-:Y:S01]  /*5ec0*/  IMAD.MOV.U32 R151, RZ, RZ, R143 ;  /* 0x000000ffff977224 */ /* 0x000fe200078e008f */
[----:B------:R-:W-:Y:S01]  /*5ed0*/  MOV R142, R114 ;  /* 0x00000072008e7202 */ /* 0x000fe20000000f00 */
[----:B------:R4:W-:Y:S01]  /*5ee0*/  MUFU.EX2 R133, R2 ;  /* 0x0000000200857308 */ /* 0x0009e20000000800 */
[----:B------:R-:W-:Y:S01]  /*5ef0*/  IMAD.MOV.U32 R141, RZ, RZ, R113 ;  /* 0x000000ffff8d7224 */ /* 0x000fe200078e0071 */
[----:B------:R1:W5:Y:S01]  /*5f00*/  LDL.LU R218, [R1+0x80] ;  /* 0x0000800001da7983 */ /* 0x0003620000300800 */
[----:B----4-:R-:W-:-:S05]  /*5f10*/  FFMA.FTZ R2, R164, c[0x0][0x2d0], -R0 ;  /* 0x0000b400a4027a23 */ /* 0x010fca0000010800 */
[----:B------:R-:W4:Y:S01]  /*5f20*/  MUFU.EX2 R11, R2 ;  /* 0x00000002000b7308 */ /* 0x000f220000000800 */
[----:B------:R-:W-:Y:S01]  /*5f30*/  HMMA.16816.F32.BF16 R100, R4, R14, R240 ;  /* 0x0000000e0464723c */ /* 0x000fe200000418f0 */
[----:B------:R-:W-:Y:S01]  /*5f40*/  IMAD.MOV.U32 R143, RZ, RZ, R115 ;  /* 0x000000ffff8f7224 */ /* 0x000fe200078e0073 */
[----:B------:R-:W-:Y:S01]  /*5f50*/  MOV R112, R116 ;  /* 0x0000007400707202 */ /* 0x000fe20000000f00 */
[----:B------:R-:W-:Y:S01]  /*5f60*/  IMAD.MOV.U32 R115, RZ, RZ, R119 ;  /* 0x000000ffff737224 */ /* 0x000fe200078e0077 */
[----:B------:R-:W-:Y:S01]  /*5f70*/  MOV R114, R118 ;  /* 0x0000007600727202 */ /* 0x000fe20000000f00 */
[----:B------:R-:W-:Y:S01]  /*5f80*/  IMAD.MOV.U32 R196, RZ, RZ, R140 ;  /* 0x000000ffffc47224 */ /* 0x000fe200078e008c */
[----:B------:R-:W-:Y:S01]  /*5f90*/  MOV R116, R217 ;  /* 0x000000d900747202 */ /* 0x000fe20000000f00 */
[----:B------:R-:W-:Y:S01]  /*5fa0*/  IMAD.MOV.U32 R135, RZ, RZ, R156 ;  /* 0x000000ffff877224 */ /* 0x000fe200078e009c */
[----:B------:R-:W-:Y:S01]  /*5fb0*/  F2FP.BF16.PACK_AB R4, R166, R172 ;  /* 0x000000aca604723e */ /* 0x000fe200000010ff */
[----:B------:R3:W5:Y:S01]  /*5fc0*/  LDL.LU R217, [R1+0x7c] ;  /* 0x00007c0001d97983 */ /* 0x0007620000300800 */
[----:B--2---:R-:W-:-:S02]  /*5fd0*/  F2FP.BF16.PACK_AB R6, R9, R173 ;  /* 0x000000ad0906723e */ /* 0x004fc400000010ff */
[----:B-1----:R-:W-:Y:S02]  /*5fe0*/  F2FP.BF16.PACK_AB R5, R134, R252 ;  /* 0x000000fc8605723e */ /* 0x002fe400000010ff */
[----:B----4-:R-:W-:Y:S01]  /*5ff0*/  F2FP.BF16.PACK_AB R7, R11, R133 ;  /* 0x000000850b07723e */ /* 0x010fe200000010ff */
        /* <DEDUP_REMOVED lines=27> */
[C---:B------:R-:W-:Y:S01]  /*61b0*/  HMMA.16816.F32.BF16 R136, R4.reuse, R28, R136 ;  /* 0x0000001c0488723c */ /* 0x040fe20000041888 */
[----:B------:R-:W-:Y:S07]  /*61c0*/  LDSM.16.MT88.4 R12, [R207+0x5100] ;  /* 0x00510000cf0c783b */ /* 0x000fee0000004200 */
[C---:B------:R-:W-:Y:S01]  /*61d0*/  HMMA.16816.F32.BF16 R108, R4.reuse, R30, R108 ;  /* 0x0000001e046c723c */ /* 0x040fe2000004186c */
[----:B------:R-:W-:Y:S07]  /*61e0*/  LDSM.16.MT88.4 R28, [R207+0x3100] ;  /* 0x00310000cf1c783b */ /* 0x000fee0000004200 */
[----:B------:R-:W-:Y:S01]  /*61f0*/  HMMA.16816.F32.BF16 R152, R4, R16, R232 ;  /* 0x000000100498723c */ /* 0x000fe200000418e8 */
[----:B---3--:R-:W-:-:S02]  /*6200*/  IMAD.MOV.U32 R113, RZ, RZ, R117 ;  /* 0x000000ffff717224 */ /* 0x008fc400078e0075 */
[----:B------:R-:W-:Y:S02]  /*6210*/  IMAD.MOV.U32 R117, RZ, RZ, R216 ;  /* 0x000000ffff757224 */ /* 0x000fe400078e00d8 */
[----:B------:R1:W5:Y:S01]  /*6220*/  LDL.LU R216, [R1+0x78] ;  /* 0x0000780001d87983 */ /* 0x0003620000300800 */
[----:B------:R-:W-:-:S03]  /*6230*/  MOV R167, R113 ;  /* 0x0000007100a77202 */ /* 0x000fc60000000f00 */
[----:B------:R1:W5:Y:S01]  /*6240*/  LDL.LU R215, [R1+0x74] ;  /* 0x0000740001d77983 */ /* 0x0003620000300800 */
[----:B------:R-:W-:Y:S03]  /*6250*/  HMMA.16816.F32.BF16 R112, R4, R26, R236 ;  /* 0x0000001a0470723c */ /* 0x000fe600000418ec */
[----:B------:R1:W5:Y:S04]  /*6260*/  LDL.LU R214, [R1+0x70] ;  /* 0x0000700001d67983 */ /* 0x0003680000300800 */
[----:B------:R1:W5:Y:S01]  /*6270*/  LDL.LU R213, [R1+0x6c] ;  /* 0x00006c0001d57983 */ /* 0x0003620000300800 */
[----:B------:R-:W-:Y:S01]  /*6280*/  MOV R239, R176 ;  /* 0x000000b000ef7202 */ /* 0x000fe20000000f00 */
[----:B------:R-:W-:-:S02]  /*6290*/  IMAD.MOV.U32 R238, RZ, RZ, R135 ;  /* 0x000000ffffee7224 */ /* 0x000fc400078e0087 */
[----:B------:R1:W5:Y:S01]  /*62a0*/  LDL.LU R212, [R1+0x68] ;  /* 0x0000680001d47983 */ /* 0x0003620000300800 */
[----:B------:R-:W-:Y:S01]  /*62b0*/  IMAD.MOV.U32 R176, RZ, RZ, R209 ;  /* 0x000000ffffb07224 */ /* 0x000fe200078e00d1 */
[----:B------:R-:W-:Y:S02]  /*62c0*/  MOV R135, R204 ;  /* 0x000000cc00877202 */ /* 0x000fe40000000f00 */
[----:B------:R1:W5:Y:S04]  /*62d0*/  LDL.LU R211, [R1+0x64] ;  /* 0x0000640001d37983 */ /* 0x0003680000300800 */
[----:B------:R1:W5:Y:S04]  /*62e0*/  LDL.LU R210, [R1+0x60] ;  /* 0x0000600001d27983 */ /* 0x0003680000300800 */
[----:B------:R1:W5:Y:S04]  /*62f0*/  LDL.LU R209, [R1+0x5c] ;  /* 0x00005c0001d17983 */ /* 0x0003680000300800 */
[----:B------:R1:W5:Y:S01]  /*6300*/  LDL.LU R204, [R1+0x58] ;  /* 0x0000580001cc7983 */ /* 0x0003620000300800 */
[----:B------:R-:W-:-:S02]  /*6310*/  MOV R143, R117 ;  /* 0x00000075008f7202 */ /* 0x000fc40000000f00 */
[C---:B------:R-:W-:Y:S01]  /*6320*/  HMMA.16816.F32.BF16 R116, R4.reuse, R18, R192 ;  /* 0x000000120474723c */ /* 0x040fe200000418c0 */
[----:B------:R-:W2:Y:S04]  /*6330*/  LDSM.16.MT88.4 R24, [R205+0x5100] ;  /* 0x00510000cd18783b */ /* 0x000ea80000004200 */
[----:B------:R-:W3:Y:S01]  /*6340*/  LDSM.16.MT88.4 R16, [R208+0x5100] ;  /* 0x00510000d010783b */ /* 0x000ee20000004200 */
[----:B------:R-:W-:Y:S01]  /*6350*/  IMAD.MOV.U32 R236, RZ, RZ, R20 ;  /* 0x000000ffffec7224 */ /* 0x000fe200078e0014 */
[----:B------:R-:W-:Y:S01]  /*6360*/  MOV R237, R21 ;  /* 0x0000001500ed7202 */ /* 0x000fe20000000f00 */
[----:B------:R-:W-:Y:S01]  /*6370*/  IMAD.MOV.U32 R240, RZ, RZ, R127 ;  /* 0x000000fffff07224 */ /* 0x000fe200078e007f */
[----:B------:R-:W-:Y:S01]  /*6380*/  MOV R241, R126 ;  /* 0x0000007e00f17202 */ /* 0x000fe20000000f00 */
[----:B------:R-:W-:Y:S01]  /*6390*/  IMAD.MOV.U32 R242, RZ, RZ, R125 ;  /* 0x000000fffff27224 */ /* 0x000fe200078e007d */
[----:B------:R-:W-:Y:S01]  /*63a0*/  MOV R243, R124 ;  /* 0x0000007c00f37202 */ /* 0x000fe20000000f00 */
[C---:B------:R-:W-:Y:S01]  /*63b0*/  HMMA.16816.F32.BF16 R160, R4.reuse, R40, R248 ;  /* 0x0000002804a0723c */ /* 0x040fe200000418f8 */
[----:B------:R-:W-:Y:S07]  /*63c0*/  LDSM.16.MT88.4 R20, [R206+0x5100] ;  /* 0x00510000ce14783b */ /* 0x000fee0000004200 */
[C---:B------:R-:W-:Y:S08]  /*63d0*/  HMMA.16816.F32.BF16 R120, R4.reuse, R42, R120 ;  /* 0x0000002a0478723c */ /* 0x040ff00000041878 */
[C---:B------:R-:W-:Y:S08]  /*63e0*/  HMMA.16816.F32.BF16 R40, R4.reuse, R46, R236 ;  /* 0x0000002e0428723c */ /* 0x040ff000000418ec */
[C---:B------:R-:W-:Y:S08]  /*63f0*/  HMMA.16816.F32.BF16 R192, R4.reuse, R32, R240 ;  /* 0x0000002004c0723c */ /* 0x040ff000000418f0 */
[C---:B------:R-:W-:Y:S08]  /*6400*/  HMMA.16816.F32.BF16 R124, R4.reuse, R36, R244 ;  /* 0x00000024047c723c */ /* 0x040ff000000418f4 */
[C---:B------:R-:W-:Y:S01]  /*6410*/  HMMA.16816.F32.BF16 R168, R4.reuse, R38, R168 ;  /* 0x0000002604a8723c */ /* 0x040fe200000418a8 */
[----:B------:R-:W4:Y:S07]  /*6420*/  LDSM.16.MT88.4 R36, [R205+0x7100] ;  /* 0x00710000cd24783b */ /* 0x000f2e0000004200 */
[----:B------:R-:W-:Y:S01]  /*6430*/  HMMA.16816.F32.BF16 R188, R4, R34, R188 ;  /* 0x0000002204bc723c */ /* 0x000fe200000418bc */
[----:B------:R-:W-:Y:S01]  /*6440*/  IMAD.MOV.U32 R203, RZ, RZ, R2 ;  /* 0x000000ffffcb7224 */ /* 0x000fe200078e0002 */
[----:B------:R-:W-:-:S02]  /*6450*/  MOV R47, R40 ;  /* 0x00000028002f7202 */ /* 0x000fc40000000f00 */
[----:B------:R-:W-:Y:S01]  /*6460*/  MOV R2, R135 ;  /* 0x0000008700027202 */ /* 0x000fe20000000f00 */
[----:B------:R-:W-:Y:S01]  /*6470*/  IMAD.MOV.U32 R135, RZ, RZ, R193 ;  /* 0x000000ffff877224 */ /* 0x000fe200078e00c1 */
[----:B------:R-:W-:Y:S02]  /*6480*/  MOV R40, R192 ;  /* 0x000000c000287202 */ /* 0x000fe40000000f00 */
[C---:B------:R-:W-:Y:S07]  /*6490*/  HMMA.16816.F32.BF16 R196, R4.reuse, R44, R196 ;  /* 0x0000002c04c4723c */ /* 0x040fee00000418c4 */
[----:B------:R-:W-:Y:S01]  /*64a0*/  MOV R45, R42 ;  /* 0x0000002a002d7202 */ /* 0x000fe20000000f00 */
[----:B------:R-:W-:Y:S01]  /*64b0*/  IMAD.MOV.U32 R44, RZ, RZ, R43 ;  /* 0x000000ffff2c7224 */ /* 0x000fe200078e002b */
[----:B------:R-:W-:Y:S01]  /*64c0*/  MOV R43, R194 ;  /* 0x000000c2002b7202 */ /* 0x000fe20000000f00 */
[----:B------:R-:W-:Y:S01]  /*64d0*/  IMAD.MOV.U32 R42, RZ, RZ, R195 ;  /* 0x000000ffff2a7224 */ /* 0x000fe200078e00c3 */
[C---:B--2---:R-:W-:Y:S05]  /*64e0*/  HMMA.16816.F32.BF16 R232, R4.reuse, R26, R84 ;  /* 0x0000001a04e8723c */ /* 0x044fea0000041854 */
[----:B------:R-:W-:Y:S01]  /*64f0*/  IMAD.MOV.U32 R35, RZ, RZ, R188 ;  /* 0x000000ffff237224 */ /* 0x000fe200078e00bc */
[----:B------:R-:W-:Y:S01]  /*6500*/  MOV R34, R189 ;  /* 0x000000bd00227202 */ /* 0x000fe20000000f00 */
[----:B------:R-:W-:Y:S01]  /*6510*/  IMAD.MOV.U32 R33, RZ, RZ, R190 ;  /* 0x000000ffff217224 */ /* 0x000fe200078e00be */
[----:B------:R-:W-:Y:S01]  /*6520*/  MOV R32, R191 ;  /* 0x000000bf00207202 */ /* 0x000fe20000000f00 */
[C---:B------:R-:W-:Y:S08]  /*6530*/  HMMA.16816.F32.BF16 R248, R4.reuse, R28, R184 ;  /* 0x0000001c04f8723c */ /* 0x040ff000000418b8 */
[C---:B---3--:R-:W-:Y:S08]  /*6540*/  HMMA.16816.F32.BF16 R84, R4.reuse, R16, R76 ;  /* 0x000000100454723c */ /* 0x048ff0000004184c */
[C---:B------:R-:W-:Y:S01]  /*6550*/  HMMA.16816.F32.BF16 R192, R4.reuse, R18, R72 ;  /* 0x0000001204c0723c */ /* 0x040fe20000041848 */
[----:B------:R-:W2:Y:S07]  /*6560*/  LDSM.16.MT88.4 R16, [R208+0x7100] ;  /* 0x00710000d010783b */ /* 0x000eae0000004200 */
[----:B------:R-:W-:Y:S01]  /*6570*/  HMMA.16816.F32.BF16 R188, R4, R12, R68 ;  /* 0x0000000c04bc723c */ /* 0x000fe20000041844 */
[----:B------:R-:W-:-:S07]  /*6580*/  MOV R28, R2 ;  /* 0x00000002001c7202 */ /* 0x000fce0000000f00 */
[----:B------:R-:W-:Y:S01]  /*6590*/  HMMA.16816.F32.BF16 R184, R4, R14, R56 ;  /* 0x0000000e04b8723c */ /* 0x000fe20000041838 */
[----:B------:R-:W3:Y:S01]  /*65a0*/  LDSM.16.MT88.4 R12, [R207+0x7100] ;  /* 0x00710000cf0c783b */ /* 0x000ee20000004200 */
[----:B------:R-:W-:-:S06]  /*65b0*/  FFMA.FTZ R2, R177, c[0x0][0x2d0], -R8 ;  /* 0x0000b400b1027a23 */ /* 0x000fcc0000010808 */
[C---:B------:R-:W-:Y:S01]  /*65c0*/  HMMA.16816.F32.BF16 R244, R4.reuse, R30, R180 ;  /* 0x0000001e04f4723c */ /* 0x040fe200000418b4 */
[----:B------:R1:W1:Y:S06]  /*65d0*/  MUFU.EX2 R75, R2 ;  /* 0x00000002004b7308 */ /* 0x00026c0000000800 */
[----:B------:R-:W-:Y:S01]  /*65e0*/  MOV R182, R179 ;  /* 0x000000b300b67202 */ /* 0x000fe20000000f00 */
[----:B------:R-:W-:Y:S01]  /*65f0*/  HMMA.16816.F32.BF16 R240, R4, R24, R128 ;  /* 0x0000001804f0723c */ /* 0x000fe20000041880 */
[----:B------:R-:W2:Y:S01]  /*6600*/  LDSM.16.MT88.4 R24, [R206+0x7100] ;  /* 0x00710000ce18783b */ /* 0x000ea20000004200 */
[----:B------:R-:W-:-:S02]  /*6610*/  IMAD.MOV.U32 R183, RZ, RZ, R178 ;  /* 0x000000ffffb77224 */ /* 0x000fc400078e00b2 */
[----:B------:R-:W-:Y:S02]  /*6620*/  IMAD.MOV.U32 R29, RZ, RZ, R176 ;  /* 0x000000ffff1d7224 */ /* 0x000fe400078e00b0 */
[----:B-1----:R-:W-:Y:S02]  /*6630*/  FFMA.FTZ R2, R182, c[0x0][0x2d0], -R8 ;  /* 0x0000b400b6027a23 */ /* 0x002fe40000010808 */
[----:B----4-:R-:W-:Y:S02]  /*6640*/  HMMA.16816.F32.BF16 R176, R4, R36, R60 ;  /* 0x0000002404b0723c */ /* 0x010fe4000004183c */
[----:B------:R1:W4:Y:S01]  /*6650*/  MUFU.EX2 R37, R2 ;  /* 0x0000000200257308 */ /* 0x0003220000000800 */
[----:B------:R-:W-:Y:S02]  /*6660*/  IMAD.MOV.U32 R46, RZ, RZ, R41 ;  /* 0x000000ffff2e7224 */ /* 0x000fe400078e0029 */
[----:B------:R-:W-:Y:S01]  /*6670*/  IMAD.MOV.U32 R41, RZ, RZ, R203 ;  /* 0x000000ffff297224 */ /* 0x000fe200078e00cb */
[----:B------:R-:W-:Y:S01]  /*6680*/  MOV R130, R28 ;  /* 0x0000001c00827202 */ /* 0x000fe20000000f00 */
[----:B------:R-:W-:-:S02]  /*6690*/  IMAD.MOV.U32 R181, RZ, RZ, R164 ;  /* 0x000000ffffb57224 */ /* 0x000fc400078e00a4 */
[----:B-1----:R-:W-:-:S04]  /*66a0*/  FFMA.FTZ R2, R183, c[0x0][0x2d0], -R8 ;  /* 0x0000b400b7027a23 */ /* 0x002fc80000010808 */
[----:B------:R1:W1:Y:S01]  /*66b0*/  MUFU.EX2 R36, R2 ;  /* 0x0000000200247308 */ /* 0x0002620000000800 */
[----:B------:R-:W-:Y:S01]  /*66c0*/  MOV R183, R135 ;  /* 0x0000008700b77202 */ /* 0x000fe20000000f00 */
[----:B------:R-:W-:Y:S01]  /*66d0*/  IMAD.MOV.U32 R182, RZ, RZ, R174 ;  /* 0x000000ffffb67224 */ /* 0x000fe200078e00ae */
[----:B------:R-:W-:Y:S01]  /*66e0*/  MOV R180, R41 ;  /* 0x0000002900b47202 */ /* 0x000fe20000000f00 */
[----:B------:R-:W-:Y:S01]  /*66f0*/  IMAD.MOV.U32 R164, RZ, RZ, R175 ;  /* 0x000000ffffa47224 */ /* 0x000fe200078e00af */
[----:B------:R-:W-:Y:S01]  /*6700*/  MOV R41, R173 ;  /* 0x000000ad00297202 */ /* 0x000fe20000000f00 */
[----:B------:R-:W-:Y:S01]  /*6710*/  IMAD.MOV.U32 R174, RZ, RZ, R158 ;  /* 0x000000ffffae7224 */ /* 0x000fe200078e009e */
[----:B------:R-:W-:Y:S02]  /*6720*/  MOV R173, R156 ;  /* 0x0000009c00ad7202 */ /* 0x000fe40000000f00 */
[----:B------:R-:W-:Y:S01]  /*6730*/  MOV R175, R159 ;  /* 0x0000009f00af7202 */ /* 0x000fe20000000f00 */
[----:B-1----:R-:W-:Y:S01]  /*6740*/  FFMA.FTZ R2, R167, c[0x0][0x2d0], -R8 ;  /* 0x0000b400a7027a23 */ /* 0x002fe20000010808 */
[----:B------:R-:W-:Y:S01]  /*6750*/  MOV R156, R148 ;  /* 0x00000094009c7202 */ /* 0x000fe20000000f00 */
[----:B------:R-:W-:-:S02]  /*6760*/  IMAD.MOV.U32 R167, RZ, RZ, R165 ;  /* 0x000000ffffa77224 */ /* 0x000fc400078e00a5 */
[----:B------:R1:W1:Y:S01]  /*6770*/  MUFU.EX2 R135, R2 ;  /* 0x0000000200877308 */ /* 0x0002620000000800 */
[----:B------:R-:W-:Y:S01]  /*6780*/  MOV R158, R150 ;  /* 0x00000096009e7202 */ /* 0x000fe20000000f00 */
[----:B------:R-:W-:Y:S01]  /*6790*/  IMAD.MOV.U32 R159, RZ, RZ, R140 ;  /* 0x000000ffff9f7224 */ /* 0x000fe200078e008c */
[----:B------:R-:W-:Y:S01]  /*67a0*/  MOV R148, R143 ;  /* 0x0000008f00947202 */ /* 0x000fe20000000f00 */
[----:B------:R-:W-:Y:S01]  /*67b0*/  IMAD.MOV.U32 R165, RZ, RZ, R142 ;  /* 0x000000ffffa57224 */ /* 0x000fe200078e008e */
[----:B------:R-:W-:Y:S01]  /*67c0*/  HMMA.16816.F32.BF16 R236, R4, R20, R88 ;  /* 0x0000001404ec723c */ /* 0x000fe20000041858 */
[----:B------:R-:W-:Y:S01]  /*67d0*/  IMAD.MOV.U32 R73, RZ, RZ, R182 ;  /* 0x000000ffff497224 */ /* 0x000fe200078e00b6 */
[----:B------:R-:W-:Y:S02]  /*67e0*/  MOV R182, R158 ;  /* 0x0000009e00b67202 */ /* 0x000fe40000000f00 */
[----:B------:R-:W-:Y:S01]  /*67f0*/  MOV R150, R141 ;  /* 0x0000008d00967202 */ /* 0x000fe20000000f00 */
[----:B------:R-:W-:Y:S01]  /*6800*/  IMAD.MOV.U32 R63, RZ, RZ, R75 ;  /* 0x000000ffff3f7224 */ /* 0x000fe200078e004b */
[----:B------:R-:W2:Y:S01]  /*6810*/  LDSM.16.MT88.4 R140, [R205+0x1900] ;  /* 0x00190000cd8c783b */ /* 0x000ea20000004200 */
[----:B-1----:R-:W-:-:S02]  /*6820*/  FFMA.FTZ R2, R157, c[0x0][0x2d0], -R0 ;  /* 0x0000b4009d027a23 */ /* 0x002fc40000010800 */
[----:B------:R-:W-:Y:S01]  /*6830*/  IMAD.MOV.U32 R157, RZ, RZ, R149 ;  /* 0x000000ffff9d7224 */ /* 0x000fe200078e0095 */
[----:B------:R-:W-:Y:S01]  /*6840*/  HMMA.16816.F32.BF16 R200, R4, R22, R80 ;  /* 0x0000001604c8723c */ /* 0x000fe20000041850 */
[----:B------:R-:W-:Y:S01]  /*6850*/  IMAD.MOV.U32 R149, RZ, RZ, R10 ;  /* 0x000000ffff957224 */ /* 0x000fe200078e000a */
[----:B------:R-:W-:Y:S01]  /*6860*/  MOV R89, R34 ;  /* 0x0000002200597202 */ /* 0x000fe20000000f00 */
        /* <DEDUP_REMOVED lines=12> */
[----:B-1----:R-:W-:Y:S01]  /*6930*/  FFMA.FTZ R2, R130, c[0x0][0x2d0], -R0 ;  /* 0x0000b40082027a23 */ /* 0x002fe20000010800 */
        /* <DEDUP_REMOVED lines=12> */
[----:B--2---:R-:W-:Y:S01]  /*6a00*/  HMMA.16816.F32.BF16 R172, R4, R16, R96 ;  /* 0x0000001004ac723c */ /* 0x004fe20000041860 */
[----:B------:R-:W-:Y:S01]  /*6a10*/  IMAD.MOV.U32 R128, RZ, RZ, R43 ;  /* 0x000000ffff807224 */ /* 0x000fe200078e002b */
[----:B------:R-:W-:Y:S01]  /*6a20*/  MOV R129, R42 ;  /* 0x0000002a00817202 */ /* 0x000fe20000000f00 */
[----:B------:R-:W-:-:S02]  /*6a30*/  IMAD.MOV.U32 R81, RZ, RZ, R167 ;  /* 0x000000ffff517224 */ /* 0x000fc400078e00a7 */
[----:B-1----:R-:W-:Y:S01]  /*6a40*/  FFMA.FTZ R2, R73, c[0x0][0x2d0], -R0 ;  /* 0x0000b40049027a23 */ /* 0x002fe20000010800 */
        /* <DEDUP_REMOVED lines=10> */
[----:B------:R-:W-:Y:S01]  /*6af0*/  LDSM.16.MT88.4 R148, [R206+0x1900] ;  /* 0x00190000ce94783b */ /* 0x000fe20000004200 */
[C---:B---3--:R-:W-:Y:S01]  /*6b00*/  HMMA.16816.F32.BF16 R16, R4.reuse, R14, R100 ;  /* 0x0000000e0410723c */ /* 0x048fe20000041864 */
[----:B------:R-:W-:Y:S01]  /*6b10*/  IMAD.MOV.U32 R131, RZ, RZ, R180 ;  /* 0x000000ffff837224 */ /* 0x000fe200078e00b4 */
[----:B------:R-:W-:Y:S01]  /*6b20*/  MOV R180, R156 ;  /* 0x0000009c00b47202 */ /* 0x000fe20000000f00 */
[----:B------:R-:W-:Y:S01]  /*6b30*/  FFMA.FTZ R0, R74, c[0x0][0x2d0], -R0 ;  /* 0x0000b4004a007a23 */ /* 0x000fe20000010800 */
[----:B------:R-:W-:Y:S03]  /*6b40*/  LDSM.16.MT88.4 R156, [R208+0x1900] ;  /* 0x00190000d09c783b */ /* 0x000fe60000004200 */
[----:B------:R-:W-:Y:S01]  /*6b50*/  MOV R102, R63 ;  /* 0x0000003f00667202 */ /* 0x000fe20000000f00 */
[----:B------:R-:W-:Y:S01]  /*6b60*/  IMAD.MOV.U32 R63, RZ, RZ, R56 ;  /* 0x000000ffff3f7224 */ /* 0x000fe200078e0038 */
[C---:B------:R-:W-:Y:S01]  /*6b70*/  HMMA.16816.F32.BF16 R28, R4.reuse, R24, R64 ;  /* 0x00000018041c723c */ /* 0x040fe20000041840 */
[----:B------:R-:W1:Y:S01]  /*6b80*/  LDSM.16.MT88.4 R56, [R208+0x3900] ;  /* 0x00390000d038783b */ /* 0x000e620000004200 */
[----:B------:R-:W-:Y:S01]  /*6b90*/  IMAD.MOV.U32 R70, RZ, RZ, R81 ;  /* 0x000000ffff467224 */ /* 0x000fe200078e0051 */
[----:B------:R-:W-:Y:S01]  /*6ba0*/  MOV R74, R42 ;  /* 0x0000002a004a7202 */ /* 0x000fe20000000f00 */
[----:B------:R-:W-:Y:S01]  /*6bb0*/  IMAD.MOV.U32 R75, RZ, RZ, R43 ;  /* 0x000000ffff4b7224 */ /* 0x000fe200078e002b */
[----:B------:R-:W-:Y:S01]  /*6bc0*/  MOV R80, R40 ;  /* 0x0000002800507202 */ /* 0x000fe20000000f00 */
[----:B------:R-:W-:Y:S01]  /*6bd0*/  IMAD.MOV.U32 R81, RZ, RZ, R41 ;  /* 0x000000ffff517224 */ /* 0x000fe200078e0029 */
[----:B------:R-:W-:Y:S01]  /*6be0*/  LDSM.16.MT88.4 R64, [R207+0x3900] ;  /* 0x00390000cf40783b */ /* 0x000fe20000004200 */
[C---:B------:R-:W-:Y:S03]  /*6bf0*/  HMMA.16816.F32.BF16 R24, R4.reuse, R26, R48 ;  /* 0x0000001a0418723c */ /* 0x040fe60000041830 */
[----:B------:R-:W2:Y:S01]  /*6c00*/  LDSM.16.MT88.4 R40, [R205+0x3900] ;  /* 0x00390000cd28783b */ /* 0x000ea20000004200 */
[----:B------:R3:W-:Y:S03]  /*6c10*/  MUFU.EX2 R8, R2 ;  /* 0x0000000200087308 */ /* 0x0007e60000000800 */
[----:B------:R-:W1:Y:S01]  /*6c20*/  LDSM.16.MT88.4 R48, [R206+0x3900] ;  /* 0x00390000ce30783b */ /* 0x000e620000004200 */
[C---:B------:R-:W-:Y:S01]  /*6c30*/  HMMA.16816.F32.BF16 R20, R4.reuse, R38, R52 ;  /* 0x000000260414723c */ /* 0x040fe20000041834 */
[----:B------:R-:W-:Y:S01]  /*6c40*/  MOV R79, R164 ;  /* 0x000000a4004f7202 */ /* 0x000fe20000000f00 */
[----:B------:R-:W-:Y:S01]  /*6c50*/  IMAD.MOV.U32 R68, RZ, RZ, R181 ;  /* 0x000000ffff447224 */ /* 0x000fe200078e00b5 */
[----:B------:R-:W-:Y:S01]  /*6c60*/  MOV R69, R180 ;  /* 0x000000b400457202 */ /* 0x000fe20000000f00 */
[----:B------:R-:W3:Y:S01]  /*6c70*/  MUFU.EX2 R0, R0 ;  /* 0x0000000000007308 */ /* 0x000ee20000000800 */
[----:B------:R-:W1:Y:S03]  /*6c80*/  LDSM.16.MT88.4 R164, [R207+0x1900] ;  /* 0x00190000cfa4783b */ /* 0x000e660000004200 */
[----:B------:R-:W-:Y:S01]  /*6c90*/  HMMA.16816.F32.BF16 R180, R4, R12, R104 ;  /* 0x0000000c04b4723c */ /* 0x000fe20000041868 */
[----:B------:R-:W-:Y:S01]  /*6ca0*/  IMAD.MOV.U32 R54, RZ, RZ, R128 ;  /* 0x000000ffff367224 */ /* 0x000fe200078e0080 */
[----:B------:R-:W-:Y:S01]  /*6cb0*/  MOV R55, R129 ;  /* 0x0000008100377202 */ /* 0x000fe20000000f00 */
[----:B------:R-:W-:Y:S04]  /*6cc0*/  LDSM.16.MT88.4 R96, [R207+0x5900] ;  /* 0x00590000cf60783b */ /* 0x000fe80000004200 */
[----:B----4-:R-:W-:Y:S01]  /*6cd0*/  IMAD.MOV.U32 R6, RZ, RZ, R37 ;  /* 0x000000ffff067224 */ /* 0x010fe200078e0025 */
[----:B------:R-:W-:Y:S01]  /*6ce0*/  MOV R7, R36 ;  /* 0x0000002400077202 */ /* 0x000fe20000000f00 */
[----:B---3--:R-:W-:Y:S01]  /*6cf0*/  IMAD.MOV.U32 R2, RZ, RZ, R130 ;  /* 0x000000ffff027224 */ /* 0x008fe200078e0082 */
[----:B------:R-:W-:Y:S01]  /*6d00*/  MOV R13, R131 ;  /* 0x00000083000d7202 */ /* 0x000fe20000000f00 */
[----:B------:R-:W-:Y:S01]  /*6d10*/  IMAD.MOV.U32 R52, RZ, RZ, R82 ;  /* 0x000000ffff347224 */ /* 0x000fe200078e0052 */
[----:B------:R-:W-:-:S02]  /*6d20*/  F2FP.BF16.PACK_AB R128, R6, R102 ;  /* 0x000000660680723e */ /* 0x000fc400000010ff */
[----:B------:R-:W-:Y:S01]  /*6d30*/  MOV R53, R83 ;  /* 0x0000005300357202 */ /* 0x000fe20000000f00 */
[----:B------:R-:W-:Y:S01]  /*6d40*/  IMAD.MOV.U32 R93, RZ, RZ, R74 ;  /* 0x000000ffff5d7224 */ /* 0x000fe200078e004a */
[----:B------:R-:W-:Y:S02]  /*6d50*/  F2FP.BF16.PACK_AB R130, R135, R7 ;  /* 0x000000078782723e */ /* 0x000fe400000010ff */
[----:B------:R-:W-:Y:S01]  /*6d60*/  MOV R92, R75 ;  /* 0x0000004b005c7202 */ /* 0x000fe20000000f00 */
[----:B------:R-:W-:Y:S01]  /*6d70*/  IMAD.MOV.U32 R4, RZ, RZ, R62 ;  /* 0x000000ffff047224 */ /* 0x000fe200078e003e */
[----:B------:R-:W-:Y:S01]  /*6d80*/  F2FP.BF16.PACK_AB R129, R9, R10 ;  /* 0x0000000a0981723e */ /* 0x000fe200000010ff */
[----:B------:R-:W-:Y:S01]  /*6d90*/  IMAD.MOV.U32 R95, RZ, RZ, R72 ;  /* 0x000000ffff5f7224 */ /* 0x000fe200078e0048 */
[----:B------:R-:W-:Y:S02]  /*6da0*/  F2FP.BF16.PACK_AB R131, R0, R8 ;  /* 0x000000080083723e */ /* 0x000fe400000010ff */
[----:B------:R-:W-:Y:S01]  /*6db0*/  MOV R94, R73 ;  /* 0x00000049005e7202 */ /* 0x000fe20000000f00 */
[----:B------:R-:W-:Y:S01]  /*6dc0*/  IMAD.MOV.U32 R5, RZ, RZ, R92 ;  /* 0x000000ffff057224 */ /* 0x000fe200078e005c */
[----:B------:R-:W-:Y:S01]  /*6dd0*/  MOV R12, R81 ;  /* 0x00000051000c7202 */ /* 0x000fe20000000f00 */
[----:B------:R-:W-:Y:S01]  /*6de0*/  IMAD.MOV.U32 R103, RZ, RZ, R80 ;  /* 0x000000ffff677224 */ /* 0x000fe200078e0050 */
[----:B------:R-:W3:Y:S01]  /*6df0*/  LDSM.16.MT88.4 R72, [R205+0x5900] ;  /* 0x00590000cd48783b */ /* 0x000ee20000004200 */
[C---:B------:R-:W-:Y:S03]  /*6e00*/  HMMA.16816.F32.BF16 R136, R128.reuse, R140, R136 ;  /* 0x0000008c8088723c */ /* 0x040fe60000041888 */
[----:B------:R-:W4:Y:S04]  /*6e10*/  LDSM.16.MT88.4 R80, [R206+0x5900] ;  /* 0x00590000ce50783b */ /* 0x000f280000004200 */
[----:B------:R-:W-:Y:S01]  /*6e20*/  LDSM.16.MT88.4 R104, [R205+0x7900] ;  /* 0x00790000cd68783b */ /* 0x000fe20000004200 */
[C---:B------:R-:W-:Y:S07]  /*6e30*/  HMMA.16816.F32.BF16 R140, R128.reuse, R142, R108 ;  /* 0x0000008e808c723c */ /* 0x040fee000004186c */
[----:B------:R-:W-:Y:S01]  /*6e40*/  IMAD.MOV.U32 R108, RZ, RZ, R88 ;  /* 0x000000ffff6c7224 */ /* 0x000fe200078e0058 */
[----:B------:R-:W-:Y:S01]  /*6e50*/  MOV R109, R89 ;  /* 0x00000059006d7202 */ /* 0x000fe20000000f00 */
[----:B------:R-:W-:Y:S01]  /*6e60*/  IMAD.MOV.U32 R110, RZ, RZ, R90 ;  /* 0x000000ffff6e7224 */ /* 0x000fe200078e005a */
[----:B------:R-:W-:Y:S01]  /*6e70*/  MOV R111, R91 ;  /* 0x0000005b006f7202 */ /* 0x000fe20000000f00 */
[C---:B-1----:R-:W-:Y:S01]  /*6e80*/  HMMA.16816.F32.BF16 R52, R128.reuse, R56, R52 ;  /* 0x000000388034723c */ /* 0x042fe20000041834 */
[----:B------:R-:W1:Y:S07]  /*6e90*/  LDSM.16.MT88.4 R88, [R208+0x5900] ;  /* 0x00590000d058783b */ /* 0x000e6e0000004200 */
[C---:B------:R-:W-:Y:S07]  /*6ea0*/  HMMA.16816.F32.BF16 R56, R128.reuse, R58, R108 ;  /* 0x0000003a8038723c */ /* 0x040fee000004186c */
[----:B------:R-:W-:Y:S01]  /*6eb0*/  MOV R111, R13 ;  /* 0x0000000d006f7202 */ /* 0x000fe20000000f00 */
[----:B------:R-:W-:Y:S04]  /*6ec0*/  HMMA.16816.F32.BF16 R144, R128, R148, R144 ;  /* 0x000000948090723c */ /* 0x000fe80000041890 */
[----:B------:R-:W-:-:S04]  /*6ed0*/  FADD.FTZ R2, R2, R111 ;  /* 0x0000006f02027221 */ /* 0x000fc80000010000 */
[----:B------:R-:W-:Y:S01]  /*6ee0*/  HMMA.16816.F32.BF16 R152, R128, R156, R152 ;  /* 0x0000009c8098723c */ /* 0x000fe20000041898 */
[----:B------:R-:W-:-:S07]  /*6ef0*/  FADD.FTZ R5, R5, R2 ;  /* 0x0000000205057221 */ /* 0x000fce0000010000 */
[C---:B------:R-:W-:Y:S07]  /*6f00*/  HMMA.16816.F32.BF16 R148, R128.reuse, R150, R112 ;  /* 0x000000968094723c */ /* 0x040fee0000041870 */
[----:B------:R-:W-:Y:S01]  /*6f10*/  IMAD.MOV.U32 R112, RZ, RZ, R47 ;  /* 0x000000ffff707224 */ /* 0x000fe200078e002f */
[----:B------:R-:W-:Y:S01]  /*6f20*/  HMMA.16816.F32.BF16 R156, R128, R158, R116 ;  /* 0x0000009e809c723c */ /* 0x000fe20000041874 */
[----:B------:R-:W-:Y:S01]  /*6f30*/  MOV R113, R46 ;  /* 0x0000002e00717202 */ /* 0x000fe20000000f00 */
[----:B------:R-:W-:Y:S01]  /*6f40*/  IMAD.MOV.U32 R114, RZ, RZ, R45 ;  /* 0x000000ffff727224 */ /* 0x000fe200078e002d */
[----:B------:R-:W-:-:S04]  /*6f50*/  MOV R115, R44 ;  /* 0x0000002c00737202 */ /* 0x000fc80000000f00 */
[----:B------:R-:W-:Y:S01]  /*6f60*/  IMAD.MOV.U32 R116, RZ, RZ, R60 ;  /* 0x000000ffff747224 */ /* 0x000fe200078e003c */
[----:B--2---:R-:W-:Y:S01]  /*6f70*/  HMMA.16816.F32.BF16 R36, R128, R40, R124 ;  /* 0x000000288024723c */ /* 0x004fe2000004187c */
[----:B------:R-:W-:-:S06]  /*6f80*/  MOV R117, R63 ;  /* 0x0000003f00757202 */ /* 0x000fcc0000000f00 */
[----:B------:R-:W-:Y:S01]  /*6f90*/  MOV R126, R61 ;  /* 0x0000003d007e7202 */ /* 0x000fe20000000f00 */
[C---:B------:R-:W-:Y:S07]  /*6fa0*/  HMMA.16816.F32.BF16 R44, R128.reuse, R48, R196 ;  /* 0x00000030802c723c */ /* 0x040fee00000418c4 */
[----:B------:R-:W-:Y:S01]  /*6fb0*/  MOV R196, R93 ;  /* 0x0000005d00c47202 */ /* 0x000fe20000000f00 */
[----:B------:R-:W-:Y:S01]  /*6fc0*/  HMMA.16816.F32.BF16 R60, R128, R64, R248 ;  /* 0x00000040803c723c */ /* 0x000fe200000418f8 */
[----:B------:R-:W-:Y:S01]  /*6fd0*/  IMAD.MOV.U32 R197, RZ, RZ, R94 ;  /* 0x000000ffffc57224 */ /* 0x000fe200078e005e */
[----:B------:R-:W-:-:S05]  /*6fe0*/  MOV R198, R95 ;  /* 0x0000005f00c67202 */ /* 0x000fca0000000f00 */
[----:B------:R-:W-:Y:S01]  /*6ff0*/  MOV R251, R79 ;  /* 0x0000004f00fb7202 */ /* 0x000fe20000000f00 */
[----:B------:R-:W-:-:S04]  /*7000*/  FADD.FTZ R5, R197, R5 ;  /* 0x00000005c5057221 */ /* 0x000fc80000010000 */
[----:B------:R-:W-:-:S04]  /*7010*/  FADD.FTZ R2, R196, R251 ;  /* 0x000000fbc4027221 */ /* 0x000fc80000010000 */
[----:B------:R-:W-:Y:S02]  /*7020*/  FADD.FTZ R2, R198, R2 ;  /* 0x00000002c6027221 */ /* 0x000fe40000010000 */
[----:B------:R-:W-:Y:S01]  /*7030*/  FADD.FTZ R5, R116, R5 ;  /* 0x0000000574057221 */ /* 0x000fe20000010000 */
[C---:B------:R-:W-:Y:S01]  /*7040*/  HMMA.16816.F32.BF16 R160, R128.reuse, R164, R160 ;  /* 0x000000a480a0723c */ /* 0x040fe200000418a0 */
[----:B------:R-:W-:Y:S02]  /*7050*/  IMAD.MOV.U32 R118, RZ, RZ, R68 ;  /* 0x000000ffff767224 */ /* 0x000fe400078e0044 */
[----:B------:R-:W-:Y:S01]  /*7060*/  FADD.FTZ R4, R4, R2 ;  /* 0x0000000204047221 */ /* 0x000fe20000010000 */
[----:B------:R-:W-:Y:S01]  /*7070*/  MOV R119, R69 ;  /* 0x0000004500777202 */ /* 0x000fe20000000f00 */
[----:B------:R-:W-:Y:S01]  /*7080*/  IMAD.MOV.U32 R127, RZ, RZ, R12 ;  /* 0x000000ffff7f7224 */ /* 0x000fe200078e000c */
[----:B------:R-:W-:Y:S01]  /*7090*/  MOV R199, R71 ;  /* 0x0000004700c77202 */ /* 0x000fe20000000f00 */
[----:B------:R-:W-:Y:S01]  /*70a0*/  FADD.FTZ R2, R117, R5 ;  /* 0x0000000575027221 */ /* 0x000fe20000010000 */
[----:B------:R-:W-:Y:S01]  /*70b0*/  HMMA.16816.F32.BF16 R164, R128, R166, R120 ;  /* 0x000000a680a4723c */ /* 0x000fe20000041878 */
[----:B------:R-:W-:Y:S01]  /*70c0*/  LDSM.16.MT88.4 R120, [R208+0x7900] ;  /* 0x00790000d078783b */ /* 0x000fe20000004200 */
[----:B------:R-:W-:-:S03]  /*70d0*/  FADD.FTZ R4, R118, R4 ;  /* 0x0000000476047221 */ /* 0x000fc60000010000 */
[----:B------:R-:W-:Y:S03]  /*70e0*/  LDSM.16.MT88.4 R12, [R207+0x7900] ;  /* 0x00790000cf0c783b */ /* 0x000fe60000004200 */
[----:B------:R-:W-:Y:S01]  /*70f0*/  HMMA.16816.F32.BF16 R48, R128, R50, R112 ;  /* 0x000000328030723c */ /* 0x000fe20000041870 */
[----:B------:R-:W2:Y:S01]  /*7100*/  LDSM.16.MT88.4 R112, [R206+0x7900] ;  /* 0x00790000ce70783b */ /* 0x000ea20000004200 */
[----:B------:R-:W-:Y:S02]  /*7110*/  FADD.FTZ R2, R119, R2 ;  /* 0x0000000277027221 */ /* 0x000fe40000010000 */
[----:B------:R-:W-:-:S04]  /*7120*/  FADD.FTZ R4, R199, R4 ;  /* 0x00000004c7047221 */ /* 0x000fc80000010000 */
[----:B------:R-:W-:Y:S01]  /*7130*/  HMMA.16816.F32.BF16 R40, R128, R42, R168 ;  /* 0x0000002a8028723c */ /* 0x000fe200000418a8 */
[----:B------:R-:W-:-:S06]  /*7140*/  IMAD.MOV.U32 R124, RZ, RZ, R78 ;  /* 0x000000ffff7c7224 */ /* 0x000fcc00078e004e */
[----:B------:R-:W-:Y:S01]  /*7150*/  IMAD.MOV.U32 R168, RZ, RZ, R76 ;  /* 0x000000ffffa87224 */ /* 0x000fe200078e004c */
[----:B------:R-:W-:Y:S01]  /*7160*/  MOV R169, R77 ;  /* 0x0000004d00a97202 */ /* 0x000fe20000000f00 */
[----:B------:R-:W-:Y:S02]  /*7170*/  IMAD.MOV.U32 R125, RZ, RZ, R70 ;  /* 0x000000ffff7d7224 */ /* 0x000fe400078e0046 */
[----:B------:R-:W-:Y:S02]  /*7180*/  FADD.FTZ R2, R168, R2 ;  /* 0x00000002a8027221 */ /* 0x000fe40000010000 */
[----:B------:R-:W-:Y:S02]  /*7190*/  FADD.FTZ R4, R169, R4 ;  /* 0x00000004a9047221 */ /* 0x000fe40000010000 */
[----:B------:R-:W-:Y:S02]  /*71a0*/  FADD.FTZ R2, R124, R2 ;  /* 0x000000027c027221 */ /* 0x000fe40000010000 */
[----:B------:R-:W-:-:S02]  /*71b0*/  FADD.FTZ R4, R125, R4 ;  /* 0x000000047d047221 */ /* 0x000fc40000010000 */
[----:B------:R-:W-:Y:S02]  /*71c0*/  FADD.FTZ R2, R126, R2 ;  /* 0x000000027e027221 */ /* 0x000fe40000010000 */
[----:B------:R-:W-:Y:S01]  /*71d0*/  FADD.FTZ R4, R252, R4 ;  /* 0x00000004fc047221 */ /* 0x000fe20000010000 */
[----:B------:R-:W-:Y:S01]  /*71e0*/  MOV R170, R103 ;  /* 0x0000006700aa7202 */ /* 0x000fe20000000f00 */
[----:B------:R-:W-:Y:S02]  /*71f0*/  FADD.FTZ R2, R127, R2 ;  /* 0x000000027f027221 */ /* 0x000fe40000010000 */
[----:B------:R-:W-:Y:S01]  /*7200*/  FADD.FTZ R4, R134, R4 ;  /* 0x0000000486047221 */ /* 0x000fe20000010000 */
[----:B------:R-:W-:Y:S01]  /*7210*/  UIMAD.WIDE.U32 UR20, UR7, UR4, URZ ;  /* 0x00000004071472a5 */ /* 0x000fe2000f8e003f */
[----:B------:R-:W-:Y:S02]  /*7220*/  IMAD.MOV.U32 R171, RZ, RZ, R102 ;  /* 0x000000ffffab7224 */ /* 0x000fe400078e0066 */
[----:B------:R-:W-:-:S02]  /*7230*/  FADD.FTZ R2, R170, R2 ;  /* 0x00000002aa027221 */ /* 0x000fc40000010000 */
[----:B------:R-:W-:Y:S02]  /*7240*/  FADD.FTZ R5, R133, R4 ;  /* 0x0000000485057221 */ /* 0x000fe40000010000 */
[----:B------:R-:W-:Y:S01]  /*7250*/  FADD.FTZ R4, R171, R2 ;  /* 0x00000002ab047221 */ /* 0x000fe20000010000 */
[----:B------:R-:W-:Y:S01]  /*7260*/  PLOP3.LUT P0, PT, PT, PT, UP1, 0x40, 0x0 ;  /* 0x000000000000781c */ /* 0x000fe20003f0e818 */
[----:B------:R-:W-:Y:S01]  /*7270*/  FADD.FTZ R2, R11, R5 ;  /* 0x000000050b027221 */ /* 0x000fe20000010000 */
[----:B------:R-:W-:Y:S02]  /*7280*/  @UP2 UMOV UR17, UR21 ;  /* 0x0000001500112c82 */ /* 0x000fe40008000000 */
[----:B------:R-:W-:Y:S01]  /*7290*/  @UP2 USHF.R.U32.HI UR7, URZ, UR5, UR17 ;  /* 0x000000053f072299 */ /* 0x000fe20008011611 */
[----:B------:R-:W-:Y:S02]  /*72a0*/  FADD.FTZ R2, R10, R2 ;  /* 0x000000020a027221 */ /* 0x000fe40000010000 */
[----:B------:R-:W-:Y:S01]  /*72b0*/  FADD.FTZ R4, R6, R4 ;  /* 0x0000000406047221 */ /* 0x000fe20000010000 */
[----:B------:R-:W-:Y:S01]  /*72c0*/  UIADD3 UR4, UR6, UR7, URZ ;  /* 0x0000000706047290 */ /* 0x000fe2000fffe03f */
[----:B------:R-:W-:Y:S01]  /*72d0*/  FADD.FTZ R2, R9, R2 ;  /* 0x0000000209027221 */ /* 0x000fe20000010000 */
[----:B---3--:R-:W-:Y:S01]  /*72e0*/  HMMA.16816.F32.BF16 R68, R128, R72, R240 ;  /* 0x000000488044723c */ /* 0x008fe200000418f0 */
[----:B------:R-:W-:Y:S01]  /*72f0*/  ULDC UR7, c[0x0][0x328] ;  /* 0x0000ca0000077ab9 */ /* 0x000fe20000000800 */
[----:B------:R-:W-:Y:S01]  /*7300*/  FADD.FTZ R4, R7, R4 ;  /* 0x0000000407047221 */ /* 0x000fe20000010000 */
[----:B------:R-:W-:Y:S01]  /*7310*/  UIADD3 UR14, UR14, -0x2, URZ ;  /* 0xfffffffe0e0e7890 */ /* 0x000fe2000fffe03f */
[----:B------:R-:W-:Y:S01]  /*7320*/  FADD.FTZ R8, R8, R2 ;  /* 0x0000000208087221 */ /* 0x000fe20000010000 */
[----:B------:R-:W-:-:S03]  /*7330*/  UIADD3 UR7, UR4, UR7, URZ ;  /* 0x0000000704077290 */ /* 0x000fc6000fffe03f */
[----:B----4-:R-:W-:Y:S01]  /*7340*/  HMMA.16816.F32.BF16 R76, R128, R80, R236 ;  /* 0x00000050804c723c */ /* 0x010fe200000418ec */
[----:B------:R-:W-:Y:S02]  /*7350*/  FADD.FTZ R249, R135, R4 ;  /* 0x0000000487f97221 */ /* 0x000fe40000010000 */
[----:B------:R-:W-:-:S05]  /*7360*/  FADD.FTZ R250, R0, R8 ;  /* 0x0000000800fa7221 */ /* 0x000fca0000010000 */
[C---:B-1----:R-:W-:Y:S08]  /*7370*/  HMMA.16816.F32.BF16 R84, R128.reuse, R88, R84 ;  /* 0x000000588054723c */ /* 0x042ff00000041854 */
        /* <DEDUP_REMOVED lines=14> */
[----:B------:R-:W-:Y:S07]  /*7460*/  @P0 BRA `(.L_x_959) ;  /* 0x0000013000000947 */ /* 0x000fee0003800000 */
[----:B------:R-:W-:Y:S01]  /*7470*/  ISETP.LT.AND P0, PT, RZ, UR4, PT ;  /* 0x00000004ff007c0c */ /* 0x000fe2000bf01270 */
[----:B------:R-:W-:-:S02]  /*7480*/  UIADD3 UR17, UR4, -0x1, URZ ;  /* 0xffffffff04117890 */ /* 0x000fc4000fffe03f */
[----:B------:R-:W-:-:S10]  /*7490*/  ULDC UR6, c[0x0][0x32c] ;  /* 0x0000cb0000067ab9 */ /* 0x000fd40000000800 */
        /* <DEDUP_REMOVED lines=8> */
.L_x_960:
[----:B------:R-:W-:Y:S02]  /*7520*/  UISETP.NE.AND UP0, UPT, UR6, 0x1, UPT ;  /* 0x000000010600788c */ /* 0x000fe4000bf05270 */
[----:B------:R-:W-:Y:S02]  /*7530*/  ULDC.64 UR4, c[0x0][0x330] ;  /* 0x0000cc0000047ab9 */ /* 0x000fe40000000a00 */
[----:B------:R-:W-:-:S07]  /*7540*/  UIMAD.WIDE.U32 UR20, UR17, UR4, URZ ;  /* 0x00000004111472a5 */ /* 0x000fce000f8e003f */
[----:B------:R-:W-:Y:S02]  /*7550*/  @UP0 USHF.R.U32.HI UR17, URZ, UR5, UR21 ;  /* 0x000000053f110299 */ /* 0x000fe40008011615 */
.L_x_961:
[----:B------:R-:W-:Y:S02]  /*7560*/  ULDC UR4, c[0x0][0x32c] ;  /* 0x0000cb0000047ab9 */ /* 0x000fe40000000800 */
[----:B------:R-:W-:-:S04]  /*7570*/  UIMAD UR4, UR17, UR6, UR4 ;  /* 0x00000006110472a4 */ /* 0x000fc8000f8e0204 */
[----:B------:R-:W-:-:S04]  /*7580*/  UISETP.LT.AND UP0, UPT, UR7, UR4, UPT ;  /* 0x000000040700728c */ /* 0x000fc8000bf01270 */
[----:B------:R-:W-:-:S04]  /*7590*/  USEL UR7, UR7, UR4, UP0 ;  /* 0x0000000407077287 */ /* 0x000fc80008000000 */
.L_x_959:
        /* <DEDUP_REMOVED lines=8> */
[----:B------:R-:W2:Y:S04]  /*7620*/  LDL.64 R10, [R1+0x48] ;  /* 0x00004800010a7983 */ /* 0x000ea80000100a00 */
[----:B------:R-:W3:Y:S04]  /*7630*/  LDL R0, [R1+0x2c] ;  /* 0x00002c0001007983 */ /* 0x000ee80000100800 */
[----:B------:R-:W4:Y:S04]  /*7640*/  LDL.64 R8, [R1+0x38] ;  /* 0x0000380001087983 */ /* 0x000f280000100a00 */
[----:B------:R-:W4:Y:S04]  /*7650*/  LDL.64 R6, [R1+0x40] ;  /* 0x0000400001067983 */ /* 0x000f280000100a00 */
[----:B------:R-:W4:Y:S01]  /*7660*/  LDL.64 R4, [R1+0x30] ;  /* 0x0000300001047983 */ /* 0x000f220000100a00 */
[----:B------:R-:W-:Y:S01]  /*7670*/  PLOP3.LUT P0, PT, PT, PT, UP2, 0x80, 0x0 ;  /* 0x000000000000781c */ /* 0x000fe20003f0f028 */
[----:B------:R-:W-:Y:S01]  /*7680*/  IMAD.MOV.U32 R134, RZ, RZ, R3 ;  /* 0x000000ffff867224 */ /* 0x000fe200078e0003 */
[----:B------:R-:W-:Y:S01]  /*7690*/  ULDC.64 UR6, c[0x0][0x208] ;  /* 0x0000820000067ab9 */ /* 0x000fe20000000a00 */
[----:B------:R-:W-:Y:S01]  /*76a0*/  IMAD.MOV.U32 R133, RZ, RZ, R132 ;  /* 0x000000ffff857224 */ /* 0x000fe200078e0084 */
[----:B------:R-:W-:Y:S01]  /*76b0*/  ULDC.64 UR4, c[0x0][0x1e0] ;  /* 0x0000780000047ab9 */ /* 0x000fe20000000a00 */
[----:B--2---:R-:W-:-:S02]  /*76c0*/  IADD3 R12, P6, R10, 0x40, RZ ;  /* 0x000000400a0c7810 */ /* 0x004fc40007fde0ff */
[----:B------:R-:W-:-:S06]  /*76d0*/  IADD3 R2, P5, R10, 0x80, RZ ;  /* 0x000000800a027810 */ /* 0x000fcc0007fbe0ff */
[----:B---3--:R-:W-:Y:S01]  /*76e0*/  @P0 IMAD.HI.U32 R0, R0, c[0x0][0x2c8], RZ ;  /* 0x0000b20000000a27 */ /* 0x008fe200078e00ff */
[----:B------:R-:W-:Y:S01]  /*76f0*/  PLOP3.LUT P0, PT, PT, PT, UP2, 0x80, 0x0 ;  /* 0x000000000000781c */ /* 0x000fe20003f0f028 */
[----:B------:R-:W-:Y:S04]  /*7700*/  STL [R1+0x10], R12 ;  /* 0x0000100c01007387 */ /* 0x000fe80000100800 */
[----:B------:R4:W-:Y:S08]  /*7710*/  STL [R1+0x8], R2 ;  /* 0x0000080201007387 */ /* 0x0009f00000100800 */
[----:B------:R-:W-:Y:S01]  /*7720*/  @P0 SHF.R.U32.HI R0, RZ, c[0x0][0x2cc], R0 ;  /* 0x0000b300ff000a19 */ /* 0x000fe20000011600 */
[----:B----4-:R-:W-:Y:S01]  /*7730*/  IMAD.X R2, RZ, RZ, R9, P6 ;  /* 0x000000ffff027224 */ /* 0x010fe200030e0609 */
[----:B------:R-:W-:-:S05]  /*7740*/  IADD3 R10, P6, R10, 0xc0, RZ ;  /* 0x000000c00a0a7810 */ /* 0x000fca0007fde0ff */
[----:B------:R-:W-:Y:S04]  /*7750*/  STL [R1], R10 ;  /* 0x0000000a01007387 */ /* 0x000fe80000100800 */
[----:B------:R1:W-:Y:S01]  /*7760*/  STL [R1+0xc], R2 ;  /* 0x00000c0201007387 */ /* 0x0003e20000100800 */
[--C-:B------:R-:W-:Y:S01]  /*7770*/  IMAD.X R252, RZ, RZ, R9.reuse, P6 ;  /* 0x000000fffffc7224 */ /* 0x100fe200030e0609 */
[----:B------:R-:W-:Y:S01]  /*7780*/  IADD3 R247, P6, R6, 0x80, RZ ;  /* 0x0000008006f77810 */ /* 0x000fe20007fde0ff */
[----:B-1----:R-:W-:-:S05]  /*7790*/  IMAD.X R2, RZ, RZ, R9, P5 ;  /* 0x000000ffff027224 */ /* 0x002fca00028e0609 */
[----:B------:R1:W-:Y:S04]  /*77a0*/  STL [R1+0x4], R2 ;  /* 0x0000040201007387 */ /* 0x0003e80000100800 */
[----:B------:R1:W-:Y:S01]  /*77b0*/  @P0 STL [R1+0x14], R0 ;  /* 0x0000140001000387 */ /* 0x0003e20000100800 */
[----:B------:R-:W-:-:S05]  /*77c0*/  IADD3 R251, P5, R6, 0x40, RZ ;  /* 0x0000004006fb7810 */ /* 0x000fca0007fbe0ff */
[--C-:B------:R-:W-:Y:S01]  /*77d0*/  IMAD.X R248, RZ, RZ, R5.reuse, P5 ;  /* 0x000000fffff87224 */ /* 0x100fe200028e0605 */
[----:B------:R-:W-:Y:S01]  /*77e0*/  IADD3 R245, P5, R6, 0xc0, RZ ;  /* 0x000000c006f57810 */ /* 0x000fe20007fbe0ff */
[----:B------:R-:W-:-:S04]  /*77f0*/  IMAD.X R246, RZ, RZ, R5, P6 ;  /* 0x000000fffff67224 */ /* 0x000fc800030e0605 */
[----:B------:R-:W-:Y:S02]  /*7800*/  IMAD.X R244, RZ, RZ, R5, P5 ;  /* 0x000000fffff47224 */ /* 0x000fe400028e0605 */
.L_x_971:
[----:B------:R-:W2:Y:S01]  /*7810*/  LDL.64 R18, [R1+0x48] ;  /* 0x0000480001127983 */ /* 0x000ea20000100a00 */
[----:B------:R-:W-:Y:S01]  /*7820*/  UISETP.GT.AND UP3, UPT, UR8, UR14, UPT ;  /* 0x0000000e0800728c */ /* 0x000fe2000bf64270 */
[----:B------:R-:W-:Y:S04]  /*7830*/  DEPBAR.LE SB0, 0x0 ;  /* 0x000080000000791a */ /* 0x000fe80000000000 */
[----:B------:R-:W3:Y:S01]  /*7840*/  LDL R14, [R1+0x10] ;  /* 0x00001000010e7983 */ /* 0x000ee20000100800 */
[----:B------:R-:W-:Y:S02]  /*7850*/  PLOP3.LUT P5, PT, PT, PT, UP3, 0x80, 0x0 ;  /* 0x000000000000781c */ /* 0x000fe40003faf038 */
[----:B------:R-:W-:Y:S02]  /*7860*/  PLOP3.LUT P0, PT, PT, PT, UP3, 0x80, 0x0 ;  /* 0x000000000000781c */ /* 0x000fe40003f0f038 */
[----:B------:R-:W-:Y:S01]  /*7870*/  PLOP3.LUT P6, PT, PT, PT, UP3, 0x80, 0x0 ;  /* 0x000000000000781c */ /* 0x000fe20003fcf038 */
[----:B------:R-:W4:Y:S01]  /*7880*/  LDL.64 R16, [R1+0x38] ;  /* 0x0000380001107983 */ /* 0x000f220000100a00 */
[----:B------:R-:W-:Y:S02]  /*7890*/  @!UP3 UIMAD.WIDE.U32 UR22, UR14, UR6, URZ ;  /* 0x000000060e16b2a5 */ /* 0x000fe4000f8e003f */
[----:B------:R-:W-:Y:S02]  /*78a0*/  @!UP3 USHF.R.S32.HI UR20, URZ, 0x1f, UR14 ;  /* 0x0000001f3f14b899 */ /* 0x000fe4000801140e */
[----:B------:R-:W-:Y:S01]  /*78b0*/  @!UP3 USHF.L.U32 UR21, UR22, 0x6, URZ ;  /* 0x000000061615b899 */ /* 0x000fe2000800063f */
[----:B------:R-:W4:Y:S01]  /*78c0*/  LDL R11, [R1+0xc] ;  /* 0x00000c00010b7983 */ /* 0x000f220000100800 */
[----:B------:R-:W-:Y:S04]  /*78d0*/  @!UP3 UIMAD UR20, UR20, UR6, URZ ;  /* 0x000000061414b2a4 */ /* 0x000fe8000f8e023f */
[----:B------:R-:W-:Y:S01]  /*78e0*/  @!UP3 UIMAD UR20, UR14, UR7, UR20 ;  /* 0x000000070e14b2a4 */ /* 0x000fe2000f8e0214 */
[----:B------:R-:W4:Y:S03]  /*78f0*/  LDL R10, [R1+0x8] ;  /* 0x00000800010a7983 */ /* 0x000f260000100800 */
[----:B------:R-:W-:Y:S03]  /*7900*/  @!UP3 UIADD3 UR20, UR23, UR20, URZ ;  /* 0x000000141714b290 */ /* 0x000fe6000fffe03f */
[----:B------:R-:W4:Y:S01]  /*7910*/  LDL R9, [R1+0x4] ;  /* 0x0000040001097983 */ /* 0x000f220000100800 */
[----:B------:R-:W-:Y:S05]  /*7920*/  @!UP3 USHF.L.U64.HI UR20, UR22, 0x6, UR20 ;  /* 0x000000061614b899 */ /* 0x000fea0008010214 */
[----:B------:R-:W4:Y:S06]  /*7930*/  LDL R8, [R1] ;  /* 0x0000000001087983 */ /* 0x000f2c0000100800 */
[----:B------:R-:W-:Y:S06]  /*7940*/  BAR.SYNC.DEFER_BLOCKING 0x0 ;  /* 0x0000000000007b1d */ /* 0x000fec0000010000 */
[----:B-----5:R-:W-:Y:S06]  /*7950*/  LDSM.16.M88.4 R32, [R211+0x10100] ;  /* 0x01010000d320783b */ /* 0x020fec0000000200 */
[----:B------:R-:W-:Y:S06]  /*7960*/  LDSM.16.M88.4 R24, [R204+0x9100] ;  /* 0x00910000cc18783b */ /* 0x000fec0000000200 */
[----:B------:R-:W-:Y:S06]  /*7970*/  LDSM.16.M88.4 R168, [R204+0x9900] ;  /* 0x00990000cca8783b */ /* 0x000fec0000000200 */
[----:B------:R-:W-:Y:S06]  /*7980*/  LDSM.16.M88.4 R172, [R212+0x10100] ;  /* 0x01010000d4ac783b */ /* 0x000fec0000000200 */
[----:B------:R-:W-:Y:S06]  /*7990*/  LDSM.16.M88.4 R176, [R215] ;  /* 0x00000000d7b0783b */ /* 0x000fec0000000200 */
[----:B------:R-:W-:Y:S06]  /*79a0*/  LDSM.16.M88.4 R180, [R230] ;  /* 0x00000000e6b4783b */ /* 0x000fec0000000200 */
[----:B------:R-:W-:Y:S06]  /*79b0*/  LDSM.16.M88.4 R184, [R229] ;  /* 0x00000000e5b8783b */ /* 0x000fec0000000200 */
[----:B------:R-:W-:Y:S06]  /*79c0*/  LDSM.16.M88.4 R188, [R228] ;  /* 0x00000000e4bc783b */ /* 0x000fec0000000200 */
[----:B------:R-:W4:Y:S06]  /*79d0*/  LDL.64 R234, [R1+0x40] ;  /* 0x0000400001ea7983 */ /* 0x000f2c0000100a00 */
[----:B------:R-:W4:Y:S01]  /*79e0*/  LDL.64 R232, [R1+0x30] ;  /* 0x0000300001e87983 */ /* 0x000f220000100a00 */
[----:B-12---:R-:W-:Y:S02]  /*79f0*/  @!P5 IADD3 R0, P5, R18, UR21, RZ ;  /* 0x000000151200dc10 */ /* 0x006fe4000ffbe0ff */
[----:B---3--:R-:W-:Y:S11]  /*7a00*/  @!P6 IADD3 R2, P6, R14, UR21, RZ ;  /* 0x000000150e02ec10 */ /* 0x008ff6000ffde0ff */
[----:B----4-:R-:W-:Y:S02]  /*7a10*/  @!P0 IADD3.X R3, R17, UR20, RZ, P5, !PT ;  /* 0x0000001411038c10 */ /* 0x010fe4000affe4ff */
[----:B------:R-:W-:Y:S02]  /*7a20*/  PLOP3.LUT P0, PT, PT, PT, UP3, 0x80, 0x0 ;  /* 0x000000000000781c */ /* 0x000fe40003f0f038 */
[----:B------:R-:W-:Y:S11]  /*7a30*/  PLOP3.LUT P5, PT, PT, PT, UP3, 0x80, 0x0 ;  /* 0x000000000000781c */ /* 0x000ff60003faf038 */
[----:B------:R-:W-:Y:S02]  /*7a40*/  @!P0 IADD3.X R4, R11, UR20, RZ, P6, !PT ;  /* 0x000000140b048c10 */ /* 0x000fe4000b7fe4ff */
[----:B------:R-:W-:Y:S02]  /*7a50*/  PLOP3.LUT P0, PT, PT, PT, UP3, 0x80, 0x0 ;  /* 0x000000000000781c */ /* 0x000fe40003f0f038 */
[C---:B------:R-:W-:Y:S02]  /*7a60*/  @!P5 LEA R5, P5, R0.reuse, c[0x0][0x1f8], 0x1 ;  /* 0x00007e000005da11 */ /* 0x040fe400078a08ff */
[----:B------:R-:W-:Y:S11]  /*7a70*/  PLOP3.LUT P6, PT, PT, PT, UP3, 0x80, 0x0 ;  /* 0x000000000000781c */ /* 0x000ff60003fcf038 */
[----:B------:R-:W-:Y:S02]  /*7a80*/  @!P0 LEA.HI.X R15, R0, c[0x0][0x1fc], R3, 0x1, P5 ;  /* 0x00007f00000f8a11 */ /* 0x000fe400028f0c03 */
[----:B------:R-:W-:Y:S02]  /*7a90*/  @!P6 LEA R12, P6, R2, c[0x0][0x1f8], 0x1 ;  /* 0x00007e00020cea11 */ /* 0x000fe400078c08ff */
[----:B------:R-:W-:Y:S02]  /*7aa0*/  PLOP3.LUT P5, PT, PT, PT, UP3, 0x80, 0x0 ;  /* 0x000000000000781c */ /* 0x000fe40003faf038 */
[----:B------:R-:W-:Y:S11]  /*7ab0*/  PLOP3.LUT P0, PT, PT, PT, UP3, 0x80, 0x0 ;  /* 0x000000000000781c */ /* 0x000ff60003f0f038 */
[----:B------:R-:W-:Y:S02]  /*7ac0*/  @!P5 IADD3 R0, P5, R10, UR21, RZ ;  /* 0x000000150a00dc10 */ /* 0x000fe4000ffbe0ff */
[----:B------:R-:W-:Y:S02]  /*7ad0*/  @!P0 LEA.HI.X R13, R2, c[0x0][0x1fc], R4, 0x1, P6 ;  /* 0x00007f00020d8a11 */ /* 0x000fe400030f0c04 */
[----:B------:R-:W-:Y:S02]  /*7ae0*/  PLOP3.LUT P0, PT, PT, PT, UP3, 0x80, 0x0 ;  /* 0x000000000000781c */ /* 0x000fe40003f0f038 */
[----:B------:R-:W-:Y:S11]  /*7af0*/  PLOP3.LUT P6, PT, PT, PT, UP3, 0x80, 0x0 ;  /* 0x000000000000781c */ /* 0x000ff60003fcf038 */
[----:B------:R-:W-:Y:S02]  /*7b00*/  @!P0 IADD3.X R2, R9, UR20, RZ, P5, !PT ;  /* 0x0000001409028c10 */ /* 0x000fe4000affe4ff */
[C---:B------:R-:W-:Y:S02]  /*7b10*/  @!P6 LEA R6, P6, R0.reuse, c[0x0][0x1f8], 0x1 ;  /* 0x00007e000006ea11 */ /* 0x040fe400078c08ff */
[----:B------:R-:W-:Y:S02]  /*7b20*/  PLOP3.LUT P5, PT, PT, PT, UP3, 0x80, 0x0 ;  /* 0x000000000000781c */ /* 0x000fe40003faf038 */
[----:B------:R-:W-:Y:S11]  /*7b30*/  PLOP3.LUT P0, PT, PT, PT, UP3, 0x80, 0x0 ;  /* 0x000000000000781c */ /* 0x000ff60003f0f038 */
[----:B------:R-:W-:Y:S02]  /*7b40*/  @!UPT UIADD3 URZ, URZ, URZ, URZ ;  /* 0x0000003f3f3ff290 */ /* 0x000fe4000fffe03f */
[----:B------:R-:W-:Y:S02]  /*7b50*/  @!P0 LEA.HI.X R7, R0, c[0x0][0x1fc], R2, 0x1, P6 ;  /* 0x00007f0000078a11 */ /* 0x000fe400030f0c02 */
[----:B------:R-:W-:Y:S01]  /*7b60*/  @!P5 IADD3 R0, P5, R8, UR21, RZ ;  /* 0x000000150800dc10 */ /* 0x000fe2000ffbe0ff */
[----:B------:R-:W-:Y:S01]  /*7b70*/  @!UP3 ULEA UR21, UP0, UR6, UR21, 0x5 ;  /* 0x000000150615b291 */ /* 0x000fe2000f80283f */
[----:B------:R-:W-:Y:S02]  /*7b80*/  PLOP3.LUT P6, PT, PT, PT, UP3, 0x80, 0x0 ;  /* 0x000000000000781c */ /* 0x000fe40003fcf038 */
[----:B------:R-:W-:Y:S11]  /*7b90*/  PLOP3.LUT P0, PT, PT, PT, UP3, 0x80, 0x0 ;  /* 0x000000000000781c */ /* 0x000ff60003f0f038 */
[----:B------:R-:W-:Y:S02]  /*7ba0*/  @!P6 LEA R4, P6, R0, c[0x0][0x1f8], 0x1 ;  /* 0x00007e000004ea11 */ /* 0x000fe400078c08ff */
[----:B------:R-:W-:Y:S01]  /*7bb0*/  @!P0 IADD3.X R2, R252, UR20, RZ, P5, !PT ;  /* 0x00000014fc028c10 */ /* 0x000fe2000affe4ff */
[----:B------:R-:W-:Y:S01]  /*7bc0*/  @!UP3 ULEA.HI.X UR20, UR6, UR20, UR7, 0x5, UP0 ;  /* 0x000000140614b291 */ /* 0x000fe200080f2c07 */
[----:B------:R-:W-:Y:S02]  /*7bd0*/  PLOP3.LUT P5, PT, PT, PT, UP3, 0x80, 0x0 ;  /* 0x000000000000781c */ /* 0x000fe40003faf038 */
[----:B------:R-:W-:Y:S11]  /*7be0*/  PLOP3.LUT P0, PT, PT, PT, UP3, 0x80, 0x0 ;  /* 0x000000000000781c */ /* 0x000ff60003f0f038 */
[----:B------:R-:W-:Y:S02]  /*7bf0*/  @!UPT UIADD3 URZ, URZ, URZ, URZ ;  /* 0x0000003f3f3ff290 */ /* 0x000fe4000fffe03f */
[----:B------:R-:W-:Y:S02]  /*7c00*/  @!P0 LEA.HI.X R23, R0, c[0x0][0x1fc], R2, 0x1, P6 ;  /* 0x00007f0000178a11 */ /* 0x000fe400030f0c02 */
[----:B------:R-:W-:Y:S02]  /*7c10*/  @!P5 IADD3 R0, P5, R18, UR21, RZ ;  /* 0x000000151200dc10 */ /* 0x000fe4000ffbe0ff */
[----:B------:R-:W-:Y:S02]  /*7c20*/  PLOP3.LUT P0, PT, PT, PT, UP3, 0x80, 0x0 ;  /* 0x000000000000781c */ /* 0x000fe40003f0f038 */
[----:B------:R-:W-:Y:S11]  /*7c30*/  PLOP3.LUT P6, PT, PT, PT, UP3, 0x80, 0x0 ;  /* 0x000000000000781c */ /* 0x000ff60003fcf038 */
[----:B------:R-:W-:Y:S02]  /*7c40*/  @!P0 IADD3.X R2, R17, UR20, RZ, P5, !PT ;  /* 0x0000001411028c10 */ /* 0x000fe4000affe4ff */
[----:B------:R-:W-:Y:S01]  /*7c50*/  PLOP3.LUT P0, PT, PT, PT, UP3, 0x80, 0x0 ;  /* 0x000000000000781c */ /* 0x000fe20003f0f038 */
[----:B------:R-:W-:Y:S01]  /*7c60*/  LDSM.16.M88.4 R16, [R204+0x8900] ;  /* 0x00890000cc10783b */ /* 0x000fe20000000200 */
[C---:B------:R-:W-:Y:S02]  /*7c70*/  @!P6 LEA R20, P6, R0.reuse, c[0x0][0x1f8], 0x1 ;  /* 0x00007e000014ea11 */ /* 0x040fe400078c08ff */
[----:B------:R-:W-:Y:S11]  /*7c80*/  PLOP3.LUT P5, PT, PT, PT, UP3, 0x80, 0x0 ;  /* 0x000000000000781c */ /* 0x000ff60003faf038 */
[----:B------:R-:W-:Y:S02]  /*7c90*/  @!P0 LEA.HI.X R3, R0, c[0x0][0x1fc], R2, 0x1, P6 ;  /* 0x00007f0000038a11 */ /* 0x000fe400030f0c02 */
[----:B------:R-:W-:Y:S02]  /*7ca0*/  PLOP3.LUT P0, PT, PT, PT, UP3, 0x80, 0x0 ;  /* 0x000000000000781c */ /* 0x000fe40003f0f038 */
[----:B------:R-:W-:Y:S02]  /*7cb0*/  @!P5 IADD3 R0, P5, R14, UR21, RZ ;  /* 0x000000150e00dc10 */ /* 0x000fe4000ffbe0ff */
[----:B------:R-:W-:Y:S11]  /*7cc0*/  PLOP3.LUT P6, PT, PT, PT, UP3, 0x80, 0x0 ;  /* 0x000000000000781c */ /* 0x000ff60003fcf038 */
[----:B------:R-:W-:Y:S02]  /*7cd0*/  @!P0 IADD3.X R2, R11, UR20, RZ, P5, !PT ;  /* 0x000000140b028c10 */ /* 0x000fe4000affe4ff */
[C---:B------:R-:W-:Y:S02]  /*7ce0*/  @!P6 LEA R21, P6, R0.reuse, c[0x0][0x1f8], 0x1 ;  /* 0x00007e000015ea11 */ /* 0x040fe400078c08ff */
        /* <DEDUP_REMOVED lines=14> */
[----:B------:R-:W-:Y:S01]  /*7dd0*/  PLOP3.LUT P0, PT, PT, PT, UP3, 0x80, 0x0 ;  /* 0x000000000000781c */ /* 0x000fe20003f0f038 */
[----:B------:R-:W1:Y:S01]  /*7de0*/  LDSM.16.M88.4 R8, [R204+0x8100] ;  /* 0x00810000cc08783b */ /* 0x000e620000000200 */
[----:B------:R-:W-:Y:S11]  /*7df0*/  PLOP3.LUT P6, PT, PT, PT, UP3, 0x80, 0x0 ;  /* 0x000000000000781c */ /* 0x000ff60003fcf038 */
[----:B------:R-:W-:Y:S02]  /*7e00*/  @!P0 IADD3.X R2, R252, UR20, RZ, P5, !PT ;  /* 0x00000014fc028c10 */ /* 0x000fe4000affe4ff */
[C---:B------:R-:W-:Y:S02]  /*7e10*/  @!P6 LEA R28, P6, R0.reuse, c[0x0][0x1f8], 0x1 ;  /* 0x00007e00001cea11 */ /* 0x040fe400078c08ff */
[----:B------:R-:W-:Y:S02]  /*7e20*/  PLOP3.LUT P5, PT, PT, PT, UP3, 0x80, 0x0 ;  /* 0x000000000000781c */ /* 0x000fe40003faf038 */
[----:B------:R-:W-:Y:S11]  /*7e30*/  PLOP3.LUT P0, PT, PT, PT, UP3, 0x80, 0x0 ;  /* 0x000000000000781c */ /* 0x000ff60003f0f038 */
[----:B------:R-:W-:Y:S02]  /*7e40*/  @!P5 LEA.HI.X R0, R0, c[0x0][0x1fc], R2, 0x1, P6 ;  /* 0x00007f000000da11 */ /* 0x000fe400030f0c02 */
[----:B------:R-:W-:Y:S01]  /*7e50*/  PLOP3.LUT P6, PT, PT, PT, UP3, 0x80, 0x0 ;  /* 0x000000000000781c */ /* 0x000fe20003fcf038 */
[----:B------:R-:W-:Y:S01]  /*7e60*/  @!P0 IMAD.MOV.U32 R14, RZ, RZ, R5 ;  /* 0x000000ffff0e8224 */ /* 0x000fe200078e0005 */
[----:B------:R-:W-:Y:S02]  /*7e70*/  PLOP3.LUT P0, PT, PT, PT, UP3, 0x80, 0x0 ;  /* 0x000000000000781c */ /* 0x000fe40003f0f038 */
[----:B------:R-:W-:Y:S02]  /*7e80*/  PLOP3.LUT P5, PT, PT, PT, UP3, 0x80, 0x0 ;  /* 0x000000000000781c */ /* 0x000fe40003faf038 */
[----:B------:R-:W-:Y:S07]  /*7e90*/  PLOP3.LUT P5, PT, PT, PT, UP3, 0x80, 0x0 ;  /* 0x000000000000781c */ /* 0x000fee0003faf038 */
[----:B------:R-:W-:Y:S01]  /*7ea0*/  @!PT LDS RZ, [RZ] ;  /* 0x00000000fffff984 */ /* 0x000fe20000000800 */
[----:B------:R-:W-:Y:S01]  /*7eb0*/  @!PT LDS RZ, [RZ] ;  /* 0x00000000fffff984 */ /* 0x000fe20000000800 */
[----:B------:R-:W-:Y:S01]  /*7ec0*/  @!PT LDS RZ, [RZ] ;  /* 0x00000000fffff984 */ /* 0x000fe20000000800 */
[----:B------:R2:W-:Y:S01]  /*7ed0*/  @!P6 LDGSTS.E.BYPASS.LTC128B.128 [R231+0x100], [R14.64], !P4 ;  /* 0x001000000ee7efae */ /* 0x0005e2000e101d52 */
[----:B------:R-:W-:Y:S02]  /*7ee0*/  PLOP3.LUT P6, PT, PT, PT, UP3, 0x80, 0x0 ;  /* 0x000000000000781c */ /* 0x000fe40003fcf038 */
[----:B------:R-:W-:Y:S03]  /*7ef0*/  PLOP3.LUT P6, PT, PT, PT, UP3, 0x80, 0x0 ;  /* 0x000000000000781c */ /* 0x000fe60003fcf038 */
[----:B------:R2:W-:Y:S01]  /*7f00*/  @!P0 LDGSTS.E.BYPASS.LTC128B.128 [R231+0x2100], [R12.64], !P3 ;  /* 0x021000000ce78fae */ /* 0x0005e2000d901d52 */
[----:B------:R-:W-:Y:S05]  /*7f10*/  PLOP3.LUT P0, PT, PT, PT, UP3, 0x80, 0x0 ;  /* 0x000000000000781c */ /* 0x000fea0003f0f038 */
[----:B------:R1:W-:Y:S01]  /*7f20*/  @!P5 LDGSTS.E.BYPASS.LTC128B.128 [R231+0x4100], [R6.64], !P2 ;  /* 0x0410000006e7dfae */ /* 0x0003e2000d101d52 */
[----:B------:R-:W-:Y:S07]  /*7f30*/  PLOP3.LUT P5, PT, PT, PT, UP3, 0x80, 0x0 ;  /* 0x000000000000781c */ /* 0x000fee0003faf038 */
[----:B------:R-:W-:Y:S01]  /*7f40*/  @!P0 IMAD.MOV.U32 R5, RZ, RZ, R23 ;  /* 0x000000ffff058224 */ /* 0x000fe200078e0017 */
[----:B------:R-:W-:Y:S04]  /*7f50*/  PLOP3.LUT P0, PT, PT, PT, UP3, 0x80, 0x0 ;  /* 0x000000000000781c */ /* 0x000fe80003f0f038 */
[----:B------:R1:W-:Y:S01]  /*7f60*/  @!P6 LDGSTS.E.BYPASS.LTC128B.128 [R231+0x6100], [R4.64], !P1 ;  /* 0x0610000004e7efae */ /* 0x0003e2000c901d52 */
[----:B------:R-:W-:Y:S01]  /*7f70*/  @!P5 IMAD.MOV.U32 R2, RZ, RZ, R20 ;  /* 0x000000ffff02d224 */ /* 0x000fe200078e0014 */
[----:B------:R-:W-:Y:S02]  /*7f80*/  PLOP3.LUT P6, PT, PT, PT, UP3, 0x80, 0x0 ;  /* 0x000000000000781c */ /* 0x000fe40003fcf038 */
[----:B------:R-:W-:Y:S05]  /*7f90*/  PLOP3.LUT P5, PT, PT, PT, UP3, 0x80, 0x0 ;  /* 0x000000000000781c */ /* 0x000fea0003faf038 */
[----:B------:R3:W-:Y:S01]  /*7fa0*/  @!P0 LDGSTS.E.BYPASS.LTC128B.128 [R231+0x1100], [R2.64], !P4 ;  /* 0x0110000002e78fae */ /* 0x0007e2000e101d52 */
[----:B------:R-:W-:Y:S01]  /*7fb0*/  PLOP3.LUT P0, PT, PT, PT, UP3, 0x80, 0x0 ;  /* 0x000000000000781c */ /* 0x000fe20003f0f038 */
[C---:B-1----:R-:W-:Y:S08]  /*7fc0*/  HMMA.16816.F32.BF16 R4, R32.reuse, R8, RZ ;  /* 0x000000082004723c */ /* 0x042ff000000418ff */
[C---:B------:R-:W-:Y:S01]  /*7fd0*/  HMMA.16816.F32.BF16 R8, R32.reuse, R10, RZ ;  /* 0x0000000a2008723c */ /* 0x040fe200000418ff */
[----:B---3--:R-:W-:Y:S03]  /*7fe0*/  @!P6 IMAD.MOV.U32 R2, RZ, RZ, R21 ;  /* 0x000000ffff02e224 */ /* 0x008fe600078e0015 */
[----:B------:R-:W-:Y:S01]  /*7ff0*/  @!P6 IMAD.MOV.U32 R3, RZ, RZ, R29 ;  /* 0x000000ffff03e224 */ /* 0x000fe200078e001d */
[----:B------:R-:W-:Y:S03]  /*8000*/  PLOP3.LUT P6, PT, PT, PT, UP3, 0x80, 0x0 ;  /* 0x000000000000781c */ /* 0x000fe60003fcf038 */
[C---:B--2---:R-:W-:Y:S01]  /*8010*/  HMMA.16816.F32.BF16 R12, R32.reuse, R16, RZ ;  /* 0x00000010200c723c */ /* 0x044fe200000418ff */
[----:B------:R1:W-:Y:S01]  /*8020*/  @!P5 LDGSTS.E.BYPASS.LTC128B.128 [R231+0x3100], [R2.64], !P3 ;  /* 0x0310000002e7dfae */ /* 0x0003e2000d901d52 */
[----:B------:R-:W-:Y:S06]  /*8030*/  PLOP3.LUT P5, PT, PT, PT, UP3, 0x80, 0x0 ;  /* 0x000000000000781c */ /* 0x000fec0003faf038 */
[C---:B------:R-:W-:Y:S01]  /*8040*/  HMMA.16816.F32.BF16 R16, R32.reuse, R18, RZ ;  /* 0x000000122010723c */ /* 0x040fe200000418ff */
[----:B-1----:R-:W-:Y:S07]  /*8050*/  @!P0 IMAD.MOV.U32 R2, RZ, RZ, R22 ;  /* 0x000000ffff028224 */ /* 0x002fee00078e0016 */
[C---:B------:R-:W-:Y:S01]  /*8060*/  HMMA.16816.F32.BF16 R20, R32.reuse, R24, RZ ;  /* 0x000000182014723c */ /* 0x040fe200000418ff */
[----:B------:R-:W-:Y:S01]  /*8070*/  @!P0 IMAD.MOV.U32 R3, RZ, RZ, R30 ;  /* 0x000000ffff038224 */ /* 0x000fe200078e001e */
[----:B------:R-:W-:Y:S01]  /*8080*/  PLOP3.LUT P0, PT, PT, PT, UP3, 0x80, 0x0 ;  /* 0x000000000000781c */ /* 0x000fe20003f0f038 */
[----:B------:R-:W-:Y:S03]  /*8090*/  UISETP.GT.AND UP3, UPT, UR14, UR8, UPT ;  /* 0x000000080e00728c */ /* 0x000fe6000bf64270 */
[----:B------:R1:W-:Y:S02]  /*80a0*/  @!P6 LDGSTS.E.BYPASS.LTC128B.128 [R231+0x5100], [R2.64], !P2 ;  /* 0x0510000002e7efae */ /* 0x0003e4000d101d52 */
[C---:B------:R-:W-:Y:S01]  /*80b0*/  HMMA.16816.F32.BF16 R24, R32.reuse, R26, RZ ;  /* 0x0000001a2018723c */ /* 0x040fe200000418ff */
[----:B------:R-:W-:Y:S05]  /*80c0*/  PLOP3.LUT P6, PT, PT, PT, UP3, 0x80, 0x0 ;  /* 0x000000000000781c */ /* 0x000fea0003fcf038 */
[----:B------:R-:W-:Y:S04]  /*80d0*/  @UP3 UIADD3 UR22, UR14, -0x1, URZ ;  /* 0xffffffff0e163890 */ /* 0x000fe8000fffe03f */
[----:B------:R-:W-:Y:S02]  /*80e0*/  @UP3 UIMAD.WIDE.U32 UR24, UR22, UR4, URZ ;  /* 0x00000004161832a5 */ /* 0x000fe4000f8e003f */
[----:B------:R-:W-:Y:S02]  /*80f0*/  @UP3 USHF.R.S32.HI UR20, URZ, 0x1f, UR22 ;  /* 0x0000001f3f143899 */ /* 0x000fe40008011416 */
[----:B------:R-:W-:Y:S02]  /*8100*/  @UP3 USHF.L.U32 UR21, UR24, 0x6, URZ ;  /* 0x0000000618153899 */ /* 0x000fe4000800063f */
[----:B------:R-:W-:Y:S04]  /*8110*/  @UP3 UIMAD UR20, UR20, UR4, URZ ;  /* 0x00000004141432a4 */ /* 0x000fe8000f8e023f */
[----:B------:R-:W-:Y:S04]  /*8120*/  @UP3 UIMAD UR20, UR22, UR5, UR20 ;  /* 0x00000005161432a4 */ /* 0x000fe8000f8e0214 */
[----:B------:R-:W-:Y:S01]  /*8130*/  @UP3 UIADD3 UR20, UR25, UR20, URZ ;  /* 0x0000001419143290 */ /* 0x000fe2000fffe03f */
[----:B-1----:R-:W-:Y:S02]  /*8140*/  @!P5 IMAD.MOV.U32 R2, RZ, RZ, R28 ;  /* 0x000000ffff02d224 */ /* 0x002fe400078e001c */
[C---:B------:R-:W-:Y:S01]  /*8150*/  HMMA.16816.F32.BF16 R28, R32.reuse, R168, RZ ;  /* 0x000000a8201c723c */ /* 0x040fe200000418ff */
[----:B------:R-:W-:Y:S01]  /*8160*/  @!P5 IMAD.MOV.U32 R3, RZ, RZ, R0 ;  /* 0x000000ffff03d224 */ /* 0x000fe200078e0000 */
[----:B------:R-:W-:Y:S01]  /*8170*/  @UP3 USHF.L.U64.HI UR20, UR24, 0x6, UR20 ;  /* 0x0000000618143899 */ /* 0x000fe20008010214 */
[----:B------:R-:W-:Y:S03]  /*8180*/  PLOP3.LUT P5, PT, PT, PT, UP3, 0x80, 0x0 ;  /* 0x000000000000781c */ /* 0x000fe60003faf038 */
[----:B------:R1:W-:Y:S01]  /*8190*/  @!P0 LDGSTS.E.BYPASS.LTC128B.128 [R231+0x7100], [R2.64], !P1 ;  /* 0x0710000002e78fae */ /* 0x0003e2000c901d52 */
[----:B------:R-:W-:Y:S01]  /*81a0*/  PLOP3.LUT P0, PT, PT, PT, UP3, 0x80, 0x0 ;  /* 0x000000000000781c */ /* 0x000fe20003f0f038 */
[----:B------:R-:W-:Y:S04]  /*81b0*/  HMMA.16816.F32.BF16 R32, R32, R170, RZ ;  /* 0x000000aa2020723c */ /* 0x000fe800000418ff */
[----:B------:R-:W-:Y:S04]  /*81c0*/  LDSM.16.M88.4 R192, [R214+0x10100] ;  /* 0x01010000d6c0783b */ /* 0x000fe80000000200 */
[C---:B------:R-:W-:Y:S02]  /*81d0*/  HMMA.16816.F32.BF16 R4, R172.reuse, R176, R4 ;  /* 0x000000b0ac04723c */ /* 0x040fe40000041804 */
[----:B------:R-:W0:Y:S03]  /*81e0*/  LDGDEPBAR ;  /* 0x00000000000079af */ /* 0x000e260000000000 */
[----:B------:R-:W-:Y:S03]  /*81f0*/  @P5 IADD3 R0, P5, R234, UR21, RZ ;  /* 0x00000015ea005c10 */ /* 0x000fe6000ffbe0ff */
[C---:B------:R-:W-:Y:S01]  /*8200*/  HMMA.16816.F32.BF16 R8, R172.reuse, R178, R8 ;  /* 0x000000b2ac08723c */ /* 0x040fe20000041808 */
[----:B------:R-:W2:Y:S06]  /*8210*/  LDSM.16.M88.4 R196, [R210+0x8100] ;  /* 0x00810000d2c4783b */ /* 0x000eac0000000200 */
[----:B------:R-:W3:Y:S01]  /*8220*/  LDSM.16.M88.4 R168, [R210+0x8900] ;  /* 0x00890000d2a8783b */ /* 0x000ee20000000200 */
[C---:B------:R-:W-:Y:S04]  /*8230*/  HMMA.16816.F32.BF16 R12, R172.reuse, R180, R12 ;  /* 0x000000b4ac0c723c */ /* 0x040fe8000004180c */
[----:B-1----:R-:W-:Y:S01]  /*8240*/  @P0 IADD3.X R2, R233, UR20, RZ, P5, !PT ;  /* 0x00000014e9020c10 */ /* 0x002fe2000affe4ff */
[----:B------:R-:W1:Y:S01]  /*8250*/  LDSM.16.M88.4 R176, [R210+0x9100] ;  /* 0x00910000d2b0783b */ /* 0x000e620000000200 */
[----:B------:R-:W-:Y:S02]  /*8260*/  PLOP3.LUT P0, PT, PT, PT, UP3, 0x80, 0x0 ;  /* 0x000000000000781c */ /* 0x000fe40003f0f038 */
[C---:B------:R-:W-:Y:S01]  /*8270*/  HMMA.16816.F32.BF16 R16, R172.reuse, R182, R16 ;  /* 0x000000b6ac10723c */ /* 0x040fe20000041810 */
[----:B------:R-:W-:Y:S02]  /*8280*/  PLOP3.LUT P5, PT, PT, PT, UP3, 0x80, 0x0 ;  /* 0x000000000000781c */ /* 0x000fe40003faf038 */
[----:B------:R-:W4:Y:S05]  /*8290*/  LDSM.16.M88.4 R200, [R210+0x9900] ;  /* 0x00990000d2c8783b */ /* 0x000f2a0000000200 */
[C---:B------:R-:W-:Y:S01]  /*82a0*/  HMMA.16816.F32.BF16 R20, R172.reuse, R184, R20 ;  /* 0x000000b8ac14723c */ /* 0x040fe20000041814 */
[----:B------:R-:W-:Y:S07]  /*82b0*/  LDSM.16.M88.4 R180, [R209] ;  /* 0x00000000d1b4783b */ /* 0x000fee0000000200 */
[C---:B------:R-:W-:Y:S01]  /*82c0*/  HMMA.16816.F32.BF16 R24, R172.reuse, R186, R24 ;  /* 0x000000baac18723c */ /* 0x040fe20000041818 */
[----:B------:R-:W-:Y:S07]  /*82d0*/  LDSM.16.M88.4 R184, [R209+0x800] ;  /* 0x00080000d1b8783b */ /* 0x000fee0000000200 */
[C---:B------:R-:W-:Y:S08]  /*82e0*/  HMMA.16816.F32.BF16 R28, R172.reuse, R188, R28 ;  /* 0x000000bcac1c723c */ /* 0x040ff0000004181c */
[----:B------:R-:W-:Y:S01]  /*82f0*/  HMMA.16816.F32.BF16 R32, R172, R190, R32 ;  /* 0x000000beac20723c */ /* 0x000fe20000041820 */
[----:B------:R-:W4:Y:S06]  /*8300*/  LDSM.16.M88.4 R172, [R213+0x10100] ;  /* 0x01010000d5ac783b */ /* 0x000f2c0000000200 */
[----:B------:R-:W4:Y:S01]  /*8310*/  LDSM.16.M88.4 R188, [R209+0x1000] ;  /* 0x00100000d1bc783b */ /* 0x000f220000000200 */
[C---:B--2---:R-:W-:Y:S08]  /*8320*/  HMMA.16816.F32.BF16 R4, R192.reuse, R196, R4 ;  /* 0x000000c4c004723c */ /* 0x044ff00000041804 */
[C---:B------:R-:W-:Y:S01]  /*8330*/  HMMA.16816.F32.BF16 R8, R192.reuse, R198, R8 ;  /* 0x000000c6c008723c */ /* 0x040fe20000041808 */
[----:B------:R-:W-:Y:S07]  /*8340*/  LDSM.16.M88.4 R196, [R204+0xa100] ;  /* 0x00a10000ccc4783b */ /* 0x000fee0000000200 */
[C---:B---3--:R-:W-:Y:S08]  /*8350*/  HMMA.16816.F32.BF16 R12, R192.reuse, R168, R12 ;  /* 0x000000a8c00c723c */ /* 0x048ff0000004180c */
[C---:B------:R-:W-:Y:S01]  /*8360*/  HMMA.16816.F32.BF16 R16, R192.reuse, R170, R16 ;  /* 0x000000aac010723c */ /* 0x040fe20000041810 */
[----:B------:R-:W2:Y:S07]  /*8370*/  LDSM.16.M88.4 R168, [R209+0x1800] ;  /* 0x00180000d1a8783b */ /* 0x000eae0000000200 */
[C---:B-1----:R-:W-:Y:S08]  /*8380*/  HMMA.16816.F32.BF16 R20, R192.reuse, R176, R20 ;  /* 0x000000b0c014723c */ /* 0x042ff00000041814 */
[C---:B------:R-:W-:Y:S01]  /*8390*/  HMMA.16816.F32.BF16 R24, R192.reuse, R178, R24 ;  /* 0x000000b2c018723c */ /* 0x040fe20000041818 */
[----:B------:R-:W1:Y:S07]  /*83a0*/  LDSM.16.M88.4 R176, [R211+0x14100] ;  /* 0x01410000d3b0783b */ /* 0x000e6e0000000200 */
[C---:B----4-:R-:W-:Y:S08]  /*83b0*/  HMMA.16816.F32.BF16 R28, R192.reuse, R200, R28 ;  /* 0x000000c8c01c723c */ /* 0x050ff0000004181c */
[----:B------:R-:W-:Y:S01]  /*83c0*/  HMMA.16816.F32.BF16 R32, R192, R202, R32 ;  /* 0x000000cac020723c */ /* 0x000fe20000041820 */
[----:B------:R-:W3:Y:S06]  /*83d0*/  LDSM.16.M88.4 R192, [R204+0xa900] ;  /* 0x00a90000ccc0783b */ /* 0x000eec0000000200 */
[----:B------:R-:W-:Y:S01]  /*83e0*/  LDSM.16.M88.4 R200, [R204+0xb900] ;  /* 0x00b90000ccc8783b */ /* 0x000fe20000000200 */
[C---:B------:R-:W-:Y:S08]  /*83f0*/  HMMA.16816.F32.BF16 R4, R172.reuse, R180, R4 ;  /* 0x000000b4ac04723c */ /* 0x040ff00000041804 */
[C---:B------:R-:W-:Y:S01]  /*8400*/  HMMA.16816.F32.BF16 R8, R172.reuse, R182, R8 ;  /* 0x000000b6ac08723c */ /* 0x040fe20000041808 */
[----:B------:R-:W4:Y:S07]  /*8410*/  LDSM.16.M88.4 R180, [R204+0xb100] ;  /* 0x00b10000ccb4783b */ /* 0x000f2e0000000200 */
[C---:B------:R-:W-:Y:S08]  /*8420*/  HMMA.16816.F32.BF16 R12, R172.reuse, R184, R12 ;  /* 0x000000b8ac0c723c */ /* 0x040ff0000004180c */
[C---:B------:R-:W-:Y:S01]  /*8430*/  HMMA.16816.F32.BF16 R16, R172.reuse, R186, R16 ;  /* 0x000000baac10723c */ /* 0x040fe20000041810 */
[----:B------:R-:W-:Y:S07]  /*8440*/  LDSM.16.M88.4 R184, [R212+0x14100] ;  /* 0x01410000d4b8783b */ /* 0x000fee0000000200 */
[C---:B------:R-:W-:Y:S08]  /*8450*/  HMMA.16816.F32.BF16 R20, R172.reuse, R188, R20 ;  /* 0x000000bcac14723c */ /* 0x040ff00000041814 */
[C---:B------:R-:W-:Y:S01]  /*8460*/  HMMA.16816.F32.BF16 R24, R172.reuse, R190, R24 ;  /* 0x000000beac18723c */ /* 0x040fe20000041818 */
[----:B------:R-:W4:Y:S07]  /*8470*/  LDSM.16.M88.4 R188, [R227] ;  /* 0x00000000e3bc783b */ /* 0x000f2e0000000200 */
[C---:B--2---:R-:W-:Y:S08]  /*8480*/  HMMA.16816.F32.BF16 R28, R172.reuse, R168, R28 ;  /* 0x000000a8ac1c723c */ /* 0x044ff0000004181c */
[----:B------:R-:W-:Y:S01]  /*8490*/  HMMA.16816.F32.BF16 R32, R172, R170, R32 ;  /* 0x000000aaac20723c */ /* 0x000fe20000041820 */
[----:B------:R-:W2:Y:S06]  /*84a0*/  LDSM.16.M88.4 R168, [R226] ;  /* 0x00000000e2a8783b */ /* 0x000eac0000000200 */
[----:B------:R-:W2:Y:S01]  /*84b0*/  LDSM.16.M88.4 R172, [R225] ;  /* 0x00000000e1ac783b */ /* 0x000ea20000000200 */
[C---:B-1----:R-:W-:Y:S08]  /*84c0*/  HMMA.16816.F32.BF16 R4, R176.reuse, R196, R4 ;  /* 0x000000c4b004723c */ /* 0x042ff00000041804 */
[C---:B------:R-:W-:Y:S01]  /*84d0*/  HMMA.16816.F32.BF16 R8, R176.reuse, R198, R8 ;  /* 0x000000c6b008723c */ /* 0x040fe20000041808 */
[----:B------:R-:W1:Y:S07]  /*84e0*/  LDSM.16.M88.4 R196, [R224] ;  /* 0x00000000e0c4783b */ /* 0x000e6e0000000200 */
[C---:B---3--:R-:W-:Y:S08]  /*84f0*/  HMMA.16816.F32.BF16 R12, R176.reuse, R192, R12 ;  /* 0x000000c0b00c723c */ /* 0x048ff0000004180c */
[C---:B------:R-:W-:Y:S01]  /*8500*/  HMMA.16816.F32.BF16 R16, R176.reuse, R194, R16 ;  /* 0x000000c2b010723c */ /* 0x040fe20000041810 */
[----:B------:R-:W-:Y:S07]  /*8510*/  LDSM.16.M88.4 R192, [R210+0xa100] ;  /* 0x00a10000d2c0783b */ /* 0x000fee0000000200 */
[C---:B----4-:R-:W-:Y:S08]  /*8520*/  HMMA.16816.F32.BF16 R20, R176.reuse, R180, R20 ;  /* 0x000000b4b014723c */ /* 0x050ff00000041814 */
[C---:B------:R-:W-:Y:S01]  /*8530*/  HMMA.16816.F32.BF16 R24, R176.reuse, R182, R24 ;  /* 0x000000b6b018723c */ /* 0x040fe20000041818 */
[----:B------:R-:W3:Y:S07]  /*8540*/  LDSM.16.M88.4 R180, [R214+0x14100] ;  /* 0x01410000d6b4783b */ /* 0x000eee0000000200 */
[C---:B------:R-:W-:Y:S08]  /*8550*/  HMMA.16816.F32.BF16 R28, R176.reuse, R200, R28 ;  /* 0x000000c8b01c723c */ /* 0x040ff0000004181c */
[----:B------:R-:W-:Y:S01]  /*8560*/  HMMA.16816.F32.BF16 R32, R176, R202, R32 ;  /* 0x000000cab020723c */ /* 0x000fe20000041820 */
[----:B------:R-:W4:Y:S06]  /*8570*/  LDSM.16.M88.4 R176, [R210+0xa900] ;  /* 0x00a90000d2b0783b */ /* 0x000f2c0000000200 */
[----:B------:R-:W-:Y:S01]  /*8580*/  LDSM.16.M88.4 R200, [R209+0x2000] ;  /* 0x00200000d1c8783b */ /* 0x000fe20000000200 */
[C---:B------:R-:W-:Y:S08]  /*8590*/  HMMA.16816.F32.BF16 R4, R184.reuse, R188, R4 ;  /* 0x000000bcb804723c */ /* 0x040ff00000041804 */
[C---:B------:R-:W-:Y:S01]  /*85a0*/  HMMA.16816.F32.BF16 R8, R184.reuse, R190, R8 ;  /* 0x000000beb808723c */ /* 0x040fe20000041808 */
[----:B------:R-:W3:Y:S07]  /*85b0*/  LDSM.16.M88.4 R188, [R210+0xb100] ;  /* 0x00b10000d2bc783b */ /* 0x000eee0000000200 */
[C---:B--2---:R-:W-:Y:S08]  /*85c0*/  HMMA.16816.F32.BF16 R12, R184.reuse, R168, R12 ;  /* 0x000000a8b80c723c */ /* 0x044ff0000004180c */
[C---:B------:R-:W-:Y:S01]  /*85d0*/  HMMA.16816.F32.BF16 R16, R184.reuse, R170, R16 ;  /* 0x000000aab810723c */ /* 0x040fe20000041810 */
[----:B------:R-:W2:Y:S07]  /*85e0*/  LDSM.16.M88.4 R168, [R210+0xb900] ;  /* 0x00b90000d2a8783b */ /* 0x000eae0000000200 */
[C---:B------:R-:W-:Y:S08]  /*85f0*/  HMMA.16816.F32.BF16 R20, R184.reuse, R172, R20 ;  /* 0x000000acb814723c */ /* 0x040ff00000041814 */
[C---:B------:R-:W-:Y:S01]  /*8600*/  HMMA.16816.F32.BF16 R24, R184.reuse, R174, R24 ;  /* 0x000000aeb818723c */ /* 0x040fe20000041818 */
[----:B------:R-:W2:Y:S07]  /*8610*/  LDSM.16.M88.4 R172, [R213+0x14100] ;  /* 0x01410000d5ac783b */ /* 0x000eae0000000200 */
[C---:B-1----:R-:W-:Y:S08]  /*8620*/  HMMA.16816.F32.BF16 R28, R184.reuse, R196, R28 ;  /* 0x000000c4b81c723c */ /* 0x042ff0000004181c */
[----:B------:R-:W-:Y:S01]  /*8630*/  HMMA.16816.F32.BF16 R32, R184, R198, R32 ;  /* 0x000000c6b820723c */ /* 0x000fe20000041820 */
[----:B------:R-:W1:Y:S06]  /*8640*/  LDSM.16.M88.4 R184, [R209+0x2800] ;  /* 0x00280000d1b8783b */ /* 0x000e6c0000000200 */
[----:B------:R-:W-:Y:S01]  /*8650*/  LDSM.16.M88.4 R196, [R209+0x3800] ;  /* 0x00380000d1c4783b */ /* 0x000fe20000000200 */
[C---:B---3--:R-:W-:Y:S08]  /*8660*/  HMMA.16816.F32.BF16 R4, R180.reuse, R192, R4 ;  /* 0x000000c0b404723c */ /* 0x048ff00000041804 */
[C---:B------:R-:W-:Y:S01]  /*8670*/  HMMA.16816.F32.BF16 R8, R180.reuse, R194, R8 ;  /* 0x000000c2b408723c */ /* 0x040fe20000041808 */
[----:B------:R-:W3:Y:S07]  /*8680*/  LDSM.16.M88.4 R192, [R209+0x3000] ;  /* 0x00300000d1c0783b */ /* 0x000eee0000000200 */
[C---:B----4-:R-:W-:Y:S08]  /*8690*/  HMMA.16816.F32.BF16 R12, R180.reuse, R176, R12 ;  /* 0x000000b0b40c723c */ /* 0x050ff0000004180c */
[C---:B------:R-:W-:Y:S01]  /*86a0*/  HMMA.16816.F32.BF16 R16, R180.reuse, R178, R16 ;  /* 0x000000b2b410723c */ /* 0x040fe20000041810 */
[----:B------:R-:W-:Y:S07]  /*86b0*/  LDSM.16.M88.4 R176, [R211+0x18100] ;  /* 0x01810000d3b0783b */ /* 0x000fee0000000200 */
[C---:B------:R-:W-:Y:S08]  /*86c0*/  HMMA.16816.F32.BF16 R20, R180.reuse, R188, R20 ;  /* 0x000000bcb414723c */ /* 0x040ff00000041814 */
[C---:B------:R-:W-:Y:S01]  /*86d0*/  HMMA.16816.F32.BF16 R24, R180.reuse, R190, R24 ;  /* 0x000000beb418723c */ /* 0x040fe20000041818 */
[----:B------:R-:W4:Y:S07]  /*86e0*/  LDSM.16.M88.4 R188, [R204+0xc100] ;  /* 0x00c10000ccbc783b */ /* 0x000f2e0000000200 */
[C---:B--2---:R-:W-:Y:S08]  /*86f0*/  HMMA.16816.F32.BF16 R28, R180.reuse, R168, R28 ;  /* 0x000000a8b41c723c */ /* 0x044ff0000004181c */
[----:B------:R-:W-:Y:S01]  /*8700*/  HMMA.16816.F32.BF16 R32, R180, R170, R32 ;  /* 0x000000aab420723c */ /* 0x000fe20000041820 */
[----:B------:R-:W2:Y:S06]  /*8710*/  LDSM.16.M88.4 R168, [R204+0xc900] ;  /* 0x00c90000cca8783b */ /* 0x000eac0000000200 */
[----:B------:R-:W2:Y:S01]  /*8720*/  LDSM.16.M88.4 R180, [R204+0xd100] ;  /* 0x00d10000ccb4783b */ /* 0x000ea20000000200 */
[C---:B------:R-:W-:Y:S08]  /*8730*/  HMMA.16816.F32.BF16 R4, R172.reuse, R200, R4 ;  /* 0x000000c8ac04723c */ /* 0x040ff00000041804 */
[C---:B------:R-:W-:Y:S01]  /*8740*/  HMMA.16816.F32.BF16 R8, R172.reuse, R202, R8 ;  /* 0x000000caac08723c */ /* 0x040fe20000041808 */
[----:B------:R-:W2:Y:S07]  /*8750*/  LDSM.16.M88.4 R200, [R204+0xd900] ;  /* 0x00d90000ccc8783b */ /* 0x000eae0000000200 */
[C---:B-1----:R-:W-:Y:S08]  /*8760*/  HMMA.16816.F32.BF16 R12, R172.reuse, R184, R12 ;  /* 0x000000b8ac0c723c */ /* 0x042ff0000004180c */
[C---:B------:R-:W-:Y:S01]  /*8770*/  HMMA.16816.F32.BF16 R16, R172.reuse, R186, R16 ;  /* 0x000000baac10723c */ /* 0x040fe20000041810 */
[----:B------:R-:W-:Y:S07]  /*8780*/  LDSM.16.M88.4 R184, [R212+0x18100] ;  /* 0x01810000d4b8783b */ /* 0x000fee0000000200 */
[C---:B---3--:R-:W-:Y:S08]  /*8790*/  HMMA.16816.F32.BF16 R20, R172.reuse, R192, R20 ;  /* 0x000000c0ac14723c */ /* 0x048ff00000041814 */
[C---:B------:R-:W-:Y:S01]  /*87a0*/  HMMA.16816.F32.BF16 R24, R172.reuse, R194, R24 ;  /* 0x000000c2ac18723c */ /* 0x040fe20000041818 */
[----:B------:R-:W1:Y:S07]  /*87b0*/  LDSM.16.M88.4 R192, [R223] ;  /* 0x00000000dfc0783b */ /* 0x000e6e0000000200 */
[C---:B------:R-:W-:Y:S08]  /*87c0*/  HMMA.16816.F32.BF16 R28, R172.reuse, R196, R28 ;  /* 0x000000c4ac1c723c */ /* 0x040ff0000004181c */
[----:B------:R-:W-:Y:S01]  /*87d0*/  HMMA.16816.F32.BF16 R32, R172, R198, R32 ;  /* 0x000000c6ac20723c */ /* 0x000fe20000041820 */
[----:B------:R-:W3:Y:S06]  /*87e0*/  LDSM.16.M88.4 R172, [R222] ;  /* 0x00000000deac783b */ /* 0x000eec0000000200 */
[----:B------:R-:W-:Y:S01]  /*87f0*/  LDSM.16.M88.4 R196, [R210+0xc100] ;  /* 0x00c10000d2c4783b */ /* 0x000fe20000000200 */
[C---:B----4-:R-:W-:Y:S08]  /*8800*/  HMMA.16816.F32.BF16 R4, R176.reuse, R188, R4 ;  /* 0x000000bcb004723c */ /* 0x050ff00000041804 */
[C---:B------:R-:W-:Y:S01]  /*8810*/  HMMA.16816.F32.BF16 R8, R176.reuse, R190, R8 ;  /* 0x000000beb008723c */ /* 0x040fe20000041808 */
[----:B------:R-:W4:Y:S07]  /*8820*/  LDSM.16.M88.4 R188, [R221] ;  /* 0x00000000ddbc783b */ /* 0x000f2e0000000200 */
[C---:B--2---:R-:W-:Y:S08]  /*8830*/  HMMA.16816.F32.BF16 R12, R176.reuse, R168, R12 ;  /* 0x000000a8b00c723c */ /* 0x044ff0000004180c */
[C---:B------:R-:W-:Y:S01]  /*8840*/  HMMA.16816.F32.BF16 R16, R176.reuse, R170, R16 ;  /* 0x000000aab010723c */ /* 0x040fe20000041810 */
[----:B------:R-:W2:Y:S07]  /*8850*/  LDSM.16.M88.4 R168, [R220] ;  /* 0x00000000dca8783b */ /* 0x000eae0000000200 */
[C---:B------:R-:W-:Y:S08]  /*8860*/  HMMA.16816.F32.BF16 R20, R176.reuse, R180, R20 ;  /* 0x000000b4b014723c */ /* 0x040ff00000041814 */
[C---:B------:R-:W-:Y:S01]  /*8870*/  HMMA.16816.F32.BF16 R24, R176.reuse, R182, R24 ;  /* 0x000000b6b018723c */ /* 0x040fe20000041818 */
[----:B------:R-:W2:Y:S07]  /*8880*/  LDSM.16.M88.4 R180, [R214+0x18100] ;  /* 0x01810000d6b4783b */ /* 0x000eae0000000200 */
[C---:B------:R-:W-:Y:S08]  /*8890*/  HMMA.16816.F32.BF16 R28, R176.reuse, R200, R28 ;  /* 0x000000c8b01c723c */ /* 0x040ff0000004181c */
[----:B------:R-:W-:Y:S01]  /*88a0*/  HMMA.16816.F32.BF16 R32, R176, R202, R32 ;  /* 0x000000cab020723c */ /* 0x000fe20000041820 */
[----:B------:R-:W2:Y:S06]  /*88b0*/  LDSM.16.M88.4 R176, [R210+0xc900] ;  /* 0x00c90000d2b0783b */ /* 0x000eac0000000200 */
[----:B------:R-:W-:Y:S01]  /*88c0*/  LDSM.16.M88.4 R200, [R210+0xd900] ;  /* 0x00d90000d2c8783b */ /* 0x000fe20000000200 */
[C---:B-1----:R-:W-:Y:S08]  /*88d0*/  HMMA.16816.F32.BF16 R4, R184.reuse, R192, R4 ;  /* 0x000000c0b804723c */ /* 0x042ff00000041804 */
[C---:B------:R-:W-:Y:S01]  /*88e0*/  HMMA.16816.F32.BF16 R8, R184.reuse, R194, R8 ;  /* 0x000000c2b808723c */ /* 0x040fe20000041808 */
[----:B------:R-:W1:Y:S07]  /*88f0*/  LDSM.16.M88.4 R192, [R210+0xd100] ;  /* 0x00d10000d2c0783b */ /* 0x000e6e0000000200 */
[C---:B---3--:R-:W-:Y:S08]  /*8900*/  HMMA.16816.F32.BF16 R12, R184.reuse, R172, R12 ;  /* 0x000000acb80c723c */ /* 0x048ff0000004180c */
[C---:B------:R-:W-:Y:S01]  /*8910*/  HMMA.16816.F32.BF16 R16, R184.reuse, R174, R16 ;  /* 0x000000aeb810723c */ /* 0x040fe20000041810 */
[----:B------:R-:W-:Y:S07]  /*8920*/  LDSM.16.M88.4 R172, [R213+0x18100] ;  /* 0x01810000d5ac783b */ /* 0x000fee0000000200 */
[C---:B----4-:R-:W-:Y:S08]  /*8930*/  HMMA.16816.F32.BF16 R20, R184.reuse, R188, R20 ;  /* 0x000000bcb814723c */ /* 0x050ff00000041814 */
[C---:B------:R-:W-:Y:S01]  /*8940*/  HMMA.16816.F32.BF16 R24, R184.reuse, R190, R24 ;  /* 0x000000beb818723c */ /* 0x040fe20000041818 */
[----:B------:R-:W3:Y:S07]  /*8950*/  LDSM.16.M88.4 R188, [R209+0x4000] ;  /* 0x00400000d1bc783b */ /* 0x000eee0000000200 */
[C---:B--2---:R-:W-:Y:S08]  /*8960*/  HMMA.16816.F32.BF16 R28, R184.reuse, R168, R28 ;  /* 0x000000a8b81c723c */ /* 0x044ff0000004181c */
[----:B------:R-:W-:Y:S01]  /*8970*/  HMMA.16816.F32.BF16 R32, R184, R170, R32 ;  /* 0x000000aab820723c */ /* 0x000fe20000041820 */
[----:B------:R-:W2:Y:S06]  /*8980*/  LDSM.16.M88.4 R168, [R209+0x4800] ;  /* 0x00480000d1a8783b */ /* 0x000eac0000000200 */
[----:B------:R-:W4:Y:S01]  /*8990*/  LDSM.16.M88.4 R184, [R209+0x5000] ;  /* 0x00500000d1b8783b */ /* 0x000f220000000200 */
[C---:B------:R-:W-:Y:S08]  /*89a0*/  HMMA.16816.F32.BF16 R4, R180.reuse, R196, R4 ;  /* 0x000000c4b404723c */ /* 0x040ff00000041804 */
[C---:B------:R-:W-:Y:S01]  /*89b0*/  HMMA.16816.F32.BF16 R8, R180.reuse, R198, R8 ;  /* 0x000000c6b408723c */ /* 0x040fe20000041808 */
[----:B------:R-:W2:Y:S07]  /*89c0*/  LDSM.16.M88.4 R196, [R209+0x5800] ;  /* 0x00580000d1c4783b */ /* 0x000eae0000000200 */
[C---:B------:R-:W-:Y:S08]  /*89d0*/  HMMA.16816.F32.BF16 R12, R180.reuse, R176, R12 ;  /* 0x000000b0b40c723c */ /* 0x040ff0000004180c */
[C---:B------:R-:W-:Y:S01]  /*89e0*/  HMMA.16816.F32.BF16 R16, R180.reuse, R178, R16 ;  /* 0x000000b2b410723c */ /* 0x040fe20000041810 */
[----:B------:R-:W-:Y:S07]  /*89f0*/  LDSM.16.M88.4 R176, [R211+0x1c100] ;  /* 0x01c10000d3b0783b */ /* 0x000fee0000000200 */
[C---:B-1----:R-:W-:Y:S08]  /*8a00*/  HMMA.16816.F32.BF16 R20, R180.reuse, R192, R20 ;  /* 0x000000c0b414723c */ /* 0x042ff00000041814 */
[C---:B------:R-:W-:Y:S01]  /*8a10*/  HMMA.16816.F32.BF16 R24, R180.reuse, R194, R24 ;  /* 0x000000c2b418723c */ /* 0x040fe20000041818 */
[----:B------:R-:W1:Y:S07]  /*8a20*/  LDSM.16.M88.4 R192, [R204+0xe100] ;  /* 0x00e10000ccc0783b */ /* 0x000e6e0000000200 */
[C---:B------:R-:W-:Y:S08]  /*8a30*/  HMMA.16816.F32.BF16 R28, R180.reuse, R200, R28 ;  /* 0x000000c8b41c723c */ /* 0x040ff0000004181c */
[----:B------:R-:W-:Y:S01]  /*8a40*/  HMMA.16816.F32.BF16 R32, R180, R202, R32 ;  /* 0x000000cab420723c */ /* 0x000fe20000041820 */
[----:B------:R-:W1:Y:S06]  /*8a50*/  LDSM.16.M88.4 R180, [R204+0xe900] ;  /* 0x00e90000ccb4783b */ /* 0x000e6c0000000200 */
[----:B------:R-:W-:Y:S01]  /*8a60*/  LDSM.16.M88.4 R200, [R219] ;  /* 0x00000000dbc8783b */ /* 0x000fe20000000200 */
[C---:B---3--:R-:W-:Y:S08]  /*8a70*/  HMMA.16816.F32.BF16 R4, R172.reuse, R188, R4 ;  /* 0x000000bcac04723c */ /* 0x048ff00000041804 */
[C---:B------:R-:W-:Y:S01]  /*8a80*/  HMMA.16816.F32.BF16 R8, R172.reuse, R190, R8 ;  /* 0x000000beac08723c */ /* 0x040fe20000041808 */
[----:B------:R-:W3:Y:S07]  /*8a90*/  LDSM.16.M88.4 R188, [R204+0xf100] ;  /* 0x00f10000ccbc783b */ /* 0x000eee0000000200 */
[C---:B--2---:R-:W-:Y:S08]  /*8aa0*/  HMMA.16816.F32.BF16 R12, R172.reuse, R168, R12 ;  /* 0x000000a8ac0c723c */ /* 0x044ff0000004180c */
[C---:B------:R-:W-:Y:S01]  /*8ab0*/  HMMA.16816.F32.BF16 R16, R172.reuse, R170, R16 ;  /* 0x000000aaac10723c */ /* 0x040fe20000041810 */
[----:B------:R-:W2:Y:S07]  /*8ac0*/  LDSM.16.M88.4 R168, [R204+0xf900] ;  /* 0x00f90000cca8783b */ /* 0x000eae0000000200 */
[C---:B----4-:R-:W-:Y:S08]  /*8ad0*/  HMMA.16816.F32.BF16 R20, R172.reuse, R184, R20 ;  /* 0x000000b8ac14723c */ /* 0x050ff00000041814 */
[C---:B------:R-:W-:Y:S01]  /*8ae0*/  HMMA.16816.F32.BF16 R24, R172.reuse, R186, R24 ;  /* 0x000000baac18723c */ /* 0x040fe20000041818 */
[----:B------:R-:W2:Y:S07]  /*8af0*/  LDSM.16.M88.4 R184, [R212+0x1c100] ;  /* 0x01c10000d4b8783b */ /* 0x000eae0000000200 */
[C---:B------:R-:W-:Y:S07]  /*8b00*/  HMMA.16816.F32.BF16 R28, R172.reuse, R196, R28 ;  /* 0x000000c4ac1c723c */ /* 0x040fee000004181c */
[C---:B------:R-:W-:Y:S01]  /*8b10*/  @P6 LEA R196, P6, R0.reuse, c[0x0][0x1c8], 0x1 ;  /* 0x0000720000c46a11 */ /* 0x040fe200078c08ff */
[----:B------:R-:W-:Y:S01]  /*8b20*/  HMMA.16816.F32.BF16 R32, R172, R198, R32 ;  /* 0x000000c6ac20723c */ /* 0x000fe20000041820 */
[----:B------:R-:W2:Y:S06]  /*8b30*/  LDSM.16.M88.4 R172, [R218] ;  /* 0x00000000daac783b */ /* 0x000eac0000000200 */
[----:B------:R-:W4:Y:S01]  /*8b40*/  LDL R198, [R1+0x14] ;  /* 0x0000140001c67983 */ /* 0x000f220000100800 */
[C---:B-1----:R-:W-:Y:S05]  /*8b50*/  HMMA.16816.F32.BF16 R4, R176.reuse, R192, R4 ;  /* 0x000000c0b004723c */ /* 0x042fea0000041804 */
[----:B------:R-:W-:Y:S01]  /*8b60*/  @P0 LEA.HI.X R197, R0, c[0x0][0x1cc], R2, 0x1, P6 ;  /* 0x0000730000c50a11 */ /* 0x000fe200030f0c02 */
[----:B------:R-:W4:Y:S01]  /*8b70*/  LDL R199, [R1+0x28] ;  /* 0x0000280001c77983 */ /* 0x000f220000100800 */
[----:B------:R-:W-:Y:S01]  /*8b80*/  @P5 IADD3 R0, P5, R251, UR21, RZ ;  /* 0x00000015fb005c10 */ /* 0x000fe2000ffbe0ff */
[C---:B------:R-:W-:Y:S01]  /*8b90*/  HMMA.16816.F32.BF16 R8, R176.reuse, R194, R8 ;  /* 0x000000c2b008723c */ /* 0x040fe20000041808 */
[----:B------:R-:W-:Y:S02]  /*8ba0*/  PLOP3.LUT P6, PT, PT, PT, UP3, 0x80, 0x0 ;  /* 0x000000000000781c */ /* 0x000fe40003fcf038 */
[----:B------:R-:W-:Y:S01]  /*8bb0*/  PLOP3.LUT P0, PT, PT, PT, UP3, 0x80, 0x0 ;  /* 0x000000000000781c */ /* 0x000fe20003f0f038 */
[----:B------:R-:W1:Y:S04]  /*8bc0*/  LDSM.16.M88.4 R192, [R217] ;  /* 0x00000000d9c0783b */ /* 0x000e680000000200 */
[C---:B------:R-:W-:Y:S08]  /*8bd0*/  HMMA.16816.F32.BF16 R12, R176.reuse, R180, R12 ;  /* 0x000000b4b00c723c */ /* 0x040ff0000004180c */
[C---:B------:R-:W-:Y:S01]  /*8be0*/  HMMA.16816.F32.BF16 R16, R176.reuse, R182, R16 ;  /* 0x000000b6b010723c */ /* 0x040fe20000041810 */
[----:B------:R-:W1:Y:S03]  /*8bf0*/  LDSM.16.M88.4 R180, [R216] ;  /* 0x00000000d8b4783b */ /* 0x000e660000000200 */
[----:B------:R-:W-:Y:S02]  /*8c00*/  @P0 IADD3.X R2, R248, UR20, RZ, P5, !PT ;  /* 0x00000014f8020c10 */ /* 0x000fe4000affe4ff */
[----:B------:R-:W-:Y:S02]  /*8c10*/  PLOP3.LUT P0, PT, PT, PT, UP3, 0x80, 0x0 ;  /* 0x000000000000781c */ /* 0x000fe40003f0f038 */
[C---:B---3--:R-:W-:Y:S01]  /*8c20*/  HMMA.16816.F32.BF16 R20, R176.reuse, R188, R20 ;  /* 0x000000bcb014723c */ /* 0x048fe20000041814 */
[----:B------:R-:W-:Y:S07]  /*8c30*/  PLOP3.LUT P5, PT, PT, PT, UP3, 0x80, 0x0 ;  /* 0x000000000000781c */ /* 0x000fee0003faf038 */
[C---:B------:R-:W-:Y:S01]  /*8c40*/  HMMA.16816.F32.BF16 R24, R176.reuse, R190, R24 ;  /* 0x000000beb018723c */ /* 0x040fe20000041818 */
[----:B------:R-:W-:Y:S07]  /*8c50*/  LDSM.16.M88.4 R188, [R210+0xf100] ;  /* 0x00f10000d2bc783b */ /* 0x000fee0000000200 */
[C---:B--2---:R-:W-:Y:S08]  /*8c60*/  HMMA.16816.F32.BF16 R28, R176.reuse, R168, R28 ;  /* 0x000000a8b01c723c */ /* 0x044ff0000004181c */
[----:B------:R-:W-:Y:S01]  /*8c70*/  HMMA.16816.F32.BF16 R32, R176, R170, R32 ;  /* 0x000000aab020723c */ /* 0x000fe20000041820 */
[----:B------:R-:W-:Y:S06]  /*8c80*/  LDSM.16.M88.4 R168, [R214+0x1c100] ;  /* 0x01c10000d6a8783b */ /* 0x000fec0000000200 */
[----:B------:R-:W-:Y:S01]  /*8c90*/  LDSM.16.M88.4 R176, [R210+0xe900] ;  /* 0x00e90000d2b0783b */ /* 0x000fe20000000200 */
[C---:B------:R-:W-:Y:S08]  /*8ca0*/  HMMA.16816.F32.BF16 R4, R184.reuse, R200, R4 ;  /* 0x000000c8b804723c */ /* 0x040ff00000041804 */
[C---:B------:R-:W-:Y:S08]  /*8cb0*/  HMMA.16816.F32.BF16 R8, R184.reuse, R202, R8 ;  /* 0x000000cab808723c */ /* 0x040ff00000041808 */
        /* <DEDUP_REMOVED lines=8> */
[----:B------:R-:W-:Y:S06]  /*8d40*/  LDSM.16.M88.4 R180, [R213+0x1c100] ;  /* 0x01c10000d5b4783b */ /* 0x000fec0000000200 */
[----:B------:R-:W3:Y:S01]  /*8d50*/  LDSM.16.M88.4 R184, [R209+0x6000] ;  /* 0x00600000d1b8783b */ /* 0x000ee20000000200 */
[C---:B--2---:R-:W-:Y:S07]  /*8d60*/  HMMA.16816.F32.BF16 R4, R168.reuse, R172, R4 ;  /* 0x000000aca804723c */ /* 0x044fee0000041804 */
[C---:B------:R-:W-:Y:S01]  /*8d70*/  @P6 LEA R172, P6, R0.reuse, c[0x0][0x1c8], 0x1 ;  /* 0x0000720000ac6a11 */ /* 0x040fe200078c08ff */
[C---:B------:R-:W-:Y:S08]  /*8d80*/  HMMA.16816.F32.BF16 R8, R168.reuse, R174, R8 ;  /* 0x000000aea808723c */ /* 0x040ff00000041808 */
[C---:B------:R-:W-:Y:S08]  /*8d90*/  HMMA.16816.F32.BF16 R12, R168.reuse, R176, R12 ;  /* 0x000000b0a80c723c */ /* 0x040ff0000004180c */
[C---:B------:R-:W-:Y:S08]  /*8da0*/  HMMA.16816.F32.BF16 R16, R168.reuse, R178, R16 ;  /* 0x000000b2a810723c */ /* 0x040ff00000041810 */
[C---:B------:R-:W-:Y:S08]  /*8db0*/  HMMA.16816.F32.BF16 R20, R168.reuse, R188, R20 ;  /* 0x000000bca814723c */ /* 0x040ff00000041814 */
[C---:B------:R-:W-:Y:S08]  /*8dc0*/  HMMA.16816.F32.BF16 R24, R168.reuse, R190, R24 ;  /* 0x000000bea818723c */ /* 0x040ff00000041818 */
[C---:B-1----:R-:W-:Y:S08]  /*8dd0*/  HMMA.16816.F32.BF16 R28, R168.reuse, R192, R28 ;  /* 0x000000c0a81c723c */ /* 0x042ff0000004181c */
[----:B------:R-:W-:Y:S01]  /*8de0*/  HMMA.16816.F32.BF16 R32, R168, R194, R32 ;  /* 0x000000c2a820723c */ /* 0x000fe20000041820 */
[----:B------:R-:W1:Y:S06]  /*8df0*/  LDSM.16.M88.4 R168, [R209+0x6800] ;  /* 0x00680000d1a8783b */ /* 0x000e6c0000000200 */
[----:B------:R-:W-:Y:S01]  /*8e00*/  @P0 LEA.HI.X R195, R0, c[0x0][0x1cc], R2, 0x1, P6 ;  /* 0x0000730000c30a11 */ /* 0x000fe200030f0c02 */
[C---:B---3--:R-:W-:Y:S01]  /*8e10*/  HMMA.16816.F32.BF16 R4, R180.reuse, R184, R4 ;  /* 0x000000b8b404723c */ /* 0x048fe20000041804 */
[----:B------:R-:W-:Y:S02]  /*8e20*/  PLOP3.LUT P6, PT, PT, PT, UP3, 0x80, 0x0 ;  /* 0x000000000000781c */ /* 0x000fe40003fcf038 */
[----:B------:R-:W-:Y:S02]  /*8e30*/  PLOP3.LUT P0, PT, PT, PT, UP3, 0x80, 0x0 ;  /* 0x000000000000781c */ /* 0x000fe40003f0f038 */
[----:B------:R-:W-:Y:S03]  /*8e40*/  @P5 IADD3 R0, P5, R247, UR21, RZ ;  /* 0x00000015f7005c10 */ /* 0x000fe6000ffbe0ff */
[C---:B------:R-:W-:Y:S06]  /*8e50*/  HMMA.16816.F32.BF16 R8, R180.reuse, R186, R8 ;  /* 0x000000bab408723c */ /* 0x040fec0000041808 */
[----:B------:R-:W-:Y:S06]  /*8e60*/  @P6 LEA R135, P6, R0, c[0x0][0x1c8], 0x1 ;  /* 0x0000720000876a11 */ /* 0x000fec00078c08ff */
[----:B------:R-:W-:Y:S02]  /*8e70*/  @P0 IADD3.X R2, R246, UR20, RZ, P5, !PT ;  /* 0x00000014f6020c10 */ /* 0x000fe4000affe4ff */
[----:B------:R-:W-:Y:S02]  /*8e80*/  PLOP3.LUT P0, PT, PT, PT, UP3, 0x80, 0x0 ;  /* 0x000000000000781c */ /* 0x000fe40003f0f038 */
[----:B------:R-:W-:Y:S01]  /*8e90*/  PLOP3.LUT P5, PT, PT, PT, UP3, 0x80, 0x0 ;  /* 0x000000000000781c */ /* 0x000fe20003faf038 */
[----:B------:R-:W-:Y:S02]  /*8ea0*/  FMUL.FTZ R4, R4, c[0x0][0x320] ;  /* 0x0000c80004047a20 */ /* 0x000fe40000410000 */
[----:B------:R-:W-:Y:S02]  /*8eb0*/  FMUL.FTZ R5, R5, c[0x0][0x320] ;  /* 0x0000c80005057a20 */ /* 0x000fe40000410000 */
[----:B------:R-:W2:Y:S01]  /*8ec0*/  MUFU.TANH R188, R4 ;  /* 0x0000000400bc7308 */ /* 0x000ea20000002400 */
[----:B------:R-:W-:Y:S02]  /*8ed0*/  FMUL.FTZ R6, R6, c[0x0][0x320] ;  /* 0x0000c80006067a20 */ /* 0x000fe40000410000 */
[----:B------:R-:W-:Y:S01]  /*8ee0*/  FMUL.FTZ R7, R7, c[0x0][0x320] ;  /* 0x0000c80007077a20 */ /* 0x000fe20000410000 */
[C---:B-1----:R-:W-:Y:S03]  /*8ef0*/  HMMA.16816.F32.BF16 R12, R180.reuse, R168, R12 ;  /* 0x000000a8b40c723c */ /* 0x042fe6000004180c */
[----:B------:R-:W-:Y:S01]  /*8f00*/  @P0 LEA.HI.X R194, R0, c[0x0][0x1cc], R2, 0x1, P6 ;  /* 0x0000730000c20a11 */ /* 0x000fe200030f0c02 */
[----:B------:R-:W-:Y:S01]  /*8f10*/  FMUL.FTZ R9, R9, c[0x0][0x320] ;  /* 0x0000c80009097a20 */ /* 0x000fe20000410000 */
[----:B------:R-:W-:Y:S01]  /*8f20*/  PLOP3.LUT P0, PT, PT, PT, UP3, 0x80, 0x0 ;  /* 0x000000000000781c */ /* 0x000fe20003f0f038 */
[----:B------:R-:W1:Y:S01]  /*8f30*/  MUFU.TANH R187, R5 ;  /* 0x0000000500bb7308 */ /* 0x000e620000002400 */
[----:B------:R-:W-:Y:S01]  /*8f40*/  @P5 IADD3 R0, P5, R245, UR21, RZ ;  /* 0x00000015f5005c10 */ /* 0x000fe2000ffbe0ff */
[----:B------:R-:W-:Y:S01]  /*8f50*/  FMUL.FTZ R10, R10, c[0x0][0x320] ;  /* 0x0000c8000a0a7a20 */ /* 0x000fe20000410000 */
[----:B------:R-:W-:Y:S01]  /*8f60*/  PLOP3.LUT P6, PT, PT, PT, UP3, 0x80, 0x0 ;  /* 0x000000000000781c */ /* 0x000fe20003fcf038 */
[C---:B------:R-:W-:Y:S01]  /*8f70*/  HMMA.16816.F32.BF16 R16, R180.reuse, R170, R16 ;  /* 0x000000aab410723c */ /* 0x040fe20000041810 */
[----:B------:R-:W-:Y:S02]  /*8f80*/  @UP3 UIADD3 UR21, UP0, UR13, UR21, URZ ;  /* 0x000000150d153290 */ /* 0x000fe4000ff1e03f */
[----:B------:R-:W-:Y:S02]  /*8f90*/  FMUL.FTZ R11, R11, c[0x0][0x320] ;  /* 0x0000c8000b0b7a20 */ /* 0x000fe40000410000 */
[----:B------:R-:W-:Y:S01]  /*8fa0*/  FMUL.FTZ R8, R8, c[0x0][0x320] ;  /* 0x0000c80008087a20 */ /* 0x000fe20000410000 */
[----:B------:R-:W3:Y:S06]  /*8fb0*/  MUFU.TANH R191, R6 ;  /* 0x0000000600bf7308 */ /* 0x000eec0000002400 */
[----:B------:R-:W-:Y:S01]  /*8fc0*/  @P0 IADD3.X R2, R244, UR20, RZ, P5, !PT ;  /* 0x00000014f4020c10 */ /* 0x000fe2000affe4ff */
[----:B------:R-:W-:Y:S01]  /*8fd0*/  @UP3 UIADD3.X UR20, UR12, UR20, URZ, UP0, !UPT ;  /* 0x000000140c143290 */ /* 0x000fe200087fe43f */
[----:B------:R-:W-:Y:S01]  /*8fe0*/  @P6 LEA R132, P6, R0, c[0x0][0x1c8], 0x1 ;  /* 0x0000720000846a11 */ /* 0x000fe200078c08ff */
[----:B------:R-:W-:Y:S01]  /*8ff0*/  FMUL.FTZ R13, R13, c[0x0][0x320] ;  /* 0x0000c8000d0d7a20 */ /* 0x000fe20000410000 */
[----:B------:R1:W1:Y:S01]  /*9000*/  MUFU.TANH R192, R7 ;  /* 0x0000000700c07308 */ /* 0x0002620000002400 */
[----:B------:R-:W-:Y:S01]  /*9010*/  PLOP3.LUT P0, PT, PT, PT, UP3, 0x80, 0x0 ;  /* 0x000000000000781c */ /* 0x000fe20003f0f038 */
[----:B------:R-:W-:Y:S01]  /*9020*/  FMUL.FTZ R12, R12, c[0x0][0x320] ;  /* 0x0000c8000c0c7a20 */ /* 0x000fe20000410000 */
[----:B------:R-:W-:Y:S01]  /*9030*/  PLOP3.LUT P5, PT, PT, PT, UP3, 0x80, 0x0 ;  /* 0x000000000000781c */ /* 0x000fe20003faf038 */
[----:B------:R-:W-:Y:S02]  /*9040*/  FMUL.FTZ R14, R14, c[0x0][0x320] ;  /* 0x0000c8000e0e7a20 */ /* 0x000fe40000410000 */
[----:B------:R-:W-:Y:S02]  /*9050*/  FMUL.FTZ R15, R15, c[0x0][0x320] ;  /* 0x0000c8000f0f7a20 */ /* 0x000fe40000410000 */
[----:B------:R-:W-:Y:S02]  /*9060*/  FMUL.FTZ R16, R16, c[0x0][0x320] ;  /* 0x0000c80010107a20 */ /* 0x000fe40000410000 */
[----:B------:R-:W2:Y:S01]  /*9070*/  MUFU.TANH R175, R12 ;  /* 0x0000000c00af7308 */ /* 0x000ea20000002400 */
[----:B------:R-:W-:Y:S02]  /*9080*/  FMUL.FTZ R17, R17, c[0x0][0x320] ;  /* 0x0000c80011117a20 */ /* 0x000fe40000410000 */
[----:B------:R-:W-:Y:S01]  /*9090*/  FMUL.FTZ R18, R18, c[0x0][0x320] ;  /* 0x0000c80012127a20 */ /* 0x000fe20000410000 */
[----:B------:R-:W-:Y:S01]  /*90a0*/  @P0 LEA.HI.X R193, R0, c[0x0][0x1cc], R2, 0x1, P6 ;  /* 0x0000730000c10a11 */ /* 0x000fe200030f0c02 */
[----:B------:R-:W-:Y:S01]  /*90b0*/  FMUL.FTZ R19, R19, c[0x0][0x320] ;  /* 0x0000c80013137a20 */ /* 0x000fe20000410000 */
[----:B------:R-:W-:Y:S02]  /*90c0*/  @P5 IADD3 R0, P5, R234, UR21, RZ ;  /* 0x00000015ea005c10 */ /* 0x000fe4000ffbe0ff */
[----:B------:R-:W-:Y:S02]  /*90d0*/  PLOP3.LUT P6, PT, PT, PT, UP3, 0x80, 0x0 ;  /* 0x000000000000781c */ /* 0x000fe40003fcf038 */
[----:B------:R2:W2:Y:S01]  /*90e0*/  MUFU.TANH R184, R8 ;  /* 0x0000000800b87308 */ /* 0x0004a20000002400 */
[----:B------:R-:W-:Y:S01]  /*90f0*/  PLOP3.LUT P0, PT, PT, PT, UP3, 0x80, 0x0 ;  /* 0x000000000000781c */ /* 0x000fe20003f0f038 */
[----:B-1----:R-:W1:Y:S08]  /*9100*/  LDSM.16.M88.4 R4, [R209+0x7000] ;  /* 0x00700000d104783b */ /* 0x002e700000000200 */
[----:B------:R-:W1:Y:S01]  /*9110*/  MUFU.TANH R170, R16 ;  /* 0x0000001000aa7308 */ /* 0x000e620000002400 */
[C---:B------:R-:W-:Y:S03]  /*9120*/  @P6 LEA R2, P6, R0.reuse, c[0x0][0x1c8], 0x1 ;  /* 0x0000720000026a11 */ /* 0x040fe600078c08ff */
[----:B------:R-:W-:Y:S02]  /*9130*/  @P0 IADD3.X R3, R233, UR20, RZ, P5, !PT ;  /* 0x00000014e9030c10 */ /* 0x000fe4000affe4ff */
[----:B------:R-:W-:Y:S02]  /*9140*/  PLOP3.LUT P0, PT, PT, PT, UP3, 0x80, 0x0 ;  /* 0x000000000000781c */ /* 0x000fe40003f0f038 */
[----:B------:R-:W-:Y:S02]  /*9150*/  PLOP3.LUT P5, PT, PT, PT, UP3, 0x80, 0x0 ;  /* 0x000000000000781c */ /* 0x000fe40003faf038 */
[----:B------:R1:W1:Y:S09]  /*9160*/  MUFU.TANH R171, R13 ;  /* 0x0000000d00ab7308 */ /* 0x0002720000002400 */
[----:B------:R-:W-:Y:S01]  /*9170*/  @P0 LEA.HI.X R3, R0, c[0x0][0x1cc], R3, 0x1, P6 ;  /* 0x0000730000030a11 */ /* 0x000fe200030f0c03 */
[----:B------:R-:W3:Y:S01]  /*9180*/  MUFU.TANH R178, R9 ;  /* 0x0000000900b27308 */ /* 0x000ee20000002400 */
[----:B------:R-:W-:Y:S02]  /*9190*/  PLOP3.LUT P0, PT, PT, PT, UP3, 0x80, 0x0 ;  /* 0x000000000000781c */ /* 0x000fe40003f0f038 */
[----:B------:R-:W-:Y:S02]  /*91a0*/  @P5 IADD3 R0, P5, R251, UR21, RZ ;  /* 0x00000015fb005c10 */ /* 0x000fe4000ffbe0ff */
[----:B------:R-:W-:Y:S05]  /*91b0*/  PLOP3.LUT P6, PT, PT, PT, UP3, 0x80, 0x0 ;  /* 0x000000000000781c */ /* 0x000fea0003fcf038 */
[----:B------:R-:W3:Y:S01]  /*91c0*/  MUFU.TANH R189, R10 ;  /* 0x0000000a00bd7308 */ /* 0x000ee20000002400 */
[C---:B-1----:R-:W-:Y:S05]  /*91d0*/  HMMA.16816.F32.BF16 R20, R180.reuse, R4, R20 ;  /* 0x00000004b414723c */ /* 0x042fea0000041814 */
[----:B--2---:R-:W-:Y:S02]  /*91e0*/  @P0 IADD3.X R8, R248, UR20, RZ, P5, !PT ;  /* 0x00000014f8080c10 */ /* 0x004fe4000affe4ff */
[C---:B------:R-:W-:Y:S02]  /*91f0*/  @P6 LEA R12, P6, R0.reuse, c[0x0][0x1c8], 0x1 ;  /* 0x00007200000c6a11 */ /* 0x040fe400078c08ff */
[----:B------:R1:W2:Y:S01]  /*9200*/  MUFU.TANH R190, R11 ;  /* 0x0000000b00be7308 */ /* 0x0002a20000002400 */
[----:B------:R-:W-:Y:S01]  /*9210*/  PLOP3.LUT P0, PT, PT, PT, UP3, 0x80, 0x0 ;  /* 0x000000000000781c */ /* 0x000fe20003f0f038 */
[C---:B------:R-:W-:Y:S01]  /*9220*/  HMMA.16816.F32.BF16 R24, R180.reuse, R6, R24 ;  /* 0x00000006b418723c */ /* 0x040fe20000041818 */
[----:B------:R-:W-:Y:S07]  /*9230*/  PLOP3.LUT P5, PT, PT, PT, UP3, 0x80, 0x0 ;  /* 0x000000000000781c */ /* 0x000fee0003faf038 */
[----:B------:R-:W2:Y:S04]  /*9240*/  MUFU.TANH R185, R14 ;  /* 0x0000000e00b97308 */ /* 0x000ea80000002400 */
[----:B------:R-:W-:Y:S02]  /*9250*/  @P0 LEA.HI.X R13, R0, c[0x0][0x1cc], R8, 0x1, P6 ;  /* 0x00007300000d0a11 */ /* 0x000fe400030f0c08 */
[----:B------:R-:W-:Y:S02]  /*9260*/  PLOP3.LUT P0, PT, PT, PT, UP3, 0x80, 0x0 ;  /* 0x000000000000781c */ /* 0x000fe40003f0f038 */
[----:B------:R-:W-:Y:S01]  /*9270*/  @P5 IADD3 R0, P5, R247, UR21, RZ ;  /* 0x00000015f7005c10 */ /* 0x000fe2000ffbe0ff */
[----:B------:R-:W-:Y:S01]  /*9280*/  FMUL.FTZ R20, R20, c[0x0][0x320] ;  /* 0x0000c80014147a20 */ /* 0x000fe20000410000 */
[----:B------:R-:W2:Y:S01]  /*9290*/  MUFU.TANH R186, R15 ;  /* 0x0000000f00ba7308 */ /* 0x000ea20000002400 */
[----:B------:R-:W-:Y:S01]  /*92a0*/  PLOP3.LUT P6, PT, PT, PT, UP3, 0x80, 0x0 ;  /* 0x000000000000781c */ /* 0x000fe20003fcf038 */
[----:B------:R-:W-:Y:S01]  /*92b0*/  FMUL.FTZ R22, R22, c[0x0][0x320] ;  /* 0x0000c80016167a20 */ /* 0x000fe20000410000 */
[----:B-1----:R-:W1:Y:S01]  /*92c0*/  LDSM.16.M88.4 R8, [R209+0x7800] ;  /* 0x00780000d108783b */ /* 0x002e620000000200 */
[----:B------:R-:W-:Y:S04]  /*92d0*/  DEPBAR.LE SB0, 0x0 ;  /* 0x000080000000791a */ /* 0x000fe80000000000 */
[----:B------:R-:W-:Y:S02]  /*92e0*/  FMUL.FTZ R23, R23, c[0x0][0x320] ;  /* 0x0000c80017177a20 */ /* 0x000fe40000410000 */
[----:B------:R2:W1:Y:S01]  /*92f0*/  MUFU.TANH R169, R17 ;  /* 0x0000001100a97308 */ /* 0x0004620000002400 */
[----:B------:R-:W-:Y:S01]  /*9300*/  @P0 IADD3.X R4, R246, UR20, RZ, P5, !PT ;  /* 0x00000014f6040c10 */ /* 0x000fe2000affe4ff */
[----:B------:R-:W-:Y:S01]  /*9310*/  BAR.SYNC.DEFER_BLOCKING 0x0 ;  /* 0x0000000000007b1d */ /* 0x000fe20000010000 */
[----:B------:R-:W-:Y:S02]  /*9320*/  PLOP3.LUT P0, PT, PT, PT, UP3, 0x80, 0x0 ;  /* 0x000000000000781c */ /* 0x000fe40003f0f038 */
[C---:B------:R-:W-:Y:S02]  /*9330*/  @P6 LEA R16, P6, R0.reuse, c[0x0][0x1c8], 0x1 ;  /* 0x0000720000106a11 */ /* 0x040fe400078c08ff */
[----:B------:R-:W-:Y:S03]  /*9340*/  PLOP3.LUT P5, PT, PT, PT, UP3, 0x80, 0x0 ;  /* 0x000000000000781c */ /* 0x000fe60003faf038 */
[----:B------:R-:W1:Y:S08]  /*9350*/  MUFU.TANH R176, R18 ;  /* 0x0000001200b07308 */ /* 0x000e700000002400 */
[----:B------:R-:W-:Y:S02]  /*9360*/  @P0 LEA.HI.X R179, R0, c[0x0][0x1cc], R4, 0x1, P6 ;  /* 0x0000730000b30a11 */ /* 0x000fe400030f0c04 */
[----:B------:R3:W3:Y:S01]  /*9370*/  MUFU.TANH R177, R19 ;  /* 0x0000001300b17308 */ /* 0x0006e20000002400 */
[----:B------:R-:W-:Y:S02]  /*9380*/  @P5 IADD3 R0, P5, R245, UR21, RZ ;  /* 0x00000015f5005c10 */ /* 0x000fe4000ffbe0ff */
[----:B------:R-:W-:Y:S01]  /*9390*/  PLOP3.LUT P6, PT, PT, PT, UP3, 0x80, 0x0 ;  /* 0x000000000000781c */ /* 0x000fe20003fcf038 */
[----:B--2---:R-:W-:Y:S01]  /*93a0*/  FMUL.FTZ R17, R25, c[0x0][0x320] ;  /* 0x0000c80019117a20 */ /* 0x004fe20000410000 */
[----:B------:R-:W-:Y:S05]  /*93b0*/  PLOP3.LUT P0, PT, PT, PT, UP3, 0x80, 0x0 ;  /* 0x000000000000781c */ /* 0x000fea0003f0f038 */
[----:B------:R-:W2:Y:S01]  /*93c0*/  MUFU.TANH R168, R20 ;  /* 0x0000001400a87308 */ /* 0x000ea20000002400 */
[C---:B-1----:R-:W-:Y:S05]  /*93d0*/  HMMA.16816.F32.BF16 R28, R180.reuse, R8, R28 ;  /* 0x00000008b41c723c */ /* 0x042fea000004181c */
[----:B------:R-:W-:Y:S04]  /*93e0*/  @P6 LEA R6, P6, R0, c[0x0][0x1c8], 0x1 ;  /* 0x0000720000066a11 */ /* 0x000fe800078c08ff */
[----:B------:R1:W1:Y:S03]  /*93f0*/  MUFU.TANH R173, R22 ;  /* 0x0000001600ad7308 */ /* 0x0002660000002400 */
[----:B------:R-:W-:Y:S01]  /*9400*/  @P0 IADD3.X R7, R244, UR20, RZ, P5, !PT ;  /* 0x00000014f4070c10 */ /* 0x000fe2000affe4ff */
[----:B------:R-:W-:Y:S01]  /*9410*/  USHF.L.U32 UR20, UR14, 0x6, URZ ;  /* 0x000000060e147899 */ /* 0x000fe2000800063f */
[----:B------:R-:W-:Y:S01]  /*9420*/  PLOP3.LUT P0, PT, PT, PT, UP3, 0x80, 0x0 ;  /* 0x000000000000781c */ /* 0x000fe20003f0f038 */
[----:B------:R-:W-:Y:S01]  /*9430*/  HMMA.16816.F32.BF16 R32, R180, R10, R32 ;  /* 0x0000000ab420723c */ /* 0x000fe20000041820 */
[----:B------:R-:W-:Y:S02]  /*9440*/  PLOP3.LUT P5, PT, PT, PT, UP3, 0x80, 0x0 ;  /* 0x000000000000781c */ /* 0x000fe40003faf038 */
[----:B---3--:R-:W-:Y:S02]  /*9450*/  FMUL.FTZ R19, R21, c[0x0][0x320] ;  /* 0x0000c80015137a20 */ /* 0x008fe40000410000 */
[----:B------:R-:W-:Y:S01]  /*9460*/  FMUL.FTZ R18, R24, c[0x0][0x320] ;  /* 0x0000c80018127a20 */ /* 0x000fe20000410000 */
[----:B------:R3:W2:Y:S06]  /*9470*/  MUFU.TANH R174, R23 ;  /* 0x0000001700ae7308 */ /* 0x0006ac0000002400 */
[----:B------:R-:W-:Y:S01]  /*9480*/  @P0 LEA.HI.X R7, R0, c[0x0][0x1cc], R7, 0x1, P6 ;  /* 0x0000730000070a11 */ /* 0x000fe200030f0c07 */
[----:B------:R-:W-:Y:S01]  /*9490*/  IMAD.U32 R0, RZ, RZ, UR16 ;  /* 0x00000010ff007e24 */ /* 0x000fe2000f8e00ff */
[----:B------:R-:W-:Y:S01]  /*94a0*/  PLOP3.LUT P0, PT, PT, PT, UP3, 0x80, 0x0 ;  /* 0x000000000000781c */ /* 0x000fe20003f0f038 */
[----:B------:R-:W-:Y:S01]  /*94b0*/  @P5 IMAD.MOV.U32 R4, RZ, RZ, R196 ;  /* 0x000000ffff045224 */ /* 0x000fe200078e00c4 */
[----:B------:R-:W2:Y:S01]  /*94c0*/  MUFU.TANH R19, R19 ;  /* 0x0000001300137308 */ /* 0x000ea20000002400 */
[----:B------:R-:W-:Y:S01]  /*94d0*/  @P5 IMAD.MOV.U32 R5, RZ, RZ, R197 ;  /* 0x000000ffff055224 */ /* 0x000fe200078e00c5 */
[----:B------:R-:W-:Y:S01]  /*94e0*/  PLOP3.LUT P6, PT, PT, PT, UP3, 0x80, 0x0 ;  /* 0x000000000000781c */ /* 0x000fe20003fcf038 */
[----:B------:R-:W-:Y:S01]  /*94f0*/  FMUL.FTZ R15, R28, c[0x0][0x320] ;  /* 0x0000c8001c0f7a20 */ /* 0x000fe20000410000 */
[----:B------:R-:W-:Y:S01]  /*9500*/  PLOP3.LUT P5, PT, PT, PT, UP3, 0x80, 0x0 ;  /* 0x000000000000781c */ /* 0x000fe20003faf038 */
[----:B-1----:R-:W-:Y:S02]  /*9510*/  FMUL.FTZ R22, R27, c[0x0][0x320] ;  /* 0x0000c8001b167a20 */ /* 0x002fe40000410000 */
[----:B------:R-:W-:Y:S02]  /*9520*/  FMUL.FTZ R14, R29, c[0x0][0x320] ;  /* 0x0000c8001d0e7a20 */ /* 0x000fe40000410000 */
[----:B------:R-:W-:Y:S01]  /*9530*/  FMUL.FTZ R21, R30, c[0x0][0x320] ;  /* 0x0000c8001e157a20 */ /* 0x000fe20000410000 */
[----:B------:R-:W1:Y:S01]  /*9540*/  MUFU.TANH R18, R18 ;  /* 0x0000001200127308 */ /* 0x000e620000002400 */
[----:B------:R-:W-:Y:S01]  /*9550*/  @!PT LDS RZ, [RZ] ;  /* 0x00000000fffff984 */ /* 0x000fe20000000800 */
[----:B------:R-:W-:Y:S01]  /*9560*/  @!PT LDS RZ, [RZ] ;  /* 0x00000000fffff984 */ /* 0x000fe20000000800 */
[----:B------:R-:W-:Y:S01]  /*9570*/  @!PT LDS RZ, [RZ] ;  /* 0x00000000fffff984 */ /* 0x000fe20000000800 */
[----:B------:R1:W-:Y:S01]  /*9580*/  @P0 LDGSTS.E.BYPASS.LTC128B.128 [R231+0x8100], [R4.64], !P4 ;  /* 0x0810000004e70fae */ /* 0x0003e2000e101d52 */
[----:B------:R-:W-:Y:S01]  /*9590*/  PLOP3.LUT P0, PT, PT, PT, UP3, 0x80, 0x0 ;  /* 0x000000000000781c */ /* 0x000fe20003f0f038 */
[----:B------:R-:W-:Y:S02]  /*95a0*/  FMUL.FTZ R20, R31, c[0x0][0x320] ;  /* 0x0000c8001f147a20 */ /* 0x000fe40000410000 */
[----:B---3--:R-:W-:Y:S02]  /*95b0*/  FMUL.FTZ R23, R26, c[0x0][0x320] ;  /* 0x0000c8001a177a20 */ /* 0x008fe40000410000 */
[----:B------:R-:W-:Y:S03]  /*95c0*/  FMUL.FTZ R35, R35, c[0x0][0x320] ;  /* 0x0000c80023237a20 */ /* 0x000fe60000410000 */
[----:B------:R-:W3:Y:S10]  /*95d0*/  MUFU.TANH R17, R17 ;  /* 0x0000001100117308 */ /* 0x000ef40000002400 */
[----:B------:R-:W2:Y:S01]  /*95e0*/  MUFU.TANH R23, R23 ;  /* 0x0000001700177308 */ /* 0x000ea20000002400 */
[----:B-1----:R-:W-:Y:S09]  /*95f0*/  @P6 IMAD.MOV.U32 R5, RZ, RZ, R195 ;  /* 0x000000ffff056224 */ /* 0x002ff200078e00c3 */
[----:B------:R-:W1:Y:S01]  /*9600*/  MUFU.TANH R22, R22 ;  /* 0x0000001600167308 */ /* 0x000e620000002400 */
[----:B------:R-:W-:Y:S01]  /*9610*/  @P6 IMAD.MOV.U32 R4, RZ, RZ, R172 ;  /* 0x000000ffff046224 */ /* 0x000fe200078e00ac */
[----:B------:R-:W-:Y:S04]  /*9620*/  PLOP3.LUT P6, PT, PT, PT, UP3, 0x80, 0x0 ;  /* 0x000000000000781c */ /* 0x000fe80003fcf038 */
[----:B------:R1:W-:Y:S01]  /*9630*/  @P5 LDGSTS.E.BYPASS.LTC128B.128 [R231+0xa100], [R4.64], !P3 ;  /* 0x0a10000004e75fae */ /* 0x0003e2000d901d52 */
[----:B------:R-:W-:Y:S03]  /*9640*/  PLOP3.LUT P5, PT, PT, PT, UP3, 0x80, 0x0 ;  /* 0x000000000000781c */ /* 0x000fe60003faf038 */
[----:B------:R-:W2:Y:S10]  /*9650*/  MUFU.TANH R15, R15 ;  /* 0x0000000f000f7308 */ /* 0x000eb40000002400 */
[----:B------:R-:W2:Y:S10]  /*9660*/  MUFU.TANH R14, R14 ;  /* 0x0000000e000e7308 */ /* 0x000eb40000002400 */
[----:B------:R-:W2:Y:S01]  /*9670*/  MUFU.TANH R21, R21 ;  /* 0x0000001500157308 */ /* 0x000ea20000002400 */
[----:B-1----:R-:W-:Y:S02]  /*9680*/  @P0 IMAD.MOV.U32 R5, RZ, RZ, R194 ;  /* 0x000000ffff050224 */ /* 0x002fe400078e00c2 */
[----:B------:R-:W-:Y:S01]  /*9690*/  @P0 IMAD.MOV.U32 R4, RZ, RZ, R135 ;  /* 0x000000ffff040224 */ /* 0x000fe200078e0087 */
[----:B------:R-:W-:Y:S04]  /*96a0*/  PLOP3.LUT P0, PT, PT, PT, UP3, 0x80, 0x0 ;  /* 0x000000000000781c */ /* 0x000fe80003f0f038 */
[----:B------:R1:W-:Y:S02]  /*96b0*/  @P6 LDGSTS.E.BYPASS.LTC128B.128 [R231+0xc100], [R4.64], !P2 ;  /* 0x0c10000004e76fae */ /* 0x0003e4000d101d52 */
[----:B------:R-:W1:Y:S01]  /*96c0*/  MUFU.TANH R20, R20 ;  /* 0x0000001400147308 */ /* 0x000e620000002400 */
[----:B------:R-:W-:Y:S02]  /*96d0*/  PLOP3.LUT P6, PT, PT, PT, UP3, 0x80, 0x0 ;  /* 0x000000000000781c */ /* 0x000fe40003fcf038 */
[----:B------:R-:W-:Y:S07]  /*96e0*/  PLOP3.LUT P6, PT, PT, PT, UP3, 0x80, 0x0 ;  /* 0x000000000000781c */ /* 0x000fee0003fcf038 */
[----:B------:R2:W2:Y:S01]  /*96f0*/  MUFU.TANH R135, R35 ;  /* 0x0000002300877308 */ /* 0x0004a20000002400 */
[----:B-1----:R-:W-:Y:S02]  /*9700*/  @P5 IMAD.MOV.U32 R5, RZ, RZ, R193 ;  /* 0x000000ffff055224 */ /* 0x002fe400078e00c1 */
[----:B------:R-:W-:Y:S01]  /*9710*/  @P5 IMAD.MOV.U32 R4, RZ, RZ, R132 ;  /* 0x000000ffff045224 */ /* 0x000fe200078e0084 */
[----:B------:R-:W-:Y:S04]  /*9720*/  PLOP3.LUT P5, PT, PT, PT, UP3, 0x80, 0x0 ;  /* 0x000000000000781c */ /* 0x000fe80003faf038 */
[----:B------:R1:W-:Y:S01]  /*9730*/  @P0 LDGSTS.E.BYPASS.LTC128B.128 [R231+0xe100], [R4.64], !P1 ;  /* 0x0e10000004e70fae */ /* 0x0003e2000c901d52 */
[----:B------:R-:W-:Y:S08]  /*9740*/  PLOP3.LUT P0, PT, PT, PT, UP3, 0x80, 0x0 ;  /* 0x000000000000781c */ /* 0x000ff00003f0f038 */
[----:B------:R2:W-:Y:S01]  /*9750*/  @P5 LDGSTS.E.BYPASS.LTC128B.128 [R231+0x9100], [R2.64], !P4 ;  /* 0x0910000002e75fae */ /* 0x0005e2000e101d52 */
[----:B------:R-:W-:Y:S05]  /*9760*/  PLOP3.LUT P5, PT, PT, PT, UP2, 0x80, 0x0 ;  /* 0x000000000000781c */ /* 0x000fea0003faf028 */
[----:B-1----:R1:W3:Y:S01]  /*9770*/  LDL R5, [R1+0x2c] ;  /* 0x00002c0001057983 */ /* 0x0022e20000100800 */
[----:B------:R-:W-:Y:S02]  /*9780*/  IMAD.U32 R4, RZ, RZ, UR20 ;  /* 0x00000014ff047e24 */ /* 0x000fe4000f8e00ff */
[----:B--2---:R-:W-:Y:S02]  /*9790*/  @P0 IMAD.MOV.U32 R2, RZ, RZ, R12 ;  /* 0x000000ffff020224 */ /* 0x004fe400078e000c */
[----:B------:R-:W-:Y:S01]  /*97a0*/  @P0 IMAD.MOV.U32 R3, RZ, RZ, R13 ;  /* 0x000000ffff030224 */ /* 0x000fe200078e000d */
[----:B------:R-:W-:Y:S01]  /*97b0*/  PLOP3.LUT P0, PT, PT, PT, UP3, 0x80, 0x0 ;  /* 0x000000000000781c */ /* 0x000fe20003f0f038 */
[----:B------:R-:W-:Y:S02]  /*97c0*/  FMUL.FTZ R13, R32, c[0x0][0x320] ;  /* 0x0000c800200d7a20 */ /* 0x000fe40000410000 */
[----:B------:R-:W-:Y:S01]  /*97d0*/  FMUL.FTZ R12, R33, c[0x0][0x320] ;  /* 0x0000c800210c7a20 */ /* 0x000fe20000410000 */
[----:B------:R4:W-:Y:S01]  /*97e0*/  @P6 LDGSTS.E.BYPASS.LTC128B.128 [R231+0xb100], [R2.64], !P3 ;  /* 0x0b10000002e76fae */ /* 0x0009e2000d901d52 */
[----:B------:R-:W-:Y:S02]  /*97f0*/  PLOP3.LUT P6, PT, PT, PT, UP3, 0x80, 0x0 ;  /* 0x000000000000781c */ /* 0x000fe40003fcf038 */
[----:B------:R-:W2:Y:S06]  /*9800*/  MUFU.TANH R13, R13 ;  /* 0x0000000d000d7308 */ /* 0x000eac0000002400 */
[----:B------:R-:W-:Y:S02]  /*9810*/  @P0 IMAD.MOV.U32 R8, RZ, RZ, R16 ;  /* 0x000000ffff080224 */ /* 0x000fe400078e0010 */
[----:B------:R-:W-:Y:S01]  /*9820*/  @P0 IMAD.MOV.U32 R9, RZ, RZ, R179 ;  /* 0x000000ffff090224 */ /* 0x000fe200078e00b3 */
[----:B------:R-:W-:Y:S01]  /*9830*/  PLOP3.LUT P0, PT, PT, PT, UP3, 0x80, 0x0 ;  /* 0x000000000000781c */ /* 0x000fe20003f0f038 */
[----:B------:R-:W-:Y:S01]  /*9840*/  FMUL.FTZ R16, R34, c[0x0][0x320] ;  /* 0x0000c80022107a20 */ /* 0x000fe20000410000 */
[----:B------:R-:W1:Y:S02]  /*9850*/  MUFU.TANH R12, R12 ;  /* 0x0000000c000c7308 */ /* 0x000e640000002400 */
[----:B------:R1:W-:Y:S08]  /*9860*/  @P6 LDGSTS.E.BYPASS.LTC128B.128 [R231+0xd100], [R8.64], !P2 ;  /* 0x0d10000008e76fae */ /* 0x0003f0000d101d52 */
[----:B------:R-:W1:Y:S01]  /*9870*/  MUFU.TANH R16, R16 ;  /* 0x0000001000107308 */ /* 0x000e620000002400 */
[----:B------:R1:W-:Y:S01]  /*9880*/  @P0 LDGSTS.E.BYPASS.LTC128B.128 [R231+0xf100], [R6.64], !P1 ;  /* 0x0f10000006e70fae */ /* 0x0003e2000c901d52 */
[----:B------:R-:W-:Y:S02]  /*9890*/  PLOP3.LUT P0, PT, PT, PT, UP1, 0x40, 0x0 ;  /* 0x000000000000781c */ /* 0x000fe40003f0e818 */
[----:B----4-:R-:W-:Y:S03]  /*98a0*/  IADD3 R2, -R199, 0x1, -R4 ;  /* 0x00000001c7027810 */ /* 0x010fe60007ffe904 */
[----:B------:R-:W0:Y:S01]  /*98b0*/  LDGDEPBAR ;  /* 0x00000000000079af */ /* 0x000e220000000000 */
[----:B------:R-:W-:Y:S04]  /*98c0*/  IADD3 R0, -R0, UR9, R2 ;  /* 0x0000000900007c10 */ /* 0x000fe8000fffe102 */
[C---:B-1----:R-:W-:Y:S02]  /*98d0*/  IADD3 R7, R0.reuse, c[0x0][0x328], RZ ;  /* 0x0000ca0000077a10 */ /* 0x042fe40007ffe0ff */
[----:B------:R-:W-:Y:S01]  /*98e0*/  IADD3 R6, R0, UR15, RZ ;  /* 0x0000000f00067c10 */ /* 0x000fe2000fffe0ff */
[----:B---3--:R-:W-:Y:S01]  /*98f0*/  @P5 IMAD.MOV.U32 R5, RZ, RZ, R198 ;  /* 0x000000ffff055224 */ /* 0x008fe200078e00c6 */
[----:B------:R-:W-:Y:S04]  /*9900*/  PLOP3.LUT P5, PT, PT, PT, UP3, 0x80, 0x0 ;  /* 0x000000000000781c */ /* 0x000fe80003faf038 */
[----:B------:R-:W1:Y:S02]  /*9910*/  SHFL.IDX PT, R3, R5, RZ, 0x1c1f ;  /* 0x001c1fff05037589 */ /* 0x000e6400000e0000 */
[--C-:B-1----:R-:W-:Y:S02]  /*9920*/  IMAD.IADD R2, R7, 0x1, R3.reuse ;  /* 0x0000000107027824 */ /* 0x102fe400078e0203 */
[----:B------:R-:W-:Y:S01]  /*9930*/  IMAD.IADD R0, R6, 0x1, R3 ;  /* 0x0000000106007824 */ /* 0x000fe200078e0203 */
[----:B------:R-:W-:-:S05]  /*9940*/  @P0 BRA `(.L_x_963) ;  /* 0x0000019000000947 */ /* 0x000fca0003800000 */
[----:B--2---:R-:W-:Y:S01]  /*9950*/  IMAD.U32 R8, RZ, RZ, UR16 ;  /* 0x00000010ff087e24 */ /* 0x004fe2000f8e00ff */
        /* <DEDUP_REMOVED lines=13> */
.L_x_965:
[----:B------:R-:W-:Y:S04]  /*9a30*/  MOV R8, c[0x0][0x32c] ;  /* 0x0000cb0000087a02 */ /* 0x000fe80000000f00 */
[----:B------:R-:W-:Y:S11]  /*9a40*/  ISETP.NE.AND P0, PT, R8, 0x1, PT ;  /* 0x000000010800780c */ /* 0x000ff60003f05270 */
[----:B------:R-:W-:Y:S02]  /*9a50*/  @!UPT UIADD3 URZ, URZ, URZ, URZ ;  /* 0x0000003f3f3ff290 */ /* 0x000fe4000fffe03f */
[----:B------:R-:W-:Y:S05]  /*9a60*/  @P0 IMAD.HI.U32 R8, R3, c[0x0][0x330], RZ ;  /* 0x0000cc0003080a27 */ /* 0x000fea00078e00ff */
[----:B------:R-:W-:Y:S02]  /*9a70*/  @P0 SHF.R.U32.HI R3, RZ, c[0x0][0x334], R8 ;  /* 0x0000cd00ff030a19 */ /* 0x000fe40000011608 */
.L_x_966:
[----:B------:R-:W-:Y:S05]  /*9a80*/  BSYNC B0 ;  /* 0x0000000000007941 */ /* 0x000fea0003800000 */
.L_x_964:
[----:B------:R-:W-:Y:S04]  /*9a90*/  IMAD R3, R3, c[0x0][0x32c], -R4 ;  /* 0x0000cb0003037a24 */ /* 0x000fe800078e0a04 */
[----:B------:R-:W-:Y:S05]  /*9aa0*/  IMAD.IADD R3, R3, 0x1, -R199 ;  /* 0x0000000103037824 */ /* 0x000fea00078e0ac7 */
[----:B------:R-:W-:Y:S02]  /*9ab0*/  IADD3 R8, R3, c[0x0][0x32c], RZ ;  /* 0x0000cb0003087a10 */ /* 0x000fe40007ffe0ff */
[----:B------:R-:W-:Y:S02]  /*9ac0*/  IMNMX R0, R0, R3, !PT ;  /* 0x0000000300007217 */ /* 0x000fe40007800200 */
[----:B------:R-:W-:Y:S02]  /*9ad0*/  IMNMX R2, R2, R8, PT ;  /* 0x0000000802027217 */ /* 0x000fe40003800200 */
.L_x_963:
[----:B--2---:R-:W-:Y:S01]  /*9ae0*/  UISETP.GT.AND UP0, UPT, UR14, -0x1, UPT ;  /* 0xffffffff0e00788c */ /* 0x004fe2000bf04270 */
[----:B------:R-:W1:Y:S05]  /*9af0*/  SHFL.IDX PT, R3, R5, 0x1, 0x1c1f ;  /* 0x003c1f0005037f89 */ /* 0x000e6a00000e0000 */
[----:B------:R-:W-:Y:S02]  /*9b00*/  PLOP3.LUT P0, PT, PT, PT, UP0, 0x80, 0x0 ;  /* 0x000000000000781c */ /* 0x000fe40003f0f008 */
[----:B------:R-:W-:Y:S02]  /*9b10*/  PLOP3.LUT P6, PT, PT, PT, UP0, 0x80, 0x0 ;  /* 0x000000000000781c */ /* 0x000fe40003fcf008 */
[C---:B------:R-:W-:Y:S02]  /*9b20*/  ISETP.GT.AND P0, PT, R0.reuse, RZ, P0 ;  /* 0x000000ff0000720c */ /* 0x040fe40000704270 */
[----:B------:R-:W-:Y:S02]  /*9b30*/  ISETP.GT.AND P6, PT, R0, 0x8, P6 ;  /* 0x000000080000780c */ /* 0x000fe400037c4270 */
[----:B------:R-:W-:Y:S02]  /*9b40*/  ISETP.LT.OR P5, PT, R2, 0x1, P0 ;  /* 0x000000010200780c */ /* 0x000fe400007a1670 */
[----:B------:R-:W-:Y:S02]  /*9b50*/  PLOP3.LUT P0, PT, PT, PT, UP0, 0x80, 0x0 ;  /* 0x000000000000781c */ /* 0x000fe40003f0f008 */
[----:B------:R-:W-:Y:S02]  /*9b60*/  FSEL R8, R188, -INF , !P5 ;  /* 0xff800000bc087808 */ /* 0x000fe40006800000 */
[----:B------:R-:W-:Y:S02]  /*9b70*/  ISETP.GT.AND P0, PT, R0, 0x1, P0 ;  /* 0x000000010000780c */ /* 0x000fe40000704270 */
[----:B------:R-:W-:Y:S02]  /*9b80*/  PLOP3.LUT P5, PT, PT, PT, UP0, 0x80, 0x0 ;  /* 0x000000000000781c */ /* 0x000fe40003faf008 */
[----:B------:R-:W-:Y:S02]  /*9b90*/  ISETP.LT.OR P0, PT, R2, 0x2, P0 ;  /* 0x000000020200780c */ /* 0x000fe40000701670 */
[----:B------:R-:W-:Y:S02]  /*9ba0*/  ISETP.GT.AND P5, PT, R0, 0x9, P5 ;  /* 0x000000090000780c */ /* 0x000fe40002fa4270 */
[----:B------:R-:W-:Y:S02]  /*9bb0*/  FSEL R10, R187, -INF , !P0 ;  /* 0xff800000bb0a7808 */ /* 0x000fe40004000000 */
[----:B------:R-:W-:Y:S02]  /*9bc0*/  PLOP3.LUT P0, PT, PT, PT, UP0, 0x80, 0x0 ;  /* 0x000000000000781c */ /* 0x000fe40003f0f008 */
[----:B------:R-:W-:Y:S02]  /*9bd0*/  ISETP.LT.OR P6, PT, R2, 0x9, P6 ;  /* 0x000000090200780c */ /* 0x000fe400037c1670 */
[----:B------:R-:W-:Y:S02]  /*9be0*/  ISETP.GT.AND P0, PT, R0, 0x10, P0 ;  /* 0x000000100000780c */ /* 0x000fe40000704270 */
[C---:B------:R-:W-:Y:S02]  /*9bf0*/  ISETP.LT.OR P5, PT, R2.reuse, 0xa, P5 ;  /* 0x0000000a0200780c */ /* 0x040fe40002fa1670 */
[----:B------:R-:W-:Y:S02]  /*9c00*/  ISETP.LT.OR P0, PT, R2, 0x11, P0 ;  /* 0x000000110200780c */ /* 0x000fe40000701670 */
[----:B------:R-:W-:Y:S02]  /*9c10*/  FSEL R9, R184, -INF , !P6 ;  /* 0xff800000b8097808 */ /* 0x000fe40007000000 */
[----:B------:R-:W-:Y:S02]  /*9c20*/  FSEL R175, R175, -INF , !P0 ;  /* 0xff800000afaf7808 */ /* 0x000fe40004000000 */
[----:B------:R-:W-:Y:S02]  /*9c30*/  PLOP3.LUT P0, PT, PT, PT, UP0, 0x80, 0x0 ;  /* 0x000000000000781c */ /* 0x000fe40003f0f008 */
        /* <DEDUP_REMOVED lines=40> */
[----:B------:R-:W-:Y:S01]  /*9ec0*/  ISETP.GT.AND P5, PT, R0, 0x39, P5 ;  /* 0x000000390000780c */ /* 0x000fe20002fa4270 */
[--C-:B-1----:R-:W-:Y:S01]  /*9ed0*/  IMAD.IADD R0, R6, 0x1, R3.reuse ;  /* 0x0000000106007824 */ /* 0x102fe200078e0203 */
[C---:B------:R-:W-:Y:S02]  /*9ee0*/  ISETP.LT.OR P6, PT, R2.reuse, 0x39, P6 ;  /* 0x000000390200780c */ /* 0x040fe400037c1670 */
[----:B------:R-:W-:Y:S01]  /*9ef0*/  ISETP.LT.OR P5, PT, R2, 0x3a, P5 ;  /* 0x0000003a0200780c */ /* 0x000fe20002fa1670 */
[----:B------:R-:W-:Y:S01]  /*9f00*/  IMAD.IADD R2, R7, 0x1, R3 ;  /* 0x0000000107027824 */ /* 0x000fe200078e0203 */
[----:B------:R-:W-:Y:S02]  /*9f10*/  FSEL R197, R13, -INF , !P6 ;  /* 0xff8000000dc57808 */ /* 0x000fe40007000000 */
[----:B------:R-:W-:Y:S01]  /*9f20*/  FSEL R198, R12, -INF , !P5 ;  /* 0xff8000000cc67808 */ /* 0x000fe20006800000 */
        /* <DEDUP_REMOVED lines=15> */
.L_x_969:
[----:B------:R-:W-:Y:S04]  /*a020*/  MOV R5, c[0x0][0x32c] ;  /* 0x0000cb0000057a02 */ /* 0x000fe80000000f00 */
[----:B------:R-:W-:Y:S11]  /*a030*/  ISETP.NE.AND P0, PT, R5, 0x1, PT ;  /* 0x000000010500780c */ /* 0x000ff60003f05270 */
[----:B------:R-:W-:Y:S02]  /*a040*/  @!UPT UIADD3 URZ, URZ, URZ, URZ ;  /* 0x0000003f3f3ff290 */ /* 0x000fe4000fffe03f */
[----:B------:R-:W-:Y:S05]  /*a050*/  @P0 IMAD.HI.U32 R5, R3, c[0x0][0x330], RZ ;  /* 0x0000cc0003050a27 */ /* 0x000fea00078e00ff */
[----:B------:R-:W-:Y:S02]  /*a060*/  @P0 SHF.R.U32.HI R3, RZ, c[0x0][0x334], R5 ;  /* 0x0000cd00ff030a19 */ /* 0x000fe40000011605 */
.L_x_970:
[----:B------:R-:W-:Y:S05]  /*a070*/  BSYNC B0 ;  /* 0x0000000000007941 */ /* 0x000fea0003800000 */
.L_x_968:
[----:B------:R-:W-:Y:S04]  /*a080*/  IMAD R4, R3, c[0x0][0x32c], -R4 ;  /* 0x0000cb0003047a24 */ /* 0x000fe800078e0a04 */
[----:B------:R-:W-:Y:S05]  /*a090*/  IMAD.IADD R4, R4, 0x1, -R199 ;  /* 0x0000000104047824 */ /* 0x000fea00078e0ac7 */
[----:B------:R-:W-:Y:S02]  /*a0a0*/  IADD3 R3, R4, c[0x0][0x32c], RZ ;  /* 0x0000cb0004037a10 */ /* 0x000fe40007ffe0ff */
[----:B------:R-:W-:Y:S02]  /*a0b0*/  IMNMX R0, R0, R4, !PT ;  /* 0x0000000400007217 */ /* 0x000fe40007800200 */
[----:B------:R-:W-:Y:S02]  /*a0c0*/  IMNMX R2, R2, R3, PT ;  /* 0x0000000302027217 */ /* 0x000fe40003800200 */
.L_x_967:
[----:B------:R-:W-:Y:S01]  /*a0d0*/  FMNMX.FTZ R3, R8, R133, !PT ;  /* 0x0000008508037209 */ /* 0x000fe20007810000 */
[----:B------:R-:W-:Y:S01]  /*a0e0*/  LDSM.16.MT88.4 R28, [R208+0x100] ;  /* 0x00010000d01c783b */ /* 0x000fe20000004200 */
[----:B------:R-:W-:Y:S02]  /*a0f0*/  PLOP3.LUT P0, PT, PT, PT, UP0, 0x80, 0x0 ;  /* 0x000000000000781c */ /* 0x000fe40003f0f008 */
[----:B------:R-:W-:Y:S02]  /*a100*/  FMNMX.FTZ R3, R10, R3, !PT ;  /* 0x000000030a037209 */ /* 0x000fe40007810000 */
[C---:B------:R-:W-:Y:S02]  /*a110*/  ISETP.GT.AND P0, PT, R0.reuse, RZ, P0 ;  /* 0x000000ff0000720c */ /* 0x040fe40000704270 */
[----:B------:R-:W-:Y:S02]  /*a120*/  FMNMX.FTZ R3, R9, R3, !PT ;  /* 0x0000000309037209 */ /* 0x000fe40007810000 */
[----:B------:R-:W-:Y:S02]  /*a130*/  PLOP3.LUT P6, PT, PT, PT, UP0, 0x80, 0x0 ;  /* 0x000000000000781c */ /* 0x000fe40003fcf008 */
[----:B------:R-:W-:Y:S02]  /*a140*/  FMNMX.FTZ R3, R11, R3, !PT ;  /* 0x000000030b037209 */ /* 0x000fe40007810000 */
[----:B------:R-:W-:Y:S02]  /*a150*/  ISETP.GT.AND P6, PT, R0, 0x1, P6 ;  /* 0x000000010000780c */ /* 0x000fe400037c4270 */
[----:B------:R-:W-:Y:S02]  /*a160*/  FMNMX.FTZ R3, R175, R3, !PT ;  /* 0x00000003af037209 */ /* 0x000fe40007810000 */
[----:B------:R-:W-:Y:S02]  /*a170*/  PLOP3.LUT P5, PT, PT, PT, UP0, 0x80, 0x0 ;  /* 0x000000000000781c */ /* 0x000fe40003faf008 */
[----:B------:R-:W-:Y:S02]  /*a180*/  ISETP.LT.OR P0, PT, R2, 0x1, P0 ;  /* 0x000000010200780c */ /* 0x000fe40000701670 */
[----:B------:R-:W-:Y:S02]  /*a190*/  FMNMX.FTZ R3, R178, R3, !PT ;  /* 0x00000003b2037209 */ /* 0x000fe40007810000 */
[----:B------:R-:W-:Y:S02]  /*a1a0*/  ISETP.GT.AND P5, PT, R0, 0x8, P5 ;  /* 0x000000080000780c */ /* 0x000fe40002fa4270 */
[----:B------:R-:W-:Y:S02]  /*a1b0*/  ISETP.LT.OR P6, PT, R2, 0x2, P6 ;  /* 0x000000020200780c */ /* 0x000fe400037c1670 */
[----:B------:R-:W-:Y:S02]  /*a1c0*/  FSEL R4, R191, -INF , !P0 ;  /* 0xff800000bf047808 */ /* 0x000fe40004000000 */
[----:B------:R-:W-:Y:S02]  /*a1d0*/  PLOP3.LUT P0, PT, PT, PT, UP0, 0x80, 0x0 ;  /* 0x000000000000781c */ /* 0x000fe40003f0f008 */
[----:B------:R-:W-:Y:S02]  /*a1e0*/  FMNMX.FTZ R3, R179, R3, !PT ;  /* 0x00000003b3037209 */ /* 0x000fe40007810000 */
[----:B------:R-:W-:Y:S02]  /*a1f0*/  FSEL R6, R192, -INF , !P6 ;  /* 0xff800000c0067808 */ /* 0x000fe40007000000 */
[----:B------:R-:W-:Y:S02]  /*a200*/  ISETP.GT.AND P0, PT, R0, 0x9, P0 ;  /* 0x000000090000780c */ /* 0x000fe40000704270 */
[----:B------:R-:W-:Y:S02]  /*a210*/  FMNMX.FTZ R12, R4, R134, !PT ;  /* 0x00000086040c7209 */ /* 0x000fe40007810000 */
[----:B------:R-:W-:Y:S02]  /*a220*/  PLOP3.LUT P6, PT, PT, PT, UP0, 0x80, 0x0 ;  /* 0x000000000000781c */ /* 0x000fe40003fcf008 */
[----:B------:R-:W-:Y:S02]  /*a230*/  ISETP.LT.OR P5, PT, R2, 0x9, P5 ;  /* 0x000000090200780c */ /* 0x000fe40002fa1670 */
[----:B------:R-:W-:Y:S02]  /*a240*/  FMNMX.FTZ R3, R180, R3, !PT ;  /* 0x00000003b4037209 */ /* 0x000fe40007810000 */
[----:B------:R-:W-:Y:S02]  /*a250*/  ISETP.GT.AND P6, PT, R0, 0x10, P6 ;  /* 0x000000100000780c */ /* 0x000fe400037c4270 */
[----:B------:R-:W-:Y:S02]  /*a260*/  FSEL R5, R189, -INF , !P5 ;  /* 0xff800000bd057808 */ /* 0x000fe40006800000 */
[----:B------:R-:W-:Y:S02]  /*a270*/  PLOP3.LUT P5, PT, PT, PT, UP0, 0x80, 0x0 ;  /* 0x000000000000781c */ /* 0x000fe40003faf008 */
[----:B------:R-:W-:Y:S02]  /*a280*/  FMNMX.FTZ R12, R6, R12, !PT ;  /* 0x0000000c060c7209 */ /* 0x000fe40007810000 */
        /* <DEDUP_REMOVED lines=15> */
[----:B------:R-:W-:Y:S02]  /*a380*/  ISETP.LT.OR P0, PT, R2, 0x19, P0 ;  /* 0x000000190200780c */ /* 0x000fe40000701670 */
[----:B------:R-:W-:Y:S02]  /*a390*/  FSEL R186, R186, -INF , !P5 ;  /* 0xff800000baba7808 */ /* 0x000fe40006800000 */
[----:B------:R-:W-:Y:S02]  /*a3a0*/  PLOP3.LUT P5, PT, PT, PT, UP0, 0x80, 0x0 ;  /* 0x000000000000781c */ /* 0x000fe40003faf008 */
[----:B------:R-:W-:Y:S02]  /*a3b0*/  FMNMX.FTZ R12, R185, R12, !PT ;  /* 0x0000000cb90c7209 */ /* 0x000fe40007810000 */
[----:B------:R-:W-:Y:S02]  /*a3c0*/  FMNMX.FTZ R3, R188, R3, !PT ;  /* 0x00000003bc037209 */ /* 0x000fe40007810000 */
[----:B------:R-:W-:Y:S02]  /*a3d0*/  FSEL R176, R176, -INF , !P0 ;  /* 0xff800000b0b07808 */ /* 0x000fe40004000000 */
[----:B------:R-:W-:Y:S02]  /*a3e0*/  ISETP.LT.OR P6, PT, R2, 0x1a, P6 ;  /* 0x0000001a0200780c */ /* 0x000fe400037c1670 */
[----:B------:R-:W-:Y:S02]  /*a3f0*/  ISETP.GT.AND P5, PT, R0, 0x20, P5 ;  /* 0x000000200000780c */ /* 0x000fe40002fa4270 */
[----:B------:R-:W-:Y:S02]  /*a400*/  FMNMX.FTZ R12, R186, R12, !PT ;  /* 0x0000000cba0c7209 */ /* 0x000fe40007810000 */
[----:B------:R-:W-:Y:S02]  /*a410*/  PLOP3.LUT P0, PT, PT, PT, UP0, 0x80, 0x0 ;  /* 0x000000000000781c */ /* 0x000fe40003f0f008 */
[----:B------:R-:W-:Y:S02]  /*a420*/  FMNMX.FTZ R3, R195, R3, !PT ;  /* 0x00000003c3037209 */ /* 0x000fe40007810000 */
[----:B------:R-:W-:Y:S02]  /*a430*/  FSEL R177, R177, -INF , !P6 ;  /* 0xff800000b1b17808 */ /* 0x000fe40007000000 */
[----:B------:R-:W-:Y:S02]  /*a440*/  FMNMX.FTZ R12, R176, R12, !PT ;  /* 0x0000000cb00c7209 */ /* 0x000fe40007810000 */
[----:B------:R-:W-:Y:S02]  /*a450*/  ISETP.GT.AND P0, PT, R0, 0x21, P0 ;  /* 0x000000210000780c */ /* 0x000fe40000704270 */
[----:B------:R-:W-:Y:S02]  /*a460*/  ISETP.LT.OR P5, PT, R2, 0x21, P5 ;  /* 0x000000210200780c */ /* 0x000fe40002fa1670 */
[----:B------:R-:W-:Y:S02]  /*a470*/  PLOP3.LUT P6, PT, PT, PT, UP0, 0x80, 0x0 ;  /* 0x000000000000781c */ /* 0x000fe40003fcf008 */
[----:B------:R-:W-:Y:S02]  /*a480*/  FMNMX.FTZ R3, R196, R3, !PT ;  /* 0x00000003c4037209 */ /* 0x000fe40007810000 */
[----:B------:R-:W-:Y:S02]  /*a490*/  FSEL R173, R173, -INF , !P5 ;  /* 0xff800000adad7808 */ /* 0x000fe40006800000 */
[----:B------:R-:W-:Y:S02]  /*a4a0*/  FMNMX.FTZ R12, R177, R12, !PT ;  /* 0x0000000cb10c7209 */ /* 0x000fe40007810000 */
[----:B------:R-:W-:Y:S02]  /*a4b0*/  ISETP.LT.OR P0, PT, R2, 0x22, P0 ;  /* 0x000000220200780c */ /* 0x000fe40000701670 */
[----:B------:R-:W-:Y:S02]  /*a4c0*/  ISETP.GT.AND P6, PT, R0, 0x28, P6 ;  /* 0x000000280000780c */ /* 0x000fe400037c4270 */
        /* <DEDUP_REMOVED lines=9> */
[----:B------:R-:W-:Y:S01]  /*a560*/  FMNMX.FTZ R12, R174, R12, !PT ;  /* 0x0000000cae0c7209 */ /* 0x000fe20007810000 */
[----:B------:R-:W-:Y:S01]  /*a570*/  SHFL.BFLY PT, R13, R3, 0x2, 0x1f ;  /* 0x0c401f00030d7f89 */ /* 0x000fe200000e0000 */
[----:B------:R-:W-:Y:S02]  /*a580*/  ISETP.GT.AND P0, PT, R0, 0x30, P0 ;  /* 0x000000300000780c */ /* 0x000fe40000704270 */
[----:B------:R-:W-:Y:S02]  /*a590*/  ISETP.LT.OR P5, PT, R2, 0x2a, P5 ;  /* 0x0000002a0200780c */ /* 0x000fe40002fa1670 */
[----:B------:R-:W-:Y:S02]  /*a5a0*/  PLOP3.LUT P6, PT, PT, PT, UP0, 0x80, 0x0 ;  /* 0x000000000000781c */ /* 0x000fe40003fcf008 */
[----:B------:R-:W-:Y:S02]  /*a5b0*/  FSEL R187, R22, -INF , !P5 ;  /* 0xff80000016bb7808 */ /* 0x000fe40006800000 */
[----:B------:R-:W-:Y:S02]  /*a5c0*/  ISETP.LT.OR P0, PT, R2, 0x31, P0 ;  /* 0x000000310200780c */ /* 0x000fe40000701670 */
[C---:B------:R-:W-:Y:S02]  /*a5d0*/  ISETP.GT.AND P6, PT, R0.reuse, 0x31, P6 ;  /* 0x000000310000780c */ /* 0x040fe400037c4270 */
[----:B------:R-:W-:Y:S02]  /*a5e0*/  FMNMX.FTZ R12, R181, R12, !PT ;  /* 0x0000000cb50c7209 */ /* 0x000fe40007810000 */
[----:B------:R-:W-:Y:S02]  /*a5f0*/  PLOP3.LUT P5, PT, PT, PT, UP0, 0x80, 0x0 ;  /* 0x000000000000781c */ /* 0x000fe40003faf008 */
[----:B------:R-:W-:Y:S02]  /*a600*/  FSEL R192, R21, -INF , !P0 ;  /* 0xff80000015c07808 */ /* 0x000fe40004000000 */
[----:B------:R-:W-:Y:S02]  /*a610*/  FMNMX.FTZ R12, R187, R12, !PT ;  /* 0x0000000cbb0c7209 */ /* 0x000fe40007810000 */
[----:B------:R-:W-:Y:S02]  /*a620*/  ISETP.GT.AND P5, PT, R0, 0x38, P5 ;  /* 0x000000380000780c */ /* 0x000fe40002fa4270 */
[----:B------:R-:W-:Y:S02]  /*a630*/  ISETP.LT.OR P6, PT, R2, 0x32, P6 ;  /* 0x000000320200780c */ /* 0x000fe400037c1670 */
[----:B------:R-:W-:Y:S01]  /*a640*/  PLOP3.LUT P0, PT, PT, PT, UP0, 0x80, 0x0 ;  /* 0x000000000000781c */ /* 0x000fe20003f0f008 */
[----:B------:R-:W-:Y:S01]  /*a650*/  UISETP.GT.AND UP0, UPT, UR14, UR17, UPT ;  /* 0x000000110e00728c */ /* 0x000fe2000bf04270 */
[----:B------:R-:W-:Y:S01]  /*a660*/  FSEL R193, R20, -INF , !P6 ;  /* 0xff80000014c17808 */ /* 0x000fe20007000000 */
[----:B------:R-:W-:Y:S01]  /*a670*/  UIADD3 UR14, UR14, -0x1, URZ ;  /* 0xffffffff0e0e7890 */ /* 0x000fe2000fffe03f */
[----:B------:R-:W-:Y:S01]  /*a680*/  ISETP.GT.AND P0, PT, R0, 0x39, P0 ;  /* 0x000000390000780c */ /* 0x000fe20000704270 */
[----:B------:R-:W-:Y:S01]  /*a690*/  LDSM.16.MT88.4 R20, [R206+0x100] ;  /* 0x00010000ce14783b */ /* 0x000fe20000004200 */
[----:B------:R-:W-:Y:S02]  /*a6a0*/  FMNMX.FTZ R0, R192, R12, !PT ;  /* 0x0000000cc0007209 */ /* 0x000fe40007810000 */
[C---:B------:R-:W-:Y:S02]  /*a6b0*/  ISETP.LT.OR P5, PT, R2.reuse, 0x39, P5 ;  /* 0x000000390200780c */ /* 0x040fe40002fa1670 */
[----:B------:R-:W-:Y:S02]  /*a6c0*/  ISETP.LT.OR P0, PT, R2, 0x3a, P0 ;  /* 0x0000003a0200780c */ /* 0x000fe40000701670 */
[----:B------:R-:W-:Y:S02]  /*a6d0*/  FSEL R194, R16, -INF , !P5 ;  /* 0xff80000010c27808 */ /* 0x000fe40006800000 */
        /* <DEDUP_REMOVED lines=35> */
[----:B------:R-:W-:Y:S01]  /*a910*/  PLOP3.LUT P0, PT, PT, PT, UP0, 0x80, 0x0 ;  /* 0x000000000000781c */ /* 0x000fe20003f0f008 */
        /* <DEDUP_REMOVED lines=30> */
[C---:B------:R-:W-:Y:S01]  /*ab00*/  FMUL.FTZ R60, R2.reuse, R60 ;  /* 0x0000003c023c7220 */ /* 0x040fe20000410000 */
        /* <DEDUP_REMOVED lines=12> */
[C---:B------:R-:W-:Y:S01]  /*abd0*/  FMUL.FTZ R77, R2.reuse, R77 ;  /* 0x0000004d024d7220 */ /* 0x040fe20000410000 */
        /* <DEDUP_REMOVED lines=26> */
[----:B------:R-:W-:Y:S02]  /*ad80*/  FMUL.FTZ R35, R0, R167 ;  /* 0x000000a700237220 */ /* 0x000fe40000410000 */
[--C-:B-1----:R-:W-:Y:S01]  /*ad90*/  FFMA.FTZ R134, R178, c[0x0][0x2d0], -R172.reuse ;  /* 0x0000b400b2867a23 */ /* 0x102fe200000108ac */
[----:B------:R-:W-:Y:S01]  /*ada0*/  LDSM.16.MT88.4 R156, [R205+0x2900] ;  /* 0x00290000cd9c783b */ /* 0x000fe20000004200 */
[C---:B------:R-:W-:Y:S01]  /*adb0*/  FMUL.FTZ R20, R2.reuse, R152 ;  /* 0x0000009802147220 */ /* 0x040fe20000410000 */
[C---:B------:R-:W-:Y:S01]  /*adc0*/  HMMA.16816.F32.BF16 R16, R168.reuse, R22, R16 ;  /* 0x00000016a810723c */ /* 0x040fe20000041810 */
[----:B------:R1:W5:Y:S03]  /*add0*/  MUFU.EX2 R238, R134 ;  /* 0x0000008600ee7308 */ /* 0x0003660000000800 */
        /* <DEDUP_REMOVED lines=17> */
[----:B------:R1:W-:Y:S02]  /*aef0*/  MUFU.EX2 R237, R134 ;  /* 0x0000008600ed7308 */ /* 0x0003e40000000800 */
        /* <DEDUP_REMOVED lines=17> */
[----:B------:R-:W-:Y:S02]  /*b010*/  FMUL.FTZ R67, R0, R67 ;  /* 0x0000004300437220 */ /* 0x000fe40000410000 */
[--C-:B-1----:R-:W-:Y:S02]  /*b020*/  FFMA.FTZ R134, R180, c[0x0][0x2d0], -R172.reuse ;  /* 0x0000b400b4867a23 */ /* 0x102fe400000108ac */
[C---:B----4-:R-:W-:Y:S02]  /*b030*/  HMMA.16816.F32.BF16 R44, R168.reuse, R144, R44 ;  /* 0x00000090a82c723c */ /* 0x050fe4000004182c */
[----:B------:R1:W-:Y:S02]  /*b040*/  MUFU.EX2 R236, R134 ;  /* 0x0000008600ec7308 */ /* 0x0003e40000000800 */
[C---:B------:R-:W-:Y:S02]  /*b050*/  FMUL.FTZ R70, R0.reuse, R70 ;  /* 0x0000004600467220 */ /* 0x040fe40000410000 */
[C---:B------:R-:W-:Y:S02]  /*b060*/  FMUL.FTZ R71, R0.reuse, R71 ;  /* 0x0000004700477220 */ /* 0x040fe40000410000 */
[C---:B------:R-:W-:Y:S01]  /*b070*/  HMMA.16816.F32.BF16 R48, R168.reuse, R146, R48 ;  /* 0x00000092a830723c */ /* 0x040fe20000041830 */
[----:B------:R-:W4:Y:S03]  /*b080*/  LDSM.16.MT88.4 R144, [R205+0x4100] ;  /* 0x00410000cd90783b */ /* 0x000f260000004200 */
        /* <DEDUP_REMOVED lines=9> */
[C---:B------:R-:W-:Y:S02]  /*b120*/  FMUL.FTZ R86, R0.reuse, R86 ;  /* 0x0000005600567220 */ /* 0x040fe40000410000 */
[----:B------:R-:W-:Y:S02]  /*b130*/  FMUL.FTZ R87, R0, R87 ;  /* 0x0000005700577220 */ /* 0x000fe40000410000 */
[C---:B---3--:R-:W-:Y:S04]  /*b140*/  HMMA.16816.F32.BF16 R60, R168.reuse, R140, R60 ;  /* 0x0000008ca83c723c */ /* 0x048fe8000004183c */
[----:B------:R-:W-:Y:S02]  /*b150*/  FMUL.FTZ R89, R2, R89 ;  /* 0x0000005902597220 */ /* 0x000fe40000410000 */
[C---:B------:R-:W-:Y:S02]  /*b160*/  FMUL.FTZ R90, R0.reuse, R90 ;  /* 0x0000005a005a7220 */ /* 0x040fe40000410000 */
[C---:B------:R-:W-:Y:S01]  /*b170*/  HMMA.16816.F32.BF16 R64, R168.reuse, R142, R64 ;  /* 0x0000008ea840723c */ /* 0x040fe20000041840 */
[----:B------:R-:W3:Y:S03]  /*b180*/  LDSM.16.MT88.4 R140, [R208+0x4100] ;  /* 0x00410000d08c783b */ /* 0x000ee60000004200 */
[----:B------:R-:W-:Y:S02]  /*b190*/  FMUL.FTZ R91, R0, R91 ;  /* 0x0000005b005b7220 */ /* 0x000fe40000410000 */
[C---:B------:R-:W-:Y:S02]  /*b1a0*/  FMUL.FTZ R92, R2.reuse, R92 ;  /* 0x0000005c025c7220 */ /* 0x040fe40000410000 */
[C---:B----4-:R-:W-:Y:S04]  /*b1b0*/  HMMA.16816.F32.BF16 R68, R168.reuse, R144, R68 ;  /* 0x00000090a844723c */ /* 0x050fe80000041844 */
[----:B------:R-:W-:Y:S02]  /*b1c0*/  FMUL.FTZ R93, R2, R93 ;  /* 0x0000005d025d7220 */ /* 0x000fe40000410000 */
[C---:B------:R-:W-:Y:S02]  /*b1d0*/  FMUL.FTZ R94, R0.reuse, R94 ;  /* 0x0000005e005e7220 */ /* 0x040fe40000410000 */
[C---:B------:R-:W-:Y:S01]  /*b1e0*/  HMMA.16816.F32.BF16 R72, R168.reuse, R146, R72 ;  /* 0x00000092a848723c */ /* 0x040fe20000041848 */
[----:B------:R-:W4:Y:S03]  /*b1f0*/  LDSM.16.MT88.4 R144, [R207+0x4100] ;  /* 0x00410000cf90783b */ /* 0x000f260000004200 */
[--C-:B-1----:R-:W-:Y:S02]  /*b200*/  FFMA.FTZ R134, R185, c[0x0][0x2d0], -R133.reuse ;  /* 0x0000b400b9867a23 */ /* 0x102fe40000010885 */
[----:B------:R-:W-:Y:S02]  /*b210*/  FMUL.FTZ R95, R0, R95 ;  /* 0x0000005f005f7220 */ /* 0x000fe40000410000 */
[C---:B------:R-:W-:Y:S01]  /*b220*/  FMUL.FTZ R96, R2.reuse, R96 ;  /* 0x0000006002607220 */ /* 0x040fe20000410000 */
[C---:B--2---:R-:W-:Y:S01]  /*b230*/  HMMA.16816.F32.BF16 R76, R168.reuse, R136, R76 ;  /* 0x00000088a84c723c */ /* 0x044fe2000004184c */
[----:B------:R1:W-:Y:S02]  /*b240*/  MUFU.EX2 R191, R134 ;  /* 0x0000008600bf7308 */ /* 0x0003e40000000800 */
[----:B------:R-:W-:Y:S02]  /*b250*/  FMUL.FTZ R97, R2, R97 ;  /* 0x0000006102617220 */ /* 0x000fe40000410000 */
[C---:B------:R-:W-:Y:S02]  /*b260*/  FMUL.FTZ R98, R0.reuse, R98 ;  /* 0x0000006200627220 */ /* 0x040fe40000410000 */
[----:B------:R-:W-:Y:S01]  /*b270*/  FMUL.FTZ R99, R0, R99 ;  /* 0x0000006300637220 */ /* 0x000fe20000410000 */
        /* <DEDUP_REMOVED lines=11> */
[C---:B----4-:R-:W-:Y:S01]  /*b330*/  HMMA.16816.F32.BF16 R92, R168.reuse, R144, R92 ;  /* 0x00000090a85c723c */ /* 0x050fe2000004185c */
[----:B------:R1:W4:Y:S03]  /*b340*/  MUFU.EX2 R190, R134 ;  /* 0x0000008600be7308 */ /* 0x0003260000000800 */
[----:B------:R-:W-:Y:S02]  /*b350*/  FMUL.FTZ R105, R2, R105 ;  /* 0x0000006902697220 */ /* 0x000fe40000410000 */
[C---:B------:R-:W-:Y:S02]  /*b360*/  FMUL.FTZ R106, R0.reuse, R106 ;  /* 0x0000006a006a7220 */ /* 0x040fe40000410000 */
[C---:B------:R-:W-:Y:S01]  /*b370*/  HMMA.16816.F32.BF16 R96, R168.reuse, R146, R96 ;  /* 0x00000092a860723c */ /* 0x040fe20000041860 */
[----:B------:R-:W4:Y:S03]  /*b380*/  LDSM.16.MT88.4 R144, [R208+0x6100] ;  /* 0x00610000d090783b */ /* 0x000f260000004200 */
[----:B------:R-:W-:Y:S02]  /*b390*/  FMUL.FTZ R107, R0, R107 ;  /* 0x0000006b006b7220 */ /* 0x000fe40000410000 */
[C---:B------:R-:W-:Y:S02]  /*b3a0*/  FMUL.FTZ R108, R2.reuse, R108 ;  /* 0x0000006c026c7220 */ /* 0x040fe40000410000 */
[----:B------:R-:W-:Y:S01]  /*b3b0*/  FMUL.FTZ R109, R2, R109 ;  /* 0x0000006d026d7220 */ /* 0x000fe20000410000 */
[C---:B--2---:R-:W-:Y:S03]  /*b3c0*/  HMMA.16816.F32.BF16 R100, R168.reuse, R136, R100 ;  /* 0x00000088a864723c */ /* 0x044fe60000041864 */
[C---:B------:R-:W-:Y:S02]  /*b3d0*/  FMUL.FTZ R110, R0.reuse, R110 ;  /* 0x0000006e006e7220 */ /* 0x040fe40000410000 */
[----:B------:R-:W-:Y:S02]  /*b3e0*/  FMUL.FTZ R111, R0, R111 ;  /* 0x0000006f006f7220 */ /* 0x000fe40000410000 */
[----:B------:R-:W-:Y:S01]  /*b3f0*/  FMUL.FTZ R112, R2, R112 ;  /* 0x0000007002707220 */ /* 0x000fe20000410000 */
[C---:B------:R-:W-:Y:S01]  /*b400*/  HMMA.16816.F32.BF16 R104, R168.reuse, R138, R104 ;  /* 0x0000008aa868723c */ /* 0x040fe20000041868 */
[----:B------:R-:W2:Y:S03]  /*b410*/  LDSM.16.MT88.4 R136, [R207+0x6100] ;  /* 0x00610000cf88783b */ /* 0x000ea60000004200 */
[--C-:B-1----:R-:W-:Y:S02]  /*b420*/  FFMA.FTZ R134, R176, c[0x0][0x2d0], -R133.reuse ;  /* 0x0000b400b0867a23 */ /* 0x102fe40000010885 */
[----:B------:R-:W-:Y:S02]  /*b430*/  FMUL.FTZ R113, R2, R113 ;  /* 0x0000007102717220 */ /* 0x000fe40000410000 */
[C---:B---3--:R-:W-:Y:S01]  /*b440*/  HMMA.16816.F32.BF16 R108, R168.reuse, R140, R108 ;  /* 0x0000008ca86c723c */ /* 0x048fe2000004186c */
[----:B------:R1:W-:Y:S03]  /*b450*/  MUFU.EX2 R189, R134 ;  /* 0x0000008600bd7308 */ /* 0x0003e60000000800 */
[C---:B------:R-:W-:Y:S02]  /*b460*/  FMUL.FTZ R114, R0.reuse, R114 ;  /* 0x0000007200727220 */ /* 0x040fe40000410000 */
[----:B------:R-:W-:Y:S02]  /*b470*/  FMUL.FTZ R115, R0, R115 ;  /* 0x0000007300737220 */ /* 0x000fe40000410000 */
[C---:B------:R-:W-:Y:S04]  /*b480*/  FMUL.FTZ R116, R2.reuse, R116 ;  /* 0x0000007402747220 */ /* 0x040fe80000410000 */
[----:B------:R-:W-:Y:S01]  /*b490*/  FMUL.FTZ R117, R2, R117 ;  /* 0x0000007502757220 */ /* 0x000fe20000410000 */
[C---:B------:R-:W-:Y:S01]  /*b4a0*/  HMMA.16816.F32.BF16 R112, R168.reuse, R142, R112 ;  /* 0x0000008ea870723c */ /* 0x040fe20000041870 */
[----:B------:R-:W3:Y:S02]  /*b4b0*/  LDSM.16.MT88.4 R140, [R205+0x900] ;  /* 0x00090000cd8c783b */ /* 0x000ee40000004200 */
[C---:B------:R-:W-:Y:S02]  /*b4c0*/  FMUL.FTZ R118, R0.reuse, R118 ;  /* 0x0000007600767220 */ /* 0x040fe40000410000 */
[----:B------:R-:W-:Y:S02]  /*b4d0*/  FMUL.FTZ R119, R0, R119 ;  /* 0x0000007700777220 */ /* 0x000fe40000410000 */
[C---:B------:R-:W-:Y:S02]  /*b4e0*/  FMUL.FTZ R120, R2.reuse, R120 ;  /* 0x0000007802787220 */ /* 0x040fe40000410000 */
[----:B------:R-:W-:Y:S03]  /*b4f0*/  FMUL.FTZ R121, R2, R121 ;  /* 0x0000007902797220 */ /* 0x000fe60000410000 */
[C---:B----4-:R-:W-:Y:S03]  /*b500*/  HMMA.16816.F32.BF16 R116, R168.reuse, R144, R116 ;  /* 0x00000090a874723c */ /* 0x050fe60000041874 */
[C---:B------:R-:W-:Y:S02]  /*b510*/  FMUL.FTZ R122, R0.reuse, R122 ;  /* 0x0000007a007a7220 */ /* 0x040fe40000410000 */
[----:B------:R-:W-:Y:S02]  /*b520*/  FMUL.FTZ R123, R0, R123 ;  /* 0x0000007b007b7220 */ /* 0x000fe40000410000 */
[--C-:B-1----:R-:W-:Y:S02]  /*b530*/  FFMA.FTZ R134, R177, c[0x0][0x2d0], -R133.reuse ;  /* 0x0000b400b1867a23 */ /* 0x102fe40000010885 */
[----:B------:R-:W-:Y:S02]  /*b540*/  LDSM.16.MT88.4 R176, [R206+0x3900] ;  /* 0x00390000ceb0783b */ /* 0x000fe40000004200 */
[----:B------:R1:W4:Y:S01]  /*b550*/  MUFU.EX2 R186, R134 ;  /* 0x0000008600ba7308 */ /* 0x0003220000000800 */
[C---:B------:R-:W-:Y:S03]  /*b560*/  HMMA.16816.F32.BF16 R120, R168.reuse, R146, R120 ;  /* 0x00000092a878723c */ /* 0x040fe60000041878 */
[C---:B------:R-:W-:Y:S02]  /*b570*/  FMUL.FTZ R124, R2.reuse, R124 ;  /* 0x0000007c027c7220 */ /* 0x040fe40000410000 */
[----:B------:R-:W-:Y:S01]  /*b580*/  FMUL.FTZ R125, R2, R125 ;  /* 0x0000007d027d7220 */ /* 0x000fe20000410000 */
[----:B------:R-:W3:Y:S01]  /*b590*/  LDSM.16.MT88.4 R144, [R208+0x900] ;  /* 0x00090000d090783b */ /* 0x000ee20000004200 */
[C---:B------:R-:W-:Y:S02]  /*b5a0*/  FMUL.FTZ R126, R0.reuse, R126 ;  /* 0x0000007e007e7220 */ /* 0x040fe40000410000 */
[----:B------:R-:W-:Y:S03]  /*b5b0*/  FMUL.FTZ R127, R0, R127 ;  /* 0x0000007f007f7220 */ /* 0x000fe60000410000 */
[C---:B------:R-:W-:Y:S02]  /*b5c0*/  FMUL.FTZ R128, R2.reuse, R128 ;  /* 0x0000008002807220 */ /* 0x040fe40000410000 */
[----:B------:R-:W-:Y:S02]  /*b5d0*/  FMUL.FTZ R129, R2, R129 ;  /* 0x0000008102817220 */ /* 0x000fe40000410000 */
[C---:B--2---:R-:W-:Y:S03]  /*b5e0*/  HMMA.16816.F32.BF16 R124, R168.reuse, R136, R124 ;  /* 0x00000088a87c723c */ /* 0x044fe6000004187c */
[C---:B------:R-:W-:Y:S02]  /*b5f0*/  FMUL.FTZ R130, R0.reuse, R130 ;  /* 0x0000008200827220 */ /* 0x040fe40000410000 */
[----:B------:R-:W-:Y:S02]  /*b600*/  FMUL.FTZ R131, R0, R131 ;  /* 0x0000008300837220 */ /* 0x000fe40000410000 */
[----:B-----5:R-:W-:Y:S01]  /*b610*/  F2FP.BF16.PACK_AB R136, R238, R239 ;  /* 0x000000efee88723e */ /* 0x020fe200000010ff */
[--C-:B-1----:R-:W-:Y:S01]  /*b620*/  FFMA.FTZ R134, R182, c[0x0][0x2d0], -R172.reuse ;  /* 0x0000b400b6867a23 */ /* 0x102fe200000108ac */
[----:B------:R-:W-:Y:S03]  /*b630*/  F2FP.BF16.PACK_AB R137, R190, R191 ;  /* 0x000000bfbe89723e */ /* 0x000fe600000010ff */
[----:B------:R-:W-:Y:S01]  /*b640*/  HMMA.16816.F32.BF16 R128, R168, R138, R128 ;  /* 0x0000008aa880723c */ /* 0x000fe20000041880 */
[----:B------:R1:W-:Y:S06]  /*b650*/  MUFU.EX2 R235, R134 ;  /* 0x0000008600eb7308 */ /* 0x0003ec0000000800 */
[----:B------:R-:W-:Y:S02]  /*b660*/  F2FP.BF16.PACK_AB R138, R236, R237 ;  /* 0x000000edec8a723e */ /* 0x000fe400000010ff */
[----:B----4-:R-:W-:Y:S07]  /*b670*/  F2FP.BF16.PACK_AB R139, R186, R189 ;  /* 0x000000bdba8b723e */ /* 0x010fee00000010ff */
[C---:B---3--:R-:W-:Y:S08]  /*b680*/  HMMA.16816.F32.BF16 R4, R136.reuse, R140, R4 ;  /* 0x0000008c8804723c */ /* 0x048ff00000041804 */
[C---:B------:R-:W-:Y:S01]  /*b690*/  HMMA.16816.F32.BF16 R8, R136.reuse, R142, R8 ;  /* 0x0000008e8808723c */ /* 0x040fe20000041808 */
[----:B------:R-:W2:Y:S03]  /*b6a0*/  LDSM.16.MT88.4 R140, [R206+0x2900] ;  /* 0x00290000ce8c783b */ /* 0x000ea60000004200 */
[--C-:B-1----:R-:W-:Y:S04]  /*b6b0*/  FFMA.FTZ R134, R183, c[0x0][0x2d0], -R172.reuse ;  /* 0x0000b400b7867a23 */ /* 0x102fe800000108ac */
[C---:B------:R-:W-:Y:S01]  /*b6c0*/  HMMA.16816.F32.BF16 R12, R136.reuse, R148, R12 ;  /* 0x00000094880c723c */ /* 0x040fe2000004180c */
[----:B------:R1:W3:Y:S07]  /*b6d0*/  MUFU.EX2 R234, R134 ;  /* 0x0000008600ea7308 */ /* 0x0002ee0000000800 */
[C---:B------:R-:W-:Y:S01]  /*b6e0*/  HMMA.16816.F32.BF16 R16, R136.reuse, R150, R16 ;  /* 0x000000968810723c */ /* 0x040fe20000041810 */
[----:B------:R-:W-:Y:S07]  /*b6f0*/  LDSM.16.MT88.4 R148, [R207+0x2900] ;  /* 0x00290000cf94783b */ /* 0x000fee0000004200 */
[C---:B------:R-:W-:Y:S08]  /*b700*/  HMMA.16816.F32.BF16 R20, R136.reuse, R144, R20 ;  /* 0x000000908814723c */ /* 0x040ff00000041814 */
[C---:B------:R-:W-:Y:S01]  /*b710*/  HMMA.16816.F32.BF16 R24, R136.reuse, R146, R24 ;  /* 0x000000928818723c */ /* 0x040fe20000041818 */
[----:B------:R-:W4:Y:S03]  /*b720*/  LDSM.16.MT88.4 R144, [R208+0x2900] ;  /* 0x00290000d090783b */ /* 0x000f260000004200 */
[--C-:B-1----:R-:W-:Y:S04]  /*b730*/  FFMA.FTZ R134, R184, c[0x0][0x2d0], -R172.reuse ;  /* 0x0000b400b8867a23 */ /* 0x102fe800000108ac */
[C---:B------:R-:W-:Y:S01]  /*b740*/  HMMA.16816.F32.BF16 R28, R136.reuse, R152, R28 ;  /* 0x00000098881c723c */ /* 0x040fe2000004181c */
[----:B------:R1:W-:Y:S07]  /*b750*/  MUFU.EX2 R233, R134 ;  /* 0x0000008600e97308 */ /* 0x0003ee0000000800 */
[C---:B------:R-:W-:Y:S01]  /*b760*/  HMMA.16816.F32.BF16 R32, R136.reuse, R154, R32 ;  /* 0x0000009a8820723c */ /* 0x040fe20000041820 */
[----:B------:R-:W5:Y:S07]  /*b770*/  LDSM.16.MT88.4 R152, [R208+0x4900] ;  /* 0x00490000d098783b */ /* 0x000f6e0000004200 */
[C---:B------:R-:W-:Y:S08]  /*b780*/  HMMA.16816.F32.BF16 R36, R136.reuse, R156, R36 ;  /* 0x0000009c8824723c */ /* 0x040ff00000041824 */
[C---:B------:R-:W-:Y:S01]  /*b790*/  HMMA.16816.F32.BF16 R40, R136.reuse, R158, R40 ;  /* 0x0000009e8828723c */ /* 0x040fe20000041828 */
[----:B------:R-:W-:Y:S03]  /*b7a0*/  LDSM.16.MT88.4 R156, [R206+0x1100] ;  /* 0x00110000ce9c783b */ /* 0x000fe60000004200 */
[--C-:B-1----:R-:W-:Y:S04]  /*b7b0*/  FFMA.FTZ R134, R188, c[0x0][0x2d0], -R172.reuse ;  /* 0x0000b400bc867a23 */ /* 0x102fe800000108ac */
[C---:B--2---:R-:W-:Y:S01]  /*b7c0*/  HMMA.16816.F32.BF16 R44, R136.reuse, R140, R44 ;  /* 0x0000008c882c723c */ /* 0x044fe2000004182c */
[----:B------:R1:W2:Y:S07]  /*b7d0*/  MUFU.EX2 R232, R134 ;  /* 0x0000008600e87308 */ /* 0x0002ae0000000800 */
[C---:B------:R-:W-:Y:S01]  /*b7e0*/  HMMA.16816.F32.BF16 R48, R136.reuse, R142, R48 ;  /* 0x0000008e8830723c */ /* 0x040fe20000041830 */
[----:B------:R-:W2:Y:S07]  /*b7f0*/  LDSM.16.MT88.4 R140, [R207+0x4900] ;  /* 0x00490000cf8c783b */ /* 0x000eae0000004200 */
[C---:B----4-:R-:W-:Y:S08]  /*b800*/  HMMA.16816.F32.BF16 R52, R136.reuse, R144, R52 ;  /* 0x000000908834723c */ /* 0x050ff00000041834 */
[C---:B------:R-:W-:Y:S01]  /*b810*/  HMMA.16816.F32.BF16 R56, R136.reuse, R146, R56 ;  /* 0x000000928838723c */ /* 0x040fe20000041838 */
[----:B------:R-:W4:Y:S03]  /*b820*/  LDSM.16.MT88.4 R144, [R205+0x6900] ;  /* 0x00690000cd90783b */ /* 0x000f260000004200 */
[--C-:B-1----:R-:W-:Y:S04]  /*b830*/  FFMA.FTZ R134, R173, c[0x0][0x2d0], -R133.reuse ;  /* 0x0000b400ad867a23 */ /* 0x102fe80000010885 */
[C---:B------:R-:W-:Y:S01]  /*b840*/  HMMA.16816.F32.BF16 R60, R136.reuse, R148, R60 ;  /* 0x00000094883c723c */ /* 0x040fe2000004183c */
[----:B------:R1:W-:Y:S07]  /*b850*/  MUFU.EX2 R185, R134 ;  /* 0x0000008600b97308 */ /* 0x0003ee0000000800 */
[C---:B------:R-:W-:Y:S01]  /*b860*/  HMMA.16816.F32.BF16 R64, R136.reuse, R150, R64 ;  /* 0x000000968840723c */ /* 0x040fe20000041840 */
[----:B------:R-:W2:Y:S07]  /*b870*/  LDSM.16.MT88.4 R148, [R206+0x6900] ;  /* 0x00690000ce94783b */ /* 0x000eae0000004200 */
[C---:B------:R-:W-:Y:S08]  /*b880*/  HMMA.16816.F32.BF16 R68, R136.reuse, R160, R68 ;  /* 0x000000a08844723c */ /* 0x040ff00000041844 */
[C---:B------:R-:W-:Y:S01]  /*b890*/  HMMA.16816.F32.BF16 R72, R136.reuse, R162, R72 ;  /* 0x000000a28848723c */ /* 0x040fe20000041848 */
[----:B------:R-:W-:Y:S03]  /*b8a0*/  LDSM.16.MT88.4 R160, [R207+0x1100] ;  /* 0x00110000cfa0783b */ /* 0x000fe60000004200 */
[--C-:B-1----:R-:W-:Y:S04]  /*b8b0*/  FFMA.FTZ R134, R174, c[0x0][0x2d0], -R133.reuse ;  /* 0x0000b400ae867a23 */ /* 0x102fe80000010885 */
[C---:B------:R-:W-:Y:S01]  /*b8c0*/  HMMA.16816.F32.BF16 R76, R136.reuse, R164, R76 ;  /* 0x000000a4884c723c */ /* 0x040fe2000004184c */
[----:B------:R1:W1:Y:S07]  /*b8d0*/  MUFU.EX2 R184, R134 ;  /* 0x0000008600b87308 */ /* 0x00026e0000000800 */
[C---:B------:R-:W-:Y:S01]  /*b8e0*/  HMMA.16816.F32.BF16 R80, R136.reuse, R166, R80 ;  /* 0x000000a68850723c */ /* 0x040fe20000041850 */
[----:B------:R-:W-:Y:S07]  /*b8f0*/  LDSM.16.MT88.4 R164, [R206+0x5100] ;  /* 0x00510000cea4783b */ /* 0x000fee0000004200 */
[C---:B-----5:R-:W-:Y:S08]  /*b900*/  HMMA.16816.F32.BF16 R84, R136.reuse, R152, R84 ;  /* 0x000000988854723c */ /* 0x060ff00000041854 */
[C---:B------:R-:W-:Y:S01]  /*b910*/  HMMA.16816.F32.BF16 R88, R136.reuse, R154, R88 ;  /* 0x0000009a8858723c */ /* 0x040fe20000041858 */
[----:B------:R-:W5:Y:S03]  /*b920*/  LDSM.16.MT88.4 R152, [R208+0x6900] ;  /* 0x00690000d098783b */ /* 0x000f660000004200 */
[--C-:B-1----:R-:W-:Y:S04]  /*b930*/  FFMA.FTZ R134, R181, c[0x0][0x2d0], -R133.reuse ;  /* 0x0000b400b5867a23 */ /* 0x102fe80000010885 */
[C---:B--2---:R-:W-:Y:S01]  /*b940*/  HMMA.16816.F32.BF16 R92, R136.reuse, R140, R92 ;  /* 0x0000008c885c723c */ /* 0x044fe2000004185c */
[----:B------:R1:W-:Y:S07]  /*b950*/  MUFU.EX2 R183, R134 ;  /* 0x0000008600b77308 */ /* 0x0003ee0000000800 */
[C---:B------:R-:W-:Y:S01]  /*b960*/  HMMA.16816.F32.BF16 R96, R136.reuse, R142, R96 ;  /* 0x0000008e8860723c */ /* 0x040fe20000041860 */
[----:B------:R-:W2:Y:S07]  /*b970*/  LDSM.16.MT88.4 R140, [R207+0x6900] ;  /* 0x00690000cf8c783b */ /* 0x000eae0000004200 */
[C---:B----4-:R-:W-:Y:S08]  /*b980*/  HMMA.16816.F32.BF16 R100, R136.reuse, R144, R100 ;  /* 0x000000908864723c */ /* 0x050ff00000041864 */
[C---:B------:R-:W-:Y:S01]  /*b990*/  HMMA.16816.F32.BF16 R104, R136.reuse, R146, R104 ;  /* 0x000000928868723c */ /* 0x040fe20000041868 */
[----:B------:R-:W4:Y:S03]  /*b9a0*/  LDSM.16.MT88.4 R144, [R205+0x1100] ;  /* 0x00110000cd90783b */ /* 0x000f260000004200 */
[--C-:B-1----:R-:W-:Y:S04]  /*b9b0*/  FFMA.FTZ R134, R187, c[0x0][0x2d0], -R133.reuse ;  /* 0x0000b400bb867a23 */ /* 0x102fe80000010885 */
[C---:B------:R-:W-:Y:S01]  /*b9c0*/  HMMA.16816.F32.BF16 R108, R136.reuse, R148, R108 ;  /* 0x00000094886c723c */ /* 0x040fe2000004186c */
[----:B------:R1:W1:Y:S07]  /*b9d0*/  MUFU.EX2 R182, R134 ;  /* 0x0000008600b67308 */ /* 0x00026e0000000800 */
[C---:B------:R-:W-:Y:S01]  /*b9e0*/  HMMA.16816.F32.BF16 R112, R136.reuse, R150, R112 ;  /* 0x000000968870723c */ /* 0x040fe20000041870 */
[----:B------:R-:W4:Y:S07]  /*b9f0*/  LDSM.16.MT88.4 R148, [R208+0x1100] ;  /* 0x00110000d094783b */ /* 0x000f2e0000004200 */
[C---:B-----5:R-:W-:Y:S08]  /*ba00*/  HMMA.16816.F32.BF16 R116, R136.reuse, R152, R116 ;  /* 0x000000988874723c */ /* 0x060ff00000041874 */
[C---:B------:R-:W-:Y:S01]  /*ba10*/  HMMA.16816.F32.BF16 R120, R136.reuse, R154, R120 ;  /* 0x0000009a8878723c */ /* 0x040fe20000041878 */
[----:B------:R-:W-:Y:S03]  /*ba20*/  LDSM.16.MT88.4 R152, [R208+0x3100] ;  /* 0x00310000d098783b */ /* 0x000fe60000004200 */
[--C-:B-1----:R-:W-:Y:S04]  /*ba30*/  FFMA.FTZ R134, R195, c[0x0][0x2d0], -R172.reuse ;  /* 0x0000b400c3867a23 */ /* 0x102fe800000108ac */
[C---:B--2---:R-:W-:Y:S01]  /*ba40*/  HMMA.16816.F32.BF16 R124, R136.reuse, R140, R124 ;  /* 0x0000008c887c723c */ /* 0x044fe2000004187c */
[----:B------:R1:W-:Y:S07]  /*ba50*/  MUFU.EX2 R203, R134 ;  /* 0x0000008600cb7308 */ /* 0x0003ee0000000800 */
[----:B------:R-:W-:Y:S01]  /*ba60*/  HMMA.16816.F32.BF16 R128, R136, R142, R128 ;  /* 0x0000008e8880723c */ /* 0x000fe20000041880 */
[----:B------:R-:W2:Y:S06]  /*ba70*/  LDSM.16.MT88.4 R140, [R205+0x3100] ;  /* 0x00310000cd8c783b */ /* 0x000eac0000004200 */
[----:B---3--:R-:W-:Y:S02]  /*ba80*/  F2FP.BF16.PACK_AB R136, R234, R235 ;  /* 0x000000ebea88723e */ /* 0x008fe400000010ff */
[----:B------:R-:W-:Y:S03]  /*ba90*/  F2FP.BF16.PACK_AB R138, R232, R233 ;  /* 0x000000e9e88a723e */ /* 0x000fe600000010ff */
[----:B------:R-:W-:Y:S02]  /*baa0*/  F2FP.BF16.PACK_AB R137, R184, R185 ;  /* 0x000000b9b889723e */ /* 0x000fe400000010ff */
[----:B------:R-:W-:Y:S01]  /*bab0*/  F2FP.BF16.PACK_AB R139, R182, R183 ;  /* 0x000000b7b68b723e */ /* 0x000fe200000010ff */
[--C-:B-1----:R-:W-:Y:S06]  /*bac0*/  FFMA.FTZ R134, R196, c[0x0][0x2d0], -R172.reuse ;  /* 0x0000b400c4867a23 */ /* 0x102fec00000108ac */
[C---:B----4-:R-:W-:Y:S01]  /*bad0*/  HMMA.16816.F32.BF16 R4, R136.reuse, R144, R4 ;  /* 0x000000908804723c */ /* 0x050fe20000041804 */
[----:B------:R1:W3:Y:S07]  /*bae0*/  MUFU.EX2 R195, R134 ;  /* 0x0000008600c37308 */ /* 0x0002ee0000000800 */
[C---:B------:R-:W-:Y:S01]  /*baf0*/  HMMA.16816.F32.BF16 R8, R136.reuse, R146, R8 ;  /* 0x000000928808723c */ /* 0x040fe20000041808 */
[----:B------:R-:W4:Y:S07]  /*bb00*/  LDSM.16.MT88.4 R144, [R206+0x3100] ;  /* 0x00310000ce90783b */ /* 0x000f2e0000004200 */
[C---:B------:R-:W-:Y:S08]  /*bb10*/  HMMA.16816.F32.BF16 R12, R136.reuse, R156, R12 ;  /* 0x0000009c880c723c */ /* 0x040ff0000004180c */
[C---:B------:R-:W-:Y:S01]  /*bb20*/  HMMA.16816.F32.BF16 R16, R136.reuse, R158, R16 ;  /* 0x0000009e8810723c */ /* 0x040fe20000041810 */
[----:B------:R-:W5:Y:S03]  /*bb30*/  LDSM.16.MT88.4 R156, [R207+0x3100] ;  /* 0x00310000cf9c783b */ /* 0x000f660000004200 */
[--C-:B-1----:R-:W-:Y:S01]  /*bb40*/  FFMA.FTZ R134, R197, c[0x0][0x2d0], -R172.reuse ;  /* 0x0000b400c5867a23 */ /* 0x102fe200000108ac */
[----:B---3--:R-:W-:Y:S01]  /*bb50*/  F2FP.BF16.PACK_AB R168, R195, R203 ;  /* 0x000000cbc3a8723e */ /* 0x008fe200000010ff */
[----:B------:R-:W-:Y:S02]  /*bb60*/  FFMA.FTZ R172, R198, c[0x0][0x2d0], -R172 ;  /* 0x0000b400c6ac7a23 */ /* 0x000fe400000108ac */
[C---:B------:R-:W-:Y:S01]  /*bb70*/  HMMA.16816.F32.BF16 R20, R136.reuse, R148, R20 ;  /* 0x000000948814723c */ /* 0x040fe20000041814 */
[----:B------:R1:W-:Y:S07]  /*bb80*/  MUFU.EX2 R188, R134 ;  /* 0x0000008600bc7308 */ /* 0x0003ee0000000800 */
[C---:B------:R-:W-:Y:S01]  /*bb90*/  HMMA.16816.F32.BF16 R24, R136.reuse, R150, R24 ;  /* 0x000000968818723c */ /* 0x040fe20000041818 */
[----:B------:R-:W3:Y:S02]  /*bba0*/  LDSM.16.MT88.4 R148, [R205+0x5100] ;  /* 0x00510000cd94783b */ /* 0x000ee40000004200 */
[----:B------:R4:W4:Y:S05]  /*bbb0*/  MUFU.EX2 R187, R172 ;  /* 0x000000ac00bb7308 */ /* 0x00092a0000000800 */
[C---:B------:R-:W-:Y:S08]  /*bbc0*/  HMMA.16816.F32.BF16 R28, R136.reuse, R160, R28 ;  /* 0x000000a0881c723c */ /* 0x040ff0000004181c */
[C---:B------:R-:W-:Y:S01]  /*bbd0*/  HMMA.16816.F32.BF16 R32, R136.reuse, R162, R32 ;  /* 0x000000a28820723c */ /* 0x040fe20000041820 */
[----:B------:R-:W3:Y:S03]  /*bbe0*/  LDSM.16.MT88.4 R160, [R208+0x5100] ;  /* 0x00510000d0a0783b */ /* 0x000ee60000004200 */
[--C-:B-1----:R-:W-:Y:S04]  /*bbf0*/  FFMA.FTZ R134, R192, c[0x0][0x2d0], -R133.reuse ;  /* 0x0000b400c0867a23 */ /* 0x102fe80000010885 */
[C---:B--2---:R-:W-:Y:S01]  /*bc00*/  HMMA.16816.F32.BF16 R36, R136.reuse, R140, R36 ;  /* 0x0000008c8824723c */ /* 0x044fe20000041824 */
[----:B------:R1:W-:Y:S01]  /*bc10*/  MUFU.EX2 R181, R134 ;  /* 0x0000008600b57308 */ /* 0x0003e20000000800 */
[----:B----4-:R-:W-:Y:S02]  /*bc20*/  LDSM.16.MT88.4 R172, [R205+0x3900] ;  /* 0x00390000cdac783b */ /* 0x010fe40000004200 */
[----:B------:R-:W-:Y:S04]  /*bc30*/  F2FP.BF16.PACK_AB R170, R187, R188 ;  /* 0x000000bcbbaa723e */ /* 0x000fe800000010ff */
[C---:B------:R-:W-:Y:S02]  /*bc40*/  HMMA.16816.F32.BF16 R40, R136.reuse, R142, R40 ;  /* 0x0000008e8828723c */ /* 0x040fe40000041828 */
[----:B------:R-:W2:Y:S06]  /*bc50*/  LDSM.16.MT88.4 R140, [R207+0x5100] ;  /* 0x00510000cf8c783b */ /* 0x000eac0000004200 */
[C---:B------:R-:W-:Y:S08]  /*bc60*/  HMMA.16816.F32.BF16 R44, R136.reuse, R144, R44 ;  /* 0x00000090882c723c */ /* 0x040ff0000004182c */
[C---:B------:R-:W-:Y:S01]  /*bc70*/  HMMA.16816.F32.BF16 R48, R136.reuse, R146, R48 ;  /* 0x000000928830723c */ /* 0x040fe20000041830 */
[----:B------:R-:W4:Y:S03]  /*bc80*/  LDSM.16.MT88.4 R144, [R205+0x7100] ;  /* 0x00710000cd90783b */ /* 0x000f260000004200 */
[--C-:B-1----:R-:W-:Y:S04]  /*bc90*/  FFMA.FTZ R134, R193, c[0x0][0x2d0], -R133.reuse ;  /* 0x0000b400c1867a23 */ /* 0x102fe80000010885 */
[C---:B------:R-:W-:Y:S01]  /*bca0*/  HMMA.16816.F32.BF16 R52, R136.reuse, R152, R52 ;  /* 0x000000988834723c */ /* 0x040fe20000041834 */
[----:B------:R-:W1:Y:S07]  /*bcb0*/  MUFU.EX2 R180, R134 ;  /* 0x0000008600b47308 */ /* 0x000e6e0000000800 */
[C---:B------:R-:W-:Y:S01]  /*bcc0*/  HMMA.16816.F32.BF16 R56, R136.reuse, R154, R56 ;  /* 0x0000009a8838723c */ /* 0x040fe20000041838 */
[----:B------:R-:W-:Y:S07]  /*bcd0*/  LDSM.16.MT88.4 R152, [R208+0x7100] ;  /* 0x00710000d098783b */ /* 0x000fee0000004200 */
[C---:B-----5:R-:W-:Y:S08]  /*bce0*/  HMMA.16816.F32.BF16 R60, R136.reuse, R156, R60 ;  /* 0x0000009c883c723c */ /* 0x060ff0000004183c */
[C---:B------:R-:W-:Y:S01]  /*bcf0*/  HMMA.16816.F32.BF16 R64, R136.reuse, R158, R64 ;  /* 0x0000009e8840723c */ /* 0x040fe20000041840 */
[----:B------:R-:W-:Y:S03]  /*bd00*/  LDSM.16.MT88.4 R156, [R206+0x1900] ;  /* 0x00190000ce9c783b */ /* 0x000fe60000004200 */
[----:B-1----:R-:W-:Y:S01]  /*bd10*/  F2FP.BF16.PACK_AB R169, R180, R181 ;  /* 0x000000b5b4a9723e */ /* 0x002fe200000010ff */
[--C-:B------:R-:W-:Y:S02]  /*bd20*/  FFMA.FTZ R134, R194, c[0x0][0x2d0], -R133.reuse ;  /* 0x0000b400c2867a23 */ /* 0x100fe40000010885 */
[----:B------:R-:W-:Y:S01]  /*bd30*/  FFMA.FTZ R133, R135, c[0x0][0x2d0], -R133 ;  /* 0x0000b40087857a23 */ /* 0x000fe20000010885 */
[C---:B---3--:R-:W-:Y:S03]  /*bd40*/  HMMA.16816.F32.BF16 R68, R136.reuse, R148, R68 ;  /* 0x000000948844723c */ /* 0x048fe60000041844 */
[----:B------:R-:W-:Y:S05]  /*bd50*/  MUFU.EX2 R134, R134 ;  /* 0x0000008600867308 */ /* 0x000fea0000000800 */
[C---:B------:R-:W-:Y:S01]  /*bd60*/  HMMA.16816.F32.BF16 R72, R136.reuse, R150, R72 ;  /* 0x000000968848723c */ /* 0x040fe20000041848 */
[----:B------:R-:W1:Y:S04]  /*bd70*/  LDSM.16.MT88.4 R148, [R206+0x7100] ;  /* 0x00710000ce94783b */ /* 0x000e680000004200 */
[----:B------:R-:W3:Y:S03]  /*bd80*/  MUFU.EX2 R133, R133 ;  /* 0x0000008500857308 */ /* 0x000ee60000000800 */
[C---:B------:R-:W-:Y:S08]  /*bd90*/  HMMA.16816.F32.BF16 R76, R136.reuse, R164, R76 ;  /* 0x000000a4884c723c */ /* 0x040ff0000004184c */
[C---:B------:R-:W-:Y:S01]  /*bda0*/  HMMA.16816.F32.BF16 R80, R136.reuse, R166, R80 ;  /* 0x000000a68850723c */ /* 0x040fe20000041850 */
[----:B------:R-:W-:Y:S07]  /*bdb0*/  LDSM.16.MT88.4 R164, [R207+0x1900] ;  /* 0x00190000cfa4783b */ /* 0x000fee0000004200 */
[C---:B------:R-:W-:Y:S04]  /*bdc0*/  HMMA.16816.F32.BF16 R84, R136.reuse, R160, R84 ;  /* 0x000000a08854723c */ /* 0x040fe80000041854 */
[----:B---3--:R-:W-:Y:S04]  /*bdd0*/  F2FP.BF16.PACK_AB R171, R133, R134 ;  /* 0x0000008685ab723e */ /* 0x008fe800000010ff */
[C---:B------:R-:W-:Y:S01]  /*bde0*/  HMMA.16816.F32.BF16 R88, R136.reuse, R162, R88 ;  /* 0x000000a28858723c */ /* 0x040fe20000041858 */
[----:B------:R-:W-:Y:S07]  /*bdf0*/  LDSM.16.MT88.4 R160, [R208+0x1900] ;  /* 0x00190000d0a0783b */ /* 0x000fee0000004200 */
[C---:B--2---:R-:W-:Y:S08]  /*be00*/  HMMA.16816.F32.BF16 R92, R136.reuse, R140, R92 ;  /* 0x0000008c885c723c */ /* 0x044ff0000004185c */
[C---:B------:R-:W-:Y:S01]  /*be10*/  HMMA.16816.F32.BF16 R96, R136.reuse, R142, R96 ;  /* 0x0000008e8860723c */ /* 0x040fe20000041860 */
[----:B------:R-:W2:Y:S07]  /*be20*/  LDSM.16.MT88.4 R140, [R207+0x7100] ;  /* 0x00710000cf8c783b */ /* 0x000eae0000004200 */
[C---:B----4-:R-:W-:Y:S08]  /*be30*/  HMMA.16816.F32.BF16 R100, R136.reuse, R144, R100 ;  /* 0x000000908864723c */ /* 0x050ff00000041864 */
[C---:B------:R-:W-:Y:S01]  /*be40*/  HMMA.16816.F32.BF16 R104, R136.reuse, R146, R104 ;  /* 0x000000928868723c */ /* 0x040fe20000041868 */
[----:B------:R-:W3:Y:S07]  /*be50*/  LDSM.16.MT88.4 R144, [R205+0x1900] ;  /* 0x00190000cd90783b */ /* 0x000eee0000004200 */
[C---:B-1----:R-:W-:Y:S08]  /*be60*/  HMMA.16816.F32.BF16 R108, R136.reuse, R148, R108 ;  /* 0x00000094886c723c */ /* 0x042ff0000004186c */
[C---:B------:R-:W-:Y:S08]  /*be70*/  HMMA.16816.F32.BF16 R112, R136.reuse, R150, R112 ;  /* 0x000000968870723c */ /* 0x040ff00000041870 */
[C---:B------:R-:W-:Y:S08]  /*be80*/  HMMA.16816.F32.BF16 R116, R136.reuse, R152, R116 ;  /* 0x000000988874723c */ /* 0x040ff00000041874 */
[C---:B------:R-:W-:Y:S08]  /*be90*/  HMMA.16816.F32.BF16 R120, R136.reuse, R154, R120 ;  /* 0x0000009a8878723c */ /* 0x040ff00000041878 */
[C---:B--2---:R-:W-:Y:S08]  /*bea0*/  HMMA.16816.F32.BF16 R124, R136.reuse, R140, R124 ;  /* 0x0000008c887c723c */ /* 0x044ff0000004187c */
[----:B------:R-:W-:Y:S08]  /*beb0*/  HMMA.16816.F32.BF16 R128, R136, R142, R128 ;  /* 0x0000008e8880723c */ /* 0x000ff00000041880 */
[C---:B---3--:R-:W-:Y:S01]  /*bec0*/  HMMA.16816.F32.BF16 R136, R168.reuse, R144, R4 ;  /* 0x00000090a888723c */ /* 0x048fe20000041804 */
        /* <DEDUP_REMOVED lines=10> */
[----:B------:R-:W1:Y:S07]  /*bf70*/  LDSM.16.MT88.4 R24, [R207+0x5900] ;  /* 0x00590000cf18783b */ /* 0x000e6e0000004200 */
[C---:B------:R-:W-:Y:S01]  /*bf80*/  HMMA.16816.F32.BF16 R160, R168.reuse, R164, R28 ;  /* 0x000000a4a8a0723c */ /* 0x040fe2000004181c */
[----:B------:R-:W1:Y:S07]  /*bf90*/  LDSM.16.MT88.4 R28, [R205+0x7900] ;  /* 0x00790000cd1c783b */ /* 0x000e6e0000004200 */
[C---:B------:R-:W-:Y:S08]  /*bfa0*/  HMMA.16816.F32.BF16 R164, R168.reuse, R166, R32 ;  /* 0x000000a6a8a4723c */ /* 0x040ff00000041820 */
        /* <DEDUP_REMOVED lines=13> */
[C---:B----4-:R-:W-:Y:S07]  /*c080*/  HMMA.16816.F32.BF16 R76, R168.reuse, R16, R76 ;  /* 0x00000010a84c723c */ /* 0x050fee000004184c */
[----:B------:R-:W-:Y:S01]  /*c090*/  FFMA.FTZ R16, R2, R249, R240 ;  /* 0x000000f902107223 */ /* 0x000fe200000100f0 */
        /* <DEDUP_REMOVED lines=33> */
[----:B------:R-:W-:Y:S01]  /*c2b0*/  FADD.FTZ R4, R182, R2 ;  /* 0x00000002b6047221 */ /* 0x000fe20000010000 */
[C---:B---3--:R-:W-:Y:S03]  /*c2c0*/  HMMA.16816.F32.BF16 R124, R168.reuse, R12, R124 ;  /* 0x0000000ca87c723c */ /* 0x048fe6000004187c */
[----:B------:R-:W-:Y:S02]  /*c2d0*/  FADD.FTZ R2, R203, R0 ;  /* 0x00000000cb027221 */ /* 0x000fe40000010000 */
[----:B------:R-:W-:Y:S02]  /*c2e0*/  FADD.FTZ R0, R181, R4 ;  /* 0x00000004b5007221 */ /* 0x000fe40000010000 */
[----:B------:R-:W-:Y:S01]  /*c2f0*/  FADD.FTZ R2, R195, R2 ;  /* 0x00000002c3027221 */ /* 0x000fe20000010000 */
[----:B------:R-:W-:Y:S04]  /*c300*/  HMMA.16816.F32.BF16 R128, R168, R14, R128 ;  /* 0x0000000ea880723c */ /* 0x000fe80000041880 */
[----:B------:R-:W-:Y:S02]  /*c310*/  FADD.FTZ R0, R180, R0 ;  /* 0x00000000b4007221 */ /* 0x000fe40000010000 */
[----:B------:R-:W-:Y:S02]  /*c320*/  FADD.FTZ R2, R188, R2 ;  /* 0x00000002bc027221 */ /* 0x000fe40000010000 */
[----:B------:R-:W-:Y:S01]  /*c330*/  FADD.FTZ R0, R134, R0 ;  /* 0x0000000086007221 */ /* 0x000fe20000010000 */
[----:B------:R-:W-:Y:S03]  /*c340*/  MOV R134, R3 ;  /* 0x0000000300867202 */ /* 0x000fe60000000f00 */
[----:B------:R-:W-:Y:S02]  /*c350*/  FADD.FTZ R249, R187, R2 ;  /* 0x00000002bbf97221 */ /* 0x000fe40000010000 */
[----:B------:R-:W-:Y:S01]  /*c360*/  FADD.FTZ R250, R133, R0 ;  /* 0x0000000085fa7221 */ /* 0x000fe20000010000 */
[----:B------:R-:W-:Y:S01]  /*c370*/  MOV R133, R132 ;  /* 0x0000008400857202 */ /* 0x000fe20000000f00 */
[----:B------:R-:W-:-:S05]  /*c380*/  @P0 BRA `(.L_x_971) ;  /* 0xffffb48000000947 */ /* 0x000fca000383ffff */
.L_x_962:
        /* <DEDUP_REMOVED lines=23> */
.L_x_973:
[----:B------:R-:W-:Y:S02]  /*c500*/  ULDC UR4, c[0x0][0x32c] ;  /* 0x0000cb0000047ab9 */ /* 0x000fe40000000800 */
[----:B------:R-:W-:-:S03]  /*c510*/  UISETP.NE.AND UP0, UPT, UR4, 0x1, UPT ;  /* 0x000000010400788c */ /* 0x000fc6000bf05270 */
[----:B------:R-:W-:Y:S02]  /*c520*/  ULDC.64 UR4, c[0x0][0x330] ;  /* 0x0000cc0000047ab9 */ /* 0x000fe40000000a00 */
[----:B------:R-:W-:-:S07]  /*c530*/  UIMAD.WIDE.U32 UR20, UR7, UR4, URZ ;  /* 0x00000004071472a5 */ /* 0x000fce000f8e003f */
[----:B------:R-:W-:Y:S02]  /*c540*/  @UP0 UMOV UR17, UR21 ;  /* 0x0000001500110c82 */ /* 0x000fe40008000000 */
[----:B------:R-:W-:Y:S02]  /*c550*/  @UP0 USHF.R.U32.HI UR7, URZ, UR5, UR17 ;  /* 0x000000053f070299 */ /* 0x000fe40008011611 */
.L_x_974:
[----:B------:R-:W-:Y:S02]  /*c560*/  ULDC UR4, c[0x0][0x32c] ;  /* 0x0000cb0000047ab9 */ /* 0x000fe40000000800 */
[----:B------:R-:W-:-:S04]  /*c570*/  UIMAD UR4, UR7, UR4, URZ ;  /* 0x00000004070472a4 */ /* 0x000fc8000f8e023f */
[----:B------:R-:W-:-:S04]  /*c580*/  UISETP.LT.AND UP0, UPT, UR6, UR4, UPT ;  /* 0x000000040600728c */ /* 0x000fc8000bf01270 */
[----:B------:R-:W-:-:S04]  /*c590*/  USEL UR6, UR6, UR4, !UP0 ;  /* 0x0000000406067287 */ /* 0x000fc8000c000000 */
.L_x_972:
        /* <DEDUP_REMOVED lines=10> */
[----:B------:R-:W3:Y:S04]  /*c640*/  LDL.64 R8, [R1+0x38] ;  /* 0x0000380001087983 */ /* 0x000ee80000100a00 */
[----:B------:R-:W4:Y:S04]  /*c650*/  LDL.64 R6, [R1+0x40] ;  /* 0x0000400001067983 */ /* 0x000f280000100a00 */
[----:B------:R-:W3:Y:S01]  /*c660*/  LDL.64 R4, [R1+0x30] ;  /* 0x0000300001047983 */ /* 0x000ee20000100a00 */
[----:B------:R-:W-:Y:S01]  /*c670*/  IMAD.MOV.U32 R134, RZ, RZ, R3 ;  /* 0x000000ffff867224 */ /* 0x000fe200078e0003 */
[----:B------:R-:W-:Y:S01]  /*c680*/  MOV R133, R132 ;  /* 0x0000008400857202 */ /* 0x000fe20000000f00 */
[----:B------:R-:W-:-:S02]  /*c690*/  UMOV UR20, UR14 ;  /* 0x0000000e00147c82 */ /* 0x000fc40008000000 */
[----:B------:R-:W-:Y:S02]  /*c6a0*/  ULDC.64 UR6, c[0x0][0x208] ;  /* 0x0000820000067ab9 */ /* 0x000fe40000000a00 */
[----:B------:R-:W-:Y:S01]  /*c6b0*/  ULDC.64 UR4, c[0x0][0x1e0] ;  /* 0x0000780000047ab9 */ /* 0x000fe20000000a00 */
[C---:B--2---:R-:W-:Y:S02]  /*c6c0*/  IADD3 R2, P6, R10.reuse, 0x40, RZ ;  /* 0x000000400a027810 */ /* 0x044fe40007fde0ff */
[C---:B------:R-:W-:Y:S02]  /*c6d0*/  IADD3 R0, P5, R10.reuse, 0x80, RZ ;  /* 0x000000800a007810 */ /* 0x040fe40007fbe0ff */
[----:B------:R-:W-:Y:S01]  /*c6e0*/  IADD3 R3, P0, R10, 0xc0, RZ ;  /* 0x000000c00a037810 */ /* 0x000fe20007f1e0ff */
[----:B------:R3:W-:Y:S04]  /*c6f0*/  STL [R1+0x24], R2 ;  /* 0x0000240201007387 */ /* 0x0007e80000100800 */
[----:B------:R4:W-:Y:S04]  /*c700*/  STL [R1+0x1c], R0 ;  /* 0x00001c0001007387 */ /* 0x0009e80000100800 */
[----:B------:R1:W-:Y:S01]  /*c710*/  STL [R1+0x14], R3 ;  /* 0x0000140301007387 */ /* 0x0003e20000100800 */
[----:B---3--:R-:W-:Y:S01]  /*c720*/  IMAD.X R2, RZ, RZ, R9, P6 ;  /* 0x000000ffff027224 */ /* 0x008fe200030e0609 */
[----:B----4-:R-:W-:-:S04]  /*c730*/  IADD3 R0, P6, R6, 0x40, RZ ;  /* 0x0000004006007810 */ /* 0x010fc80007fde0ff */
[----:B------:R2:W-:Y:S01]  /*c740*/  STL [R1+0x20], R2 ;  /* 0x0000200201007387 */ /* 0x0005e20000100800 */
[----:B-1----:R-:W-:-:S03]  /*c750*/  IMAD.X R3, RZ, RZ, R9, P5 ;  /* 0x000000ffff037224 */ /* 0x002fc600028e0609 */
[----:B------:R1:W-:Y:S04]  /*c760*/  STL [R1+0xc], R0 ;  /* 0x00000c0001007387 */ /* 0x0003e80000100800 */
[----:B------:R-:W-:Y:S01]  /*c770*/  STL [R1+0x18], R3 ;  /* 0x0000180301007387 */ /* 0x000fe20000100800 */
[----:B--2---:R-:W-:Y:S01]  /*c780*/  IADD3 R2, P5, R6, 0x80, RZ ;  /* 0x0000008006027810 */ /* 0x004fe20007fbe0ff */
[----:B-1----:R-:W-:-:S04]  /*c790*/  IMAD.X R0, RZ, RZ, R9, P0 ;  /* 0x000000ffff007224 */ /* 0x002fc800000e0609 */
[----:B------:R1:W-:Y:S01]  /*c7a0*/  STL [R1+0x4], R2 ;  /* 0x0000040201007387 */ /* 0x0003e20000100800 */
[----:B------:R-:W-:-:S03]  /*c7b0*/  IADD3 R252, P0, R6, 0xc0, RZ ;  /* 0x000000c006fc7810 */ /* 0x000fc60007f1e0ff */
[----:B------:R2:W-:Y:S01]  /*c7c0*/  STL [R1+0x10], R0 ;  /* 0x0000100001007387 */ /* 0x0005e20000100800 */
[----:B------:R-:W-:Y:S01]  /*c7d0*/  IADD3.X R251, RZ, R5, RZ, P0, !PT ;  /* 0x00000005fffb7210 */ /* 0x000fe200007fe4ff */
[--C-:B-1----:R-:W-:Y:S02]  /*c7e0*/  IMAD.X R2, RZ, RZ, R5.reuse, P6 ;  /* 0x000000ffff027224 */ /* 0x102fe400030e0605 */
[----:B--2---:R-:W-:-:S05]  /*c7f0*/  IMAD.X R0, RZ, RZ, R5, P5 ;  /* 0x000000ffff007224 */ /* 0x004fca00028e0605 */
[----:B------:R1:W-:Y:S04]  /*c800*/  STL [R1], R0 ;  /* 0x0000000001007387 */ /* 0x0003e80000100800 */
[----:B------:R1:W-:Y:S02]  /*c810*/  STL [R1+0x8], R2 ;  /* 0x0000080201007387 */ /* 0x0003e40000100800 */
.L_x_976:
[----:B------:R-:W2:Y:S01]  /*c820*/  LDL.64 R20, [R1+0x48] ;  /* 0x0000480001147983 */ /* 0x000ea20000100a00 */
[----:B------:R-:W-:Y:S01]  /*c830*/  UISETP.GT.AND UP3, UPT, UR8, UR20, UPT ;  /* 0x000000140800728c */ /* 0x000fe2000bf64270 */
[----:B------:R-:W-:Y:S04]  /*c840*/  DEPBAR.LE SB0, 0x0 ;  /* 0x000080000000791a */ /* 0x000fe80000000000 */
[----:B------:R-:W3:Y:S01]  /*c850*/  LDL.64 R18, [R1+0x38] ;  /* 0x0000380001127983 */ /* 0x000ee20000100a00 */
[----:B------:R-:W-:Y:S02]  /*c860*/  PLOP3.LUT P5, PT, PT, PT, UP3, 0x80, 0x0 ;  /* 0x000000000000781c */ /* 0x000fe40003faf038 */
[----:B------:R-:W-:Y:S02]  /*c870*/  PLOP3.LUT P0, PT, PT, PT, UP3, 0x80, 0x0 ;  /* 0x000000000000781c */ /* 0x000fe40003f0f038 */
[----:B------:R-:W-:Y:S01]  /*c880*/  PLOP3.LUT P6, PT, PT, PT, UP3, 0x80, 0x0 ;  /* 0x000000000000781c */ /* 0x000fe20003fcf038 */
[----:B------:R-:W4:Y:S01]  /*c890*/  LDL R16, [R1+0x24] ;  /* 0x0000240001107983 */ /* 0x000f220000100800 */
[----:B------:R-:W-:Y:S02]  /*c8a0*/  @!UP3 UIMAD.WIDE.U32 UR22, UR20, UR6, URZ ;  /* 0x000000061416b2a5 */ /* 0x000fe4000f8e003f */
[----:B------:R-:W-:Y:S01]  /*c8b0*/  @!UP3 USHF.R.S32.HI UR14, URZ, 0x1f, UR20 ;  /* 0x0000001f3f0eb899 */ /* 0x000fe20008011414 */
[----:B------:R-:W3:Y:S01]  /*c8c0*/  LDL R14, [R1+0x20] ;  /* 0x00002000010e7983 */ /* 0x000ee20000100800 */
[----:B------:R-:W-:Y:S02]  /*c8d0*/  @!UP3 USHF.L.U32 UR21, UR22, 0x6, URZ ;  /* 0x000000061615b899 */ /* 0x000fe4000800063f */
[----:B------:R-:W-:Y:S01]  /*c8e0*/  @!UP3 UIMAD UR14, UR14, UR6, URZ ;  /* 0x000000060e0eb2a4 */ /* 0x000fe2000f8e023f */
[----:B------:R-:W3:Y:S03]  /*c8f0*/  LDL R11, [R1+0x1c] ;  /* 0x00001c00010b7983 */ /* 0x000ee60000100800 */
[----:B------:R-:W-:Y:S01]  /*c900*/  @!UP3 UIMAD UR14, UR20, UR7, UR14 ;  /* 0x00000007140eb2a4 */ /* 0x000fe2000f8e020e */
[----:B------:R-:W3:Y:S03]  /*c910*/  LDL R10, [R1+0x18] ;  /* 0x00001800010a7983 */ /* 0x000ee60000100800 */
[----:B------:R-:W-:Y:S01]  /*c920*/  @!UP3 UIADD3 UR14, UR23, UR14, URZ ;  /* 0x0000000e170eb290 */ /* 0x000fe2000fffe03f */
[----:B------:R-:W3:Y:S03]  /*c930*/  LDL R9, [R1+0x14] ;  /* 0x0000140001097983 */ /* 0x000ee60000100800 */
[----:B------:R-:W-:Y:S01]  /*c940*/  @!UP3 USHF.L.U64.HI UR14, UR22, 0x6, UR14 ;  /* 0x00000006160eb899 */ /* 0x000fe2000801020e */
[----:B------:R-:W3:Y:S04]  /*c950*/  LDL R8, [R1+0x10] ;  /* 0x0000100001087983 */ /* 0x000ee80000100800 */
[----:B------:R-:W-:Y:S08]  /*c960*/  BAR.SYNC.DEFER_BLOCKING 0x0 ;  /* 0x0000000000007b1d */ /* 0x000ff00000010000 */
[----:B-----5:R-:W-:Y:S08]  /*c970*/  LDSM.16.M88.4 R32, [R211+0x10100] ;  /* 0x01010000d320783b */ /* 0x020ff00000000200 */
[----:B------:R-:W-:Y:S08]  /*c980*/  LDSM.16.M88.4 R24, [R204+0x9100] ;  /* 0x00910000cc18783b */ /* 0x000ff00000000200 */
[----:B------:R-:W-:Y:S08]  /*c990*/  LDSM.16.M88.4 R168, [R204+0x9900] ;  /* 0x00990000cca8783b */ /* 0x000ff00000000200 */
[----:B------:R-:W-:Y:S08]  /*c9a0*/  LDSM.16.M88.4 R172, [R212+0x10100] ;  /* 0x01010000d4ac783b */ /* 0x000ff00000000200 */
[----:B------:R-:W-:Y:S08]  /*c9b0*/  LDSM.16.M88.4 R176, [R215] ;  /* 0x00000000d7b0783b */ /* 0x000ff00000000200 */
[----:B------:R-:W-:Y:S08]  /*c9c0*/  LDSM.16.M88.4 R180, [R230] ;  /* 0x00000000e6b4783b */ /* 0x000ff00000000200 */
[----:B------:R-:W-:Y:S08]  /*c9d0*/  LDSM.16.M88.4 R184, [R229] ;  /* 0x00000000e5b8783b */ /* 0x000ff00000000200 */
[----:B------:R-:W-:Y:S08]  /*c9e0*/  LDSM.16.M88.4 R188, [R228] ;  /* 0x00000000e4bc783b */ /* 0x000ff00000000200 */
[----:B------:R-:W3:Y:S06]  /*c9f0*/  LDL.64 R238, [R1+0x40] ;  /* 0x0000400001ee7983 */ /* 0x000eec0000100a00 */
[----:B------:R-:W3:Y:S04]  /*ca00*/  LDL R135, [R1+0xc] ;  /* 0x00000c0001877983 */ /* 0x000ee80000100800 */
[----:B------:R-:W3:Y:S06]  /*ca10*/  LDL.64 R236, [R1+0x30] ;  /* 0x0000300001ec7983 */ /* 0x000eec0000100a00 */
[----:B------:R-:W3:Y:S04]  /*ca20*/  LDL R234, [R1+0x8] ;  /* 0x0000080001ea7983 */ /* 0x000ee80000100800 */
[----:B------:R-:W3:Y:S04]  /*ca30*/  LDL R233, [R1+0x4] ;  /* 0x0000040001e97983 */ /* 0x000ee80000100800 */
[----:B------:R-:W3:Y:S01]  /*ca40*/  LDL R232, [R1] ;  /* 0x0000000001e87983 */ /* 0x000ee20000100800 */
[----:B-12---:R-:W-:Y:S02]  /*ca50*/  @!P5 IADD3 R0, P5, R20, UR21, RZ ;  /* 0x000000151400dc10 */ /* 0x006fe4000ffbe0ff */
[----:B----4-:R-:W-:Y:S11]  /*ca60*/  @!P6 IADD3 R2, P6, R16, UR21, RZ ;  /* 0x000000151002ec10 */ /* 0x010ff6000ffde0ff */
[----:B---3--:R-:W-:Y:S02]  /*ca70*/  @!P0 IADD3.X R3, R19, UR14, RZ, P5, !PT ;  /* 0x0000000e13038c10 */ /* 0x008fe4000affe4ff */
[----:B------:R-:W-:Y:S02]  /*ca80*/  PLOP3.LUT P0, PT, PT, PT, UP3, 0x80, 0x0 ;  /* 0x000000000000781c */ /* 0x000fe40003f0f038 */
[----:B------:R-:W-:Y:S11]  /*ca90*/  PLOP3.LUT P5, PT, PT, PT, UP3, 0x80, 0x0 ;  /* 0x000000000000781c */ /* 0x000ff60003faf038 */
[----:B------:R-:W-:Y:S02]  /*caa0*/  @!P0 IADD3.X R4, R14, UR14, RZ, P6, !PT ;  /* 0x0000000e0e048c10 */ /* 0x000fe4000b7fe4ff */
[----:B------:R-:W-:Y:S02]  /*cab0*/  PLOP3.LUT P0, PT, PT, PT, UP3, 0x80, 0x0 ;  /* 0x000000000000781c */ /* 0x000fe40003f0f038 */
[C---:B------:R-:W-:Y:S02]  /*cac0*/  @!P5 LEA R5, P5, R0.reuse, c[0x0][0x1f8], 0x1 ;  /* 0x00007e000005da11 */ /* 0x040fe400078a08ff */
[----:B------:R-:W-:Y:S11]  /*cad0*/  PLOP3.LUT P6, PT, PT, PT, UP3, 0x80, 0x0 ;  /* 0x000000000000781c */ /* 0x000ff60003fcf038 */
[----:B------:R-:W-:Y:S02]  /*cae0*/  @!P0 LEA.HI.X R15, R0, c[0x0][0x1fc], R3, 0x1, P5 ;  /* 0x00007f00000f8a11 */ /* 0x000fe400028f0c03 */
[C---:B------:R-:W-:Y:S02]  /*caf0*/  @!P6 LEA R12, P6, R2.reuse, c[0x0][0x1f8], 0x1 ;  /* 0x00007e00020cea11 */ /* 0x040fe400078c08ff */
        /* <DEDUP_REMOVED lines=21> */
[----:B------:R-:W-:Y:S02]  /*cc50*/  @!P0 LEA.HI.X R23, R0, c[0x0][0x1fc], R2, 0x1, P6 ;  /* 0x00007f0000178a11 */ /* 0x000fe400030f0c02 */
[----:B------:R-:W-:Y:S02]  /*cc60*/  PLOP3.LUT P0, PT, PT, PT, UP3, 0x80, 0x0 ;  /* 0x000000000000781c */ /* 0x000fe40003f0f038 */
[----:B------:R-:W-:Y:S02]  /*cc70*/  @!P5 IADD3 R0, P5, R20, UR21, RZ ;  /* 0x000000151400dc10 */ /* 0x000fe4000ffbe0ff */
[----:B------:R-:W-:Y:S11]  /*cc80*/  PLOP3.LUT P6, PT, PT, PT, UP3, 0x80, 0x0 ;  /* 0x000000000000781c */ /* 0x000ff60003fcf038 */
[----:B------:R-:W-:Y:S02]  /*cc90*/  @!P0 IADD3.X R2, R19, UR14, RZ, P5, !PT ;  /* 0x0000000e13028c10 */ /* 0x000fe4000affe4ff */
[----:B------:R-:W-:Y:S02]  /*cca0*/  PLOP3.LUT P0, PT, PT, PT, UP3, 0x80, 0x0 ;  /* 0x000000000000781c */ /* 0x000fe40003f0f038 */
[----:B------:R-:W-:Y:S02]  /*ccb0*/  PLOP3.LUT P5, PT, PT, PT, UP3, 0x80, 0x0 ;  /* 0x000000000000781c */ /* 0x000fe40003faf038 */
[C---:B------:R-:W-:Y:S11]  /*ccc0*/  @!P6 LEA R20, P6, R0.reuse, c[0x0][0x1f8], 0x1 ;  /* 0x00007e000014ea11 */ /* 0x040ff600078c08ff */
[----:B------:R-:W-:Y:S02]  /*ccd0*/  @!UPT UIADD3 URZ, URZ, URZ, URZ ;  /* 0x0000003f3f3ff290 */ /* 0x000fe4000fffe03f */
[----:B------:R-:W-:Y:S02]  /*cce0*/  @!P0 LEA.HI.X R3, R0, c[0x0][0x1fc], R2, 0x1, P6 ;  /* 0x00007f0000038a11 */ /* 0x000fe400030f0c02 */
[----:B------:R-:W-:Y:S02]  /*ccf0*/  @!P5 IADD3 R0, P5, R16, UR21, RZ ;  /* 0x000000151000dc10 */ /* 0x000fe4000ffbe0ff */
[----:B------:R-:W-:Y:S01]  /*cd00*/  PLOP3.LUT P0, PT, PT, PT, UP3, 0x80, 0x0 ;  /* 0x000000000000781c */ /* 0x000fe20003f0f038 */
[----:B------:R-:W-:Y:S01]  /*cd10*/  LDSM.16.M88.4 R16, [R204+0x8900] ;  /* 0x00890000cc10783b */ /* 0x000fe20000000200 */
[----:B------:R-:W-:Y:S11]  /*cd20*/  PLOP3.LUT P6, PT, PT, PT, UP3, 0x80, 0x0 ;  /* 0x000000000000781c */ /* 0x000ff60003fcf038 */
[----:B------:R-:W-:Y:S02]  /*cd30*/  @!P0 IADD3.X R2, R14, UR14, RZ, P5, !PT ;  /* 0x0000000e0e028c10 */ /* 0x000fe4000affe4ff */
[----:B------:R-:W-:Y:S02]  /*cd40*/  PLOP3.LUT P5, PT, PT, PT, UP3, 0x80, 0x0 ;  /* 0x000000000000781c */ /* 0x000fe40003faf038 */
[C---:B------:R-:W-:Y:S02]  /*cd50*/  @!P6 LEA R21, P6, R0.reuse, c[0x0][0x1f8], 0x1 ;  /* 0x00007e000015ea11 */ /* 0x040fe400078c08ff */
        /* <DEDUP_REMOVED lines=15> */
[----:B------:R-:W-:Y:S01]  /*ce50*/  @!P0 IADD3.X R2, R8, UR14, RZ, P5, !PT ;  /* 0x0000000e08028c10 */ /* 0x000fe2000affe4ff */
[----:B------:R-:W-:Y:S01]  /*ce60*/  UIADD3 UR14, UR20, -0x1, URZ ;  /* 0xffffffff140e7890 */ /* 0x000fe2000fffe03f */
[C---:B------:R-:W-:Y:S01]  /*ce70*/  @!P6 LEA R132, P6, R0.reuse, c[0x0][0x1f8], 0x1 ;  /* 0x00007e000084ea11 */ /* 0x040fe200078c08ff */
[----:B------:R-:W1:Y:S01]  /*ce80*/  LDSM.16.M88.4 R8, [R204+0x8100] ;  /* 0x00810000cc08783b */ /* 0x000e620000000200 */
[----:B------:R-:W-:Y:S02]  /*ce90*/  PLOP3.LUT P5, PT, PT, PT, UP3, 0x80, 0x0 ;  /* 0x000000000000781c */ /* 0x000fe40003faf038 */
[----:B------:R-:W-:Y:S11]  /*cea0*/  PLOP3.LUT P0, PT, PT, PT, UP3, 0x80, 0x0 ;  /* 0x000000000000781c */ /* 0x000ff60003f0f038 */
[----:B------:R-:W-:Y:S02]  /*ceb0*/  @!P5 LEA.HI.X R0, R0, c[0x0][0x1fc], R2, 0x1, P6 ;  /* 0x00007f000000da11 */ /* 0x000fe400030f0c02 */
[----:B------:R-:W-:Y:S02]  /*cec0*/  PLOP3.LUT P6, PT, PT, PT, UP3, 0x80, 0x0 ;  /* 0x000000000000781c */ /* 0x000fe40003fcf038 */
[----:B------:R-:W-:Y:S02]  /*ced0*/  @!P0 MOV R14, R5 ;  /* 0x00000005000e8202 */ /* 0x000fe40000000f00 */
[----:B------:R-:W-:Y:S02]  /*cee0*/  PLOP3.LUT P0, PT, PT, PT, UP3, 0x80, 0x0 ;  /* 0x000000000000781c */ /* 0x000fe40003f0f038 */
[----:B------:R-:W-:Y:S02]  /*cef0*/  PLOP3.LUT P5, PT, PT, PT, UP3, 0x80, 0x0 ;  /* 0x000000000000781c */ /* 0x000fe40003faf038 */
[----:B------:R-:W-:Y:S05]  /*cf00*/  PLOP3.LUT P5, PT, PT, PT, UP3, 0x80, 0x0 ;  /* 0x000000000000781c */ /* 0x000fea0003faf038 */
[----:B------:R-:W-:Y:S01]  /*cf10*/  @!PT LDS RZ, [RZ] ;  /* 0x00000000fffff984 */ /* 0x000fe20000000800 */
[----:B------:R-:W-:Y:S01]  /*cf20*/  @!PT LDS RZ, [RZ] ;  /* 0x00000000fffff984 */ /* 0x000fe20000000800 */
[----:B------:R-:W-:Y:S01]  /*cf30*/  @!PT LDS RZ, [RZ] ;  /* 0x00000000fffff984 */ /* 0x000fe20000000800 */
[----:B------:R2:W-:Y:S01]  /*cf40*/  @!P6 LDGSTS.E.BYPASS.LTC128B.128 [R231+0x100], [R14.64], !P4 ;  /* 0x001000000ee7efae */ /* 0x0005e2000e101d52 */
[----:B------:R-:W-:Y:S02]  /*cf50*/  PLOP3.LUT P6, PT, PT, PT, UP3, 0x80, 0x0 ;  /* 0x000000000000781c */ /* 0x000fe40003fcf038 */
[----:B------:R-:W-:Y:S05]  /*cf60*/  PLOP3.LUT P6, PT, PT, PT, UP3, 0x80, 0x0 ;  /* 0x000000000000781c */ /* 0x000fea0003fcf038 */
[----:B------:R2:W-:Y:S01]  /*cf70*/  @!P0 LDGSTS.E.BYPASS.LTC128B.128 [R231+0x2100], [R12.64], !P3 ;  /* 0x021000000ce78fae */ /* 0x0005e2000d901d52 */
[----:B------:R-:W-:Y:S07]  /*cf80*/  PLOP3.LUT P0, PT, PT, PT, UP3, 0x80, 0x0 ;  /* 0x000000000000781c */ /* 0x000fee0003f0f038 */
[----:B------:R1:W-:Y:S01]  /*cf90*/  @!P5 LDGSTS.E.BYPASS.LTC128B.128 [R231+0x4100], [R6.64], !P2 ;  /* 0x0410000006e7dfae */ /* 0x0003e2000d101d52 */
[----:B------:R-:W-:Y:S05]  /*cfa0*/  PLOP3.LUT P5, PT, PT, PT, UP3, 0x80, 0x0 ;  /* 0x000000000000781c */ /* 0x000fea0003faf038 */
[----:B------:R-:W-:Y:S02]  /*cfb0*/  @!P0 MOV R5, R23 ;  /* 0x0000001700058202 */ /* 0x000fe40000000f00 */
[----:B------:R-:W-:Y:S03]  /*cfc0*/  PLOP3.LUT P0, PT, PT, PT, UP3, 0x80, 0x0 ;  /* 0x000000000000781c */ /* 0x000fe60003f0f038 */
[----:B------:R1:W-:Y:S01]  /*cfd0*/  @!P6 LDGSTS.E.BYPASS.LTC128B.128 [R231+0x6100], [R4.64], !P1 ;  /* 0x0610000004e7efae */ /* 0x0003e2000c901d52 */
[----:B------:R-:W-:Y:S02]  /*cfe0*/  PLOP3.LUT P6, PT, PT, PT, UP3, 0x80, 0x0 ;  /* 0x000000000000781c */ /* 0x000fe40003fcf038 */
[----:B------:R-:W-:Y:S02]  /*cff0*/  @!P5 MOV R2, R20 ;  /* 0x000000140002d202 */ /* 0x000fe40000000f00 */
[----:B------:R-:W-:Y:S05]  /*d000*/  PLOP3.LUT P5, PT, PT, PT, UP3, 0x80, 0x0 ;  /* 0x000000000000781c */ /* 0x000fea0003faf038 */
[----:B------:R3:W-:Y:S01]  /*d010*/  @!P0 LDGSTS.E.BYPASS.LTC128B.128 [R231+0x1100], [R2.64], !P4 ;  /* 0x0110000002e78fae */ /* 0x0007e2000e101d52 */
[----:B------:R-:W-:Y:S01]  /*d020*/  PLOP3.LUT P0, PT, PT, PT, UP3, 0x80, 0x0 ;  /* 0x000000000000781c */ /* 0x000fe20003f0f038 */
[C---:B-1----:R-:W-:Y:S08]  /*d030*/  HMMA.16816.F32.BF16 R4, R32.reuse, R8, RZ ;  /* 0x000000082004723c */ /* 0x042ff000000418ff */
[C---:B------:R-:W-:Y:S01]  /*d040*/  HMMA.16816.F32.BF16 R8, R32.reuse, R10, RZ ;  /* 0x0000000a2008723c */ /* 0x040fe200000418ff */
[----:B---3--:R-:W-:Y:S03]  /*d050*/  @!P6 MOV R2, R21 ;  /* 0x000000150002e202 */ /* 0x008fe60000000f00 */
[----:B------:R-:W-:Y:S04]  /*d060*/  @!P6 MOV R3, R28 ;  /* 0x0000001c0003e202 */ /* 0x000fe80000000f00 */
[C---:B--2---:R-:W-:Y:S01]  /*d070*/  HMMA.16816.F32.BF16 R12, R32.reuse, R16, RZ ;  /* 0x00000010200c723c */ /* 0x044fe200000418ff */
[----:B------:R-:W-:Y:S01]  /*d080*/  PLOP3.LUT P6, PT, PT, PT, UP3, 0x80, 0x0 ;  /* 0x000000000000781c */ /* 0x000fe20003fcf038 */
[----:B------:R1:W-:Y:S01]  /*d090*/  @!P5 LDGSTS.E.BYPASS.LTC128B.128 [R231+0x3100], [R2.64], !P3 ;  /* 0x0310000002e7dfae */ /* 0x0003e2000d901d52 */
[----:B------:R-:W-:Y:S05]  /*d0a0*/  PLOP3.LUT P5, PT, PT, PT, UP3, 0x80, 0x0 ;  /* 0x000000000000781c */ /* 0x000fea0003faf038 */
[C---:B------:R-:W-:Y:S01]  /*d0b0*/  HMMA.16816.F32.BF16 R16, R32.reuse, R18, RZ ;  /* 0x000000122010723c */ /* 0x040fe200000418ff */
[----:B-1----:R-:W-:Y:S07]  /*d0c0*/  @!P0 MOV R2, R22 ;  /* 0x0000001600028202 */ /* 0x002fee0000000f00 */
[C---:B------:R-:W-:Y:S01]  /*d0d0*/  HMMA.16816.F32.BF16 R20, R32.reuse, R24, RZ ;  /* 0x000000182014723c */ /* 0x040fe200000418ff */
[----:B------:R-:W-:Y:S02]  /*d0e0*/  @!P0 MOV R3, R29 ;  /* 0x0000001d00038202 */ /* 0x000fe40000000f00 */
[----:B------:R-:W-:Y:S01]  /*d0f0*/  PLOP3.LUT P0, PT, PT, PT, UP3, 0x80, 0x0 ;  /* 0x000000000000781c */ /* 0x000fe20003f0f038 */
[----:B------:R-:W-:Y:S02]  /*d100*/  UISETP.GT.AND UP3, UPT, UR20, UR8, UPT ;  /* 0x000000081400728c */ /* 0x000fe4000bf64270 */
[----:B------:R1:W-:Y:S02]  /*d110*/  @!P6 LDGSTS.E.BYPASS.LTC128B.128 [R231+0x5100], [R2.64], !P2 ;  /* 0x0510000002e7efae */ /* 0x0003e4000d101d52 */
[C---:B------:R-:W-:Y:S02]  /*d120*/  HMMA.16816.F32.BF16 R24, R32.reuse, R26, RZ ;  /* 0x0000001a2018723c */ /* 0x040fe400000418ff */
[----:B------:R-:W-:Y:S05]  /*d130*/  PLOP3.LUT P6, PT, PT, PT, UP3, 0x80, 0x0 ;  /* 0x000000000000781c */ /* 0x000fea0003fcf038 */
[----:B------:R-:W-:Y:S01]  /*d140*/  @UP3 UIMAD.WIDE.U32 UR24, UR14, UR4, URZ ;  /* 0x000000040e1832a5 */ /* 0x000fe2000f8e003f */
[C---:B------:R-:W-:Y:S01]  /*d150*/  HMMA.16816.F32.BF16 R28, R32.reuse, R168, RZ ;  /* 0x000000a8201c723c */ /* 0x040fe200000418ff */
[----:B------:R-:W-:Y:S02]  /*d160*/  @UP3 USHF.R.S32.HI UR21, URZ, 0x1f, UR14 ;  /* 0x0000001f3f153899 */ /* 0x000fe4000801140e */
[----:B------:R-:W-:Y:S02]  /*d170*/  @UP3 USHF.L.U32 UR22, UR24, 0x6, URZ ;  /* 0x0000000618163899 */ /* 0x000fe4000800063f */
[----:B------:R-:W-:Y:S03]  /*d180*/  @UP3 UIMAD UR21, UR21, UR4, URZ ;  /* 0x00000004151532a4 */ /* 0x000fe6000f8e023f */
[----:B------:R-:W-:Y:S01]  /*d190*/  HMMA.16816.F32.BF16 R32, R32, R170, RZ ;  /* 0x000000aa2020723c */ /* 0x000fe200000418ff */
[----:B------:R-:W-:Y:S04]  /*d1a0*/  @UP3 UIMAD UR21, UR14, UR5, UR21 ;  /* 0x000000050e1532a4 */ /* 0x000fe8000f8e0215 */
[----:B------:R-:W-:Y:S03]  /*d1b0*/  @UP3 UIADD3 UR21, UR25, UR21, URZ ;  /* 0x0000001519153290 */ /* 0x000fe6000fffe03f */
[C---:B------:R-:W-:Y:S01]  /*d1c0*/  HMMA.16816.F32.BF16 R4, R172.reuse, R176, R4 ;  /* 0x000000b0ac04723c */ /* 0x040fe20000041804 */
[----:B------:R-:W-:Y:S04]  /*d1d0*/  @UP3 USHF.L.U64.HI UR21, UR24, 0x6, UR21 ;  /* 0x0000000618153899 */ /* 0x000fe80008010215 */
[----:B-1----:R-:W-:Y:S01]  /*d1e0*/  @!P5 IMAD.MOV.U32 R2, RZ, RZ, R132 ;  /* 0x000000ffff02d224 */ /* 0x002fe200078e0084 */
[----:B------:R-:W-:Y:S02]  /*d1f0*/  @!P5 MOV R3, R0 ;  /* 0x000000000003d202 */ /* 0x000fe40000000f00 */
[C---:B------:R-:W-:Y:S01]  /*d200*/  HMMA.16816.F32.BF16 R8, R172.reuse, R178, R8 ;  /* 0x000000b2ac08723c */ /* 0x040fe20000041808 */
[----:B------:R-:W-:Y:S02]  /*d210*/  PLOP3.LUT P5, PT, PT, PT, UP3, 0x80, 0x0 ;  /* 0x000000000000781c */ /* 0x000fe40003faf038 */
[----:B------:R1:W-:Y:S01]  /*d220*/  @!P0 LDGSTS.E.BYPASS.LTC128B.128 [R231+0x7100], [R2.64], !P1 ;  /* 0x0710000002e78fae */ /* 0x0003e2000c901d52 */
[----:B------:R-:W-:Y:S04]  /*d230*/  PLOP3.LUT P0, PT, PT, PT, UP3, 0x80, 0x0 ;  /* 0x000000000000781c */ /* 0x000fe80003f0f038 */
[C---:B------:R-:W-:Y:S03]  /*d240*/  HMMA.16816.F32.BF16 R12, R172.reuse, R180, R12 ;  /* 0x000000b4ac0c723c */ /* 0x040fe6000004180c */
[----:B------:R-:W-:Y:S03]  /*d250*/  LDSM.16.M88.4 R192, [R214+0x10100] ;  /* 0x01010000d6c0783b */ /* 0x000fe60000000200 */
[----:B------:R-:W-:Y:S02]  /*d260*/  @P5 IADD3 R0, P5, R238, UR22, RZ ;  /* 0x00000016ee005c10 */ /* 0x000fe4000ffbe0ff */
[C---:B------:R-:W-:Y:S03]  /*d270*/  HMMA.16816.F32.BF16 R16, R172.reuse, R182, R16 ;  /* 0x000000b6ac10723c */ /* 0x040fe60000041810 */
[----:B------:R-:W2:Y:S05]  /*d280*/  LDSM.16.M88.4 R196, [R210+0x8100] ;  /* 0x00810000d2c4783b */ /* 0x000eaa0000000200 */
[C---:B------:R-:W-:Y:S03]  /*d290*/  HMMA.16816.F32.BF16 R20, R172.reuse, R184, R20 ;  /* 0x000000b8ac14723c */ /* 0x040fe60000041814 */
[----:B------:R-:W0:Y:S01]  /*d2a0*/  LDGDEPBAR ;  /* 0x00000000000079af */ /* 0x000e220000000000 */
[----:B-1----:R-:W-:Y:S04]  /*d2b0*/  @P0 IADD3.X R2, R237, UR21, RZ, P5, !PT ;  /* 0x00000015ed020c10 */ /* 0x002fe8000affe4ff */
[C---:B------:R-:W-:Y:S01]  /*d2c0*/  HMMA.16816.F32.BF16 R24, R172.reuse, R186, R24 ;  /* 0x000000baac18723c */ /* 0x040fe20000041818 */
[----:B------:R-:W-:Y:S02]  /*d2d0*/  PLOP3.LUT P5, PT, PT, PT, UP3, 0x80, 0x0 ;  /* 0x000000000000781c */ /* 0x000fe40003faf038 */
[----:B------:R-:W1:Y:S01]  /*d2e0*/  LDSM.16.M88.4 R168, [R210+0x8900] ;  /* 0x00890000d2a8783b */ /* 0x000e620000000200 */
[----:B------:R-:W-:Y:S04]  /*d2f0*/  PLOP3.LUT P0, PT, PT, PT, UP3, 0x80, 0x0 ;  /* 0x000000000000781c */ /* 0x000fe80003f0f038 */
[C---:B------:R-:W-:Y:S03]  /*d300*/  HMMA.16816.F32.BF16 R28, R172.reuse, R188, R28 ;  /* 0x000000bcac1c723c */ /* 0x040fe6000004181c */
[----:B------:R-:W3:Y:S05]  /*d310*/  LDSM.16.M88.4 R200, [R210+0x9100] ;  /* 0x00910000d2c8783b */ /* 0x000eea0000000200 */
[----:B------:R-:W-:Y:S03]  /*d320*/  HMMA.16816.F32.BF16 R32, R172, R190, R32 ;  /* 0x000000beac20723c */ /* 0x000fe60000041820 */
[----:B------:R-:W4:Y:S05]  /*d330*/  LDSM.16.M88.4 R176, [R210+0x9900] ;  /* 0x00990000d2b0783b */ /* 0x000f2a0000000200 */
[C---:B--2---:R-:W-:Y:S03]  /*d340*/  HMMA.16816.F32.BF16 R4, R192.reuse, R196, R4 ;  /* 0x000000c4c004723c */ /* 0x044fe60000041804 */
[----:B------:R-:W-:Y:S05]  /*d350*/  LDSM.16.M88.4 R180, [R213+0x10100] ;  /* 0x01010000d5b4783b */ /* 0x000fea0000000200 */
[C---:B------:R-:W-:Y:S03]  /*d360*/  HMMA.16816.F32.BF16 R8, R192.reuse, R198, R8 ;  /* 0x000000c6c008723c */ /* 0x040fe60000041808 */
[----:B------:R-:W2:Y:S05]  /*d370*/  LDSM.16.M88.4 R184, [R209] ;  /* 0x00000000d1b8783b */ /* 0x000eaa0000000200 */
[C---:B-1----:R-:W-:Y:S03]  /*d380*/  HMMA.16816.F32.BF16 R12, R192.reuse, R168, R12 ;  /* 0x000000a8c00c723c */ /* 0x042fe6000004180c */
[----:B------:R-:W1:Y:S05]  /*d390*/  LDSM.16.M88.4 R172, [R209+0x800] ;  /* 0x00080000d1ac783b */ /* 0x000e6a0000000200 */
[C---:B------:R-:W-:Y:S03]  /*d3a0*/  HMMA.16816.F32.BF16 R16, R192.reuse, R170, R16 ;  /* 0x000000aac010723c */ /* 0x040fe60000041810 */
[----:B------:R-:W1:Y:S05]  /*d3b0*/  LDSM.16.M88.4 R188, [R209+0x1000] ;  /* 0x00100000d1bc783b */ /* 0x000e6a0000000200 */
[C---:B---3--:R-:W-:Y:S03]  /*d3c0*/  HMMA.16816.F32.BF16 R20, R192.reuse, R200, R20 ;  /* 0x000000c8c014723c */ /* 0x048fe60000041814 */
[----:B------:R-:W3:Y:S05]  /*d3d0*/  LDSM.16.M88.4 R168, [R209+0x1800] ;  /* 0x00180000d1a8783b */ /* 0x000eea0000000200 */
[C---:B------:R-:W-:Y:S03]  /*d3e0*/  HMMA.16816.F32.BF16 R24, R192.reuse, R202, R24 ;  /* 0x000000cac018723c */ /* 0x040fe60000041818 */
[----:B------:R-:W-:Y:S05]  /*d3f0*/  LDSM.16.M88.4 R196, [R211+0x14100] ;  /* 0x01410000d3c4783b */ /* 0x000fea0000000200 */
[C---:B----4-:R-:W-:Y:S03]  /*d400*/  HMMA.16816.F32.BF16 R28, R192.reuse, R176, R28 ;  /* 0x000000b0c01c723c */ /* 0x050fe6000004181c */
[----:B------:R-:W4:Y:S05]  /*d410*/  LDSM.16.M88.4 R200, [R204+0xa100] ;  /* 0x00a10000ccc8783b */ /* 0x000f2a0000000200 */
[----:B------:R-:W-:Y:S03]  /*d420*/  HMMA.16816.F32.BF16 R32, R192, R178, R32 ;  /* 0x000000b2c020723c */ /* 0x000fe60000041820 */
[----:B------:R-:W-:Y:S05]  /*d430*/  LDSM.16.M88.4 R176, [R204+0xb100] ;  /* 0x00b10000ccb0783b */ /* 0x000fea0000000200 */
[C---:B--2---:R-:W-:Y:S03]  /*d440*/  HMMA.16816.F32.BF16 R4, R180.reuse, R184, R4 ;  /* 0x000000b8b404723c */ /* 0x044fe60000041804 */
[----:B------:R-:W-:Y:S05]  /*d450*/  LDSM.16.M88.4 R192, [R227] ;  /* 0x00000000e3c0783b */ /* 0x000fea0000000200 */
[C---:B------:R-:W-:Y:S03]  /*d460*/  HMMA.16816.F32.BF16 R8, R180.reuse, R186, R8 ;  /* 0x000000bab408723c */ /* 0x040fe60000041808 */
[----:B------:R-:W-:Y:S05]  /*d470*/  LDSM.16.M88.4 R184, [R204+0xb900] ;  /* 0x00b90000ccb8783b */ /* 0x000fea0000000200 */
        /* <DEDUP_REMOVED lines=8> */
[----:B------:R-:W3:Y:S07]  /*d500*/  LDSM.16.M88.4 R168, [R226] ;  /* 0x00000000e2a8783b */ /* 0x000eee0000000200 */
[C---:B----4-:R-:W-:Y:S01]  /*d510*/  HMMA.16816.F32.BF16 R4, R196.reuse, R200, R4 ;  /* 0x000000c8c404723c */ /* 0x050fe20000041804 */
[----:B------:R-:W4:Y:S07]  /*d520*/  LDSM.16.M88.4 R180, [R225] ;  /* 0x00000000e1b4783b */ /* 0x000f2e0000000200 */
[C---:B------:R-:W-:Y:S01]  /*d530*/  HMMA.16816.F32.BF16 R8, R196.reuse, R202, R8 ;  /* 0x000000cac408723c */ /* 0x040fe20000041808 */
[----:B------:R-:W2:Y:S07]  /*d540*/  LDSM.16.M88.4 R200, [R224] ;  /* 0x00000000e0c8783b */ /* 0x000eae0000000200 */
[C---:B-1----:R-:W-:Y:S08]  /*d550*/  HMMA.16816.F32.BF16 R12, R196.reuse, R172, R12 ;  /* 0x000000acc40c723c */ /* 0x042ff0000004180c */
[C---:B------:R-:W-:Y:S01]  /*d560*/  HMMA.16816.F32.BF16 R16, R196.reuse, R174, R16 ;  /* 0x000000aec410723c */ /* 0x040fe20000041810 */
[----:B------:R-:W-:Y:S07]  /*d570*/  LDSM.16.M88.4 R172, [R214+0x14100] ;  /* 0x01410000d6ac783b */ /* 0x000fee0000000200 */
[C---:B------:R-:W-:Y:S08]  /*d580*/  HMMA.16816.F32.BF16 R20, R196.reuse, R176, R20 ;  /* 0x000000b0c414723c */ /* 0x040ff00000041814 */
[C---:B------:R-:W-:Y:S01]  /*d590*/  HMMA.16816.F32.BF16 R24, R196.reuse, R178, R24 ;  /* 0x000000b2c418723c */ /* 0x040fe20000041818 */
[----:B------:R-:W1:Y:S07]  /*d5a0*/  LDSM.16.M88.4 R176, [R210+0xa100] ;  /* 0x00a10000d2b0783b */ /* 0x000e6e0000000200 */
[C---:B------:R-:W-:Y:S08]  /*d5b0*/  HMMA.16816.F32.BF16 R28, R196.reuse, R184, R28 ;  /* 0x000000b8c41c723c */ /* 0x040ff0000004181c */
[----:B------:R-:W-:Y:S01]  /*d5c0*/  HMMA.16816.F32.BF16 R32, R196, R186, R32 ;  /* 0x000000bac420723c */ /* 0x000fe20000041820 */
[----:B------:R-:W1:Y:S07]  /*d5d0*/  LDSM.16.M88.4 R184, [R210+0xa900] ;  /* 0x00a90000d2b8783b */ /* 0x000e6e0000000200 */
[C---:B--2---:R-:W-:Y:S01]  /*d5e0*/  HMMA.16816.F32.BF16 R4, R188.reuse, R192, R4 ;  /* 0x000000c0bc04723c */ /* 0x044fe20000041804 */
[----:B------:R-:W2:Y:S07]  /*d5f0*/  LDSM.16.M88.4 R196, [R210+0xb100] ;  /* 0x00b10000d2c4783b */ /* 0x000eae0000000200 */
        /* <DEDUP_REMOVED lines=10> */
[----:B------:R-:W4:Y:S07]  /*d6a0*/  LDSM.16.M88.4 R188, [R209+0x2800] ;  /* 0x00280000d1bc783b */ /* 0x000f2e0000000200 */
[C---:B-1----:R-:W-:Y:S01]  /*d6b0*/  HMMA.16816.F32.BF16 R4, R172.reuse, R176, R4 ;  /* 0x000000b0ac04723c */ /* 0x042fe20000041804 */
[----:B------:R-:W1:Y:S07]  /*d6c0*/  LDSM.16.M88.4 R200, [R209+0x3000] ;  /* 0x00300000d1c8783b */ /* 0x000e6e0000000200 */
[C---:B------:R-:W-:Y:S01]  /*d6d0*/  HMMA.16816.F32.BF16 R8, R172.reuse, R178, R8 ;  /* 0x000000b2ac08723c */ /* 0x040fe20000041808 */
[----:B------:R-:W1:Y:S07]  /*d6e0*/  LDSM.16.M88.4 R176, [R209+0x3800] ;  /* 0x00380000d1b0783b */ /* 0x000e6e0000000200 */
[C---:B------:R-:W-:Y:S08]  /*d6f0*/  HMMA.16816.F32.BF16 R12, R172.reuse, R184, R12 ;  /* 0x000000b8ac0c723c */ /* 0x040ff0000004180c */
[C---:B------:R-:W-:Y:S01]  /*d700*/  HMMA.16816.F32.BF16 R16, R172.reuse, R186, R16 ;  /* 0x000000baac10723c */ /* 0x040fe20000041810 */
[----:B------:R-:W-:Y:S07]  /*d710*/  LDSM.16.M88.4 R184, [R211+0x18100] ;  /* 0x01810000d3b8783b */ /* 0x000fee0000000200 */
[C---:B--2---:R-:W-:Y:S08]  /*d720*/  HMMA.16816.F32.BF16 R20, R172.reuse, R196, R20 ;  /* 0x000000c4ac14723c */ /* 0x044ff00000041814 */
[C---:B------:R-:W-:Y:S01]  /*d730*/  HMMA.16816.F32.BF16 R24, R172.reuse, R198, R24 ;  /* 0x000000c6ac18723c */ /* 0x040fe20000041818 */
[----:B------:R-:W2:Y:S07]  /*d740*/  LDSM.16.M88.4 R196, [R204+0xc100] ;  /* 0x00c10000ccc4783b */ /* 0x000eae0000000200 */
[C---:B------:R-:W-:Y:S08]  /*d750*/  HMMA.16816.F32.BF16 R28, R172.reuse, R192, R28 ;  /* 0x000000c0ac1c723c */ /* 0x040ff0000004181c */
[----:B------:R-:W-:Y:S01]  /*d760*/  HMMA.16816.F32.BF16 R32, R172, R194, R32 ;  /* 0x000000c2ac20723c */ /* 0x000fe20000041820 */
[----:B------:R-:W2:Y:S07]  /*d770*/  LDSM.16.M88.4 R172, [R204+0xc900] ;  /* 0x00c90000ccac783b */ /* 0x000eae0000000200 */
[C---:B---3--:R-:W-:Y:S01]  /*d780*/  HMMA.16816.F32.BF16 R4, R168.reuse, R180, R4 ;  /* 0x000000b4a804723c */ /* 0x048fe20000041804 */
[----:B------:R-:W3:Y:S07]  /*d790*/  LDSM.16.M88.4 R192, [R204+0xd100] ;  /* 0x00d10000ccc0783b */ /* 0x000eee0000000200 */
[C---:B------:R-:W-:Y:S01]  /*d7a0*/  HMMA.16816.F32.BF16 R8, R168.reuse, R182, R8 ;  /* 0x000000b6a808723c */ /* 0x040fe20000041808 */
[----:B------:R-:W2:Y:S07]  /*d7b0*/  LDSM.16.M88.4 R180, [R204+0xd900] ;  /* 0x00d90000ccb4783b */ /* 0x000eae0000000200 */
[C---:B----4-:R-:W-:Y:S08]  /*d7c0*/  HMMA.16816.F32.BF16 R12, R168.reuse, R188, R12 ;  /* 0x000000bca80c723c */ /* 0x050ff0000004180c */
[C---:B------:R-:W-:Y:S01]  /*d7d0*/  HMMA.16816.F32.BF16 R16, R168.reuse, R190, R16 ;  /* 0x000000bea810723c */ /* 0x040fe20000041810 */
[----:B------:R-:W-:Y:S07]  /*d7e0*/  LDSM.16.M88.4 R188, [R212+0x18100] ;  /* 0x01810000d4bc783b */ /* 0x000fee0000000200 */
[C---:B-1----:R-:W-:Y:S08]  /*d7f0*/  HMMA.16816.F32.BF16 R20, R168.reuse, R200, R20 ;  /* 0x000000c8a814723c */ /* 0x042ff00000041814 */
[C---:B------:R-:W-:Y:S01]  /*d800*/  HMMA.16816.F32.BF16 R24, R168.reuse, R202, R24 ;  /* 0x000000caa818723c */ /* 0x040fe20000041818 */
[----:B------:R-:W1:Y:S07]  /*d810*/  LDSM.16.M88.4 R200, [R223] ;  /* 0x00000000dfc8783b */ /* 0x000e6e0000000200 */
[C---:B------:R-:W-:Y:S08]  /*d820*/  HMMA.16816.F32.BF16 R28, R168.reuse, R176, R28 ;  /* 0x000000b0a81c723c */ /* 0x040ff0000004181c */
[----:B------:R-:W-:Y:S01]  /*d830*/  HMMA.16816.F32.BF16 R32, R168, R178, R32 ;  /* 0x000000b2a820723c */ /* 0x000fe20000041820 */
[----:B------:R-:W4:Y:S07]  /*d840*/  LDSM.16.M88.4 R168, [R222] ;  /* 0x00000000dea8783b */ /* 0x000f2e0000000200 */
[C---:B--2---:R-:W-:Y:S01]  /*d850*/  HMMA.16816.F32.BF16 R4, R184.reuse, R196, R4 ;  /* 0x000000c4b804723c */ /* 0x044fe20000041804 */
[----:B------:R-:W-:Y:S07]  /*d860*/  LDSM.16.M88.4 R176, [R220] ;  /* 0x00000000dcb0783b */ /* 0x000fee0000000200 */
[C---:B------:R-:W-:Y:S01]  /*d870*/  HMMA.16816.F32.BF16 R8, R184.reuse, R198, R8 ;  /* 0x000000c6b808723c */ /* 0x040fe20000041808 */
[----:B------:R-:W-:Y:S07]  /*d880*/  LDSM.16.M88.4 R196, [R210+0xc100] ;  /* 0x00c10000d2c4783b */ /* 0x000fee0000000200 */
[C---:B------:R-:W-:Y:S08]  /*d890*/  HMMA.16816.F32.BF16 R12, R184.reuse, R172, R12 ;  /* 0x000000acb80c723c */ /* 0x040ff0000004180c */
[C---:B------:R-:W-:Y:S01]  /*d8a0*/  HMMA.16816.F32.BF16 R16, R184.reuse, R174, R16 ;  /* 0x000000aeb810723c */ /* 0x040fe20000041810 */
[----:B------:R-:W2:Y:S07]  /*d8b0*/  LDSM.16.M88.4 R172, [R221] ;  /* 0x00000000ddac783b */ /* 0x000eae0000000200 */
[C---:B---3--:R-:W-:Y:S08]  /*d8c0*/  HMMA.16816.F32.BF16 R20, R184.reuse, R192, R20 ;  /* 0x000000c0b814723c */ /* 0x048ff00000041814 */
[C---:B------:R-:W-:Y:S01]  /*d8d0*/  HMMA.16816.F32.BF16 R24, R184.reuse, R194, R24 ;  /* 0x000000c2b818723c */ /* 0x040fe20000041818 */
[----:B------:R-:W3:Y:S07]  /*d8e0*/  LDSM.16.M88.4 R192, [R214+0x18100] ;  /* 0x01810000d6c0783b */ /* 0x000eee0000000200 */
[C---:B------:R-:W-:Y:S08]  /*d8f0*/  HMMA.16816.F32.BF16 R28, R184.reuse, R180, R28 ;  /* 0x000000b4b81c723c */ /* 0x040ff0000004181c */
[----:B------:R-:W-:Y:S01]  /*d900*/  HMMA.16816.F32.BF16 R32, R184, R182, R32 ;  /* 0x000000b6b820723c */ /* 0x000fe20000041820 */
[----:B------:R-:W3:Y:S07]  /*d910*/  LDSM.16.M88.4 R180, [R210+0xc900] ;  /* 0x00c90000d2b4783b */ /* 0x000eee0000000200 */
[C---:B-1----:R-:W-:Y:S01]  /*d920*/  HMMA.16816.F32.BF16 R4, R188.reuse, R200, R4 ;  /* 0x000000c8bc04723c */ /* 0x042fe20000041804 */
[----:B------:R-:W1:Y:S07]  /*d930*/  LDSM.16.M88.4 R184, [R210+0xd100] ;  /* 0x00d10000d2b8783b */ /* 0x000e6e0000000200 */
[C---:B------:R-:W-:Y:S01]  /*d940*/  HMMA.16816.F32.BF16 R8, R188.reuse, R202, R8 ;  /* 0x000000cabc08723c */ /* 0x040fe20000041808 */
[----:B------:R-:W1:Y:S07]  /*d950*/  LDSM.16.M88.4 R200, [R210+0xd900] ;  /* 0x00d90000d2c8783b */ /* 0x000e6e0000000200 */
        /* <DEDUP_REMOVED lines=8> */
[----:B------:R-:W4:Y:S07]  /*d9e0*/  LDSM.16.M88.4 R176, [R209+0x4800] ;  /* 0x00480000d1b0783b */ /* 0x000f2e0000000200 */
[C---:B---3--:R-:W-:Y:S01]  /*d9f0*/  HMMA.16816.F32.BF16 R4, R192.reuse, R196, R4 ;  /* 0x000000c4c004723c */ /* 0x048fe20000041804 */
[----:B------:R-:W3:Y:S07]  /*da00*/  LDSM.16.M88.4 R188, [R209+0x5000] ;  /* 0x00500000d1bc783b */ /* 0x000eee0000000200 */
        /* <DEDUP_REMOVED lines=15> */
[C---:B----4-:R-:W-:Y:S08]  /*db00*/  HMMA.16816.F32.BF16 R12, R168.reuse, R176, R12 ;  /* 0x000000b0a80c723c */ /* 0x050ff0000004180c */
[C---:B------:R-:W-:Y:S01]  /*db10*/  HMMA.16816.F32.BF16 R16, R168.reuse, R178, R16 ;  /* 0x000000b2a810723c */ /* 0x040fe20000041810 */
[----:B------:R-:W-:Y:S07]  /*db20*/  LDSM.16.M88.4 R176, [R212+0x1c100] ;  /* 0x01c10000d4b0783b */ /* 0x000fee0000000200 */
[C---:B---3--:R-:W-:Y:S08]  /*db30*/  HMMA.16816.F32.BF16 R20, R168.reuse, R188, R20 ;  /* 0x000000bca814723c */ /* 0x048ff00000041814 */
[C---:B------:R-:W-:Y:S01]  /*db40*/  HMMA.16816.F32.BF16 R24, R168.reuse, R190, R24 ;  /* 0x000000bea818723c */ /* 0x040fe20000041818 */
[----:B------:R-:W3:Y:S07]  /*db50*/  LDSM.16.M88.4 R188, [R219] ;  /* 0x00000000dbbc783b */ /* 0x000eee0000000200 */
[C---:B------:R-:W-:Y:S08]  /*db60*/  HMMA.16816.F32.BF16 R28, R168.reuse, R196, R28 ;  /* 0x000000c4a81c723c */ /* 0x040ff0000004181c */
[----:B------:R-:W-:Y:S01]  /*db70*/  HMMA.16816.F32.BF16 R32, R168, R198, R32 ;  /* 0x000000c6a820723c */ /* 0x000fe20000041820 */
[----:B------:R-:W4:Y:S07]  /*db80*/  LDSM.16.M88.4 R168, [R218] ;  /* 0x00000000daa8783b */ /* 0x000f2e0000000200 */
[C---:B-1----:R-:W-:Y:S01]  /*db90*/  HMMA.16816.F32.BF16 R4, R180.reuse, R184, R4 ;  /* 0x000000b8b404723c */ /* 0x042fe20000041804 */
[----:B------:R-:W1:Y:S07]  /*dba0*/  LDSM.16.M88.4 R196, [R217] ;  /* 0x00000000d9c4783b */ /* 0x000e6e0000000200 */
[C---:B------:R-:W-:Y:S01]  /*dbb0*/  HMMA.16816.F32.BF16 R8, R180.reuse, R186, R8 ;  /* 0x000000bab408723c */ /* 0x040fe20000041808 */
[----:B------:R-:W1:Y:S07]  /*dbc0*/  LDSM.16.M88.4 R184, [R216] ;  /* 0x00000000d8b8783b */ /* 0x000e6e0000000200 */
        /* <DEDUP_REMOVED lines=8> */
[----:B------:R-:W-:Y:S07]  /*dc50*/  LDSM.16.M88.4 R172, [R210+0xf100] ;  /* 0x00f10000d2ac783b */ /* 0x000fee0000000200 */
[C---:B---3--:R-:W-:Y:S01]  /*dc60*/  HMMA.16816.F32.BF16 R4, R176.reuse, R188, R4 ;  /* 0x000000bcb004723c */ /* 0x048fe20000041804 */
[----:B------:R-:W-:Y:S07]  /*dc70*/  LDSM.16.M88.4 R180, [R210+0xf900] ;  /* 0x00f90000d2b4783b */ /* 0x000fee0000000200 */
[C---:B------:R-:W-:Y:S01]  /*dc80*/  HMMA.16816.F32.BF16 R8, R176.reuse, R190, R8 ;  /* 0x000000beb008723c */ /* 0x040fe20000041808 */
[----:B------:R-:W-:Y:S07]  /*dc90*/  LDSM.16.M88.4 R188, [R213+0x1c100] ;  /* 0x01c10000d5bc783b */ /* 0x000fee0000000200 */
[C---:B----4-:R-:W-:Y:S08]  /*dca0*/  HMMA.16816.F32.BF16 R12, R176.reuse, R168, R12 ;  /* 0x000000a8b00c723c */ /* 0x050ff0000004180c */
[C---:B------:R-:W-:Y:S01]  /*dcb0*/  HMMA.16816.F32.BF16 R16, R176.reuse, R170, R16 ;  /* 0x000000aab010723c */ /* 0x040fe20000041810 */
[----:B------:R-:W3:Y:S07]  /*dcc0*/  LDSM.16.M88.4 R168, [R210+0xe900] ;  /* 0x00e90000d2a8783b */ /* 0x000eee0000000200 */
[C---:B-1----:R-:W-:Y:S08]  /*dcd0*/  HMMA.16816.F32.BF16 R20, R176.reuse, R196, R20 ;  /* 0x000000c4b014723c */ /* 0x042ff00000041814 */
[C---:B------:R-:W-:Y:S01]  /*dce0*/  HMMA.16816.F32.BF16 R24, R176.reuse, R198, R24 ;  /* 0x000000c6b018723c */ /* 0x040fe20000041818 */
[----:B------:R-:W1:Y:S07]  /*dcf0*/  LDSM.16.M88.4 R196, [R209+0x6000] ;  /* 0x00600000d1c4783b */ /* 0x000e6e0000000200 */
[C---:B------:R-:W-:Y:S08]  /*dd00*/  HMMA.16816.F32.BF16 R28, R176.reuse, R184, R28 ;  /* 0x000000b8b01c723c */ /* 0x040ff0000004181c */
[----:B------:R-:W-:Y:S08]  /*dd10*/  HMMA.16816.F32.BF16 R32, R176, R186, R32 ;  /* 0x000000bab020723c */ /* 0x000ff00000041820 */
[C---:B--2---:R-:W-:Y:S08]  /*dd20*/  HMMA.16816.F32.BF16 R4, R192.reuse, R200, R4 ;  /* 0x000000c8c004723c */ /* 0x044ff00000041804 */
[C---:B------:R-:W-:Y:S08]  /*dd30*/  HMMA.16816.F32.BF16 R8, R192.reuse, R202, R8 ;  /* 0x000000cac008723c */ /* 0x040ff00000041808 */
[C---:B---3--:R-:W-:Y:S08]  /*dd40*/  HMMA.16816.F32.BF16 R12, R192.reuse, R168, R12 ;  /* 0x000000a8c00c723c */ /* 0x048ff0000004180c */
[C---:B------:R-:W-:Y:S01]  /*dd50*/  HMMA.16816.F32.BF16 R16, R192.reuse, R170, R16 ;  /* 0x000000aac010723c */ /* 0x040fe20000041810 */
[----:B------:R-:W2:Y:S07]  /*dd60*/  LDSM.16.M88.4 R168, [R209+0x6800] ;  /* 0x00680000d1a8783b */ /* 0x000eae0000000200 */
[C---:B------:R-:W-:Y:S08]  /*dd70*/  HMMA.16816.F32.BF16 R20, R192.reuse, R172, R20 ;  /* 0x000000acc014723c */ /* 0x040ff00000041814 */
[C---:B------:R-:W-:Y:S08]  /*dd80*/  HMMA.16816.F32.BF16 R24, R192.reuse, R174, R24 ;  /* 0x000000aec018723c */ /* 0x040ff00000041818 */
[C---:B------:R-:W-:Y:S08]  /*dd90*/  HMMA.16816.F32.BF16 R28, R192.reuse, R180, R28 ;  /* 0x000000b4c01c723c */ /* 0x040ff0000004181c */
[----:B------:R-:W-:Y:S08]  /*dda0*/  HMMA.16816.F32.BF16 R32, R192, R182, R32 ;  /* 0x000000b6c020723c */ /* 0x000ff00000041820 */
[C---:B-1----:R-:W-:Y:S08]  /*ddb0*/  HMMA.16816.F32.BF16 R4, R188.reuse, R196, R4 ;  /* 0x000000c4bc04723c */ /* 0x042ff00000041804 */
[C---:B------:R-:W-:Y:S08]  /*ddc0*/  HMMA.16816.F32.BF16 R8, R188.reuse, R198, R8 ;  /* 0x000000c6bc08723c */ /* 0x040ff00000041808 */
[C---:B--2---:R-:W-:Y:S08]  /*ddd0*/  HMMA.16816.F32.BF16 R12, R188.reuse, R168, R12 ;  /* 0x000000a8bc0c723c */ /* 0x044ff0000004180c */
        /* <DEDUP_REMOVED lines=12> */
[----:B------:R-:W-:Y:S01]  /*dea0*/  FMUL.FTZ R3, R17, c[0x0][0x320] ;  /* 0x0000c80011037a20 */ /* 0x000fe20000410000 */
[----:B------:R-:W-:Y:S01]  /*deb0*/  @P6 LEA R17, P6, R0, c[0x0][0x1c8], 0x1 ;  /* 0x0000720000116a11 */ /* 0x000fe200078c08ff */
[----:B------:R-:W-:Y:S02]  /*dec0*/  FMUL.FTZ R11, R11, c[0x0][0x320] ;  /* 0x0000c8000b0b7a20 */ /* 0x000fe40000410000 */
[----:B------:R-:W-:Y:S01]  /*ded0*/  FMUL.FTZ R13, R13, c[0x0][0x320] ;  /* 0x0000c8000d0d7a20 */ /* 0x000fe20000410000 */
[----:B------:R-:W1:Y:S01]  /*dee0*/  MUFU.TANH R178, R6 ;  /* 0x0000000600b27308 */ /* 0x000e620000002400 */
[----:B------:R-:W-:Y:S02]  /*def0*/  FMUL.FTZ R19, R19, c[0x0][0x320] ;  /* 0x0000c80013137a20 */ /* 0x000fe40000410000 */
[----:B------:R-:W-:Y:S02]  /*df00*/  FMUL.FTZ R12, R12, c[0x0][0x320] ;  /* 0x0000c8000c0c7a20 */ /* 0x000fe40000410000 */
[----:B------:R-:W-:Y:S02]  /*df10*/  FMUL.FTZ R18, R18, c[0x0][0x320] ;  /* 0x0000c80012127a20 */ /* 0x000fe40000410000 */
[----:B------:R-:W-:Y:S02]  /*df20*/  FMUL.FTZ R16, R16, c[0x0][0x320] ;  /* 0x0000c80010107a20 */ /* 0x000fe40000410000 */
[----:B------:R-:W-:Y:S01]  /*df30*/  @P0 LEA.HI.X R169, R0, c[0x0][0x1cc], R2, 0x1, P6 ;  /* 0x0000730000a90a11 */ /* 0x000fe200030f0c02 */
[----:B------:R2:W3:Y:S01]  /*df40*/  MUFU.TANH R179, R7 ;  /* 0x0000000700b37308 */ /* 0x0004e20000002400 */
[----:B------:R-:W-:Y:S02]  /*df50*/  @P5 IADD3 R0, P5, R135, UR22, RZ ;  /* 0x0000001687005c10 */ /* 0x000fe4000ffbe0ff */
[----:B------:R-:W-:Y:S02]  /*df60*/  PLOP3.LUT P6, PT, PT, PT, UP3, 0x80, 0x0 ;  /* 0x000000000000781c */ /* 0x000fe40003fcf038 */
[----:B------:R-:W-:Y:S05]  /*df70*/  PLOP3.LUT P0, PT, PT, PT, UP3, 0x80, 0x0 ;  /* 0x000000000000781c */ /* 0x000fea0003f0f038 */
[----:B------:R4:W-:Y:S08]  /*df80*/  MUFU.TANH R181, R15 ;  /* 0x0000000f00b57308 */ /* 0x0009f00000002400 */
[----:B------:R-:W-:Y:S02]  /*df90*/  @P0 IADD3.X R2, R234, UR21, RZ, P5, !PT ;  /* 0x00000015ea020c10 */ /* 0x000fe4000affe4ff */
[----:B------:R-:W-:Y:S01]  /*dfa0*/  PLOP3.LUT P0, PT, PT, PT, UP3, 0x80, 0x0 ;  /* 0x000000000000781c */ /* 0x000fe20003f0f038 */
[----:B------:R-:W-:Y:S01]  /*dfb0*/  MUFU.TANH R171, R14 ;  /* 0x0000000e00ab7308 */ /* 0x000fe20000002400 */
[----:B------:R-:W-:Y:S01]  /*dfc0*/  PLOP3.LUT P5, PT, PT, PT, UP3, 0x80, 0x0 ;  /* 0x000000000000781c */ /* 0x000fe20003faf038 */
[----:B--2---:R-:W2:Y:S08]  /*dfd0*/  LDSM.16.M88.4 R4, [R209+0x7000] ;  /* 0x00700000d104783b */ /* 0x004eb00000000200 */
[----:B------:R-:W-:Y:S01]  /*dfe0*/  MUFU.TANH R172, R8 ;  /* 0x0000000800ac7308 */ /* 0x000fe20000002400 */
[----:B----4-:R-:W-:Y:S09]  /*dff0*/  @P6 LEA R15, P6, R0, c[0x0][0x1c8], 0x1 ;  /* 0x00007200000f6a11 */ /* 0x010ff200078c08ff */
[----:B------:R-:W-:Y:S10]  /*e000*/  MUFU.TANH R173, R9 ;  /* 0x0000000900ad7308 */ /* 0x000ff40000002400 */
[----:B------:R-:W4:Y:S10]  /*e010*/  MUFU.TANH R174, R10 ;  /* 0x0000000a00ae7308 */ /* 0x000f340000002400 */
[----:B------:R1:W1:Y:S01]  /*e020*/  MUFU.TANH R176, R11 ;  /* 0x0000000b00b07308 */ /* 0x0002620000002400 */
[C---:B--2---:R-:W-:Y:S09]  /*e030*/  HMMA.16816.F32.BF16 R20, R188.reuse, R4, R20 ;  /* 0x00000004bc14723c */ /* 0x044ff20000041814 */
[----:B------:R-:W-:Y:S01]  /*e040*/  MUFU.TANH R170, R13 ;  /* 0x0000000d00aa7308 */ /* 0x000fe20000002400 */
[C---:B------:R-:W-:Y:S09]  /*e050*/  HMMA.16816.F32.BF16 R24, R188.reuse, R6, R24 ;  /* 0x00000006bc18723c */ /* 0x040ff20000041818 */
[----:B------:R-:W-:Y:S01]  /*e060*/  MUFU.TANH R185, R19 ;  /* 0x0000001300b97308 */ /* 0x000fe20000002400 */
[----:B-1----:R-:W1:Y:S01]  /*e070*/  LDSM.16.M88.4 R8, [R209+0x7800] ;  /* 0x00780000d108783b */ /* 0x002e620000000200 */
[----:B------:R-:W-:Y:S04]  /*e080*/  DEPBAR.LE SB0, 0x0 ;  /* 0x000080000000791a */ /* 0x000fe80000000000 */
[----:B------:R-:W-:Y:S04]  /*e090*/  FMUL.FTZ R21, R21, c[0x0][0x320] ;  /* 0x0000c80015157a20 */ /* 0x000fe80000410000 */
[----:B------:R-:W-:Y:S01]  /*e0a0*/  MUFU.TANH R180, R12 ;  /* 0x0000000c00b47308 */ /* 0x000fe20000002400 */
[----:B------:R-:W-:Y:S01]  /*e0b0*/  FMUL.FTZ R20, R20, c[0x0][0x320] ;  /* 0x0000c80014147a20 */ /* 0x000fe20000410000 */
[----:B------:R-:W-:Y:S01]  /*e0c0*/  BAR.SYNC.DEFER_BLOCKING 0x0 ;  /* 0x0000000000007b1d */ /* 0x000fe20000010000 */
[----:B------:R-:W-:Y:S02]  /*e0d0*/  FMUL.FTZ R22, R22, c[0x0][0x320] ;  /* 0x0000c80016167a20 */ /* 0x000fe40000410000 */
[----:B------:R-:W-:Y:S02]  /*e0e0*/  FMUL.FTZ R23, R23, c[0x0][0x320] ;  /* 0x0000c80017177a20 */ /* 0x000fe40000410000 */
[----:B------:R-:W-:Y:S02]  /*e0f0*/  FMUL.FTZ R24, R24, c[0x0][0x320] ;  /* 0x0000c80018187a20 */ /* 0x000fe40000410000 */
[----:B------:R-:W-:Y:S02]  /*e100*/  FMUL.FTZ R25, R25, c[0x0][0x320] ;  /* 0x0000c80019197a20 */ /* 0x000fe40000410000 */
[----:B------:R-:W-:Y:S02]  /*e110*/  FMUL.FTZ R26, R26, c[0x0][0x320] ;  /* 0x0000c8001a1a7a20 */ /* 0x000fe40000410000 */
[----:B------:R-:W-:Y:S01]  /*e120*/  FMUL.FTZ R27, R27, c[0x0][0x320] ;  /* 0x0000c8001b1b7a20 */ /* 0x000fe20000410000 */
[C---:B-1----:R-:W-:Y:S01]  /*e130*/  HMMA.16816.F32.BF16 R28, R188.reuse, R8, R28 ;  /* 0x00000008bc1c723c */ /* 0x042fe2000004181c */
[----:B------:R1:W-:Y:S07]  /*e140*/  MUFU.TANH R187, R21 ;  /* 0x0000001500bb7308 */ /* 0x0003ee0000002400 */
[----:B------:R-:W-:Y:S03]  /*e150*/  HMMA.16816.F32.BF16 R32, R188, R10, R32 ;  /* 0x0000000abc20723c */ /* 0x000fe60000041820 */
[----:B------:R-:W-:Y:S10]  /*e160*/  MUFU.TANH R186, R20 ;  /* 0x0000001400ba7308 */ /* 0x000ff40000002400 */
[----:B------:R2:W-:Y:S03]  /*e170*/  MUFU.TANH R183, R3 ;  /* 0x0000000300b77308 */ /* 0x0005e60000002400 */
[----:B------:R-:W-:Y:S01]  /*e180*/  FMUL.FTZ R28, R28, c[0x0][0x320] ;  /* 0x0000c8001c1c7a20 */ /* 0x000fe20000410000 */
[----:B-1----:R-:W-:Y:S01]  /*e190*/  @P0 LEA.HI.X R21, R0, c[0x0][0x1cc], R2, 0x1, P6 ;  /* 0x0000730000150a11 */ /* 0x002fe200030f0c02 */
[----:B------:R-:W-:Y:S01]  /*e1a0*/  FMUL.FTZ R29, R29, c[0x0][0x320] ;  /* 0x0000c8001d1d7a20 */ /* 0x000fe20000410000 */
[----:B------:R-:W-:Y:S01]  /*e1b0*/  @P5 IADD3 R0, P5, R233, UR22, RZ ;  /* 0x00000016e9005c10 */ /* 0x000fe2000ffbe0ff */
[----:B------:R-:W-:Y:S01]  /*e1c0*/  FMUL.FTZ R30, R30, c[0x0][0x320] ;  /* 0x0000c8001e1e7a20 */ /* 0x000fe20000410000 */
[----:B------:R-:W-:Y:S01]  /*e1d0*/  PLOP3.LUT P6, PT, PT, PT, UP3, 0x80, 0x0 ;  /* 0x000000000000781c */ /* 0x000fe20003fcf038 */
[----:B------:R-:W-:Y:S01]  /*e1e0*/  FMUL.FTZ R31, R31, c[0x0][0x320] ;  /* 0x0000c8001f1f7a20 */ /* 0x000fe20000410000 */
[----:B------:R-:W-:Y:S01]  /*e1f0*/  PLOP3.LUT P0, PT, PT, PT, UP3, 0x80, 0x0 ;  /* 0x000000000000781c */ /* 0x000fe20003f0f038 */
[----:B------:R-:W1:Y:S01]  /*e200*/  MUFU.TANH R184, R18 ;  /* 0x0000001200b87308 */ /* 0x000e620000002400 */
[----:B------:R-:W-:Y:S02]  /*e210*/  FMUL.FTZ R32, R32, c[0x0][0x320] ;  /* 0x0000c80020207a20 */ /* 0x000fe40000410000 */
[----:B------:R-:W-:Y:S02]  /*e220*/  FMUL.FTZ R33, R33, c[0x0][0x320] ;  /* 0x0000c80021217a20 */ /* 0x000fe40000410000 */
[----:B------:R-:W-:Y:S05]  /*e230*/  FMUL.FTZ R34, R34, c[0x0][0x320] ;  /* 0x0000c80022227a20 */ /* 0x000fea0000410000 */
[----:B------:R-:W-:Y:S01]  /*e240*/  @P6 LEA R14, P6, R0, c[0x0][0x1c8], 0x1 ;  /* 0x00007200000e6a11 */ /* 0x000fe200078c08ff */
[----:B------:R-:W1:Y:S01]  /*e250*/  MUFU.TANH R182, R16 ;  /* 0x0000001000b67308 */ /* 0x000e620000002400 */
[----:B------:R-:W-:Y:S02]  /*e260*/  @P0 IADD3.X R2, R232, UR21, RZ, P5, !PT ;  /* 0x00000015e8020c10 */ /* 0x000fe4000affe4ff */
[----:B------:R-:W-:Y:S02]  /*e270*/  PLOP3.LUT P0, PT, PT, PT, UP3, 0x80, 0x0 ;  /* 0x000000000000781c */ /* 0x000fe40003f0f038 */
[----:B------:R-:W-:Y:S02]  /*e280*/  PLOP3.LUT P5, PT, PT, PT, UP3, 0x80, 0x0 ;  /* 0x000000000000781c */ /* 0x000fe40003faf038 */
[----:B--2---:R-:W-:Y:S03]  /*e290*/  FMNMX.FTZ R3, R178, R134, !PT ;  /* 0x00000086b2037209 */ /* 0x004fe60007810000 */
[----:B------:R-:W2:Y:S01]  /*e2a0*/  MUFU.TANH R192, R22 ;  /* 0x0000001600c07308 */ /* 0x000ea20000002400 */
[----:B---3--:R-:W-:Y:S04]  /*e2b0*/  FMNMX.FTZ R3, R179, R3, !PT ;  /* 0x00000003b3037209 */ /* 0x008fe80007810000 */
[----:B----4-:R-:W-:Y:S02]  /*e2c0*/  FMNMX.FTZ R3, R174, R3, !PT ;  /* 0x00000003ae037209 */ /* 0x010fe40007810000 */
[----:B------:R-:W-:Y:S02]  /*e2d0*/  @P0 LEA.HI.X R20, R0, c[0x0][0x1cc], R2, 0x1, P6 ;  /* 0x0000730000140a11 */ /* 0x000fe400030f0c02 */
[----:B------:R-:W-:Y:S01]  /*e2e0*/  @P5 IADD3 R0, P5, R252, UR22, RZ ;  /* 0x00000016fc005c10 */ /* 0x000fe2000ffbe0ff */
[----:B------:R-:W-:Y:S01]  /*e2f0*/  @UP3 UIADD3 UR22, UP0, UR13, UR22, URZ ;  /* 0x000000160d163290 */ /* 0x000fe2000ff1e03f */
[----:B------:R-:W-:Y:S01]  /*e300*/  PLOP3.LUT P6, PT, PT, PT, UP3, 0x80, 0x0 ;  /* 0x000000000000781c */ /* 0x000fe20003fcf038 */
[----:B------:R-:W-:Y:S01]  /*e310*/  MUFU.TANH R197, R23 ;  /* 0x0000001700c57308 */ /* 0x000fe20000002400 */
[----:B------:R-:W-:Y:S02]  /*e320*/  PLOP3.LUT P0, PT, PT, PT, UP3, 0x80, 0x0 ;  /* 0x000000000000781c */ /* 0x000fe40003f0f038 */
[----:B------:R-:W-:Y:S04]  /*e330*/  FMNMX.FTZ R3, R176, R3, !PT ;  /* 0x00000003b0037209 */ /* 0x000fe80007810000 */
[----:B------:R-:W-:Y:S03]  /*e340*/  FMNMX.FTZ R3, R171, R3, !PT ;  /* 0x00000003ab037209 */ /* 0x000fe60007810000 */
[----:B------:R-:W3:Y:S01]  /*e350*/  MUFU.TANH R201, R24 ;  /* 0x0000001800c97308 */ /* 0x000ee20000002400 */
[----:B------:R-:W-:Y:S02]  /*e360*/  FMNMX.FTZ R3, R181, R3, !PT ;  /* 0x00000003b5037209 */ /* 0x000fe40007810000 */
[----:B------:R-:W-:Y:S02]  /*e370*/  @P6 LEA R13, P6, R0, c[0x0][0x1c8], 0x1 ;  /* 0x00007200000d6a11 */ /* 0x000fe400078c08ff */
[----:B------:R-:W-:Y:S01]  /*e380*/  @P0 IADD3.X R2, R251, UR21, RZ, P5, !PT ;  /* 0x00000015fb020c10 */ /* 0x000fe2000affe4ff */
[----:B------:R-:W-:Y:S01]  /*e390*/  @UP3 UIADD3.X UR21, UR12, UR21, URZ, UP0, !UPT ;  /* 0x000000150c153290 */ /* 0x000fe200087fe43f */
[----:B------:R-:W-:Y:S01]  /*e3a0*/  PLOP3.LUT P0, PT, PT, PT, UP3, 0x80, 0x0 ;  /* 0x000000000000781c */ /* 0x000fe20003f0f038 */
[----:B------:R-:W-:Y:S01]  /*e3b0*/  UISETP.GT.AND UP0, UPT, UR20, UR17, UPT ;  /* 0x000000111400728c */ /* 0x000fe2000bf04270 */
[----:B------:R-:W-:Y:S01]  /*e3c0*/  PLOP3.LUT P5, PT, PT, PT, UP3, 0x80, 0x0 ;  /* 0x000000000000781c */ /* 0x000fe20003faf038 */
[----:B------:R-:W4:Y:S01]  /*e3d0*/  MUFU.TANH R241, R25 ;  /* 0x0000001900f17308 */ /* 0x000f220000002400 */
[----:B-1----:R-:W-:Y:S01]  /*e3e0*/  FMNMX.FTZ R3, R184, R3, !PT ;  /* 0x00000003b8037209 */ /* 0x002fe20007810000 */
[----:B------:R-:W-:Y:S08]  /*e3f0*/  UMOV UR20, UR14 ;  /* 0x0000000e00147c82 */ /* 0x000ff00008000000 */
[----:B------:R-:W-:Y:S01]  /*e400*/  @P0 LEA.HI.X R19, R0, c[0x0][0x1cc], R2, 0x1, P6 ;  /* 0x0000730000130a11 */ /* 0x000fe200030f0c02 */
[----:B------:R-:W1:Y:S01]  /*e410*/  MUFU.TANH R242, R26 ;  /* 0x0000001a00f27308 */ /* 0x000e620000002400 */
[----:B------:R-:W-:Y:S02]  /*e420*/  @P5 IADD3 R0, P5, R238, UR22, RZ ;  /* 0x00000016ee005c10 */ /* 0x000fe4000ffbe0ff */
[----:B------:R-:W-:Y:S02]  /*e430*/  PLOP3.LUT P6, PT, PT, PT, UP3, 0x80, 0x0 ;  /* 0x000000000000781c */ /* 0x000fe40003fcf038 */
[----:B------:R-:W-:Y:S02]  /*e440*/  PLOP3.LUT P0, PT, PT, PT, UP3, 0x80, 0x0 ;  /* 0x000000000000781c */ /* 0x000fe40003f0f038 */
[----:B------:R-:W-:Y:S03]  /*e450*/  FMNMX.FTZ R2, R177, R133, !PT ;  /* 0x00000085b1027209 */ /* 0x000fe60007810000 */
[----:B------:R-:W1:Y:S01]  /*e460*/  MUFU.TANH R244, R28 ;  /* 0x0000001c00f47308 */ /* 0x000e620000002400 */
[----:B------:R-:W-:Y:S04]  /*e470*/  FMNMX.FTZ R2, R175, R2, !PT ;  /* 0x00000002af027209 */ /* 0x000fe80007810000 */
[----:B------:R-:W-:Y:S02]  /*e480*/  FMNMX.FTZ R2, R172, R2, !PT ;  /* 0x00000002ac027209 */ /* 0x000fe40007810000 */
[----:B------:R-:W-:Y:S02]  /*e490*/  @P6 LEA R12, P6, R0, c[0x0][0x1c8], 0x1 ;  /* 0x00007200000c6a11 */ /* 0x000fe400078c08ff */
[----:B------:R-:W-:Y:S01]  /*e4a0*/  @P0 IADD3.X R4, R237, UR21, RZ, P5, !PT ;  /* 0x00000015ed040c10 */ /* 0x000fe2000affe4ff */
[----:B------:R-:W1:Y:S01]  /*e4b0*/  MUFU.TANH R243, R27 ;  /* 0x0000001b00f37308 */ /* 0x000e620000002400 */
[----:B------:R-:W-:Y:S02]  /*e4c0*/  PLOP3.LUT P0, PT, PT, PT, UP3, 0x80, 0x0 ;  /* 0x000000000000781c */ /* 0x000fe40003f0f038 */
[----:B------:R-:W-:Y:S02]  /*e4d0*/  FMNMX.FTZ R2, R173, R2, !PT ;  /* 0x00000002ad027209 */ /* 0x000fe40007810000 */
[----:B------:R-:W-:Y:S02]  /*e4e0*/  PLOP3.LUT P5, PT, PT, PT, UP3, 0x80, 0x0 ;  /* 0x000000000000781c */ /* 0x000fe40003faf038 */
[----:B------:R-:W-:Y:S03]  /*e4f0*/  FMNMX.FTZ R2, R180, R2, !PT ;  /* 0x00000002b4027209 */ /* 0x000fe60007810000 */
[----:B------:R-:W1:Y:S04]  /*e500*/  MUFU.TANH R245, R29 ;  /* 0x0000001d00f57308 */ /* 0x000e680000002400 */
[----:B------:R-:W-:Y:S02]  /*e510*/  @P0 LEA.HI.X R18, R0, c[0x0][0x1cc], R4, 0x1, P6 ;  /* 0x0000730000120a11 */ /* 0x000fe400030f0c04 */
[----:B------:R-:W-:Y:S02]  /*e520*/  FMNMX.FTZ R0, R170, R2, !PT ;  /* 0x00000002aa007209 */ /* 0x000fe40007810000 */
[----:B------:R-:W-:Y:S02]  /*e530*/  FMNMX.FTZ R4, R185, R3, !PT ;  /* 0x00000003b9047209 */ /* 0x000fe40007810000 */
[----:B------:R-:W-:Y:S01]  /*e540*/  FMNMX.FTZ R0, R182, R0, !PT ;  /* 0x00000000b6007209 */ /* 0x000fe20007810000 */
[----:B------:R-:W1:Y:S01]  /*e550*/  MUFU.TANH R190, R30 ;  /* 0x0000001e00be7308 */ /* 0x000e620000002400 */
[----:B------:R-:W-:Y:S02]  /*e560*/  @P5 IADD3 R2, P5, R135, UR22, RZ ;  /* 0x0000001687025c10 */ /* 0x000fe4000ffbe0ff */
[----:B------:R-:W-:Y:S02]  /*e570*/  FMNMX.FTZ R0, R183, R0, !PT ;  /* 0x00000000b7007209 */ /* 0x000fe40007810000 */
[----:B------:R-:W-:Y:S02]  /*e580*/  PLOP3.LUT P6, PT, PT, PT, UP3, 0x80, 0x0 ;  /* 0x000000000000781c */ /* 0x000fe40003fcf038 */
[----:B------:R-:W-:Y:S02]  /*e590*/  FMNMX.FTZ R0, R186, R0, !PT ;  /* 0x00000000ba007209 */ /* 0x000fe40007810000 */
[----:B------:R-:W-:Y:S01]  /*e5a0*/  PLOP3.LUT P0, PT, PT, PT, UP3, 0x80, 0x0 ;  /* 0x000000000000781c */ /* 0x000fe20003f0f038 */
[----:B------:R-:W-:Y:S01]  /*e5b0*/  MUFU.TANH R246, R31 ;  /* 0x0000001f00f67308 */ /* 0x000fe20000002400 */
[----:B------:R-:W-:Y:S01]  /*e5c0*/  FMNMX.FTZ R3, R187, R0, !PT ;  /* 0x00000000bb037209 */ /* 0x000fe20007810000 */
[----:B------:R-:W-:Y:S01]  /*e5d0*/  FMUL.FTZ R0, R35, c[0x0][0x320] ;  /* 0x0000c80023007a20 */ /* 0x000fe20000410000 */
[----:B--2---:R-:W-:Y:S02]  /*e5e0*/  FMNMX.FTZ R4, R192, R4, !PT ;  /* 0x00000004c0047209 */ /* 0x004fe40007810000 */
[----:B---3--:R-:W-:Y:S02]  /*e5f0*/  FMNMX.FTZ R3, R201, R3, !PT ;  /* 0x00000003c9037209 */ /* 0x008fe40007810000 */
[----:B------:R-:W-:Y:S02]  /*e600*/  FMNMX.FTZ R4, R197, R4, !PT ;  /* 0x00000004c5047209 */ /* 0x000fe40007810000 */
[----:B------:R-:W-:Y:S01]  /*e610*/  @P6 LEA R11, P6, R2, c[0x0][0x1c8], 0x1 ;  /* 0x00007200020b6a11 */ /* 0x000fe200078c08ff */
[----:B------:R4:W-:Y:S02]  /*e620*/  MUFU.TANH R168, R0 ;  /* 0x0000000000a87308 */ /* 0x0009e40000002400 */
[----:B------:R-:W-:Y:S02]  /*e630*/  @P0 IADD3.X R5, R234, UR21, RZ, P5, !PT ;  /* 0x00000015ea050c10 */ /* 0x000fe4000affe4ff */
[----:B------:R-:W-:Y:S02]  /*e640*/  PLOP3.LUT P0, PT, PT, PT, UP3, 0x80, 0x0 ;  /* 0x000000000000781c */ /* 0x000fe40003f0f038 */
[----:B------:R-:W-:Y:S04]  /*e650*/  PLOP3.LUT P5, PT, PT, PT, UP3, 0x80, 0x0 ;  /* 0x000000000000781c */ /* 0x000fe80003faf038 */
[----:B------:R-:W2:Y:S07]  /*e660*/  MUFU.TANH R247, R32 ;  /* 0x0000002000f77308 */ /* 0x000eae0000002400 */
[----:B------:R-:W-:Y:S02]  /*e670*/  @P0 LEA.HI.X R16, R2, c[0x0][0x1cc], R5, 0x1, P6 ;  /* 0x0000730002100a11 */ /* 0x000fe400030f0c05 */
[----:B------:R-:W-:Y:S01]  /*e680*/  PLOP3.LUT P6, PT, PT, PT, UP3, 0x80, 0x0 ;  /* 0x000000000000781c */ /* 0x000fe20003fcf038 */
[----:B------:R-:W3:Y:S01]  /*e690*/  MUFU.TANH R248, R33 ;  /* 0x0000002100f87308 */ /* 0x000ee20000002400 */
[----:B------:R-:W-:Y:S02]  /*e6a0*/  PLOP3.LUT P0, PT, PT, PT, UP3, 0x80, 0x0 ;  /* 0x000000000000781c */ /* 0x000fe40003f0f038 */
[----:B----4-:R-:W-:Y:S02]  /*e6b0*/  FMNMX.FTZ R0, R241, R3, !PT ;  /* 0x00000003f1007209 */ /* 0x010fe40007810000 */
[----:B-1----:R-:W-:Y:S02]  /*e6c0*/  FMNMX.FTZ R3, R242, R4, !PT ;  /* 0x00000004f2037209 */ /* 0x002fe40007810000 */
[----:B------:R-:W-:Y:S02]  /*e6d0*/  FMNMX.FTZ R0, R244, R0, !PT ;  /* 0x00000000f4007209 */ /* 0x000fe40007810000 */
[----:B------:R-:W-:Y:S01]  /*e6e0*/  FMNMX.FTZ R3, R243, R3, !PT ;  /* 0x00000003f3037209 */ /* 0x000fe20007810000 */
[----:B------:R-:W1:Y:S01]  /*e6f0*/  MUFU.TANH R135, R34 ;  /* 0x0000002200877308 */ /* 0x000e620000002400 */
[----:B------:R-:W-:Y:S02]  /*e700*/  FMNMX.FTZ R0, R245, R0, !PT ;  /* 0x00000000f5007209 */ /* 0x000fe40007810000 */
[----:B------:R-:W-:Y:S02]  /*e710*/  FMNMX.FTZ R3, R190, R3, !PT ;  /* 0x00000003be037209 */ /* 0x000fe40007810000 */
[----:B--2---:R-:W-:Y:S02]  /*e720*/  FMNMX.FTZ R132, R247, R0, !PT ;  /* 0x00000000f7847209 */ /* 0x004fe40007810000 */
[----:B------:R-:W-:Y:S02]  /*e730*/  FMNMX.FTZ R0, R246, R3, !PT ;  /* 0x00000003f6007209 */ /* 0x000fe40007810000 */
[----:B------:R-:W-:Y:S02]  /*e740*/  @P5 IADD3 R3, P5, R233, UR22, RZ ;  /* 0x00000016e9035c10 */ /* 0x000fe4000ffbe0ff */
[----:B---3--:R-:W-:Y:S02]  /*e750*/  FMNMX.FTZ R132, R248, R132, !PT ;  /* 0x00000084f8847209 */ /* 0x008fe40007810000 */
[----:B------:R-:W-:Y:S03]  /*e760*/  @P6 LEA R8, P6, R3, c[0x0][0x1c8], 0x1 ;  /* 0x0000720003086a11 */ /* 0x000fe600078c08ff */
[----:B------:R-:W2:Y:S06]  /*e770*/  SHFL.BFLY PT, R5, R132, 0x2, 0x1f ;  /* 0x0c401f0084057f89 */ /* 0x000eac00000e0000 */
[----:B------:R-:W-:Y:S02]  /*e780*/  @P0 IADD3.X R4, R232, UR21, RZ, P5, !PT ;  /* 0x00000015e8040c10 */ /* 0x000fe4000affe4ff */
[----:B------:R-:W-:Y:S02]  /*e790*/  PLOP3.LUT P0, PT, PT, PT, UP3, 0x80, 0x0 ;  /* 0x000000000000781c */ /* 0x000fe40003f0f038 */
[----:B------:R-:W-:Y:S02]  /*e7a0*/  PLOP3.LUT P5, PT, PT, PT, UP3, 0x80, 0x0 ;  /* 0x000000000000781c */ /* 0x000fe40003faf038 */
[----:B-1----:R-:W-:Y:S04]  /*e7b0*/  FMNMX.FTZ R0, R135, R0, !PT ;  /* 0x0000000087007209 */ /* 0x002fe80007810000 */
[----:B------:R-:W-:Y:S05]  /*e7c0*/  FMNMX.FTZ R0, R168, R0, !PT ;  /* 0x00000000a8007209 */ /* 0x000fea0007810000 */
[----:B------:R-:W-:Y:S01]  /*e7d0*/  @P0 LEA.HI.X R9, R3, c[0x0][0x1cc], R4, 0x1, P6 ;  /* 0x0000730003090a11 */ /* 0x000fe200030f0c04 */
[----:B------:R-:W1:Y:S01]  /*e7e0*/  SHFL.BFLY PT, R2, R0, 0x2, 0x1f ;  /* 0x0c401f0000027f89 */ /* 0x000e6200000e0000 */
[----:B------:R-:W-:Y:S02]  /*e7f0*/  @P5 IADD3 R4, P5, R252, UR22, RZ ;  /* 0x00000016fc045c10 */ /* 0x000fe4000ffbe0ff */
[----:B------:R-:W-:Y:S02]  /*e800*/  PLOP3.LUT P0, PT, PT, PT, UP3, 0x80, 0x0 ;  /* 0x000000000000781c */ /* 0x000fe40003f0f038 */
[----:B------:R-:W-:Y:S02]  /*e810*/  PLOP3.LUT P6, PT, PT, PT, UP3, 0x80, 0x0 ;  /* 0x000000000000781c */ /* 0x000fe40003fcf038 */
[----:B--2---:R-:W-:Y:S05]  /*e820*/  FMNMX.FTZ R132, R132, R5, !PT ;  /* 0x0000000584847209 */ /* 0x004fea0007810000 */
[----:B------:R-:W2:Y:S04]  /*e830*/  SHFL.BFLY PT, R6, R132, 0x1, 0x1f ;  /* 0x0c201f0084067f89 */ /* 0x000ea800000e0000 */
[----:B------:R-:W-:Y:S02]  /*e840*/  @P0 IADD3.X R5, R251, UR21, RZ, P5, !PT ;  /* 0x00000015fb050c10 */ /* 0x000fe4000affe4ff */
[----:B------:R-:W-:Y:S02]  /*e850*/  PLOP3.LUT P5, PT, PT, PT, UP3, 0x80, 0x0 ;  /* 0x000000000000781c */ /* 0x000fe40003faf038 */
[----:B------:R-:W-:Y:S02]  /*e860*/  @P6 LEA R10, P6, R4, c[0x0][0x1c8], 0x1 ;  /* 0x00007200040a6a11 */ /* 0x000fe400078c08ff */
[----:B------:R-:W-:Y:S02]  /*e870*/  PLOP3.LUT P0, PT, PT, PT, UP3, 0x80, 0x0 ;  /* 0x000000000000781c */ /* 0x000fe40003f0f038 */
[----:B-1----:R-:W-:Y:S05]  /*e880*/  FMNMX.FTZ R0, R0, R2, !PT ;  /* 0x0000000200007209 */ /* 0x002fea0007810000 */
[----:B------:R-:W1:Y:S04]  /*e890*/  SHFL.BFLY PT, R3, R0, 0x1, 0x1f ;  /* 0x0c201f0000037f89 */ /* 0x000e6800000e0000 */
[----:B------:R-:W-:Y:S02]  /*e8a0*/  @P5 LEA.HI.X R7, R4, c[0x0][0x1cc], R5, 0x1, P6 ;  /* 0x0000730004075a11 */ /* 0x000fe400030f0c05 */
[----:B------:R-:W-:Y:S02]  /*e8b0*/  PLOP3.LUT P6, PT, PT, PT, UP3, 0x80, 0x0 ;  /* 0x000000000000781c */ /* 0x000fe40003fcf038 */
[----:B------:R-:W-:Y:S02]  /*e8c0*/  @P0 MOV R4, R17 ;  /* 0x0000001100040202 */ /* 0x000fe40000000f00 */
[----:B------:R-:W-:Y:S02]  /*e8d0*/  @P0 MOV R5, R169 ;  /* 0x000000a900050202 */ /* 0x000fe40000000f00 */
[----:B------:R-:W-:Y:S02]  /*e8e0*/  PLOP3.LUT P5, PT, PT, PT, UP3, 0x80, 0x0 ;  /* 0x000000000000781c */ /* 0x000fe40003faf038 */
[----:B------:R-:W-:Y:S02]  /*e8f0*/  PLOP3.LUT P0, PT, PT, PT, UP3, 0x80, 0x0 ;  /* 0x000000000000781c */ /* 0x000fe40003f0f038 */
[----:B--2---:R-:W-:Y:S03]  /*e900*/  FMNMX.FTZ R132, R132, R6, !PT ;  /* 0x0000000684847209 */ /* 0x004fe60007810000 */
[----:B------:R2:W-:Y:S01]  /*e910*/  @P6 LDGSTS.E.BYPASS.LTC128B.128 [R231+0x8100], [R4.64], !P4 ;  /* 0x0810000004e76fae */ /* 0x0005e2000e101d52 */
[----:B------:R-:W-:Y:S01]  /*e920*/  PLOP3.LUT P6, PT, PT, PT, UP3, 0x80, 0x0 ;  /* 0x000000000000781c */ /* 0x000fe20003fcf038 */
[C---:B------:R-:W-:Y:S02]  /*e930*/  FMUL.FTZ R169, R132.reuse, c[0x0][0x2d0] ;  /* 0x0000b40084a97a20 */ /* 0x040fe40000410000 */
[----:B------:R-:W-:Y:S01]  /*e940*/  FADD.FTZ R2, -R132, R133 ;  /* 0x0000008584027221 */ /* 0x000fe20000010100 */
[----:B-1----:R-:W-:Y:S01]  /*e950*/  FMNMX.FTZ R3, R0, R3, !PT ;  /* 0x0000000300037209 */ /* 0x002fe20007810000 */
[----:B------:R-:W-:Y:S02]  /*e960*/  FFMA.FTZ R6, R175, c[0x0][0x2d0], -R169 ;  /* 0x0000b400af067a23 */ /* 0x000fe400000108a9 */
[----:B------:R-:W-:Y:S02]  /*e970*/  FMUL.FTZ R0, R2, c[0x0][0x2d0] ;  /* 0x0000b40002007a20 */ /* 0x000fe40000410000 */
[----:B------:R-:W-:Y:S01]  /*e980*/  FMUL.FTZ R133, R3, c[0x0][0x2d0] ;  /* 0x0000b40003857a20 */ /* 0x000fe20000410000 */
[----:B------:R1:W-:Y:S03]  /*e990*/  MUFU.EX2 R239, R6 ;  /* 0x0000000600ef7308 */ /* 0x0003e60000000800 */
[----:B------:R-:W-:Y:S07]  /*e9a0*/  FFMA.FTZ R135, R135, c[0x0][0x2d0], -R133 ;  /* 0x0000b40087877a23 */ /* 0x000fee0000010885 */
[----:B------:R3:W4:Y:S01]  /*e9b0*/  MUFU.EX2 R2, R0 ;  /* 0x0000000000027308 */ /* 0x0007220000000800 */
[----:B--2---:R-:W-:Y:S01]  /*e9c0*/  @P5 MOV R4, R15 ;  /* 0x0000000f00045202 */ /* 0x004fe20000000f00 */
[----:B------:R-:W-:Y:S01]  /*e9d0*/  @P5 IMAD.MOV.U32 R5, RZ, RZ, R21 ;  /* 0x000000ffff055224 */ /* 0x000fe200078e0015 */
[----:B------:R-:W-:Y:S07]  /*e9e0*/  PLOP3.LUT P5, PT, PT, PT, UP3, 0x80, 0x0 ;  /* 0x000000000000781c */ /* 0x000fee0003faf038 */
[----:B------:R-:W-:Y:S01]  /*e9f0*/  MUFU.EX2 R135, R135 ;  /* 0x0000008700877308 */ /* 0x000fe20000000800 */
[----:B------:R2:W-:Y:S01]  /*ea00*/  @P0 LDGSTS.E.BYPASS.LTC128B.128 [R231+0xa100], [R4.64], !P3 ;  /* 0x0a10000004e70fae */ /* 0x0005e2000d901d52 */
[----:B------:R-:W-:Y:S01]  /*ea10*/  PLOP3.LUT P0, PT, PT, PT, UP3, 0x80, 0x0 ;  /* 0x000000000000781c */ /* 0x000fe20003f0f038 */
[--C-:B-1----:R-:W-:Y:S07]  /*ea20*/  FFMA.FTZ R6, R172, c[0x0][0x2d0], -R169.reuse ;  /* 0x0000b400ac067a23 */ /* 0x102fee00000108a9 */
[----:B------:R-:W-:Y:S01]  /*ea30*/  MUFU.EX2 R238, R6 ;  /* 0x0000000600ee7308 */ /* 0x000fe20000000800 */
[----:B---3--:R-:W-:Y:S02]  /*ea40*/  FADD.FTZ R0, -R3, R134 ;  /* 0x0000008603007221 */ /* 0x008fe40000010100 */
[----:B----4-:R-:W-:Y:S02]  /*ea50*/  FMUL.FTZ R17, R2, R149 ;  /* 0x0000009502117220 */ /* 0x010fe40000410000 */
[----:B------:R-:W-:Y:S02]  /*ea60*/  FMUL.FTZ R0, R0, c[0x0][0x2d0] ;  /* 0x0000b40000007a20 */ /* 0x000fe40000410000 */
[C---:B------:R-:W-:Y:S02]  /*ea70*/  FMUL.FTZ R24, R2.reuse, R156 ;  /* 0x0000009c02187220 */ /* 0x040fe40000410000 */
[----:B------:R-:W-:Y:S02]  /*ea80*/  FMUL.FTZ R25, R2, R157 ;  /* 0x0000009d02197220 */ /* 0x000fe40000410000 */
[----:B------:R-:W1:Y:S01]  /*ea90*/  MUFU.EX2 R0, R0 ;  /* 0x0000000000007308 */ /* 0x000e620000000800 */
[--C-:B------:R-:W-:Y:S02]  /*eaa0*/  FFMA.FTZ R134, R180, c[0x0][0x2d0], -R169.reuse ;  /* 0x0000b400b4867a23 */ /* 0x100fe400000108a9 */
[C---:B------:R-:W-:Y:S02]  /*eab0*/  FMUL.FTZ R32, R2.reuse, R164 ;  /* 0x000000a402207220 */ /* 0x040fe40000410000 */
[--C-:B--2---:R-:W-:Y:S01]  /*eac0*/  FFMA.FTZ R4, R177, c[0x0][0x2d0], -R169.reuse ;  /* 0x0000b400b1047a23 */ /* 0x104fe200000108a9 */
[----:B------:R-:W-:Y:S01]  /*ead0*/  @P6 MOV R5, R20 ;  /* 0x0000001400056202 */ /* 0x000fe20000000f00 */
        /* <DEDUP_REMOVED lines=8> */
[----:B------:R-:W-:Y:S01]  /*eb60*/  MUFU.EX2 R236, R134 ;  /* 0x0000008600ec7308 */ /* 0x000fe20000000800 */
[C---:B------:R-:W-:Y:S02]  /*eb70*/  FMUL.FTZ R48, R2.reuse, R48 ;  /* 0x0000003002307220 */ /* 0x040fe40000410000 */
[----:B------:R-:W-:Y:S02]  /*eb80*/  FMUL.FTZ R49, R2, R49 ;  /* 0x0000003102317220 */ /* 0x000fe40000410000 */
[C---:B-1----:R-:W-:Y:S02]  /*eb90*/  FMUL.FTZ R26, R0.reuse, R158 ;  /* 0x0000009e001a7220 */ /* 0x042fe40000410000 */
[C---:B------:R-:W-:Y:S02]  /*eba0*/  FMUL.FTZ R27, R0.reuse, R159 ;  /* 0x0000009f001b7220 */ /* 0x040fe40000410000 */
[C---:B------:R-:W-:Y:S02]  /*ebb0*/  FMUL.FTZ R34, R0.reuse, R166 ;  /* 0x000000a600227220 */ /* 0x040fe40000410000 */
[C---:B------:R-:W-:Y:S02]  /*ebc0*/  FMUL.FTZ R35, R0.reuse, R167 ;  /* 0x000000a700237220 */ /* 0x040fe40000410000 */
[C---:B------:R-:W-:Y:S01]  /*ebd0*/  FMUL.FTZ R38, R0.reuse, R38 ;  /* 0x0000002600267220 */ /* 0x040fe20000410000 */
[----:B--2---:R-:W-:Y:S01]  /*ebe0*/  @P6 MOV R4, R14 ;  /* 0x0000000e00046202 */ /* 0x004fe20000000f00 */
[C---:B------:R-:W-:Y:S01]  /*ebf0*/  FMUL.FTZ R39, R0.reuse, R39 ;  /* 0x0000002700277220 */ /* 0x040fe20000410000 */
[----:B------:R-:W-:Y:S01]  /*ec00*/  PLOP3.LUT P6, PT, PT, PT, UP3, 0x80, 0x0 ;  /* 0x000000000000781c */ /* 0x000fe20003fcf038 */
[C---:B------:R-:W-:Y:S02]  /*ec10*/  FMUL.FTZ R42, R0.reuse, R42 ;  /* 0x0000002a002a7220 */ /* 0x040fe40000410000 */
[----:B------:R1:W-:Y:S01]  /*ec20*/  @P5 LDGSTS.E.BYPASS.LTC128B.128 [R231+0xc100], [R4.64], !P2 ;  /* 0x0c10000004e75fae */ /* 0x0003e2000d101d52 */
[----:B------:R-:W-:Y:S01]  /*ec30*/  PLOP3.LUT P5, PT, PT, PT, UP3, 0x80, 0x0 ;  /* 0x000000000000781c */ /* 0x000fe20003faf038 */
[C---:B------:R-:W-:Y:S02]  /*ec40*/  FMUL.FTZ R43, R0.reuse, R43 ;  /* 0x0000002b002b7220 */ /* 0x040fe40000410000 */
[C---:B------:R-:W-:Y:S02]  /*ec50*/  FMUL.FTZ R46, R0.reuse, R46 ;  /* 0x0000002e002e7220 */ /* 0x040fe40000410000 */
[C---:B------:R-:W-:Y:S02]  /*ec60*/  FMUL.FTZ R47, R0.reuse, R47 ;  /* 0x0000002f002f7220 */ /* 0x040fe40000410000 */
        /* <DEDUP_REMOVED lines=9> */
[----:B------:R-:W-:Y:S01]  /*ed00*/  FMUL.FTZ R59, R0, R59 ;  /* 0x0000003b003b7220 */ /* 0x000fe20000410000 */
[----:B-1----:R-:W-:Y:S01]  /*ed10*/  @P0 MOV R4, R13 ;  /* 0x0000000d00040202 */ /* 0x002fe20000000f00 */
[----:B------:R-:W-:Y:S01]  /*ed20*/  FMUL.FTZ R60, R2, R60 ;  /* 0x0000003c023c7220 */ /* 0x000fe20000410000 */
[----:B------:R-:W-:Y:S01]  /*ed30*/  @P0 MOV R5, R19 ;  /* 0x0000001300050202 */ /* 0x000fe20000000f00 */
[----:B------:R-:W-:Y:S01]  /*ed40*/  FMUL.FTZ R19, R0, R151 ;  /* 0x0000009700137220 */ /* 0x000fe20000410000 */
[----:B------:R-:W-:Y:S01]  /*ed50*/  PLOP3.LUT P0, PT, PT, PT, UP3, 0x80, 0x0 ;  /* 0x000000000000781c */ /* 0x000fe20003f0f038 */
[----:B------:R-:W-:Y:S02]  /*ed60*/  FMUL.FTZ R61, R2, R61 ;  /* 0x0000003d023d7220 */ /* 0x000fe40000410000 */
[----:B------:R1:W-:Y:S01]  /*ed70*/  @P6 LDGSTS.E.BYPASS.LTC128B.128 [R231+0xe100], [R4.64], !P1 ;  /* 0x0e10000004e76fae */ /* 0x0003e2000c901d52 */
[----:B------:R-:W-:Y:S01]  /*ed80*/  PLOP3.LUT P6, PT, PT, PT, UP3, 0x80, 0x0 ;  /* 0x000000000000781c */ /* 0x000fe20003fcf038 */
        /* <DEDUP_REMOVED lines=12> */
[C---:B------:R-:W-:Y:S01]  /*ee50*/  FMUL.FTZ R74, R0.reuse, R74 ;  /* 0x0000004a004a7220 */ /* 0x040fe20000410000 */
[----:B-1----:R-:W-:Y:S01]  /*ee60*/  @P5 MOV R4, R12 ;  /* 0x0000000c00045202 */ /* 0x002fe20000000f00 */
[----:B------:R-:W-:Y:S01]  /*ee70*/  @P5 IMAD.MOV.U32 R5, RZ, RZ, R18 ;  /* 0x000000ffff055224 */ /* 0x000fe200078e0012 */
[----:B------:R-:W-:Y:S01]  /*ee80*/  PLOP3.LUT P5, PT, PT, PT, UP3, 0x80, 0x0 ;  /* 0x000000000000781c */ /* 0x000fe20003faf038 */
[C---:B------:R-:W-:Y:S02]  /*ee90*/  FMUL.FTZ R18, R0.reuse, R150 ;  /* 0x0000009600127220 */ /* 0x040fe40000410000 */
[----:B------:R-:W-:Y:S01]  /*eea0*/  FMUL.FTZ R75, R0, R75 ;  /* 0x0000004b004b7220 */ /* 0x000fe20000410000 */
[----:B------:R1:W-:Y:S01]  /*eeb0*/  @P0 LDGSTS.E.BYPASS.LTC128B.128 [R231+0x9100], [R4.64], !P4 ;  /* 0x0910000004e70fae */ /* 0x0003e2000e101d52 */
[----:B------:R-:W-:Y:S01]  /*eec0*/  PLOP3.LUT P0, PT, PT, PT, UP3, 0x80, 0x0 ;  /* 0x000000000000781c */ /* 0x000fe20003f0f038 */
[C---:B------:R-:W-:Y:S01]  /*eed0*/  FMUL.FTZ R76, R2.reuse, R76 ;  /* 0x0000004c024c7220 */ /* 0x040fe20000410000 */
[----:B------:R-:W-:Y:S01]  /*eee0*/  PLOP3.LUT P0, PT, PT, PT, UP3, 0x80, 0x0 ;  /* 0x000000000000781c */ /* 0x000fe20003f0f038 */
        /* <DEDUP_REMOVED lines=13> */
[----:B------:R-:W-:Y:S02]  /*efc0*/  FFMA.FTZ R4, R173, c[0x0][0x2d0], -R169 ;  /* 0x0000b400ad047a23 */ /* 0x000fe400000108a9 */
[C---:B------:R-:W-:Y:S02]  /*efd0*/  FMUL.FTZ R16, R2.reuse, R148 ;  /* 0x0000009402107220 */ /* 0x040fe40000410000 */
[----:B------:R1:W2:Y:S01]  /*efe0*/  MUFU.EX2 R237, R4 ;  /* 0x0000000400ed7308 */ /* 0x0002a20000000800 */
        /* <DEDUP_REMOVED lines=12> */
[----:B-1----:R-:W-:Y:S01]  /*f0b0*/  @P6 MOV R4, R11 ;  /* 0x0000000b00046202 */ /* 0x002fe20000000f00 */
        /* <DEDUP_REMOVED lines=9> */
[----:B------:R3:W-:Y:S01]  /*f150*/  @P6 LDGSTS.E.BYPASS.LTC128B.128 [R231+0xd100], [R8.64], !P2 ;  /* 0x0d10000008e76fae */ /* 0x0007e2000d101d52 */
[C---:B------:R-:W-:Y:S02]  /*f160*/  FMUL.FTZ R106, R0.reuse, R106 ;  /* 0x0000006a006a7220 */ /* 0x040fe40000410000 */
[C---:B------:R-:W-:Y:S01]  /*f170*/  FMUL.FTZ R107, R0.reuse, R107 ;  /* 0x0000006b006b7220 */ /* 0x040fe20000410000 */
[----:B------:R-:W-:Y:S01]  /*f180*/  @P5 MOV R6, R10 ;  /* 0x0000000a00065202 */ /* 0x000fe20000000f00 */
[----:B------:R-:W-:Y:S02]  /*f190*/  FMUL.FTZ R10, R0, R142 ;  /* 0x0000008e000a7220 */ /* 0x000fe40000410000 */
[C---:B------:R-:W-:Y:S02]  /*f1a0*/  FMUL.FTZ R108, R2.reuse, R108 ;  /* 0x0000006c026c7220 */ /* 0x040fe40000410000 */
[----:B------:R4:W-:Y:S01]  /*f1b0*/  @P0 LDGSTS.E.BYPASS.LTC128B.128 [R231+0xf100], [R6.64], !P1 ;  /* 0x0f10000006e70fae */ /* 0x0009e2000c901d52 */
[----:B------:R-:W-:Y:S01]  /*f1c0*/  FMUL.FTZ R109, R2, R109 ;  /* 0x0000006d026d7220 */ /* 0x000fe20000410000 */
[----:B------:R-:W-:Y:S01]  /*f1d0*/  PLOP3.LUT P0, PT, PT, PT, UP0, 0x80, 0x0 ;  /* 0x000000000000781c */ /* 0x000fe20003f0f008 */
[C---:B------:R-:W-:Y:S02]  /*f1e0*/  FMUL.FTZ R110, R0.reuse, R110 ;  /* 0x0000006e006e7220 */ /* 0x040fe40000410000 */
[----:B------:R-:W-:Y:S02]  /*f1f0*/  FMUL.FTZ R111, R0, R111 ;  /* 0x0000006f006f7220 */ /* 0x000fe40000410000 */
[----:B------:R-:W-:Y:S01]  /*f200*/  FMUL.FTZ R112, R2, R112 ;  /* 0x0000007002707220 */ /* 0x000fe20000410000 */
[----:B------:R-:W2:Y:S01]  /*f210*/  LDSM.16.MT88.4 R12, [R205+0x100] ;  /* 0x00010000cd0c783b */ /* 0x000ea20000004200 */
[--C-:B-1----:R-:W-:Y:S02]  /*f220*/  FFMA.FTZ R4, R178, c[0x0][0x2d0], -R133.reuse ;  /* 0x0000b400b2047a23 */ /* 0x102fe40000010885 */
[C---:B------:R-:W-:Y:S02]  /*f230*/  FMUL.FTZ R5, R2.reuse, R137 ;  /* 0x0000008902057220 */ /* 0x040fe40000410000 */
[----:B------:R1:W-:Y:S01]  /*f240*/  MUFU.EX2 R200, R4 ;  /* 0x0000000400c87308 */ /* 0x0003e20000000800 */
[----:B------:R-:W-:Y:S02]  /*f250*/  FMUL.FTZ R113, R2, R113 ;  /* 0x0000007102717220 */ /* 0x000fe40000410000 */
[----:B------:R-:W2:Y:S01]  /*f260*/  LDSM.16.MT88.4 R20, [R206+0x100] ;  /* 0x00010000ce14783b */ /* 0x000ea20000004200 */
[----:B------:R-:W-:Y:S02]  /*f270*/  FMUL.FTZ R114, R0, R114 ;  /* 0x0000007200727220 */ /* 0x000fe40000410000 */
[C---:B---3--:R-:W-:Y:S02]  /*f280*/  FMUL.FTZ R8, R2.reuse, R140 ;  /* 0x0000008c02087220 */ /* 0x048fe40000410000 */
[----:B------:R-:W-:Y:S02]  /*f290*/  FMUL.FTZ R9, R2, R141 ;  /* 0x0000008d02097220 */ /* 0x000fe40000410000 */
[----:B------:R-:W-:Y:S01]  /*f2a0*/  FMUL.FTZ R115, R0, R115 ;  /* 0x0000007300737220 */ /* 0x000fe20000410000 */
[----:B------:R-:W3:Y:S01]  /*f2b0*/  LDSM.16.MT88.4 R28, [R208+0x100] ;  /* 0x00010000d01c783b */ /* 0x000ee20000004200 */
[----:B------:R-:W-:Y:S02]  /*f2c0*/  FMUL.FTZ R116, R2, R116 ;  /* 0x0000007402747220 */ /* 0x000fe40000410000 */
[C---:B----4-:R-:W-:Y:S01]  /*f2d0*/  FMUL.FTZ R6, R0.reuse, R138 ;  /* 0x0000008a00067220 */ /* 0x050fe20000410000 */
[----:B--2---:R-:W-:Y:S01]  /*f2e0*/  F2FP.BF16.PACK_AB R138, R237, R238 ;  /* 0x000000eeed8a723e */ /* 0x004fe200000010ff */
[----:B------:R-:W-:Y:S02]  /*f2f0*/  FMUL.FTZ R7, R0, R139 ;  /* 0x0000008b00077220 */ /* 0x000fe40000410000 */
[----:B------:R-:W-:Y:S01]  /*f300*/  FMUL.FTZ R117, R2, R117 ;  /* 0x0000007502757220 */ /* 0x000fe20000410000 */
[----:B------:R-:W2:Y:S01]  /*f310*/  LDSM.16.MT88.4 R140, [R207+0x100] ;  /* 0x00010000cf8c783b */ /* 0x000ea20000004200 */
[C---:B------:R-:W-:Y:S02]  /*f320*/  FMUL.FTZ R118, R0.reuse, R118 ;  /* 0x0000007600767220 */ /* 0x040fe40000410000 */
[----:B------:R-:W-:Y:S02]  /*f330*/  FMUL.FTZ R119, R0, R119 ;  /* 0x0000007700777220 */ /* 0x000fe40000410000 */
[--C-:B-1----:R-:W-:Y:S02]  /*f340*/  FFMA.FTZ R4, R179, c[0x0][0x2d0], -R133.reuse ;  /* 0x0000b400b3047a23 */ /* 0x102fe40000010885 */
[C---:B------:R-:W-:Y:S01]  /*f350*/  FMUL.FTZ R120, R2.reuse, R120 ;  /* 0x0000007802787220 */ /* 0x040fe20000410000 */
[----:B------:R-:W-:Y:S01]  /*f360*/  LDSM.16.MT88.4 R148, [R206+0x2100] ;  /* 0x00210000ce94783b */ /* 0x000fe20000004200 */
[----:B------:R1:W4:Y:S01]  /*f370*/  MUFU.EX2 R202, R4 ;  /* 0x0000000400ca7308 */ /* 0x0003220000000800 */
[----:B------:R-:W-:Y:S02]  /*f380*/  FMUL.FTZ R121, R2, R121 ;  /* 0x0000007902797220 */ /* 0x000fe40000410000 */
[C---:B------:R-:W-:Y:S02]  /*f390*/  FMUL.FTZ R122, R0.reuse, R122 ;  /* 0x0000007a007a7220 */ /* 0x040fe40000410000 */
[----:B------:R-:W-:Y:S02]  /*f3a0*/  FMUL.FTZ R123, R0, R123 ;  /* 0x0000007b007b7220 */ /* 0x000fe40000410000 */
[----:B------:R-:W-:Y:S01]  /*f3b0*/  LDSM.16.MT88.4 R156, [R205+0x2900] ;  /* 0x00290000cd9c783b */ /* 0x000fe20000004200 */
[C---:B------:R-:W-:Y:S02]  /*f3c0*/  FMUL.FTZ R124, R2.reuse, R124 ;  /* 0x0000007c027c7220 */ /* 0x040fe40000410000 */
[----:B------:R-:W-:Y:S02]  /*f3d0*/  FMUL.FTZ R125, R2, R125 ;  /* 0x0000007d027d7220 */ /* 0x000fe40000410000 */
[C---:B------:R-:W-:Y:S02]  /*f3e0*/  FMUL.FTZ R126, R0.reuse, R126 ;  /* 0x0000007e007e7220 */ /* 0x040fe40000410000 */
[----:B------:R-:W-:Y:S01]  /*f3f0*/  FMUL.FTZ R127, R0, R127 ;  /* 0x0000007f007f7220 */ /* 0x000fe20000410000 */
[----:B------:R-:W-:Y:S01]  /*f400*/  LDSM.16.MT88.4 R164, [R207+0x2900] ;  /* 0x00290000cfa4783b */ /* 0x000fe20000004200 */
[C---:B------:R-:W-:Y:S02]  /*f410*/  FMUL.FTZ R128, R2.reuse, R128 ;  /* 0x0000008002807220 */ /* 0x040fe40000410000 */
[----:B------:R-:W-:Y:S02]  /*f420*/  FMUL.FTZ R129, R2, R129 ;  /* 0x0000008102817220 */ /* 0x000fe40000410000 */
[C---:B------:R-:W-:Y:S02]  /*f430*/  FMUL.FTZ R130, R0.reuse, R130 ;  /* 0x0000008200827220 */ /* 0x040fe40000410000 */
[----:B------:R-:W-:Y:S01]  /*f440*/  FMUL.FTZ R131, R0, R131 ;  /* 0x0000008300837220 */ /* 0x000fe20000410000 */
[----:B------:R-:W0:Y:S01]  /*f450*/  LDGDEPBAR ;  /* 0x00000000000079af */ /* 0x000e220000000000 */
[----:B-1----:R-:W-:Y:S01]  /*f460*/  FFMA.FTZ R4, R174, c[0x0][0x2d0], -R133 ;  /* 0x0000b400ae047a23 */ /* 0x002fe20000010885 */
[----:B----4-:R-:W-:Y:S01]  /*f470*/  F2FP.BF16.PACK_AB R137, R202, R200 ;  /* 0x000000c8ca89723e */ /* 0x010fe200000010ff */
[----:B------:R-:W-:Y:S02]  /*f480*/  FFMA.FTZ R134, R170, c[0x0][0x2d0], -R169 ;  /* 0x0000b400aa867a23 */ /* 0x000fe400000108a9 */
[----:B------:R1:W-:Y:S03]  /*f490*/  MUFU.EX2 R199, R4 ;  /* 0x0000000400c77308 */ /* 0x0003e60000000800 */
[----:B------:R-:W-:Y:S07]  /*f4a0*/  LDSM.16.MT88.4 R172, [R207+0x1900] ;  /* 0x00190000cfac783b */ /* 0x000fee0000004200 */
[----:B------:R4:W-:Y:S01]  /*f4b0*/  MUFU.EX2 R235, R134 ;  /* 0x0000008600eb7308 */ /* 0x0009e20000000800 */
[--C-:B-1----:R-:W-:Y:S02]  /*f4c0*/  FFMA.FTZ R4, R176, c[0x0][0x2d0], -R133.reuse ;  /* 0x0000b400b0047a23 */ /* 0x102fe40000010885 */
[----:B------:R-:W-:Y:S07]  /*f4d0*/  LDSM.16.MT88.4 R176, [R205+0x3900] ;  /* 0x00390000cdb0783b */ /* 0x000fee0000004200 */
[----:B------:R-:W1:Y:S01]  /*f4e0*/  MUFU.EX2 R198, R4 ;  /* 0x0000000400c67308 */ /* 0x000e620000000800 */
[--C-:B----4-:R-:W-:Y:S09]  /*f4f0*/  FFMA.FTZ R134, R171, c[0x0][0x2d0], -R133.reuse ;  /* 0x0000b400ab867a23 */ /* 0x110ff20000010885 */
[----:B------:R4:W2:Y:S01]  /*f500*/  MUFU.EX2 R196, R134 ;  /* 0x0000008600c47308 */ /* 0x0008a20000000800 */
[----:B-1----:R-:W-:Y:S01]  /*f510*/  F2FP.BF16.PACK_AB R139, R198, R199 ;  /* 0x000000c7c68b723e */ /* 0x002fe200000010ff */
[C---:B------:R-:W-:Y:S01]  /*f520*/  FMUL.FTZ R4, R2.reuse, R136 ;  /* 0x0000008802047220 */ /* 0x040fe20000410000 */
[----:B------:R-:W-:Y:S07]  /*f530*/  F2FP.BF16.PACK_AB R136, R239, R240 ;  /* 0x000000f0ef88723e */ /* 0x000fee00000010ff */
[C---:B------:R-:W-:Y:S05]  /*f540*/  HMMA.16816.F32.BF16 R4, R136.reuse, R12, R4 ;  /* 0x0000000c8804723c */ /* 0x040fea0000041804 */
[----:B----4-:R-:W-:Y:S02]  /*f550*/  FFMA.FTZ R134, R181, c[0x0][0x2d0], -R133 ;  /* 0x0000b400b5867a23 */ /* 0x010fe40000010885 */
[C---:B------:R-:W-:Y:S01]  /*f560*/  FMUL.FTZ R12, R2.reuse, R144 ;  /* 0x00000090020c7220 */ /* 0x040fe20000410000 */
[C---:B------:R-:W-:Y:S01]  /*f570*/  HMMA.16816.F32.BF16 R8, R136.reuse, R14, R8 ;  /* 0x0000000e8808723c */ /* 0x040fe20000041808 */
[----:B------:R1:W4:Y:S03]  /*f580*/  MUFU.EX2 R195, R134 ;  /* 0x0000008600c37308 */ /* 0x0003260000000800 */
[----:B------:R-:W-:Y:S03]  /*f590*/  FMUL.FTZ R13, R2, R145 ;  /* 0x00000091020d7220 */ /* 0x000fe60000410000 */
[C---:B------:R-:W-:Y:S02]  /*f5a0*/  FMUL.FTZ R14, R0.reuse, R146 ;  /* 0x00000092000e7220 */ /* 0x040fe40000410000 */
[----:B------:R-:W-:Y:S02]  /*f5b0*/  FMUL.FTZ R15, R0, R147 ;  /* 0x00000093000f7220 */ /* 0x000fe40000410000 */
[----:B------:R-:W2:Y:S05]  /*f5c0*/  LDSM.16.MT88.4 R144, [R205+0x2100] ;  /* 0x00210000cd90783b */ /* 0x000eaa0000004200 */
[C---:B------:R-:W-:Y:S07]  /*f5d0*/  HMMA.16816.F32.BF16 R12, R136.reuse, R20, R12 ;  /* 0x00000014880c723c */ /* 0x040fee000004180c */
[C---:B------:R-:W-:Y:S01]  /*f5e0*/  FMUL.FTZ R20, R2.reuse, R152 ;  /* 0x0000009802147220 */ /* 0x040fe20000410000 */
[C---:B------:R-:W-:Y:S04]  /*f5f0*/  HMMA.16816.F32.BF16 R16, R136.reuse, R22, R16 ;  /* 0x000000168810723c */ /* 0x040fe80000041810 */
[----:B------:R-:W-:Y:S02]  /*f600*/  FMUL.FTZ R21, R2, R153 ;  /* 0x0000009902157220 */ /* 0x000fe40000410000 */
[--C-:B-1----:R-:W-:Y:S02]  /*f610*/  FFMA.FTZ R134, R182, c[0x0][0x2d0], -R169.reuse ;  /* 0x0000b400b6867a23 */ /* 0x102fe400000108a9 */
[C---:B------:R-:W-:Y:S02]  /*f620*/  FMUL.FTZ R22, R0.reuse, R154 ;  /* 0x0000009a00167220 */ /* 0x040fe40000410000 */
[----:B------:R1:W1:Y:S02]  /*f630*/  MUFU.EX2 R234, R134 ;  /* 0x0000008600ea7308 */ /* 0x0002640000000800 */
[----:B------:R-:W-:Y:S02]  /*f640*/  FMUL.FTZ R23, R0, R155 ;  /* 0x0000009b00177220 */ /* 0x000fe40000410000 */
[----:B------:R-:W-:Y:S05]  /*f650*/  LDSM.16.MT88.4 R152, [R208+0x900] ;  /* 0x00090000d098783b */ /* 0x000fea0000004200 */
[C---:B---3--:R-:W-:Y:S07]  /*f660*/  HMMA.16816.F32.BF16 R20, R136.reuse, R28, R20 ;  /* 0x0000001c8814723c */ /* 0x048fee0000041814 */
[C---:B------:R-:W-:Y:S01]  /*f670*/  FMUL.FTZ R28, R2.reuse, R160 ;  /* 0x000000a0021c7220 */ /* 0x040fe20000410000 */
[C---:B------:R-:W-:Y:S04]  /*f680*/  HMMA.16816.F32.BF16 R24, R136.reuse, R30, R24 ;  /* 0x0000001e8818723c */ /* 0x040fe80000041818 */
[C---:B------:R-:W-:Y:S02]  /*f690*/  FMUL.FTZ R29, R2.reuse, R161 ;  /* 0x000000a1021d7220 */ /* 0x040fe40000410000 */
[----:B------:R-:W-:Y:S02]  /*f6a0*/  FFMA.FTZ R2, R2, R249, R240 ;  /* 0x000000f902027223 */ /* 0x000fe400000100f0 */
[C---:B------:R-:W-:Y:S04]  /*f6b0*/  FMUL.FTZ R30, R0.reuse, R162 ;  /* 0x000000a2001e7220 */ /* 0x040fe80000410000 */
[C---:B------:R-:W-:Y:S02]  /*f6c0*/  FMUL.FTZ R31, R0.reuse, R163 ;  /* 0x000000a3001f7220 */ /* 0x040fe40000410000 */
[----:B------:R-:W-:Y:S01]  /*f6d0*/  LDSM.16.MT88.4 R160, [R208+0x2900] ;  /* 0x00290000d0a0783b */ /* 0x000fe20000004200 */
[----:B-1----:R-:W-:Y:S02]  /*f6e0*/  FFMA.FTZ R134, R183, c[0x0][0x2d0], -R169 ;  /* 0x0000b400b7867a23 */ /* 0x002fe400000108a9 */
[----:B------:R-:W-:Y:S02]  /*f6f0*/  FFMA.FTZ R0, R0, R250, R200 ;  /* 0x000000fa00007223 */ /* 0x000fe400000100c8 */
[C---:B--2---:R-:W-:Y:S01]  /*f700*/  HMMA.16816.F32.BF16 R28, R136.reuse, R140, R28 ;  /* 0x0000008c881c723c */ /* 0x044fe2000004181c */
[----:B------:R1:W2:Y:S02]  /*f710*/  MUFU.EX2 R233, R134 ;  /* 0x0000008600e97308 */ /* 0x0002a40000000800 */
[----:B------:R-:W-:Y:S01]  /*f720*/  LDSM.16.MT88.4 R180, [R206+0x3900] ;  /* 0x00390000ceb4783b */ /* 0x000fe20000004200 */
[----:B------:R-:W-:Y:S02]  /*f730*/  FADD.FTZ R2, R239, R2 ;  /* 0x00000002ef027221 */ /* 0x000fe40000010000 */
[----:B------:R-:W-:Y:S02]  /*f740*/  FADD.FTZ R0, R202, R0 ;  /* 0x00000000ca007221 */ /* 0x000fe40000010000 */
[C---:B------:R-:W-:Y:S03]  /*f750*/  HMMA.16816.F32.BF16 R32, R136.reuse, R142, R32 ;  /* 0x0000008e8820723c */ /* 0x040fe60000041820 */
[----:B------:R-:W3:Y:S01]  /*f760*/  LDSM.16.MT88.4 R140, [R208+0x2100] ;  /* 0x00210000d08c783b */ /* 0x000ee20000004200 */
[----:B------:R-:W-:Y:S02]  /*f770*/  FADD.FTZ R2, R238, R2 ;  /* 0x00000002ee027221 */ /* 0x000fe40000010000 */
[----:B------:R-:W-:Y:S02]  /*f780*/  FADD.FTZ R0, R199, R0 ;  /* 0x00000000c7007221 */ /* 0x000fe40000010000 */
[C---:B------:R-:W-:Y:S04]  /*f790*/  HMMA.16816.F32.BF16 R36, R136.reuse, R144, R36 ;  /* 0x000000908824723c */ /* 0x040fe80000041824 */
[----:B------:R-:W-:Y:S02]  /*f7a0*/  FADD.FTZ R2, R237, R2 ;  /* 0x00000002ed027221 */ /* 0x000fe40000010000 */
[----:B------:R-:W-:Y:S02]  /*f7b0*/  FADD.FTZ R0, R198, R0 ;  /* 0x00000000c6007221 */ /* 0x000fe40000010000 */
[C---:B------:R-:W-:Y:S01]  /*f7c0*/  HMMA.16816.F32.BF16 R40, R136.reuse, R146, R40 ;  /* 0x000000928828723c */ /* 0x040fe20000041828 */
[----:B------:R-:W2:Y:S03]  /*f7d0*/  LDSM.16.MT88.4 R144, [R207+0x2100] ;  /* 0x00210000cf90783b */ /* 0x000ea60000004200 */
[--C-:B-1----:R-:W-:Y:S02]  /*f7e0*/  FFMA.FTZ R134, R184, c[0x0][0x2d0], -R133.reuse ;  /* 0x0000b400b8867a23 */ /* 0x102fe40000010885 */
[----:B------:R-:W-:Y:S02]  /*f7f0*/  FADD.FTZ R2, R236, R2 ;  /* 0x00000002ec027221 */ /* 0x000fe40000010000 */
[C---:B------:R-:W-:Y:S01]  /*f800*/  HMMA.16816.F32.BF16 R44, R136.reuse, R148, R44 ;  /* 0x00000094882c723c */ /* 0x040fe2000004182c */
[----:B------:R1:W1:Y:S03]  /*f810*/  MUFU.EX2 R194, R134 ;  /* 0x0000008600c27308 */ /* 0x0002660000000800 */
[----:B------:R-:W-:Y:S02]  /*f820*/  FADD.FTZ R0, R196, R0 ;  /* 0x00000000c4007221 */ /* 0x000fe40000010000 */
[----:B------:R-:W-:Y:S02]  /*f830*/  FADD.FTZ R2, R235, R2 ;  /* 0x00000002eb027221 */ /* 0x000fe40000010000 */
[C---:B------:R-:W-:Y:S01]  /*f840*/  HMMA.16816.F32.BF16 R48, R136.reuse, R150, R48 ;  /* 0x000000968830723c */ /* 0x040fe20000041830 */
[----:B------:R-:W2:Y:S03]  /*f850*/  LDSM.16.MT88.4 R148, [R205+0x4100] ;  /* 0x00410000cd94783b */ /* 0x000ea60000004200 */
[----:B----4-:R-:W-:Y:S02]  /*f860*/  FADD.FTZ R0, R195, R0 ;  /* 0x00000000c3007221 */ /* 0x010fe40000010000 */
[----:B------:R-:W-:Y:S02]  /*f870*/  FADD.FTZ R2, R234, R2 ;  /* 0x00000002ea027221 */ /* 0x000fe40000010000 */
[C---:B---3--:R-:W-:Y:S04]  /*f880*/  HMMA.16816.F32.BF16 R52, R136.reuse, R140, R52 ;  /* 0x0000008c8834723c */ /* 0x048fe80000041834 */
[----:B--2---:R-:W-:Y:S02]  /*f890*/  FADD.FTZ R2, R233, R2 ;  /* 0x00000002e9027221 */ /* 0x004fe40000010000 */
[----:B-1----:R-:W-:Y:S02]  /*f8a0*/  FFMA.FTZ R134, R185, c[0x0][0x2d0], -R133 ;  /* 0x0000b400b9867a23 */ /* 0x002fe40000010885 */
[C---:B------:R-:W-:Y:S01]  /*f8b0*/  HMMA.16816.F32.BF16 R56, R136.reuse, R142, R56 ;  /* 0x0000008e8838723c */ /* 0x040fe20000041838 */
[----:B------:R-:W1:Y:S01]  /*f8c0*/  LDSM.16.MT88.4 R140, [R206+0x4100] ;  /* 0x00410000ce8c783b */ /* 0x000e620000004200 */
[----:B------:R2:W3:Y:S02]  /*f8d0*/  MUFU.EX2 R193, R134 ;  /* 0x0000008600c17308 */ /* 0x0004e40000000800 */
[----:B------:R-:W-:Y:S04]  /*f8e0*/  FADD.FTZ R0, R194, R0 ;  /* 0x00000000c2007221 */ /* 0x000fe80000010000 */
[C---:B------:R-:W-:Y:S08]  /*f8f0*/  HMMA.16816.F32.BF16 R60, R136.reuse, R144, R60 ;  /* 0x00000090883c723c */ /* 0x040ff0000004183c */
[C---:B------:R-:W-:Y:S01]  /*f900*/  HMMA.16816.F32.BF16 R64, R136.reuse, R146, R64 ;  /* 0x000000928840723c */ /* 0x040fe20000041840 */
[----:B------:R-:W4:Y:S07]  /*f910*/  LDSM.16.MT88.4 R144, [R208+0x4100] ;  /* 0x00410000d090783b */ /* 0x000f2e0000004200 */
[C---:B------:R-:W-:Y:S04]  /*f920*/  HMMA.16816.F32.BF16 R68, R136.reuse, R148, R68 ;  /* 0x000000948844723c */ /* 0x040fe80000041844 */
[--C-:B--2---:R-:W-:Y:S02]  /*f930*/  FFMA.FTZ R134, R186, c[0x0][0x2d0], -R169.reuse ;  /* 0x0000b400ba867a23 */ /* 0x104fe400000108a9 */
[----:B---3--:R-:W-:Y:S02]  /*f940*/  FADD.FTZ R0, R193, R0 ;  /* 0x00000000c1007221 */ /* 0x008fe40000010000 */
[C---:B------:R-:W-:Y:S01]  /*f950*/  HMMA.16816.F32.BF16 R72, R136.reuse, R150, R72 ;  /* 0x000000968848723c */ /* 0x040fe20000041848 */
[----:B------:R-:W2:Y:S01]  /*f960*/  LDSM.16.MT88.4 R148, [R207+0x4100] ;  /* 0x00410000cf94783b */ /* 0x000ea20000004200 */
[----:B------:R3:W3:Y:S06]  /*f970*/  MUFU.EX2 R232, R134 ;  /* 0x0000008600e87308 */ /* 0x0006ec0000000800 */
[C---:B-1----:R-:W-:Y:S08]  /*f980*/  HMMA.16816.F32.BF16 R76, R136.reuse, R140, R76 ;  /* 0x0000008c884c723c */ /* 0x042ff0000004184c */
[C---:B------:R-:W-:Y:S01]  /*f990*/  HMMA.16816.F32.BF16 R80, R136.reuse, R142, R80 ;  /* 0x0000008e8850723c */ /* 0x040fe20000041850 */
[----:B------:R-:W1:Y:S07]  /*f9a0*/  LDSM.16.MT88.4 R140, [R205+0x6100] ;  /* 0x00610000cd8c783b */ /* 0x000e6e0000004200 */
[C---:B----4-:R-:W-:Y:S04]  /*f9b0*/  HMMA.16816.F32.BF16 R84, R136.reuse, R144, R84 ;  /* 0x000000908854723c */ /* 0x050fe80000041854 */
[----:B---3--:R-:W-:Y:S02]  /*f9c0*/  FFMA.FTZ R134, R187, c[0x0][0x2d0], -R169 ;  /* 0x0000b400bb867a23 */ /* 0x008fe400000108a9 */
[----:B------:R-:W-:Y:S02]  /*f9d0*/  FADD.FTZ R2, R232, R2 ;  /* 0x00000002e8027221 */ /* 0x000fe40000010000 */
[C---:B------:R-:W-:Y:S01]  /*f9e0*/  HMMA.16816.F32.BF16 R88, R136.reuse, R146, R88 ;  /* 0x000000928858723c */ /* 0x040fe20000041858 */
[----:B------:R-:W3:Y:S01]  /*f9f0*/  LDSM.16.MT88.4 R144, [R206+0x6100] ;  /* 0x00610000ce90783b */ /* 0x000ee20000004200 */
[----:B------:R4:W4:Y:S06]  /*fa00*/  MUFU.EX2 R203, R134 ;  /* 0x0000008600cb7308 */ /* 0x00092c0000000800 */
[C---:B--2---:R-:W-:Y:S08]  /*fa10*/  HMMA.16816.F32.BF16 R92, R136.reuse, R148, R92 ;  /* 0x00000094885c723c */ /* 0x044ff0000004185c */
[C---:B------:R-:W-:Y:S01]  /*fa20*/  HMMA.16816.F32.BF16 R96, R136.reuse, R150, R96 ;  /* 0x000000968860723c */ /* 0x040fe20000041860 */
[----:B------:R-:W2:Y:S07]  /*fa30*/  LDSM.16.MT88.4 R148, [R208+0x6100] ;  /* 0x00610000d094783b */ /* 0x000eae0000004200 */
[C---:B-1----:R-:W-:Y:S04]  /*fa40*/  HMMA.16816.F32.BF16 R100, R136.reuse, R140, R100 ;  /* 0x0000008c8864723c */ /* 0x042fe80000041864 */
[--C-:B----4-:R-:W-:Y:S02]  /*fa50*/  FFMA.FTZ R134, R192, c[0x0][0x2d0], -R133.reuse ;  /* 0x0000b400c0867a23 */ /* 0x110fe40000010885 */
[----:B------:R-:W-:Y:S02]  /*fa60*/  FADD.FTZ R2, R203, R2 ;  /* 0x00000002cb027221 */ /* 0x000fe40000010000 */
[----:B------:R1:W4:Y:S01]  /*fa70*/  MUFU.EX2 R189, R134 ;  /* 0x0000008600bd7308 */ /* 0x0003220000000800 */
[C---:B------:R-:W-:Y:S01]  /*fa80*/  HMMA.16816.F32.BF16 R104, R136.reuse, R142, R104 ;  /* 0x0000008e8868723c */ /* 0x040fe20000041868 */
[----:B------:R-:W4:Y:S07]  /*fa90*/  LDSM.16.MT88.4 R140, [R207+0x6100] ;  /* 0x00610000cf8c783b */ /* 0x000f2e0000004200 */
[C---:B---3--:R-:W-:Y:S08]  /*faa0*/  HMMA.16816.F32.BF16 R108, R136.reuse, R144, R108 ;  /* 0x00000090886c723c */ /* 0x048ff0000004186c */
[C---:B------:R-:W-:Y:S01]  /*fab0*/  HMMA.16816.F32.BF16 R112, R136.reuse, R146, R112 ;  /* 0x000000928870723c */ /* 0x040fe20000041870 */
[----:B------:R-:W3:Y:S03]  /*fac0*/  LDSM.16.MT88.4 R144, [R205+0x900] ;  /* 0x00090000cd90783b */ /* 0x000ee60000004200 */
[----:B-1----:R-:W-:Y:S04]  /*fad0*/  FFMA.FTZ R134, R197, c[0x0][0x2d0], -R133 ;  /* 0x0000b400c5867a23 */ /* 0x002fe80000010885 */
[C---:B--2---:R-:W-:Y:S01]  /*fae0*/  HMMA.16816.F32.BF16 R116, R136.reuse, R148, R116 ;  /* 0x000000948874723c */ /* 0x044fe20000041874 */
[----:B------:R1:W2:Y:S03]  /*faf0*/  MUFU.EX2 R188, R134 ;  /* 0x0000008600bc7308 */ /* 0x0002a60000000800 */
[----:B----4-:R-:W-:Y:S04]  /*fb00*/  FADD.FTZ R0, R189, R0 ;  /* 0x00000000bd007221 */ /* 0x010fe80000010000 */
[C---:B------:R-:W-:Y:S01]  /*fb10*/  HMMA.16816.F32.BF16 R120, R136.reuse, R150, R120 ;  /* 0x000000968878723c */ /* 0x040fe20000041878 */
[----:B------:R-:W4:Y:S07]  /*fb20*/  LDSM.16.MT88.4 R148, [R206+0x900] ;  /* 0x00090000ce94783b */ /* 0x000f2e0000004200 */
[C---:B------:R-:W-:Y:S08]  /*fb30*/  HMMA.16816.F32.BF16 R124, R136.reuse, R140, R124 ;  /* 0x0000008c887c723c */ /* 0x040ff0000004187c */
[----:B------:R-:W-:Y:S01]  /*fb40*/  HMMA.16816.F32.BF16 R128, R136, R142, R128 ;  /* 0x0000008e8880723c */ /* 0x000fe20000041880 */
[----:B------:R-:W4:Y:S03]  /*fb50*/  LDSM.16.MT88.4 R140, [R207+0x900] ;  /* 0x00090000cf8c783b */ /* 0x000f260000004200 */
[--C-:B-1----:R-:W-:Y:S02]  /*fb60*/  FFMA.FTZ R134, R201, c[0x0][0x2d0], -R169.reuse ;  /* 0x0000b400c9867a23 */ /* 0x102fe400000108a9 */
[----:B--2---:R-:W-:Y:S01]  /*fb70*/  FADD.FTZ R0, R188, R0 ;  /* 0x00000000bc007221 */ /* 0x004fe20000010000 */
[----:B------:R-:W-:Y:S01]  /*fb80*/  F2FP.BF16.PACK_AB R136, R235, R236 ;  /* 0x000000eceb88723e */ /* 0x000fe200000010ff */
[----:B------:R1:W2:Y:S01]  /*fb90*/  MUFU.EX2 R201, R134 ;  /* 0x0000008600c97308 */ /* 0x0002a20000000800 */
[----:B------:R-:W-:Y:S03]  /*fba0*/  F2FP.BF16.PACK_AB R137, R195, R196 ;  /* 0x000000c4c389723e */ /* 0x000fe600000010ff */
[----:B------:R-:W-:Y:S02]  /*fbb0*/  F2FP.BF16.PACK_AB R138, R233, R234 ;  /* 0x000000eae98a723e */ /* 0x000fe400000010ff */
[----:B------:R-:W-:Y:S07]  /*fbc0*/  F2FP.BF16.PACK_AB R139, R193, R194 ;  /* 0x000000c2c18b723e */ /* 0x000fee00000010ff */
[C---:B---3--:R-:W-:Y:S08]  /*fbd0*/  HMMA.16816.F32.BF16 R4, R136.reuse, R144, R4 ;  /* 0x000000908804723c */ /* 0x048ff00000041804 */
[C---:B------:R-:W-:Y:S01]  /*fbe0*/  HMMA.16816.F32.BF16 R8, R136.reuse, R146, R8 ;  /* 0x000000928808723c */ /* 0x040fe20000041808 */
[----:B------:R-:W3:Y:S03]  /*fbf0*/  LDSM.16.MT88.4 R144, [R206+0x2900] ;  /* 0x00290000ce90783b */ /* 0x000ee60000004200 */
[----:B-1----:R-:W-:Y:S02]  /*fc00*/  FFMA.FTZ R134, R241, c[0x0][0x2d0], -R169 ;  /* 0x0000b400f1867a23 */ /* 0x002fe400000108a9 */
[----:B--2---:R-:W-:Y:S02]  /*fc10*/  FADD.FTZ R2, R201, R2 ;  /* 0x00000002c9027221 */ /* 0x004fe40000010000 */
[C---:B----4-:R-:W-:Y:S01]  /*fc20*/  HMMA.16816.F32.BF16 R12, R136.reuse, R148, R12 ;  /* 0x00000094880c723c */ /* 0x050fe2000004180c */
[----:B------:R1:W2:Y:S07]  /*fc30*/  MUFU.EX2 R197, R134 ;  /* 0x0000008600c57308 */ /* 0x0002ae0000000800 */
[C---:B------:R-:W-:Y:S01]  /*fc40*/  HMMA.16816.F32.BF16 R16, R136.reuse, R150, R16 ;  /* 0x000000968810723c */ /* 0x040fe20000041810 */
[----:B------:R-:W4:Y:S07]  /*fc50*/  LDSM.16.MT88.4 R148, [R205+0x4900] ;  /* 0x00490000cd94783b */ /* 0x000f2e0000004200 */
[C---:B------:R-:W-:Y:S08]  /*fc60*/  HMMA.16816.F32.BF16 R20, R136.reuse, R152, R20 ;  /* 0x000000988814723c */ /* 0x040ff00000041814 */
[C---:B------:R-:W-:Y:S01]  /*fc70*/  HMMA.16816.F32.BF16 R24, R136.reuse, R154, R24 ;  /* 0x0000009a8818723c */ /* 0x040fe20000041818 */
[----:B------:R-:W4:Y:S03]  /*fc80*/  LDSM.16.MT88.4 R152, [R206+0x4900] ;  /* 0x00490000ce98783b */ /* 0x000f260000004200 */
[--C-:B-1----:R-:W-:Y:S02]  /*fc90*/  FFMA.FTZ R134, R242, c[0x0][0x2d0], -R133.reuse ;  /* 0x0000b400f2867a23 */ /* 0x102fe40000010885 */
[----:B--2---:R-:W-:Y:S02]  /*fca0*/  FADD.FTZ R2, R197, R2 ;  /* 0x00000002c5027221 */ /* 0x004fe40000010000 */
[C---:B------:R-:W-:Y:S01]  /*fcb0*/  HMMA.16816.F32.BF16 R28, R136.reuse, R140, R28 ;  /* 0x0000008c881c723c */ /* 0x040fe2000004181c */
[----:B------:R1:W2:Y:S07]  /*fcc0*/  MUFU.EX2 R187, R134 ;  /* 0x0000008600bb7308 */ /* 0x0002ae0000000800 */
[C---:B------:R-:W-:Y:S01]  /*fcd0*/  HMMA.16816.F32.BF16 R32, R136.reuse, R142, R32 ;  /* 0x0000008e8820723c */ /* 0x040fe20000041820 */
[----:B------:R-:W4:Y:S07]  /*fce0*/  LDSM.16.MT88.4 R140, [R208+0x4900] ;  /* 0x00490000d08c783b */ /* 0x000f2e0000004200 */
[C---:B------:R-:W-:Y:S08]  /*fcf0*/  HMMA.16816.F32.BF16 R36, R136.reuse, R156, R36 ;  /* 0x0000009c8824723c */ /* 0x040ff00000041824 */
[C---:B------:R-:W-:Y:S01]  /*fd00*/  HMMA.16816.F32.BF16 R40, R136.reuse, R158, R40 ;  /* 0x0000009e8828723c */ /* 0x040fe20000041828 */
[----:B------:R-:W-:Y:S03]  /*fd10*/  LDSM.16.MT88.4 R156, [R205+0x3100] ;  /* 0x00310000cd9c783b */ /* 0x000fe60000004200 */
[----:B-1----:R-:W-:Y:S02]  /*fd20*/  FFMA.FTZ R134, R243, c[0x0][0x2d0], -R133 ;  /* 0x0000b400f3867a23 */ /* 0x002fe40000010885 */
[----:B--2---:R-:W-:Y:S02]  /*fd30*/  FADD.FTZ R0, R187, R0 ;  /* 0x00000000bb007221 */ /* 0x004fe40000010000 */
[C---:B---3--:R-:W-:Y:S01]  /*fd40*/  HMMA.16816.F32.BF16 R44, R136.reuse, R144, R44 ;  /* 0x00000090882c723c */ /* 0x048fe2000004182c */
[----:B------:R1:W2:Y:S07]  /*fd50*/  MUFU.EX2 R186, R134 ;  /* 0x0000008600ba7308 */ /* 0x0002ae0000000800 */
[C---:B------:R-:W-:Y:S01]  /*fd60*/  HMMA.16816.F32.BF16 R48, R136.reuse, R146, R48 ;  /* 0x000000928830723c */ /* 0x040fe20000041830 */
[----:B------:R-:W3:Y:S07]  /*fd70*/  LDSM.16.MT88.4 R144, [R207+0x4900] ;  /* 0x00490000cf90783b */ /* 0x000eee0000004200 */
[C---:B------:R-:W-:Y:S08]  /*fd80*/  HMMA.16816.F32.BF16 R52, R136.reuse, R160, R52 ;  /* 0x000000a08834723c */ /* 0x040ff00000041834 */
[C---:B------:R-:W-:Y:S01]  /*fd90*/  HMMA.16816.F32.BF16 R56, R136.reuse, R162, R56 ;  /* 0x000000a28838723c */ /* 0x040fe20000041838 */
[----:B------:R-:W-:Y:S03]  /*fda0*/  LDSM.16.MT88.4 R160, [R206+0x3100] ;  /* 0x00310000cea0783b */ /* 0x000fe60000004200 */
[--C-:B-1----:R-:W-:Y:S02]  /*fdb0*/  FFMA.FTZ R134, R244, c[0x0][0x2d0], -R169.reuse ;  /* 0x0000b400f4867a23 */ /* 0x102fe400000108a9 */
[----:B--2---:R-:W-:Y:S02]  /*fdc0*/  FADD.FTZ R0, R186, R0 ;  /* 0x00000000ba007221 */ /* 0x004fe40000010000 */
[C---:B------:R-:W-:Y:S01]  /*fdd0*/  HMMA.16816.F32.BF16 R60, R136.reuse, R164, R60 ;  /* 0x000000a4883c723c */ /* 0x040fe2000004183c */
[----:B------:R1:W2:Y:S07]  /*fde0*/  MUFU.EX2 R192, R134 ;  /* 0x0000008600c07308 */ /* 0x0002ae0000000800 */
[C---:B------:R-:W-:Y:S01]  /*fdf0*/  HMMA.16816.F32.BF16 R64, R136.reuse, R166, R64 ;  /* 0x000000a68840723c */ /* 0x040fe20000041840 */
[----:B------:R-:W-:Y:S07]  /*fe00*/  LDSM.16.MT88.4 R164, [R205+0x5100] ;  /* 0x00510000cda4783b */ /* 0x000fee0000004200 */
[C---:B----4-:R-:W-:Y:S08]  /*fe10*/  HMMA.16816.F32.BF16 R68, R136.reuse, R148, R68 ;  /* 0x000000948844723c */ /* 0x050ff00000041844 */
[C---:B------:R-:W-:Y:S01]  /*fe20*/  HMMA.16816.F32.BF16 R72, R136.reuse, R150, R72 ;  /* 0x000000968848723c */ /* 0x040fe20000041848 */
[----:B------:R-:W4:Y:S03]  /*fe30*/  LDSM.16.MT88.4 R148, [R205+0x6900] ;  /* 0x00690000cd94783b */ /* 0x000f260000004200 */
[----:B-1----:R-:W-:Y:S02]  /*fe40*/  FFMA.FTZ R134, R245, c[0x0][0x2d0], -R169 ;  /* 0x0000b400f5867a23 */ /* 0x002fe400000108a9 */
[----:B--2---:R-:W-:Y:S02]  /*fe50*/  FADD.FTZ R2, R192, R2 ;  /* 0x00000002c0027221 */ /* 0x004fe40000010000 */
[C---:B------:R-:W-:Y:S01]  /*fe60*/  HMMA.16816.F32.BF16 R76, R136.reuse, R152, R76 ;  /* 0x00000098884c723c */ /* 0x040fe2000004184c */
[----:B------:R1:W2:Y:S07]  /*fe70*/  MUFU.EX2 R191, R134 ;  /* 0x0000008600bf7308 */ /* 0x0002ae0000000800 */
[C---:B------:R-:W-:Y:S01]  /*fe80*/  HMMA.16816.F32.BF16 R80, R136.reuse, R154, R80 ;  /* 0x0000009a8850723c */ /* 0x040fe20000041850 */
[----:B------:R-:W2:Y:S07]  /*fe90*/  LDSM.16.MT88.4 R152, [R206+0x6900] ;  /* 0x00690000ce98783b */ /* 0x000eae0000004200 */
[C---:B------:R-:W-:Y:S08]  /*fea0*/  HMMA.16816.F32.BF16 R84, R136.reuse, R140, R84 ;  /* 0x0000008c8854723c */ /* 0x040ff00000041854 */
[C---:B------:R-:W-:Y:S01]  /*feb0*/  HMMA.16816.F32.BF16 R88, R136.reuse, R142, R88 ;  /* 0x0000008e8858723c */ /* 0x040fe20000041858 */
[----:B------:R-:W2:Y:S03]  /*fec0*/  LDSM.16.MT88.4 R140, [R208+0x6900] ;  /* 0x00690000d08c783b */ /* 0x000ea60000004200 */
[--C-:B-1----:R-:W-:Y:S04]  /*fed0*/  FFMA.FTZ R134, R190, c[0x0][0x2d0], -R133.reuse ;  /* 0x0000b400be867a23 */ /* 0x102fe80000010885 */
[C---:B---3--:R-:W-:Y:S01]  /*fee0*/  HMMA.16816.F32.BF16 R92, R136.reuse, R144, R92 ;  /* 0x00000090885c723c */ /* 0x048fe2000004185c */
[----:B------:R1:W-:Y:S07]  /*fef0*/  MUFU.EX2 R185, R134 ;  /* 0x0000008600b97308 */ /* 0x0003ee0000000800 */
[C---:B------:R-:W-:Y:S01]  /*ff00*/  HMMA.16816.F32.BF16 R96, R136.reuse, R146, R96 ;  /* 0x000000928860723c */ /* 0x040fe20000041860 */
[----:B------:R-:W3:Y:S07]  /*ff10*/  LDSM.16.MT88.4 R144, [R207+0x6900] ;  /* 0x00690000cf90783b */ /* 0x000eee0000004200 */
[C---:B----4-:R-:W-:Y:S08]  /*ff20*/  HMMA.16816.F32.BF16 R100, R136.reuse, R148, R100 ;  /* 0x000000948864723c */ /* 0x050ff00000041864 */
[C---:B------:R-:W-:Y:S01]  /*ff30*/  HMMA.16816.F32.BF16 R104, R136.reuse, R150, R104 ;  /* 0x000000968868723c */ /* 0x040fe20000041868 */
[----:B------:R-:W4:Y:S03]  /*ff40*/  LDSM.16.MT88.4 R148, [R205+0x1100] ;  /* 0x00110000cd94783b */ /* 0x000f260000004200 */
[--C-:B-1----:R-:W-:Y:S02]  /*ff50*/  FFMA.FTZ R134, R246, c[0x0][0x2d0], -R133.reuse ;  /* 0x0000b400f6867a23 */ /* 0x102fe40000010885 */
[----:B------:R-:W-:Y:S01]  /*ff60*/  FFMA.FTZ R133, R168, c[0x0][0x2d0], -R133 ;  /* 0x0000b400a8857a23 */ /* 0x000fe20000010885 */
[----:B--2---:R-:W-:Y:S01]  /*ff70*/  F2FP.BF16.PACK_AB R168, R191, R192 ;  /* 0x000000c0bfa8723e */ /* 0x004fe200000010ff */
[C---:B------:R-:W-:Y:S01]  /*ff80*/  HMMA.16816.F32.BF16 R108, R136.reuse, R152, R108 ;  /* 0x00000098886c723c */ /* 0x040fe2000004186c */
[----:B------:R1:W-:Y:S07]  /*ff90*/  MUFU.EX2 R184, R134 ;  /* 0x0000008600b87308 */ /* 0x0003ee0000000800 */
[C---:B------:R-:W-:Y:S01]  /*ffa0*/  HMMA.16816.F32.BF16 R112, R136.reuse, R154, R112 ;  /* 0x0000009a8870723c */ /* 0x040fe20000041870 */
[----:B------:R-:W-:Y:S02]  /*ffb0*/  LDSM.16.MT88.4 R152, [R208+0x1100] ;  /* 0x00110000d098783b */ /* 0x000fe40000004200 */
[----:B------:R-:W2:Y:S05]  /*ffc0*/  MUFU.EX2 R133, R133 ;  /* 0x0000008500857308 */ /* 0x000eaa0000000800 */
[C---:B------:R-:W-:Y:S08]  /*ffd0*/  HMMA.16816.F32.BF16 R116, R136.reuse, R140, R116 ;  /* 0x0000008c8874723c */ /* 0x040ff00000041874 */
[C---:B------:R-:W-:Y:S01]  /*ffe0*/  HMMA.16816.F32.BF16 R120, R136.reuse, R142, R120 ;  /* 0x0000008e8878723c */ /* 0x040fe20000041878 */
[----:B------:R-:W4:Y:S03]  /*fff0*/  LDSM.16.MT88.4 R140, [R206+0x1100] ;  /* 0x00110000ce8c783b */ /* 0x000f260000004200 */
[--C-:B-1----:R-:W-:Y:S04]  /*10000*/  FFMA.FTZ R134, R247, c[0x0][0x2d0], -R169.reuse ;  /* 0x0000b400f7867a23 */ /* 0x102fe800000108a9 */
[C---:B---3--:R-:W-:Y:S01]  /*10010*/  HMMA.16816.F32.BF16 R124, R136.reuse, R144, R124 ;  /* 0x00000090887c723c */ /* 0x048fe2000004187c */
[----:B------:R1:W-:Y:S03]  /*10020*/  MUFU.EX2 R190, R134 ;  /* 0x0000008600be7308 */ /* 0x0003e60000000800 */
[----:B--2---:R-:W-:Y:S04]  /*10030*/  F2FP.BF16.PACK_AB R171, R133, R135 ;  /* 0x0000008785ab723e */ /* 0x004fe800000010ff */
[----:B------:R-:W-:Y:S01]  /*10040*/  HMMA.16816.F32.BF16 R128, R136, R146, R128 ;  /* 0x000000928880723c */ /* 0x000fe20000041880 */
[----:B------:R-:W2:Y:S06]  /*10050*/  LDSM.16.MT88.4 R144, [R207+0x1100] ;  /* 0x00110000cf90783b */ /* 0x000eac0000004200 */
[----:B------:R-:W-:Y:S02]  /*10060*/  F2FP.BF16.PACK_AB R136, R203, R232 ;  /* 0x000000e8cb88723e */ /* 0x000fe400000010ff */
[----:B------:R-:W-:Y:S03]  /*10070*/  F2FP.BF16.PACK_AB R137, R188, R189 ;  /* 0x000000bdbc89723e */ /* 0x000fe600000010ff */
[----:B------:R-:W-:Y:S02]  /*10080*/  F2FP.BF16.PACK_AB R138, R197, R201 ;  /* 0x000000c9c58a723e */ /* 0x000fe400000010ff */
[----:B------:R-:W-:Y:S01]  /*10090*/  F2FP.BF16.PACK_AB R139, R186, R187 ;  /* 0x000000bbba8b723e */ /* 0x000fe200000010ff */
[----:B-1----:R-:W-:Y:S01]  /*100a0*/  FFMA.FTZ R134, R248, c[0x0][0x2d0], -R169 ;  /* 0x0000b400f8867a23 */ /* 0x002fe200000108a9 */
[----:B------:R-:W-:Y:S05]  /*100b0*/  F2FP.BF16.PACK_AB R169, R184, R185 ;  /* 0x000000b9b8a9723e */ /* 0x000fea00000010ff */
[C---:B----4-:R-:W-:Y:S01]  /*100c0*/  HMMA.16816.F32.BF16 R4, R136.reuse, R148, R4 ;  /* 0x000000948804723c */ /* 0x050fe20000041804 */
[----:B------:R-:W1:Y:S07]  /*100d0*/  MUFU.EX2 R134, R134 ;  /* 0x0000008600867308 */ /* 0x000e6e0000000800 */
[C---:B------:R-:W-:Y:S01]  /*100e0*/  HMMA.16816.F32.BF16 R8, R136.reuse, R150, R8 ;  /* 0x000000968808723c */ /* 0x040fe20000041808 */
[----:B------:R-:W3:Y:S07]  /*100f0*/  LDSM.16.MT88.4 R148, [R208+0x3100] ;  /* 0x00310000d094783b */ /* 0x000eee0000004200 */
[C---:B------:R-:W-:Y:S08]  /*10100*/  HMMA.16816.F32.BF16 R12, R136.reuse, R140, R12 ;  /* 0x0000008c880c723c */ /* 0x040ff0000004180c */
[C---:B------:R-:W-:Y:S01]  /*10110*/  HMMA.16816.F32.BF16 R16, R136.reuse, R142, R16 ;  /* 0x0000008e8810723c */ /* 0x040fe20000041810 */
[----:B------:R-:W4:Y:S03]  /*10120*/  LDSM.16.MT88.4 R140, [R207+0x3100] ;  /* 0x00310000cf8c783b */ /* 0x000f260000004200 */
[----:B-1----:R-:W-:Y:S04]  /*10130*/  F2FP.BF16.PACK_AB R170, R134, R190 ;  /* 0x000000be86aa723e */ /* 0x002fe800000010ff */
[C---:B------:R-:W-:Y:S08]  /*10140*/  HMMA.16816.F32.BF16 R20, R136.reuse, R152, R20 ;  /* 0x000000988814723c */ /* 0x040ff00000041814 */
[C---:B------:R-:W-:Y:S01]  /*10150*/  HMMA.16816.F32.BF16 R24, R136.reuse, R154, R24 ;  /* 0x0000009a8818723c */ /* 0x040fe20000041818 */
[----:B------:R-:W-:Y:S07]  /*10160*/  LDSM.16.MT88.4 R152, [R205+0x7100] ;  /* 0x00710000cd98783b */ /* 0x000fee0000004200 */
[C---:B--2---:R-:W-:Y:S08]  /*10170*/  HMMA.16816.F32.BF16 R28, R136.reuse, R144, R28 ;  /* 0x00000090881c723c */ /* 0x044ff0000004181c */
        /* <DEDUP_REMOVED lines=8> */
[C---:B---3--:R-:W-:Y:S08]  /*10200*/  HMMA.16816.F32.BF16 R52, R136.reuse, R148, R52 ;  /* 0x000000948834723c */ /* 0x048ff00000041834 */
[C---:B------:R-:W-:Y:S01]  /*10210*/  HMMA.16816.F32.BF16 R56, R136.reuse, R150, R56 ;  /* 0x000000968838723c */ /* 0x040fe20000041838 */
[----:B------:R-:W2:Y:S07]  /*10220*/  LDSM.16.MT88.4 R148, [R208+0x5100] ;  /* 0x00510000d094783b */ /* 0x000eae0000004200 */
[C---:B----4-:R-:W-:Y:S08]  /*10230*/  HMMA.16816.F32.BF16 R60, R136.reuse, R140, R60 ;  /* 0x0000008c883c723c */ /* 0x050ff0000004183c */
[C---:B------:R-:W-:Y:S01]  /*10240*/  HMMA.16816.F32.BF16 R64, R136.reuse, R142, R64 ;  /* 0x0000008e8840723c */ /* 0x040fe20000041840 */
[----:B------:R-:W3:Y:S07]  /*10250*/  LDSM.16.MT88.4 R140, [R207+0x5100] ;  /* 0x00510000cf8c783b */ /* 0x000eee0000004200 */
[C---:B------:R-:W-:Y:S08]  /*10260*/  HMMA.16816.F32.BF16 R68, R136.reuse, R164, R68 ;  /* 0x000000a48844723c */ /* 0x040ff00000041844 */
        /* <DEDUP_REMOVED lines=12> */
[C---:B------:R-:W-:Y:S08]  /*10330*/  HMMA.16816.F32.BF16 R104, R136.reuse, R154, R104 ;  /* 0x0000009a8868723c */ /* 0x040ff00000041868 */
        /* <DEDUP_REMOVED lines=15> */
[----:B------:R-:W1:Y:S07]  /*10430*/  LDSM.16.MT88.4 R20, [R208+0x5900] ;  /* 0x00590000d014783b */ /* 0x000e6e0000004200 */
[C---:B------:R-:W-:Y:S01]  /*10440*/  HMMA.16816.F32.BF16 R156, R168.reuse, R166, R24 ;  /* 0x000000a6a89c723c */ /* 0x040fe20000041818 */
[----:B------:R-:W1:Y:S07]  /*10450*/  LDSM.16.MT88.4 R24, [R207+0x5900] ;  /* 0x00590000cf18783b */ /* 0x000e6e0000004200 */
[C---:B------:R-:W-:Y:S01]  /*10460*/  HMMA.16816.F32.BF16 R160, R168.reuse, R172, R28 ;  /* 0x000000aca8a0723c */ /* 0x040fe2000004181c */
[----:B------:R-:W1:Y:S07]  /*10470*/  LDSM.16.MT88.4 R28, [R205+0x7900] ;  /* 0x00790000cd1c783b */ /* 0x000e6e0000004200 */
[C---:B------:R-:W-:Y:S01]  /*10480*/  HMMA.16816.F32.BF16 R164, R168.reuse, R174, R32 ;  /* 0x000000aea8a4723c */ /* 0x040fe20000041820 */
[----:B------:R-:W2:Y:S07]  /*10490*/  LDSM.16.MT88.4 R32, [R206+0x7900] ;  /* 0x00790000ce20783b */ /* 0x000eae0000004200 */
        /* <DEDUP_REMOVED lines=34> */
[----:B------:R-:W-:Y:S01]  /*106c0*/  MOV R133, R132 ;  /* 0x0000008400857202 */ /* 0x000fe20000000f00 */
[----:B------:R-:W-:-:S05]  /*106d0*/  @P0 BRA `(.L_x_976) ;  /* 0xffffc14000000947 */ /* 0x000fca000383ffff */
.L_x_975:
[----:B------:R-:W-:-:S06]  /*106e0*/  UISETP.GE.AND UP0, UPT, UR14, UR8, UPT ;  /* 0x000000080e00728c */ /* 0x000fcc000bf06270 */
[----:B------:R-:W-:-:S13]  /*106f0*/  PLOP3.LUT P0, PT, PT, PT, UP0, 0x80, 0x0 ;  /* 0x000000000000781c */ /* 0x000fda0003f0f008 */
[----:B------:R-:W-:Y:S05]  /*10700*/  @!P0 BRA `(.L_x_977) ;  /* 0x000048f000008947 */ /* 0x000fea0003800000 */
[----:B------:R-:W2:Y:S01]  /*10710*/  LDL.64 R6, [R1+0x48] ;  /* 0x0000480001067983 */ /* 0x000ea20000100a00 */
[----:B------:R-:W-:-:S03]  /*10720*/  ULDC.64 UR4, c[0x0][0x208] ;  /* 0x0000820000047ab9 */ /* 0x000fc60000000a00 */
[----:B------:R-:W2:Y:S04]  /*10730*/  LDL.64 R4, [R1+0x38] ;  /* 0x0000380001047983 */ /* 0x000ea80000100a00 */
[----:B------:R-:W3:Y:S04]  /*10740*/  LDL.64 R10, [R1+0x40] ;  /* 0x00004000010a7983 */ /* 0x000ee80000100a00 */
[----:B------:R-:W4:Y:S01]  /*10750*/  LDL.64 R8, [R1+0x30] ;  /* 0x0000300001087983 */ /* 0x000f220000100a00 */
[----:B------:R-:W-:Y:S01]  /*10760*/  MOV R134, R3 ;  /* 0x0000000300867202 */ /* 0x000fe20000000f00 */
[----:B------:R-:W-:Y:S01]  /*10770*/  IMAD.MOV.U32 R133, RZ, RZ, R132 ;  /* 0x000000ffff857224 */ /* 0x000fe200078e0084 */
[----:B------:R-:W-:-:S02]  /*10780*/  USHF.L.U64.HI UR21, UR4, 0x5, UR5 ;  /* 0x0000000504157899 */ /* 0x000fc40008010205 */
[----:B------:R-:W-:-:S03]  /*10790*/  USHF.L.U32 UR20, UR4, 0x5, URZ ;  /* 0x0000000504147899 */ /* 0x000fc6000800063f */
[----:B------:R-:W-:Y:S01]  /*107a0*/  ULDC.64 UR4, c[0x0][0x1e0] ;  /* 0x0000780000047ab9 */ /* 0x000fe20000000a00 */
[----:B--2---:R-:W-:-:S05]  /*107b0*/  MOV R4, R6 ;  /* 0x0000000600047202 */ /* 0x004fca0000000f00 */
[----:B------:R1:W-:Y:S01]  /*107c0*/  STL.64 [R1+0x38], R4 ;  /* 0x0000380401007387 */ /* 0x0003e20000100a00 */
[C---:B------:R-:W-:Y:S02]  /*107d0*/  IADD3 R236, P6, R6.reuse, 0x40, RZ ;  /* 0x0000004006ec7810 */ /* 0x040fe40007fde0ff */
[C---:B------:R-:W-:Y:S02]  /*107e0*/  IADD3 R232, P0, R6.reuse, 0xc0, RZ ;  /* 0x000000c006e87810 */ /* 0x040fe40007f1e0ff */
[----:B------:R-:W-:Y:S01]  /*107f0*/  IADD3 R234, P5, R6, 0x80, RZ ;  /* 0x0000008006ea7810 */ /* 0x000fe20007fbe0ff */
[--C-:B------:R-:W-:Y:S01]  /*10800*/  IMAD.X R237, RZ, RZ, R5.reuse, P6 ;  /* 0x000000ffffed7224 */ /* 0x100fe200030e0605 */
[C---:B---3--:R-:W-:Y:S01]  /*10810*/  IADD3 R252, P6, R10.reuse, 0x40, RZ ;  /* 0x000000400afc7810 */ /* 0x048fe20007fde0ff */
[--C-:B------:R-:W-:Y:S01]  /*10820*/  IMAD.X R233, RZ, RZ, R5.reuse, P0 ;  /* 0x000000ffffe97224 */ /* 0x100fe200000e0605 */
[C---:B------:R-:W-:Y:S01]  /*10830*/  IADD3 R246, P0, R10.reuse, 0xc0, RZ ;  /* 0x000000c00af67810 */ /* 0x040fe20007f1e0ff */
[----:B------:R-:W-:Y:S01]  /*10840*/  IMAD.X R235, RZ, RZ, R5, P5 ;  /* 0x000000ffffeb7224 */ /* 0x000fe200028e0605 */
[----:B------:R-:W-:Y:S01]  /*10850*/  IADD3 R248, P5, R10, 0x80, RZ ;  /* 0x000000800af87810 */ /* 0x000fe20007fbe0ff */
[----:B----4-:R-:W-:-:S02]  /*10860*/  IMAD.X R251, RZ, RZ, R9, P6 ;  /* 0x000000fffffb7224 */ /* 0x010fc400030e0609 */
[----:B------:R-:W-:Y:S01]  /*10870*/  IMAD.X R245, RZ, RZ, R9, P0 ;  /* 0x000000fffff57224 */ /* 0x000fe200000e0609 */
[----:B------:R-:W-:Y:S02]  /*10880*/  IADD3.X R247, RZ, R9, RZ, P5, !PT ;  /* 0x00000009fff77210 */ /* 0x000fe40002ffe4ff */
.L_x_986:
[----:B------:R-:W2:Y:S01]  /*10890*/  LDL.64 R196, [R1+0x38] ;  /* 0x0000380001c47983 */ /* 0x000ea20000100a00 */
[----:B------:R-:W-:Y:S04]  /*108a0*/  DEPBAR.LE SB0, 0x0 ;  /* 0x000080000000791a */ /* 0x000fe80000000000 */
[----:B------:R-:W-:Y:S01]  /*108b0*/  USHF.R.S32.HI UR7, URZ, 0x1f, UR14 ;  /* 0x0000001f3f077899 */ /* 0x000fe2000801140e */
[----:B------:R-:W3:Y:S01]  /*108c0*/  LDL.64 R172, [R1+0x48] ;  /* 0x0000480001ac7983 */ /* 0x000ee20000100a00 */
[----:B------:R-:W-:Y:S01]  /*108d0*/  UIMAD UR6, UR10, UR14, URZ ;  /* 0x0000000e0a0672a4 */ /* 0x000fe2000f8e023f */
[----:B------:R-:W-:Y:S01]  /*108e0*/  IMAD.U32 R2, RZ, RZ, UR14 ;  /* 0x0000000eff027e24 */ /* 0x000fe2000f8e00ff */
[----:B------:R-:W-:Y:S01]  /*108f0*/  UIMAD.WIDE.U32 UR22, UR14, UR11, UR20 ;  /* 0x0000000b0e1672a5 */ /* 0x000fe2000f8e0014 */
[----:B------:R-:W-:Y:S01]  /*10900*/  IMAD.U32 R20, RZ, RZ, UR14 ;  /* 0x0000000eff147e24 */ /* 0x000fe2000f8e00ff */
[----:B------:R-:W-:Y:S01]  /*10910*/  UIMAD UR6, UR7, UR11, UR6 ;  /* 0x0000000b070672a4 */ /* 0x000fe2000f8e0206 */
[----:B------:R-:W-:Y:S01]  /*10920*/  BAR.SYNC.DEFER_BLOCKING 0x0 ;  /* 0x0000000000007b1d */ /* 0x000fe20000010000 */
[----:B------:R-:W-:Y:S01]  /*10930*/  IMAD.U32 R12, RZ, RZ, UR14 ;  /* 0x0000000eff0c7e24 */ /* 0x000fe2000f8e00ff */
[----:B------:R-:W-:Y:S01]  /*10940*/  UISETP.GT.AND UP3, UPT, UR14, UR8, UPT ;  /* 0x000000080e00728c */ /* 0x000fe2000bf64270 */
[----:B------:R-:W-:Y:S04]  /*10950*/  IMAD.WIDE.U32 R20, R20, UR11, R234 ;  /* 0x0000000b14147c25 */ /* 0x000fe8000f8e00ea */
[----:B------:R-:W-:Y:S01]  /*10960*/  IMAD.U32 R22, RZ, RZ, UR14 ;  /* 0x0000000eff167e24 */ /* 0x000fe2000f8e00ff */
[----:B------:R-:W-:Y:S02]  /*10970*/  LEA R192, P5, R20, c[0x0][0x1f8], 0x1 ;  /* 0x00007e0014c07a11 */ /* 0x000fe400078a08ff */
[----:B------:R-:W-:Y:S01]  /*10980*/  IADD3 R21, R21, UR6, RZ ;  /* 0x0000000615157c10 */ /* 0x000fe2000fffe0ff */
[----:B------:R-:W-:Y:S02]  /*10990*/  IMAD.WIDE.U32 R22, R22, UR11, R236 ;  /* 0x0000000b16167c25 */ /* 0x000fe4000f8e00ec */
[----:B------:R-:W-:Y:S01]  /*109a0*/  @UP3 UIADD3 UR17, UR14, -0x1, URZ ;  /* 0xffffffff0e113890 */ /* 0x000fe2000fffe03f */
[----:B------:R-:W-:Y:S02]  /*109b0*/  LEA.HI.X R193, R20, c[0x0][0x1fc], R21, 0x1, P5 ;  /* 0x00007f0014c17a11 */ /* 0x000fe400028f0c15 */
[C---:B------:R-:W-:Y:S02]  /*109c0*/  LEA R28, P6, R22.reuse, c[0x0][0x1f8], 0x1 ;  /* 0x00007e00161c7a11 */ /* 0x040fe400078c08ff */
[----:B------:R-:W-:Y:S04]  /*109d0*/  IADD3 R23, R23, UR6, RZ ;  /* 0x0000000617177c10 */ /* 0x000fe8000fffe0ff */
[----:B------:R-:W-:Y:S01]  /*109e0*/  LEA.HI.X R29, R22, c[0x0][0x1fc], R23, 0x1, P6 ;  /* 0x00007f00161d7a11 */ /* 0x000fe200030f0c17 */
[----:B-----5:R-:W-:Y:S06]  /*109f0*/  LDSM.16.M88.4 R32, [R211+0x10100] ;  /* 0x01010000d320783b */ /* 0x020fec0000000200 */
[----:B------:R-:W4:Y:S06]  /*10a00*/  LDSM.16.M88.4 R8, [R204+0x8100] ;  /* 0x00810000cc08783b */ /* 0x000f2c0000000200 */
[----:B------:R-:W1:Y:S06]  /*10a10*/  LDSM.16.M88.4 R16, [R204+0x8900] ;  /* 0x00890000cc10783b */ /* 0x000e6c0000000200 */
[----:B------:R-:W1:Y:S06]  /*10a20*/  LDSM.16.M88.4 R24, [R204+0x9100] ;  /* 0x00910000cc18783b */ /* 0x000e6c0000000200 */
[----:B------:R-:W1:Y:S06]  /*10a30*/  LDSM.16.M88.4 R168, [R204+0x9900] ;  /* 0x00990000cca8783b */ /* 0x000e6c0000000200 */
[----:B------:R-:W-:Y:S06]  /*10a40*/  LDSM.16.M88.4 R176, [R215] ;  /* 0x00000000d7b0783b */ /* 0x000fec0000000200 */
[----:B------:R-:W-:Y:S06]  /*10a50*/  LDSM.16.M88.4 R180, [R230] ;  /* 0x00000000e6b4783b */ /* 0x000fec0000000200 */
[----:B------:R-:W-:Y:S01]  /*10a60*/  LDSM.16.M88.4 R184, [R229] ;  /* 0x00000000e5b8783b */ /* 0x000fe20000000200 */
[C---:B-1--4-:R-:W-:Y:S05]  /*10a70*/  HMMA.16816.F32.BF16 R4, R32.reuse, R8, RZ ;  /* 0x000000082004723c */ /* 0x052fea00000418ff */
[----:B------:R-:W-:Y:S03]  /*10a80*/  LDSM.16.M88.4 R188, [R228] ;  /* 0x00000000e4bc783b */ /* 0x000fe60000000200 */
[C---:B------:R-:W-:Y:S03]  /*10a90*/  HMMA.16816.F32.BF16 R8, R32.reuse, R10, RZ ;  /* 0x0000000a2008723c */ /* 0x040fe600000418ff */
[----:B------:R-:W4:Y:S06]  /*10aa0*/  LDL.64 R202, [R1+0x40] ;  /* 0x0000400001ca7983 */ /* 0x000f2c0000100a00 */
[----:B------:R-:W4:Y:S03]  /*10ab0*/  LDL.64 R200, [R1+0x30] ;  /* 0x0000300001c87983 */ /* 0x000f260000100a00 */
[----:B--2---:R-:W-:Y:S05]  /*10ac0*/  IMAD.WIDE.U32 R2, R2, UR11, R196 ;  /* 0x0000000b02027c25 */ /* 0x004fea000f8e00c4 */
[C---:B------:R-:W-:Y:S02]  /*10ad0*/  LEA R30, P0, R2.reuse, c[0x0][0x1f8], 0x1 ;  /* 0x00007e00021e7a11 */ /* 0x040fe400078008ff */
[----:B------:R-:W-:Y:S04]  /*10ae0*/  IADD3 R0, R3, UR6, RZ ;  /* 0x0000000603007c10 */ /* 0x000fe8000fffe0ff */
[----:B------:R-:W-:Y:S01]  /*10af0*/  LEA.HI.X R31, R2, c[0x0][0x1fc], R0, 0x1, P0 ;  /* 0x00007f00021f7a11 */ /* 0x000fe200000f0c00 */
[----:B------:R-:W-:Y:S02]  /*10b00*/  IMAD.WIDE.U32 R2, R12, UR11, R232 ;  /* 0x0000000b0c027c25 */ /* 0x000fe4000f8e00e8 */
[C---:B------:R-:W-:Y:S03]  /*10b10*/  HMMA.16816.F32.BF16 R12, R32.reuse, R16, RZ ;  /* 0x00000010200c723c */ /* 0x040fe600000418ff */
[C---:B------:R-:W-:Y:S02]  /*10b20*/  LEA R194, P0, R2.reuse, c[0x0][0x1f8], 0x1 ;  /* 0x00007e0002c27a11 */ /* 0x040fe400078008ff */
[----:B------:R-:W-:Y:S01]  /*10b30*/  IADD3 R0, R3, UR6, RZ ;  /* 0x0000000603007c10 */ /* 0x000fe2000fffe0ff */
[----:B------:R-:W-:Y:S02]  /*10b40*/  UIADD3 UR6, UR6, UR23, URZ ;  /* 0x0000001706067290 */ /* 0x000fe4000fffe03f */
[C---:B------:R-:W-:Y:S01]  /*10b50*/  HMMA.16816.F32.BF16 R16, R32.reuse, R18, RZ ;  /* 0x000000122010723c */ /* 0x040fe200000418ff */
[----:B------:R-:W-:Y:S03]  /*10b60*/  LEA.HI.X R195, R2, c[0x0][0x1fc], R0, 0x1, P0 ;  /* 0x00007f0002c37a11 */ /* 0x000fe600000f0c00 */
[----:B---3--:R-:W-:Y:S02]  /*10b70*/  IADD3 R0, P5, R172, UR22, RZ ;  /* 0x00000016ac007c10 */ /* 0x008fe4000ffbe0ff */
[----:B------:R-:W1:Y:S02]  /*10b80*/  LDSM.16.M88.4 R172, [R212+0x10100] ;  /* 0x01010000d4ac783b */ /* 0x000e640000000200 */
[C---:B------:R-:W-:Y:S01]  /*10b90*/  HMMA.16816.F32.BF16 R20, R32.reuse, R24, RZ ;  /* 0x000000182014723c */ /* 0x040fe200000418ff */
[----:B------:R-:W-:Y:S03]  /*10ba0*/  LEA R2, P0, R0, c[0x0][0x1f8], 0x1 ;  /* 0x00007e0000027a11 */ /* 0x000fe600078008ff */
[----:B------:R-:W-:Y:S01]  /*10bb0*/  @!PT LDS RZ, [RZ] ;  /* 0x00000000fffff984 */ /* 0x000fe20000000800 */
[----:B------:R-:W-:Y:S01]  /*10bc0*/  @!PT LDS RZ, [RZ] ;  /* 0x00000000fffff984 */ /* 0x000fe20000000800 */
[----:B------:R-:W-:Y:S01]  /*10bd0*/  @!PT LDS RZ, [RZ] ;  /* 0x00000000fffff984 */ /* 0x000fe20000000800 */
[----:B------:R2:W-:Y:S01]  /*10be0*/  LDGSTS.E.BYPASS.LTC128B.128 [R231+0x100], [R30.64], !P4 ;  /* 0x001000001ee77fae */ /* 0x0005e2000e101d52 */
[----:B------:R-:W-:Y:S02]  /*10bf0*/  IADD3.X R3, R197, UR6, RZ, P5, !PT ;  /* 0x00000006c5037c10 */ /* 0x000fe4000affe4ff */
[----:B------:R-:W-:Y:S01]  /*10c00*/  IADD3 R132, P5, R236, UR22, RZ ;  /* 0x00000016ec847c10 */ /* 0x000fe2000ffbe0ff */
[C---:B------:R-:W-:Y:S01]  /*10c10*/  HMMA.16816.F32.BF16 R24, R32.reuse, R26, RZ ;  /* 0x0000001a2018723c */ /* 0x040fe200000418ff */
[----:B------:R-:W-:Y:S01]  /*10c20*/  LEA.HI.X R3, R0, c[0x0][0x1fc], R3, 0x1, P0 ;  /* 0x00007f0000037a11 */ /* 0x000fe200000f0c03 */
[----:B------:R2:W-:Y:S02]  /*10c30*/  LDGSTS.E.BYPASS.LTC128B.128 [R231+0x2100], [R28.64], !P3 ;  /* 0x021000001ce77fae */ /* 0x0005e4000d901d52 */
[----:B------:R-:W-:Y:S04]  /*10c40*/  IADD3.X R0, R237, UR6, RZ, P5, !PT ;  /* 0x00000006ed007c10 */ /* 0x000fe8000affe4ff */
[----:B------:R3:W-:Y:S06]  /*10c50*/  LDGSTS.E.BYPASS.LTC128B.128 [R231+0x4100], [R192.64], !P2 ;  /* 0x04100000c0e77fae */ /* 0x0007ec000d101d52 */
[----:B------:R1:W-:Y:S06]  /*10c60*/  LDGSTS.E.BYPASS.LTC128B.128 [R231+0x6100], [R194.64], !P1 ;  /* 0x06100000c2e77fae */ /* 0x0003ec000c901d52 */
[----:B------:R1:W-:Y:S01]  /*10c70*/  LDGSTS.E.BYPASS.LTC128B.128 [R231+0x1100], [R2.64], !P4 ;  /* 0x0110000002e77fae */ /* 0x0003e2000e101d52 */
[C---:B--2---:R-:W-:Y:S01]  /*10c80*/  HMMA.16816.F32.BF16 R28, R32.reuse, R168, RZ ;  /* 0x000000a8201c723c */ /* 0x044fe200000418ff */
[C---:B---3--:R-:W-:Y:S07]  /*10c90*/  LEA R192, P0, R132.reuse, c[0x0][0x1f8], 0x1 ;  /* 0x00007e0084c07a11 */ /* 0x048fee00078008ff */
[----:B------:R-:W-:Y:S01]  /*10ca0*/  HMMA.16816.F32.BF16 R32, R32, R170, RZ ;  /* 0x000000aa2020723c */ /* 0x000fe200000418ff */
[----:B------:R-:W-:Y:S03]  /*10cb0*/  LEA.HI.X R193, R132, c[0x0][0x1fc], R0, 0x1, P0 ;  /* 0x00007f0084c17a11 */ /* 0x000fe600000f0c00 */
[----:B------:R-:W-:Y:S04]  /*10cc0*/  IADD3 R132, P0, R234, UR22, RZ ;  /* 0x00000016ea847c10 */ /* 0x000fe8000ff1e0ff */
[C---:B-1----:R-:W-:Y:S01]  /*10cd0*/  HMMA.16816.F32.BF16 R4, R172.reuse, R176, R4 ;  /* 0x000000b0ac04723c */ /* 0x042fe20000041804 */
[----:B------:R1:W-:Y:S04]  /*10ce0*/  LDGSTS.E.BYPASS.LTC128B.128 [R231+0x3100], [R192.64], !P3 ;  /* 0x03100000c0e77fae */ /* 0x0003e8000d901d52 */
[C---:B------:R-:W-:Y:S02]  /*10cf0*/  LEA R168, P6, R132.reuse, c[0x0][0x1f8], 0x1 ;  /* 0x00007e0084a87a11 */ /* 0x040fe400078c08ff */
[----:B------:R-:W-:Y:S01]  /*10d00*/  IADD3.X R3, R235, UR6, RZ, P0, !PT ;  /* 0x00000006eb037c10 */ /* 0x000fe200087fe4ff */
[C---:B------:R-:W-:Y:S04]  /*10d10*/  HMMA.16816.F32.BF16 R8, R172.reuse, R178, R8 ;  /* 0x000000b2ac08723c */ /* 0x040fe80000041808 */
[----:B------:R-:W-:Y:S02]  /*10d20*/  LEA.HI.X R169, R132, c[0x0][0x1fc], R3, 0x1, P6 ;  /* 0x00007f0084a97a11 */ /* 0x000fe400030f0c03 */
[----:B------:R-:W-:Y:S01]  /*10d30*/  IADD3 R0, P5, R232, UR22, RZ ;  /* 0x00000016e8007c10 */ /* 0x000fe2000ffbe0ff */
[----:B------:R-:W-:Y:S01]  /*10d40*/  @UP3 UIMAD.WIDE.U32 UR22, UR17, UR4, URZ ;  /* 0x00000004111632a5 */ /* 0x000fe2000f8e003f */
[C---:B------:R-:W-:Y:S01]  /*10d50*/  HMMA.16816.F32.BF16 R12, R172.reuse, R180, R12 ;  /* 0x000000b4ac0c723c */ /* 0x040fe2000004180c */
[----:B------:R2:W-:Y:S01]  /*10d60*/  LDGSTS.E.BYPASS.LTC128B.128 [R231+0x5100], [R168.64], !P2 ;  /* 0x05100000a8e77fae */ /* 0x0005e2000d101d52 */
[----:B------:R-:W-:Y:S01]  /*10d70*/  PLOP3.LUT P6, PT, PT, PT, UP3, 0x80, 0x0 ;  /* 0x000000000000781c */ /* 0x000fe20003fcf038 */
[----:B------:R-:W-:Y:S01]  /*10d80*/  @UP3 USHF.L.U32 UR7, UR22, 0x6, URZ ;  /* 0x0000000616073899 */ /* 0x000fe2000800063f */
[C---:B------:R-:W-:Y:S02]  /*10d90*/  LEA R2, P0, R0.reuse, c[0x0][0x1f8], 0x1 ;  /* 0x00007e0000027a11 */ /* 0x040fe400078008ff */
[----:B------:R-:W-:Y:S01]  /*10da0*/  IADD3.X R135, R233, UR6, RZ, P5, !PT ;  /* 0x00000006e9877c10 */ /* 0x000fe2000affe4ff */
[----:B------:R-:W-:Y:S01]  /*10db0*/  @UP3 USHF.R.S32.HI UR6, URZ, 0x1f, UR17 ;  /* 0x0000001f3f063899 */ /* 0x000fe20008011411 */
[C---:B------:R-:W-:Y:S01]  /*10dc0*/  HMMA.16816.F32.BF16 R16, R172.reuse, R182, R16 ;  /* 0x000000b6ac10723c */ /* 0x040fe20000041810 */
[----:B------:R-:W-:Y:S02]  /*10dd0*/  PLOP3.LUT P5, PT, PT, PT, UP3, 0x80, 0x0 ;  /* 0x000000000000781c */ /* 0x000fe40003faf038 */
[----:B------:R-:W-:Y:S01]  /*10de0*/  @UP3 UIMAD UR6, UR6, UR4, URZ ;  /* 0x00000004060632a4 */ /* 0x000fe2000f8e023f */
[----:B------:R-:W-:Y:S02]  /*10df0*/  LEA.HI.X R3, R0, c[0x0][0x1fc], R135, 0x1, P0 ;  /* 0x00007f0000037a11 */ /* 0x000fe400000f0c87 */
[----:B------:R-:W-:Y:S01]  /*10e00*/  PLOP3.LUT P0, PT, PT, PT, UP3, 0x80, 0x0 ;  /* 0x000000000000781c */ /* 0x000fe20003f0f038 */
[----:B------:R-:W-:Y:S01]  /*10e10*/  @UP3 UIMAD UR6, UR17, UR5, UR6 ;  /* 0x00000005110632a4 */ /* 0x000fe2000f8e0206 */
[C---:B------:R-:W-:Y:S01]  /*10e20*/  HMMA.16816.F32.BF16 R20, R172.reuse, R184, R20 ;  /* 0x000000b8ac14723c */ /* 0x040fe20000041814 */
[----:B------:R3:W-:Y:S02]  /*10e30*/  LDGSTS.E.BYPASS.LTC128B.128 [R231+0x7100], [R2.64], !P1 ;  /* 0x0710000002e77fae */ /* 0x0007e4000c901d52 */
[----:B------:R-:W-:Y:S03]  /*10e40*/  @UP3 UIADD3 UR6, UR23, UR6, URZ ;  /* 0x0000000617063290 */ /* 0x000fe6000fffe03f */
[----:B----4-:R-:W-:Y:S01]  /*10e50*/  @P5 IADD3 R0, P5, R202, UR7, RZ ;  /* 0x00000007ca005c10 */ /* 0x010fe2000ffbe0ff */
[----:B-1----:R-:W-:Y:S01]  /*10e60*/  LDSM.16.M88.4 R192, [R210+0x8100] ;  /* 0x00810000d2c0783b */ /* 0x002fe20000000200 */
[C---:B------:R-:W-:Y:S01]  /*10e70*/  HMMA.16816.F32.BF16 R24, R172.reuse, R186, R24 ;  /* 0x000000baac18723c */ /* 0x040fe20000041818 */
[----:B------:R-:W-:Y:S03]  /*10e80*/  @UP3 USHF.L.U64.HI UR6, UR22, 0x6, UR6 ;  /* 0x0000000616063899 */ /* 0x000fe60008010206 */
[C---:B------:R-:W-:Y:S01]  /*10e90*/  @P6 LEA R196, P6, R0.reuse, c[0x0][0x1c8], 0x1 ;  /* 0x0000720000c46a11 */ /* 0x040fe200078c08ff */
[----:B--2---:R-:W1:Y:S03]  /*10ea0*/  LDSM.16.M88.4 R168, [R214+0x10100] ;  /* 0x01010000d6a8783b */ /* 0x004e660000000200 */
[C---:B------:R-:W-:Y:S03]  /*10eb0*/  HMMA.16816.F32.BF16 R28, R172.reuse, R188, R28 ;  /* 0x000000bcac1c723c */ /* 0x040fe6000004181c */
[----:B------:R-:W2:Y:S05]  /*10ec0*/  LDSM.16.M88.4 R176, [R210+0x8900] ;  /* 0x00890000d2b0783b */ /* 0x000eaa0000000200 */
[----:B------:R-:W-:Y:S01]  /*10ed0*/  HMMA.16816.F32.BF16 R32, R172, R190, R32 ;  /* 0x000000beac20723c */ /* 0x000fe20000041820 */
[----:B------:R-:W4:Y:S03]  /*10ee0*/  LDSM.16.M88.4 R180, [R210+0x9100] ;  /* 0x00910000d2b4783b */ /* 0x000f260000000200 */
[----:B---3--:R-:W-:Y:S02]  /*10ef0*/  @P0 IADD3.X R2, R201, UR6, RZ, P5, !PT ;  /* 0x00000006c9020c10 */ /* 0x008fe4000affe4ff */
[----:B------:R-:W-:Y:S01]  /*10f00*/  PLOP3.LUT P0, PT, PT, PT, UP3, 0x80, 0x0 ;  /* 0x000000000000781c */ /* 0x000fe20003f0f038 */
[----:B------:R-:W0:Y:S01]  /*10f10*/  LDGDEPBAR ;  /* 0x00000000000079af */ /* 0x000e220000000000 */
[----:B------:R-:W-:Y:S05]  /*10f20*/  PLOP3.LUT P5, PT, PT, PT, UP3, 0x80, 0x0 ;  /* 0x000000000000781c */ /* 0x000fea0003faf038 */
[----:B------:R-:W3:Y:S06]  /*10f30*/  LDSM.16.M88.4 R172, [R210+0x9900] ;  /* 0x00990000d2ac783b */ /* 0x000eec0000000200 */
[----:B------:R-:W-:Y:S01]  /*10f40*/  LDSM.16.M88.4 R184, [R213+0x10100] ;  /* 0x01010000d5b8783b */ /* 0x000fe20000000200 */
[----:B------:R-:W-:Y:S02]  /*10f50*/  @P0 LEA.HI.X R199, R0, c[0x0][0x1cc], R2, 0x1, P6 ;  /* 0x0000730000c70a11 */ /* 0x000fe400030f0c02 */
[----:B------:R-:W-:Y:S02]  /*10f60*/  @P5 IADD3 R0, P5, R252, UR7, RZ ;  /* 0x00000007fc005c10 */ /* 0x000fe4000ffbe0ff */
[----:B------:R-:W-:Y:S01]  /*10f70*/  PLOP3.LUT P6, PT, PT, PT, UP3, 0x80, 0x0 ;  /* 0x000000000000781c */ /* 0x000fe20003fcf038 */
[----:B------:R-:W3:Y:S01]  /*10f80*/  LDSM.16.M88.4 R188, [R209] ;  /* 0x00000000d1bc783b */ /* 0x000ee20000000200 */
[----:B------:R-:W-:Y:S01]  /*10f90*/  PLOP3.LUT P0, PT, PT, PT, UP3, 0x80, 0x0 ;  /* 0x000000000000781c */ /* 0x000fe20003f0f038 */
[C---:B-1----:R-:W-:Y:S08]  /*10fa0*/  HMMA.16816.F32.BF16 R4, R168.reuse, R192, R4 ;  /* 0x000000c0a804723c */ /* 0x042ff00000041804 */
[C---:B------:R-:W-:Y:S01]  /*10fb0*/  HMMA.16816.F32.BF16 R8, R168.reuse, R194, R8 ;  /* 0x000000c2a808723c */ /* 0x040fe20000041808 */
[----:B------:R-:W1:Y:S03]  /*10fc0*/  LDSM.16.M88.4 R192, [R209+0x800] ;  /* 0x00080000d1c0783b */ /* 0x000e660000000200 */
[----:B------:R-:W-:Y:S02]  /*10fd0*/  @P0 IADD3.X R2, R251, UR6, RZ, P5, !PT ;  /* 0x00000006fb020c10 */ /* 0x000fe4000affe4ff */
[----:B------:R-:W-:Y:S02]  /*10fe0*/  PLOP3.LUT P0, PT, PT, PT, UP3, 0x80, 0x0 ;  /* 0x000000000000781c */ /* 0x000fe40003f0f038 */
[C---:B--2---:R-:W-:Y:S01]  /*10ff0*/  HMMA.16816.F32.BF16 R12, R168.reuse, R176, R12 ;  /* 0x000000b0a80c723c */ /* 0x044fe2000004180c */
[----:B------:R-:W-:Y:S07]  /*11000*/  PLOP3.LUT P5, PT, PT, PT, UP3, 0x80, 0x0 ;  /* 0x000000000000781c */ /* 0x000fee0003faf038 */
[C---:B------:R-:W-:Y:S01]  /*11010*/  HMMA.16816.F32.BF16 R16, R168.reuse, R178, R16 ;  /* 0x000000b2a810723c */ /* 0x040fe20000041810 */
[----:B------:R-:W-:Y:S07]  /*11020*/  LDSM.16.M88.4 R176, [R211+0x14100] ;  /* 0x01410000d3b0783b */ /* 0x000fee0000000200 */
[C---:B----4-:R-:W-:Y:S08]  /*11030*/  HMMA.16816.F32.BF16 R20, R168.reuse, R180, R20 ;  /* 0x000000b4a814723c */ /* 0x050ff00000041814 */
[C---:B------:R-:W-:Y:S01]  /*11040*/  HMMA.16816.F32.BF16 R24, R168.reuse, R182, R24 ;  /* 0x000000b6a818723c */ /* 0x040fe20000041818 */
[----:B------:R-:W-:Y:S07]  /*11050*/  LDSM.16.M88.4 R180, [R204+0xa100] ;  /* 0x00a10000ccb4783b */ /* 0x000fee0000000200 */
[C---:B---3--:R-:W-:Y:S08]  /*11060*/  HMMA.16816.F32.BF16 R28, R168.reuse, R172, R28 ;  /* 0x000000aca81c723c */ /* 0x048ff0000004181c */
[----:B------:R-:W-:Y:S01]  /*11070*/  HMMA.16816.F32.BF16 R32, R168, R174, R32 ;  /* 0x000000aea820723c */ /* 0x000fe20000041820 */
[----:B------:R-:W2:Y:S06]  /*11080*/  LDSM.16.M88.4 R168, [R209+0x1000] ;  /* 0x00100000d1a8783b */ /* 0x000eac0000000200 */
[----:B------:R-:W3:Y:S01]  /*11090*/  LDSM.16.M88.4 R172, [R209+0x1800] ;  /* 0x00180000d1ac783b */ /* 0x000ee20000000200 */
[C---:B------:R-:W-:Y:S08]  /*110a0*/  HMMA.16816.F32.BF16 R4, R184.reuse, R188, R4 ;  /* 0x000000bcb804723c */ /* 0x040ff00000041804 */
[C---:B------:R-:W-:Y:S01]  /*110b0*/  HMMA.16816.F32.BF16 R8, R184.reuse, R190, R8 ;  /* 0x000000beb808723c */ /* 0x040fe20000041808 */
[----:B------:R-:W4:Y:S07]  /*110c0*/  LDSM.16.M88.4 R188, [R204+0xa900] ;  /* 0x00a90000ccbc783b */ /* 0x000f2e0000000200 */
[C---:B-1----:R-:W-:Y:S08]  /*110d0*/  HMMA.16816.F32.BF16 R12, R184.reuse, R192, R12 ;  /* 0x000000c0b80c723c */ /* 0x042ff0000004180c */
[C---:B------:R-:W-:Y:S01]  /*110e0*/  HMMA.16816.F32.BF16 R16, R184.reuse, R194, R16 ;  /* 0x000000c2b810723c */ /* 0x040fe20000041810 */
[----:B------:R-:W1:Y:S07]  /*110f0*/  LDSM.16.M88.4 R192, [R204+0xb100] ;  /* 0x00b10000ccc0783b */ /* 0x000e6e0000000200 */
[C---:B--2---:R-:W-:Y:S08]  /*11100*/  HMMA.16816.F32.BF16 R20, R184.reuse, R168, R20 ;  /* 0x000000a8b814723c */ /* 0x044ff00000041814 */
[C---:B------:R-:W-:Y:S01]  /*11110*/  HMMA.16816.F32.BF16 R24, R184.reuse, R170, R24 ;  /* 0x000000aab818723c */ /* 0x040fe20000041818 */
[----:B------:R-:W2:Y:S07]  /*11120*/  LDSM.16.M88.4 R168, [R204+0xb900] ;  /* 0x00b90000cca8783b */ /* 0x000eae0000000200 */
[C---:B---3--:R-:W-:Y:S08]  /*11130*/  HMMA.16816.F32.BF16 R28, R184.reuse, R172, R28 ;  /* 0x000000acb81c723c */ /* 0x048ff0000004181c */
[----:B------:R-:W-:Y:S01]  /*11140*/  HMMA.16816.F32.BF16 R32, R184, R174, R32 ;  /* 0x000000aeb820723c */ /* 0x000fe20000041820 */
[----:B------:R-:W-:Y:S06]  /*11150*/  LDSM.16.M88.4 R172, [R212+0x14100] ;  /* 0x01410000d4ac783b */ /* 0x000fec0000000200 */
[----:B------:R-:W-:Y:S01]  /*11160*/  LDSM.16.M88.4 R184, [R226] ;  /* 0x00000000e2b8783b */ /* 0x000fe20000000200 */
[C---:B------:R-:W-:Y:S08]  /*11170*/  HMMA.16816.F32.BF16 R4, R176.reuse, R180, R4 ;  /* 0x000000b4b004723c */ /* 0x040ff00000041804 */
[C---:B------:R-:W-:Y:S01]  /*11180*/  HMMA.16816.F32.BF16 R8, R176.reuse, R182, R8 ;  /* 0x000000b6b008723c */ /* 0x040fe20000041808 */
[----:B------:R-:W3:Y:S07]  /*11190*/  LDSM.16.M88.4 R180, [R227] ;  /* 0x00000000e3b4783b */ /* 0x000eee0000000200 */
[C---:B----4-:R-:W-:Y:S08]  /*111a0*/  HMMA.16816.F32.BF16 R12, R176.reuse, R188, R12 ;  /* 0x000000bcb00c723c */ /* 0x050ff0000004180c */
[C---:B------:R-:W-:Y:S01]  /*111b0*/  HMMA.16816.F32.BF16 R16, R176.reuse, R190, R16 ;  /* 0x000000beb010723c */ /* 0x040fe20000041810 */
[----:B------:R-:W4:Y:S07]  /*111c0*/  LDSM.16.M88.4 R188, [R225] ;  /* 0x00000000e1bc783b */ /* 0x000f2e0000000200 */
[C---:B-1----:R-:W-:Y:S08]  /*111d0*/  HMMA.16816.F32.BF16 R20, R176.reuse, R192, R20 ;  /* 0x000000c0b014723c */ /* 0x042ff00000041814 */
[C---:B------:R-:W-:Y:S01]  /*111e0*/  HMMA.16816.F32.BF16 R24, R176.reuse, R194, R24 ;  /* 0x000000c2b018723c */ /* 0x040fe20000041818 */
[----:B------:R-:W1:Y:S07]  /*111f0*/  LDSM.16.M88.4 R192, [R224] ;  /* 0x00000000e0c0783b */ /* 0x000e6e0000000200 */
[C---:B--2---:R-:W-:Y:S08]  /*11200*/  HMMA.16816.F32.BF16 R28, R176.reuse, R168, R28 ;  /* 0x000000a8b01c723c */ /* 0x044ff0000004181c */
[----:B------:R-:W-:Y:S01]  /*11210*/  HMMA.16816.F32.BF16 R32, R176, R170, R32 ;  /* 0x000000aab020723c */ /* 0x000fe20000041820 */
[----:B------:R-:W-:Y:S06]  /*11220*/  LDSM.16.M88.4 R168, [R214+0x14100] ;  /* 0x01410000d6a8783b */ /* 0x000fec0000000200 */
[----:B------:R-:W2:Y:S01]  /*11230*/  LDSM.16.M88.4 R176, [R210+0xa100] ;  /* 0x00a10000d2b0783b */ /* 0x000ea20000000200 */
[C---:B---3--:R-:W-:Y:S08]  /*11240*/  HMMA.16816.F32.BF16 R4, R172.reuse, R180, R4 ;  /* 0x000000b4ac04723c */ /* 0x048ff00000041804 */
[C---:B------:R-:W-:Y:S01]  /*11250*/  HMMA.16816.F32.BF16 R8, R172.reuse, R182, R8 ;  /* 0x000000b6ac08723c */ /* 0x040fe20000041808 */
[----:B------:R-:W3:Y:S07]  /*11260*/  LDSM.16.M88.4 R180, [R210+0xa900] ;  /* 0x00a90000d2b4783b */ /* 0x000eee0000000200 */
[C---:B------:R-:W-:Y:S08]  /*11270*/  HMMA.16816.F32.BF16 R12, R172.reuse, R184, R12 ;  /* 0x000000b8ac0c723c */ /* 0x040ff0000004180c */
[C---:B------:R-:W-:Y:S01]  /*11280*/  HMMA.16816.F32.BF16 R16, R172.reuse, R186, R16 ;  /* 0x000000baac10723c */ /* 0x040fe20000041810 */
[----:B------:R-:W3:Y:S07]  /*11290*/  LDSM.16.M88.4 R184, [R210+0xb100] ;  /* 0x00b10000d2b8783b */ /* 0x000eee0000000200 */
[C---:B----4-:R-:W-:Y:S08]  /*112a0*/  HMMA.16816.F32.BF16 R20, R172.reuse, R188, R20 ;  /* 0x000000bcac14723c */ /* 0x050ff00000041814 */
[C---:B------:R-:W-:Y:S01]  /*112b0*/  HMMA.16816.F32.BF16 R24, R172.reuse, R190, R24 ;  /* 0x000000beac18723c */ /* 0x040fe20000041818 */
[----:B------:R-:W4:Y:S07]  /*112c0*/  LDSM.16.M88.4 R188, [R210+0xb900] ;  /* 0x00b90000d2bc783b */ /* 0x000f2e0000000200 */
[C---:B-1----:R-:W-:Y:S08]  /*112d0*/  HMMA.16816.F32.BF16 R28, R172.reuse, R192, R28 ;  /* 0x000000c0ac1c723c */ /* 0x042ff0000004181c */
[----:B------:R-:W-:Y:S01]  /*112e0*/  HMMA.16816.F32.BF16 R32, R172, R194, R32 ;  /* 0x000000c2ac20723c */ /* 0x000fe20000041820 */
[----:B------:R-:W-:Y:S06]  /*112f0*/  LDSM.16.M88.4 R172, [R213+0x14100] ;  /* 0x01410000d5ac783b */ /* 0x000fec0000000200 */
[----:B------:R-:W1:Y:S01]  /*11300*/  LDSM.16.M88.4 R192, [R209+0x2000] ;  /* 0x00200000d1c0783b */ /* 0x000e620000000200 */
[C---:B--2---:R-:W-:Y:S08]  /*11310*/  HMMA.16816.F32.BF16 R4, R168.reuse, R176, R4 ;  /* 0x000000b0a804723c */ /* 0x044ff00000041804 */
[C---:B------:R-:W-:Y:S01]  /*11320*/  HMMA.16816.F32.BF16 R8, R168.reuse, R178, R8 ;  /* 0x000000b2a808723c */ /* 0x040fe20000041808 */
[----:B------:R-:W2:Y:S07]  /*11330*/  LDSM.16.M88.4 R176, [R209+0x2800] ;  /* 0x00280000d1b0783b */ /* 0x000eae0000000200 */
[C---:B---3--:R-:W-:Y:S08]  /*11340*/  HMMA.16816.F32.BF16 R12, R168.reuse, R180, R12 ;  /* 0x000000b4a80c723c */ /* 0x048ff0000004180c */
[C---:B------:R-:W-:Y:S01]  /*11350*/  HMMA.16816.F32.BF16 R16, R168.reuse, R182, R16 ;  /* 0x000000b6a810723c */ /* 0x040fe20000041810 */
[----:B------:R-:W3:Y:S07]  /*11360*/  LDSM.16.M88.4 R180, [R209+0x3000] ;  /* 0x00300000d1b4783b */ /* 0x000eee0000000200 */
[C---:B------:R-:W-:Y:S08]  /*11370*/  HMMA.16816.F32.BF16 R20, R168.reuse, R184, R20 ;  /* 0x000000b8a814723c */ /* 0x040ff00000041814 */
[C---:B------:R-:W-:Y:S01]  /*11380*/  HMMA.16816.F32.BF16 R24, R168.reuse, R186, R24 ;  /* 0x000000baa818723c */ /* 0x040fe20000041818 */
[----:B------:R-:W-:Y:S07]  /*11390*/  LDSM.16.M88.4 R184, [R211+0x18100] ;  /* 0x01810000d3b8783b */ /* 0x000fee0000000200 */
[C---:B----4-:R-:W-:Y:S08]  /*113a0*/  HMMA.16816.F32.BF16 R28, R168.reuse, R188, R28 ;  /* 0x000000bca81c723c */ /* 0x050ff0000004181c */
[----:B------:R-:W-:Y:S01]  /*113b0*/  HMMA.16816.F32.BF16 R32, R168, R190, R32 ;  /* 0x000000bea820723c */ /* 0x000fe20000041820 */
[----:B------:R-:W4:Y:S06]  /*113c0*/  LDSM.16.M88.4 R168, [R209+0x3800] ;  /* 0x00380000d1a8783b */ /* 0x000f2c0000000200 */
[----:B------:R-:W4:Y:S01]  /*113d0*/  LDSM.16.M88.4 R188, [R204+0xc100] ;  /* 0x00c10000ccbc783b */ /* 0x000f220000000200 */
[C---:B-1----:R-:W-:Y:S08]  /*113e0*/  HMMA.16816.F32.BF16 R4, R172.reuse, R192, R4 ;  /* 0x000000c0ac04723c */ /* 0x042ff00000041804 */
[C---:B------:R-:W-:Y:S01]  /*113f0*/  HMMA.16816.F32.BF16 R8, R172.reuse, R194, R8 ;  /* 0x000000c2ac08723c */ /* 0x040fe20000041808 */
[----:B------:R-:W1:Y:S07]  /*11400*/  LDSM.16.M88.4 R192, [R204+0xc900] ;  /* 0x00c90000ccc0783b */ /* 0x000e6e0000000200 */
[C---:B--2---:R-:W-:Y:S08]  /*11410*/  HMMA.16816.F32.BF16 R12, R172.reuse, R176, R12 ;  /* 0x000000b0ac0c723c */ /* 0x044ff0000004180c */
[C---:B------:R-:W-:Y:S01]  /*11420*/  HMMA.16816.F32.BF16 R16, R172.reuse, R178, R16 ;  /* 0x000000b2ac10723c */ /* 0x040fe20000041810 */
[----:B------:R-:W-:Y:S07]  /*11430*/  LDSM.16.M88.4 R176, [R212+0x18100] ;  /* 0x01810000d4b0783b */ /* 0x000fee0000000200 */
[C---:B---3--:R-:W-:Y:S08]  /*11440*/  HMMA.16816.F32.BF16 R20, R172.reuse, R180, R20 ;  /* 0x000000b4ac14723c */ /* 0x048ff00000041814 */
[C---:B------:R-:W-:Y:S01]  /*11450*/  HMMA.16816.F32.BF16 R24, R172.reuse, R182, R24 ;  /* 0x000000b6ac18723c */ /* 0x040fe20000041818 */
[----:B------:R-:W-:Y:S07]  /*11460*/  LDSM.16.M88.4 R180, [R223] ;  /* 0x00000000dfb4783b */ /* 0x000fee0000000200 */
[C---:B----4-:R-:W-:Y:S08]  /*11470*/  HMMA.16816.F32.BF16 R28, R172.reuse, R168, R28 ;  /* 0x000000a8ac1c723c */ /* 0x050ff0000004181c */
[----:B------:R-:W-:Y:S01]  /*11480*/  HMMA.16816.F32.BF16 R32, R172, R170, R32 ;  /* 0x000000aaac20723c */ /* 0x000fe20000041820 */
[----:B------:R-:W2:Y:S06]  /*11490*/  LDSM.16.M88.4 R168, [R204+0xd100] ;  /* 0x00d10000cca8783b */ /* 0x000eac0000000200 */
[----:B------:R-:W3:Y:S01]  /*114a0*/  LDSM.16.M88.4 R172, [R204+0xd900] ;  /* 0x00d90000ccac783b */ /* 0x000ee20000000200 */
[C---:B------:R-:W-:Y:S08]  /*114b0*/  HMMA.16816.F32.BF16 R4, R184.reuse, R188, R4 ;  /* 0x000000bcb804723c */ /* 0x040ff00000041804 */
[C---:B------:R-:W-:Y:S01]  /*114c0*/  HMMA.16816.F32.BF16 R8, R184.reuse, R190, R8 ;  /* 0x000000beb808723c */ /* 0x040fe20000041808 */
[----:B------:R-:W4:Y:S07]  /*114d0*/  LDSM.16.M88.4 R188, [R222] ;  /* 0x00000000debc783b */ /* 0x000f2e0000000200 */
[C---:B-1----:R-:W-:Y:S08]  /*114e0*/  HMMA.16816.F32.BF16 R12, R184.reuse, R192, R12 ;  /* 0x000000c0b80c723c */ /* 0x042ff0000004180c */
[C---:B------:R-:W-:Y:S01]  /*114f0*/  HMMA.16816.F32.BF16 R16, R184.reuse, R194, R16 ;  /* 0x000000c2b810723c */ /* 0x040fe20000041810 */
[----:B------:R-:W1:Y:S07]  /*11500*/  LDSM.16.M88.4 R192, [R221] ;  /* 0x00000000ddc0783b */ /* 0x000e6e0000000200 */
[C---:B--2---:R-:W-:Y:S08]  /*11510*/  HMMA.16816.F32.BF16 R20, R184.reuse, R168, R20 ;  /* 0x000000a8b814723c */ /* 0x044ff00000041814 */
[C---:B------:R-:W-:Y:S01]  /*11520*/  HMMA.16816.F32.BF16 R24, R184.reuse, R170, R24 ;  /* 0x000000aab818723c */ /* 0x040fe20000041818 */
[----:B------:R-:W2:Y:S07]  /*11530*/  LDSM.16.M88.4 R168, [R220] ;  /* 0x00000000dca8783b */ /* 0x000eae0000000200 */
[C---:B---3--:R-:W-:Y:S08]  /*11540*/  HMMA.16816.F32.BF16 R28, R184.reuse, R172, R28 ;  /* 0x000000acb81c723c */ /* 0x048ff0000004181c */
[----:B------:R-:W-:Y:S01]  /*11550*/  HMMA.16816.F32.BF16 R32, R184, R174, R32 ;  /* 0x000000aeb820723c */ /* 0x000fe20000041820 */
[----:B------:R-:W-:Y:S06]  /*11560*/  LDSM.16.M88.4 R172, [R214+0x18100] ;  /* 0x01810000d6ac783b */ /* 0x000fec0000000200 */
[----:B------:R-:W-:Y:S01]  /*11570*/  LDSM.16.M88.4 R184, [R210+0xc900] ;  /* 0x00c90000d2b8783b */ /* 0x000fe20000000200 */
[C---:B------:R-:W-:Y:S08]  /*11580*/  HMMA.16816.F32.BF16 R4, R176.reuse, R180, R4 ;  /* 0x000000b4b004723c */ /* 0x040ff00000041804 */
[C---:B------:R-:W-:Y:S01]  /*11590*/  HMMA.16816.F32.BF16 R8, R176.reuse, R182, R8 ;  /* 0x000000b6b008723c */ /* 0x040fe20000041808 */
[----:B------:R-:W3:Y:S07]  /*115a0*/  LDSM.16.M88.4 R180, [R210+0xc100] ;  /* 0x00c10000d2b4783b */ /* 0x000eee0000000200 */
[C---:B----4-:R-:W-:Y:S08]  /*115b0*/  HMMA.16816.F32.BF16 R12, R176.reuse, R188, R12 ;  /* 0x000000bcb00c723c */ /* 0x050ff0000004180c */
[C---:B------:R-:W-:Y:S01]  /*115c0*/  HMMA.16816.F32.BF16 R16, R176.reuse, R190, R16 ;  /* 0x000000beb010723c */ /* 0x040fe20000041810 */
[----:B------:R-:W4:Y:S07]  /*115d0*/  LDSM.16.M88.4 R188, [R210+0xd100] ;  /* 0x00d10000d2bc783b */ /* 0x000f2e0000000200 */
[C---:B-1----:R-:W-:Y:S08]  /*115e0*/  HMMA.16816.F32.BF16 R20, R176.reuse, R192, R20 ;  /* 0x000000c0b014723c */ /* 0x042ff00000041814 */
[C---:B------:R-:W-:Y:S01]  /*115f0*/  HMMA.16816.F32.BF16 R24, R176.reuse, R194, R24 ;  /* 0x000000c2b018723c */ /* 0x040fe20000041818 */
[----:B------:R-:W1:Y:S07]  /*11600*/  LDSM.16.M88.4 R192, [R210+0xd900] ;  /* 0x00d90000d2c0783b */ /* 0x000e6e0000000200 */
        /* <DEDUP_REMOVED lines=29> */
[----:B------:R-:W4:Y:S01]  /*117e0*/  LDSM.16.M88.4 R188, [R219] ;  /* 0x00000000dbbc783b */ /* 0x000f220000000200 */
[C---:B-1----:R-:W-:Y:S08]  /*117f0*/  HMMA.16816.F32.BF16 R4, R172.reuse, R192, R4 ;  /* 0x000000c0ac04723c */ /* 0x042ff00000041804 */
[C---:B------:R-:W-:Y:S01]  /*11800*/  HMMA.16816.F32.BF16 R8, R172.reuse, R194, R8 ;  /* 0x000000c2ac08723c */ /* 0x040fe20000041808 */
[----:B------:R-:W1:Y:S07]  /*11810*/  LDSM.16.M88.4 R192, [R218] ;  /* 0x00000000dac0783b */ /* 0x000e6e0000000200 */
[C---:B--2---:R-:W-:Y:S08]  /*11820*/  HMMA.16816.F32.BF16 R12, R172.reuse, R176, R12 ;  /* 0x000000b0ac0c723c */ /* 0x044ff0000004180c */
[C---:B------:R-:W-:Y:S01]  /*11830*/  HMMA.16816.F32.BF16 R16, R172.reuse, R178, R16 ;  /* 0x000000b2ac10723c */ /* 0x040fe20000041810 */
[----:B------:R-:W2:Y:S07]  /*11840*/  LDSM.16.M88.4 R176, [R217] ;  /* 0x00000000d9b0783b */ /* 0x000eae0000000200 */
[C---:B---3--:R-:W-:Y:S08]  /*11850*/  HMMA.16816.F32.BF16 R20, R172.reuse, R180, R20 ;  /* 0x000000b4ac14723c */ /* 0x048ff00000041814 */
[C---:B------:R-:W-:Y:S01]  /*11860*/  HMMA.16816.F32.BF16 R24, R172.reuse, R182, R24 ;  /* 0x000000b6ac18723c */ /* 0x040fe20000041818 */
[----:B------:R-:W-:Y:S07]  /*11870*/  LDSM.16.M88.4 R180, [R210+0xe100] ;  /* 0x00e10000d2b4783b */ /* 0x000fee0000000200 */
[C---:B----4-:R-:W-:Y:S08]  /*11880*/  HMMA.16816.F32.BF16 R28, R172.reuse, R168, R28 ;  /* 0x000000a8ac1c723c */ /* 0x050ff0000004181c */
[----:B------:R-:W-:Y:S01]  /*11890*/  HMMA.16816.F32.BF16 R32, R172, R170, R32 ;  /* 0x000000aaac20723c */ /* 0x000fe20000041820 */
[----:B------:R-:W3:Y:S06]  /*118a0*/  LDSM.16.M88.4 R168, [R216] ;  /* 0x00000000d8a8783b */ /* 0x000eec0000000200 */
[----:B------:R-:W4:Y:S01]  /*118b0*/  LDSM.16.M88.4 R172, [R214+0x1c100] ;  /* 0x01c10000d6ac783b */ /* 0x000f220000000200 */
[C---:B------:R-:W-:Y:S08]  /*118c0*/  HMMA.16816.F32.BF16 R4, R184.reuse, R188, R4 ;  /* 0x000000bcb804723c */ /* 0x040ff00000041804 */
[C---:B------:R-:W-:Y:S01]  /*118d0*/  HMMA.16816.F32.BF16 R8, R184.reuse, R190, R8 ;  /* 0x000000beb808723c */ /* 0x040fe20000041808 */
[----:B------:R-:W4:Y:S07]  /*118e0*/  LDSM.16.M88.4 R188, [R210+0xe900] ;  /* 0x00e90000d2bc783b */ /* 0x000f2e0000000200 */
[C---:B-1----:R-:W-:Y:S08]  /*118f0*/  HMMA.16816.F32.BF16 R12, R184.reuse, R192, R12 ;  /* 0x000000c0b80c723c */ /* 0x042ff0000004180c */
[C---:B------:R-:W-:Y:S01]  /*11900*/  HMMA.16816.F32.BF16 R16, R184.reuse, R194, R16 ;  /* 0x000000c2b810723c */ /* 0x040fe20000041810 */
[----:B------:R-:W-:Y:S07]  /*11910*/  LDSM.16.M88.4 R192, [R209+0x6000] ;  /* 0x00600000d1c0783b */ /* 0x000fee0000000200 */
[C---:B--2---:R-:W-:Y:S08]  /*11920*/  HMMA.16816.F32.BF16 R20, R184.reuse, R176, R20 ;  /* 0x000000b0b814723c */ /* 0x044ff00000041814 */
[C---:B------:R-:W-:Y:S01]  /*11930*/  HMMA.16816.F32.BF16 R24, R184.reuse, R178, R24 ;  /* 0x000000b2b818723c */ /* 0x040fe20000041818 */
[----:B------:R-:W1:Y:S07]  /*11940*/  LDSM.16.M88.4 R176, [R210+0xf100] ;  /* 0x00f10000d2b0783b */ /* 0x000e6e0000000200 */
[C---:B---3--:R-:W-:Y:S08]  /*11950*/  HMMA.16816.F32.BF16 R28, R184.reuse, R168, R28 ;  /* 0x000000a8b81c723c */ /* 0x048ff0000004181c */
[----:B------:R-:W-:Y:S01]  /*11960*/  HMMA.16816.F32.BF16 R32, R184, R170, R32 ;  /* 0x000000aab820723c */ /* 0x000fe20000041820 */
[----:B------:R-:W2:Y:S06]  /*11970*/  LDSM.16.M88.4 R168, [R210+0xf900] ;  /* 0x00f90000d2a8783b */ /* 0x000eac0000000200 */
[----:B------:R-:W3:Y:S01]  /*11980*/  LDSM.16.M88.4 R184, [R213+0x1c100] ;  /* 0x01c10000d5b8783b */ /* 0x000ee20000000200 */
[C---:B----4-:R-:W-:Y:S08]  /*11990*/  HMMA.16816.F32.BF16 R4, R172.reuse, R180, R4 ;  /* 0x000000b4ac04723c */ /* 0x050ff00000041804 */
[C---:B------:R-:W-:Y:S07]  /*119a0*/  HMMA.16816.F32.BF16 R8, R172.reuse, R182, R8 ;  /* 0x000000b6ac08723c */ /* 0x040fee0000041808 */
[C---:B------:R-:W-:Y:S01]  /*119b0*/  @P6 LEA R182, P6, R0.reuse, c[0x0][0x1c8], 0x1 ;  /* 0x0000720000b66a11 */ /* 0x040fe200078c08ff */
[C---:B------:R-:W-:Y:S08]  /*119c0*/  HMMA.16816.F32.BF16 R12, R172.reuse, R188, R12 ;  /* 0x000000bcac0c723c */ /* 0x040ff0000004180c */
[C---:B------:R-:W-:Y:S04]  /*119d0*/  HMMA.16816.F32.BF16 R16, R172.reuse, R190, R16 ;  /* 0x000000beac10723c */ /* 0x040fe80000041810 */
[----:B------:R-:W-:Y:S02]  /*119e0*/  @P0 LEA.HI.X R197, R0, c[0x0][0x1cc], R2, 0x1, P6 ;  /* 0x0000730000c50a11 */ /* 0x000fe400030f0c02 */
[----:B------:R-:W-:Y:S02]  /*119f0*/  @P5 IADD3 R0, P5, R248, UR7, RZ ;  /* 0x00000007f8005c10 */ /* 0x000fe4000ffbe0ff */
[C---:B-1----:R-:W-:Y:S01]  /*11a00*/  HMMA.16816.F32.BF16 R20, R172.reuse, R176, R20 ;  /* 0x000000b0ac14723c */ /* 0x042fe20000041814 */
[----:B------:R-:W-:Y:S02]  /*11a10*/  PLOP3.LUT P6, PT, PT, PT, UP3, 0x80, 0x0 ;  /* 0x000000000000781c */ /* 0x000fe40003fcf038 */
[----:B------:R-:W-:Y:S05]  /*11a20*/  PLOP3.LUT P0, PT, PT, PT, UP3, 0x80, 0x0 ;  /* 0x000000000000781c */ /* 0x000fea0003f0f038 */
[C---:B------:R-:W-:Y:S08]  /*11a30*/  HMMA.16816.F32.BF16 R24, R172.reuse, R178, R24 ;  /* 0x000000b2ac18723c */ /* 0x040ff00000041818 */
[C---:B--2---:R-:W-:Y:S04]  /*11a40*/  HMMA.16816.F32.BF16 R28, R172.reuse, R168, R28 ;  /* 0x000000a8ac1c723c */ /* 0x044fe8000004181c */
[----:B------:R-:W-:Y:S02]  /*11a50*/  @P0 IADD3.X R2, R247, UR6, RZ, P5, !PT ;  /* 0x00000006f7020c10 */ /* 0x000fe4000affe4ff */
[----:B------:R-:W-:Y:S02]  /*11a60*/  PLOP3.LUT P0, PT, PT, PT, UP3, 0x80, 0x0 ;  /* 0x000000000000781c */ /* 0x000fe40003f0f038 */
[----:B------:R-:W-:Y:S01]  /*11a70*/  HMMA.16816.F32.BF16 R32, R172, R170, R32 ;  /* 0x000000aaac20723c */ /* 0x000fe20000041820 */
[----:B------:R-:W1:Y:S01]  /*11a80*/  LDSM.16.M88.4 R168, [R209+0x6800] ;  /* 0x00680000d1a8783b */ /* 0x000e620000000200 */
[----:B------:R-:W-:Y:S05]  /*11a90*/  PLOP3.LUT P5, PT, PT, PT, UP3, 0x80, 0x0 ;  /* 0x000000000000781c */ /* 0x000fea0003faf038 */
[C---:B------:R-:W-:Y:S01]  /*11aa0*/  @P6 LEA R172, P6, R0.reuse, c[0x0][0x1c8], 0x1 ;  /* 0x0000720000ac6a11 */ /* 0x040fe200078c08ff */
[C---:B---3--:R-:W-:Y:S08]  /*11ab0*/  HMMA.16816.F32.BF16 R4, R184.reuse, R192, R4 ;  /* 0x000000c0b804723c */ /* 0x048ff00000041804 */
[C---:B------:R-:W-:Y:S01]  /*11ac0*/  HMMA.16816.F32.BF16 R8, R184.reuse, R194, R8 ;  /* 0x000000c2b808723c */ /* 0x040fe20000041808 */
[----:B------:R-:W2:Y:S03]  /*11ad0*/  LDL R194, [R1+0x2c] ;  /* 0x00002c0001c27983 */ /* 0x000ea60000100800 */
[----:B------:R-:W-:Y:S02]  /*11ae0*/  @P0 LEA.HI.X R198, R0, c[0x0][0x1cc], R2, 0x1, P6 ;  /* 0x0000730000c60a11 */ /* 0x000fe400030f0c02 */
[----:B------:R-:W-:Y:S01]  /*11af0*/  @P5 IADD3 R0, P5, R246, UR7, RZ ;  /* 0x00000007f6005c10 */ /* 0x000fe2000ffbe0ff */
[----:B------:R-:W-:Y:S01]  /*11b00*/  @UP3 UIADD3 UR7, UP0, UR13, UR7, URZ ;  /* 0x000000070d073290 */ /* 0x000fe2000ff1e03f */
[----:B------:R-:W-:Y:S02]  /*11b10*/  PLOP3.LUT P6, PT, PT, PT, UP3, 0x80, 0x0 ;  /* 0x000000000000781c */ /* 0x000fe40003fcf038 */
[----:B------:R-:W-:Y:S06]  /*11b20*/  PLOP3.LUT P0, PT, PT, PT, UP3, 0x80, 0x0 ;  /* 0x000000000000781c */ /* 0x000fec0003f0f038 */
[----:B------:R-:W-:Y:S02]  /*11b30*/  FMUL.FTZ R4, R4, c[0x0][0x320] ;  /* 0x0000c80004047a20 */ /* 0x000fe40000410000 */
[----:B------:R-:W-:Y:S02]  /*11b40*/  FMUL.FTZ R5, R5, c[0x0][0x320] ;  /* 0x0000c80005057a20 */ /* 0x000fe40000410000 */
[----:B------:R-:W3:Y:S01]  /*11b50*/  MUFU.TANH R183, R4 ;  /* 0x0000000400b77308 */ /* 0x000ee20000002400 */
[----:B------:R-:W-:Y:S01]  /*11b60*/  FMUL.FTZ R6, R6, c[0x0][0x320] ;  /* 0x0000c80006067a20 */ /* 0x000fe20000410000 */
[----:B------:R-:W-:Y:S01]  /*11b70*/  @P6 LEA R135, P6, R0, c[0x0][0x1c8], 0x1 ;  /* 0x0000720000876a11 */ /* 0x000fe200078c08ff */
[----:B------:R-:W-:Y:S01]  /*11b80*/  FMUL.FTZ R7, R7, c[0x0][0x320] ;  /* 0x0000c80007077a20 */ /* 0x000fe20000410000 */
[----:B------:R-:W-:Y:S01]  /*11b90*/  @P0 IADD3.X R2, R245, UR6, RZ, P5, !PT ;  /* 0x00000006f5020c10 */ /* 0x000fe2000affe4ff */
[----:B------:R-:W-:Y:S01]  /*11ba0*/  FMUL.FTZ R8, R8, c[0x0][0x320] ;  /* 0x0000c80008087a20 */ /* 0x000fe20000410000 */
[C---:B-1----:R-:W-:Y:S01]  /*11bb0*/  HMMA.16816.F32.BF16 R12, R184.reuse, R168, R12 ;  /* 0x000000a8b80c723c */ /* 0x042fe2000004180c */
[----:B------:R-:W-:Y:S01]  /*11bc0*/  PLOP3.LUT P0, PT, PT, PT, UP3, 0x80, 0x0 ;  /* 0x000000000000781c */ /* 0x000fe20003f0f038 */
[----:B------:R-:W-:Y:S01]  /*11bd0*/  @UP3 UIADD3.X UR6, UR12, UR6, URZ, UP0, !UPT ;  /* 0x000000060c063290 */ /* 0x000fe200087fe43f */
[----:B------:R-:W-:Y:S01]  /*11be0*/  FMUL.FTZ R9, R9, c[0x0][0x320] ;  /* 0x0000c80009097a20 */ /* 0x000fe20000410000 */
[----:B------:R-:W1:Y:S01]  /*11bf0*/  MUFU.TANH R180, R5 ;  /* 0x0000000500b47308 */ /* 0x000e620000002400 */
[----:B------:R-:W-:Y:S01]  /*11c00*/  FMUL.FTZ R10, R10, c[0x0][0x320] ;  /* 0x0000c8000a0a7a20 */ /* 0x000fe20000410000 */
[----:B------:R-:W-:Y:S01]  /*11c10*/  PLOP3.LUT P5, PT, PT, PT, UP3, 0x80, 0x0 ;  /* 0x000000000000781c */ /* 0x000fe20003faf038 */
[----:B------:R-:W-:Y:S01]  /*11c20*/  FMUL.FTZ R11, R11, c[0x0][0x320] ;  /* 0x0000c8000b0b7a20 */ /* 0x000fe20000410000 */
[C---:B------:R-:W-:Y:S06]  /*11c30*/  HMMA.16816.F32.BF16 R16, R184.reuse, R170, R16 ;  /* 0x000000aab810723c */ /* 0x040fec0000041810 */
[----:B------:R-:W4:Y:S01]  /*11c40*/  MUFU.TANH R190, R6 ;  /* 0x0000000600be7308 */ /* 0x000f220000002400 */
[----:B------:R-:W-:Y:S02]  /*11c50*/  @P0 LEA.HI.X R193, R0, c[0x0][0x1cc], R2, 0x1, P6 ;  /* 0x0000730000c10a11 */ /* 0x000fe400030f0c02 */
[----:B------:R-:W-:Y:S02]  /*11c60*/  PLOP3.LUT P0, PT, PT, PT, UP3, 0x80, 0x0 ;  /* 0x000000000000781c */ /* 0x000fe40003f0f038 */
[----:B------:R-:W-:Y:S02]  /*11c70*/  PLOP3.LUT P6, PT, PT, PT, UP3, 0x80, 0x0 ;  /* 0x000000000000781c */ /* 0x000fe40003fcf038 */
[----:B------:R-:W-:Y:S03]  /*11c80*/  @P5 IADD3 R0, P5, R202, UR7, RZ ;  /* 0x00000007ca005c10 */ /* 0x000fe6000ffbe0ff */
[----:B------:R1:W1:Y:S01]  /*11c90*/  MUFU.TANH R191, R7 ;  /* 0x0000000700bf7308 */ /* 0x0002620000002400 */
[----:B------:R-:W-:Y:S02]  /*11ca0*/  FMUL.FTZ R12, R12, c[0x0][0x320] ;  /* 0x0000c8000c0c7a20 */ /* 0x000fe40000410000 */
[----:B------:R-:W-:Y:S02]  /*11cb0*/  FMUL.FTZ R13, R13, c[0x0][0x320] ;  /* 0x0000c8000d0d7a20 */ /* 0x000fe40000410000 */
[----:B------:R-:W-:Y:S02]  /*11cc0*/  FMUL.FTZ R14, R14, c[0x0][0x320] ;  /* 0x0000c8000e0e7a20 */ /* 0x000fe40000410000 */
[----:B------:R-:W-:Y:S01]  /*11cd0*/  FMUL.FTZ R15, R15, c[0x0][0x320] ;  /* 0x0000c8000f0f7a20 */ /* 0x000fe20000410000 */
[----:B------:R-:W-:Y:S01]  /*11ce0*/  @P6 LEA R132, P6, R0, c[0x0][0x1c8], 0x1 ;  /* 0x0000720000846a11 */ /* 0x000fe200078c08ff */
[----:B------:R-:W-:Y:S01]  /*11cf0*/  FMUL.FTZ R17, R17, c[0x0][0x320] ;  /* 0x0000c80011117a20 */ /* 0x000fe20000410000 */
[----:B------:R-:W2:Y:S01]  /*11d00*/  MUFU.TANH R178, R8 ;  /* 0x0000000800b27308 */ /* 0x000ea20000002400 */
[----:B------:R-:W-:Y:S01]  /*11d10*/  @P0 IADD3.X R2, R201, UR6, RZ, P5, !PT ;  /* 0x00000006c9020c10 */ /* 0x000fe2000affe4ff */
[----:B------:R-:W-:Y:S01]  /*11d20*/  FMUL.FTZ R16, R16, c[0x0][0x320] ;  /* 0x0000c80010107a20 */ /* 0x000fe20000410000 */
[----:B------:R-:W-:Y:S01]  /*11d30*/  PLOP3.LUT P0, PT, PT, PT, UP3, 0x80, 0x0 ;  /* 0x000000000000781c */ /* 0x000fe20003f0f038 */
[----:B------:R-:W-:Y:S01]  /*11d40*/  FMUL.FTZ R18, R18, c[0x0][0x320] ;  /* 0x0000c80012127a20 */ /* 0x000fe20000410000 */
[----:B------:R-:W-:Y:S01]  /*11d50*/  PLOP3.LUT P5, PT, PT, PT, UP3, 0x80, 0x0 ;  /* 0x000000000000781c */ /* 0x000fe20003faf038 */
[----:B------:R-:W-:Y:S04]  /*11d60*/  FMUL.FTZ R19, R19, c[0x0][0x320] ;  /* 0x0000c80013137a20 */ /* 0x000fe80000410000 */
[----:B------:R-:W2:Y:S01]  /*11d70*/  MUFU.TANH R168, R17 ;  /* 0x0000001100a87308 */ /* 0x000ea20000002400 */
[----:B-1----:R-:W1:Y:S05]  /*11d80*/  LDSM.16.M88.4 R4, [R209+0x7000] ;  /* 0x00700000d104783b */ /* 0x002e6a0000000200 */
[----:B------:R-:W-:Y:S02]  /*11d90*/  @P0 LEA.HI.X R192, R0, c[0x0][0x1cc], R2, 0x1, P6 ;  /* 0x0000730000c00a11 */ /* 0x000fe400030f0c02 */
[----:B------:R-:W-:Y:S02]  /*11da0*/  @P5 IADD3 R0, P5, R252, UR7, RZ ;  /* 0x00000007fc005c10 */ /* 0x000fe4000ffbe0ff */
[----:B------:R-:W1:Y:S01]  /*11db0*/  MUFU.TANH R175, R9 ;  /* 0x0000000900af7308 */ /* 0x000e620000002400 */
[----:B------:R-:W-:Y:S02]  /*11dc0*/  PLOP3.LUT P6, PT, PT, PT, UP3, 0x80, 0x0 ;  /* 0x000000000000781c */ /* 0x000fe40003fcf038 */
[----:B------:R-:W-:Y:S07]  /*11dd0*/  PLOP3.LUT P0, PT, PT, PT, UP3, 0x80, 0x0 ;  /* 0x000000000000781c */ /* 0x000fee0003f0f038 */
[----:B------:R-:W1:Y:S04]  /*11de0*/  MUFU.TANH R188, R10 ;  /* 0x0000000a00bc7308 */ /* 0x000e680000002400 */
[C---:B------:R-:W-:Y:S02]  /*11df0*/  @P6 LEA R2, P6, R0.reuse, c[0x0][0x1c8], 0x1 ;  /* 0x0000720000026a11 */ /* 0x040fe400078c08ff */
[----:B------:R-:W-:Y:S02]  /*11e00*/  @P0 IADD3.X R3, R251, UR6, RZ, P5, !PT ;  /* 0x00000006fb030c10 */ /* 0x000fe4000affe4ff */
[----:B------:R-:W-:Y:S02]  /*11e10*/  PLOP3.LUT P0, PT, PT, PT, UP3, 0x80, 0x0 ;  /* 0x000000000000781c */ /* 0x000fe40003f0f038 */
[----:B------:R3:W2:Y:S01]  /*11e20*/  MUFU.TANH R189, R11 ;  /* 0x0000000b00bd7308 */ /* 0x0006a20000002400 */
[----:B------:R-:W-:Y:S09]  /*11e30*/  PLOP3.LUT P5, PT, PT, PT, UP3, 0x80, 0x0 ;  /* 0x000000000000781c */ /* 0x000ff20003faf038 */
[----:B------:R4:W2:Y:S01]  /*11e40*/  MUFU.TANH R169, R16 ;  /* 0x0000001000a97308 */ /* 0x0008a20000002400 */
[----:B------:R-:W-:Y:S02]  /*11e50*/  @P0 LEA.HI.X R3, R0, c[0x0][0x1cc], R3, 0x1, P6 ;  /* 0x0000730000030a11 */ /* 0x000fe400030f0c03 */
[----:B------:R-:W-:Y:S01]  /*11e60*/  PLOP3.LUT P6, PT, PT, PT, UP3, 0x80, 0x0 ;  /* 0x000000000000781c */ /* 0x000fe20003fcf038 */
[C---:B-1----:R-:W-:Y:S01]  /*11e70*/  HMMA.16816.F32.BF16 R20, R184.reuse, R4, R20 ;  /* 0x00000004b814723c */ /* 0x042fe20000041814 */
[----:B------:R-:W-:Y:S02]  /*11e80*/  PLOP3.LUT P0, PT, PT, PT, UP3, 0x80, 0x0 ;  /* 0x000000000000781c */ /* 0x000fe40003f0f038 */
[----:B------:R-:W-:Y:S03]  /*11e90*/  @P5 IADD3 R0, P5, R248, UR7, RZ ;  /* 0x00000007f8005c10 */ /* 0x000fe6000ffbe0ff */
[----:B------:R-:W1:Y:S02]  /*11ea0*/  MUFU.TANH R173, R12 ;  /* 0x0000000c00ad7308 */ /* 0x000e640000002400 */
[C---:B------:R-:W-:Y:S01]  /*11eb0*/  HMMA.16816.F32.BF16 R24, R184.reuse, R6, R24 ;  /* 0x00000006b818723c */ /* 0x040fe20000041818 */
[----:B---3--:R-:W3:Y:S01]  /*11ec0*/  LDSM.16.M88.4 R8, [R209+0x7800] ;  /* 0x00780000d108783b */ /* 0x008ee20000000200 */
[----:B------:R-:W-:Y:S06]  /*11ed0*/  DEPBAR.LE SB0, 0x0 ;  /* 0x000080000000791a */ /* 0x000fec0000000000 */
[----:B------:R-:W1:Y:S01]  /*11ee0*/  MUFU.TANH R170, R13 ;  /* 0x0000000d00aa7308 */ /* 0x000e620000002400 */
[----:B------:R-:W-:Y:S01]  /*11ef0*/  @P0 IADD3.X R4, R247, UR6, RZ, P5, !PT ;  /* 0x00000006f7040c10 */ /* 0x000fe2000affe4ff */
[----:B------:R-:W-:Y:S01]  /*11f00*/  BAR.SYNC.DEFER_BLOCKING 0x0 ;  /* 0x0000000000007b1d */ /* 0x000fe20000010000 */
[----:B------:R-:W-:Y:S02]  /*11f10*/  PLOP3.LUT P0, PT, PT, PT, UP3, 0x80, 0x0 ;  /* 0x000000000000781c */ /* 0x000fe40003f0f038 */
[----:B----4-:R-:W-:Y:S02]  /*11f20*/  @P6 LEA R16, P6, R0, c[0x0][0x1c8], 0x1 ;  /* 0x0000720000106a11 */ /* 0x010fe400078c08ff */
[----:B------:R-:W-:Y:S01]  /*11f30*/  PLOP3.LUT P5, PT, PT, PT, UP3, 0x80, 0x0 ;  /* 0x000000000000781c */ /* 0x000fe20003faf038 */
[----:B------:R-:W-:Y:S02]  /*11f40*/  FMUL.FTZ R22, R22, c[0x0][0x320] ;  /* 0x0000c80016167a20 */ /* 0x000fe40000410000 */
[----:B------:R-:W4:Y:S01]  /*11f50*/  MUFU.TANH R179, R14 ;  /* 0x0000000e00b37308 */ /* 0x000f220000002400 */
[----:B------:R-:W-:Y:S02]  /*11f60*/  FMUL.FTZ R23, R23, c[0x0][0x320] ;  /* 0x0000c80017177a20 */ /* 0x000fe40000410000 */
[----:B------:R-:W-:Y:S03]  /*11f70*/  FMUL.FTZ R20, R20, c[0x0][0x320] ;  /* 0x0000c80014147a20 */ /* 0x000fe60000410000 */
[----:B------:R-:W-:Y:S02]  /*11f80*/  FMUL.FTZ R17, R25, c[0x0][0x320] ;  /* 0x0000c80019117a20 */ /* 0x000fe40000410000 */
[----:B------:R-:W4:Y:S01]  /*11f90*/  LDL R25, [R1+0x28] ;  /* 0x0000280001197983 */ /* 0x000f220000100800 */
[----:B------:R-:W-:Y:S01]  /*11fa0*/  @P0 LEA.HI.X R4, R0, c[0x0][0x1cc], R4, 0x1, P6 ;  /* 0x0000730000040a11 */ /* 0x000fe200030f0c04 */
[----:B------:R-:W1:Y:S01]  /*11fb0*/  MUFU.TANH R181, R15 ;  /* 0x0000000f00b57308 */ /* 0x000e620000002400 */
[----:B------:R-:W-:Y:S02]  /*11fc0*/  @P5 IADD3 R0, P5, R246, UR7, RZ ;  /* 0x00000007f6005c10 */ /* 0x000fe4000ffbe0ff */
[----:B------:R-:W-:Y:S02]  /*11fd0*/  PLOP3.LUT P6, PT, PT, PT, UP3, 0x80, 0x0 ;  /* 0x000000000000781c */ /* 0x000fe40003fcf038 */
[----:B------:R-:W-:Y:S05]  /*11fe0*/  PLOP3.LUT P0, PT, PT, PT, UP3, 0x80, 0x0 ;  /* 0x000000000000781c */ /* 0x000fea0003f0f038 */
[----:B------:R1:W1:Y:S01]  /*11ff0*/  MUFU.TANH R176, R18 ;  /* 0x0000001200b07308 */ /* 0x0002620000002400 */
[C---:B---3--:R-:W-:Y:S05]  /*12000*/  HMMA.16816.F32.BF16 R28, R184.reuse, R8, R28 ;  /* 0x00000008b81c723c */ /* 0x048fea000004181c */
[----:B------:R-:W-:Y:S04]  /*12010*/  @P6 LEA R6, P6, R0, c[0x0][0x1c8], 0x1 ;  /* 0x0000720000066a11 */ /* 0x000fe800078c08ff */
[----:B------:R3:W2:Y:S03]  /*12020*/  MUFU.TANH R177, R19 ;  /* 0x0000001300b17308 */ /* 0x0006a60000002400 */
[----:B------:R-:W-:Y:S01]  /*12030*/  @P0 IADD3.X R7, R245, UR6, RZ, P5, !PT ;  /* 0x00000006f5070c10 */ /* 0x000fe2000affe4ff */
[----:B------:R-:W-:Y:S01]  /*12040*/  HMMA.16816.F32.BF16 R32, R184, R10, R32 ;  /* 0x0000000ab820723c */ /* 0x000fe20000041820 */
[----:B------:R-:W-:Y:S01]  /*12050*/  PLOP3.LUT P0, PT, PT, PT, UP3, 0x80, 0x0 ;  /* 0x000000000000781c */ /* 0x000fe20003f0f038 */
[----:B------:R-:W-:Y:S01]  /*12060*/  USHF.L.U32 UR6, UR14, 0x6, URZ ;  /* 0x000000060e067899 */ /* 0x000fe2000800063f */
[----:B------:R-:W-:Y:S03]  /*12070*/  PLOP3.LUT P5, PT, PT, PT, UP2, 0x80, 0x0 ;  /* 0x000000000000781c */ /* 0x000fe60003faf028 */
[----:B------:R3:W2:Y:S01]  /*12080*/  MUFU.TANH R171, R22 ;  /* 0x0000001600ab7308 */ /* 0x0006a20000002400 */
[----:B-1----:R-:W-:Y:S07]  /*12090*/  FMUL.FTZ R18, R24, c[0x0][0x320] ;  /* 0x0000c80018127a20 */ /* 0x002fee0000410000 */
[----:B------:R-:W-:Y:S01]  /*120a0*/  @P0 LEA.HI.X R7, R0, c[0x0][0x1cc], R7, 0x1, P6 ;  /* 0x0000730000070a11 */ /* 0x000fe200030f0c07 */
[----:B------:R-:W-:Y:S01]  /*120b0*/  FMUL.FTZ R24, R26, c[0x0][0x320] ;  /* 0x0000c8001a187a20 */ /* 0x000fe20000410000 */
[----:B------:R-:W-:Y:S01]  /*120c0*/  PLOP3.LUT P6, PT, PT, PT, UP3, 0x80, 0x0 ;  /* 0x000000000000781c */ /* 0x000fe20003fcf038 */
[----:B------:R-:W-:Y:S01]  /*120d0*/  FMUL.FTZ R15, R28, c[0x0][0x320] ;  /* 0x0000c8001c0f7a20 */ /* 0x000fe20000410000 */
[----:B------:R1:W1:Y:S01]  /*120e0*/  MUFU.TANH R174, R23 ;  /* 0x0000001700ae7308 */ /* 0x0002620000002400 */
[----:B------:R-:W-:Y:S01]  /*120f0*/  PLOP3.LUT P0, PT, PT, PT, UP2, 0x80, 0x0 ;  /* 0x000000000000781c */ /* 0x000fe20003f0f028 */
[----:B------:R-:W-:Y:S02]  /*12100*/  FMUL.FTZ R14, R29, c[0x0][0x320] ;  /* 0x0000c8001d0e7a20 */ /* 0x000fe40000410000 */
[----:B---3--:R-:W-:Y:S02]  /*12110*/  FMUL.FTZ R19, R21, c[0x0][0x320] ;  /* 0x0000c80015137a20 */ /* 0x008fe40000410000 */
[----:B------:R-:W-:Y:S02]  /*12120*/  FMUL.FTZ R21, R31, c[0x0][0x320] ;  /* 0x0000c8001f157a20 */ /* 0x000fe40000410000 */
[----:B------:R-:W-:Y:S02]  /*12130*/  FMUL.FTZ R13, R32, c[0x0][0x320] ;  /* 0x0000c800200d7a20 */ /* 0x000fe40000410000 */
[----:B------:R-:W3:Y:S01]  /*12140*/  MUFU.TANH R20, R20 ;  /* 0x0000001400147308 */ /* 0x000ee20000002400 */
[----:B------:R-:W-:Y:S02]  /*12150*/  @P6 IMAD.MOV.U32 R8, RZ, RZ, R196 ;  /* 0x000000ffff086224 */ /* 0x000fe400078e00c4 */
[----:B------:R-:W-:Y:S01]  /*12160*/  @P6 IMAD.MOV.U32 R9, RZ, RZ, R199 ;  /* 0x000000ffff096224 */ /* 0x000fe200078e00c7 */
[----:B------:R-:W-:Y:S01]  /*12170*/  PLOP3.LUT P6, PT, PT, PT, UP3, 0x80, 0x0 ;  /* 0x000000000000781c */ /* 0x000fe20003fcf038 */
[----:B------:R-:W-:Y:S02]  /*12180*/  FMUL.FTZ R22, R30, c[0x0][0x320] ;  /* 0x0000c8001e167a20 */ /* 0x000fe40000410000 */
[----:B------:R-:W-:Y:S02]  /*12190*/  FMUL.FTZ R12, R33, c[0x0][0x320] ;  /* 0x0000c800210c7a20 */ /* 0x000fe40000410000 */
[----:B------:R-:W-:Y:S01]  /*121a0*/  FMUL.FTZ R35, R35, c[0x0][0x320] ;  /* 0x0000c80023237a20 */ /* 0x000fe20000410000 */
[----:B------:R-:W2:Y:S01]  /*121b0*/  MUFU.TANH R19, R19 ;  /* 0x0000001300137308 */ /* 0x000ea20000002400 */
[----:B-1----:R-:W-:Y:S09]  /*121c0*/  FMUL.FTZ R23, R27, c[0x0][0x320] ;  /* 0x0000c8001b177a20 */ /* 0x002ff20000410000 */
        /* <DEDUP_REMOVED lines=9> */
[----:B--2---:R-:W-:Y:S01]  /*12260*/  @P5 IMAD.HI.U32 R0, R194, c[0x0][0x2c8], RZ ;  /* 0x0000b200c2005a27 */ /* 0x004fe200078e00ff */
[----:B------:R-:W-:Y:S03]  /*12270*/  PLOP3.LUT P5, PT, PT, PT, UP3, 0x80, 0x0 ;  /* 0x000000000000781c */ /* 0x000fe60003faf038 */
[----:B------:R-:W-:Y:S01]  /*12280*/  IMAD.MOV.U32 R5, RZ, RZ, R194 ;  /* 0x000000ffff057224 */ /* 0x000fe200078e00c2 */
[----:B------:R-:W-:Y:S01]  /*12290*/  @P0 SHF.R.U32.HI R5, RZ, c[0x0][0x2cc], R0 ;  /* 0x0000b300ff050a19 */ /* 0x000fe20000011600 */
[----:B------:R-:W-:Y:S01]  /*122a0*/  IMAD.U32 R0, RZ, RZ, UR16 ;  /* 0x00000010ff007e24 */ /* 0x000fe2000f8e00ff */
[----:B------:R-:W-:Y:S02]  /*122b0*/  PLOP3.LUT P0, PT, PT, PT, UP3, 0x80, 0x0 ;  /* 0x000000000000781c */ /* 0x000fe40003f0f038 */
[----:B------:R-:W2:Y:S05]  /*122c0*/  MUFU.TANH R12, R12 ;  /* 0x0000000c000c7308 */ /* 0x000eaa0000002400 */
[----:B------:R-:W-:Y:S01]  /*122d0*/  @!PT LDS RZ, [RZ] ;  /* 0x00000000fffff984 */ /* 0x000fe20000000800 */
[----:B------:R-:W-:Y:S01]  /*122e0*/  @!PT LDS RZ, [RZ] ;  /* 0x00000000fffff984 */ /* 0x000fe20000000800 */
[----:B------:R-:W-:Y:S01]  /*122f0*/  @!PT LDS RZ, [RZ] ;  /* 0x00000000fffff984 */ /* 0x000fe20000000800 */
[----:B------:R1:W-:Y:S01]  /*12300*/  @P5 LDGSTS.E.BYPASS.LTC128B.128 [R231+0x8100], [R8.64], !P4 ;  /* 0x0810000008e75fae */ /* 0x0003e2000e101d52 */
[----:B------:R-:W-:Y:S05]  /*12310*/  PLOP3.LUT P5, PT, PT, PT, UP3, 0x80, 0x0 ;  /* 0x000000000000781c */ /* 0x000fea0003faf038 */
[----:B-1----:R-:W-:Y:S02]  /*12320*/  @P0 IMAD.MOV.U32 R8, RZ, RZ, R182 ;  /* 0x000000ffff080224 */ /* 0x002fe400078e00b6 */
[----:B------:R-:W-:Y:S01]  /*12330*/  @P0 IMAD.MOV.U32 R9, RZ, RZ, R197 ;  /* 0x000000ffff090224 */ /* 0x000fe200078e00c5 */
[----:B------:R-:W-:Y:S04]  /*12340*/  PLOP3.LUT P0, PT, PT, PT, UP3, 0x80, 0x0 ;  /* 0x000000000000781c */ /* 0x000fe80003f0f038 */
[----:B------:R1:W-:Y:S01]  /*12350*/  @P6 LDGSTS.E.BYPASS.LTC128B.128 [R231+0xa100], [R8.64], !P3 ;  /* 0x0a10000008e76fae */ /* 0x0003e2000d901d52 */
[----:B------:R-:W-:Y:S01]  /*12360*/  PLOP3.LUT P6, PT, PT, PT, UP3, 0x80, 0x0 ;  /* 0x000000000000781c */ /* 0x000fe20003fcf038 */
[----:B-1----:R-:W-:Y:S02]  /*12370*/  @P5 IMAD.MOV.U32 R8, RZ, RZ, R172 ;  /* 0x000000ffff085224 */ /* 0x002fe400078e00ac */
[----:B------:R-:W-:Y:S01]  /*12380*/  @P5 IMAD.MOV.U32 R9, RZ, RZ, R198 ;  /* 0x000000ffff095224 */ /* 0x000fe200078e00c6 */
[----:B------:R-:W-:Y:S04]  /*12390*/  PLOP3.LUT P5, PT, PT, PT, UP3, 0x80, 0x0 ;  /* 0x000000000000781c */ /* 0x000fe80003faf038 */
[----:B------:R1:W-:Y:S01]  /*123a0*/  @P0 LDGSTS.E.BYPASS.LTC128B.128 [R231+0xc100], [R8.64], !P2 ;  /* 0x0c10000008e70fae */ /* 0x0003e2000d101d52 */
[----:B------:R-:W-:Y:S04]  /*123b0*/  PLOP3.LUT P0, PT, PT, PT, UP3, 0x80, 0x0 ;  /* 0x000000000000781c */ /* 0x000fe80003f0f038 */
[----:B-1----:R-:W-:Y:S02]  /*123c0*/  @P6 IMAD.MOV.U32 R8, RZ, RZ, R135 ;  /* 0x000000ffff086224 */ /* 0x002fe400078e0087 */
[----:B------:R-:W-:Y:S01]  /*123d0*/  @P6 IMAD.MOV.U32 R9, RZ, RZ, R193 ;  /* 0x000000ffff096224 */ /* 0x000fe200078e00c1 */
[----:B------:R-:W-:Y:S01]  /*123e0*/  PLOP3.LUT P6, PT, PT, PT, UP3, 0x80, 0x0 ;  /* 0x000000000000781c */ /* 0x000fe20003fcf038 */
[----:B------:R1:W1:Y:S03]  /*123f0*/  MUFU.TANH R135, R35 ;  /* 0x0000002300877308 */ /* 0x0002660000002400 */
[----:B------:R1:W-:Y:S01]  /*12400*/  @P5 LDGSTS.E.BYPASS.LTC128B.128 [R231+0xe100], [R8.64], !P1 ;  /* 0x0e10000008e75fae */ /* 0x0003e2000c901d52 */
[----:B------:R-:W-:Y:S02]  /*12410*/  PLOP3.LUT P5, PT, PT, PT, UP3, 0x80, 0x0 ;  /* 0x000000000000781c */ /* 0x000fe40003faf038 */
[----:B------:R-:W-:Y:S01]  /*12420*/  PLOP3.LUT P5, PT, PT, PT, UP3, 0x80, 0x0 ;  /* 0x000000000000781c */ /* 0x000fe20003faf038 */
[----:B-1----:R-:W-:Y:S02]  /*12430*/  @P0 IMAD.MOV.U32 R8, RZ, RZ, R132 ;  /* 0x000000ffff080224 */ /* 0x002fe400078e0084 */
[----:B------:R-:W-:Y:S01]  /*12440*/  @P0 IMAD.MOV.U32 R9, RZ, RZ, R192 ;  /* 0x000000ffff090224 */ /* 0x000fe200078e00c0 */
[----:B------:R-:W-:Y:S04]  /*12450*/  PLOP3.LUT P0, PT, PT, PT, UP3, 0x80, 0x0 ;  /* 0x000000000000781c */ /* 0x000fe80003f0f038 */
[----:B------:R1:W-:Y:S01]  /*12460*/  @P6 LDGSTS.E.BYPASS.LTC128B.128 [R231+0x9100], [R8.64], !P4 ;  /* 0x0910000008e76fae */ /* 0x0003e2000e101d52 */
[----:B------:R-:W-:Y:S08]  /*12470*/  PLOP3.LUT P6, PT, PT, PT, UP3, 0x80, 0x0 ;  /* 0x000000000000781c */ /* 0x000ff00003fcf038 */
[----:B------:R4:W-:Y:S01]  /*12480*/  @P0 LDGSTS.E.BYPASS.LTC128B.128 [R231+0xb100], [R2.64], !P3 ;  /* 0x0b10000002e70fae */ /* 0x0009e2000d901d52 */
[----:B------:R-:W-:Y:S02]  /*12490*/  PLOP3.LUT P0, PT, PT, PT, UP3, 0x80, 0x0 ;  /* 0x000000000000781c */ /* 0x000fe40003f0f038 */
[----:B------:R-:W-:Y:S02]  /*124a0*/  PLOP3.LUT P0, PT, PT, PT, UP1, 0x40, 0x0 ;  /* 0x000000000000781c */ /* 0x000fe40003f0e818 */
[----:B-1----:R-:W-:Y:S02]  /*124b0*/  @P6 IMAD.MOV.U32 R8, RZ, RZ, R16 ;  /* 0x000000ffff086224 */ /* 0x002fe400078e0010 */
[----:B------:R-:W-:Y:S01]  /*124c0*/  @P6 IMAD.MOV.U32 R9, RZ, RZ, R4 ;  /* 0x000000ffff096224 */ /* 0x000fe200078e0004 */
[----:B------:R-:W-:Y:S01]  /*124d0*/  PLOP3.LUT P6, PT, PT, PT, UP3, 0x80, 0x0 ;  /* 0x000000000000781c */ /* 0x000fe20003fcf038 */
[----:B------:R-:W-:Y:S02]  /*124e0*/  FMUL.FTZ R16, R34, c[0x0][0x320] ;  /* 0x0000c80022107a20 */ /* 0x000fe40000410000 */
[----:B------:R-:W-:Y:S01]  /*124f0*/  IMAD.U32 R4, RZ, RZ, UR6 ;  /* 0x00000006ff047e24 */ /* 0x000fe2000f8e00ff */
[----:B------:R1:W-:Y:S03]  /*12500*/  @P5 LDGSTS.E.BYPASS.LTC128B.128 [R231+0xd100], [R8.64], !P2 ;  /* 0x0d10000008e75fae */ /* 0x0003e6000d101d52 */
[----:B------:R-:W1:Y:S01]  /*12510*/  MUFU.TANH R16, R16 ;  /* 0x0000001000107308 */ /* 0x000e620000002400 */
[----:B----4-:R-:W-:Y:S02]  /*12520*/  IADD3 R2, -R25, 0x1, -R4 ;  /* 0x0000000119027810 */ /* 0x010fe40007ffe904 */
[----:B------:R-:W4:Y:S02]  /*12530*/  SHFL.IDX PT, R3, R5, RZ, 0x1c1f ;  /* 0x001c1fff05037589 */ /* 0x000f2400000e0000 */
[----:B------:R-:W-:Y:S04]  /*12540*/  IADD3 R0, -R0, UR9, R2 ;  /* 0x0000000900007c10 */ /* 0x000fe8000fffe102 */
[----:B------:R1:W-:Y:S06]  /*12550*/  @P6 LDGSTS.E.BYPASS.LTC128B.128 [R231+0xf100], [R6.64], !P1 ;  /* 0x0f10000006e76fae */ /* 0x0003ec000c901d52 */
[----:B------:R-:W0:Y:S01]  /*12560*/  LDGDEPBAR ;  /* 0x00000000000079af */ /* 0x000e220000000000 */
[C---:B-1----:R-:W-:Y:S02]  /*12570*/  IADD3 R7, R0.reuse, c[0x0][0x328], RZ ;  /* 0x0000ca0000077a10 */ /* 0x042fe40007ffe0ff */
[----:B------:R-:W-:Y:S03]  /*12580*/  IADD3 R6, R0, UR15, RZ ;  /* 0x0000000f00067c10 */ /* 0x000fe6000fffe0ff */
[--C-:B----4-:R-:W-:Y:S02]  /*12590*/  IMAD.IADD R2, R7, 0x1, R3.reuse ;  /* 0x0000000107027824 */ /* 0x110fe400078e0203 */
[----:B------:R-:W-:Y:S01]  /*125a0*/  IMAD.IADD R0, R6, 0x1, R3 ;  /* 0x0000000106007824 */ /* 0x000fe200078e0203 */
[----:B------:R-:W-:-:S05]  /*125b0*/  @P0 BRA `(.L_x_978) ;  /* 0x0000019000000947 */ /* 0x000fca0003800000 */
[----:B--23--:R-:W-:Y:S01]  /*125c0*/  IMAD.U32 R8, RZ, RZ, UR16 ;  /* 0x00000010ff087e24 */ /* 0x00cfe2000f8e00ff */
        /* <DEDUP_REMOVED lines=13> */
.L_x_980:
[----:B------:R-:W-:Y:S04]  /*126a0*/  MOV R8, c[0x0][0x32c] ;  /* 0x0000cb0000087a02 */ /* 0x000fe80000000f00 */
[----:B------:R-:W-:Y:S11]  /*126b0*/  ISETP.NE.AND P0, PT, R8, 0x1, PT ;  /* 0x000000010800780c */ /* 0x000ff60003f05270 */
[----:B------:R-:W-:Y:S02]  /*126c0*/  @!UPT UIADD3 URZ, URZ, URZ, URZ ;  /* 0x0000003f3f3ff290 */ /* 0x000fe4000fffe03f */
[----:B------:R-:W-:Y:S05]  /*126d0*/  @P0 IMAD.HI.U32 R8, R3, c[0x0][0x330], RZ ;  /* 0x0000cc0003080a27 */ /* 0x000fea00078e00ff */
[----:B------:R-:W-:Y:S02]  /*126e0*/  @P0 SHF.R.U32.HI R3, RZ, c[0x0][0x334], R8 ;  /* 0x0000cd00ff030a19 */ /* 0x000fe40000011608 */
.L_x_981:
[----:B------:R-:W-:Y:S05]  /*126f0*/  BSYNC B0 ;  /* 0x0000000000007941 */ /* 0x000fea0003800000 */
.L_x_979:
[----:B------:R-:W-:Y:S04]  /*12700*/  IMAD R3, R3, c[0x0][0x32c], -R4 ;  /* 0x0000cb0003037a24 */ /* 0x000fe800078e0a04 */
[----:B------:R-:W-:Y:S05]  /*12710*/  IMAD.IADD R3, R3, 0x1, -R25 ;  /* 0x0000000103037824 */ /* 0x000fea00078e0a19 */
[----:B------:R-:W-:Y:S02]  /*12720*/  IADD3 R8, R3, c[0x0][0x32c], RZ ;  /* 0x0000cb0003087a10 */ /* 0x000fe40007ffe0ff */
[----:B------:R-:W-:Y:S02]  /*12730*/  IMNMX R0, R0, R3, !PT ;  /* 0x0000000300007217 */ /* 0x000fe40007800200 */
[----:B------:R-:W-:Y:S02]  /*12740*/  IMNMX R2, R2, R8, PT ;  /* 0x0000000802027217 */ /* 0x000fe40003800200 */
.L_x_978:
[----:B--23--:R-:W-:Y:S01]  /*12750*/  UISETP.GT.AND UP0, UPT, UR14, -0x1, UPT ;  /* 0xffffffff0e00788c */ /* 0x00cfe2000bf04270 */
        /* <DEDUP_REMOVED lines=83> */
.L_x_984:
[----:B------:R-:W-:Y:S04]  /*12c90*/  MOV R5, c[0x0][0x32c] ;  /* 0x0000cb0000057a02 */ /* 0x000fe80000000f00 */
[----:B------:R-:W-:Y:S11]  /*12ca0*/  ISETP.NE.AND P0, PT, R5, 0x1, PT ;  /* 0x000000010500780c */ /* 0x000ff60003f05270 */
[----:B------:R-:W-:Y:S02]  /*12cb0*/  @!UPT UIADD3 URZ, URZ, URZ, URZ ;  /* 0x0000003f3f3ff290 */ /* 0x000fe4000fffe03f */
[----:B------:R-:W-:Y:S05]  /*12cc0*/  @P0 IMAD.HI.U32 R5, R3, c[0x0][0x330], RZ ;  /* 0x0000cc0003050a27 */ /* 0x000fea00078e00ff */
[----:B------:R-:W-:Y:S02]  /*12cd0*/  @P0 SHF.R.U32.HI R3, RZ, c[0x0][0x334], R5 ;  /* 0x0000cd00ff030a19 */ /* 0x000fe40000011605 */
.L_x_985:
[----:B------:R-:W-:Y:S05]  /*12ce0*/  BSYNC B0 ;  /* 0x0000000000007941 */ /* 0x000fea0003800000 */
.L_x_983:
[----:B------:R-:W-:Y:S04]  /*12cf0*/  IMAD R4, R3, c[0x0][0x32c], -R4 ;  /* 0x0000cb0003047a24 */ /* 0x000fe800078e0a04 */
[----:B------:R-:W-:Y:S05]  /*12d00*/  IMAD.IADD R4, R4, 0x1, -R25 ;  /* 0x0000000104047824 */ /* 0x000fea00078e0a19 */
[----:B------:R-:W-:Y:S02]  /*12d10*/  IADD3 R3, R4, c[0x0][0x32c], RZ ;  /* 0x0000cb0004037a10 */ /* 0x000fe40007ffe0ff */
[----:B------:R-:W-:Y:S02]  /*12d20*/  IMNMX R0, R0, R4, !PT ;  /* 0x0000000400007217 */ /* 0x000fe40007800200 */
[----:B------:R-:W-:Y:S02]  /*12d30*/  IMNMX R2, R2, R3, PT ;  /* 0x0000000302027217 */ /* 0x000fe40003800200 */
.L_x_982:
        /* <DEDUP_REMOVED lines=10> */
[----:B------:R-:W-:Y:S02]  /*12de0*/  ISETP.LT.OR P0, PT, R2, 0x1, P0 ;  /* 0x000000010200780c */ /* 0x000fe40000701670 */
[----:B------:R-:W-:Y:S02]  /*12df0*/  PLOP3.LUT P5, PT, PT, PT, UP0, 0x80, 0x0 ;  /* 0x000000000000781c */ /* 0x000fe40003faf008 */
[----:B------:R-:W-:Y:S02]  /*12e00*/  FMNMX.FTZ R3, R175, R3, !PT ;  /* 0x00000003af037209 */ /* 0x000fe40007810000 */
[----:B------:R-:W-:Y:S02]  /*12e10*/  FSEL R4, R190, -INF , !P0 ;  /* 0xff800000be047808 */ /* 0x000fe40004000000 */
[----:B------:R-:W-:Y:S02]  /*12e20*/  ISETP.GT.AND P5, PT, R0, 0x8, P5 ;  /* 0x000000080000780c */ /* 0x000fe40002fa4270 */
        /* <DEDUP_REMOVED lines=16> */
[----:B------:R-:W-:Y:S02]  /*12f30*/  ISETP.GT.AND P5, PT, R0, 0x11, P5 ;  /* 0x000000110000780c */ /* 0x000fe40002fa4270 */
[----:B------:R-:W-:Y:S02]  /*12f40*/  PLOP3.LUT P0, PT, PT, PT, UP0, 0x80, 0x0 ;  /* 0x000000000000781c */ /* 0x000fe40003f0f008 */
[----:B------:R-:W-:Y:S02]  /*12f50*/  FMNMX.FTZ R12, R5, R12, !PT ;  /* 0x0000000c050c7209 */ /* 0x000fe40007810000 */
[----:B------:R-:W-:Y:S02]  /*12f60*/  ISETP.LT.OR P6, PT, R2, 0x11, P6 ;  /* 0x000000110200780c */ /* 0x000fe400037c1670 */
[----:B------:R-:W-:Y:S02]  /*12f70*/  FMNMX.FTZ R3, R186, R3, !PT ;  /* 0x00000003ba037209 */ /* 0x000fe40007810000 */
[----:B------:R-:W-:Y:S02]  /*12f80*/  ISETP.GT.AND P0, PT, R0, 0x18, P0 ;  /* 0x000000180000780c */ /* 0x000fe40000704270 */
[----:B------:R-:W-:Y:S02]  /*12f90*/  FMNMX.FTZ R12, R7, R12, !PT ;  /* 0x0000000c070c7209 */ /* 0x000fe40007810000 */
[----:B------:R-:W-:Y:S02]  /*12fa0*/  FSEL R179, R179, -INF , !P6 ;  /* 0xff800000b3b37808 */ /* 0x000fe40007000000 */
        /* <DEDUP_REMOVED lines=18> */
[----:B------:R-:W-:Y:S02]  /*130d0*/  ISETP.LT.OR P5, PT, R2, 0x21, P5 ;  /* 0x000000210200780c */ /* 0x000fe40002fa1670 */
[----:B------:R-:W-:Y:S02]  /*130e0*/  FMNMX.FTZ R12, R176, R12, !PT ;  /* 0x0000000cb00c7209 */ /* 0x000fe40007810000 */
        /* <DEDUP_REMOVED lines=14> */
[----:B------:R-:W-:Y:S01]  /*131d0*/  ISETP.LT.OR P5, PT, R2, 0x2a, P5 ;  /* 0x0000002a0200780c */ /* 0x000fe20002fa1670 */
[----:B------:R-:W-:Y:S01]  /*131e0*/  SHFL.BFLY PT, R13, R3, 0x2, 0x1f ;  /* 0x0c401f00030d7f89 */ /* 0x000fe200000e0000 */
[----:B------:R-:W-:Y:S02]  /*131f0*/  FSEL R183, R24, -INF , !P6 ;  /* 0xff80000018b77808 */ /* 0x000fe40007000000 */
[----:B------:R-:W-:Y:S02]  /*13200*/  PLOP3.LUT P6, PT, PT, PT, UP0, 0x80, 0x0 ;  /* 0x000000000000781c */ /* 0x000fe40003fcf008 */
[----:B------:R-:W-:Y:S02]  /*13210*/  FMNMX.FTZ R12, R174, R12, !PT ;  /* 0x0000000cae0c7209 */ /* 0x000fe40007810000 */
[----:B------:R-:W-:Y:S02]  /*13220*/  FSEL R185, R23, -INF , !P5 ;  /* 0xff80000017b97808 */ /* 0x000fe40006800000 */
[----:B------:R-:W-:Y:S02]  /*13230*/  ISETP.LT.OR P0, PT, R2, 0x31, P0 ;  /* 0x000000310200780c */ /* 0x000fe40000701670 */
[----:B------:R-:W-:Y:S02]  /*13240*/  ISETP.GT.AND P6, PT, R0, 0x31, P6 ;  /* 0x000000310000780c */ /* 0x000fe400037c4270 */
        /* <DEDUP_REMOVED lines=60> */
[C---:B------:R-:W-:Y:S01]  /*13610*/  FMUL.FTZ R32, R2.reuse, R164 ;  /* 0x000000a402207220 */ /* 0x040fe20000410000 */
        /* <DEDUP_REMOVED lines=31> */
[C---:B------:R-:W-:Y:S02]  /*13810*/  FMUL.FTZ R76, R2.reuse, R76 ;  /* 0x0000004c024c7220 */ /* 0x040fe40000410000 */
        /* <DEDUP_REMOVED lines=10> */
[----:B------:R-:W1:Y:S01]  /*138c0*/  LDSM.16.MT88.4 R136, [R207+0x100] ;  /* 0x00010000cf88783b */ /* 0x000e620000004200 */
[C---:B------:R-:W-:Y:S02]  /*138d0*/  FMUL.FTZ R10, R0.reuse, R142 ;  /* 0x0000008e000a7220 */ /* 0x040fe40000410000 */
[C---:B------:R-:W-:Y:S02]  /*138e0*/  FMUL.FTZ R11, R0.reuse, R143 ;  /* 0x0000008f000b7220 */ /* 0x040fe40000410000 */
[C---:B------:R-:W-:Y:S03]  /*138f0*/  HMMA.16816.F32.BF16 R4, R168.reuse, R12, R4 ;  /* 0x0000000ca804723c */ /* 0x040fe60000041804 */
[----:B------:R-:W2:Y:S02]  /*13900*/  LDSM.16.MT88.4 R140, [R205+0x2100] ;  /* 0x00210000cd8c783b */ /* 0x000ea40000004200 */
        /* <DEDUP_REMOVED lines=10> */
[----:B------:R-:W3:Y:S01]  /*139b0*/  LDSM.16.MT88.4 R144, [R206+0x2100] ;  /* 0x00210000ce90783b */ /* 0x000ee20000004200 */
        /* <DEDUP_REMOVED lines=8> */
[--C-:B------:R-:W-:Y:S01]  /*13a40*/  FFMA.FTZ R134, R173, c[0x0][0x2d0], -R172.reuse ;  /* 0x0000b400ad867a23 */ /* 0x100fe200000108ac */
[----:B------:R-:W-:Y:S01]  /*13a50*/  LDSM.16.MT88.4 R164, [R207+0x1900] ;  /* 0x00190000cfa4783b */ /* 0x000fe20000004200 */
[C---:B------:R-:W-:Y:S02]  /*13a60*/  FMUL.FTZ R22, R0.reuse, R154 ;  /* 0x0000009a00167220 */ /* 0x040fe40000410000 */
[----:B------:R4:W-:Y:S02]  /*13a70*/  MUFU.EX2 R240, R134 ;  /* 0x0000008600f07308 */ /* 0x0009e40000000800 */
        /* <DEDUP_REMOVED lines=11> */
[C---:B------:R-:W-:Y:S02]  /*13b30*/  FMUL.FTZ R50, R0.reuse, R50 ;  /* 0x0000003200327220 */ /* 0x040fe40000410000 */
[C---:B------:R-:W-:Y:S04]  /*13b40*/  FMUL.FTZ R30, R0.reuse, R162 ;  /* 0x000000a2001e7220 */ /* 0x040fe80000410000 */
[C---:B------:R-:W-:Y:S02]  /*13b50*/  FMUL.FTZ R31, R0.reuse, R163 ;  /* 0x000000a3001f7220 */ /* 0x040fe40000410000 */
[----:B------:R-:W-:Y:S01]  /*13b60*/  LDSM.16.MT88.4 R160, [R208+0x1900] ;  /* 0x00190000d0a0783b */ /* 0x000fe20000004200 */
[C---:B------:R-:W-:Y:S02]  /*13b70*/  FMUL.FTZ R51, R0.reuse, R51 ;  /* 0x0000003300337220 */ /* 0x040fe40000410000 */
[C---:B------:R-:W-:Y:S02]  /*13b80*/  FMUL.FTZ R54, R0.reuse, R54 ;  /* 0x0000003600367220 */ /* 0x040fe40000410000 */
[C---:B-1----:R-:W-:Y:S03]  /*13b90*/  HMMA.16816.F32.BF16 R28, R168.reuse, R136, R28 ;  /* 0x00000088a81c723c */ /* 0x042fe6000004181c */
[C---:B------:R-:W-:Y:S02]  /*13ba0*/  FMUL.FTZ R55, R0.reuse, R55 ;  /* 0x0000003700377220 */ /* 0x040fe40000410000 */
[C---:B------:R-:W-:Y:S02]  /*13bb0*/  FMUL.FTZ R58, R0.reuse, R58 ;  /* 0x0000003a003a7220 */ /* 0x040fe40000410000 */
[C---:B------:R-:W-:Y:S01]  /*13bc0*/  FMUL.FTZ R59, R0.reuse, R59 ;  /* 0x0000003b003b7220 */ /* 0x040fe20000410000 */
[C---:B------:R-:W-:Y:S01]  /*13bd0*/  HMMA.16816.F32.BF16 R32, R168.reuse, R138, R32 ;  /* 0x0000008aa820723c */ /* 0x040fe20000041820 */
[----:B------:R-:W1:Y:S03]  /*13be0*/  LDSM.16.MT88.4 R136, [R208+0x2100] ;  /* 0x00210000d088783b */ /* 0x000e660000004200 */
[--C-:B----4-:R-:W-:Y:S02]  /*13bf0*/  FFMA.FTZ R134, R175, c[0x0][0x2d0], -R172.reuse ;  /* 0x0000b400af867a23 */ /* 0x110fe400000108ac */
[C---:B------:R-:W-:Y:S02]  /*13c00*/  FMUL.FTZ R62, R0.reuse, R62 ;  /* 0x0000003e003e7220 */ /* 0x040fe40000410000 */
[C---:B--2---:R-:W-:Y:S01]  /*13c10*/  HMMA.16816.F32.BF16 R36, R168.reuse, R140, R36 ;  /* 0x0000008ca824723c */ /* 0x044fe20000041824 */
[----:B------:R2:W4:Y:S03]  /*13c20*/  MUFU.EX2 R239, R134 ;  /* 0x0000008600ef7308 */ /* 0x0005260000000800 */
[C---:B------:R-:W-:Y:S02]  /*13c30*/  FMUL.FTZ R63, R0.reuse, R63 ;  /* 0x0000003f003f7220 */ /* 0x040fe40000410000 */
[C---:B------:R-:W-:Y:S02]  /*13c40*/  FMUL.FTZ R66, R0.reuse, R66 ;  /* 0x0000004200427220 */ /* 0x040fe40000410000 */
[C---:B------:R-:W-:Y:S01]  /*13c50*/  HMMA.16816.F32.BF16 R40, R168.reuse, R142, R40 ;  /* 0x0000008ea828723c */ /* 0x040fe20000041828 */
[----:B------:R-:W5:Y:S03]  /*13c60*/  LDSM.16.MT88.4 R140, [R207+0x2100] ;  /* 0x00210000cf8c783b */ /* 0x000f660000004200 */
[C---:B------:R-:W-:Y:S02]  /*13c70*/  FMUL.FTZ R67, R0.reuse, R67 ;  /* 0x0000004300437220 */ /* 0x040fe40000410000 */
[C---:B------:R-:W-:Y:S02]  /*13c80*/  FMUL.FTZ R70, R0.reuse, R70 ;  /* 0x0000004600467220 */ /* 0x040fe40000410000 */
[C---:B---3--:R-:W-:Y:S04]  /*13c90*/  HMMA.16816.F32.BF16 R44, R168.reuse, R144, R44 ;  /* 0x00000090a82c723c */ /* 0x048fe8000004182c */
[C---:B------:R-:W-:Y:S02]  /*13ca0*/  FMUL.FTZ R71, R0.reuse, R71 ;  /* 0x0000004700477220 */ /* 0x040fe40000410000 */
[----:B------:R-:W-:Y:S02]  /*13cb0*/  FMUL.FTZ R74, R0, R74 ;  /* 0x0000004a004a7220 */ /* 0x000fe40000410000 */
[C---:B------:R-:W-:Y:S01]  /*13cc0*/  HMMA.16816.F32.BF16 R48, R168.reuse, R146, R48 ;  /* 0x00000092a830723c */ /* 0x040fe20000041830 */
[----:B------:R-:W3:Y:S03]  /*13cd0*/  LDSM.16.MT88.4 R144, [R205+0x4100] ;  /* 0x00410000cd90783b */ /* 0x000ee60000004200 */
[--C-:B--2---:R-:W-:Y:S02]  /*13ce0*/  FFMA.FTZ R134, R178, c[0x0][0x2d0], -R172.reuse ;  /* 0x0000b400b2867a23 */ /* 0x104fe400000108ac */
[C---:B------:R-:W-:Y:S02]  /*13cf0*/  FMUL.FTZ R75, R0.reuse, R75 ;  /* 0x0000004b004b7220 */ /* 0x040fe40000410000 */
[----:B------:R2:W-:Y:S01]  /*13d00*/  MUFU.EX2 R238, R134 ;  /* 0x0000008600ee7308 */ /* 0x0005e20000000800 */
        /* <DEDUP_REMOVED lines=8> */
[C---:B-----5:R-:W-:Y:S04]  /*13d90*/  HMMA.16816.F32.BF16 R60, R168.reuse, R140, R60 ;  /* 0x0000008ca83c723c */ /* 0x060fe8000004183c */
[C---:B------:R-:W-:Y:S02]  /*13da0*/  FMUL.FTZ R87, R0.reuse, R87 ;  /* 0x0000005700577220 */ /* 0x040fe40000410000 */
[----:B------:R-:W-:Y:S02]  /*13db0*/  FMUL.FTZ R90, R0, R90 ;  /* 0x0000005a005a7220 */ /* 0x000fe40000410000 */
[C---:B------:R-:W-:Y:S01]  /*13dc0*/  HMMA.16816.F32.BF16 R64, R168.reuse, R142, R64 ;  /* 0x0000008ea840723c */ /* 0x040fe20000041840 */
[----:B------:R-:W5:Y:S03]  /*13dd0*/  LDSM.16.MT88.4 R140, [R208+0x4100] ;  /* 0x00410000d08c783b */ /* 0x000f660000004200 */
[--C-:B--2---:R-:W-:Y:S02]  /*13de0*/  FFMA.FTZ R134, R180, c[0x0][0x2d0], -R172.reuse ;  /* 0x0000b400b4867a23 */ /* 0x104fe400000108ac */
[----:B------:R-:W-:Y:S02]  /*13df0*/  FMUL.FTZ R91, R0, R91 ;  /* 0x0000005b005b7220 */ /* 0x000fe40000410000 */
[C---:B---3--:R-:W-:Y:S01]  /*13e00*/  HMMA.16816.F32.BF16 R68, R168.reuse, R144, R68 ;  /* 0x00000090a844723c */ /* 0x048fe20000041844 */
[----:B------:R2:W-:Y:S03]  /*13e10*/  MUFU.EX2 R203, R134 ;  /* 0x0000008600cb7308 */ /* 0x0005e60000000800 */
[C---:B------:R-:W-:Y:S02]  /*13e20*/  FMUL.FTZ R92, R2.reuse, R92 ;  /* 0x0000005c025c7220 */ /* 0x040fe40000410000 */
[----:B------:R-:W-:Y:S02]  /*13e30*/  FMUL.FTZ R93, R2, R93 ;  /* 0x0000005d025d7220 */ /* 0x000fe40000410000 */
[C---:B------:R-:W-:Y:S01]  /*13e40*/  HMMA.16816.F32.BF16 R72, R168.reuse, R146, R72 ;  /* 0x00000092a848723c */ /* 0x040fe20000041848 */
[----:B------:R-:W3:Y:S03]  /*13e50*/  LDSM.16.MT88.4 R144, [R207+0x4100] ;  /* 0x00410000cf90783b */ /* 0x000ee60000004200 */
[C---:B------:R-:W-:Y:S02]  /*13e60*/  FMUL.FTZ R94, R0.reuse, R94 ;  /* 0x0000005e005e7220 */ /* 0x040fe40000410000 */
[----:B------:R-:W-:Y:S02]  /*13e70*/  FMUL.FTZ R95, R0, R95 ;  /* 0x0000005f005f7220 */ /* 0x000fe40000410000 */
[C---:B------:R-:W-:Y:S01]  /*13e80*/  FMUL.FTZ R96, R2.reuse, R96 ;  /* 0x0000006002607220 */ /* 0x040fe20000410000 */
[C---:B-1----:R-:W-:Y:S03]  /*13e90*/  HMMA.16816.F32.BF16 R76, R168.reuse, R136, R76 ;  /* 0x00000088a84c723c */ /* 0x042fe6000004184c */
[----:B------:R-:W-:Y:S02]  /*13ea0*/  FMUL.FTZ R97, R2, R97 ;  /* 0x0000006102617220 */ /* 0x000fe40000410000 */
[C---:B------:R-:W-:Y:S02]  /*13eb0*/  FMUL.FTZ R98, R0.reuse, R98 ;  /* 0x0000006200627220 */ /* 0x040fe40000410000 */
[----:B------:R-:W-:Y:S01]  /*13ec0*/  FMUL.FTZ R99, R0, R99 ;  /* 0x0000006300637220 */ /* 0x000fe20000410000 */
[C---:B------:R-:W-:Y:S01]  /*13ed0*/  HMMA.16816.F32.BF16 R80, R168.reuse, R138, R80 ;  /* 0x0000008aa850723c */ /* 0x040fe20000041850 */
[----:B------:R-:W1:Y:S03]  /*13ee0*/  LDSM.16.MT88.4 R136, [R205+0x6100] ;  /* 0x00610000cd88783b */ /* 0x000e660000004200 */
[--C-:B--2---:R-:W-:Y:S02]  /*13ef0*/  FFMA.FTZ R134, R179, c[0x0][0x2d0], -R133.reuse ;  /* 0x0000b400b3867a23 */ /* 0x104fe40000010885 */
[C---:B------:R-:W-:Y:S02]  /*13f00*/  FMUL.FTZ R100, R2.reuse, R100 ;  /* 0x0000006402647220 */ /* 0x040fe40000410000 */
[C---:B-----5:R-:W-:Y:S01]  /*13f10*/  HMMA.16816.F32.BF16 R84, R168.reuse, R140, R84 ;  /* 0x0000008ca854723c */ /* 0x060fe20000041854 */
[----:B------:R2:W-:Y:S03]  /*13f20*/  MUFU.EX2 R188, R134 ;  /* 0x0000008600bc7308 */ /* 0x0005e60000000800 */
[----:B------:R-:W-:Y:S02]  /*13f30*/  FMUL.FTZ R101, R2, R101 ;  /* 0x0000006502657220 */ /* 0x000fe40000410000 */
[C---:B------:R-:W-:Y:S02]  /*13f40*/  FMUL.FTZ R102, R0.reuse, R102 ;  /* 0x0000006600667220 */ /* 0x040fe40000410000 */
[C---:B------:R-:W-:Y:S01]  /*13f50*/  HMMA.16816.F32.BF16 R88, R168.reuse, R142, R88 ;  /* 0x0000008ea858723c */ /* 0x040fe20000041858 */
[----:B------:R-:W5:Y:S03]  /*13f60*/  LDSM.16.MT88.4 R140, [R206+0x6100] ;  /* 0x00610000ce8c783b */ /* 0x000f660000004200 */
[----:B------:R-:W-:Y:S02]  /*13f70*/  FMUL.FTZ R103, R0, R103 ;  /* 0x0000006700677220 */ /* 0x000fe40000410000 */
[C---:B------:R-:W-:Y:S02]  /*13f80*/  FMUL.FTZ R104, R2.reuse, R104 ;  /* 0x0000006802687220 */ /* 0x040fe40000410000 */
[C---:B---3--:R-:W-:Y:S04]  /*13f90*/  HMMA.16816.F32.BF16 R92, R168.reuse, R144, R92 ;  /* 0x00000090a85c723c */ /* 0x048fe8000004185c */
[----:B------:R-:W-:Y:S02]  /*13fa0*/  FMUL.FTZ R105, R2, R105 ;  /* 0x0000006902697220 */ /* 0x000fe40000410000 */
[C---:B------:R-:W-:Y:S02]  /*13fb0*/  FMUL.FTZ R106, R0.reuse, R106 ;  /* 0x0000006a006a7220 */ /* 0x040fe40000410000 */
[C---:B------:R-:W-:Y:S01]  /*13fc0*/  HMMA.16816.F32.BF16 R96, R168.reuse, R146, R96 ;  /* 0x00000092a860723c */ /* 0x040fe20000041860 */
[----:B------:R-:W3:Y:S03]  /*13fd0*/  LDSM.16.MT88.4 R144, [R208+0x6100] ;  /* 0x00610000d090783b */ /* 0x000ee60000004200 */
[--C-:B--2---:R-:W-:Y:S02]  /*13fe0*/  FFMA.FTZ R134, R181, c[0x0][0x2d0], -R133.reuse ;  /* 0x0000b400b5867a23 */ /* 0x104fe40000010885 */
[----:B------:R-:W-:Y:S02]  /*13ff0*/  FMUL.FTZ R107, R0, R107 ;  /* 0x0000006b006b7220 */ /* 0x000fe40000410000 */
[----:B------:R2:W2:Y:S01]  /*14000*/  MUFU.EX2 R180, R134 ;  /* 0x0000008600b47308 */ /* 0x0004a20000000800 */
[C---:B-1----:R-:W-:Y:S03]  /*14010*/  HMMA.16816.F32.BF16 R100, R168.reuse, R136, R100 ;  /* 0x00000088a864723c */ /* 0x042fe60000041864 */
[C---:B------:R-:W-:Y:S02]  /*14020*/  FMUL.FTZ R108, R2.reuse, R108 ;  /* 0x0000006c026c7220 */ /* 0x040fe40000410000 */
[----:B------:R-:W-:Y:S02]  /*14030*/  FMUL.FTZ R109, R2, R109 ;  /* 0x0000006d026d7220 */ /* 0x000fe40000410000 */
[C---:B------:R-:W-:Y:S01]  /*14040*/  FMUL.FTZ R110, R0.reuse, R110 ;  /* 0x0000006e006e7220 */ /* 0x040fe20000410000 */
[C---:B------:R-:W-:Y:S01]  /*14050*/  HMMA.16816.F32.BF16 R104, R168.reuse, R138, R104 ;  /* 0x0000008aa868723c */ /* 0x040fe20000041868 */
[----:B------:R-:W1:Y:S03]  /*14060*/  LDSM.16.MT88.4 R136, [R207+0x6100] ;  /* 0x00610000cf88783b */ /* 0x000e660000004200 */
[----:B------:R-:W-:Y:S02]  /*14070*/  FMUL.FTZ R111, R0, R111 ;  /* 0x0000006f006f7220 */ /* 0x000fe40000410000 */
[C---:B------:R-:W-:Y:S02]  /*14080*/  FMUL.FTZ R112, R2.reuse, R112 ;  /* 0x0000007002707220 */ /* 0x040fe40000410000 */
[----:B------:R-:W-:Y:S03]  /*14090*/  FMUL.FTZ R113, R2, R113 ;  /* 0x0000007102717220 */ /* 0x000fe60000410000 */
[C---:B-----5:R-:W-:Y:S03]  /*140a0*/  HMMA.16816.F32.BF16 R108, R168.reuse, R140, R108 ;  /* 0x0000008ca86c723c */ /* 0x060fe6000004186c */
[----:B------:R-:W-:Y:S02]  /*140b0*/  FMUL.FTZ R114, R0, R114 ;  /* 0x0000007200727220 */ /* 0x000fe40000410000 */
[--C-:B--2---:R-:W-:Y:S02]  /*140c0*/  FFMA.FTZ R134, R176, c[0x0][0x2d0], -R133.reuse ;  /* 0x0000b400b0867a23 */ /* 0x104fe40000010885 */
[----:B------:R-:W-:Y:S02]  /*140d0*/  FMUL.FTZ R115, R0, R115 ;  /* 0x0000007300737220 */ /* 0x000fe40000410000 */
[----:B------:R2:W-:Y:S03]  /*140e0*/  MUFU.EX2 R179, R134 ;  /* 0x0000008600b37308 */ /* 0x0005e60000000800 */
[C---:B------:R-:W-:Y:S02]  /*140f0*/  FMUL.FTZ R116, R2.reuse, R116 ;  /* 0x0000007402747220 */ /* 0x040fe40000410000 */
[C---:B------:R-:W-:Y:S01]  /*14100*/  HMMA.16816.F32.BF16 R112, R168.reuse, R142, R112 ;  /* 0x0000008ea870723c */ /* 0x040fe20000041870 */
[----:B------:R-:W5:Y:S02]  /*14110*/  LDSM.16.MT88.4 R140, [R205+0x900] ;  /* 0x00090000cd8c783b */ /* 0x000f640000004200 */
        /* <DEDUP_REMOVED lines=8> */
[--C-:B--2---:R-:W-:Y:S02]  /*141a0*/  FFMA.FTZ R134, R177, c[0x0][0x2d0], -R133.reuse ;  /* 0x0000b400b1867a23 */ /* 0x104fe40000010885 */
[C---:B------:R-:W-:Y:S02]  /*141b0*/  FMUL.FTZ R124, R2.reuse, R124 ;  /* 0x0000007c027c7220 */ /* 0x040fe40000410000 */
[----:B------:R2:W3:Y:S01]  /*141c0*/  MUFU.EX2 R178, R134 ;  /* 0x0000008600b27308 */ /* 0x0004e20000000800 */
[C---:B------:R-:W-:Y:S01]  /*141d0*/  HMMA.16816.F32.BF16 R120, R168.reuse, R146, R120 ;  /* 0x00000092a878723c */ /* 0x040fe20000041878 */
[----:B------:R-:W5:Y:S02]  /*141e0*/  LDSM.16.MT88.4 R144, [R206+0x900] ;  /* 0x00090000ce90783b */ /* 0x000f640000004200 */
[----:B------:R-:W-:Y:S02]  /*141f0*/  FMUL.FTZ R125, R2, R125 ;  /* 0x0000007d027d7220 */ /* 0x000fe40000410000 */
[C---:B------:R-:W-:Y:S02]  /*14200*/  FMUL.FTZ R126, R0.reuse, R126 ;  /* 0x0000007e007e7220 */ /* 0x040fe40000410000 */
[----:B------:R-:W-:Y:S02]  /*14210*/  FMUL.FTZ R127, R0, R127 ;  /* 0x0000007f007f7220 */ /* 0x000fe40000410000 */
[C---:B------:R-:W-:Y:S03]  /*14220*/  FMUL.FTZ R128, R2.reuse, R128 ;  /* 0x0000008002807220 */ /* 0x040fe60000410000 */
[----:B------:R-:W-:Y:S02]  /*14230*/  FMUL.FTZ R129, R2, R129 ;  /* 0x0000008102817220 */ /* 0x000fe40000410000 */
[C---:B-1----:R-:W-:Y:S03]  /*14240*/  HMMA.16816.F32.BF16 R124, R168.reuse, R136, R124 ;  /* 0x00000088a87c723c */ /* 0x042fe6000004187c */
[C---:B------:R-:W-:Y:S02]  /*14250*/  FMUL.FTZ R130, R0.reuse, R130 ;  /* 0x0000008200827220 */ /* 0x040fe40000410000 */
[----:B------:R-:W-:Y:S02]  /*14260*/  FMUL.FTZ R131, R0, R131 ;  /* 0x0000008300837220 */ /* 0x000fe40000410000 */
[----:B----4-:R-:W-:Y:S02]  /*14270*/  F2FP.BF16.PACK_AB R136, R239, R240 ;  /* 0x000000f0ef88723e */ /* 0x010fe400000010ff */
[----:B------:R-:W-:Y:S03]  /*14280*/  F2FP.BF16.PACK_AB R137, R180, R188 ;  /* 0x000000bcb489723e */ /* 0x000fe600000010ff */
[----:B------:R-:W-:Y:S03]  /*14290*/  HMMA.16816.F32.BF16 R128, R168, R138, R128 ;  /* 0x0000008aa880723c */ /* 0x000fe60000041880 */
[--C-:B--2---:R-:W-:Y:S04]  /*142a0*/  FFMA.FTZ R134, R184, c[0x0][0x2d0], -R172.reuse ;  /* 0x0000b400b8867a23 */ /* 0x104fe800000108ac */
[----:B------:R-:W-:Y:S01]  /*142b0*/  F2FP.BF16.PACK_AB R138, R203, R238 ;  /* 0x000000eecb8a723e */ /* 0x000fe200000010ff */
[----:B------:R1:W-:Y:S01]  /*142c0*/  MUFU.EX2 R202, R134 ;  /* 0x0000008600ca7308 */ /* 0x0003e20000000800 */
[----:B---3--:R-:W-:Y:S07]  /*142d0*/  F2FP.BF16.PACK_AB R139, R178, R179 ;  /* 0x000000b3b28b723e */ /* 0x008fee00000010ff */
[C---:B-----5:R-:W-:Y:S08]  /*142e0*/  HMMA.16816.F32.BF16 R4, R136.reuse, R140, R4 ;  /* 0x0000008c8804723c */ /* 0x060ff00000041804 */
        /* <DEDUP_REMOVED lines=15> */
[C---:B------:R-:W-:Y:S08]  /*143e0*/  HMMA.16816.F32.BF16 R36, R136.reuse, R156, R36 ;  /* 0x0000009c8824723c */ /* 0x040ff00000041824 */
[C---:B------:R-:W-:Y:S01]  /*143f0*/  HMMA.16816.F32.BF16 R40, R136.reuse, R158, R40 ;  /* 0x0000009e8828723c */ /* 0x040fe20000041828 */
[----:B------:R-:W3:Y:S07]  /*14400*/  LDSM.16.MT88.4 R156, [R206+0x4900] ;  /* 0x00490000ce9c783b */ /* 0x000eee0000004200 */
[C---:B--2---:R-:W-:Y:S04]  /*14410*/  HMMA.16816.F32.BF16 R44, R136.reuse, R140, R44 ;  /* 0x0000008c882c723c */ /* 0x044fe8000004182c */
[--C-:B-1----:R-:W-:Y:S04]  /*14420*/  FFMA.FTZ R134, R192, c[0x0][0x2d0], -R172.reuse ;  /* 0x0000b400c0867a23 */ /* 0x102fe800000108ac */
[C---:B------:R-:W-:Y:S01]  /*14430*/  HMMA.16816.F32.BF16 R48, R136.reuse, R142, R48 ;  /* 0x0000008e8830723c */ /* 0x040fe20000041830 */
[----:B------:R-:W1:Y:S01]  /*14440*/  LDSM.16.MT88.4 R140, [R208+0x4900] ;  /* 0x00490000d08c783b */ /* 0x000e620000004200 */
[----:B------:R2:W1:Y:S06]  /*14450*/  MUFU.EX2 R186, R134 ;  /* 0x0000008600ba7308 */ /* 0x00046c0000000800 */
[C---:B------:R-:W-:Y:S08]  /*14460*/  HMMA.16816.F32.BF16 R52, R136.reuse, R144, R52 ;  /* 0x000000908834723c */ /* 0x040ff00000041834 */
[C---:B------:R-:W-:Y:S01]  /*14470*/  HMMA.16816.F32.BF16 R56, R136.reuse, R146, R56 ;  /* 0x000000928838723c */ /* 0x040fe20000041838 */
[----:B------:R-:W1:Y:S07]  /*14480*/  LDSM.16.MT88.4 R144, [R207+0x4900] ;  /* 0x00490000cf90783b */ /* 0x000e6e0000004200 */
[C---:B-----5:R-:W-:Y:S04]  /*14490*/  HMMA.16816.F32.BF16 R60, R136.reuse, R148, R60 ;  /* 0x00000094883c723c */ /* 0x060fe8000004183c */
[--C-:B--2---:R-:W-:Y:S04]  /*144a0*/  FFMA.FTZ R134, R174, c[0x0][0x2d0], -R133.reuse ;  /* 0x0000b400ae867a23 */ /* 0x104fe80000010885 */
[C---:B------:R-:W-:Y:S01]  /*144b0*/  HMMA.16816.F32.BF16 R64, R136.reuse, R150, R64 ;  /* 0x000000968840723c */ /* 0x040fe20000041840 */
[----:B------:R-:W2:Y:S01]  /*144c0*/  LDSM.16.MT88.4 R148, [R205+0x6900] ;  /* 0x00690000cd94783b */ /* 0x000ea20000004200 */
[----:B------:R5:W-:Y:S06]  /*144d0*/  MUFU.EX2 R176, R134 ;  /* 0x0000008600b07308 */ /* 0x000bec0000000800 */
[C---:B---3--:R-:W-:Y:S08]  /*144e0*/  HMMA.16816.F32.BF16 R68, R136.reuse, R152, R68 ;  /* 0x000000988844723c */ /* 0x048ff00000041844 */
[C---:B------:R-:W-:Y:S01]  /*144f0*/  HMMA.16816.F32.BF16 R72, R136.reuse, R154, R72 ;  /* 0x0000009a8848723c */ /* 0x040fe20000041848 */
[----:B------:R-:W3:Y:S07]  /*14500*/  LDSM.16.MT88.4 R152, [R206+0x6900] ;  /* 0x00690000ce98783b */ /* 0x000eee0000004200 */
[C---:B------:R-:W-:Y:S04]  /*14510*/  HMMA.16816.F32.BF16 R76, R136.reuse, R156, R76 ;  /* 0x0000009c884c723c */ /* 0x040fe8000004184c */
[--C-:B-----5:R-:W-:Y:S03]  /*14520*/  FFMA.FTZ R134, R183, c[0x0][0x2d0], -R133.reuse ;  /* 0x0000b400b7867a23 */ /* 0x120fe60000010885 */
[--C-:B------:R-:W-:Y:S01]  /*14530*/  FFMA.FTZ R156, R182, c[0x0][0x2d0], -R133.reuse ;  /* 0x0000b400b69c7a23 */ /* 0x100fe20000010885 */
[C---:B------:R-:W-:Y:S01]  /*14540*/  HMMA.16816.F32.BF16 R80, R136.reuse, R158, R80 ;  /* 0x0000009e8850723c */ /* 0x040fe20000041850 */
[----:B------:R5:W-:Y:S07]  /*14550*/  MUFU.EX2 R175, R134 ;  /* 0x0000008600af7308 */ /* 0x000bee0000000800 */
[C---:B-1----:R-:W-:Y:S03]  /*14560*/  HMMA.16816.F32.BF16 R84, R136.reuse, R140, R84 ;  /* 0x0000008c8854723c */ /* 0x042fe60000041854 */
[----:B------:R1:W1:Y:S05]  /*14570*/  MUFU.EX2 R177, R156 ;  /* 0x0000009c00b17308 */ /* 0x00026a0000000800 */
[C---:B------:R-:W-:Y:S01]  /*14580*/  HMMA.16816.F32.BF16 R88, R136.reuse, R142, R88 ;  /* 0x0000008e8858723c */ /* 0x040fe20000041858 */
[----:B------:R-:W4:Y:S07]  /*14590*/  LDSM.16.MT88.4 R140, [R208+0x6900] ;  /* 0x00690000d08c783b */ /* 0x000f2e0000004200 */
[C---:B------:R-:W-:Y:S04]  /*145a0*/  HMMA.16816.F32.BF16 R92, R136.reuse, R144, R92 ;  /* 0x00000090885c723c */ /* 0x040fe8000004185c */
[--C-:B-----5:R-:W-:Y:S04]  /*145b0*/  FFMA.FTZ R134, R185, c[0x0][0x2d0], -R133.reuse ;  /* 0x0000b400b9867a23 */ /* 0x120fe80000010885 */
[C---:B------:R-:W-:Y:S01]  /*145c0*/  HMMA.16816.F32.BF16 R96, R136.reuse, R146, R96 ;  /* 0x000000928860723c */ /* 0x040fe20000041860 */
[----:B------:R-:W5:Y:S01]  /*145d0*/  LDSM.16.MT88.4 R144, [R207+0x6900] ;  /* 0x00690000cf90783b */ /* 0x000f620000004200 */
[----:B------:R4:W4:Y:S06]  /*145e0*/  MUFU.EX2 R174, R134 ;  /* 0x0000008600ae7308 */ /* 0x00092c0000000800 */
[C---:B--2---:R-:W-:Y:S01]  /*145f0*/  HMMA.16816.F32.BF16 R100, R136.reuse, R148, R100 ;  /* 0x000000948864723c */ /* 0x044fe20000041864 */
[----:B-1----:R-:W-:Y:S07]  /*14600*/  LDSM.16.MT88.4 R156, [R208+0x1100] ;  /* 0x00110000d09c783b */ /* 0x002fee0000004200 */
[C---:B------:R-:W-:Y:S01]  /*14610*/  HMMA.16816.F32.BF16 R104, R136.reuse, R150, R104 ;  /* 0x000000968868723c */ /* 0x040fe20000041868 */
[----:B------:R-:W1:Y:S07]  /*14620*/  LDSM.16.MT88.4 R148, [R205+0x1100] ;  /* 0x00110000cd94783b */ /* 0x000e6e0000004200 */
[C---:B---3--:R-:W-:Y:S04]  /*14630*/  HMMA.16816.F32.BF16 R108, R136.reuse, R152, R108 ;  /* 0x00000098886c723c */ /* 0x048fe8000004186c */
[--C-:B----4-:R-:W-:Y:S04]  /*14640*/  FFMA.FTZ R134, R193, c[0x0][0x2d0], -R172.reuse ;  /* 0x0000b400c1867a23 */ /* 0x110fe800000108ac */
[C---:B------:R-:W-:Y:S01]  /*14650*/  HMMA.16816.F32.BF16 R112, R136.reuse, R154, R112 ;  /* 0x0000009a8870723c */ /* 0x040fe20000041870 */
[----:B------:R-:W2:Y:S01]  /*14660*/  LDSM.16.MT88.4 R152, [R206+0x1100] ;  /* 0x00110000ce98783b */ /* 0x000ea20000004200 */
[----:B------:R3:W-:Y:S06]  /*14670*/  MUFU.EX2 R184, R134 ;  /* 0x0000008600b87308 */ /* 0x0007ec0000000800 */
[C---:B------:R-:W-:Y:S08]  /*14680*/  HMMA.16816.F32.BF16 R116, R136.reuse, R140, R116 ;  /* 0x0000008c8874723c */ /* 0x040ff00000041874 */
[C---:B------:R-:W-:Y:S01]  /*14690*/  HMMA.16816.F32.BF16 R120, R136.reuse, R142, R120 ;  /* 0x0000008e8878723c */ /* 0x040fe20000041878 */
[----:B------:R-:W4:Y:S07]  /*146a0*/  LDSM.16.MT88.4 R140, [R207+0x1100] ;  /* 0x00110000cf8c783b */ /* 0x000f2e0000004200 */
[C---:B-----5:R-:W-:Y:S04]  /*146b0*/  HMMA.16816.F32.BF16 R124, R136.reuse, R144, R124 ;  /* 0x00000090887c723c */ /* 0x060fe8000004187c */
[--C-:B---3--:R-:W-:Y:S04]  /*146c0*/  FFMA.FTZ R134, R194, c[0x0][0x2d0], -R172.reuse ;  /* 0x0000b400c2867a23 */ /* 0x108fe800000108ac */
[----:B------:R-:W-:Y:S01]  /*146d0*/  HMMA.16816.F32.BF16 R128, R136, R146, R128 ;  /* 0x000000928880723c */ /* 0x000fe20000041880 */
[----:B------:R-:W3:Y:S01]  /*146e0*/  LDSM.16.MT88.4 R144, [R205+0x3100] ;  /* 0x00310000cd90783b */ /* 0x000ee20000004200 */
[----:B------:R-:W5:Y:S05]  /*146f0*/  MUFU.EX2 R183, R134 ;  /* 0x0000008600b77308 */ /* 0x000f6a0000000800 */
[----:B------:R-:W-:Y:S02]  /*14700*/  F2FP.BF16.PACK_AB R136, R201, R202 ;  /* 0x000000cac988723e */ /* 0x000fe400000010ff */
[----:B------:R-:W-:Y:S03]  /*14710*/  F2FP.BF16.PACK_AB R138, R186, R187 ;  /* 0x000000bbba8a723e */ /* 0x000fe600000010ff */
[----:B------:R-:W-:Y:S02]  /*14720*/  F2FP.BF16.PACK_AB R137, R176, R177 ;  /* 0x000000b1b089723e */ /* 0x000fe400000010ff */
[----:B------:R-:W-:Y:S07]  /*14730*/  F2FP.BF16.PACK_AB R139, R174, R175 ;  /* 0x000000afae8b723e */ /* 0x000fee00000010ff */
[C---:B-1----:R-:W-:Y:S03]  /*14740*/  HMMA.16816.F32.BF16 R4, R136.reuse, R148, R4 ;  /* 0x000000948804723c */ /* 0x042fe60000041804 */
[----:B-----5:R-:W-:Y:S01]  /*14750*/  F2FP.BF16.PACK_AB R168, R183, R184 ;  /* 0x000000b8b7a8723e */ /* 0x020fe200000010ff */
[--C-:B------:R-:W-:Y:S04]  /*14760*/  FFMA.FTZ R134, R195, c[0x0][0x2d0], -R172.reuse ;  /* 0x0000b400c3867a23 */ /* 0x100fe800000108ac */
[C---:B------:R-:W-:Y:S01]  /*14770*/  HMMA.16816.F32.BF16 R8, R136.reuse, R150, R8 ;  /* 0x000000968808723c */ /* 0x040fe20000041808 */
[----:B------:R-:W1:Y:S01]  /*14780*/  LDSM.16.MT88.4 R148, [R206+0x3100] ;  /* 0x00310000ce94783b */ /* 0x000e620000004200 */
[----:B------:R5:W-:Y:S02]  /*14790*/  MUFU.EX2 R182, R134 ;  /* 0x0000008600b67308 */ /* 0x000be40000000800 */
[----:B------:R-:W-:Y:S04]  /*147a0*/  FFMA.FTZ R172, R196, c[0x0][0x2d0], -R172 ;  /* 0x0000b400c4ac7a23 */ /* 0x000fe800000108ac */
[C---:B--2---:R-:W-:Y:S04]  /*147b0*/  HMMA.16816.F32.BF16 R12, R136.reuse, R152, R12 ;  /* 0x00000098880c723c */ /* 0x044fe8000004180c */
[----:B------:R-:W2:Y:S04]  /*147c0*/  MUFU.EX2 R181, R172 ;  /* 0x000000ac00b57308 */ /* 0x000ea80000000800 */
[C---:B------:R-:W-:Y:S01]  /*147d0*/  HMMA.16816.F32.BF16 R16, R136.reuse, R154, R16 ;  /* 0x0000009a8810723c */ /* 0x040fe20000041810 */
[----:B------:R-:W1:Y:S07]  /*147e0*/  LDSM.16.MT88.4 R152, [R208+0x3100] ;  /* 0x00310000d098783b */ /* 0x000e6e0000004200 */
[C---:B------:R-:W-:Y:S04]  /*147f0*/  HMMA.16816.F32.BF16 R20, R136.reuse, R156, R20 ;  /* 0x0000009c8814723c */ /* 0x040fe80000041814 */
[--C-:B-----5:R-:W-:Y:S04]  /*14800*/  FFMA.FTZ R134, R189, c[0x0][0x2d0], -R133.reuse ;  /* 0x0000b400bd867a23 */ /* 0x120fe80000010885 */
[C---:B------:R-:W-:Y:S01]  /*14810*/  HMMA.16816.F32.BF16 R24, R136.reuse, R158, R24 ;  /* 0x0000009e8818723c */ /* 0x040fe20000041818 */
[----:B------:R-:W-:Y:S01]  /*14820*/  LDSM.16.MT88.4 R156, [R205+0x5100] ;  /* 0x00510000cd9c783b */ /* 0x000fe20000004200 */
[----:B------:R5:W-:Y:S02]  /*14830*/  MUFU.EX2 R173, R134 ;  /* 0x0000008600ad7308 */ /* 0x000be40000000800 */
[----:B--2---:R-:W-:Y:S04]  /*14840*/  F2FP.BF16.PACK_AB R170, R181, R182 ;  /* 0x000000b6b5aa723e */ /* 0x004fe800000010ff */
[C---:B----4-:R-:W-:Y:S08]  /*14850*/  HMMA.16816.F32.BF16 R28, R136.reuse, R140, R28 ;  /* 0x0000008c881c723c */ /* 0x050ff0000004181c */
[C---:B------:R-:W-:Y:S01]  /*14860*/  HMMA.16816.F32.BF16 R32, R136.reuse, R142, R32 ;  /* 0x0000008e8820723c */ /* 0x040fe20000041820 */
[----:B------:R-:W2:Y:S07]  /*14870*/  LDSM.16.MT88.4 R140, [R207+0x3100] ;  /* 0x00310000cf8c783b */ /* 0x000eae0000004200 */
[C---:B---3--:R-:W-:Y:S04]  /*14880*/  HMMA.16816.F32.BF16 R36, R136.reuse, R144, R36 ;  /* 0x000000908824723c */ /* 0x048fe80000041824 */
[--C-:B-----5:R-:W-:Y:S04]  /*14890*/  FFMA.FTZ R134, R190, c[0x0][0x2d0], -R133.reuse ;  /* 0x0000b400be867a23 */ /* 0x120fe80000010885 */
[C---:B------:R-:W-:Y:S01]  /*148a0*/  HMMA.16816.F32.BF16 R40, R136.reuse, R146, R40 ;  /* 0x000000928828723c */ /* 0x040fe20000041828 */
[----:B------:R-:W3:Y:S01]  /*148b0*/  LDSM.16.MT88.4 R144, [R206+0x5100] ;  /* 0x00510000ce90783b */ /* 0x000ee20000004200 */
[----:B------:R-:W4:Y:S06]  /*148c0*/  MUFU.EX2 R172, R134 ;  /* 0x0000008600ac7308 */ /* 0x000f2c0000000800 */
[C---:B-1----:R-:W-:Y:S08]  /*148d0*/  HMMA.16816.F32.BF16 R44, R136.reuse, R148, R44 ;  /* 0x00000094882c723c */ /* 0x042ff0000004182c */
[C---:B------:R-:W-:Y:S01]  /*148e0*/  HMMA.16816.F32.BF16 R48, R136.reuse, R150, R48 ;  /* 0x000000968830723c */ /* 0x040fe20000041830 */
[----:B------:R-:W1:Y:S07]  /*148f0*/  LDSM.16.MT88.4 R148, [R208+0x5100] ;  /* 0x00510000d094783b */ /* 0x000e6e0000004200 */
[C---:B------:R-:W-:Y:S04]  /*14900*/  HMMA.16816.F32.BF16 R52, R136.reuse, R152, R52 ;  /* 0x000000988834723c */ /* 0x040fe80000041834 */
[----:B----4-:R-:W-:Y:S01]  /*14910*/  F2FP.BF16.PACK_AB R169, R172, R173 ;  /* 0x000000adaca9723e */ /* 0x010fe200000010ff */
[--C-:B------:R-:W-:Y:S02]  /*14920*/  FFMA.FTZ R134, R191, c[0x0][0x2d0], -R133.reuse ;  /* 0x0000b400bf867a23 */ /* 0x100fe40000010885 */
[----:B------:R-:W-:Y:S01]  /*14930*/  FFMA.FTZ R133, R135, c[0x0][0x2d0], -R133 ;  /* 0x0000b40087857a23 */ /* 0x000fe20000010885 */
[C---:B------:R-:W-:Y:S01]  /*14940*/  HMMA.16816.F32.BF16 R56, R136.reuse, R154, R56 ;  /* 0x0000009a8838723c */ /* 0x040fe20000041838 */
[----:B------:R-:W4:Y:S02]  /*14950*/  LDSM.16.MT88.4 R152, [R207+0x5100] ;  /* 0x00510000cf98783b */ /* 0x000f240000004200 */
[----:B------:R-:W-:Y:S05]  /*14960*/  MUFU.EX2 R134, R134 ;  /* 0x0000008600867308 */ /* 0x000fea0000000800 */
[C---:B--2---:R-:W-:Y:S05]  /*14970*/  HMMA.16816.F32.BF16 R60, R136.reuse, R140, R60 ;  /* 0x0000008c883c723c */ /* 0x044fea000004183c */
[----:B------:R-:W2:Y:S03]  /*14980*/  MUFU.EX2 R133, R133 ;  /* 0x0000008500857308 */ /* 0x000ea60000000800 */
[C---:B------:R-:W-:Y:S01]  /*14990*/  HMMA.16816.F32.BF16 R64, R136.reuse, R142, R64 ;  /* 0x0000008e8840723c */ /* 0x040fe20000041840 */
[----:B------:R-:W5:Y:S07]  /*149a0*/  LDSM.16.MT88.4 R140, [R205+0x7100] ;  /* 0x00710000cd8c783b */ /* 0x000f6e0000004200 */
[C---:B------:R-:W-:Y:S08]  /*149b0*/  HMMA.16816.F32.BF16 R68, R136.reuse, R156, R68 ;  /* 0x0000009c8844723c */ /* 0x040ff00000041844 */
[C---:B------:R-:W-:Y:S01]  /*149c0*/  HMMA.16816.F32.BF16 R72, R136.reuse, R158, R72 ;  /* 0x0000009e8848723c */ /* 0x040fe20000041848 */
[----:B------:R-:W-:Y:S03]  /*149d0*/  LDSM.16.MT88.4 R156, [R206+0x1900] ;  /* 0x00190000ce9c783b */ /* 0x000fe60000004200 */
[----:B--2---:R-:W-:Y:S04]  /*149e0*/  F2FP.BF16.PACK_AB R171, R133, R134 ;  /* 0x0000008685ab723e */ /* 0x004fe800000010ff */
[C---:B---3--:R-:W-:Y:S08]  /*149f0*/  HMMA.16816.F32.BF16 R76, R136.reuse, R144, R76 ;  /* 0x00000090884c723c */ /* 0x048ff0000004184c */
[C---:B------:R-:W-:Y:S01]  /*14a00*/  HMMA.16816.F32.BF16 R80, R136.reuse, R146, R80 ;  /* 0x000000928850723c */ /* 0x040fe20000041850 */
[----:B------:R-:W2:Y:S07]  /*14a10*/  LDSM.16.MT88.4 R144, [R206+0x7100] ;  /* 0x00710000ce90783b */ /* 0x000eae0000004200 */
[C---:B-1----:R-:W-:Y:S08]  /*14a20*/  HMMA.16816.F32.BF16 R84, R136.reuse, R148, R84 ;  /* 0x000000948854723c */ /* 0x042ff00000041854 */
[C---:B------:R-:W-:Y:S01]  /*14a30*/  HMMA.16816.F32.BF16 R88, R136.reuse, R150, R88 ;  /* 0x000000968858723c */ /* 0x040fe20000041858 */
[----:B------:R-:W1:Y:S07]  /*14a40*/  LDSM.16.MT88.4 R148, [R208+0x7100] ;  /* 0x00710000d094783b */ /* 0x000e6e0000004200 */
[C---:B----4-:R-:W-:Y:S08]  /*14a50*/  HMMA.16816.F32.BF16 R92, R136.reuse, R152, R92 ;  /* 0x00000098885c723c */ /* 0x050ff0000004185c */
[C---:B------:R-:W-:Y:S01]  /*14a60*/  HMMA.16816.F32.BF16 R96, R136.reuse, R154, R96 ;  /* 0x0000009a8860723c */ /* 0x040fe20000041860 */
[----:B------:R-:W3:Y:S07]  /*14a70*/  LDSM.16.MT88.4 R152, [R207+0x7100] ;  /* 0x00710000cf98783b */ /* 0x000eee0000004200 */
[C---:B-----5:R-:W-:Y:S08]  /*14a80*/  HMMA.16816.F32.BF16 R100, R136.reuse, R140, R100 ;  /* 0x0000008c8864723c */ /* 0x060ff00000041864 */
[C---:B------:R-:W-:Y:S01]  /*14a90*/  HMMA.16816.F32.BF16 R104, R136.reuse, R142, R104 ;  /* 0x0000008e8868723c */ /* 0x040fe20000041868 */
[----:B------:R-:W4:Y:S07]  /*14aa0*/  LDSM.16.MT88.4 R140, [R205+0x1900] ;  /* 0x00190000cd8c783b */ /* 0x000f2e0000004200 */
[C---:B--2---:R-:W-:Y:S08]  /*14ab0*/  HMMA.16816.F32.BF16 R108, R136.reuse, R144, R108 ;  /* 0x00000090886c723c */ /* 0x044ff0000004186c */
[C---:B------:R-:W-:Y:S08]  /*14ac0*/  HMMA.16816.F32.BF16 R112, R136.reuse, R146, R112 ;  /* 0x000000928870723c */ /* 0x040ff00000041870 */
[C---:B-1----:R-:W-:Y:S08]  /*14ad0*/  HMMA.16816.F32.BF16 R116, R136.reuse, R148, R116 ;  /* 0x000000948874723c */ /* 0x042ff00000041874 */
[C---:B------:R-:W-:Y:S08]  /*14ae0*/  HMMA.16816.F32.BF16 R120, R136.reuse, R150, R120 ;  /* 0x000000968878723c */ /* 0x040ff00000041878 */
[C---:B---3--:R-:W-:Y:S08]  /*14af0*/  HMMA.16816.F32.BF16 R124, R136.reuse, R152, R124 ;  /* 0x00000098887c723c */ /* 0x048ff0000004187c */
        /* <DEDUP_REMOVED lines=12> */
[----:B------:R-:W-:Y:S07]  /*14bc0*/  LDSM.16.MT88.4 R24, [R205+0x7900] ;  /* 0x00790000cd18783b */ /* 0x000fee0000004200 */
        /* <DEDUP_REMOVED lines=20> */
[C---:B--2---:R-:W-:Y:S07]  /*14d10*/  HMMA.16816.F32.BF16 R84, R168.reuse, R8, R84 ;  /* 0x00000008a854723c */ /* 0x044fee0000041854 */
[----:B------:R-:W-:Y:S01]  /*14d20*/  FFMA.FTZ R8, R2, R249, R241 ;  /* 0x000000f902087223 */ /* 0x000fe200000100f1 */
[C---:B------:R-:W-:Y:S04]  /*14d30*/  HMMA.16816.F32.BF16 R88, R168.reuse, R10, R88 ;  /* 0x0000000aa858723c */ /* 0x040fe80000041858 */
[----:B------:R-:W-:Y:S02]  /*14d40*/  FFMA.FTZ R2, R0, R250, R200 ;  /* 0x000000fa00027223 */ /* 0x000fe400000100c8 */
        /* <DEDUP_REMOVED lines=13> */
[C---:B----4-:R-:W-:Y:S04]  /*14e20*/  HMMA.16816.F32.BF16 R108, R168.reuse, R16, R108 ;  /* 0x00000010a86c723c */ /* 0x050fe8000004186c */
[----:B------:R-:W-:Y:S02]  /*14e30*/  FADD.FTZ R2, R180, R2 ;  /* 0x00000002b4027221 */ /* 0x000fe40000010000 */
[----:B------:R-:W-:Y:S02]  /*14e40*/  FADD.FTZ R0, R238, R0 ;  /* 0x00000000ee007221 */ /* 0x000fe40000010000 */
[C---:B------:R-:W-:Y:S04]  /*14e50*/  HMMA.16816.F32.BF16 R112, R168.reuse, R18, R112 ;  /* 0x00000012a870723c */ /* 0x040fe80000041870 */
[----:B------:R-:W-:Y:S02]  /*14e60*/  FADD.FTZ R2, R179, R2 ;  /* 0x00000002b3027221 */ /* 0x000fe40000010000 */
[----:B------:R-:W-:Y:S02]  /*14e70*/  FADD.FTZ R0, R203, R0 ;  /* 0x00000000cb007221 */ /* 0x000fe40000010000 */
[----:B------:R-:W-:Y:S01]  /*14e80*/  FADD.FTZ R2, R178, R2 ;  /* 0x00000002b2027221 */ /* 0x000fe20000010000 */
[C---:B-----5:R-:W-:Y:S03]  /*14e90*/  HMMA.16816.F32.BF16 R116, R168.reuse, R20, R116 ;  /* 0x00000014a874723c */ /* 0x060fe60000041874 */
        /* <DEDUP_REMOVED lines=8> */
[----:B------:R-:W-:Y:S04]  /*14f20*/  FADD.FTZ R0, R186, R0 ;  /* 0x00000000ba007221 */ /* 0x000fe80000010000 */
[----:B------:R-:W-:Y:S01]  /*14f30*/  FADD.FTZ R4, R174, R2 ;  /* 0x00000002ae047221 */ /* 0x000fe20000010000 */
[----:B------:R-:W-:Y:S04]  /*14f40*/  HMMA.16816.F32.BF16 R128, R168, R6, R128 ;  /* 0x00000006a880723c */ /* 0x000fe80000041880 */
[----:B------:R-:W-:Y:S02]  /*14f50*/  FADD.FTZ R2, R184, R0 ;  /* 0x00000000b8027221 */ /* 0x000fe40000010000 */
[----:B------:R-:W-:Y:S02]  /*14f60*/  FADD.FTZ R0, R173, R4 ;  /* 0x00000004ad007221 */ /* 0x000fe40000010000 */
[----:B------:R-:W-:Y:S04]  /*14f70*/  FADD.FTZ R2, R183, R2 ;  /* 0x00000002b7027221 */ /* 0x000fe80000010000 */
[----:B------:R-:W-:Y:S02]  /*14f80*/  FADD.FTZ R0, R172, R0 ;  /* 0x00000000ac007221 */ /* 0x000fe40000010000 */
[----:B------:R-:W-:Y:S02]  /*14f90*/  FADD.FTZ R2, R182, R2 ;  /* 0x00000002b6027221 */ /* 0x000fe40000010000 */
[----:B------:R-:W-:Y:S01]  /*14fa0*/  FADD.FTZ R0, R134, R0 ;  /* 0x0000000086007221 */ /* 0x000fe20000010000 */
[----:B------:R-:W-:Y:S01]  /*14fb0*/  MOV R134, R3 ;  /* 0x0000000300867202 */ /* 0x000fe20000000f00 */
[----:B------:R-:W-:Y:S02]  /*14fc0*/  FADD.FTZ R249, R181, R2 ;  /* 0x00000002b5f97221 */ /* 0x000fe40000010000 */
[----:B------:R-:W-:Y:S01]  /*14fd0*/  FADD.FTZ R250, R133, R0 ;  /* 0x0000000085fa7221 */ /* 0x000fe20000010000 */
[----:B------:R-:W-:Y:S01]  /*14fe0*/  MOV R133, R132 ;  /* 0x0000008400857202 */ /* 0x000fe20000000f00 */
[----:B------:R-:W-:-:S05]  /*14ff0*/  @P0 BRA `(.L_x_986) ;  /* 0xffffb89000000947 */ /* 0x000fca000383ffff */
.L_x_977:
[----:B------:R-:W1:Y:S01]  /*15000*/  SHFL.BFLY PT, R0, R249, 0x2, 0x1f ;  /* 0x0c401f00f9007f89 */ /* 0x000e6200000e0000 */
[----:B------:R-:W-:-:S02]  /*15010*/  MOV R2, RZ ;  /* 0x000000ff00027202 */ /* 0x000fc40000000f00 */
[----:B------:R-:W-:Y:S01]  /*15020*/  PLOP3.LUT P1, PT, PT, PT, PT, 0x8, 0x0 ;  /* 0x000000000000781c */ /* 0x000fe20003f2e170 */
[----:B------:R-:W2:Y:S01]  /*15030*/  SHFL.BFLY PT, R4, R250, 0x2, 0x1f ;  /* 0x0c401f00fa047f89 */ /* 0x000ea200000e0000 */
        /* <DEDUP_REMOVED lines=151> */
.L_x_944:
[----:B------:R-:W-:Y:S05]  /*159b0*/  @P1 BRA `(.L_x_987) ;  /* 0x00001ab000001947 */ /* 0x000fea0003800000 */
        /* <DEDUP_REMOVED lines=183> */
.L_x_988:
        /* <DEDUP_REMOVED lines=15> */
[----:B------:R-:W-:Y:S02]  /*16620*/  IADD3 R7, -R5, R43, RZ ;  /* 0x0000002b05077210 */ /* 0x000fe40007ffe1ff */
        /* <DEDUP_REMOVED lines=86> */
[----:B------:R-:W-:Y:S01]  /*16b90*/  IMAD.IADD R3, R5, 0x1, R6 ;  /* 0x0000000105037824 */ /* 0x000fe200078e0206 */
[C---:B------:R-:W-:Y:S01]  /*16ba0*/  LEA R31, P0, R4.reuse, c[0x0][0x380], 0x1 ;  /* 0x0000e000041f7a11 */ /* 0x040fe200078008ff */
[----:B----4-:R1:W-:Y:S03]  /*16bb0*/  @!P2 ST.E [R8.64], R57 ;  /* 0x000000390800a985 */ /* 0x0103e6000c101912 */
[----:B------:R-:W-:Y:S01]  /*16bc0*/  LEA.HI.X R30, R4, c[0x0][0x384], R3, 0x1, P0 ;  /* 0x0000e100041e7a11 */ /* 0x000fe200000f0c03 */
[----:B------:R1:W2:Y:S01]  /*16bd0*/  LDS.128 R44, [R2+0x1080] ;  /* 0x00108000022c7984 */ /* 0x0002a20000000c00 */
[----:B------:R-:W-:-:S03]  /*16be0*/  ISETP.GE.AND P0, PT, R28, R29, PT ;  /* 0x0000001d1c00720c */ /* 0x000fc60003f06270 */
        /* <DEDUP_REMOVED lines=42> */
.L_x_990:
[----:B--234-:R-:W-:Y:S05]  /*16e90*/  BSYNC B0 ;  /* 0x0000000000007941 */ /* 0x01cfea0003800000 */
.L_x_989:
        /* <DEDUP_REMOVED lines=30> */
.L_x_992:
[----:B------:R-:W-:Y:S05]  /*17080*/  BSYNC B0 ;  /* 0x0000000000007941 */ /* 0x000fea0003800000 */
.L_x_991:
        /* <DEDUP_REMOVED lines=30> */
.L_x_994:
[----:B------:R-:W-:Y:S05]  /*17270*/  BSYNC B0 ;  /* 0x0000000000007941 */ /* 0x000fea0003800000 */
.L_x_993:
        /* <DEDUP_REMOVED lines=31> */
.L_x_987:
        /* <DEDUP_REMOVED lines=19> */
.L_x_995:
        /* <DEDUP_REMOVED lines=42> */
.L_x_997:
[----:B------:R-:W-:Y:S05]  /*17840*/  BSYNC B0 ;  /* 0x0000000000007941 */ /* 0x000fea0003800000 */
.L_x_996:
        /* <DEDUP_REMOVED lines=73> */
.L_x_999:
[----:B------:R-:W-:Y:S05]  /*17ce0*/  BSYNC B0 ;  /* 0x0000000000007941 */ /* 0x000fea0003800000 */
.L_x_998:
        /* <DEDUP_REMOVED lines=27> */
.L_x_1001:
[----:B------:R-:W-:Y:S05]  /*17ea0*/  BSYNC B0 ;  /* 0x0000000000007941 */ /* 0x000fea0003800000 */
.L_x_1000:
        /* <DEDUP_REMOVED lines=27> */
.L_x_1003:
[----:B------:R-:W-:Y:S05]  /*18060*/  BSYNC B0 ;  /* 0x0000000000007941 */ /* 0x000fea0003800000 */
.L_x_1002:
        /* <DEDUP_REMOVED lines=28> */
.L_x_1004:
        /* <DEDUP_REMOVED lines=13> */
.L_x_1543:


//--------------------- .text._ZN7cutlass13device_kernelIN5flash19enable_sm80_to_sm89INS1_16FlashAttnFwdSm80INS1_25CollectiveMainloopFwdSm80ILi8ELi1ELb0EN4cute5tupleIJNS5_1CILi128EEENS7_ILi48EEENS7_ILi256EEEEEELi256ENS_10bfloat16_tEfNS_4arch4Sm80ELb0ELb1ELb1ELb1ELb0ELb1ELb1ELb0EEENS1_21CollectiveEpilogueFwdINS6_IJS8_SA_S9_EEENS6_IJNS7_ILi1EEESI_SI_EEESC_SE_Li256ELb1ELb1ELb0ELb0EEENS1_19SingleTileSchedulerILb1ELb0ELb1ELi128EEEEEEEEEvNT_6ParamsE --------------------------
	.section	.text._ZN7cutlass13device_kernelIN5flash19enable_sm80_to_sm89INS1_16FlashAttnFwdSm80INS1_25CollectiveMainloopFwdSm80ILi8ELi1ELb0EN4cute5tupleIJNS5_1CILi128EEENS7_ILi48EEENS7_ILi256EEEEEELi256ENS_10bfloat16_tEfNS_4arch4Sm80ELb0ELb1ELb1ELb1ELb0ELb1ELb1ELb0EEENS1_21CollectiveEpilogueFwdINS6_IJS8_SA_S9_EEENS6_IJNS7_ILi1EEESI_SI_EEESC_SE_Li256ELb1ELb1ELb0ELb0EEENS1_19SingleTileSchedulerILb1ELb0ELb1ELi128EEEEEEEEEvNT_6ParamsE,"ax",@progbits
	.sectioninfo	@"SHI_REGISTERS=255"
	.align	128
.text._ZN7cutlass13device_kernelIN5flash19enable_sm80_to_sm89INS1_16FlashAttnFwdSm80INS1_25CollectiveMainloopFwdSm80ILi8ELi1ELb0EN4cute5tupleIJNS5_1CILi128EEENS7_ILi48EEENS7_ILi256EEEEEELi256ENS_10bfloat16_tEfNS_4arch4Sm80ELb0ELb1ELb1ELb1ELb0ELb1ELb1ELb0EEENS1_21CollectiveEpilogueFwdINS6_IJS8_SA_S9_EEENS6_IJNS7_ILi1EEESI_SI_EEESC_SE_Li256ELb1ELb1ELb0ELb0EEENS1_19SingleTileSchedulerILb1ELb0ELb1ELi128EEEEEEEEEvNT_6ParamsE:
        .type           _ZN7cutlass13device_kernelIN5flash19enable_sm80_to_sm89INS1_16FlashAttnFwdSm80INS1_25CollectiveMainloopFwdSm80ILi8ELi1ELb0EN4cute5tupleIJNS5_1CILi128EEENS7_ILi48EEENS7_ILi256EEEEEELi256ENS_10bfloat16_tEfNS_4arch4Sm80ELb0ELb1ELb1ELb1ELb0ELb1ELb1ELb0EEENS1_21CollectiveEpilogueFwdINS6_IJS8_SA_S9_EEENS6_IJNS7_ILi1EEESI_SI_EEESC_SE_Li256ELb1ELb1ELb0ELb0EEENS1_19SingleTileSchedulerILb1ELb0ELb1ELi128EEEEEEEEEvNT_6ParamsE,@function
        .size           _ZN7cutlass13device_kernelIN5flash19enable_sm80_to_sm89INS1_16FlashAttnFwdSm80INS1_25CollectiveMainloopFwdSm80ILi8ELi1ELb0EN4cute5tupleIJNS5_1CILi128EEENS7_ILi48EEENS7_ILi256EEEEEELi256ENS_10bfloat16_tEfNS_4arch4Sm80ELb0ELb1ELb1ELb1ELb0ELb1ELb1ELb0EEENS1_21CollectiveEpilogueFwdINS6_IJS8_SA_S9_EEENS6_IJNS7_ILi1EEESI_SI_EEESC_SE_Li256ELb1ELb1ELb0ELb0EEENS1_19SingleTileSchedulerILb1ELb0ELb1ELi128EEEEEEEEEvNT_6ParamsE,(.L_x_1544 - _ZN7cutlass13device_kernelIN5flash19enable_sm80_to_sm89INS1_16FlashAttnFwdSm80INS1_25CollectiveMainloopFwdSm80ILi8ELi1ELb0EN4cute5tupleIJNS5_1CILi128EEENS7_ILi48EEENS7_ILi256EEEEEELi256ENS_10bfloat16_tEfNS_4arch4Sm80ELb0ELb1ELb1ELb1ELb0ELb1ELb1ELb0EEENS1_21CollectiveEpilogueFwdINS6_IJS8_SA_S9_EEENS6_IJNS7_ILi1EEESI_SI_EEESC_SE_Li256ELb1ELb1ELb0ELb0EEENS1_19SingleTileSchedulerILb1ELb0ELb1ELi128EEEEEEEEEvNT_6ParamsE)
        .other          _ZN7cutlass13device_kernelIN5flash19enable_sm80_to_sm89INS1_16FlashAttnFwdSm80INS1_25CollectiveMainloopFwdSm80ILi8ELi1ELb0EN4cute5tupleIJNS5_1CILi128EEENS7_ILi48EEENS7_ILi256EEEEEELi256ENS_10bfloat16_tEfNS_4arch4Sm80ELb0ELb1ELb1ELb1ELb0ELb1ELb1ELb0EEENS1_21CollectiveEpilogueFwdINS6_IJS8_SA_S9_EEENS6_IJNS7_ILi1EEESI_SI_EEESC_SE_Li256ELb1ELb1ELb0ELb0EEENS1_19SingleTileSchedulerILb1ELb0ELb1ELi128EEEEEEEEEvNT_6ParamsE,@"STO_CUDA_ENTRY STV_DEFAULT"
_ZN7cutlass13device_kernelIN5flash19enable_sm80_to_sm89INS1_16FlashAttnFwdSm80INS1_25CollectiveMainloopFwdSm80ILi8ELi1ELb0EN4cute5tupleIJNS5_1CILi128EEENS7_ILi48EEENS7_ILi256EEEEEELi256ENS_10bfloat16_tEfNS_4arch4Sm80ELb0ELb1ELb1ELb1ELb0ELb1ELb1ELb0EEENS1_21CollectiveEpilogueFwdINS6_IJS8_SA_S9_EEENS6_IJNS7_ILi1EEESI_SI_EEESC_SE_Li256ELb1ELb1ELb0ELb0EEENS1_19SingleTileSchedulerILb1ELb0ELb1ELi128EEEEEEEEEvNT_6ParamsE:
        /* <DEDUP_REMOVED lines=17> */
.L_x_1006:
        /* <DEDUP_REMOVED lines=8> */
.L_x_1008:
[----:B------:R-:W-:-:S05]  /*0190*/  MOV R0, c[0x0][0x54c] ;  /* 0x0001530000007a02 */ /* 0x000fca0000000f00 */
.L_x_1007:
[----:B-----5:R-:W-:Y:S01]  /*01a0*/  IMAD R0, R0, c[0x0][0x548], RZ ;  /* 0x0001520000007a24 */ /* 0x020fe200078e02ff */
[----:B------:R-:W-:-:S04]  /*01b0*/  SHF.L.U32 R105, R225, 0x7, RZ ;  /* 0x00000007e1697819 */ /* 0x000fc800000006ff */
[----:B------:R-:W-:-:S04]  /*01c0*/  ISETP.GE.AND P0, PT, R105, R0, PT ;  /* 0x000000006900720c */ /* 0x000fc80003f06270 */
[----:B------:R-:W-:Y:S01]  /*01d0*/  SEL R226, R226, 0xffffffff, !P0 ;  /* 0xffffffffe2e27807 */ /* 0x000fe20004000000 */
[----:B------:R-:W-:Y:S05]  /*01e0*/  BRA `(.L_x_1009) ;  /* 0x0000012000007947 */ /* 0x000fea0003800000 */
.L_x_1005:
[----:B---3--:R-:W-:-:S04]  /*01f0*/  ISETP.NE.U32.AND P0, PT, RZ, c[0x0][0x568], PT ;  /* 0x00015a00ff007a0c */ /* 0x008fc80003f05070 */
[----:B------:R-:W-:-:S13]  /*0200*/  ISETP.NE.AND.EX P0, PT, RZ, c[0x0][0x56c], PT, P0 ;  /* 0x00015b00ff007a0c */ /* 0x000fda0003f05300 */
[----:B------:R-:W-:Y:S05]  /*0210*/  @!P0 BRA `(.L_x_1010) ;  /* 0x0000002000008947 */ /* 0x000fea0003800000 */
[----:B------:R1:W5:Y:S01]  /*0220*/  LDG.E R0, [R2.64] ;  /* 0x0000001202007981 */ /* 0x000362000c1e1900 */
[----:B------:R-:W-:Y:S05]  /*0230*/  BRA `(.L_x_1011) ;  /* 0x0000009000007947 */ /* 0x000fea0003800000 */
.L_x_1010:
        /* <DEDUP_REMOVED lines=8> */
.L_x_1012:
[----:B------:R-:W-:-:S05]  /*02c0*/  MOV R0, c[0x0][0x54c] ;  /* 0x0001530000007a02 */ /* 0x000fca0000000f00 */
.L_x_1011:
[----:B-----5:R-:W-:Y:S01]  /*02d0*/  IMAD R0, R0, c[0x0][0x548], RZ ;  /* 0x0001520000007a24 */ /* 0x020fe200078e02ff */
[----:B------:R-:W-:-:S04]  /*02e0*/  SHF.L.U32 R105, R225, 0x7, RZ ;  /* 0x00000007e1697819 */ /* 0x000fc800000006ff */
[----:B------:R-:W-:-:S04]  /*02f0*/  ISETP.GE.AND P0, PT, R105, R0, PT ;  /* 0x000000006900720c */ /* 0x000fc80003f06270 */
[----:B------:R-:W-:-:S04]  /*0300*/  SEL R226, R226, 0xffffffff, !P0 ;  /* 0xffffffffe2e27807 */ /* 0x000fc80004000000 */
.L_x_1009:
[----:B------:R-:W-:-:S13]  /*0310*/  ISETP.GE.AND P0, PT, R226, RZ, PT ;  /* 0x000000ffe200720c */ /* 0x000fda0003f06270 */
[----:B------:R-:W-:Y:S05]  /*0320*/  @!P0 EXIT ;  /* 0x000000000000894d */ /* 0x000fea0003800000 */
[----:B------:R-:W-:Y:S01]  /*0330*/  ISETP.NE.U32.AND P0, PT, RZ, c[0x0][0x370], PT ;  /* 0x0000dc00ff007a0c */ /* 0x000fe20003f05070 */
[----:B------:R-:W-:Y:S01]  /*0340*/  IMAD.MOV.U32 R4, RZ, RZ, RZ ;  /* 0x000000ffff047224 */ /* 0x000fe200078e00ff */
[----:B------:R-:W-:Y:S01]  /*0350*/  ISETP.NE.U32.AND P1, PT, RZ, c[0x0][0x350], PT ;  /* 0x0000d400ff007a0c */ /* 0x000fe20003f25070 */
[----:B------:R-:W-:Y:S01]  /*0360*/  IMAD.MOV.U32 R154, RZ, RZ, RZ ;  /* 0x000000ffff9a7224 */ /* 0x000fe200078e00ff */
[----:B------:R-:W-:Y:S01]  /*0370*/  ISETP.NE.AND.EX P0, PT, RZ, c[0x0][0x374], PT, P0 ;  /* 0x0000dd00ff007a0c */ /* 0x000fe20003f05300 */
[----:B------:R-:W-:Y:S01]  /*0380*/  IMAD.WIDE R12, R226, R9, c[0x0][0x350] ;  /* 0x0000d400e20c7625 */ /* 0x000fe200078e0209 */
[----:B------:R-:W-:Y:S02]  /*0390*/  ISETP.NE.AND.EX P5, PT, RZ, c[0x0][0x354], PT, P1 ;  /* 0x0000d500ff007a0c */ /* 0x000fe40003fa5310 */
[----:B------:R-:W-:Y:S02]  /*03a0*/  ISETP.NE.U32.AND P2, PT, RZ, c[0x0][0x348], PT ;  /* 0x0000d200ff007a0c */ /* 0x000fe40003f45070 */
[----:B------:R-:W-:-:S02]  /*03b0*/  ISETP.NE.U32.AND P4, PT, RZ, c[0x0][0x358], PT ;  /* 0x0000d600ff007a0c */ /* 0x000fc40003f85070 */
[----:B------:R-:W-:Y:S02]  /*03c0*/  ISETP.NE.AND.EX P1, PT, RZ, c[0x0][0x34c], PT, P2 ;  /* 0x0000d300ff007a0c */ /* 0x000fe40003f25320 */
[----:B------:R-:W-:-:S03]  /*03d0*/  ISETP.NE.AND.EX P4, PT, RZ, c[0x0][0x35c], PT, P4 ;  /* 0x0000d700ff007a0c */ /* 0x000fc60003f85340 */
[CC--:B-1----:R-:W-:Y:S02]  /*03e0*/  @P0 IMAD.WIDE R2, R226.reuse, R9.reuse, c[0x0][0x370] ;  /* 0x0000dc00e2020625 */ /* 0x0c2fe400078e0209 */
[----:B------:R-:W2:Y:S02]  /*03f0*/  @P5 LDG.E R154, [R12.64] ;  /* 0x000000120c9a5981 */ /* 0x000ea4000c1e1900 */
[----:B------:R-:W-:Y:S02]  /*0400*/  IMAD.MOV.U32 R16, RZ, RZ, RZ ;  /* 0x000000ffff107224 */ /* 0x000fe400078e00ff */
[----:B------:R-:W-:Y:S01]  /*0410*/  IMAD.MOV.U32 R6, RZ, RZ, RZ ;  /* 0x000000ffff067224 */ /* 0x000fe200078e00ff */
[----:B------:R1:W2:Y:S01]  /*0420*/  @P0 LDG.E R4, [R2.64] ;  /* 0x0000001202040981 */ /* 0x0002a2000c1e1900 */
[----:B------:R-:W-:-:S04]  /*0430*/  IMAD.WIDE R14, R226, R9, c[0x0][0x348] ;  /* 0x0000d200e20e7625 */ /* 0x000fc800078e0209 */
[----:B------:R-:W-:Y:S01]  /*0440*/  IMAD.WIDE R10, R226, R9, c[0x0][0x358] ;  /* 0x0000d600e20a7625 */ /* 0x000fe200078e0209 */
[----:B------:R-:W3:Y:S01]  /*0450*/  @P1 LDG.E R16, [R14.64] ;  /* 0x000000120e101981 */ /* 0x000ee2000c1e1900 */
[----:B------:R-:W-:-:S03]  /*0460*/  ISETP.NE.U32.AND P0, PT, RZ, c[0x0][0x360], PT ;  /* 0x0000d800ff007a0c */ /* 0x000fc60003f05070 */
[----:B------:R-:W4:Y:S01]  /*0470*/  @P4 LDG.E R6, [R10.64] ;  /* 0x000000120a064981 */ /* 0x000f22000c1e1900 */
[----:B------:R-:W-:Y:S02]  /*0480*/  ISETP.NE.AND.EX P0, PT, RZ, c[0x0][0x364], PT, P0 ;  /* 0x0000d900ff007a0c */ /* 0x000fe40003f05300 */
[----:B------:R-:W-:-:S11]  /*0490*/  MOV R0, c[0x0][0x168] ;  /* 0x00005a0000007a02 */ /* 0x000fd60000000f00 */
[----:B------:R-:W-:-:S05]  /*04a0*/  @P0 IMAD.WIDE R18, R226, R9, c[0x0][0x360] ;  /* 0x0000d800e2120625 */ /* 0x000fca00078e0209 */
[----:B------:R2:W5:Y:S04]  /*04b0*/  @P0 LDG.E R0, [R18.64] ;  /* 0x0000001212000981 */ /* 0x000568000c1e1900 */
[----:B------:R-:W1:Y:S01]  /*04c0*/  S2R R223, SR_CTAID.Y ;  /* 0x0000000000df7919 */ /* 0x000e620000002600 */
[----:B------:R-:W-:Y:S01]  /*04d0*/  IMAD.MOV.U32 R5, RZ, RZ, c[0x0][0x1d0] ;  /* 0x00007400ff057624 */ /* 0x000fe200078e00ff */
[----:B-1----:R-:W-:Y:S02]  /*04e0*/  MOV R2, c[0x0][0x228] ;  /* 0x00008a0000027a02 */ /* 0x002fe40000000f00 */
[----:B------:R-:W-:Y:S01]  /*04f0*/  SHF.R.S32.HI R106, RZ, 0x1f, R223 ;  /* 0x0000001fff6a7819 */ /* 0x000fe200000114df */
[----:B--2---:R-:W-:Y:S01]  /*0500*/  IMAD.IADD R8, R154, 0x1, R4 ;  /* 0x000000019a087824 */ /* 0x004fe200078e0204 */
[----:B------:R1:W-:Y:S04]  /*0510*/  STL [R1+0x48], R4 ;  /* 0x0000480401007387 */ /* 0x0003e80000100800 */
[----:B------:R1:W-:Y:S04]  /*0520*/  STL [R1+0x50], R8 ;  /* 0x0000500801007387 */ /* 0x0003e80000100800 */
[----:B---3--:R1:W-:Y:S04]  /*0530*/  STL [R1+0x4c], R16 ;  /* 0x00004c1001007387 */ /* 0x0083e80000100800 */
[----:B----4-:R1:W-:Y:S01]  /*0540*/  STL [R1+0x54], R6 ;  /* 0x0000540601007387 */ /* 0x0103e20000100800 */
[----:B------:R-:W-:Y:S05]  /*0550*/  @P0 BRA `(.L_x_1013) ;  /* 0x0000004000000947 */ /* 0x000fea0003800000 */
[----:B------:R-:W-:Y:S05]  /*0560*/  @!P1 BRA `(.L_x_1013) ;  /* 0x0000003000009947 */ /* 0x000fea0003800000 */
[----:B-----5:R-:W2:Y:S04]  /*0570*/  LDG.E R0, [R14.64] ;  /* 0x000000120e007981 */ /* 0x020ea8000c1e1900 */
[----:B------:R-:W2:Y:S02]  /*0580*/  LDG.E R3, [R14.64+0x4] ;  /* 0x000004120e037981 */ /* 0x000ea4000c1e1900 */
[----:B--2---:R-:W-:-:S05]  /*0590*/  IADD3 R0, -R0, R3, RZ ;  /* 0x0000000300007210 */ /* 0x004fca0007ffe1ff */
.L_x_1013:
[----:B-----5:R2:W-:Y:S01]  /*05a0*/  STL [R1+0x58], R0 ;  /* 0x0000580001007387 */ /* 0x0205e20000100800 */
[----:B------:R-:W-:-:S04]  /*05b0*/  ISETP.NE.U32.AND P0, PT, RZ, c[0x0][0x368], PT ;  /* 0x0000da00ff007a0c */ /* 0x000fc80003f05070 */
[----:B------:R-:W-:-:S13]  /*05c0*/  ISETP.NE.AND.EX P0, PT, RZ, c[0x0][0x36c], PT, P0 ;  /* 0x0000db00ff007a0c */ /* 0x000fda0003f05300 */
[----:B------:R-:W-:Y:S05]  /*05d0*/  @!P0 BRA `(.L_x_1014) ;  /* 0x0000003000008947 */ /* 0x000fea0003800000 */
[----:B------:R-:W-:-:S05]  /*05e0*/  IMAD.WIDE R12, R226, R9, c[0x0][0x368] ;  /* 0x0000da00e20c7625 */ /* 0x000fca00078e0209 */
[----:B------:R3:W5:Y:S01]  /*05f0*/  LDG.E R5, [R12.64] ;  /* 0x000000120c057981 */ /* 0x000762000c1e1900 */
[----:B------:R-:W-:Y:S05]  /*0600*/  BRA `(.L_x_1015) ;  /* 0x0000004000007947 */ /* 0x000fea0003800000 */
.L_x_1014:
[----:B------:R-:W-:Y:S05]  /*0610*/  @!P5 BRA `(.L_x_1015) ;  /* 0x000000300000d947 */ /* 0x000fea0003800000 */
[----:B------:R-:W3:Y:S04]  /*0620*/  LDG.E R5, [R12.64] ;  /* 0x000000120c057981 */ /* 0x000ee8000c1e1900 */
[----:B-1----:R-:W3:Y:S02]  /*0630*/  LDG.E R8, [R12.64+0x4] ;  /* 0x000004120c087981 */ /* 0x002ee4000c1e1900 */
[----:B---3--:R-:W-:Y:S02]  /*0640*/  IADD3 R5, -R5, R8, RZ ;  /* 0x0000000805057210 */ /* 0x008fe40007ffe1ff */
.L_x_1015:
[----:B------:R-:W-:Y:S01]  /*0650*/  ISETP.NE.U32.AND P0, PT, RZ, c[0x0][0x378], PT ;  /* 0x0000de00ff007a0c */ /* 0x000fe20003f05070 */
[----:B------:R-:W4:Y:S03]  /*0660*/  @P4 LDG.E R3, [R10.64] ;  /* 0x000000120a034981 */ /* 0x000f26000c1e1900 */
[----:B------:R-:W-:Y:S01]  /*0670*/  ISETP.NE.AND.EX P0, PT, RZ, c[0x0][0x37c], PT, P0 ;  /* 0x0000df00ff007a0c */ /* 0x000fe20003f05300 */
[----:B-1----:R-:W4:Y:S01]  /*0680*/  @P4 LDG.E R8, [R10.64+0x4] ;  /* 0x000004120a084981 */ /* 0x002f22000c1e1900 */
[----:B-----5:R-:W-:-:S11]  /*0690*/  IMAD.MOV.U32 R156, RZ, RZ, R5 ;  /* 0x000000ffff9c7224 */ /* 0x020fd600078e0005 */
[----:B---3--:R-:W-:-:S05]  /*06a0*/  @P0 IMAD.WIDE R12, R226, R9, c[0x0][0x378] ;  /* 0x0000de00e20c0625 */ /* 0x008fca00078e0209 */
[----:B------:R-:W3:Y:S01]  /*06b0*/  @P0 LDG.E R156, [R12.64] ;  /* 0x000000120c9c0981 */ /* 0x000ee2000c1e1900 */
[----:B------:R-:W-:-:S05]  /*06c0*/  IMAD.MOV.U32 R7, RZ, RZ, c[0x0][0x2c4] ;  /* 0x0000b100ff077624 */ /* 0x000fca00078e00ff */
[----:B------:R-:W-:Y:S01]  /*06d0*/  ISETP.NE.AND P1, PT, R7, 0x1, PT ;  /* 0x000000010700780c */ /* 0x000fe20003f25270 */
[----:B------:R-:W-:-:S05]  /*06e0*/  IMAD.IADD R4, R5, 0x1, -R4 ;  /* 0x0000000105047824 */ /* 0x000fca00078e0a04 */
[----:B------:R1:W-:Y:S01]  /*06f0*/  STL [R1+0x5c], R4 ;  /* 0x00005c0401007387 */ /* 0x0003e20000100800 */
[----:B----4-:R-:W-:Y:S01]  /*0700*/  @P4 IMAD.IADD R2, R8, 0x1, -R3 ;  /* 0x0000000108024824 */ /* 0x010fe200078e0a03 */
[----:B------:R-:W-:-:S03]  /*0710*/  IADD3 R8, R105, 0x7f, RZ ;  /* 0x0000007f69087810 */ /* 0x000fc60007ffe0ff */
[----:B------:R-:W-:Y:S02]  /*0720*/  IMAD.IADD R3, R4, 0x1, R2 ;  /* 0x0000000104037824 */ /* 0x000fe400078e0202 */
[----:B------:R-:W-:-:S03]  /*0730*/  @P1 IMAD.HI.U32 R7, R8, c[0x0][0x2c8], RZ ;  /* 0x0000b20008071a27 */ /* 0x000fc600078e00ff */
[----:B------:R1:W-:Y:S02]  /*0740*/  STL.64 [R1+0x60], R2 ;  /* 0x0000600201007387 */ /* 0x0003e40000100a00 */
[----:B------:R-:W-:Y:S01]  /*0750*/  @P1 SHF.R.U32.HI R8, RZ, c[0x0][0x2cc], R7 ;  /* 0x0000b300ff081a19 */ /* 0x000fe20000011607 */
[----:B------:R-:W-:Y:S01]  /*0760*/  IMAD.MOV.U32 R7, RZ, RZ, c[0x0][0x32c] ;  /* 0x0000cb00ff077624 */ /* 0x000fe200078e00ff */
[----:B---3--:R1:W-:Y:S01]  /*0770*/  STL [R1+0x68], R156 ;  /* 0x0000689c01007387 */ /* 0x0083e20000100800 */
[----:B------:R-:W-:-:S03]  /*0780*/  IADD3 R11, R3, 0x2f, RZ ;  /* 0x0000002f030b7810 */ /* 0x000fc60007ffe0ff */
[----:B------:R-:W-:Y:S02]  /*0790*/  ISETP.GE.AND P2, PT, R7, 0x1, PT ;  /* 0x000000010700780c */ /* 0x000fe40003f46270 */
[----:B------:R-:W-:Y:S01]  /*07a0*/  IADD3 R13, R8, 0x1, R3 ;  /* 0x00000001080d7810 */ /* 0x000fe20007ffe003 */
[----:B------:R-:W-:-:S04]  /*07b0*/  IMAD.HI R11, R11, 0x2aaaaaab, RZ ;  /* 0x2aaaaaab0b0b7827 */ /* 0x000fc800078e02ff */
[----:B------:R-:W-:Y:S01]  /*07c0*/  IMAD.IADD R10, R13, 0x1, -R0 ;  /* 0x000000010d0a7824 */ /* 0x000fe200078e0a00 */
[----:B------:R-:W-:-:S04]  /*07d0*/  SHF.R.U32.HI R168, RZ, 0x1f, R11 ;  /* 0x0000001fffa87819 */ /* 0x000fc8000001160b */
[----:B------:R-:W-:Y:S02]  /*07e0*/  LEA.HI.SX32 R168, R11, R168, 0x1d ;  /* 0x000000a80ba87211 */ /* 0x000fe400078feaff */
[----:B------:R-:W-:Y:S01]  /*07f0*/  IADD3 R11, R10, c[0x0][0x328], RZ ;  /* 0x0000ca000a0b7a10 */ /* 0x000fe20007ffe0ff */
[----:B------:R-:W-:Y:S05]  /*0800*/  @!P2 BRA `(.L_x_1016) ;  /* 0x000000e00000a947 */ /* 0x000fea0003800000 */
[C---:B------:R-:W-:Y:S02]  /*0810*/  ISETP.GT.AND P0, PT, R10.reuse, RZ, PT ;  /* 0x000000ff0a00720c */ /* 0x040fe40003f04270 */
[----:B------:R-:W-:-:S11]  /*0820*/  IADD3 R8, R10, -0x1, RZ ;  /* 0xffffffff0a087810 */ /* 0x000fd60007ffe0ff */
[----:B------:R-:W-:Y:S05]  /*0830*/  @P0 BRA `(.L_x_1017) ;  /* 0x0000006000000947 */ /* 0x000fea0003800000 */
[----:B------:R-:W-:Y:S01]  /*0840*/  ISETP.NE.AND P0, PT, R7, 0x1, PT ;  /* 0x000000010700780c */ /* 0x000fe20003f05270 */
[----:B------:R-:W-:-:S12]  /*0850*/  IMAD.MOV R10, RZ, RZ, -R10 ;  /* 0x000000ffff0a7224 */ /* 0x000fd800078e0a0a */
[----:B------:R-:W-:-:S05]  /*0860*/  @P0 IMAD.HI.U32 R8, R10, c[0x0][0x330], RZ ;  /* 0x0000cc000a080a27 */ /* 0x000fca00078e00ff */
[----:B------:R-:W-:-:S04]  /*0870*/  @P0 SHF.R.U32.HI R10, RZ, c[0x0][0x334], R8 ;  /* 0x0000cd00ff0a0a19 */ /* 0x000fc80000011608 */
[----:B------:R-:W-:Y:S01]  /*0880*/  LOP3.LUT R8, RZ, R10, RZ, 0x33, !PT ;  /* 0x0000000aff087212 */ /* 0x000fe200078e33ff */
[----:B------:R-:W-:Y:S05]  /*0890*/  BRA `(.L_x_1018) ;  /* 0x0000003000007947 */ /* 0x000fea0003800000 */
.L_x_1017:
[----:B------:R-:W-:-:S13]  /*08a0*/  ISETP.NE.AND P0, PT, R7, 0x1, PT ;  /* 0x000000010700780c */ /* 0x000fda0003f05270 */
[----:B------:R-:W-:-:S05]  /*08b0*/  @P0 IMAD.HI.U32 R10, R8, c[0x0][0x330], RZ ;  /* 0x0000cc00080a0a27 */ /* 0x000fca00078e00ff */
[----:B------:R-:W-:-:S05]  /*08c0*/  @P0 SHF.R.U32.HI R8, RZ, c[0x0][0x334], R10 ;  /* 0x0000cd00ff080a19 */ /* 0x000fca000001160a */
.L_x_1018:
[----:B------:R-:W-:-:S05]  /*08d0*/  IMAD R8, R8, R7, c[0x0][0x32c] ;  /* 0x0000cb0008087624 */ /* 0x000fca00078e0207 */
[----:B------:R-:W-:Y:S02]  /*08e0*/  IMNMX R11, R11, R8, PT ;  /* 0x000000080b0b7217 */ /* 0x000fe40003800200 */
.L_x_1016:
[----:B------:R-:W-:-:S04]  /*08f0*/  @P1 IMAD.HI.U32 R8, R105, c[0x0][0x2c8], RZ ;  /* 0x0000b20069081a27 */ /* 0x000fc800078e00ff */
[----:B------:R-:W-:Y:S01]  /*0900*/  IMAD.MOV.U32 R10, RZ, RZ, R105 ;  /* 0x000000ffff0a7224 */ /* 0x000fe200078e0069 */
[----:B------:R-:W-:-:S04]  /*0910*/  @P1 SHF.R.U32.HI R10, RZ, c[0x0][0x2cc], R8 ;  /* 0x0000b300ff0a1a19 */ /* 0x000fc80000011608 */
[----:B------:R-:W-:-:S04]  /*0920*/  IADD3 R8, R10, R3, -R0 ;  /* 0x000000030a087210 */ /* 0x000fc80007ffe800 */
[----:B------:R-:W-:Y:S01]  /*0930*/  IADD3 R10, R8, -c[0x0][0x324], RZ ;  /* 0x8000c900080a7a10 */ /* 0x000fe20007ffe0ff */
[----:B------:R-:W-:Y:S05]  /*0940*/  @!P2 BRA `(.L_x_1019) ;  /* 0x000000d00000a947 */ /* 0x000fea0003800000 */
[----:B------:R-:W-:-:S13]  /*0950*/  ISETP.GT.AND P0, PT, R8, -0x1, PT ;  /* 0xffffffff0800780c */ /* 0x000fda0003f04270 */
[----:B------:R-:W-:Y:S05]  /*0960*/  @P0 BRA `(.L_x_1020) ;  /* 0x0000006000000947 */ /* 0x000fea0003800000 */
[----:B------:R-:W-:Y:S02]  /*0970*/  ISETP.NE.AND P0, PT, R7, 0x1, PT ;  /* 0x000000010700780c */ /* 0x000fe40003f05270 */
[----:B------:R-:W-:-:S11]  /*0980*/  LOP3.LUT R8, RZ, R8, RZ, 0x33, !PT ;  /* 0x00000008ff087212 */ /* 0x000fd600078e33ff */
[----:B------:R-:W-:-:S05]  /*0990*/  @P0 IMAD.HI.U32 R7, R8, c[0x0][0x330], RZ ;  /* 0x0000cc0008070a27 */ /* 0x000fca00078e00ff */
[----:B------:R-:W-:-:S04]  /*09a0*/  @P0 SHF.R.U32.HI R8, RZ, c[0x0][0x334], R7 ;  /* 0x0000cd00ff080a19 */ /* 0x000fc80000011607 */
[----:B------:R-:W-:Y:S01]  /*09b0*/  LOP3.LUT R8, RZ, R8, RZ, 0x33, !PT ;  /* 0x00000008ff087212 */ /* 0x000fe200078e33ff */
[----:B------:R-:W-:Y:S05]  /*09c0*/  BRA `(.L_x_1021) ;  /* 0x0000003000007947 */ /* 0x000fea0003800000 */
.L_x_1020:
[----:B------:R-:W-:-:S13]  /*09d0*/  ISETP.NE.AND P0, PT, R7, 0x1, PT ;  /* 0x000000010700780c */ /* 0x000fda0003f05270 */
[----:B------:R-:W-:-:S05]  /*09e0*/  @P0 IMAD.HI.U32 R7, R8, c[0x0][0x330], RZ ;  /* 0x0000cc0008070a27 */ /* 0x000fca00078e00ff */
[----:B------:R-:W-:-:S05]  /*09f0*/  @P0 SHF.R.U32.HI R8, RZ, c[0x0][0x334], R7 ;  /* 0x0000cd00ff080a19 */ /* 0x000fca0000011607 */
.L_x_1021:
[----:B------:R-:W-:-:S05]  /*0a00*/  IMAD R7, R8, c[0x0][0x32c], RZ ;  /* 0x0000cb0008077a24 */ /* 0x000fca00078e02ff */
[----:B------:R-:W-:-:S04]  /*0a10*/  IMNMX R10, R10, R7, !PT ;  /* 0x000000070a0a7217 */ /* 0x000fc80007800200 */
.L_x_1019:
[----:B------:R-:W-:Y:S01]  /*0a20*/  IADD3 R11, R11, 0x2f, RZ ;  /* 0x0000002f0b0b7810 */ /* 0x000fe20007ffe0ff */
[----:B------:R-:W-:-:S04]  /*0a30*/  IMAD.HI R8, R10, 0x2aaaaaab, RZ ;  /* 0x2aaaaaab0a087827 */ /* 0x000fc800078e02ff */
[----:B------:R-:W-:Y:S01]  /*0a40*/  IMAD.HI R11, R11, 0x2aaaaaab, RZ ;  /* 0x2aaaaaab0b0b7827 */ /* 0x000fe200078e02ff */
[----:B------:R-:W-:-:S04]  /*0a50*/  SHF.R.U32.HI R7, RZ, 0x1f, R8 ;  /* 0x0000001fff077819 */ /* 0x000fc80000011608 */
[----:B------:R-:W-:Y:S02]  /*0a60*/  SHF.R.U32.HI R10, RZ, 0x1f, R11 ;  /* 0x0000001fff0a7819 */ /* 0x000fe4000001160b */
[----:B------:R-:W-:Y:S02]  /*0a70*/  LEA.HI.SX32 R7, R8, R7, 0x1d ;  /* 0x0000000708077211 */ /* 0x000fe400078feaff */
[----:B------:R-:W-:Y:S02]  /*0a80*/  LEA.HI.SX32 R11, R11, R10, 0x1d ;  /* 0x0000000a0b0b7211 */ /* 0x000fe400078feaff */
[----:B------:R-:W-:Y:S02]  /*0a90*/  IMNMX R7, RZ, R7, !PT ;  /* 0x00000007ff077217 */ /* 0x000fe40007800200 */
[----:B------:R-:W-:-:S03]  /*0aa0*/  IMNMX R11, R168, R11, PT ;  /* 0x0000000ba80b7217 */ /* 0x000fc60003800200 */
[--C-:B------:R-:W-:Y:S02]  /*0ab0*/  IMAD R7, R7, 0x30, -R4.reuse ;  /* 0x0000003007077824 */ /* 0x100fe400078e0a04 */
[----:B------:R-:W-:-:S03]  /*0ac0*/  IMAD R11, R11, 0x30, -R4 ;  /* 0x000000300b0b7824 */ /* 0x000fc600078e0a04 */
[----:B------:R-:W-:Y:S02]  /*0ad0*/  IMNMX R108, RZ, R7, !PT ;  /* 0x00000007ff6c7217 */ /* 0x000fe40007800200 */
[----:B------:R-:W-:-:S04]  /*0ae0*/  IMNMX R11, R11, R2, PT ;  /* 0x000000020b0b7217 */ /* 0x000fc80003800200 */
[----:B------:R-:W-:Y:S01]  /*0af0*/  ISETP.GT.AND P0, PT, R11, R108, PT ;  /* 0x0000006c0b00720c */ /* 0x000fe20003f04270 */
[----:B------:R-:W-:-:S05]  /*0b00*/  IMAD.WIDE.U32 R108, R108, -0x55555555, RZ ;  /* 0xaaaaaaab6c6c7825 */ /* 0x000fca00078e00ff */
[----:B------:R-:W-:-:S05]  /*0b10*/  SHF.R.U32.HI R108, RZ, 0x5, R109 ;  /* 0x00000005ff6c7819 */ /* 0x000fca000001166d */
[----:B------:R-:W-:Y:S02]  /*0b20*/  IMAD.MOV.U32 R7, RZ, RZ, R108 ;  /* 0x000000ffff077224 */ /* 0x000fe400078e006c */
[----:B------:R-:W-:-:S05]  /*0b30*/  @P0 IADD3 R11, R11, 0x2f, RZ ;  /* 0x0000002f0b0b0810 */ /* 0x000fca0007ffe0ff */
[----:B------:R-:W-:-:S05]  /*0b40*/  @P0 IMAD.HI R11, R11, 0x2aaaaaab, RZ ;  /* 0x2aaaaaab0b0b0827 */ /* 0x000fca00078e02ff */
[----:B-1----:R-:W-:-:S04]  /*0b50*/  @P0 SHF.R.U32.HI R4, RZ, 0x1f, R11 ;  /* 0x0000001fff040819 */ /* 0x002fc8000001160b */
[----:B------:R-:W-:-:S04]  /*0b60*/  @P0 LEA.HI.SX32 R7, R11, R4, 0x1d ;  /* 0x000000040b070211 */ /* 0x000fc800078feaff */
[----:B------:R-:W-:-:S13]  /*0b70*/  ISETP.GT.AND P0, PT, R7, R108, PT ;  /* 0x0000006c0700720c */ /* 0x000fda0003f04270 */
[----:B------:R-:W-:Y:S05]  /*0b80*/  @!P0 BRA `(.L_x_1022) ;  /* 0x00006d4000008947 */ /* 0x000fea0003800000 */
[----:B------:R-:W-:Y:S02]  /*0b90*/  ISETP.NE.U32.AND P3, PT, RZ, c[0x0][0x340], PT ;  /* 0x0000d000ff007a0c */ /* 0x000fe40003f65070 */
[----:B------:R-:W-:Y:S01]  /*0ba0*/  SHF.R.S32.HI R3, RZ, 0x1f, R224 ;  /* 0x0000001fff037819 */ /* 0x000fe200000114e0 */
[----:B------:R-:W-:Y:S01]  /*0bb0*/  IMAD.IADD R154, R154, 0x1, R5 ;  /* 0x000000019a9a7824 */ /* 0x000fe200078e0205 */
[----:B------:R-:W-:Y:S01]  /*0bc0*/  ISETP.NE.AND.EX P3, PT, RZ, c[0x0][0x344], PT, P3 ;  /* 0x0000d100ff007a0c */ /* 0x000fe20003f65330 */
[C---:B------:R-:W-:Y:S01]  /*0bd0*/  IMAD R148, R106.reuse, c[0x0][0x240], RZ ;  /* 0x000090006a947a24 */ /* 0x040fe200078e02ff */
[----:B------:R-:W-:Y:S01]  /*0be0*/  IADD3 R57, R7, -0x1, RZ ;  /* 0xffffffff07397810 */ /* 0x000fe20007ffe0ff */
[----:B------:R-:W-:Y:S01]  /*0bf0*/  IMAD R26, R106, c[0x0][0x1e8], RZ ;  /* 0x00007a006a1a7a24 */ /* 0x000fe200078e02ff */
[----:B------:R-:W-:Y:S01]  /*0c00*/  UMOV UR7, 0x30 ;  /* 0x0000003000077882 */ /* 0x000fe20000000000 */
[----:B------:R-:W-:Y:S01]  /*0c10*/  SEL R152, R226, RZ, !P4 ;  /* 0x000000ffe2987207 */ /* 0x000fe20006000000 */
[----:B------:R-:W-:Y:S01]  /*0c20*/  ULDC.64 UR10, c[0x0][0x238] ;  /* 0x00008e00000a7ab9 */ /* 0x000fe20000000a00 */
[----:B------:R-:W-:-:S04]  /*0c30*/  IMAD.WIDE.U32 R10, R223, c[0x0][0x1e8], RZ ;  /* 0x00007a00df0a7a25 */ /* 0x000fc800078e00ff */
[----:B------:R-:W-:Y:S01]  /*0c40*/  IMAD R24, R106, c[0x0][0x260], RZ ;  /* 0x000098006a187a24 */ /* 0x000fe200078e02ff */
[----:B------:R-:W-:Y:S01]  /*0c50*/  UMOV UR6, 0x5 ;  /* 0x0000000500067882 */ /* 0x000fe20000000000 */
[----:B------:R-:W-:Y:S01]  /*0c60*/  @P3 IMAD.WIDE R12, R226, R9, c[0x0][0x340] ;  /* 0x0000d000e20c3625 */ /* 0x000fe200078e0209 */
[----:B------:R-:W-:Y:S02]  /*0c70*/  ULDC.64 UR4, c[0x0][0x1e0] ;  /* 0x0000780000047ab9 */ /* 0x000fe40000000a00 */
[----:B------:R-:W-:Y:S02]  /*0c80*/  USHF.L.U64.HI UR9, UR4, UR6, UR5 ;  /* 0x0000000604097299 */ /* 0x000fe40008010205 */
[----:B------:R1:W3:Y:S01]  /*0c90*/  @P3 LDG.E R4, [R12.64] ;  /* 0x000000120c043981 */ /* 0x0002e2000c1e1900 */
[----:B------:R-:W-:Y:S01]  /*0ca0*/  LEA.HI R113, R3, R224, RZ, 0x3 ;  /* 0x000000e003717211 */ /* 0x000fe200078f18ff */
[----:B------:R-:W-:Y:S01]  /*0cb0*/  IMAD R148, R223, c[0x0][0x244], R148 ;  /* 0x00009100df947a24 */ /* 0x000fe200078e0294 */
[----:B------:R-:W-:Y:S01]  /*0cc0*/  SHF.R.S32.HI R5, RZ, 0x1f, R226 ;  /* 0x0000001fff057819 */ /* 0x000fe200000114e2 */
[----:B--2---:R-:W-:Y:S01]  /*0cd0*/  IMAD R0, R57, -0x30, R2 ;  /* 0xffffffd039007824 */ /* 0x004fe200078e0202 */
[----:B------:R-:W-:Y:S01]  /*0ce0*/  LOP3.LUT R9, R113, 0xfffffff8, RZ, 0xc0, !PT ;  /* 0xfffffff871097812 */ /* 0x000fe200078ec0ff */
[----:B------:R-:W-:Y:S01]  /*0cf0*/  UIMAD.WIDE.U32 UR14, UR7, UR10, URZ ;  /* 0x0000000a070e72a5 */ /* 0x000fe2000f8e003f */
[----:B------:R-:W-:Y:S01]  /*0d00*/  SEL R133, R5, RZ, !P4 ;  /* 0x000000ff05857207 */ /* 0x000fe20006000000 */
[----:B------:R-:W-:Y:S01]  /*0d10*/  UIMAD UR8, UR7, UR11, URZ ;  /* 0x0000000b070872a4 */ /* 0x000fe2000f8e023f */
[----:B------:R-:W-:Y:S01]  /*0d20*/  SHF.R.S32.HI R113, RZ, 0x3, R113 ;  /* 0x00000003ff717819 */ /* 0x000fe20000011471 */
[----:B------:R-:W-:Y:S01]  /*0d30*/  IMAD.IADD R18, R224, 0x1, -R9 ;  /* 0x00000001e0127824 */ /* 0x000fe200078e0a09 */
[----:B------:R-:W-:Y:S01]  /*0d40*/  IMNMX R0, R0, 0x30, PT ;  /* 0x0000003000007817 */ /* 0x000fe20003800200 */
[----:B------:R-:W-:Y:S01]  /*0d50*/  IMAD R26, R223, c[0x0][0x1ec], R26 ;  /* 0x00007b00df1a7a24 */ /* 0x000fe200078e021a */
[----:B------:R-:W-:Y:S01]  /*0d60*/  IADD3 R109, P0, R113, R6, RZ ;  /* 0x00000006716d7210 */ /* 0x000fe20007f1e0ff */
[----:B------:R-:W-:Y:S01]  /*0d70*/  IMAD.SHL.U32 R16, R18, 0x8, RZ ;  /* 0x0000000812107824 */ /* 0x000fe200078e00ff */
[----:B------:R-:W-:Y:S01]  /*0d80*/  UIADD3 UR8, UR15, UR8, URZ ;  /* 0x000000080f087290 */ /* 0x000fe2000fffe03f */
[----:B------:R-:W-:Y:S01]  /*0d90*/  IMAD.IADD R0, R0, 0x1, -R113 ;  /* 0x0000000100007824 */ /* 0x000fe200078e0a71 */
[----:B------:R-:W-:Y:S01]  /*0da0*/  IADD3 R27, R11, R26, RZ ;  /* 0x0000001a0b1b7210 */ /* 0x000fe20007ffe0ff */
[----:B------:R-:W-:Y:S01]  /*0db0*/  IMAD.MOV.U32 R26, RZ, RZ, R10 ;  /* 0x000000ffff1a7224 */ /* 0x000fe200078e000a */
[--C-:B------:R-:W-:Y:S01]  /*0dc0*/  SHF.R.S32.HI R17, RZ, 0x1f, R16.reuse ;  /* 0x0000001fff117819 */ /* 0x100fe20000011410 */
[----:B------:R-:W-:Y:S01]  /*0dd0*/  IMAD.SHL.U32 R18, R18, 0x4, RZ ;  /* 0x0000000412127824 */ /* 0x000fe200078e00ff */
[----:B------:R-:W-:Y:S01]  /*0de0*/  SHF.R.S32.HI R10, RZ, 0x1f, R57 ;  /* 0x0000001fff0a7819 */ /* 0x000fe20000011439 */
[----:B------:R-:W-:Y:S01]  /*0df0*/  IMAD R7, R57, UR8, RZ ;  /* 0x0000000839077c24 */ /* 0x000fe2000f8e02ff */
[----:B------:R-:W-:Y:S01]  /*0e00*/  ISETP.GE.AND P2, PT, R0, 0x1, PT ;  /* 0x000000010000780c */ /* 0x000fe20003f46270 */
[----:B------:R-:W-:Y:S01]  /*0e10*/  IMAD.WIDE.U32 R8, R223, c[0x0][0x240], R16 ;  /* 0x00009000df087a25 */ /* 0x000fe200078e0010 */
[----:B------:R-:W-:Y:S01]  /*0e20*/  SHF.R.S32.HI R19, RZ, 0x1f, R18 ;  /* 0x0000001fff137819 */ /* 0x000fe20000011412 */
[----:B------:R-:W-:Y:S01]  /*0e30*/  USHF.L.U32 UR12, UR10, 0x5, URZ ;  /* 0x000000050a0c7899 */ /* 0x000fe2000800063f */
[----:B------:R-:W-:Y:S01]  /*0e40*/  IADD3 R14, R18, 0x40, RZ ;  /* 0x00000040120e7810 */ /* 0x000fe20007ffe0ff */
[----:B------:R-:W-:Y:S01]  /*0e50*/  IMAD.IADD R149, R9, 0x1, R148 ;  /* 0x0000000109957824 */ /* 0x000fe200078e0294 */
[----:B------:R-:W-:Y:S01]  /*0e60*/  USHF.L.U64.HI UR11, UR10, UR6, UR11 ;  /* 0x000000060a0b7299 */ /* 0x000fe2000801020b */
[----:B------:R-:W-:Y:S01]  /*0e70*/  IMAD.MOV.U32 R148, RZ, RZ, R8 ;  /* 0x000000ffff947224 */ /* 0x000fe200078e0008 */
[----:B------:R-:W-:Y:S01]  /*0e80*/  SHF.R.S32.HI R8, RZ, 0x1f, R113 ;  /* 0x0000001fff087819 */ /* 0x000fe20000011471 */
[----:B------:R-:W-:Y:S01]  /*0e90*/  IMAD R9, R133, c[0x0][0x248], RZ ;  /* 0x0000920085097a24 */ /* 0x000fe200078e02ff */
[----:B------:R-:W-:Y:S01]  /*0ea0*/  IADD3 R121, R16, 0x80, RZ ;  /* 0x0000008010797810 */ /* 0x000fe20007ffe0ff */
[----:B------:R-:W-:Y:S01]  /*0eb0*/  IMAD.WIDE.U32 R148, R152, c[0x0][0x248], R148 ;  /* 0x0000920098947a25 */ /* 0x000fe200078e0094 */
[----:B------:R-:W-:Y:S01]  /*0ec0*/  LEA.HI.X.SX32 R107, R6, R8, 0x1, P0 ;  /* 0x00000008066b7211 */ /* 0x000fe200000f0eff */
[----:B------:R-:W-:Y:S01]  /*0ed0*/  USHF.L.U32 UR10, UR4, 0x5, URZ ;  /* 0x00000005040a7899 */ /* 0x000fe2000800063f */
[----:B------:R-:W-:Y:S01]  /*0ee0*/  ISETP.GT.AND P0, PT, R0, 0x20, PT ;  /* 0x000000200000780c */ /* 0x000fe20003f04270 */
[----:B------:R-:W-:Y:S01]  /*0ef0*/  IMAD R9, R152, c[0x0][0x24c], R9 ;  /* 0x0000930098097a24 */ /* 0x000fe200078e0209 */
[----:B------:R-:W-:Y:S01]  /*0f00*/  IADD3 R120, R16, 0xc0, RZ ;  /* 0x000000c010787810 */ /* 0x000fe20007ffe0ff */
[----:B------:R-:W-:Y:S01]  /*0f10*/  IMAD R6, R107, c[0x0][0x238], RZ ;  /* 0x00008e006b067a24 */ /* 0x000fe200078e02ff */
[----:B------:R-:W-:Y:S01]  /*0f20*/  IADD3 R118, R113, 0x20, RZ ;  /* 0x0000002071767810 */ /* 0x000fe20007ffe0ff */
[----:B------:R-:W-:Y:S01]  /*0f30*/  IMAD R7, R10, UR14, R7 ;  /* 0x0000000e0a077c24 */ /* 0x000fe2000f8e0207 */
[----:B------:R-:W-:Y:S01]  /*0f40*/  IADD3 R149, R149, R9, RZ ;  /* 0x0000000995957210 */ /* 0x000fe20007ffe0ff */
[----:B------:R-:W-:Y:S01]  /*0f50*/  IMAD R151, R109, c[0x0][0x23c], R6 ;  /* 0x00008f006d977a24 */ /* 0x000fe200078e0206 */
[----:B------:R-:W-:Y:S01]  /*0f60*/  LEA.HI R6, R3, R224, RZ, 0x6 ;  /* 0x000000e003067211 */ /* 0x000fe200078f30ff */
[----:B------:R-:W-:Y:S01]  /*0f70*/  IMAD R24, R223, c[0x0][0x264], R24 ;  /* 0x00009900df187a24 */ /* 0x000fe200078e0218 */
[----:B------:R-:W-:Y:S01]  /*0f80*/  ISETP.GE.AND P6, PT, R120, c[0x0][0x1d4], PT ;  /* 0x0000750078007a0c */ /* 0x000fe20003fc6270 */
[----:B------:R-:W-:Y:S01]  /*0f90*/  IMAD.WIDE.U32 R148, R109, c[0x0][0x238], R148 ;  /* 0x00008e006d947a25 */ /* 0x000fe200078e0094 */
[----:B------:R-:W-:Y:S01]  /*0fa0*/  SHF.R.S32.HI R127, RZ, 0x1f, R118 ;  /* 0x0000001fff7f7819 */ /* 0x000fe20000011476 */
[----:B------:R-:W-:Y:S01]  /*0fb0*/  ULDC.64 UR4, c[0x0][0x280] ;  /* 0x0000a00000047ab9 */ /* 0x000fe20000000a00 */
[----:B------:R-:W-:Y:S01]  /*0fc0*/  IADD3 R128, -R113, 0x30, RZ ;  /* 0x0000003071807810 */ /* 0x000fe20007ffe1ff */
[----:B------:R-:W-:Y:S01]  /*0fd0*/  IMAD.WIDE.U32 R10, R223, c[0x0][0x260], R16 ;  /* 0x00009800df0a7a25 */ /* 0x000fe200078e0010 */
[----:B------:R-:W-:Y:S01]  /*0fe0*/  UIMAD.WIDE.U32 UR22, UR7, UR4, URZ ;  /* 0x00000004071672a5 */ /* 0x000fe2000f8e003f */
[----:B------:R-:W-:Y:S01]  /*0ff0*/  IADD3 R15, R18, 0x20, RZ ;  /* 0x00000020120f7810 */ /* 0x000fe20007ffe0ff */
[----:B------:R-:W-:Y:S01]  /*1000*/  UIMAD UR16, UR7, UR5, URZ ;  /* 0x00000005071072a4 */ /* 0x000fe2000f8e023f */
[----:B------:R-:W-:Y:S01]  /*1010*/  IMAD.IADD R151, R149, 0x1, R151 ;  /* 0x0000000195977824 */ /* 0x000fe200078e0297 */
[----:B------:R-:W-:Y:S01]  /*1020*/  ULDC UR20, c[0x0][0x1e0] ;  /* 0x0000780000147ab9 */ /* 0x000fe20000000800 */
[----:B------:R-:W-:Y:S01]  /*1030*/  IMAD.MOV.U32 R150, RZ, RZ, R148 ;  /* 0x000000ffff967224 */ /* 0x000fe200078e0094 */
[----:B------:R-:W-:Y:S01]  /*1040*/  ULDC.64 UR4, c[0x0][0x290] ;  /* 0x0000a40000047ab9 */ /* 0x000fe20000000a00 */
[----:B------:R-:W-:Y:S01]  /*1050*/  IMAD.IADD R25, R11, 0x1, R24 ;  /* 0x000000010b197824 */ /* 0x000fe200078e0218 */
[----:B------:R-:W-:Y:S01]  /*1060*/  MOV R24, R10 ;  /* 0x0000000a00187202 */ /* 0x000fe20000000f00 */
[----:B------:R-:W-:Y:S01]  /*1070*/  IMAD R158, R8, c[0x0][0x280], RZ ;  /* 0x0000a000089e7a24 */ /* 0x000fe200078e02ff */
[----:B------:R-:W-:Y:S01]  /*1080*/  ULDC UR17, c[0x0][0x1e4] ;  /* 0x0000790000117ab9 */ /* 0x000fe20000000800 */
[----:B------:R-:W-:Y:S01]  /*1090*/  IMAD.WIDE.U32 R10, R57, UR14, R150 ;  /* 0x0000000e390a7c25 */ /* 0x000fe2000f8e0096 */
[----:B------:R-:W-:-:S02]  /*10a0*/  UIMAD UR13, UR7, UR5, URZ ;  /* 0x00000005070d72a4 */ /* 0x000fc4000f8e023f */
[----:B------:R-:W-:Y:S01]  /*10b0*/  UIMAD.WIDE.U32 UR26, UR7, UR4, URZ ;  /* 0x00000004071a72a5 */ /* 0x000fe2000f8e003f */
[C---:B------:R-:W-:Y:S01]  /*10c0*/  IMAD R158, R113.reuse, c[0x0][0x284], R158 ;  /* 0x0000a100719e7a24 */ /* 0x040fe200078e029e */
[C---:B------:R-:W-:Y:S01]  /*10d0*/  @P2 LEA R30, P1, R10.reuse, c[0x0][0x220], 0x1 ;  /* 0x000088000a1e2a11 */ /* 0x040fe200078208ff */
[C---:B-1----:R-:W-:Y:S01]  /*10e0*/  IMAD.WIDE.U32 R12, R113.reuse, c[0x0][0x280], R16 ;  /* 0x0000a000710c7a25 */ /* 0x042fe200078e0010 */
[----:B------:R-:W-:Y:S01]  /*10f0*/  @P0 IADD3 R0, P4, R10, UR12, RZ ;  /* 0x0000000c0a000c10 */ /* 0x000fe2000ff9e0ff */
[----:B------:R-:W-:Y:S02]  /*1100*/  USHF.L.U64.HI UR5, UR4, UR6, UR5 ;  /* 0x0000000604057299 */ /* 0x000fe40008010205 */
[----:B------:R-:W-:Y:S01]  /*1110*/  IMAD.WIDE.U32 R162, R113, c[0x0][0x280], R18 ;  /* 0x0000a00071a27a25 */ /* 0x000fe200078e0012 */
[----:B------:R-:W-:Y:S01]  /*1120*/  IADD3 R159, R158, R13, RZ ;  /* 0x0000000d9e9f7210 */ /* 0x000fe20007ffe0ff */
[----:B------:R-:W-:Y:S02]  /*1130*/  USHF.L.U32 UR24, UR4, 0x5, URZ ;  /* 0x0000000504187899 */ /* 0x000fe4000800063f */
[----:B------:R-:W-:Y:S01]  /*1140*/  IMAD.IADD R7, R11, 0x1, R7 ;  /* 0x000000010b077824 */ /* 0x000fe200078e0207 */
[----:B------:R-:W-:Y:S01]  /*1150*/  UIMAD.WIDE.U32 UR28, UR7, UR20, URZ ;  /* 0x00000014071c72a5 */ /* 0x000fe2000f8e003f */
[----:B------:R-:W-:Y:S01]  /*1160*/  IMAD.IADD R163, R163, 0x1, R158 ;  /* 0x00000001a3a37824 */ /* 0x000fe200078e029e */
[----:B------:R-:W-:Y:S01]  /*1170*/  UIMAD UR17, UR7, UR17, URZ ;  /* 0x00000011071172a4 */ /* 0x000fe2000f8e023f */
[----:B------:R-:W-:Y:S01]  /*1180*/  IMAD.MOV.U32 R158, RZ, RZ, R12 ;  /* 0x000000ffff9e7224 */ /* 0x000fe200078e000c */
[----:B------:R-:W-:Y:S01]  /*1190*/  @P2 LEA.HI.X R31, R10, c[0x0][0x224], R7, 0x1, P1 ;  /* 0x000089000a1f2a11 */ /* 0x000fe200008f0c07 */
[----:B------:R-:W-:Y:S01]  /*11a0*/  IMAD.SHL.U32 R111, R113, 0x40, RZ ;  /* 0x00000040716f7824 */ /* 0x000fe200078e00ff */
[----:B------:R-:W-:Y:S01]  /*11b0*/  ISETP.GE.AND P1, PT, R16, c[0x0][0x1d4], PT ;  /* 0x0000750010007a0c */ /* 0x000fe20003f26270 */
[----:B------:R-:W-:Y:S01]  /*11c0*/  IMAD.SHL.U32 R6, R6, 0x8, RZ ;  /* 0x0000000806067824 */ /* 0x000fe200078e00ff */
[----:B------:R-:W-:Y:S01]  /*11d0*/  @P0 IADD3.X R7, R7, UR11, RZ, P4, !PT ;  /* 0x0000000b07070c10 */ /* 0x000fe2000a7fe4ff */
[----:B------:R-:W-:Y:S01]  /*11e0*/  IMAD R20, R106, c[0x0][0x210], RZ ;  /* 0x000084006a147a24 */ /* 0x000fe200078e02ff */
[----:B------:R-:W-:Y:S01]  /*11f0*/  LOP3.LUT R111, R111, 0x1c0, RZ, 0xc0, !PT ;  /* 0x000001c06f6f7812 */ /* 0x000fe200078ec0ff */
[----:B------:R-:W-:Y:S01]  /*1200*/  IMAD R22, R8, c[0x0][0x290], RZ ;  /* 0x0000a40008167a24 */ /* 0x000fe200078e02ff */
[----:B------:R-:W-:Y:S01]  /*1210*/  P2R R126, PR, RZ, 0x2 ;  /* 0x00000002ff7e7803 */ /* 0x000fe20000000000 */
[C---:B------:R-:W-:Y:S01]  /*1220*/  IMAD R20, R223.reuse, c[0x0][0x214], R20 ;  /* 0x00008500df147a24 */ /* 0x040fe200078e0214 */
[----:B------:R-:W-:Y:S01]  /*1230*/  LOP3.LUT R6, R6, 0xfffffe00, RZ, 0xc0, !PT ;  /* 0xfffffe0006067812 */ /* 0x000fe200078ec0ff */
[----:B------:R-:W-:Y:S01]  /*1240*/  IMAD.WIDE.U32 R28, R223, c[0x0][0x210], R16 ;  /* 0x00008400df1c7a25 */ /* 0x000fe200078e0010 */
[----:B------:R-:W-:Y:S01]  /*1250*/  LOP3.LUT R122, R111, 0x38, R16, 0xf8, !PT ;  /* 0x000000386f7a7812 */ /* 0x000fe200078ef810 */
[----:B------:R-:W-:Y:S01]  /*1260*/  ULDC UR21, c[0x0][0x280] ;  /* 0x0000a00000157ab9 */ /* 0x000fe20000000800 */
[----:B------:R-:W-:Y:S01]  /*1270*/  SHF.R.U32.HI R123, RZ, 0x3, R111 ;  /* 0x00000003ff7b7819 */ /* 0x000fe2000001166f */
[C---:B------:R-:W-:Y:S01]  /*1280*/  IMAD R22, R113.reuse, c[0x0][0x294], R22 ;  /* 0x0000a50071167a24 */ /* 0x040fe200078e0216 */
[----:B------:R-:W-:Y:S01]  /*1290*/  ISETP.NE.AND P4, PT, R126, RZ, PT ;  /* 0x000000ff7e00720c */ /* 0x000fe20003f85270 */
[C---:B------:R-:W-:Y:S01]  /*12a0*/  IMAD.WIDE.U32 R160, R113.reuse, c[0x0][0x290], R18 ;  /* 0x0000a40071a07a25 */ /* 0x040fe200078e0012 */
[----:B------:R-:W-:Y:S01]  /*12b0*/  LOP3.LUT R122, R6, R122, R123, 0xf6, !PT ;  /* 0x0000007a067a7212 */ /* 0x000fe200078ef67b */
[----:B------:R-:W-:Y:S01]  /*12c0*/  ULDC UR4, c[0x0][0x284] ;  /* 0x0000a10000047ab9 */ /* 0x000fe20000000800 */
[----:B------:R-:W-:Y:S01]  /*12d0*/  ISETP.GE.AND P1, PT, R16, c[0x0][0x27c], PT ;  /* 0x00009f0010007a0c */ /* 0x000fe20003f26270 */
[----:B------:R-:W-:Y:S01]  /*12e0*/  IMAD.WIDE.U32 R10, R113, c[0x0][0x290], R16 ;  /* 0x0000a400710a7a25 */ /* 0x000fe200078e0010 */
[----:B------:R-:W-:-:S02]  /*12f0*/  USHF.L.U64.HI UR4, UR21, UR6, UR4 ;  /* 0x0000000615047299 */ /* 0x000fc40008010204 */
[----:B------:R-:W-:Y:S01]  /*1300*/  SEL R3, RZ, c[0x0][0x27c], !P1 ;  /* 0x00009f00ff037a07 */ /* 0x000fe20004800000 */
[----:B------:R-:W-:Y:S01]  /*1310*/  IMAD.SHL.U32 R122, R122, 0x2, RZ ;  /* 0x000000027a7a7824 */ /* 0x000fe200078e00ff */
[----:B------:R-:W-:Y:S01]  /*1320*/  USHF.L.U32 UR21, UR21, 0x5, URZ ;  /* 0x0000000515157899 */ /* 0x000fe2000800063f */
[----:B------:R-:W-:Y:S01]  /*1330*/  IMAD.IADD R21, R29, 0x1, R20 ;  /* 0x000000011d157824 */ /* 0x000fe200078e0214 */
[----:B------:R-:W-:Y:S01]  /*1340*/  IADD3 R3, R16, R3, RZ ;  /* 0x0000000310037210 */ /* 0x000fe20007ffe0ff */
[----:B------:R-:W-:Y:S01]  /*1350*/  IMAD.IADD R161, R161, 0x1, R22 ;  /* 0x00000001a1a17824 */ /* 0x000fe200078e0216 */
[----:B------:R-:W-:Y:S01]  /*1360*/  @!PT LDS RZ, [RZ] ;  /* 0x00000000fffff984 */ /* 0x000fe20000000800 */
[----:B------:R-:W-:Y:S01]  /*1370*/  @!PT LDS RZ, [RZ] ;  /* 0x00000000fffff984 */ /* 0x000fe20000000800 */
[----:B------:R-:W-:Y:S01]  /*1380*/  @!PT LDS RZ, [RZ] ;  /* 0x00000000fffff984 */ /* 0x000fe20000000800 */
[----:B------:R1:W-:Y:S01]  /*1390*/  @P2 LDGSTS.E.BYPASS.LTC128B.128 [R122+0xa080], [R30.64], !P4 ;  /* 0x0a0800001e7a2fae */ /* 0x0003e2000e101d52 */
[----:B------:R-:W-:Y:S01]  /*13a0*/  MOV R20, R28 ;  /* 0x0000001c00147202 */ /* 0x000fe20000000f00 */
[----:B------:R-:W-:Y:S01]  /*13b0*/  IMAD.IADD R23, R22, 0x1, R11 ;  /* 0x0000000116177824 */ /* 0x000fe200078e020b */
[----:B------:R-:W-:Y:S01]  /*13c0*/  SHF.R.S32.HI R11, RZ, 0x1f, R118 ;  /* 0x0000001fff0b7819 */ /* 0x000fe20000011476 */
[----:B------:R-:W-:Y:S01]  /*13d0*/  IMAD.MOV.U32 R22, RZ, RZ, R10 ;  /* 0x000000ffff167224 */ /* 0x000fe200078e000a */
[----:B------:R-:W-:Y:S01]  /*13e0*/  SHF.R.S32.HI R10, RZ, 0x1f, R3 ;  /* 0x0000001fff0a7819 */ /* 0x000fe20000011403 */
[----:B------:R-:W-:Y:S01]  /*13f0*/  IMAD.WIDE.U32 R164, R113, c[0x0][0x1e0], RZ ;  /* 0x0000780071a47a25 */ /* 0x000fe200078e00ff */
[----:B------:R-:W-:Y:S01]  /*1400*/  LEA.HI R11, R11, R118, RZ, 0x3 ;  /* 0x000000760b0b7211 */ /* 0x000fe200078f18ff */
[----:B------:R-:W-:-:S02]  /*1410*/  UIADD3 UR16, UR23, UR16, URZ ;  /* 0x0000001017107290 */ /* 0x000fc4000fffe03f */
[----:B------:R-:W-:Y:S01]  /*1420*/  IMAD.SHL.U32 R119, R118, 0x40, RZ ;  /* 0x0000004076777824 */ /* 0x000fe200078e00ff */
[----:B------:R-:W-:Y:S01]  /*1430*/  UIADD3 UR13, UR27, UR13, URZ ;  /* 0x0000000d1b0d7290 */ /* 0x000fe2000fffe03f */
[----:B------:R-:W-:Y:S01]  /*1440*/  IMAD R133, R133, c[0x0][0x268], RZ ;  /* 0x00009a0085857a24 */ /* 0x000fe200078e02ff */
[----:B------:R-:W-:Y:S01]  /*1450*/  UIADD3 UR17, UR29, UR17, URZ ;  /* 0x000000111d117290 */ /* 0x000fe2000fffe03f */
[----:B------:R-:W-:Y:S01]  /*1460*/  IMAD.SHL.U32 R11, R11, 0x40, RZ ;  /* 0x000000400b0b7824 */ /* 0x000fe200078e00ff */
[----:B------:R-:W-:Y:S01]  /*1470*/  LOP3.LUT R119, R119, 0x1c0, RZ, 0xc0, !PT ;  /* 0x000001c077777812 */ /* 0x000fe200078ec0ff */
[C---:B------:R-:W-:Y:S01]  /*1480*/  IMAD R133, R152.reuse, c[0x0][0x26c], R133 ;  /* 0x00009b0098857a24 */ /* 0x040fe200078e0285 */
[----:B------:R-:W-:Y:S01]  /*1490*/  ULDC.U8 UR6, c[0x0][0x298] ;  /* 0x0000a60000067ab9 */ /* 0x000fe20000000000 */
[----:B------:R-:W-:Y:S01]  /*14a0*/  IMAD.WIDE.U32 R152, R152, c[0x0][0x268], R24 ;  /* 0x00009a0098987a25 */ /* 0x000fe200078e0018 */
[----:B------:R-:W-:Y:S02]  /*14b0*/  LOP3.LUT R11, R11, 0xfffffe00, RZ, 0xc0, !PT ;  /* 0xfffffe000b0b7812 */ /* 0x000fe400078ec0ff */
[----:B------:R-:W-:Y:S01]  /*14c0*/  SHF.R.U32.HI R129, RZ, 0x3, R119 ;  /* 0x00000003ff817819 */ /* 0x000fe20000011677 */
[----:B------:R-:W-:-:S04]  /*14d0*/  IMAD.WIDE.U32 R162, R156, c[0x0][0x280], R162 ;  /* 0x0000a0009ca27a25 */ /* 0x000fc800078e00a2 */
[----:B------:R-:W-:-:S04]  /*14e0*/  IMAD.WIDE.U32 R158, R156, c[0x0][0x280], R158 ;  /* 0x0000a0009c9e7a25 */ /* 0x000fc800078e009e */
[----:B------:R-:W-:-:S04]  /*14f0*/  IMAD.WIDE.U32 R160, R156, c[0x0][0x290], R160 ;  /* 0x0000a4009ca07a25 */ /* 0x000fc800078e00a0 */
[----:B------:R-:W-:Y:S02]  /*1500*/  IMAD R127, R127, c[0x0][0x1e0], RZ ;  /* 0x000078007f7f7a24 */ /* 0x000fe400078e02ff */
[----:B------:R-:W-:Y:S02]  /*1510*/  IMAD.MOV.U32 R72, RZ, RZ, c[0x0][0x27c] ;  /* 0x00009f00ff487624 */ /* 0x000fe400078e00ff */
[----:B------:R-:W-:-:S04]  /*1520*/  IMAD.WIDE.U32 R168, R118, c[0x0][0x1e0], RZ ;  /* 0x0000780076a87a25 */ /* 0x000fc800078e00ff */
[----:B------:R-:W-:Y:S02]  /*1530*/  IMAD R127, R118, c[0x0][0x1e4], R127 ;  /* 0x00007900767f7a24 */ /* 0x000fe400078e027f */
[----:B------:R-:W-:Y:S02]  /*1540*/  IMAD.SHL.U32 R73, R72, 0x2, RZ ;  /* 0x0000000248497824 */ /* 0x000fe400078e00ff */
[----:B------:R-:W-:Y:S01]  /*1550*/  IMAD.IADD R133, R153, 0x1, R133 ;  /* 0x0000000199857824 */ /* 0x000fe200078e0285 */
[----:B------:R-:W-:Y:S01]  /*1560*/  IADD3 R127, R169, R127, RZ ;  /* 0x0000007fa97f7210 */ /* 0x000fe20007ffe0ff */
[--C-:B---3--:R-:W-:Y:S01]  /*1570*/  @P3 IMAD.MOV.U32 R12, RZ, RZ, R4.reuse ;  /* 0x000000ffff0c3224 */ /* 0x108fe200078e0004 */
[----:B------:R-:W-:Y:S02]  /*1580*/  @!P3 MOV R12, R226 ;  /* 0x000000e2000cb202 */ /* 0x000fe40000000f00 */
[----:B------:R-:W-:Y:S01]  /*1590*/  @P3 SHF.R.S32.HI R13, RZ, 0x1f, R4 ;  /* 0x0000001fff0d3819 */ /* 0x000fe20000011404 */
[----:B------:R-:W-:Y:S01]  /*15a0*/  @!P3 IMAD.MOV.U32 R13, RZ, RZ, R5 ;  /* 0x000000ffff0db224 */ /* 0x000fe200078e0005 */
[----:B------:R-:W-:-:S02]  /*15b0*/  SEL R166, R12, RZ, !P5 ;  /* 0x000000ff0ca67207 */ /* 0x000fc40006800000 */
[----:B------:R-:W-:Y:S02]  /*15c0*/  IADD3 R12, R18, R14, RZ ;  /* 0x0000000e120c7210 */ /* 0x000fe40007ffe0ff */
[----:B------:R-:W-:Y:S01]  /*15d0*/  SEL R4, R13, RZ, !P5 ;  /* 0x000000ff0d047207 */ /* 0x000fe20006800000 */
[----:B------:R-:W-:Y:S01]  /*15e0*/  IMAD.WIDE.U32 R26, R166, c[0x0][0x1f0], R26 ;  /* 0x00007c00a61a7a25 */ /* 0x000fe200078e001a */
[----:B------:R-:W-:Y:S02]  /*15f0*/  ISETP.GE.AND P5, PT, R12, c[0x0][0x1d4], PT ;  /* 0x000075000c007a0c */ /* 0x000fe40003fa6270 */
[----:B------:R-:W-:Y:S01]  /*1600*/  ISETP.GE.AND P3, PT, R121, c[0x0][0x1d4], PT ;  /* 0x0000750079007a0c */ /* 0x000fe20003f66270 */
[C---:B------:R-:W-:Y:S01]  /*1610*/  IMAD R5, R4.reuse, c[0x0][0x1f0], RZ ;  /* 0x00007c0004057a24 */ /* 0x040fe200078e02ff */
[----:B------:R-:W-:Y:S01]  /*1620*/  P2R R125, PR, RZ, 0x20 ;  /* 0x00000020ff7d7803 */ /* 0x000fe20000000000 */
[----:B------:R-:W-:Y:S01]  /*1630*/  IMAD R131, R4, c[0x0][0x218], RZ ;  /* 0x0000860004837a24 */ /* 0x000fe200078e02ff */
[----:B------:R-:W-:Y:S01]  /*1640*/  P2R R124, PR, RZ, 0x8 ;  /* 0x00000008ff7c7803 */ /* 0x000fe20000000000 */
[----:B------:R-:W-:Y:S01]  /*1650*/  IMAD R5, R166, c[0x0][0x1f4], R5 ;  /* 0x00007d00a6057a24 */ /* 0x000fe200078e0205 */
[----:B------:R-:W-:Y:S01]  /*1660*/  IADD3 R13, R18, 0x60, RZ ;  /* 0x00000060120d7810 */ /* 0x000fe20007ffe0ff */
[----:B------:R-:W-:-:S02]  /*1670*/  IMAD R131, R166, c[0x0][0x21c], R131 ;  /* 0x00008700a6837a24 */ /* 0x000fc400078e0283 */
[----:B------:R-:W-:Y:S02]  /*1680*/  IMAD.IADD R27, R27, 0x1, R5 ;  /* 0x000000011b1b7824 */ /* 0x000fe400078e0205 */
[----:B------:R1:W-:Y:S01]  /*1690*/  @P2 LDGSTS.E.BYPASS.LTC128B.128 [R122+0xb880], [R30.64+0x80], !P5 ;  /* 0x0b8800801e7a2fae */ /* 0x0003e2000e901d52 */
[----:B------:R-:W-:-:S03]  /*16a0*/  IMAD.WIDE.U32 R166, R166, c[0x0][0x218], R20 ;  /* 0x00008600a6a67a25 */ /* 0x000fc600078e0014 */
[----:B------:R1:W-:Y:S02]  /*16b0*/  @P2 LDGSTS.E.BYPASS.LTC128B.128 [R122+0xd080], [R30.64+0x100], !P3 ;  /* 0x0d0801001e7a2fae */ /* 0x0003e4000d901d52 */
[----:B------:R-:W-:Y:S02]  /*16c0*/  IADD3 R131, R167, R131, RZ ;  /* 0x00000083a7837210 */ /* 0x000fe40007ffe0ff */
[----:B------:R1:W-:Y:S01]  /*16d0*/  @P2 LDGSTS.E.BYPASS.LTC128B.128 [R122+0xe880], [R30.64+0x180], !P6 ;  /* 0x0e8801801e7a2fae */ /* 0x0003e2000f101d52 */
[----:B------:R-:W-:-:S04]  /*16e0*/  @P0 LEA R28, P2, R0, c[0x0][0x220], 0x1 ;  /* 0x00008800001c0a11 */ /* 0x000fc800078408ff */
[----:B------:R-:W-:Y:S02]  /*16f0*/  @P0 LEA.HI.X R29, R0, c[0x0][0x224], R7, 0x1, P2 ;  /* 0x00008900001d0a11 */ /* 0x000fe400010f0c07 */
[CC--:B------:R-:W-:Y:S02]  /*1700*/  LEA.HI R0, R10.reuse, R3.reuse, RZ, 0x3 ;  /* 0x000000030a007211 */ /* 0x0c0fe400078f18ff */
[----:B------:R-:W-:Y:S01]  /*1710*/  LEA.HI R10, R10, R3, RZ, 0x6 ;  /* 0x000000030a0a7211 */ /* 0x000fe200078f30ff */
[----:B------:R1:W-:Y:S01]  /*1720*/  @P0 LDGSTS.E.BYPASS.LTC128B.128 [R122+0xb080], [R28.64], !P4 ;  /* 0x0b0800001c7a0fae */ /* 0x0003e2000e101d52 */
[----:B------:R-:W-:Y:S02]  /*1730*/  SHF.R.S32.HI R3, RZ, 0x1f, R154 ;  /* 0x0000001fff037819 */ /* 0x000fe4000001149a */
[----:B------:R-:W-:Y:S01]  /*1740*/  IADD3 R112, P2, R154, R113, RZ ;  /* 0x000000719a707210 */ /* 0x000fe20007f5e0ff */
[----:B------:R1:W-:Y:S01]  /*1750*/  @P0 LDGSTS.E.BYPASS.LTC128B.128 [R122+0xc880], [R28.64+0x80], !P5 ;  /* 0x0c8800801c7a0fae */ /* 0x0003e2000e901d52 */
[----:B------:R-:W-:Y:S01]  /*1760*/  SHF.R.S32.HI R10, RZ, 0x6, R10 ;  /* 0x00000006ff0a7819 */ /* 0x000fe2000001140a */
[C---:B------:R-:W-:Y:S01]  /*1770*/  IMAD R117, R3.reuse, c[0x0][0x1e0], RZ ;  /* 0x0000780003757a24 */ /* 0x040fe200078e02ff */
[----:B------:R-:W-:Y:S01]  /*1780*/  IADD3.X R110, R3, R8, RZ, P2, !PT ;  /* 0x00000008036e7210 */ /* 0x000fe200017fe4ff */
[----:B------:R-:W-:Y:S01]  /*1790*/  IMAD R8, R8, c[0x0][0x1e0], RZ ;  /* 0x0000780008087a24 */ /* 0x000fe200078e02ff */
[----:B------:R1:W-:Y:S01]  /*17a0*/  @P0 LDGSTS.E.BYPASS.LTC128B.128 [R122+0xe080], [R28.64+0x100], !P3 ;  /* 0x0e0801001c7a0fae */ /* 0x0003e2000d901d52 */
[C---:B------:R-:W-:Y:S01]  /*17b0*/  IMAD R117, R154.reuse, c[0x0][0x1e4], R117 ;  /* 0x000079009a757a24 */ /* 0x040fe200078e0275 */
[----:B------:R-:W-:Y:S01]  /*17c0*/  SHF.R.S32.HI R3, RZ, 0x1f, R156 ;  /* 0x0000001fff037819 */ /* 0x000fe2000001149c */
[----:B------:R-:W-:Y:S01]  /*17d0*/  IMAD R5, R113, c[0x0][0x1e4], R8 ;  /* 0x0000790071057a24 */ /* 0x000fe200078e0208 */
[----:B------:R1:W-:Y:S01]  /*17e0*/  @P0 LDGSTS.E.BYPASS.LTC128B.128 [R122+0xf880], [R28.64+0x180], !P6 ;  /* 0x0f8801801c7a0fae */ /* 0x0003e2000f101d52 */
[----:B------:R-:W-:Y:S01]  /*17f0*/  IMAD.WIDE.U32 R154, R154, c[0x0][0x1e0], R26 ;  /* 0x000078009a9a7a25 */ /* 0x000fe200078e001a */
[----:B------:R-:W-:-:S02]  /*1800*/  LOP3.LUT R24, R119, 0x38, R0, 0xf8, !PT ;  /* 0x0000003877187812 */ /* 0x000fc400078ef800 */
[----:B------:R-:W0:Y:S01]  /*1810*/  LDGDEPBAR ;  /* 0x00000000000079af */ /* 0x000e220000000000 */
[----:B------:R-:W-:-:S03]  /*1820*/  IMAD.IADD R116, R165, 0x1, R5 ;  /* 0x00000001a5747824 */ /* 0x000fc600078e0205 */
[----:B------:R-:W-:Y:S01]  /*1830*/  BAR.SYNC.DEFER_BLOCKING 0x0 ;  /* 0x0000000000007b1d */ /* 0x000fe20000010000 */
[----:B------:R-:W-:Y:S01]  /*1840*/  IMAD.IADD R117, R155, 0x1, R117 ;  /* 0x000000019b757824 */ /* 0x000fe200078e0275 */
[----:B------:R-:W-:Y:S01]  /*1850*/  IADD3 R115, P2, P0, R154, R164, R16 ;  /* 0x000000a49a737210 */ /* 0x000fe2000785e010 */
[C---:B------:R-:W-:Y:S01]  /*1860*/  IMAD R135, R3.reuse, c[0x0][0x280], RZ ;  /* 0x0000a00003877a24 */ /* 0x040fe200078e02ff */
[----:B------:R-:W-:Y:S01]  /*1870*/  LOP3.LUT R143, R24, R129, RZ, 0x3c, !PT ;  /* 0x00000081188f7212 */ /* 0x000fe200078e3cff */
[----:B------:R-:W-:Y:S01]  /*1880*/  IMAD R3, R3, c[0x0][0x290], RZ ;  /* 0x0000a40003037a24 */ /* 0x000fe200078e02ff */
[----:B------:R-:W-:Y:S01]  /*1890*/  IADD3.X R114, R117, R116, R17, P2, P0 ;  /* 0x0000007475727210 */ /* 0x000fe200017e0411 */
[----:B------:R-:W-:Y:S01]  /*18a0*/  IMAD R135, R156, c[0x0][0x284], R135 ;  /* 0x0000a1009c877a24 */ /* 0x000fe200078e0287 */
[----:B------:R-:W-:Y:S01]  /*18b0*/  ISETP.GE.AND P2, PT, R12, c[0x0][0x27c], PT ;  /* 0x00009f000c007a0c */ /* 0x000fe20003f46270 */
[C---:B------:R-:W-:Y:S01]  /*18c0*/  IMAD R3, R156.reuse, c[0x0][0x294], R3 ;  /* 0x0000a5009c037a24 */ /* 0x040fe200078e0203 */
[----:B------:R-:W-:Y:S01]  /*18d0*/  LOP3.LUT R26, R111, 0x38, R0, 0xf8, !PT ;  /* 0x000000386f1a7812 */ /* 0x000fe200078ef800 */
[----:B------:R-:W-:Y:S01]  /*18e0*/  IMAD.WIDE.U32 R156, R156, c[0x0][0x290], R22 ;  /* 0x0000a4009c9c7a25 */ /* 0x000fe200078e0016 */
[----:B------:R-:W-:-:S02]  /*18f0*/  SEL R5, RZ, c[0x0][0x27c], !P2 ;  /* 0x00009f00ff057a07 */ /* 0x000fc40005000000 */
[----:B------:R-:W-:Y:S01]  /*1900*/  LOP3.LUT R145, R26, R123, RZ, 0x3c, !PT ;  /* 0x0000007b1a917212 */ /* 0x000fe200078e3cff */
[----:B------:R-:W-:Y:S01]  /*1910*/  IMAD R22, R10, 0xc00, R6 ;  /* 0x00000c000a167824 */ /* 0x000fe200078e0206 */
[----:B------:R-:W-:Y:S01]  /*1920*/  IADD3 R5, R12, R5, RZ ;  /* 0x000000050c057210 */ /* 0x000fe20007ffe0ff */
[----:B------:R-:W-:Y:S01]  /*1930*/  IMAD R10, R10, 0xc00, R11 ;  /* 0x00000c000a0a7824 */ /* 0x000fe200078e020b */
[----:B------:R-:W-:Y:S01]  /*1940*/  LOP3.LUT R140, R0, 0xfffffff8, RZ, 0xc0, !PT ;  /* 0xfffffff8008c7812 */ /* 0x000fe200078ec0ff */
[----:B------:R-:W-:Y:S01]  /*1950*/  IMAD.IADD R137, R163, 0x1, R135 ;  /* 0x00000001a3897824 */ /* 0x000fe200078e0287 */
[----:B------:R-:W-:Y:S01]  /*1960*/  SHF.R.S32.HI R8, RZ, 0x1f, R5 ;  /* 0x0000001fff087819 */ /* 0x000fe20000011405 */
[----:B------:R-:W-:Y:S01]  /*1970*/  IMAD.IADD R143, R10, 0x1, R143 ;  /* 0x000000010a8f7824 */ /* 0x000fe200078e028f */
[----:B------:R-:W-:Y:S01]  /*1980*/  IADD3 R145, R22, R145, RZ ;  /* 0x0000009116917210 */ /* 0x000fe20007ffe0ff */
[----:B------:R-:W-:Y:S01]  /*1990*/  IMAD.IADD R136, R161, 0x1, R3 ;  /* 0x00000001a1887824 */ /* 0x000fe200078e0203 */
[CC--:B------:R-:W-:Y:S01]  /*19a0*/  LEA.HI R74, R8.reuse, R5.reuse, RZ, 0x3 ;  /* 0x00000005084a7211 */ /* 0x0c0fe200078f18ff */
[----:B------:R-:W-:Y:S01]  /*19b0*/  IMAD.IADD R134, R3, 0x1, R157 ;  /* 0x0000000103867824 */ /* 0x000fe200078e029d */
[----:B------:R-:W-:Y:S01]  /*19c0*/  LEA.HI R8, R8, R5, RZ, 0x6 ;  /* 0x0000000508087211 */ /* 0x000fe200078f30ff */
[----:B------:R-:W-:Y:S01]  /*19d0*/  IMAD.SHL.U32 R145, R145, 0x2, RZ ;  /* 0x0000000291917824 */ /* 0x000fe200078e00ff */
[----:B------:R-:W-:Y:S01]  /*19e0*/  LOP3.LUT R144, R111, 0x38, R74, 0xf8, !PT ;  /* 0x000000386f907812 */ /* 0x000fe200078ef84a */
[----:B------:R-:W-:Y:S01]  /*19f0*/  IMAD.SHL.U32 R143, R143, 0x2, RZ ;  /* 0x000000028f8f7824 */ /* 0x000fe200078e00ff */
[----:B------:R-:W-:-:S02]  /*1a00*/  SHF.R.S32.HI R8, RZ, 0x6, R8 ;  /* 0x00000006ff087819 */ /* 0x000fc40000011408 */
[----:B------:R-:W-:Y:S02]  /*1a10*/  LOP3.LUT R10, R119, 0x38, R74, 0xf8, !PT ;  /* 0x00000038770a7812 */ /* 0x000fe400078ef84a */
[----:B------:R-:W-:Y:S01]  /*1a20*/  LOP3.LUT R144, R144, R123, RZ, 0x3c, !PT ;  /* 0x0000007b90907212 */ /* 0x000fe200078e3cff */
[----:B------:R-:W-:Y:S01]  /*1a30*/  IMAD R5, R8, 0xc00, R6 ;  /* 0x00000c0008057824 */ /* 0x000fe200078e0206 */
[----:B------:R-:W-:Y:S01]  /*1a40*/  LOP3.LUT R141, R10, R129, RZ, 0x3c, !PT ;  /* 0x000000810a8d7212 */ /* 0x000fe200078e3cff */
[----:B------:R-:W-:Y:S01]  /*1a50*/  IMAD R8, R8, 0xc00, R11 ;  /* 0x00000c0008087824 */ /* 0x000fe200078e020b */
[----:B------:R-:W-:Y:S01]  /*1a60*/  LOP3.LUT R139, R74, 0xfffffff8, RZ, 0xc0, !PT ;  /* 0xfffffff84a8b7812 */ /* 0x000fe200078ec0ff */
[----:B------:R-:W-:Y:S01]  /*1a70*/  IMAD.IADD R144, R5, 0x1, R144 ;  /* 0x0000000105907824 */ /* 0x000fe200078e0290 */
[----:B------:R-:W-:Y:S02]  /*1a80*/  ISETP.GE.AND P0, PT, R72, 0x1, PT ;  /* 0x000000014800780c */ /* 0x000fe40003f06270 */
[----:B------:R-:W-:-:S02]  /*1a90*/  IADD3 R141, R8, R141, RZ ;  /* 0x0000008d088d7210 */ /* 0x000fc40007ffe0ff */
[----:B------:R-:W-:Y:S02]  /*1aa0*/  SHF.R.S32.HI R75, RZ, 0x3, R0 ;  /* 0x00000003ff4b7819 */ /* 0x000fe40000011400 */
[----:B------:R-:W-:Y:S01]  /*1ab0*/  IADD3 R135, R135, R159, RZ ;  /* 0x0000009f87877210 */ /* 0x000fe20007ffe0ff */
[----:B------:R-:W-:Y:S01]  /*1ac0*/  IMAD.SHL.U32 R141, R141, 0x2, RZ ;  /* 0x000000028d8d7824 */ /* 0x000fe200078e00ff */
[----:B------:R-:W-:Y:S02]  /*1ad0*/  SHF.R.S32.HI R138, RZ, 0x1f, R140 ;  /* 0x0000001fff8a7819 */ /* 0x000fe4000001148c */
[----:B------:R-:W-:Y:S02]  /*1ae0*/  SHF.R.S32.HI R74, RZ, 0x3, R74 ;  /* 0x00000003ff4a7819 */ /* 0x000fe4000001144a */
[----:B------:R-:W-:Y:S02]  /*1af0*/  SHF.R.S32.HI R142, RZ, 0x1f, R139 ;  /* 0x0000001fff8e7819 */ /* 0x000fe4000001148b */
[----:B-1----:R-:W-:-:S02]  /*1b00*/  SHF.L.U32 R144, R144, 0x1, RZ ;  /* 0x0000000190907819 */ /* 0x002fc400000006ff */
.L_x_1062:
[----:B------:R-:W-:Y:S01]  /*1b10*/  SHF.R.S32.HI R130, RZ, 0x1f, R57 ;  /* 0x0000001fff827819 */ /* 0x000fe20000011439 */
[C---:B------:R-:W-:Y:S01]  /*1b20*/  IMAD R147, R57.reuse, UR17, RZ ;  /* 0x0000001139937c24 */ /* 0x040fe2000f8e02ff */
[----:B------:R-:W-:Y:S01]  /*1b30*/  ISETP.GE.AND P4, PT, R72, 0x1, PT ;  /* 0x000000014800780c */ /* 0x000fe20003f86270 */
[----:B------:R-:W-:Y:S01]  /*1b40*/  IMAD.WIDE.U32 R170, R57, UR28, RZ ;  /* 0x0000001c39aa7c25 */ /* 0x000fe2000f8e00ff */
[----:B------:R-:W-:Y:S04]  /*1b50*/  DEPBAR.LE SB0, 0x0 ;  /* 0x000080000000791a */ /* 0x000fe80000000000 */
[----:B------:R-:W-:Y:S01]  /*1b60*/  BAR.SYNC.DEFER_BLOCKING 0x0 ;  /* 0x0000000000007b1d */ /* 0x000fe20000010000 */
[----:B------:R-:W-:Y:S01]  /*1b70*/  IADD3 R3, P3, P0, R115, UR10, R170 ;  /* 0x0000000a73037c10 */ /* 0x000fe2000f87e0aa */
[----:B------:R-:W-:Y:S04]  /*1b80*/  IMAD R147, R130, UR28, R147 ;  /* 0x0000001c82937c24 */ /* 0x000fe8000f8e0293 */
[----:B------:R-:W-:Y:S05]  /*1b90*/  IMAD.IADD R147, R171, 0x1, R147 ;  /* 0x00000001ab937824 */ /* 0x000fea00078e0293 */
[----:B------:R-:W-:Y:S02]  /*1ba0*/  IADD3.X R0, R114, UR9, R147, P3, P0 ;  /* 0x0000000972007c10 */ /* 0x000fe40009fe0493 */
[----:B-1----:R-:W-:Y:S05]  /*1bb0*/  IADD3 R5, P0, R115, R170, RZ ;  /* 0x000000aa73057210 */ /* 0x002fea0007f1e0ff */
[----:B------:R-:W-:Y:S01]  /*1bc0*/  IMAD.X R4, R147, 0x1, R114, P0 ;  /* 0x0000000193047824 */ /* 0x000fe200000e0672 */
[C---:B------:R-:W-:Y:S04]  /*1bd0*/  LEA R94, P0, R5.reuse, c[0x0][0x1c8], 0x1 ;  /* 0x00007200055e7a11 */ /* 0x040fe800078008ff */
[----:B------:R-:W-:Y:S01]  /*1be0*/  LEA.HI.X R95, R5, c[0x0][0x1cc], R4, 0x1, P0 ;  /* 0x00007300055f7a11 */ /* 0x000fe200000f0c04 */
[----:B------:R-:W-:Y:S01]  /*1bf0*/  BSSY B2, `(.L_x_1023) ;  /* 0x0000530000027945 */ /* 0x000fe20003800000 */
[C---:B------:R-:W-:Y:S04]  /*1c00*/  LEA R92, P0, R3.reuse, c[0x0][0x1c8], 0x1 ;  /* 0x00007200035c7a11 */ /* 0x040fe800078008ff */
[----:B------:R-:W-:Y:S01]  /*1c10*/  LEA.HI.X R93, R3, c[0x0][0x1cc], R0, 0x1, P0 ;  /* 0x00007300035d7a11 */ /* 0x000fe200000f0c00 */
[----:B------:R-:W-:-:S05]  /*1c20*/  @!P4 BRA `(.L_x_1024) ;  /* 0x000050200000c947 */ /* 0x000fca0003800000 */
[C---:B------:R-:W-:Y:S01]  /*1c30*/  IMAD R3, R57.reuse, UR16, RZ ;  /* 0x0000001039037c24 */ /* 0x040fe2000f8e02ff */
[----:B------:R-:W-:Y:S01]  /*1c40*/  ISETP.NE.AND P0, PT, RZ, UR6, PT ;  /* 0x00000006ff007c0c */ /* 0x000fe2000bf05270 */
        /* <DEDUP_REMOVED lines=54> */
.L_x_1027:
[----:B------:R-:W-:Y:S05]  /*1fb0*/  BSYNC B0 ;  /* 0x0000000000007941 */ /* 0x000fea0003800000 */
.L_x_1026:
[----:B------:R-:W-:Y:S01]  /*1fc0*/  ISETP.GE.AND P5, PT, R118, R146, PT ;  /* 0x000000927600720c */ /* 0x000fe20003fa6270 */
[----:B-----5:R-:W-:Y:S01]  /*1fd0*/  IMAD.MOV.U32 R5, RZ, RZ, R40 ;  /* 0x000000ffff057224 */ /* 0x020fe200078e0028 */
[----:B------:R-:W-:Y:S01]  /*1fe0*/  BSSY B0, `(.L_x_1028) ;  /* 0x0000048000007945 */ /* 0x000fe20003800000 */
[----:B------:R-:W-:Y:S01]  /*1ff0*/  IMAD.MOV.U32 R4, RZ, RZ, R41 ;  /* 0x000000ffff047224 */ /* 0x000fe200078e0029 */
[----:B------:R-:W-:Y:S01]  /*2000*/  CS2R R32, SRZ ;  /* 0x0000000000207805 */ /* 0x000fe2000001ff00 */
        /* <DEDUP_REMOVED lines=69> */
.L_x_1029:
[----:B------:R-:W-:Y:S05]  /*2460*/  BSYNC B0 ;  /* 0x0000000000007941 */ /* 0x000fea0003800000 */
.L_x_1028:
        /* <DEDUP_REMOVED lines=90> */
.L_x_1033:
[----:B------:R-:W-:Y:S05]  /*2a10*/  BSYNC B0 ;  /* 0x0000000000007941 */ /* 0x000fea0003800000 */
.L_x_1032:
        /* <DEDUP_REMOVED lines=56> */
.L_x_1035:
[----:B------:R-:W-:Y:S05]  /*2da0*/  BSYNC B0 ;  /* 0x0000000000007941 */ /* 0x000fea0003800000 */
.L_x_1034:
        /* <DEDUP_REMOVED lines=56> */
.L_x_1037:
[----:B------:R-:W-:Y:S05]  /*3130*/  BSYNC B0 ;  /* 0x0000000000007941 */ /* 0x000fea0003800000 */
.L_x_1036:
        /* <DEDUP_REMOVED lines=55> */
.L_x_1031:
[----:B------:R-:W-:Y:S05]  /*34b0*/  BSYNC B1 ;  /* 0x0000000000017941 */ /* 0x000fea0003800000 */
.L_x_1030:
        /* <DEDUP_REMOVED lines=57> */
.L_x_1040:
[----:B------:R-:W-:Y:S05]  /*3850*/  BSYNC B0 ;  /* 0x0000000000007941 */ /* 0x000fea0003800000 */
.L_x_1039:
        /* <DEDUP_REMOVED lines=56> */
.L_x_1042:
[----:B------:R-:W-:Y:S05]  /*3be0*/  BSYNC B0 ;  /* 0x0000000000007941 */ /* 0x000fea0003800000 */
.L_x_1041:
        /* <DEDUP_REMOVED lines=21> */
[----:B------:R-:W-:Y:S02]  /*3d40*/  @!P0 LOP3.LUT R23, R25, 0xffff0000, RZ, 0xc0, !PT ;  /* 0xffff000019178812 */ /* 0x000fe400078ec0ff */
[C---:B------:R-:W-:Y:S02]  /*3d50*/  @!P0 LOP3.LUT R29, R24.reuse, 0xffff0000, RZ, 0xc0, !PT ;  /* 0xffff0000181d8812 */ /* 0x040fe400078ec0ff */
[----:B------:R-:W-:Y:S01]  /*3d60*/  @!P0 SHF.L.U32 R31, R24, 0x10, RZ ;  /* 0x00000010181f8819 */ /* 0x000fe200000006ff */
[----:B------:R-:W-:Y:S01]  /*3d70*/  @!P0 FMUL.FTZ R38, R23, R30 ;  /* 0x0000001e17268220 */ /* 0x000fe20000410000 */
[----:B------:R-:W-:Y:S01]  /*3d80*/  @!P0 SHF.L.U32 R36, R27, 0x10, RZ ;  /* 0x000000101b248819 */ /* 0x000fe200000006ff */
[C---:B------:R-:W-:Y:S02]  /*3d90*/  @!P0 FMUL.FTZ R37, R29.reuse, R28 ;  /* 0x0000001c1d258220 */ /* 0x040fe40000410000 */
[----:B------:R-:W-:Y:S02]  /*3da0*/  @!P0 FMUL.FTZ R0, R29, R22 ;  /* 0x000000161d008220 */ /* 0x000fe40000410000 */
[-C--:B------:R-:W-:Y:S01]  /*3db0*/  @!P0 FMUL.FTZ R3, R23, R10.reuse ;  /* 0x0000000a17038220 */ /* 0x080fe20000410000 */
[----:B------:R-:W-:Y:S01]  /*3dc0*/  @!P0 LOP3.LUT R23, R26, 0xffff0000, RZ, 0xc0, !PT ;  /* 0xffff00001a178812 */ /* 0x000fe200078ec0ff */
[----:B------:R-:W-:Y:S02]  /*3dd0*/  @!P0 FFMA.FTZ R38, R35, R10, -R38 ;  /* 0x0000000a23268223 */ /* 0x000fe40000010826 */
[C---:B------:R-:W-:Y:S01]  /*3de0*/  @!P0 IMAD.U32 R10, R9.reuse, 0x10000, RZ ;  /* 0x00010000090a8824 */ /* 0x040fe200078e00ff */
[----:B------:R-:W-:Y:S01]  /*3df0*/  @!P0 LOP3.LUT R9, R9, 0xffff0000, RZ, 0xc0, !PT ;  /* 0xffff000009098812 */ /* 0x000fe200078ec0ff */
[----:B------:R-:W-:Y:S01]  /*3e00*/  @!P0 FFMA.FTZ R37, R31, R22, -R37 ;  /* 0x000000161f258223 */ /* 0x000fe20000010825 */
        /* <DEDUP_REMOVED lines=22> */
.L_x_1044:
[----:B------:R-:W-:Y:S05]  /*3f70*/  BSYNC B0 ;  /* 0x0000000000007941 */ /* 0x000fea0003800000 */
.L_x_1043:
        /* <DEDUP_REMOVED lines=56> */
.L_x_1025:
        /* <DEDUP_REMOVED lines=36> */
.L_x_1046:
[----:B------:R-:W-:Y:S05]  /*4540*/  BSYNC B0 ;  /* 0x0000000000007941 */ /* 0x000fea0003800000 */
.L_x_1045:
[----:B------:R-:W-:Y:S01]  /*4550*/  ISETP.GE.AND P5, PT, R118, R146, PT ;  /* 0x000000927600720c */ /* 0x000fe20003fa6270 */
[----:B-----5:R-:W-:Y:S01]  /*4560*/  IMAD.MOV.U32 R5, RZ, RZ, R38 ;  /* 0x000000ffff057224 */ /* 0x020fe200078e0026 */
[----:B------:R-:W-:Y:S01]  /*4570*/  BSSY B0, `(.L_x_1047) ;  /* 0x0000040000007945 */ /* 0x000fe20003800000 */
[----:B------:R-:W-:Y:S01]  /*4580*/  IMAD.MOV.U32 R4, RZ, RZ, R39 ;  /* 0x000000ffff047224 */ /* 0x000fe200078e0027 */
[----:B-1----:R-:W-:Y:S01]  /*4590*/  CS2R R20, SRZ ;  /* 0x0000000000147805 */ /* 0x002fe2000001ff00 */
        /* <DEDUP_REMOVED lines=61> */
.L_x_1048:
[----:B------:R-:W-:Y:S05]  /*4970*/  BSYNC B0 ;  /* 0x0000000000007941 */ /* 0x000fea0003800000 */
.L_x_1047:
[----:B------:R-:W-:Y:S01]  /*4980*/  IADD3 R92, -R73, c[0x0][0x1d4], RZ ;  /* 0x00007500495c7a10 */ /* 0x000fe20007ffe1ff */
        /* <DEDUP_REMOVED lines=40> */
[----:B------:R-:W-:Y:S01]  /*4c10*/  SEL R66, R73, R92, !P1 ;  /* 0x0000005c49427207 */ /* 0x000fe20004800000 */
[----:B------:R-:W1:Y:S01]  /*4c20*/  LDS.128 R96, [R145+0xa080] ;  /* 0x00a0800091607984 */ /* 0x000e620000000c00 */
[----:B------:R-:W-:Y:S02]  /*4c30*/  IADD3 R175, P3, P0, R154, R173, R140 ;  /* 0x000000ad9aaf7210 */ /* 0x000fe4000787e08c */
[----:B------:R-:W-:Y:S02]  /*4c40*/  SHF.R.S32.HI R59, RZ, 0x1f, R66 ;  /* 0x0000001fff3b7819 */ /* 0x000fe40000011442 */
[----:B------:R-:W-:Y:S02]  /*4c50*/  IADD3.X R174, R117, R132, R138, P3, P0 ;  /* 0x0000008475ae7210 */ /* 0x000fe40001fe048a */
[----:B------:R-:W-:Y:S04]  /*4c60*/  LEA.HI R66, R59, R66, RZ, 0x4 ;  /* 0x000000423b427211 */ /* 0x000fe800078f20ff */
[----:B------:R-:W-:Y:S04]  /*4c70*/  LEA.HI.SX32 R66, R66, R75, 0x1c ;  /* 0x0000004b42427211 */ /* 0x000fe800078fe2ff */
[----:B------:R-:W-:Y:S01]  /*4c80*/  SHF.R.S32.HI R59, RZ, 0x1f, R66 ;  /* 0x0000001fff3b7819 */ /* 0x000fe20000011442 */
[----:B------:R-:W-:Y:S03]  /*4c90*/  IMAD.SHL.U32 R172, R66, 0x8, RZ ;  /* 0x0000000842ac7824 */ /* 0x000fe600078e00ff */
[----:B------:R-:W-:Y:S02]  /*4ca0*/  LEA.HI R59, R59, R66, RZ, 0x3 ;  /* 0x000000423b3b7211 */ /* 0x000fe400078f18ff */
[----:B------:R-:W-:Y:S02]  /*4cb0*/  ISETP.GE.AND P3, PT, R172, c[0x0][0x1d4], PT ;  /* 0x00007500ac007a0c */ /* 0x000fe40003f66270 */
[----:B------:R-:W-:Y:S05]  /*4cc0*/  SHF.R.S32.HI R59, RZ, 0x3, R59 ;  /* 0x00000003ff3b7819 */ /* 0x000fea000001143b */
[----:B------:R-:W-:Y:S06]  /*4cd0*/  IMAD R56, R59, 0xc00, R6 ;  /* 0x00000c003b387824 */ /* 0x000fec00078e0206 */
[--C-:B------:R-:W-:Y:S02]  /*4ce0*/  @!P3 SHF.R.S32.HI R178, RZ, 0x1f, R172.reuse ;  /* 0x0000001fffb2b819 */ /* 0x100fe400000114ac */
[----:B------:R-:W-:Y:S04]  /*4cf0*/  @!P3 IADD3 R179, P4, P0, R154, R173, R172 ;  /* 0x000000ad9ab3b210 */ /* 0x000fe8000789e0ac */
[----:B------:R-:W-:Y:S02]  /*4d00*/  @!P3 IADD3.X R178, R117, R132, R178, P4, P0 ;  /* 0x0000008475b2b210 */ /* 0x000fe400027e04b2 */
[C---:B------:R-:W-:Y:S04]  /*4d10*/  LEA R176, P0, R175.reuse, c[0x0][0x1c8], 0x1 ;  /* 0x00007200afb07a11 */ /* 0x040fe800078008ff */
[----:B------:R-:W-:Y:S02]  /*4d20*/  LEA.HI.X R177, R175, c[0x0][0x1cc], R174, 0x1, P0 ;  /* 0x00007300afb17a11 */ /* 0x000fe400000f0cae */
[C---:B------:R-:W-:Y:S04]  /*4d30*/  @!P3 LEA R174, P0, R179.reuse, c[0x0][0x1c8], 0x1 ;  /* 0x00007200b3aeba11 */ /* 0x040fe800078008ff */
[----:B------:R-:W-:Y:S02]  /*4d40*/  @!P3 LEA.HI.X R175, R179, c[0x0][0x1cc], R178, 0x1, P0 ;  /* 0x00007300b3afba11 */ /* 0x000fe400000f0cb2 */
[----:B------:R-:W-:Y:S02]  /*4d50*/  LOP3.LUT R178, R111, 0x38, R172, 0xf8, !PT ;  /* 0x000000386fb27812 */ /* 0x000fe400078ef8ac */
[----:B------:R-:W-:Y:S02]  /*4d60*/  ISETP.GE.AND P0, PT, R16, c[0x0][0x27c], PT ;  /* 0x00009f0010007a0c */ /* 0x000fe40003f06270 */
[----:B------:R-:W-:Y:S05]  /*4d70*/  LOP3.LUT R179, R178, R123, RZ, 0x3c, !PT ;  /* 0x0000007bb2b37212 */ /* 0x000fea00078e3cff */
[----:B------:R-:W-:Y:S04]  /*4d80*/  IMAD.IADD R179, R56, 0x1, R179 ;  /* 0x0000000138b37824 */ /* 0x000fe800078e02b3 */
[----:B------:R-:W-:Y:S02]  /*4d90*/  IMAD.SHL.U32 R172, R179, 0x2, RZ ;  /* 0x00000002b3ac7824 */ /* 0x000fe400078e00ff */
[C---:B-1----:R-:W-:Y:S01]  /*4da0*/  @!P0 IMAD.U32 R70, R99.reuse, 0x10000, RZ ;  /* 0x0001000063468824 */ /* 0x042fe200078e00ff */
[----:B------:R-:W-:Y:S02]  /*4db0*/  @!P0 LOP3.LUT R67, R98, 0xffff0000, RZ, 0xc0, !PT ;  /* 0xffff000062438812 */ /* 0x000fe400078ec0ff */
[----:B------:R-:W1:Y:S01]  /*4dc0*/  LDS.128 R32, [R172+0xa080] ;  /* 0x00a08000ac207984 */ /* 0x000e620000000c00 */
[----:B------:R-:W-:Y:S02]  /*4dd0*/  @!P0 LOP3.LUT R71, R99, 0xffff0000, RZ, 0xc0, !PT ;  /* 0xffff000063478812 */ /* 0x000fe400078ec0ff */
[--C-:B------:R-:W-:Y:S02]  /*4de0*/  @!P0 SHF.R.U64 R46, R46, 0x10, R47.reuse ;  /* 0x000000102e2e8819 */ /* 0x100fe4000000122f */
[----:B------:R-:W-:Y:S02]  /*4df0*/  @!P0 SHF.R.U32.HI R47, RZ, 0x10, R47 ;  /* 0x00000010ff2f8819 */ /* 0x000fe4000001162f */
[----:B------:R-:W-:Y:S02]  /*4e00*/  @!P0 PRMT R55, R55, 0x5410, R46 ;  /* 0x0000541037378816 */ /* 0x000fe4000000002e */
[----:B------:R-:W-:Y:S02]  /*4e10*/  @!P0 PRMT R54, R54, 0x5410, R47 ;  /* 0x0000541036368816 */ /* 0x000fe4000000002f */
[----:B------:R-:W-:Y:S02]  /*4e20*/  @!P0 SHF.R.U32.HI R66, RZ, 0x10, R63 ;  /* 0x00000010ff428819 */ /* 0x000fe4000001163f */
[--C-:B------:R-:W-:Y:S02]  /*4e30*/  @!P0 SHF.R.U64 R59, R60, 0x10, R61.reuse ;  /* 0x000000103c3b8819 */ /* 0x100fe4000000123d */
[----:B------:R-:W-:Y:S02]  /*4e40*/  @!P0 SHF.R.U32.HI R61, RZ, 0x10, R61 ;  /* 0x00000010ff3d8819 */ /* 0x000fe4000001163d */
[----:B------:R-:W-:Y:S02]  /*4e50*/  @!P0 SHF.R.U64 R60, R62, 0x10, R63 ;  /* 0x000000103e3c8819 */ /* 0x000fe4000000123f */
[----:B------:R-:W-:Y:S02]  /*4e60*/  @!P0 LOP3.LUT R63, R97, 0xffff0000, RZ, 0xc0, !PT ;  /* 0xffff0000613f8812 */ /* 0x000fe400078ec0ff */
[----:B------:R-:W-:Y:S01]  /*4e70*/  @!P0 PRMT R62, R58, 0x5410, R61 ;  /* 0x000054103a3e8816 */ /* 0x000fe2000000003d */
[C---:B------:R-:W-:Y:S01]  /*4e80*/  @!P0 IMAD.U32 R58, R96.reuse, 0x10000, RZ ;  /* 0x00010000603a8824 */ /* 0x040fe200078e00ff */
[----:B------:R-:W-:Y:S02]  /*4e90*/  @!P0 LOP3.LUT R61, R96, 0xffff0000, RZ, 0xc0, !PT ;  /* 0xffff0000603d8812 */ /* 0x000fe400078ec0ff */
[----:B------:R-:W-:Y:S01]  /*4ea0*/  @!P0 PRMT R69, R69, 0x5410, R66 ;  /* 0x0000541045458816 */ /* 0x000fe20000000042 */
[----:B------:R-:W-:Y:S01]  /*4eb0*/  @!P0 IMAD.U32 R66, R98, 0x10000, RZ ;  /* 0x0001000062428824 */ /* 0x000fe200078e00ff */
[--C-:B------:R-:W-:Y:S02]  /*4ec0*/  @!P0 SHF.R.U64 R44, R44, 0x10, R45.reuse ;  /* 0x000000102c2c8819 */ /* 0x100fe4000000122d */
[----:B------:R-:W-:Y:S01]  /*4ed0*/  @!P0 SHF.R.U32.HI R45, RZ, 0x10, R45 ;  /* 0x00000010ff2d8819 */ /* 0x000fe2000001162d */
[C---:B------:R-:W-:Y:S01]  /*4ee0*/  @!P0 IMAD.U32 R68, R69.reuse, 0x10000, RZ ;  /* 0x0001000045448824 */ /* 0x040fe200078e00ff */
[----:B------:R-:W-:Y:S02]  /*4ef0*/  @!P0 LOP3.LUT R69, R69, 0xffff0000, RZ, 0xc0, !PT ;  /* 0xffff000045458812 */ /* 0x000fe400078ec0ff */
[----:B------:R-:W-:Y:S02]  /*4f00*/  @!P0 PRMT R53, R53, 0x5410, R44 ;  /* 0x0000541035358816 */ /* 0x000fe4000000002c */
[----:B------:R-:W-:Y:S02]  /*4f10*/  @!P0 PRMT R64, R64, 0x5410, R59 ;  /* 0x0000541040408816 */ /* 0x000fe4000000003b */
[C---:B------:R-:W-:Y:S02]  /*4f20*/  @!P0 LOP3.LUT R44, R53.reuse, 0xffff0000, RZ, 0xc0, !PT ;  /* 0xffff0000352c8812 */ /* 0x040fe400078ec0ff */
[----:B------:R-:W-:Y:S01]  /*4f30*/  @!P0 PRMT R52, R52, 0x5410, R45 ;  /* 0x0000541034348816 */ /* 0x000fe2000000002d */
[C---:B-1----:R-:W-:Y:S01]  /*4f40*/  @!P0 IMAD.U32 R46, R32.reuse, 0x10000, RZ ;  /* 0x00010000202e8824 */ /* 0x042fe200078e00ff */
[----:B------:R-:W-:Y:S01]  /*4f50*/  @!P0 LOP3.LUT R47, R32, 0xffff0000, RZ, 0xc0, !PT ;  /* 0xffff0000202f8812 */ /* 0x000fe200078ec0ff */
[----:B------:R-:W-:Y:S01]  /*4f60*/  @!P0 IMAD.U32 R45, R53, 0x10000, RZ ;  /* 0x00010000352d8824 */ /* 0x000fe200078e00ff */
[----:B------:R-:W-:Y:S01]  /*4f70*/  @!P0 PRMT R65, R65, 0x5410, R60 ;  /* 0x0000541041418816 */ /* 0x000fe2000000003c */
[C---:B------:R-:W-:Y:S01]  /*4f80*/  @!P0 IMAD.U32 R59, R64.reuse, 0x10000, RZ ;  /* 0x00010000403b8824 */ /* 0x040fe200078e00ff */
[----:B------:R-:W-:Y:S01]  /*4f90*/  @!P0 LOP3.LUT R60, R64, 0xffff0000, RZ, 0xc0, !PT ;  /* 0xffff0000403c8812 */ /* 0x000fe200078ec0ff */
[C---:B------:R-:W-:Y:S02]  /*4fa0*/  @!P0 FMUL.FTZ R0, R46.reuse, R45 ;  /* 0x0000002d2e008220 */ /* 0x040fe40000410000 */
[----:B------:R-:W-:Y:S02]  /*4fb0*/  @!P0 FMUL.FTZ R172, R46, R59 ;  /* 0x0000003b2eac8220 */ /* 0x000fe40000410000 */
[----:B------:R-:W-:Y:S02]  /*4fc0*/  @!P0 FMUL.FTZ R179, R47, R60 ;  /* 0x0000003c2fb38220 */ /* 0x000fe40000410000 */
[----:B------:R-:W-:Y:S02]  /*4fd0*/  @!P0 FFMA.FTZ R0, R59, R58, R0 ;  /* 0x0000003a3b008223 */ /* 0x000fe40000010000 */
[-C--:B------:R-:W-:Y:S01]  /*4fe0*/  @!P0 FMUL.FTZ R3, R47, R44.reuse ;  /* 0x0000002c2f038220 */ /* 0x080fe20000410000 */
[C---:B------:R-:W-:Y:S01]  /*4ff0*/  @!P0 LOP3.LUT R47, R33.reuse, 0xffff0000, RZ, 0xc0, !PT ;  /* 0xffff0000212f8812 */ /* 0x040fe200078ec0ff */
[C---:B------:R-:W-:Y:S01]  /*5000*/  @!P0 IMAD.U32 R59, R62.reuse, 0x10000, RZ ;  /* 0x000100003e3b8824 */ /* 0x040fe200078e00ff */
[----:B------:R-:W-:Y:S01]  /*5010*/  @!P0 LOP3.LUT R62, R62, 0xffff0000, RZ, 0xc0, !PT ;  /* 0xffff00003e3e8812 */ /* 0x000fe200078ec0ff */
[----:B------:R-:W-:Y:S02]  /*5020*/  @!P0 IMAD.U32 R46, R33, 0x10000, RZ ;  /* 0x00010000212e8824 */ /* 0x000fe400078e00ff */
[----:B------:R-:W-:Y:S01]  /*5030*/  @!P0 FFMA.FTZ R179, R61, R44, -R179 ;  /* 0x0000002c3db38223 */ /* 0x000fe200000108b3 */
[----:B------:R-:W-:Y:S01]  /*5040*/  @!P0 LOP3.LUT R44, R52, 0xffff0000, RZ, 0xc0, !PT ;  /* 0xffff0000342c8812 */ /* 0x000fe200078ec0ff */
[----:B------:R-:W-:Y:S02]  /*5050*/  @!P0 FMUL.FTZ R181, R47, R62 ;  /* 0x0000003e2fb58220 */ /* 0x000fe40000410000 */
[----:B------:R-:W-:Y:S02]  /*5060*/  @!P0 FFMA.FTZ R172, R58, R45, -R172 ;  /* 0x0000002d3aac8223 */ /* 0x000fe400000108ac */
[----:B------:R-:W-:Y:S02]  /*5070*/  @!P0 IMAD.U32 R58, R97, 0x10000, RZ ;  /* 0x00010000613a8824 */ /* 0x000fe400078e00ff */
[----:B------:R-:W-:Y:S01]  /*5080*/  @!P0 IMAD.U32 R45, R52, 0x10000, RZ ;  /* 0x00010000342d8824 */ /* 0x000fe200078e00ff */
[----:B------:R-:W-:Y:S01]  /*5090*/  @!P0 F2FP.BF16.PACK_AB R172, R179, R172 ;  /* 0x000000acb3ac823e */ /* 0x000fe200000010ff */
[----:B------:R-:W-:Y:S02]  /*50a0*/  @!P0 FMUL.FTZ R178, R46, R59 ;  /* 0x0000003b2eb28220 */ /* 0x000fe40000410000 */
[-C--:B------:R-:W-:Y:S01]  /*50b0*/  @!P0 FMUL.FTZ R5, R47, R44.reuse ;  /* 0x0000002c2f058220 */ /* 0x080fe20000410000 */
[----:B------:R-:W-:Y:S01]  /*50c0*/  @!P0 LOP3.LUT R47, R34, 0xffff0000, RZ, 0xc0, !PT ;  /* 0xffff0000222f8812 */ /* 0x000fe200078ec0ff */
[----:B------:R-:W-:Y:S01]  /*50d0*/  @!P0 FFMA.FTZ R181, R63, R44, -R181 ;  /* 0x0000002c3fb58223 */ /* 0x000fe200000108b5 */
[----:B------:R-:W-:Y:S01]  /*50e0*/  @!P0 LOP3.LUT R44, R55, 0xffff0000, RZ, 0xc0, !PT ;  /* 0xffff0000372c8812 */ /* 0x000fe200078ec0ff */
[C---:B------:R-:W-:Y:S01]  /*50f0*/  @!P0 IMAD.U32 R64, R65.reuse, 0x10000, RZ ;  /* 0x0001000041408824 */ /* 0x040fe200078e00ff */
[----:B------:R-:W-:Y:S01]  /*5100*/  @!P0 LOP3.LUT R65, R65, 0xffff0000, RZ, 0xc0, !PT ;  /* 0xffff000041418812 */ /* 0x000fe200078ec0ff */
[-C--:B------:R-:W-:Y:S02]  /*5110*/  @!P0 FMUL.FTZ R4, R46, R45.reuse ;  /* 0x0000002d2e048220 */ /* 0x080fe40000410000 */
[----:B------:R-:W-:Y:S02]  /*5120*/  @!P0 FFMA.FTZ R178, R58, R45, -R178 ;  /* 0x0000002d3ab28223 */ /* 0x000fe400000108b2 */
[----:B------:R-:W-:Y:S02]  /*5130*/  @!P0 IMAD.U32 R46, R34, 0x10000, RZ ;  /* 0x00010000222e8824 */ /* 0x000fe400078e00ff */
[----:B------:R-:W-:Y:S01]  /*5140*/  @!P0 IMAD.U32 R45, R55, 0x10000, RZ ;  /* 0x00010000372d8824 */ /* 0x000fe200078e00ff */
[----:B------:R-:W-:Y:S01]  /*5150*/  @!P0 F2FP.BF16.PACK_AB R181, R181, R178 ;  /* 0x000000b2b5b5823e */ /* 0x000fe200000010ff */
[C---:B------:R-:W-:Y:S02]  /*5160*/  @!P0 FMUL.FTZ R185, R47.reuse, R65 ;  /* 0x000000412fb98220 */ /* 0x040fe40000410000 */
[----:B------:R-:W-:Y:S01]  /*5170*/  @!P0 FMUL.FTZ R8, R47, R44 ;  /* 0x0000002c2f088220 */ /* 0x000fe20000410000 */
[C---:B------:R-:W-:Y:S01]  /*5180*/  @!P0 LOP3.LUT R47, R35.reuse, 0xffff0000, RZ, 0xc0, !PT ;  /* 0xffff0000232f8812 */ /* 0x040fe200078ec0ff */
[C---:B------:R-:W-:Y:S02]  /*5190*/  @!P0 FMUL.FTZ R182, R46.reuse, R64 ;  /* 0x000000402eb68220 */ /* 0x040fe40000410000 */
[-C--:B------:R-:W-:Y:S02]  /*51a0*/  @!P0 FMUL.FTZ R7, R46, R45.reuse ;  /* 0x0000002d2e078220 */ /* 0x080fe40000410000 */
[----:B------:R-:W-:Y:S02]  /*51b0*/  @!P0 IMAD.U32 R46, R35, 0x10000, RZ ;  /* 0x00010000232e8824 */ /* 0x000fe400078e00ff */
[----:B------:R-:W-:Y:S01]  /*51c0*/  @!P0 FFMA.FTZ R185, R67, R44, -R185 ;  /* 0x0000002c43b98223 */ /* 0x000fe200000108b9 */
[----:B------:R-:W-:Y:S01]  /*51d0*/  @!P0 LOP3.LUT R44, R54, 0xffff0000, RZ, 0xc0, !PT ;  /* 0xffff0000362c8812 */ /* 0x000fe200078ec0ff */
[----:B------:R-:W-:Y:S02]  /*51e0*/  @!P0 FFMA.FTZ R182, R66, R45, -R182 ;  /* 0x0000002d42b68223 */ /* 0x000fe400000108b6 */
[----:B------:R-:W-:Y:S02]  /*51f0*/  @!P0 IMAD.U32 R45, R54, 0x10000, RZ ;  /* 0x00010000362d8824 */ /* 0x000fe400078e00ff */
[----:B------:R-:W-:Y:S01]  /*5200*/  @!P0 FMUL.FTZ R180, R46, R68 ;  /* 0x000000442eb48220 */ /* 0x000fe20000410000 */
[----:B------:R-:W-:Y:S01]  /*5210*/  @!P0 F2FP.BF16.PACK_AB R182, R185, R182 ;  /* 0x000000b6b9b6823e */ /* 0x000fe200000010ff */
[----:B------:R-:W-:Y:S02]  /*5220*/  @!P0 FMUL.FTZ R183, R47, R69 ;  /* 0x000000452fb78220 */ /* 0x000fe40000410000 */
[----:B------:R-:W-:Y:S02]  /*5230*/  @!P0 FFMA.FTZ R3, R60, R61, R3 ;  /* 0x0000003d3c038223 */ /* 0x000fe40000010003 */
[----:B------:R-:W-:Y:S02]  /*5240*/  @!P0 FFMA.FTZ R4, R59, R58, R4 ;  /* 0x0000003a3b048223 */ /* 0x000fe40000010004 */
[----:B------:R-:W-:Y:S01]  /*5250*/  @!P0 FFMA.FTZ R180, R70, R45, -R180 ;  /* 0x0000002d46b48223 */ /* 0x000fe200000108b4 */
[----:B------:R-:W-:Y:S01]  /*5260*/  @!P0 F2FP.BF16.PACK_AB R178, R3, R0 ;  /* 0x0000000003b2823e */ /* 0x000fe200000010ff */
[----:B------:R-:W-:Y:S02]  /*5270*/  @!P0 FFMA.FTZ R183, R71, R44, -R183 ;  /* 0x0000002c47b78223 */ /* 0x000fe400000108b7 */
[----:B------:R-:W-:Y:S02]  /*5280*/  @!P0 FFMA.FTZ R5, R62, R63, R5 ;  /* 0x0000003f3e058223 */ /* 0x000fe40000010005 */
[----:B------:R-:W-:Y:S01]  /*5290*/  @!P0 FMUL.FTZ R9, R46, R45 ;  /* 0x0000002d2e098220 */ /* 0x000fe20000410000 */
[----:B------:R-:W-:Y:S01]  /*52a0*/  @!P0 F2FP.BF16.PACK_AB R183, R183, R180 ;  /* 0x000000b4b7b7823e */ /* 0x000fe200000010ff */
        /* <DEDUP_REMOVED lines=9> */
[----:B------:R-:W-:Y:S01]  /*5340*/  @!P0 F2FP.BF16.PACK_AB R185, R10, R9 ;  /* 0x000000090ab9823e */ /* 0x000fe200000010ff */
[----:B------:R-:W-:Y:S02]  /*5350*/  @!P0 IMAD.MOV.U32 R98, RZ, RZ, R182 ;  /* 0x000000ffff628224 */ /* 0x000fe400078e00b6 */
[----:B------:R-:W-:Y:S02]  /*5360*/  @!P0 IMAD.MOV.U32 R99, RZ, RZ, R183 ;  /* 0x000000ffff638224 */ /* 0x000fe400078e00b7 */
[----:B------:R-:W-:Y:S02]  /*5370*/  @!P0 IMAD.MOV.U32 R32, RZ, RZ, R178 ;  /* 0x000000ffff208224 */ /* 0x000fe400078e00b2 */
[----:B------:R-:W-:Y:S01]  /*5380*/  @!P0 IMAD.MOV.U32 R33, RZ, RZ, R179 ;  /* 0x000000ffff218224 */ /* 0x000fe200078e00b3 */
[----:B------:R1:W-:Y:S01]  /*5390*/  STG.E.128 [R176.64], R96 ;  /* 0x00000060b0007986 */ /* 0x0003e2000c101d12 */
[----:B------:R-:W-:Y:S02]  /*53a0*/  @!P0 IMAD.MOV.U32 R34, RZ, RZ, R180 ;  /* 0x000000ffff228224 */ /* 0x000fe400078e00b4 */
[----:B------:R-:W-:Y:S05]  /*53b0*/  @!P0 IMAD.MOV.U32 R35, RZ, RZ, R185 ;  /* 0x000000ffff238224 */ /* 0x000fea00078e00b9 */
[----:B------:R1:W-:Y:S02]  /*53c0*/  @!P3 STG.E.128 [R174.64], R32 ;  /* 0x00000020ae00b986 */ /* 0x0003e4000c101d12 */
.L_x_1052:
[----:B------:R-:W-:Y:S05]  /*53d0*/  BSYNC B0 ;  /* 0x0000000000007941 */ /* 0x000fea0003800000 */
.L_x_1051:
[----:B------:R-:W-:Y:S11]  /*53e0*/  ISETP.GE.AND P0, PT, R12, c[0x0][0x1d4], PT ;  /* 0x000075000c007a0c */ /* 0x000ff60003f06270 */
[----:B------:R-:W-:Y:S02]  /*53f0*/  @!UPT UIADD3 URZ, URZ, URZ, URZ ;  /* 0x0000003f3f3ff290 */ /* 0x000fe4000fffe03f */
[----:B------:R-:W-:-:S05]  /*5400*/  @P0 BRA `(.L_x_1050) ;  /* 0x000007d000000947 */ /* 0x000fca0003800000 */
[----:B------:R-:W-:Y:S01]  /*5410*/  SEL R46, R73, R92, !P2 ;  /* 0x0000005c492e7207 */ /* 0x000fe20005000000 */
[----:B------:R-:W2:Y:S01]  /*5420*/  LDS.128 R64, [R144+0xa080] ;  /* 0x00a0800090407984 */ /* 0x000ea20000000c00 */
[----:B------:R-:W-:Y:S02]  /*5430*/  IADD3 R69, P3, P0, R154, R173, R139 ;  /* 0x000000ad9a457210 */ /* 0x000fe4000787e08b */
[----:B------:R-:W-:Y:S02]  /*5440*/  SHF.R.S32.HI R45, RZ, 0x1f, R46 ;  /* 0x0000001fff2d7819 */ /* 0x000fe4000001142e */
[----:B------:R-:W-:Y:S02]  /*5450*/  IADD3.X R68, R117, R132, R142, P3, P0 ;  /* 0x0000008475447210 */ /* 0x000fe40001fe048e */
[----:B------:R-:W-:Y:S04]  /*5460*/  LEA.HI R45, R45, R46, RZ, 0x4 ;  /* 0x0000002e2d2d7211 */ /* 0x000fe800078f20ff */
[----:B------:R-:W-:Y:S04]  /*5470*/  LEA.HI.SX32 R46, R45, R74, 0x1c ;  /* 0x0000004a2d2e7211 */ /* 0x000fe800078fe2ff */
[----:B------:R-:W-:Y:S01]  /*5480*/  SHF.R.S32.HI R45, RZ, 0x1f, R46 ;  /* 0x0000001fff2d7819 */ /* 0x000fe2000001142e */
[----:B-1----:R-:W-:Y:S03]  /*5490*/  IMAD.SHL.U32 R96, R46, 0x8, RZ ;  /* 0x000000082e607824 */ /* 0x002fe600078e00ff */
[----:B------:R-:W-:Y:S02]  /*54a0*/  LEA.HI R45, R45, R46, RZ, 0x3 ;  /* 0x0000002e2d2d7211 */ /* 0x000fe400078f18ff */
[----:B------:R-:W-:Y:S02]  /*54b0*/  ISETP.GE.AND P3, PT, R96, c[0x0][0x1d4], PT ;  /* 0x0000750060007a0c */ /* 0x000fe40003f66270 */
[----:B------:R-:W-:Y:S02]  /*54c0*/  LOP3.LUT R98, R111, 0x38, R96, 0xf8, !PT ;  /* 0x000000386f627812 */ /* 0x000fe400078ef860 */
[----:B------:R-:W-:Y:S02]  /*54d0*/  SHF.R.S32.HI R45, RZ, 0x3, R45 ;  /* 0x00000003ff2d7819 */ /* 0x000fe4000001142d */
[----:B------:R-:W-:Y:S03]  /*54e0*/  LOP3.LUT R97, R98, R123, RZ, 0x3c, !PT ;  /* 0x0000007b62617212 */ /* 0x000fe600078e3cff */
[----:B------:R-:W-:Y:S04]  /*54f0*/  IMAD R44, R45, 0xc00, R6 ;  /* 0x00000c002d2c7824 */ /* 0x000fe800078e0206 */
[----:B------:R-:W-:Y:S01]  /*5500*/  IMAD.IADD R97, R44, 0x1, R97 ;  /* 0x000000012c617824 */ /* 0x000fe200078e0261 */
[--C-:B------:R-:W-:Y:S02]  /*5510*/  @!P3 SHF.R.S32.HI R70, RZ, 0x1f, R96.reuse ;  /* 0x0000001fff46b819 */ /* 0x100fe40000011460 */
[----:B------:R-:W-:Y:S01]  /*5520*/  @!P3 IADD3 R173, P4, P0, R154, R173, R96 ;  /* 0x000000ad9aadb210 */ /* 0x000fe2000789e060 */
[----:B------:R-:W-:Y:S03]  /*5530*/  IMAD.SHL.U32 R96, R97, 0x2, RZ ;  /* 0x0000000261607824 */ /* 0x000fe600078e00ff */
[----:B------:R-:W-:Y:S02]  /*5540*/  @!P3 IADD3.X R132, R117, R132, R70, P4, P0 ;  /* 0x000000847584b210 */ /* 0x000fe400027e0446 */
[----:B------:R-:W1:Y:S01]  /*5550*/  LDS.128 R32, [R96+0xa080] ;  /* 0x00a0800060207984 */ /* 0x000e620000000c00 */
[C---:B------:R-:W-:Y:S04]  /*5560*/  LEA R70, P0, R69.reuse, c[0x0][0x1c8], 0x1 ;  /* 0x0000720045467a11 */ /* 0x040fe800078008ff */
[----:B------:R-:W-:Y:S02]  /*5570*/  LEA.HI.X R71, R69, c[0x0][0x1cc], R68, 0x1, P0 ;  /* 0x0000730045477a11 */ /* 0x000fe400000f0c44 */
[C---:B------:R-:W-:Y:S04]  /*5580*/  @!P3 LEA R68, P0, R173.reuse, c[0x0][0x1c8], 0x1 ;  /* 0x00007200ad44ba11 */ /* 0x040fe800078008ff */
[----:B------:R-:W-:Y:S02]  /*5590*/  @!P3 LEA.HI.X R69, R173, c[0x0][0x1cc], R132, 0x1, P0 ;  /* 0x00007300ad45ba11 */ /* 0x000fe400000f0c84 */
[----:B------:R-:W-:Y:S11]  /*55a0*/  ISETP.GE.AND P0, PT, R12, c[0x0][0x27c], PT ;  /* 0x00009f000c007a0c */ /* 0x000ff60003f06270 */
[----:B------:R-:W-:Y:S02]  /*55b0*/  @!UPT UIADD3 URZ, URZ, URZ, URZ ;  /* 0x0000003f3f3ff290 */ /* 0x000fe4000fffe03f */
[----:B--2---:R-:W-:Y:S01]  /*55c0*/  @!P0 IMAD.U32 R46, R64, 0x10000, RZ ;  /* 0x00010000402e8824 */ /* 0x004fe200078e00ff */
[----:B------:R-:W-:Y:S01]  /*55d0*/  @!P0 LOP3.LUT R53, R65, 0xffff0000, RZ, 0xc0, !PT ;  /* 0xffff000041358812 */ /* 0x000fe200078ec0ff */
[C---:B------:R-:W-:Y:S01]  /*55e0*/  @!P0 IMAD.U32 R56, R66.reuse, 0x10000, RZ ;  /* 0x0001000042388824 */ /* 0x040fe200078e00ff */
[----:B------:R-:W-:Y:S01]  /*55f0*/  @!P0 LOP3.LUT R59, R66, 0xffff0000, RZ, 0xc0, !PT ;  /* 0xffff0000423b8812 */ /* 0x000fe200078ec0ff */
[C---:B------:R-:W-:Y:S01]  /*5600*/  @!P0 IMAD.U32 R62, R67.reuse, 0x10000, RZ ;  /* 0x00010000433e8824 */ /* 0x040fe200078e00ff */
[----:B------:R-:W-:Y:S02]  /*5610*/  @!P0 LOP3.LUT R63, R67, 0xffff0000, RZ, 0xc0, !PT ;  /* 0xffff0000433f8812 */ /* 0x000fe400078ec0ff */
[--C-:B------:R-:W-:Y:S02]  /*5620*/  @!P0 SHF.R.U64 R38, R38, 0x10, R39.reuse ;  /* 0x0000001026268819 */ /* 0x100fe40000001227 */
[----:B------:R-:W-:Y:S02]  /*5630*/  @!P0 SHF.R.U32.HI R39, RZ, 0x10, R39 ;  /* 0x00000010ff278819 */ /* 0x000fe40000011627 */
[----:B------:R-:W-:Y:S02]  /*5640*/  @!P0 SHF.R.U64 R47, R90, 0x10, R91 ;  /* 0x000000105a2f8819 */ /* 0x000fe4000000125b */
[----:B------:R-:W-:Y:S01]  /*5650*/  @!P0 PRMT R51, R51, 0x5410, R38 ;  /* 0x0000541033338816 */ /* 0x000fe20000000026 */
[----:B-1----:R-:W-:Y:S01]  /*5660*/  @!P0 IMAD.U32 R38, R32, 0x10000, RZ ;  /* 0x0001000020268824 */ /* 0x002fe200078e00ff */
[----:B------:R-:W-:Y:S02]  /*5670*/  @!P0 PRMT R50, R50, 0x5410, R39 ;  /* 0x0000541032328816 */ /* 0x000fe40000000027 */
[----:B------:R-:W-:Y:S02]  /*5680*/  @!P0 LOP3.LUT R39, R32, 0xffff0000, RZ, 0xc0, !PT ;  /* 0xffff000020278812 */ /* 0x000fe400078ec0ff */
[----:B------:R-:W-:Y:S02]  /*5690*/  @!P0 PRMT R102, R102, 0x5410, R47 ;  /* 0x0000541066668816 */ /* 0x000fe4000000002f */
[----:B------:R-:W-:Y:S02]  /*56a0*/  @!P0 LOP3.LUT R47, R64, 0xffff0000, RZ, 0xc0, !PT ;  /* 0xffff0000402f8812 */ /* 0x000fe400078ec0ff */
[C---:B------:R-:W-:Y:S01]  /*56b0*/  @!P0 LOP3.LUT R58, R102.reuse, 0xffff0000, RZ, 0xc0, !PT ;  /* 0xffff0000663a8812 */ /* 0x040fe200078ec0ff */
[----:B------:R-:W-:Y:S01]  /*56c0*/  @!P0 IMAD.U32 R55, R102, 0x10000, RZ ;  /* 0x0001000066378824 */ /* 0x000fe200078e00ff */
[----:B------:R-:W-:Y:S02]  /*56d0*/  @!P0 SHF.R.U64 R36, R36, 0x10, R37 ;  /* 0x0000001024248819 */ /* 0x000fe40000001225 */
[----:B------:R-:W-:Y:S02]  /*56e0*/  @!P0 SHF.R.U64 R45, R88, 0x10, R89 ;  /* 0x00000010582d8819 */ /* 0x000fe40000001259 */
[----:B------:R-:W-:Y:S02]  /*56f0*/  @!P0 PRMT R49, R49, 0x5410, R36 ;  /* 0x0000541031318816 */ /* 0x000fe40000000024 */
[----:B------:R-:W-:Y:S02]  /*5700*/  @!P0 SHF.R.U32.HI R37, RZ, 0x10, R37 ;  /* 0x00000010ff258819 */ /* 0x000fe40000011625 */
[C---:B------:R-:W-:Y:S02]  /*5710*/  @!P0 LOP3.LUT R36, R49.reuse, 0xffff0000, RZ, 0xc0, !PT ;  /* 0xffff000031248812 */ /* 0x040fe400078ec0ff */
[----:B------:R-:W-:Y:S02]  /*5720*/  @!P0 PRMT R104, R104, 0x5410, R45 ;  /* 0x0000541068688816 */ /* 0x000fe4000000002d */
[----:B------:R-:W-:Y:S01]  /*5730*/  @!P0 PRMT R48, R48, 0x5410, R37 ;  /* 0x0000541030308816 */ /* 0x000fe20000000025 */
[----:B------:R-:W-:Y:S01]  /*5740*/  @!P0 IMAD.U32 R37, R49, 0x10000, RZ ;  /* 0x0001000031258824 */ /* 0x000fe200078e00ff */
[C---:B------:R-:W-:Y:S01]  /*5750*/  @!P0 LOP3.LUT R52, R104.reuse, 0xffff0000, RZ, 0xc0, !PT ;  /* 0xffff000068348812 */ /* 0x040fe200078ec0ff */
[----:B------:R-:W-:Y:S01]  /*5760*/  @!P0 IMAD.U32 R45, R104, 0x10000, RZ ;  /* 0x00010000682d8824 */ /* 0x000fe200078e00ff */
[----:B------:R-:W-:Y:S01]  /*5770*/  @!P0 SHF.R.U32.HI R88, RZ, 0x10, R89 ;  /* 0x00000010ff588819 */ /* 0x000fe20000011659 */
[C---:B------:R-:W-:Y:S01]  /*5780*/  @!P0 FMUL.FTZ R0, R38.reuse, R37 ;  /* 0x0000002526008220 */ /* 0x040fe20000410000 */
[----:B------:R-:W-:Y:S01]  /*5790*/  @!P0 SHF.R.U32.HI R90, RZ, 0x10, R91 ;  /* 0x00000010ff5a8819 */ /* 0x000fe2000001165b */
[----:B------:R-:W-:Y:S01]  /*57a0*/  @!P0 FMUL.FTZ R97, R39, R52 ;  /* 0x0000003427618220 */ /* 0x000fe20000410000 */
[----:B------:R-:W-:Y:S01]  /*57b0*/  @!P0 PRMT R103, R103, 0x5410, R88 ;  /* 0x0000541067678816 */ /* 0x000fe20000000058 */
[----:B------:R-:W-:Y:S01]  /*57c0*/  @!P0 FMUL.FTZ R3, R39, R36 ;  /* 0x0000002427038220 */ /* 0x000fe20000410000 */
[----:B------:R-:W-:Y:S01]  /*57d0*/  @!P0 LOP3.LUT R39, R33, 0xffff0000, RZ, 0xc0, !PT ;  /* 0xffff000021278812 */ /* 0x000fe200078ec0ff */
[----:B------:R-:W-:Y:S01]  /*57e0*/  @!P0 FMUL.FTZ R96, R38, R45 ;  /* 0x0000002d26608220 */ /* 0x000fe20000410000 */
[----:B------:R-:W-:Y:S01]  /*57f0*/  @!P0 LOP3.LUT R54, R103, 0xffff0000, RZ, 0xc0, !PT ;  /* 0xffff000067368812 */ /* 0x000fe200078ec0ff */
[----:B------:R-:W-:Y:S01]  /*5800*/  @!P0 FFMA.FTZ R0, R45, R46, R0 ;  /* 0x0000002e2d008223 */ /* 0x000fe20000010000 */
[----:B------:R-:W-:Y:S01]  /*5810*/  @!P0 PRMT R101, R101, 0x5410, R90 ;  /* 0x0000541065658816 */ /* 0x000fe2000000005a */
[----:B------:R-:W-:Y:S02]  /*5820*/  @!P0 IMAD.U32 R45, R103, 0x10000, RZ ;  /* 0x00010000672d8824 */ /* 0x000fe400078e00ff */
[----:B------:R-:W-:Y:S01]  /*5830*/  @!P0 IMAD.U32 R38, R33, 0x10000, RZ ;  /* 0x0001000021268824 */ /* 0x000fe200078e00ff */
[----:B------:R-:W-:Y:S01]  /*5840*/  @!P0 LOP3.LUT R61, R101, 0xffff0000, RZ, 0xc0, !PT ;  /* 0xffff0000653d8812 */ /* 0x000fe200078ec0ff */
        /* <DEDUP_REMOVED lines=11> */
[C---:B------:R-:W-:Y:S01]  /*5900*/  @!P0 LOP3.LUT R36, R51.reuse, 0xffff0000, RZ, 0xc0, !PT ;  /* 0xffff000033248812 */ /* 0x040fe200078ec0ff */
[-C--:B------:R-:W-:Y:S02]  /*5910*/  @!P0 FMUL.FTZ R4, R38, R37.reuse ;  /* 0x0000002526048220 */ /* 0x080fe40000410000 */
[----:B------:R-:W-:Y:S02]  /*5920*/  @!P0 FFMA.FTZ R98, R46, R37, -R98 ;  /* 0x000000252e628223 */ /* 0x000fe40000010862 */
[----:B------:R-:W-:Y:S02]  /*5930*/  @!P0 IMAD.U32 R38, R34, 0x10000, RZ ;  /* 0x0001000022268824 */ /* 0x000fe400078e00ff */
[----:B------:R-:W-:Y:S01]  /*5940*/  @!P0 IMAD.U32 R37, R51, 0x10000, RZ ;  /* 0x0001000033258824 */ /* 0x000fe200078e00ff */
[----:B------:R-:W-:Y:S01]  /*5950*/  @!P0 F2FP.BF16.PACK_AB R99, R99, R98 ;  /* 0x000000626363823e */ /* 0x000fe200000010ff */
[C---:B------:R-:W-:Y:S02]  /*5960*/  @!P0 FMUL.FTZ R175, R39.reuse, R58 ;  /* 0x0000003a27af8220 */ /* 0x040fe40000410000 */
[-C--:B------:R-:W-:Y:S01]  /*5970*/  @!P0 FMUL.FTZ R8, R39, R36.reuse ;  /* 0x0000002427088220 */ /* 0x080fe20000410000 */
[----:B------:R-:W-:Y:S01]  /*5980*/  @!P0 LOP3.LUT R39, R35, 0xffff0000, RZ, 0xc0, !PT ;  /* 0xffff000023278812 */ /* 0x000fe200078ec0ff */
[C---:B------:R-:W-:Y:S02]  /*5990*/  @!P0 FMUL.FTZ R172, R38.reuse, R55 ;  /* 0x0000003726ac8220 */ /* 0x040fe40000410000 */
[-C--:B------:R-:W-:Y:S02]  /*59a0*/  @!P0 FMUL.FTZ R7, R38, R37.reuse ;  /* 0x0000002526078220 */ /* 0x080fe40000410000 */
[----:B------:R-:W-:Y:S02]  /*59b0*/  @!P0 IMAD.U32 R60, R101, 0x10000, RZ ;  /* 0x00010000653c8824 */ /* 0x000fe400078e00ff */
        /* <DEDUP_REMOVED lines=34> */
.L_x_1050:
[----:B------:R-:W-:Y:S05]  /*5be0*/  BSYNC B1 ;  /* 0x0000000000017941 */ /* 0x000fea0003800000 */
.L_x_1049:
[----:B------:R-:W-:Y:S04]  /*5bf0*/  IADD3 R171, P0, R168, R170, RZ ;  /* 0x000000aaa8ab7210 */ /* 0x000fe80007f1e0ff */
[----:B------:R-:W-:Y:S01]  /*5c00*/  IADD3.X R56, R147, R127, RZ, P0, !PT ;  /* 0x0000007f93387210 */ /* 0x000fe200007fe4ff */
[----:B------:R-:W-:-:S05]  /*5c10*/  @P5 BRA `(.L_x_1038) ;  /* 0x000012d000005947 */ /* 0x000fca0003800000 */
[----:B------:R-:W-:Y:S01]  /*5c20*/  ISETP.GE.AND P0, PT, R16, c[0x0][0x1d4], PT ;  /* 0x0000750010007a0c */ /* 0x000fe20003f06270 */
[----:B------:R-:W-:Y:S01]  /*5c30*/  @!UPT UIADD3 URZ, URZ, URZ, URZ ;  /* 0x0000003f3f3ff290 */ /* 0x000fe2000fffe03f */
[----:B------:R-:W-:Y:S11]  /*5c40*/  BSSY B0, `(.L_x_1053) ;  /* 0x000007e000007945 */ /* 0x000ff60003800000 */
[----:B------:R-:W-:-:S05]  /*5c50*/  @P0 BRA `(.L_x_1054) ;  /* 0x000007c000000947 */ /* 0x000fca0003800000 */
[----:B------:R-:W-:Y:S01]  /*5c60*/  SEL R39, R73, R92, !P1 ;  /* 0x0000005c49277207 */ /* 0x000fe20004800000 */
[----:B------:R-:W2:Y:S01]  /*5c70*/  LDS.128 R60, [R143+0xa080] ;  /* 0x00a080008f3c7984 */ /* 0x000ea20000000c00 */
[----:B------:R-:W-:Y:S02]  /*5c80*/  IADD3 R59, P3, P0, R154, R171, R140 ;  /* 0x000000ab9a3b7210 */ /* 0x000fe4000787e08c */
[----:B------:R-:W-:Y:S02]  /*5c90*/  SHF.R.S32.HI R38, RZ, 0x1f, R39 ;  /* 0x0000001fff267819 */ /* 0x000fe40000011427 */
[-C--:B------:R-:W-:Y:S02]  /*5ca0*/  IADD3.X R58, R117, R56.reuse, R138, P3, P0 ;  /* 0x00000038753a7210 */ /* 0x080fe40001fe048a */
[----:B------:R-:W-:Y:S04]  /*5cb0*/  LEA.HI R38, R38, R39, RZ, 0x4 ;  /* 0x0000002726267211 */ /* 0x000fe800078f20ff */
[----:B------:R-:W-:Y:S04]  /*5cc0*/  LEA.HI.SX32 R39, R38, R75, 0x1c ;  /* 0x0000004b26277211 */ /* 0x000fe800078fe2ff */
[----:B------:R-:W-:Y:S01]  /*5cd0*/  SHF.R.S32.HI R38, RZ, 0x1f, R39 ;  /* 0x0000001fff267819 */ /* 0x000fe20000011427 */
[----:B-1----:R-:W-:Y:S03]  /*5ce0*/  IMAD.SHL.U32 R66, R39, 0x8, RZ ;  /* 0x0000000827427824 */ /* 0x002fe600078e00ff */
        /* <DEDUP_REMOVED lines=16> */
[----:B--2---:R-:W-:Y:S01]  /*5df0*/  @!P0 IMAD.U32 R38, R60, 0x10000, RZ ;  /* 0x000100003c268824 */ /* 0x004fe200078e00ff */
[----:B------:R-:W-:Y:S01]  /*5e00*/  @!P0 LOP3.LUT R47, R61, 0xffff0000, RZ, 0xc0, !PT ;  /* 0xffff00003d2f8812 */ /* 0x000fe200078ec0ff */
[C---:B------:R-:W-:Y:S01]  /*5e10*/  @!P0 IMAD.U32 R54, R63.reuse, 0x10000, RZ ;  /* 0x000100003f368824 */ /* 0x040fe200078e00ff */
[----:B------:R-:W1:Y:S01]  /*5e20*/  LDS.128 R32, [R66+0xa080] ;  /* 0x00a0800042207984 */ /* 0x000e620000000c00 */
[C---:B------:R-:W-:Y:S01]  /*5e30*/  @!P0 IMAD.U32 R50, R62.reuse, 0x10000, RZ ;  /* 0x000100003e328824 */ /* 0x040fe200078e00ff */
[----:B------:R-:W-:Y:S02]  /*5e40*/  @!P0 LOP3.LUT R55, R63, 0xffff0000, RZ, 0xc0, !PT ;  /* 0xffff00003f378812 */ /* 0x000fe400078ec0ff */
[----:B------:R-:W-:Y:S02]  /*5e50*/  @!P0 LOP3.LUT R51, R62, 0xffff0000, RZ, 0xc0, !PT ;  /* 0xffff00003e338812 */ /* 0x000fe400078ec0ff */
[----:B------:R-:W-:Y:S02]  /*5e60*/  @!P0 SHF.R.U64 R26, R26, 0x10, R27 ;  /* 0x000000101a1a8819 */ /* 0x000fe4000000121b */
[----:B------:R-:W-:Y:S02]  /*5e70*/  @!P0 SHF.R.U32.HI R45, RZ, 0x10, R83 ;  /* 0x00000010ff2d8819 */ /* 0x000fe40000011653 */
[----:B------:R-:W-:Y:S02]  /*5e80*/  @!P0 SHF.R.U32.HI R37, RZ, 0x10, R27 ;  /* 0x00000010ff258819 */ /* 0x000fe4000001161b */
[----:B------:R-:W-:Y:S02]  /*5e90*/  @!P0 PRMT R43, R43, 0x5410, R26 ;  /* 0x000054102b2b8816 */ /* 0x000fe4000000001a */
        /* <DEDUP_REMOVED lines=14> */
[----:B------:R-:W-:Y:S02]  /*5f80*/  @!P0 PRMT R42, R42, 0x5410, R37 ;  /* 0x000054102a2a8816 */ /* 0x000fe40000000025 */
[----:B------:R-:W-:Y:S01]  /*5f90*/  @!P0 SHF.R.U32.HI R80, RZ, 0x10, R81 ;  /* 0x00000010ff508819 */ /* 0x000fe20000011651 */
[C---:B-1----:R-:W-:Y:S01]  /*5fa0*/  @!P0 IMAD.U32 R26, R32.reuse, 0x10000, RZ ;  /* 0x00010000201a8824 */ /* 0x042fe200078e00ff */
[----:B------:R-:W-:Y:S02]  /*5fb0*/  @!P0 LOP3.LUT R27, R32, 0xffff0000, RZ, 0xc0, !PT ;  /* 0xffff0000201b8812 */ /* 0x000fe400078ec0ff */
[----:B------:R-:W-:Y:S01]  /*5fc0*/  @!P0 PRMT R95, R95, 0x5410, R80 ;  /* 0x000054105f5f8816 */ /* 0x000fe20000000050 */
[----:B------:R-:W-:Y:S01]  /*5fd0*/  @!P0 FMUL.FTZ R0, R26, R25 ;  /* 0x000000191a008220 */ /* 0x000fe20000410000 */
[----:B------:R-:W-:Y:S01]  /*5fe0*/  @!P0 SHF.R.U64 R82, R82, 0x10, R83 ;  /* 0x0000001052528819 */ /* 0x000fe20000001253 */
[----:B------:R-:W-:Y:S01]  /*5ff0*/  @!P0 FMUL.FTZ R67, R27, R44 ;  /* 0x0000002c1b438220 */ /* 0x000fe20000410000 */
[----:B------:R-:W-:Y:S01]  /*6000*/  @!P0 LOP3.LUT R46, R95, 0xffff0000, RZ, 0xc0, !PT ;  /* 0xffff00005f2e8812 */ /* 0x000fe200078ec0ff */
[----:B------:R-:W-:Y:S01]  /*6010*/  @!P0 FMUL.FTZ R3, R27, R24 ;  /* 0x000000181b038220 */ /* 0x000fe20000410000 */
[----:B------:R-:W-:Y:S01]  /*6020*/  @!P0 LOP3.LUT R27, R33, 0xffff0000, RZ, 0xc0, !PT ;  /* 0xffff0000211b8812 */ /* 0x000fe200078ec0ff */
[----:B------:R-:W-:Y:S01]  /*6030*/  @!P0 FMUL.FTZ R66, R26, R39 ;  /* 0x000000271a428220 */ /* 0x000fe20000410000 */
[----:B------:R-:W-:Y:S01]  /*6040*/  @!P0 PRMT R93, R93, 0x5410, R82 ;  /* 0x000054105d5d8816 */ /* 0x000fe20000000052 */
[----:B------:R-:W-:Y:S02]  /*6050*/  @!P0 FFMA.FTZ R0, R39, R38, R0 ;  /* 0x0000002627008223 */ /* 0x000fe40000010000 */
[----:B------:R-:W-:Y:S01]  /*6060*/  @!P0 IMAD.U32 R39, R95, 0x10000, RZ ;  /* 0x000100005f278824 */ /* 0x000fe200078e00ff */
[----:B------:R-:W-:Y:S01]  /*6070*/  @!P0 LOP3.LUT R49, R93, 0xffff0000, RZ, 0xc0, !PT ;  /* 0xffff00005d318812 */ /* 0x000fe200078ec0ff */
[----:B------:R-:W-:Y:S02]  /*6080*/  @!P0 IMAD.U32 R26, R33, 0x10000, RZ ;  /* 0x00010000211a8824 */ /* 0x000fe400078e00ff */
[----:B------:R-:W-:Y:S01]  /*6090*/  @!P0 FFMA.FTZ R67, R45, R24, -R67 ;  /* 0x000000182d438223 */ /* 0x000fe20000010843 */
[----:B------:R-:W-:Y:S01]  /*60a0*/  @!P0 LOP3.LUT R24, R40, 0xffff0000, RZ, 0xc0, !PT ;  /* 0xffff000028188812 */ /* 0x000fe200078ec0ff */
[----:B------:R-:W-:Y:S02]  /*60b0*/  @!P0 FFMA.FTZ R66, R38, R25, -R66 ;  /* 0x0000001926428223 */ /* 0x000fe40000010842 */
[----:B------:R-:W-:Y:S02]  /*60c0*/  @!P0 IMAD.U32 R25, R40, 0x10000, RZ ;  /* 0x0001000028198824 */ /* 0x000fe400078e00ff */
[----:B------:R-:W-:Y:S01]  /*60d0*/  @!P0 FMUL.FTZ R69, R27, R46 ;  /* 0x0000002e1b458220 */ /* 0x000fe20000410000 */
[----:B------:R-:W-:Y:S01]  /*60e0*/  @!P0 F2FP.BF16.PACK_AB R66, R67, R66 ;  /* 0x000000424342823e */ /* 0x000fe200000010ff */
[----:B------:R-:W-:Y:S02]  /*60f0*/  @!P0 IMAD.U32 R38, R61, 0x10000, RZ ;  /* 0x000100003d268824 */ /* 0x000fe400078e00ff */
[C---:B------:R-:W-:Y:S02]  /*6100*/  @!P0 FMUL.FTZ R68, R26.reuse, R39 ;  /* 0x000000271a448220 */ /* 0x040fe40000410000 */
[-C--:B------:R-:W-:Y:S02]  /*6110*/  @!P0 FMUL.FTZ R4, R26, R25.reuse ;  /* 0x000000191a048220 */ /* 0x080fe40000410000 */
[-C--:B------:R-:W-:Y:S01]  /*6120*/  @!P0 FMUL.FTZ R5, R27, R24.reuse ;  /* 0x000000181b058220 */ /* 0x080fe20000410000 */
[----:B------:R-:W-:Y:S01]  /*6130*/  @!P0 LOP3.LUT R27, R35, 0xffff0000, RZ, 0xc0, !PT ;  /* 0xffff0000231b8812 */ /* 0x000fe200078ec0ff */
[----:B------:R-:W-:Y:S01]  /*6140*/  @!P0 FFMA.FTZ R69, R47, R24, -R69 ;  /* 0x000000182f458223 */ /* 0x000fe20000010845 */
[----:B------:R-:W-:Y:S01]  /*6150*/  @!P0 LOP3.LUT R24, R42, 0xffff0000, RZ, 0xc0, !PT ;  /* 0xffff00002a188812 */ /* 0x000fe200078ec0ff */
[----:B------:R-:W-:Y:S02]  /*6160*/  @!P0 IMAD.U32 R26, R35, 0x10000, RZ ;  /* 0x00010000231a8824 */ /* 0x000fe400078e00ff */
[----:B------:R-:W-:Y:S02]  /*6170*/  @!P0 FFMA.FTZ R68, R38, R25, -R68 ;  /* 0x0000001926448223 */ /* 0x000fe40000010844 */
[----:B------:R-:W-:Y:S02]  /*6180*/  @!P0 IMAD.U32 R25, R42, 0x10000, RZ ;  /* 0x000100002a198824 */ /* 0x000fe400078e00ff */
[----:B------:R-:W-:Y:S01]  /*6190*/  @!P0 FMUL.FTZ R70, R26, R52 ;  /* 0x000000341a468220 */ /* 0x000fe20000410000 */
[----:B------:R-:W-:Y:S01]  /*61a0*/  @!P0 F2FP.BF16.PACK_AB R69, R69, R68 ;  /* 0x000000444545823e */ /* 0x000fe200000010ff */
[C---:B------:R-:W-:Y:S02]  /*61b0*/  @!P0 FMUL.FTZ R89, R27.reuse, R53 ;  /* 0x000000351b598220 */ /* 0x040fe40000410000 */
        /* <DEDUP_REMOVED lines=38> */
.L_x_1054:
[----:B------:R-:W-:Y:S05]  /*6420*/  BSYNC B0 ;  /* 0x0000000000007941 */ /* 0x000fea0003800000 */
.L_x_1053:
[----:B------:R-:W-:Y:S11]  /*6430*/  ISETP.GE.AND P0, PT, R12, c[0x0][0x1d4], PT ;  /* 0x000075000c007a0c */ /* 0x000ff60003f06270 */
[----:B------:R-:W-:Y:S02]  /*6440*/  @!UPT UIADD3 URZ, URZ, URZ, URZ ;  /* 0x0000003f3f3ff290 */ /* 0x000fe4000fffe03f */
[----:B------:R-:W-:-:S05]  /*6450*/  @P0 BRA `(.L_x_1038) ;  /* 0x00000a9000000947 */ /* 0x000fca0003800000 */
[----:B-1----:R-:W-:Y:S01]  /*6460*/  SEL R35, R73, R92, !P2 ;  /* 0x0000005c49237207 */ /* 0x002fe20005000000 */
[----:B------:R-:W1:Y:S01]  /*6470*/  LDS.128 R48, [R141+0xa080] ;  /* 0x00a080008d307984 */ /* 0x000e620000000c00 */
[----:B------:R-:W-:Y:S02]  /*6480*/  IADD3 R53, P3, P0, R154, R171, R139 ;  /* 0x000000ab9a357210 */ /* 0x000fe4000787e08b */
[----:B------:R-:W-:Y:S02]  /*6490*/  SHF.R.S32.HI R34, RZ, 0x1f, R35 ;  /* 0x0000001fff227819 */ /* 0x000fe40000011423 */
[----:B------:R-:W-:Y:S02]  /*64a0*/  IADD3.X R52, R117, R56, R142, P3, P0 ;  /* 0x0000003875347210 */ /* 0x000fe40001fe048e */
[----:B------:R-:W-:Y:S02]  /*64b0*/  LEA.HI R35, R34, R35, RZ, 0x4 ;  /* 0x0000002322237211 */ /* 0x000fe400078f20ff */
[----:B------:R-:W-:Y:S02]  /*64c0*/  LEA R54, P0, R53, c[0x0][0x1c8], 0x1 ;  /* 0x0000720035367a11 */ /* 0x000fe400078008ff */
[----:B------:R-:W-:Y:S02]  /*64d0*/  LEA.HI.SX32 R35, R35, R74, 0x1c ;  /* 0x0000004a23237211 */ /* 0x000fe400078fe2ff */
[----:B------:R-:W-:Y:S02]  /*64e0*/  LEA.HI.X R55, R53, c[0x0][0x1cc], R52, 0x1, P0 ;  /* 0x0000730035377a11 */ /* 0x000fe400000f0c34 */
[----:B------:R-:W-:Y:S01]  /*64f0*/  SHF.R.S32.HI R34, RZ, 0x1f, R35 ;  /* 0x0000001fff227819 */ /* 0x000fe20000011423 */
[----:B------:R-:W-:Y:S01]  /*6500*/  IMAD.SHL.U32 R52, R35, 0x8, RZ ;  /* 0x0000000823347824 */ /* 0x000fe200078e00ff */
[----:B------:R-:W-:Y:S02]  /*6510*/  ISETP.GE.AND P0, PT, R12, c[0x0][0x27c], PT ;  /* 0x00009f000c007a0c */ /* 0x000fe40003f06270 */
[----:B------:R-:W-:Y:S02]  /*6520*/  LEA.HI R34, R34, R35, RZ, 0x3 ;  /* 0x0000002322227211 */ /* 0x000fe400078f18ff */
[----:B------:R-:W-:Y:S02]  /*6530*/  LOP3.LUT R58, R119, 0x38, R52, 0xf8, !PT ;  /* 0x00000038773a7812 */ /* 0x000fe400078ef834 */
[----:B------:R-:W-:Y:S02]  /*6540*/  SHF.R.S32.HI R34, RZ, 0x3, R34 ;  /* 0x00000003ff227819 */ /* 0x000fe40000011422 */
[----:B------:R-:W-:Y:S03]  /*6550*/  LOP3.LUT R59, R58, R129, RZ, 0x3c, !PT ;  /* 0x000000813a3b7212 */ /* 0x000fe600078e3cff */
[----:B------:R-:W-:Y:S02]  /*6560*/  IMAD R32, R34, 0xc00, R11 ;  /* 0x00000c0022207824 */ /* 0x000fe400078e020b */
[----:B------:R-:W-:Y:S02]  /*6570*/  @!P0 SHF.R.U64 R34, R76, 0x10, R77 ;  /* 0x000000104c228819 */ /* 0x000fe4000000124d */
[----:B------:R-:W-:Y:S01]  /*6580*/  IMAD.IADD R59, R32, 0x1, R59 ;  /* 0x00000001203b7824 */ /* 0x000fe200078e023b */
[----:B------:R-:W-:Y:S02]  /*6590*/  @!P0 SHF.R.U32.HI R36, RZ, 0x10, R79 ;  /* 0x00000010ff248819 */ /* 0x000fe4000001164f */
[----:B------:R-:W-:Y:S01]  /*65a0*/  @!P0 PRMT R87, R87, 0x5410, R34 ;  /* 0x0000541057578816 */ /* 0x000fe20000000022 */
[----:B------:R-:W-:Y:S01]  /*65b0*/  IMAD.SHL.U32 R53, R59, 0x2, RZ ;  /* 0x000000023b357824 */ /* 0x000fe200078e00ff */
[----:B------:R-:W-:Y:S02]  /*65c0*/  @!P0 PRMT R85, R85, 0x5410, R36 ;  /* 0x0000541055558816 */ /* 0x000fe40000000024 */
[--C-:B------:R-:W-:Y:S01]  /*65d0*/  @!P0 SHF.R.U64 R20, R20, 0x10, R21.reuse ;  /* 0x0000001014148819 */ /* 0x100fe20000001215 */
[----:B------:R-:W-:Y:S01]  /*65e0*/  @!P0 IMAD.U32 R35, R87, 0x10000, RZ ;  /* 0x0001000057238824 */ /* 0x000fe200078e00ff */
[----:B------:R-:W2:Y:S01]  /*65f0*/  LDS.128 R24, [R53+0xa080] ;  /* 0x00a0800035187984 */ /* 0x000ea20000000c00 */
[C---:B-1----:R-:W-:Y:S01]  /*6600*/  @!P0 IMAD.U32 R34, R48.reuse, 0x10000, RZ ;  /* 0x0001000030228824 */ /* 0x042fe200078e00ff */
[----:B------:R-:W-:Y:S01]  /*6610*/  @!P0 LOP3.LUT R36, R48, 0xffff0000, RZ, 0xc0, !PT ;  /* 0xffff000030248812 */ /* 0x000fe200078ec0ff */
[C---:B------:R-:W-:Y:S01]  /*6620*/  @!P0 IMAD.U32 R39, R49.reuse, 0x10000, RZ ;  /* 0x0001000031278824 */ /* 0x040fe200078e00ff */
[----:B------:R-:W-:Y:S01]  /*6630*/  @!P0 LOP3.LUT R38, R49, 0xffff0000, RZ, 0xc0, !PT ;  /* 0xffff000031268812 */ /* 0x000fe200078ec0ff */
[C---:B------:R-:W-:Y:S01]  /*6640*/  @!P0 IMAD.U32 R46, R51.reuse, 0x10000, RZ ;  /* 0x00010000332e8824 */ /* 0x040fe200078e00ff */
[----:B------:R-:W-:Y:S01]  /*6650*/  @!P0 LOP3.LUT R47, R51, 0xffff0000, RZ, 0xc0, !PT ;  /* 0xffff0000332f8812 */ /* 0x000fe200078ec0ff */
[C---:B------:R-:W-:Y:S01]  /*6660*/  @!P0 IMAD.U32 R42, R50.reuse, 0x10000, RZ ;  /* 0x00010000322a8824 */ /* 0x040fe200078e00ff */
[----:B------:R-:W-:Y:S02]  /*6670*/  @!P0 LOP3.LUT R43, R50, 0xffff0000, RZ, 0xc0, !PT ;  /* 0xffff0000322b8812 */ /* 0x000fe400078ec0ff */
[----:B------:R-:W-:Y:S02]  /*6680*/  @!P0 SHF.R.U32.HI R21, RZ, 0x10, R21 ;  /* 0x00000010ff158819 */ /* 0x000fe40000011615 */
[----:B------:R-:W-:Y:S02]  /*6690*/  @!P0 PRMT R29, R29, 0x5410, R20 ;  /* 0x000054101d1d8816 */ /* 0x000fe40000000014 */
[----:B------:R-:W-:Y:S02]  /*66a0*/  @!P0 PRMT R28, R28, 0x5410, R21 ;  /* 0x000054101c1c8816 */ /* 0x000fe40000000015 */
[----:B------:R-:W-:Y:S02]  /*66b0*/  @!P0 SHF.L.U32 R21, R29, 0x10, RZ ;  /* 0x000000101d158819 */ /* 0x000fe400000006ff */
[C---:B------:R-:W-:Y:S01]  /*66c0*/  @!P0 SHF.L.U32 R44, R85.reuse, 0x10, RZ ;  /* 0x00000010552c8819 */ /* 0x040fe200000006ff */
[----:B------:R-:W-:Y:S01]  /*66d0*/  @!P0 IMAD.U32 R20, R28, 0x10000, RZ ;  /* 0x000100001c148824 */ /* 0x000fe200078e00ff */
[----:B------:R-:W-:Y:S02]  /*66e0*/  @!P0 LOP3.LUT R45, R85, 0xffff0000, RZ, 0xc0, !PT ;  /* 0xffff0000552d8812 */ /* 0x000fe400078ec0ff */
[--C-:B------:R-:W-:Y:S02]  /*66f0*/  @!P0 SHF.R.U64 R22, R22, 0x10, R23.reuse ;  /* 0x0000001016168819 */ /* 0x100fe40000001217 */
[----:B------:R-:W-:Y:S02]  /*6700*/  @!P0 SHF.R.U32.HI R33, RZ, 0x10, R23 ;  /* 0x00000010ff218819 */ /* 0x000fe40000011617 */
[----:B------:R-:W-:Y:S02]  /*6710*/  @!P0 PRMT R31, R31, 0x5410, R22 ;  /* 0x000054101f1f8816 */ /* 0x000fe40000000016 */
[----:B------:R-:W-:Y:S02]  /*6720*/  @!P0 PRMT R30, R30, 0x5410, R33 ;  /* 0x000054101e1e8816 */ /* 0x000fe40000000021 */
[----:B------:R-:W-:Y:S02]  /*6730*/  @!P0 SHF.R.U32.HI R77, RZ, 0x10, R77 ;  /* 0x00000010ff4d8819 */ /* 0x000fe4000001164d */
[----:B------:R-:W-:Y:S02]  /*6740*/  @!P0 SHF.R.U64 R79, R78, 0x10, R79 ;  /* 0x000000104e4f8819 */ /* 0x000fe4000000124f */
[----:B------:R-:W-:Y:S02]  /*6750*/  @!P0 PRMT R86, R86, 0x5410, R77 ;  /* 0x0000541056568816 */ /* 0x000fe4000000004d */
[----:B------:R-:W-:Y:S03]  /*6760*/  @!P0 PRMT R84, R84, 0x5410, R79 ;  /* 0x0000541054548816 */ /* 0x000fe6000000004f */
[----:B------:R-:W-:Y:S01]  /*6770*/  @!P0 IMAD.U32 R37, R86, 0x10000, RZ ;  /* 0x0001000056258824 */ /* 0x000fe200078e00ff */
[----:B------:R-:W-:Y:S01]  /*6780*/  @!P0 LOP3.LUT R41, R84, 0xffff0000, RZ, 0xc0, !PT ;  /* 0xffff000054298812 */ /* 0x000fe200078ec0ff */
[----:B--2---:R-:W-:Y:S02]  /*6790*/  @!P0 IMAD.U32 R22, R24, 0x10000, RZ ;  /* 0x0001000018168824 */ /* 0x004fe400078e00ff */
[C---:B------:R-:W-:Y:S02]  /*67a0*/  @!P0 IMAD.U32 R23, R25.reuse, 0x10000, RZ ;  /* 0x0001000019178824 */ /* 0x040fe400078e00ff */
[C---:B------:R-:W-:Y:S02]  /*67b0*/  @!P0 FMUL.FTZ R53, R22.reuse, R35 ;  /* 0x0000002316358220 */ /* 0x040fe40000410000 */
[----:B------:R-:W-:Y:S01]  /*67c0*/  @!P0 FMUL.FTZ R0, R22, R21 ;  /* 0x0000001516008220 */ /* 0x000fe20000410000 */
[----:B------:R-:W-:Y:S01]  /*67d0*/  @!P0 LOP3.LUT R22, R25, 0xffff0000, RZ, 0xc0, !PT ;  /* 0xffff000019168812 */ /* 0x000fe200078ec0ff */
[----:B------:R-:W-:Y:S02]  /*67e0*/  @!P0 FMUL.FTZ R58, R23, R37 ;  /* 0x00000025173a8220 */ /* 0x000fe40000410000 */
[----:B------:R-:W-:Y:S01]  /*67f0*/  @!P0 FFMA.FTZ R53, R34, R21, -R53 ;  /* 0x0000001522358223 */ /* 0x000fe20000010835 */
[----:B------:R-:W-:Y:S01]  /*6800*/  @!P0 LOP3.LUT R21, R28, 0xffff0000, RZ, 0xc0, !PT ;  /* 0xffff00001c158812 */ /* 0x000fe200078ec0ff */
[----:B------:R-:W-:Y:S01]  /*6810*/  @!P0 FFMA.FTZ R0, R35, R34, R0 ;  /* 0x0000002223008223 */ /* 0x000fe20000010000 */
[----:B------:R-:W-:Y:S01]  /*6820*/  @!P0 LOP3.LUT R34, R87, 0xffff0000, RZ, 0xc0, !PT ;  /* 0xffff000057228812 */ /* 0x000fe200078ec0ff */
[-C--:B------:R-:W-:Y:S01]  /*6830*/  @!P0 FMUL.FTZ R4, R23, R20.reuse ;  /* 0x0000001417048220 */ /* 0x080fe20000410000 */
[----:B------:R-:W-:Y:S01]  /*6840*/  @!P0 LOP3.LUT R23, R29, 0xffff0000, RZ, 0xc0, !PT ;  /* 0xffff00001d178812 */ /* 0x000fe200078ec0ff */
[----:B------:R-:W-:Y:S01]  /*6850*/  @!P0 FFMA.FTZ R58, R39, R20, -R58 ;  /* 0x00000014273a8223 */ /* 0x000fe2000001083a */
[----:B------:R-:W-:Y:S01]  /*6860*/  @!P0 LOP3.LUT R20, R24, 0xffff0000, RZ, 0xc0, !PT ;  /* 0xffff000018148812 */ /* 0x000fe200078ec0ff */
[----:B------:R-:W-:Y:S01]  /*6870*/  @!P0 FMUL.FTZ R5, R22, R21 ;  /* 0x0000001516058220 */ /* 0x000fe20000410000 */
[----:B------:R-:W-:Y:S01]  /*6880*/  @!P0 LOP3.LUT R35, R86, 0xffff0000, RZ, 0xc0, !PT ;  /* 0xffff000056238812 */ /* 0x000fe200078ec0ff */
[----:B------:R-:W-:Y:S02]  /*6890*/  @!P0 IMAD.U32 R40, R84, 0x10000, RZ ;  /* 0x0001000054288824 */ /* 0x000fe400078e00ff */
[----:B------:R-:W-:Y:S02]  /*68a0*/  @!P0 FMUL.FTZ R60, R20, R34 ;  /* 0x00000022143c8220 */ /* 0x000fe40000410000 */
[----:B------:R-:W-:Y:S02]  /*68b0*/  @!P0 FMUL.FTZ R59, R22, R35 ;  /* 0x00000023163b8220 */ /* 0x000fe40000410000 */
[-C--:B------:R-:W-:Y:S01]  /*68c0*/  @!P0 FMUL.FTZ R3, R20, R23.reuse ;  /* 0x0000001714038220 */ /* 0x080fe20000410000 */
[----:B------:R-:W-:Y:S01]  /*68d0*/  @!P0 LOP3.LUT R20, R30, 0xffff0000, RZ, 0xc0, !PT ;  /* 0xffff00001e148812 */ /* 0x000fe200078ec0ff */
[----:B------:R-:W-:Y:S01]  /*68e0*/  @!P0 FFMA.FTZ R60, R36, R23, -R60 ;  /* 0x00000017243c8223 */ /* 0x000fe2000001083c */
[C---:B------:R-:W-:Y:S01]  /*68f0*/  @!P0 LOP3.LUT R23, R27.reuse, 0xffff0000, RZ, 0xc0, !PT ;  /* 0xffff00001b178812 */ /* 0x040fe200078ec0ff */
[----:B------:R-:W-:Y:S02]  /*6900*/  @!P0 IMAD.U32 R22, R27, 0x10000, RZ ;  /* 0x000100001b168824 */ /* 0x000fe400078e00ff */
[----:B------:R-:W-:Y:S01]  /*6910*/  @!P0 FFMA.FTZ R59, R38, R21, -R59 ;  /* 0x00000015263b8223 */ /* 0x000fe2000001083b */
[----:B------:R-:W-:Y:S01]  /*6920*/  @!P0 F2FP.BF16.PACK_AB R53, R60, R53 ;  /* 0x000000353c35823e */ /* 0x000fe200000010ff */
        /* <DEDUP_REMOVED lines=8> */
[----:B------:R-:W-:Y:S01]  /*69b0*/  @!P0 FFMA.FTZ R61, R46, R21, -R61 ;  /* 0x000000152e3d8223 */ /* 0x000fe2000001083d */
[----:B------:R-:W-:Y:S01]  /*69c0*/  @!P0 SHF.L.U32 R21, R31, 0x10, RZ ;  /* 0x000000101f158819 */ /* 0x000fe200000006ff */
[----:B------:R-:W-:Y:S01]  /*69d0*/  @!P0 FFMA.FTZ R64, R47, R20, -R64 ;  /* 0x000000142f408223 */ /* 0x000fe20000010840 */
[----:B------:R-:W-:Y:S01]  /*69e0*/  @!P0 LOP3.LUT R20, R31, 0xffff0000, RZ, 0xc0, !PT ;  /* 0xffff00001f148812 */ /* 0x000fe200078ec0ff */
[----:B------:R-:W-:Y:S02]  /*69f0*/  @!P0 FMUL.FTZ R62, R22, R40 ;  /* 0x00000028163e8220 */ /* 0x000fe40000410000 */
[----:B------:R-:W-:Y:S01]  /*6a00*/  @!P0 FMUL.FTZ R63, R23, R41 ;  /* 0x00000029173f8220 */ /* 0x000fe20000410000 */
[----:B------:R-:W-:Y:S01]  /*6a10*/  @!P0 F2FP.BF16.PACK_AB R61, R64, R61 ;  /* 0x0000003d403d823e */ /* 0x000fe200000010ff */
[----:B------:R-:W-:Y:S02]  /*6a20*/  @!P0 FFMA.FTZ R3, R34, R36, R3 ;  /* 0x0000002422038223 */ /* 0x000fe40000010003 */
[-C--:B------:R-:W-:Y:S02]  /*6a30*/  @!P0 FMUL.FTZ R7, R22, R21.reuse ;  /* 0x0000001516078220 */ /* 0x080fe40000410000 */
[----:B------:R-:W-:Y:S01]  /*6a40*/  @!P0 FFMA.FTZ R62, R42, R21, -R62 ;  /* 0x000000152a3e8223 */ /* 0x000fe2000001083e */
[----:B------:R-:W-:Y:S01]  /*6a50*/  @!P0 F2FP.BF16.PACK_AB R59, R3, R0 ;  /* 0x00000000033b823e */ /* 0x000fe200000010ff */
[-C--:B------:R-:W-:Y:S02]  /*6a60*/  @!P0 FFMA.FTZ R63, R43, R20.reuse, -R63 ;  /* 0x000000142b3f8223 */ /* 0x080fe4000001083f */
[----:B------:R-:W-:Y:S01]  /*6a70*/  @!P0 FFMA.FTZ R4, R37, R39, R4 ;  /* 0x0000002725048223 */ /* 0x000fe20000010004 */
[----:B------:R-:W-:Y:S01]  /*6a80*/  @!P0 MOV R24, R59 ;  /* 0x0000003b00188202 */ /* 0x000fe20000000f00 */
[----:B------:R-:W-:Y:S01]  /*6a90*/  @!P0 FMUL.FTZ R8, R23, R20 ;  /* 0x0000001417088220 */ /* 0x000fe20000410000 */
[----:B------:R-:W-:Y:S01]  /*6aa0*/  @!P0 F2FP.BF16.PACK_AB R62, R63, R62 ;  /* 0x0000003e3f3e823e */ /* 0x000fe200000010ff */
[----:B------:R-:W-:Y:S02]  /*6ab0*/  @!P0 FFMA.FTZ R5, R35, R38, R5 ;  /* 0x0000002623058223 */ /* 0x000fe40000010005 */
[----:B------:R-:W-:Y:S02]  /*6ac0*/  @!P0 FFMA.FTZ R7, R40, R42, R7 ;  /* 0x0000002a28078223 */ /* 0x000fe40000010007 */
        /* <DEDUP_REMOVED lines=13> */
[----:B------:R-:W-:Y:S01]  /*6ba0*/  @!P0 IMAD.MOV.U32 R27, RZ, RZ, R64 ;  /* 0x000000ffff1b8224 */ /* 0x000fe200078e0040 */
[----:B------:R-:W-:Y:S11]  /*6bb0*/  ISETP.GE.AND P0, PT, R52, c[0x0][0x1d4], PT ;  /* 0x0000750034007a0c */ /* 0x000ff60003f06270 */
[----:B------:R-:W-:Y:S02]  /*6bc0*/  @!UPT UIADD3 URZ, URZ, URZ, URZ ;  /* 0x0000003f3f3ff290 */ /* 0x000fe4000fffe03f */
[----:B------:R-:W-:-:S05]  /*6bd0*/  @P0 BRA `(.L_x_1038) ;  /* 0x0000031000000947 */ /* 0x000fca0003800000 */
[--C-:B------:R-:W-:Y:S02]  /*6be0*/  SHF.R.S32.HI R0, RZ, 0x1f, R52.reuse ;  /* 0x0000001fff007819 */ /* 0x100fe40000011434 */
[----:B------:R-:W-:Y:S04]  /*6bf0*/  IADD3 R52, P3, P0, R154, R171, R52 ;  /* 0x000000ab9a347210 */ /* 0x000fe8000787e034 */
[----:B------:R-:W-:Y:S02]  /*6c00*/  IADD3.X R3, R117, R56, R0, P3, P0 ;  /* 0x0000003875037210 */ /* 0x000fe40001fe0400 */
[C---:B------:R-:W-:Y:S04]  /*6c10*/  LEA R4, P0, R52.reuse, c[0x0][0x1c8], 0x1 ;  /* 0x0000720034047a11 */ /* 0x040fe800078008ff */
[----:B------:R-:W-:Y:S05]  /*6c20*/  LEA.HI.X R5, R52, c[0x0][0x1cc], R3, 0x1, P0 ;  /* 0x0000730034057a11 */ /* 0x000fea00000f0c03 */
[----:B------:R2:W-:Y:S01]  /*6c30*/  STG.E.128 [R4.64], R24 ;  /* 0x0000001804007986 */ /* 0x0005e2000c101d12 */
[----:B------:R-:W-:-:S05]  /*6c40*/  BRA `(.L_x_1038) ;  /* 0x000002a000007947 */ /* 0x000fca0003800000 */
.L_x_1024:
[----:B------:R-:W-:Y:S01]  /*6c50*/  IMAD R0, R57, -0x30, R2 ;  /* 0xffffffd039007824 */ /* 0x000fe200078e0202 */
[----:B------:R-:W-:Y:S04]  /*6c60*/  BSSY B0, `(.L_x_1055) ;  /* 0x0000015000007945 */ /* 0x000fe80003800000 */
[----:B------:R-:W-:Y:S04]  /*6c70*/  IMNMX R146, R0, 0x30, PT ;  /* 0x0000003000927817 */ /* 0x000fe80003800200 */
[----:B------:R-:W-:Y:S11]  /*6c80*/  ISETP.GE.AND P0, PT, R113, R146, PT ;  /* 0x000000927100720c */ /* 0x000ff60003f06270 */
[----:B------:R-:W-:Y:S02]  /*6c90*/  @!UPT UIADD3 URZ, URZ, URZ, URZ ;  /* 0x0000003f3f3ff290 */ /* 0x000fe4000fffe03f */
[----:B------:R-:W-:-:S05]  /*6ca0*/  @P0 BRA `(.L_x_1056) ;  /* 0x0000010000000947 */ /* 0x000fca0003800000 */
[----:B------:R-:W-:Y:S11]  /*6cb0*/  ISETP.GE.AND P0, PT, R16, c[0x0][0x1d4], PT ;  /* 0x0000750010007a0c */ /* 0x000ff60003f06270 */
[----:B------:R-:W-:Y:S02]  /*6cc0*/  @!UPT UIADD3 URZ, URZ, URZ, URZ ;  /* 0x0000003f3f3ff290 */ /* 0x000fe4000fffe03f */
[----:B------:R-:W1:Y:S04]  /*6cd0*/  @!P0 LDS.128 R32, [R122+0xa080] ;  /* 0x00a080007a208984 */ /* 0x000e680000000c00 */
[----:B-1----:R-:W-:Y:S01]  /*6ce0*/  @!P0 STG.E.128 [R94.64], R32 ;  /* 0x000000205e008986 */ /* 0x002fe2000c101d12 */
[----:B------:R-:W-:Y:S11]  /*6cf0*/  ISETP.GE.AND P0, PT, R12, c[0x0][0x1d4], PT ;  /* 0x000075000c007a0c */ /* 0x000ff60003f06270 */
[----:B------:R-:W-:Y:S02]  /*6d00*/  @!UPT UIADD3 URZ, URZ, URZ, URZ ;  /* 0x0000003f3f3ff290 */ /* 0x000fe4000fffe03f */
[----:B------:R-:W1:Y:S04]  /*6d10*/  @!P0 LDS.128 R28, [R122+0xb880] ;  /* 0x00b880007a1c8984 */ /* 0x000e680000000c00 */
[----:B-1----:R-:W-:Y:S01]  /*6d20*/  @!P0 STG.E.128 [R94.64+0x80], R28 ;  /* 0x0000801c5e008986 */ /* 0x002fe2000c101d12 */
[----:B------:R-:W-:Y:S11]  /*6d30*/  ISETP.GE.AND P0, PT, R121, c[0x0][0x1d4], PT ;  /* 0x0000750079007a0c */ /* 0x000ff60003f06270 */
[----:B------:R-:W-:Y:S02]  /*6d40*/  @!UPT UIADD3 URZ, URZ, URZ, URZ ;  /* 0x0000003f3f3ff290 */ /* 0x000fe4000fffe03f */
[----:B------:R-:W1:Y:S04]  /*6d50*/  @!P0 LDS.128 R24, [R122+0xd080] ;  /* 0x00d080007a188984 */ /* 0x000e680000000c00 */
[----:B-1----:R-:W-:Y:S01]  /*6d60*/  @!P0 STG.E.128 [R94.64+0x100], R24 ;  /* 0x000100185e008986 */ /* 0x002fe2000c101d12 */
[----:B------:R-:W-:Y:S11]  /*6d70*/  ISETP.GE.AND P0, PT, R120, c[0x0][0x1d4], PT ;  /* 0x0000750078007a0c */ /* 0x000ff60003f06270 */
[----:B------:R-:W-:Y:S02]  /*6d80*/  @!UPT UIADD3 URZ, URZ, URZ, URZ ;  /* 0x0000003f3f3ff290 */ /* 0x000fe4000fffe03f */
[----:B------:R-:W1:Y:S04]  /*6d90*/  @!P0 LDS.128 R20, [R122+0xe880] ;  /* 0x00e880007a148984 */ /* 0x000e680000000c00 */
[----:B-1----:R1:W-:Y:S02]  /*6da0*/  @!P0 STG.E.128 [R94.64+0x180], R20 ;  /* 0x000180145e008986 */ /* 0x0023e4000c101d12 */
.L_x_1056:
[----:B------:R-:W-:Y:S05]  /*6db0*/  BSYNC B0 ;  /* 0x0000000000007941 */ /* 0x000fea0003800000 */
.L_x_1055:
[----:B------:R-:W-:Y:S11]  /*6dc0*/  ISETP.GE.AND P0, PT, R118, R146, PT ;  /* 0x000000927600720c */ /* 0x000ff60003f06270 */
[----:B------:R-:W-:Y:S02]  /*6dd0*/  @!UPT UIADD3 URZ, URZ, URZ, URZ ;  /* 0x0000003f3f3ff290 */ /* 0x000fe4000fffe03f */
[----:B------:R-:W-:-:S05]  /*6de0*/  @P0 BRA `(.L_x_1038) ;  /* 0x0000010000000947 */ /* 0x000fca0003800000 */
[----:B------:R-:W-:Y:S11]  /*6df0*/  ISETP.GE.AND P0, PT, R16, c[0x0][0x1d4], PT ;  /* 0x0000750010007a0c */ /* 0x000ff60003f06270 */
[----:B------:R-:W-:Y:S02]  /*6e00*/  @!UPT UIADD3 URZ, URZ, URZ, URZ ;  /* 0x0000003f3f3ff290 */ /* 0x000fe4000fffe03f */
[----:B------:R-:W2:Y:S04]  /*6e10*/  @!P0 LDS.128 R32, [R122+0xb080] ;  /* 0x00b080007a208984 */ /* 0x000ea80000000c00 */
[----:B--2---:R-:W-:Y:S01]  /*6e20*/  @!P0 STG.E.128 [R92.64], R32 ;  /* 0x000000205c008986 */ /* 0x004fe2000c101d12 */
[----:B------:R-:W-:Y:S11]  /*6e30*/  ISETP.GE.AND P0, PT, R12, c[0x0][0x1d4], PT ;  /* 0x000075000c007a0c */ /* 0x000ff60003f06270 */
[----:B------:R-:W-:Y:S02]  /*6e40*/  @!UPT UIADD3 URZ, URZ, URZ, URZ ;  /* 0x0000003f3f3ff290 */ /* 0x000fe4000fffe03f */
[----:B------:R-:W2:Y:S04]  /*6e50*/  @!P0 LDS.128 R28, [R122+0xc880] ;  /* 0x00c880007a1c8984 */ /* 0x000ea80000000c00 */
[----:B--2---:R-:W-:Y:S01]  /*6e60*/  @!P0 STG.E.128 [R92.64+0x80], R28 ;  /* 0x0000801c5c008986 */ /* 0x004fe2000c101d12 */
[----:B------:R-:W-:Y:S11]  /*6e70*/  ISETP.GE.AND P0, PT, R121, c[0x0][0x1d4], PT ;  /* 0x0000750079007a0c */ /* 0x000ff60003f06270 */
[----:B------:R-:W-:Y:S02]  /*6e80*/  @!UPT UIADD3 URZ, URZ, URZ, URZ ;  /* 0x0000003f3f3ff290 */ /* 0x000fe4000fffe03f */
[----:B------:R-:W2:Y:S04]  /*6e90*/  @!P0 LDS.128 R24, [R122+0xe080] ;  /* 0x00e080007a188984 */ /* 0x000ea80000000c00 */
[----:B--2---:R-:W-:Y:S01]  /*6ea0*/  @!P0 STG.E.128 [R92.64+0x100], R24 ;  /* 0x000100185c008986 */ /* 0x004fe2000c101d12 */
[----:B------:R-:W-:Y:S11]  /*6eb0*/  ISETP.GE.AND P0, PT, R120, c[0x0][0x1d4], PT ;  /* 0x0000750078007a0c */ /* 0x000ff60003f06270 */
[----:B------:R-:W-:Y:S02]  /*6ec0*/  @!UPT UIADD3 URZ, URZ, URZ, URZ ;  /* 0x0000003f3f3ff290 */ /* 0x000fe4000fffe03f */
[----:B-1----:R-:W1:Y:S04]  /*6ed0*/  @!P0 LDS.128 R20, [R122+0xf880] ;  /* 0x00f880007a148984 */ /* 0x002e680000000c00 */
[----:B-1----:R1:W-:Y:S02]  /*6ee0*/  @!P0 STG.E.128 [R92.64+0x180], R20 ;  /* 0x000180145c008986 */ /* 0x0023e4000c101d12 */
.L_x_1038:
[----:B------:R-:W-:Y:S05]  /*6ef0*/  BSYNC B2 ;  /* 0x0000000000027941 */ /* 0x000fea0003800000 */
.L_x_1023:
[----:B------:R-:W-:Y:S01]  /*6f00*/  IMAD.WIDE.U32 R8, R57, 0x30, RZ ;  /* 0x0000003039087825 */ /* 0x000fe200078e00ff */
[----:B--2---:R-:W-:Y:S01]  /*6f10*/  P2R R4, PR, RZ, 0x2 ;  /* 0x00000002ff047803 */ /* 0x004fe20000000000 */
[----:B------:R-:W-:Y:S01]  /*6f20*/  BSSY B0, `(.L_x_1057) ;  /* 0x000004a000007945 */ /* 0x000fe20003800000 */
[----:B------:R-:W-:Y:S01]  /*6f30*/  ISETP.NE.AND P1, PT, R126, RZ, PT ;  /* 0x000000ff7e00720c */ /* 0x000fe20003f25270 */
[----:B------:R-:W-:Y:S01]  /*6f40*/  IMAD R0, R130, 0x30, RZ ;  /* 0x0000003082007824 */ /* 0x000fe200078e02ff */
[-C--:B------:R-:W-:Y:S02]  /*6f50*/  IADD3 R7, P0, R109, R8.reuse, RZ ;  /* 0x000000086d077210 */ /* 0x080fe40007f1e0ff */
[----:B------:R-:W-:Y:S01]  /*6f60*/  ISETP.NE.AND P5, PT, R124, RZ, PT ;  /* 0x000000ff7c00720c */ /* 0x000fe20003fa5270 */
[----:B------:R-:W-:Y:S04]  /*6f70*/  IMAD.IADD R0, R9, 0x1, R0 ;  /* 0x0000000109007824 */ /* 0x000fe800078e0200 */
[----:B------:R-:W-:Y:S01]  /*6f80*/  IMAD.X R5, R0, 0x1, R107, P0 ;  /* 0x0000000100057824 */ /* 0x000fe200000e066b */
[----:B------:R-:W-:Y:S01]  /*6f90*/  IADD3 R3, P0, R112, R8, RZ ;  /* 0x0000000870037210 */ /* 0x000fe20007f1e0ff */
[----:B------:R-:W-:Y:S04]  /*6fa0*/  IMAD.IADD R8, R146, 0x1, -R113 ;  /* 0x0000000192087824 */ /* 0x000fe800078e0a71 */
[----:B------:R-:W-:Y:S01]  /*6fb0*/  IMAD.X R0, R0, 0x1, R110, P0 ;  /* 0x0000000100007824 */ /* 0x000fe200000e066e */
[C---:B------:R-:W-:Y:S11]  /*6fc0*/  ISETP.GE.AND P0, PT, R8.reuse, 0x21, PT ;  /* 0x000000210800780c */ /* 0x040ff60003f06270 */
[----:B------:R-:W-:Y:S02]  /*6fd0*/  @!UPT UIADD3 URZ, URZ, URZ, URZ ;  /* 0x0000003f3f3ff290 */ /* 0x000fe4000fffe03f */
[----:B-1----:R-:W-:Y:S04]  /*6fe0*/  @P0 IADD3 R21, P3, R7, 0x20, RZ ;  /* 0x0000002007150810 */ /* 0x002fe80007f7e0ff */
[----:B------:R-:W-:Y:S02]  /*6ff0*/  @P0 IADD3.X R9, RZ, R5, RZ, P3, !PT ;  /* 0x00000005ff090210 */ /* 0x000fe40001ffe4ff */
[----:B------:R-:W-:Y:S11]  /*7000*/  ISETP.GE.AND P3, PT, R8, 0x1, PT ;  /* 0x000000010800780c */ /* 0x000ff60003f66270 */
[----:B------:R-:W-:Y:S02]  /*7010*/  @!UPT UIADD3 URZ, URZ, URZ, URZ ;  /* 0x0000003f3f3ff290 */ /* 0x000fe4000fffe03f */
[----:B------:R-:W-:Y:S02]  /*7020*/  @P3 IMAD R8, R5, c[0x0][0x258], RZ ;  /* 0x0000960005083a24 */ /* 0x000fe400078e02ff */
[----:B------:R-:W-:Y:S02]  /*7030*/  @P3 IMAD.MOV.U32 R132, RZ, RZ, R152 ;  /* 0x000000ffff843224 */ /* 0x000fe400078e0098 */
[C---:B------:R-:W-:Y:S02]  /*7040*/  @P3 IMAD R8, R7.reuse, c[0x0][0x25c], R8 ;  /* 0x0000970007083a24 */ /* 0x040fe400078e0208 */
[----:B------:R-:W-:Y:S01]  /*7050*/  @P3 IMAD.WIDE.U32 R22, R7, c[0x0][0x258], R132 ;  /* 0x0000960007163a25 */ /* 0x000fe200078e0084 */
[----:B------:R-:W-:Y:S03]  /*7060*/  @P0 MOV R132, R152 ;  /* 0x0000009800840202 */ /* 0x000fe60000000f00 */
[----:B------:R-:W-:Y:S01]  /*7070*/  @P3 IMAD.IADD R8, R23, 0x1, R8 ;  /* 0x0000000117083824 */ /* 0x000fe200078e0208 */
[C---:B------:R-:W-:Y:S04]  /*7080*/  @P3 LEA R24, P4, R22.reuse, c[0x0][0x250], 0x1 ;  /* 0x0000940016183a11 */ /* 0x040fe800078808ff */
[----:B------:R-:W-:Y:S01]  /*7090*/  @P3 LEA.HI.X R25, R22, c[0x0][0x254], R8, 0x1, P4 ;  /* 0x0000950016193a11 */ /* 0x000fe200020f0c08 */
[----:B------:R-:W-:Y:S02]  /*70a0*/  @P0 IMAD R8, R9, c[0x0][0x258], RZ ;  /* 0x0000960009080a24 */ /* 0x000fe400078e02ff */
[C---:B------:R-:W-:Y:S02]  /*70b0*/  @P0 IMAD.WIDE.U32 R22, R21.reuse, c[0x0][0x258], R132 ;  /* 0x0000960015160a25 */ /* 0x040fe400078e0084 */
[----:B------:R-:W-:Y:S01]  /*70c0*/  @!PT LDS RZ, [RZ] ;  /* 0x00000000fffff984 */ /* 0x000fe20000000800 */
[----:B------:R-:W-:Y:S01]  /*70d0*/  @!PT LDS RZ, [RZ] ;  /* 0x00000000fffff984 */ /* 0x000fe20000000800 */
[----:B------:R-:W-:Y:S01]  /*70e0*/  @!PT LDS RZ, [RZ] ;  /* 0x00000000fffff984 */ /* 0x000fe20000000800 */
[----:B------:R1:W-:Y:S01]  /*70f0*/  @P3 LDGSTS.E.BYPASS.LTC128B.128 [R122+0x4080], [R24.64], !P1 ;  /* 0x04080000187a3fae */ /* 0x0003e2000c901d52 */
[----:B------:R-:W-:Y:S01]  /*7100*/  ISETP.NE.AND P1, PT, R4, RZ, PT ;  /* 0x000000ff0400720c */ /* 0x000fe20003f25270 */
[----:B------:R-:W-:Y:S01]  /*7110*/  @P0 IMAD R8, R21, c[0x0][0x25c], R8 ;  /* 0x0000970015080a24 */ /* 0x000fe200078e0208 */
[C---:B------:R-:W-:Y:S03]  /*7120*/  @P0 LEA R20, P4, R22.reuse, c[0x0][0x250], 0x1 ;  /* 0x0000940016140a11 */ /* 0x040fe600078808ff */
[----:B------:R-:W-:Y:S05]  /*7130*/  @P0 IMAD.IADD R8, R23, 0x1, R8 ;  /* 0x0000000117080824 */ /* 0x000fea00078e0208 */
[----:B------:R-:W-:Y:S02]  /*7140*/  @P0 LEA.HI.X R21, R22, c[0x0][0x254], R8, 0x1, P4 ;  /* 0x0000950016150a11 */ /* 0x000fe400020f0c08 */
[----:B------:R-:W-:Y:S11]  /*7150*/  ISETP.NE.AND P4, PT, R125, RZ, PT ;  /* 0x000000ff7d00720c */ /* 0x000ff60003f85270 */
[----:B------:R-:W-:Y:S02]  /*7160*/  @!UPT UIADD3 URZ, URZ, URZ, URZ ;  /* 0x0000003f3f3ff290 */ /* 0x000fe4000fffe03f */
[----:B------:R1:W-:Y:S04]  /*7170*/  @P3 LDGSTS.E.BYPASS.LTC128B.128 [R122+0x5880], [R24.64+0x80], !P4 ;  /* 0x05880080187a3fae */ /* 0x0003e8000e101d52 */
[----:B------:R1:W-:Y:S04]  /*7180*/  @P3 LDGSTS.E.BYPASS.LTC128B.128 [R122+0x7080], [R24.64+0x100], !P5 ;  /* 0x07080100187a3fae */ /* 0x0003e8000e901d52 */
[----:B------:R1:W-:Y:S01]  /*7190*/  @P3 LDGSTS.E.BYPASS.LTC128B.128 [R122+0x8880], [R24.64+0x180], !P6 ;  /* 0x08880180187a3fae */ /* 0x0003e2000f101d52 */
[----:B------:R-:W-:Y:S11]  /*71a0*/  ISETP.NE.AND P3, PT, R126, RZ, PT ;  /* 0x000000ff7e00720c */ /* 0x000ff60003f65270 */
[----:B------:R-:W-:Y:S02]  /*71b0*/  @!UPT UIADD3 URZ, URZ, URZ, URZ ;  /* 0x0000003f3f3ff290 */ /* 0x000fe4000fffe03f */
[----:B------:R1:W-:Y:S04]  /*71c0*/  @P0 LDGSTS.E.BYPASS.LTC128B.128 [R122+0x5080], [R20.64], !P3 ;  /* 0x05080000147a0fae */ /* 0x0003e8000d901d52 */
[----:B------:R1:W-:Y:S04]  /*71d0*/  @P0 LDGSTS.E.BYPASS.LTC128B.128 [R122+0x6880], [R20.64+0x80], !P4 ;  /* 0x06880080147a0fae */ /* 0x0003e8000e101d52 */
[----:B------:R1:W-:Y:S04]  /*71e0*/  @P0 LDGSTS.E.BYPASS.LTC128B.128 [R122+0x8080], [R20.64+0x100], !P5 ;  /* 0x08080100147a0fae */ /* 0x0003e8000e901d52 */
[----:B------:R1:W-:Y:S01]  /*71f0*/  @P0 LDGSTS.E.BYPASS.LTC128B.128 [R122+0x9880], [R20.64+0x180], !P6 ;  /* 0x09880180147a0fae */ /* 0x0003e2000f101d52 */
[----:B------:R-:W-:Y:S03]  /*7200*/  ISETP.GT.AND P0, PT, R146, R113, PT ;  /* 0x000000719200720c */ /* 0x000fe60003f04270 */
[----:B------:R-:W0:Y:S01]  /*7210*/  LDGDEPBAR ;  /* 0x00000000000079af */ /* 0x000e220000000000 */
[----:B------:R-:W-:Y:S04]  /*7220*/  DEPBAR.LE SB0, 0x0 ;  /* 0x000080000000791a */ /* 0x000fe80000000000 */
[----:B------:R-:W-:Y:S06]  /*7230*/  BAR.SYNC.DEFER_BLOCKING 0x0 ;  /* 0x0000000000007b1d */ /* 0x000fec0000010000 */
[----:B------:R-:W-:-:S05]  /*7240*/  @!P0 BRA `(.L_x_1058) ;  /* 0x0000017000008947 */ /* 0x000fca0003800000 */
[----:B-1----:R-:W-:Y:S02]  /*7250*/  IMAD.MOV.U32 R130, RZ, RZ, R166 ;  /* 0x000000ffff827224 */ /* 0x002fe400078e00a6 */
[----:B------:R-:W-:Y:S02]  /*7260*/  IMAD R4, R0, c[0x0][0x208], RZ ;  /* 0x0000820000047a24 */ /* 0x000fe400078e02ff */
[C---:B------:R-:W-:Y:S04]  /*7270*/  IMAD.WIDE.U32 R20, R3.reuse, c[0x0][0x208], R130 ;  /* 0x0000820003147a25 */ /* 0x040fe800078e0082 */
[----:B------:R-:W-:Y:S01]  /*7280*/  IMAD R4, R3, c[0x0][0x20c], R4 ;  /* 0x0000830003047a24 */ /* 0x000fe200078e0204 */
[C---:B------:R-:W-:Y:S03]  /*7290*/  LEA R8, P0, R20.reuse, c[0x0][0x1f8], 0x1 ;  /* 0x00007e0014087a11 */ /* 0x040fe600078008ff */
[----:B------:R-:W-:Y:S05]  /*72a0*/  IMAD.IADD R4, R21, 0x1, R4 ;  /* 0x0000000115047824 */ /* 0x000fea00078e0204 */
[----:B------:R-:W-:Y:S02]  /*72b0*/  LEA.HI.X R9, R20, c[0x0][0x1fc], R4, 0x1, P0 ;  /* 0x00007f0014097a11 */ /* 0x000fe400000f0c04 */
        /* <DEDUP_REMOVED lines=16> */
.L_x_1058:
[----:B-1----:R-:W-:Y:S05]  /*73c0*/  BSYNC B0 ;  /* 0x0000000000007941 */ /* 0x002fea0003800000 */
.L_x_1057:
[----:B------:R-:W-:Y:S01]  /*73d0*/  ISETP.GE.AND P0, PT, R118, R146, PT ;  /* 0x000000927600720c */ /* 0x000fe20003f06270 */
[----:B------:R-:W-:Y:S01]  /*73e0*/  @!UPT UIADD3 URZ, URZ, URZ, URZ ;  /* 0x0000003f3f3ff290 */ /* 0x000fe2000fffe03f */
[----:B------:R-:W-:Y:S11]  /*73f0*/  BSSY B0, `(.L_x_1059) ;  /* 0x000001b000007945 */ /* 0x000ff60003800000 */
[----:B------:R-:W-:-:S05]  /*7400*/  @P0 BRA `(.L_x_1060) ;  /* 0x0000019000000947 */ /* 0x000fca0003800000 */
[----:B------:R-:W-:Y:S01]  /*7410*/  IADD3 R3, P0, R3, 0x20, RZ ;  /* 0x0000002003037810 */ /* 0x000fe20007f1e0ff */
[----:B------:R-:W-:Y:S04]  /*7420*/  IMAD.MOV.U32 R130, RZ, RZ, R166 ;  /* 0x000000ffff827224 */ /* 0x000fe800078e00a6 */
[----:B------:R-:W-:Y:S02]  /*7430*/  IMAD.X R0, RZ, RZ, R0, P0 ;  /* 0x000000ffff007224 */ /* 0x000fe400000e0600 */
[C---:B------:R-:W-:Y:S04]  /*7440*/  IMAD.WIDE.U32 R8, R3.reuse, c[0x0][0x208], R130 ;  /* 0x0000820003087a25 */ /* 0x040fe800078e0082 */
[----:B------:R-:W-:Y:S01]  /*7450*/  IMAD R0, R0, c[0x0][0x208], RZ ;  /* 0x0000820000007a24 */ /* 0x000fe200078e02ff */
[C---:B------:R-:W-:Y:S03]  /*7460*/  LEA R4, P0, R8.reuse, c[0x0][0x1f8], 0x1 ;  /* 0x00007e0008047a11 */ /* 0x040fe600078008ff */
[----:B------:R-:W-:Y:S04]  /*7470*/  IMAD R0, R3, c[0x0][0x20c], R0 ;  /* 0x0000830003007a24 */ /* 0x000fe800078e0200 */
        /* <DEDUP_REMOVED lines=18> */
.L_x_1060:
[----:B------:R-:W-:Y:S05]  /*75a0*/  BSYNC B0 ;  /* 0x0000000000007941 */ /* 0x000fea0003800000 */
.L_x_1059:
        /* <DEDUP_REMOVED lines=8> */
[C---:B------:R-:W-:Y:S01]  /*7630*/  IMAD R0, R4.reuse, UR8, RZ ;  /* 0x0000000804007c24 */ /* 0x040fe2000f8e02ff */
[----:B------:R-:W-:Y:S01]  /*7640*/  P2R R7, PR, RZ, 0x4 ;  /* 0x00000004ff077803 */ /* 0x000fe20000000000 */
[----:B------:R-:W-:Y:S01]  /*7650*/  IMAD.WIDE.U32 R8, R4, UR14, R8 ;  /* 0x0000000e04087c25 */ /* 0x000fe2000f8e0008 */
[----:B------:R-:W-:Y:S02]  /*7660*/  ISETP.NE.AND P2, PT, R126, RZ, PT ;  /* 0x000000ff7e00720c */ /* 0x000fe40003f45270 */
[----:B------:R-:W-:Y:S01]  /*7670*/  P2R R5, PR, RZ, 0x2 ;  /* 0x00000002ff057803 */ /* 0x000fe20000000000 */
[----:B------:R-:W-:Y:S01]  /*7680*/  IMAD R0, R3, UR14, R0 ;  /* 0x0000000e03007c24 */ /* 0x000fe2000f8e0200 */
[----:B------:R-:W-:Y:S03]  /*7690*/  ISETP.NE.AND P1, PT, R125, RZ, PT ;  /* 0x000000ff7d00720c */ /* 0x000fe60003f25270 */
[----:B------:R-:W-:Y:S01]  /*76a0*/  IMAD.IADD R0, R9, 0x1, R0 ;  /* 0x0000000109007824 */ /* 0x000fe200078e0200 */
[C---:B------:R-:W-:Y:S04]  /*76b0*/  @P3 LEA R20, P0, R8.reuse, c[0x0][0x220], 0x1 ;  /* 0x0000880008143a11 */ /* 0x040fe800078008ff */
[----:B------:R-:W-:Y:S02]  /*76c0*/  @P3 LEA.HI.X R21, R8, c[0x0][0x224], R0, 0x1, P0 ;  /* 0x0000890008153a11 */ /* 0x000fe400000f0c00 */
[----:B------:R-:W-:Y:S03]  /*76d0*/  ISETP.GE.AND P0, PT, R128, 0x21, PT ;  /* 0x000000218000780c */ /* 0x000fe60003f06270 */
[----:B------:R-:W-:Y:S01]  /*76e0*/  @!PT LDS RZ, [RZ] ;  /* 0x00000000fffff984 */ /* 0x000fe20000000800 */
[----:B------:R-:W-:Y:S01]  /*76f0*/  @!PT LDS RZ, [RZ] ;  /* 0x00000000fffff984 */ /* 0x000fe20000000800 */
[----:B------:R-:W-:Y:S01]  /*7700*/  @!PT LDS RZ, [RZ] ;  /* 0x00000000fffff984 */ /* 0x000fe20000000800 */
[----:B------:R1:W-:Y:S01]  /*7710*/  @P3 LDGSTS.E.BYPASS.LTC128B.128 [R122+0xa080], [R20.64], !P2 ;  /* 0x0a080000147a3fae */ /* 0x0003e2000d101d52 */
[----:B------:R-:W-:Y:S03]  /*7720*/  ISETP.NE.AND P2, PT, R7, RZ, PT ;  /* 0x000000ff0700720c */ /* 0x000fe60003f45270 */
[----:B------:R1:W-:Y:S06]  /*7730*/  @P3 LDGSTS.E.BYPASS.LTC128B.128 [R122+0xb880], [R20.64+0x80], !P1 ;  /* 0x0b880080147a3fae */ /* 0x0003ec000c901d52 */
[----:B------:R-:W-:Y:S04]  /*7740*/  @P0 IADD3 R3, P4, R8, UR12, RZ ;  /* 0x0000000c08030c10 */ /* 0x000fe8000ff9e0ff */
[----:B------:R-:W-:Y:S02]  /*7750*/  @P0 IADD3.X R0, R0, UR11, RZ, P4, !PT ;  /* 0x0000000b00000c10 */ /* 0x000fe4000a7fe4ff */
[C---:B------:R-:W-:Y:S04]  /*7760*/  @P0 LEA R8, P4, R3.reuse, c[0x0][0x220], 0x1 ;  /* 0x0000880003080a11 */ /* 0x040fe800078808ff */
[----:B------:R-:W-:Y:S02]  /*7770*/  @P0 LEA.HI.X R9, R3, c[0x0][0x224], R0, 0x1, P4 ;  /* 0x0000890003090a11 */ /* 0x000fe400020f0c00 */
[----:B------:R-:W-:Y:S11]  /*7780*/  ISETP.NE.AND P4, PT, R124, RZ, PT ;  /* 0x000000ff7c00720c */ /* 0x000ff60003f85270 */
[----:B------:R-:W-:Y:S02]  /*7790*/  @!UPT UIADD3 URZ, URZ, URZ, URZ ;  /* 0x0000003f3f3ff290 */ /* 0x000fe4000fffe03f */
[----:B------:R1:W-:Y:S04]  /*77a0*/  @P3 LDGSTS.E.BYPASS.LTC128B.128 [R122+0xd080], [R20.64+0x100], !P4 ;  /* 0x0d080100147a3fae */ /* 0x0003e8000e101d52 */
[----:B------:R1:W-:Y:S01]  /*77b0*/  @P3 LDGSTS.E.BYPASS.LTC128B.128 [R122+0xe880], [R20.64+0x180], !P6 ;  /* 0x0e880180147a3fae */ /* 0x0003e2000f101d52 */
[----:B------:R-:W-:Y:S11]  /*77c0*/  ISETP.NE.AND P3, PT, R126, RZ, PT ;  /* 0x000000ff7e00720c */ /* 0x000ff60003f65270 */
[----:B------:R-:W-:Y:S02]  /*77d0*/  @!UPT UIADD3 URZ, URZ, URZ, URZ ;  /* 0x0000003f3f3ff290 */ /* 0x000fe4000fffe03f */
[----:B------:R1:W-:Y:S04]  /*77e0*/  @P0 LDGSTS.E.BYPASS.LTC128B.128 [R122+0xb080], [R8.64], !P3 ;  /* 0x0b080000087a0fae */ /* 0x0003e8000d901d52 */
[----:B------:R1:W-:Y:S01]  /*77f0*/  @P0 LDGSTS.E.BYPASS.LTC128B.128 [R122+0xc880], [R8.64+0x80], !P1 ;  /* 0x0c880080087a0fae */ /* 0x0003e2000c901d52 */
[----:B------:R-:W-:Y:S03]  /*7800*/  ISETP.NE.AND P1, PT, R5, RZ, PT ;  /* 0x000000ff0500720c */ /* 0x000fe60003f25270 */
[----:B------:R1:W-:Y:S04]  /*7810*/  @P0 LDGSTS.E.BYPASS.LTC128B.128 [R122+0xe080], [R8.64+0x100], !P4 ;  /* 0x0e080100087a0fae */ /* 0x0003e8000e101d52 */
[----:B------:R1:W-:Y:S04]  /*7820*/  @P0 LDGSTS.E.BYPASS.LTC128B.128 [R122+0xf880], [R8.64+0x180], !P6 ;  /* 0x0f880180087a0fae */ /* 0x0003e8000f101d52 */
.L_x_1061:
[----:B------:R-:W0:Y:S01]  /*7830*/  LDGDEPBAR ;  /* 0x00000000000079af */ /* 0x000e220000000000 */
[----:B------:R-:W-:Y:S01]  /*7840*/  IADD3 R57, R57, -0x1, RZ ;  /* 0xffffffff39397810 */ /* 0x000fe20007ffe0ff */
[----:B------:R-:W-:-:S05]  /*7850*/  @P5 BRA `(.L_x_1062) ;  /* 0xffffa2b000005947 */ /* 0x000fca000383ffff */
[----:B------:R-:W2:Y:S04]  /*7860*/  LDL R3, [R1+0x64] ;  /* 0x0000640001037983 */ /* 0x000ea80000100800 */
[----:B------:R3:W5:Y:S04]  /*7870*/  LDL R0, [R1+0x58] ;  /* 0x0000580001007983 */ /* 0x0007680000100800 */
[----:B------:R-:W-:Y:S01]  /*7880*/  BAR.SYNC.DEFER_BLOCKING 0x0 ;  /* 0x0000000000007b1d */ /* 0x000fe20000010000 */
[----:B-12---:R-:W-:-:S05]  /*7890*/  IADD3 R5, R3, 0x2f, RZ ;  /* 0x0000002f03057810 */ /* 0x006fca0007ffe0ff */
[----:B------:R-:W-:-:S05]  /*78a0*/  IMAD.HI R5, R5, 0x2aaaaaab, RZ ;  /* 0x2aaaaaab05057827 */ /* 0x000fca00078e02ff */
[----:B------:R-:W-:-:S04]  /*78b0*/  SHF.R.U32.HI R168, RZ, 0x1f, R5 ;  /* 0x0000001fffa87819 */ /* 0x000fc80000011605 */
[----:B------:R-:W-:Y:S02]  /*78c0*/  LEA.HI.SX32 R168, R5, R168, 0x1d ;  /* 0x000000a805a87211 */ /* 0x000fe400078feaff */
.L_x_1022:
[----:B---3--:R-:W-:Y:S01]  /*78d0*/  IMAD.MOV.U32 R2, RZ, RZ, c[0x0][0x2c4] ;  /* 0x0000b100ff027624 */ /* 0x008fe200078e00ff */
[----:B------:R1:W-:Y:S04]  /*78e0*/  STL.64 [R1], R224 ;  /* 0x000000e001007387 */ /* 0x0003e80000100a00 */
[----:B------:R-:W-:Y:S02]  /*78f0*/  ISETP.NE.AND P2, PT, R2, 0x1, PT ;  /* 0x000000010200780c */ /* 0x000fe40003f45270 */
[----:B------:R-:W-:-:S05]  /*7900*/  IADD3 R2, R105, 0x7f, RZ ;  /* 0x0000007f69027810 */ /* 0x000fca0007ffe0ff */
[----:B------:R-:W-:-:S06]  /*7910*/  IMAD.MOV.U32 R6, RZ, RZ, R2 ;  /* 0x000000ffff067224 */ /* 0x000fcc00078e0002 */
[----:B------:R-:W-:-:S04]  /*7920*/  @P2 IMAD.HI.U32 R4, R2, c[0x0][0x2c8], RZ ;  /* 0x0000b20002042a27 */ /* 0x000fc800078e00ff */
[----:B------:R-:W-:Y:S01]  /*7930*/  IMAD.MOV.U32 R2, RZ, RZ, c[0x0][0x32c] ;  /* 0x0000cb00ff027624 */ /* 0x000fe200078e00ff */
[----:B------:R-:W-:-:S04]  /*7940*/  @P2 SHF.R.U32.HI R6, RZ, c[0x0][0x2cc], R4 ;  /* 0x0000b300ff062a19 */ /* 0x000fc80000011604 */
[----:B------:R-:W-:Y:S02]  /*7950*/  ISETP.GE.AND P1, PT, R2, 0x1, PT ;  /* 0x000000010200780c */ /* 0x000fe40003f26270 */
[----:B------:R-:W-:-:S05]  /*7960*/  IADD3 R5, R6, 0x1, R3 ;  /* 0x0000000106057810 */ /* 0x000fca0007ffe003 */
[----:B-----5:R-:W-:-:S05]  /*7970*/  IMAD.IADD R5, R5, 0x1, -R0 ;  /* 0x0000000105057824 */ /* 0x020fca00078e0a00 */
[----:B------:R-:W-:Y:S01]  /*7980*/  IADD3 R6, R5, c[0x0][0x328], RZ ;  /* 0x0000ca0005067a10 */ /* 0x000fe20007ffe0ff */
[----:B------:R-:W-:Y:S05]  /*7990*/  @!P1 BRA `(.L_x_1063) ;  /* 0x0000010000009947 */ /* 0x000fea0003800000 */
[C---:B-1----:R-:W-:Y:S01]  /*79a0*/  ISETP.GT.AND P0, PT, R5.reuse, RZ, PT ;  /* 0x000000ff0500720c */ /* 0x042fe20003f04270 */
[----:B------:R-:W-:Y:S01]  /*79b0*/  BSSY B0, `(.L_x_1064) ;  /* 0x000000c000007945 */ /* 0x000fe20003800000 */
        /* <DEDUP_REMOVED lines=8> */
.L_x_1065:
[----:B------:R-:W-:-:S13]  /*7a40*/  ISETP.NE.AND P0, PT, R2, 0x1, PT ;  /* 0x000000010200780c */ /* 0x000fda0003f05270 */
[----:B------:R-:W-:-:S05]  /*7a50*/  @P0 IMAD.HI.U32 R4, R7, c[0x0][0x330], RZ ;  /* 0x0000cc0007040a27 */ /* 0x000fca00078e00ff */
[----:B------:R-:W-:Y:S02]  /*7a60*/  @P0 SHF.R.U32.HI R7, RZ, c[0x0][0x334], R4 ;  /* 0x0000cd00ff070a19 */ /* 0x000fe40000011604 */
.L_x_1066:
[----:B------:R-:W-:Y:S05]  /*7a70*/  BSYNC B0 ;  /* 0x0000000000007941 */ /* 0x000fea0003800000 */
.L_x_1064:
[----:B------:R-:W-:-:S05]  /*7a80*/  IMAD R7, R7, R2, c[0x0][0x32c] ;  /* 0x0000cb0007077624 */ /* 0x000fca00078e0202 */
[----:B------:R-:W-:-:S04]  /*7a90*/  IMNMX R6, R6, R7, PT ;  /* 0x0000000706067217 */ /* 0x000fc80003800200 */
.L_x_1063:
[----:B-1----:R-:W-:Y:S01]  /*7aa0*/  IADD3 R6, R6, 0x2f, RZ ;  /* 0x0000002f06067810 */ /* 0x002fe20007ffe0ff */
[----:B------:R-:W-:-:S04]  /*7ab0*/  @P2 IMAD.HI.U32 R5, R105, c[0x0][0x2c8], RZ ;  /* 0x0000b20069052a27 */ /* 0x000fc800078e00ff */
[----:B------:R-:W-:-:S04]  /*7ac0*/  IMAD.HI R6, R6, 0x2aaaaaab, RZ ;  /* 0x2aaaaaab06067827 */ /* 0x000fc800078e02ff */
[----:B------:R-:W-:Y:S01]  /*7ad0*/  IMAD.MOV.U32 R4, RZ, RZ, R105 ;  /* 0x000000ffff047224 */ /* 0x000fe200078e0069 */
[----:B------:R-:W-:Y:S02]  /*7ae0*/  @P2 SHF.R.U32.HI R4, RZ, c[0x0][0x2cc], R5 ;  /* 0x0000b300ff042a19 */ /* 0x000fe40000011605 */
[----:B------:R-:W-:Y:S02]  /*7af0*/  SHF.R.U32.HI R5, RZ, 0x1f, R6 ;  /* 0x0000001fff057819 */ /* 0x000fe40000011606 */
[----:B------:R-:W-:Y:S02]  /*7b00*/  IADD3 R4, R4, R3, -R0 ;  /* 0x0000000304047210 */ /* 0x000fe40007ffe800 */
[----:B------:R-:W-:Y:S02]  /*7b10*/  LEA.HI.SX32 R7, R6, R5, 0x1d ;  /* 0x0000000506077211 */ /* 0x000fe400078feaff */
[----:B------:R-:W-:Y:S02]  /*7b20*/  IADD3 R5, R4, -c[0x0][0x324], RZ ;  /* 0x8000c90004057a10 */ /* 0x000fe40007ffe0ff */
[----:B------:R-:W-:Y:S01]  /*7b30*/  IMNMX R168, R7, R168, PT ;  /* 0x000000a807a87217 */ /* 0x000fe20003800200 */
[----:B------:R-:W-:Y:S05]  /*7b40*/  @!P1 BRA `(.L_x_1067) ;  /* 0x000000f000009947 */ /* 0x000fea0003800000 */
[----:B------:R-:W-:Y:S01]  /*7b50*/  ISETP.GT.AND P0, PT, R4, -0x1, PT ;  /* 0xffffffff0400780c */ /* 0x000fe20003f04270 */
[----:B------:R-:W-:-:S12]  /*7b60*/  BSSY B0, `(.L_x_1068) ;  /* 0x000000b000007945 */ /* 0x000fd80003800000 */
[----:B------:R-:W-:Y:S05]  /*7b70*/  @P0 BRA `(.L_x_1069) ;  /* 0x0000006000000947 */ /* 0x000fea0003800000 */
[----:B------:R-:W-:Y:S02]  /*7b80*/  ISETP.NE.AND P0, PT, R2, 0x1, PT ;  /* 0x000000010200780c */ /* 0x000fe40003f05270 */
[----:B------:R-:W-:-:S11]  /*7b90*/  LOP3.LUT R4, RZ, R4, RZ, 0x33, !PT ;  /* 0x00000004ff047212 */ /* 0x000fd600078e33ff */
[----:B------:R-:W-:-:S05]  /*7ba0*/  @P0 IMAD.HI.U32 R2, R4, c[0x0][0x330], RZ ;  /* 0x0000cc0004020a27 */ /* 0x000fca00078e00ff */
[----:B------:R-:W-:-:S04]  /*7bb0*/  @P0 SHF.R.U32.HI R4, RZ, c[0x0][0x334], R2 ;  /* 0x0000cd00ff040a19 */ /* 0x000fc80000011602 */
[----:B------:R-:W-:Y:S01]  /*7bc0*/  LOP3.LUT R4, RZ, R4, RZ, 0x33, !PT ;  /* 0x00000004ff047212 */ /* 0x000fe200078e33ff */
[----:B------:R-:W-:Y:S05]  /*7bd0*/  BRA `(.L_x_1070) ;  /* 0x0000003000007947 */ /* 0x000fea0003800000 */
.L_x_1069:
[----:B------:R-:W-:-:S13]  /*7be0*/  ISETP.NE.AND P0, PT, R2, 0x1, PT ;  /* 0x000000010200780c */ /* 0x000fda0003f05270 */
[----:B------:R-:W-:-:S05]  /*7bf0*/  @P0 IMAD.HI.U32 R2, R4, c[0x0][0x330], RZ ;  /* 0x0000cc0004020a27 */ /* 0x000fca00078e00ff */
[----:B------:R-:W-:Y:S02]  /*7c00*/  @P0 SHF.R.U32.HI R4, RZ, c[0x0][0x334], R2 ;  /* 0x0000cd00ff040a19 */ /* 0x000fe40000011602 */
.L_x_1070:
[----:B------:R-:W-:Y:S05]  /*7c10*/  BSYNC B0 ;  /* 0x0000000000007941 */ /* 0x000fea0003800000 */
.L_x_1068:
[----:B------:R-:W-:-:S05]  /*7c20*/  IMAD R4, R4, c[0x0][0x32c], RZ ;  /* 0x0000cb0004047a24 */ /* 0x000fca00078e02ff */
[----:B------:R-:W-:-:S05]  /*7c30*/  IMNMX R5, R5, R4, !PT ;  /* 0x0000000405057217 */ /* 0x000fca0007800200 */
.L_x_1067:
[----:B------:R-:W-:Y:S01]  /*7c40*/  IMAD.HI R2, R5, 0x2aaaaaab, RZ ;  /* 0x2aaaaaab05027827 */ /* 0x000fe200078e02ff */
[----:B------:R-:W-:Y:S01]  /*7c50*/  PLOP3.LUT P1, PT, PT, PT, PT, 0x80, 0x0 ;  /* 0x000000000000781c */ /* 0x000fe20003f2f070 */
[----:B------:R-:W-:Y:S01]  /*7c60*/  CS2R R130, SRZ ;  /* 0x0000000000827805 */ /* 0x000fe2000001ff00 */
[----:B------:R-:W-:Y:S01]  /*7c70*/  CS2R R128, SRZ ;  /* 0x0000000000807805 */ /* 0x000fe2000001ff00 */
[----:B------:R-:W-:Y:S01]  /*7c80*/  CS2R R126, SRZ ;  /* 0x00000000007e7805 */ /* 0x000fe2000001ff00 */
[----:B------:R-:W-:Y:S01]  /*7c90*/  SHF.R.U32.HI R229, RZ, 0x1f, R2 ;  /* 0x0000001fffe57819 */ /* 0x000fe20000011602 */
[----:B------:R-:W-:Y:S01]  /*7ca0*/  CS2R R124, SRZ ;  /* 0x00000000007c7805 */ /* 0x000fe2000001ff00 */
[----:B------:R-:W-:Y:S01]  /*7cb0*/  CS2R R122, SRZ ;  /* 0x00000000007a7805 */ /* 0x000fe2000001ff00 */
[----:B------:R-:W-:Y:S01]  /*7cc0*/  CS2R R120, SRZ ;  /* 0x0000000000787805 */ /* 0x000fe2000001ff00 */
[----:B------:R-:W-:Y:S01]  /*7cd0*/  LEA.HI.SX32 R229, R2, R229, 0x1d ;  /* 0x000000e502e57211 */ /* 0x000fe200078feaff */
[----:B------:R-:W-:Y:S01]  /*7ce0*/  CS2R R118, SRZ ;  /* 0x0000000000767805 */ /* 0x000fe2000001ff00 */
[----:B------:R-:W-:Y:S01]  /*7cf0*/  CS2R R116, SRZ ;  /* 0x0000000000747805 */ /* 0x000fe2000001ff00 */
[----:B------:R-:W-:Y:S01]  /*7d00*/  CS2R R114, SRZ ;  /* 0x0000000000727805 */ /* 0x000fe2000001ff00 */
[----:B------:R-:W-:Y:S01]  /*7d10*/  IMNMX R229, RZ, R229, !PT ;  /* 0x000000e5ffe57217 */ /* 0x000fe20007800200 */
[----:B------:R-:W-:Y:S01]  /*7d20*/  CS2R R112, SRZ ;  /* 0x0000000000707805 */ /* 0x000fe2000001ff00 */
[----:B------:R-:W-:Y:S01]  /*7d30*/  CS2R R110, SRZ ;  /* 0x00000000006e7805 */ /* 0x000fe2000001ff00 */
[----:B------:R-:W-:Y:S01]  /*7d40*/  CS2R R108, SRZ ;  /* 0x00000000006c7805 */ /* 0x000fe2000001ff00 */
[----:B------:R-:W-:Y:S01]  /*7d50*/  ISETP.GT.AND P0, PT, R168, R229, PT ;  /* 0x000000e5a800720c */ /* 0x000fe20003f04270 */
        /* <DEDUP_REMOVED lines=54> */
[----:B------:R-:W-:Y:S05]  /*80c0*/  @!P0 BRA `(.L_x_1071) ;  /* 0x0000f23000008947 */ /* 0x000fea0003800000 */
[----:B------:R-:W3:Y:S01]  /*80d0*/  LDL R6, [R1+0x4c] ;  /* 0x00004c0001067983 */ /* 0x000ee20000100800 */
[----:B------:R-:W-:-:S03]  /*80e0*/  ISETP.NE.U32.AND P0, PT, RZ, c[0x0][0x340], PT ;  /* 0x0000d000ff007a0c */ /* 0x000fc60003f05070 */
[----:B------:R-:W4:Y:S01]  /*80f0*/  LDL R17, [R1+0x50] ;  /* 0x0000500001117983 */ /* 0x000f220000100800 */
[----:B------:R-:W-:Y:S01]  /*8100*/  ISETP.NE.AND.EX P0, PT, RZ, c[0x0][0x344], PT, P0 ;  /* 0x0000d100ff007a0c */ /* 0x000fe20003f05300 */
[----:B------:R-:W-:Y:S02]  /*8110*/  IMAD R4, R106, c[0x0][0x1e8], RZ ;  /* 0x00007a006a047a24 */ /* 0x000fe400078e02ff */
[----:B------:R-:W-:Y:S01]  /*8120*/  IMAD.WIDE.U32 R18, R223, c[0x0][0x1e8], RZ ;  /* 0x00007a00df127a25 */ /* 0x000fe200078e00ff */
[----:B------:R-:W-:Y:S01]  /*8130*/  SHF.R.S32.HI R43, RZ, 0x1f, R224 ;  /* 0x0000001fff2b7819 */ /* 0x000fe200000114e0 */
[----:B------:R-:W-:-:S08]  /*8140*/  ULDC.64 UR4, c[0x0][0x18] ;  /* 0x0000060000047ab9 */ /* 0x000fd00000000a00 */
[----:B------:R-:W-:-:S04]  /*8150*/  @P0 IMAD.MOV.U32 R9, RZ, RZ, 0x4 ;  /* 0x00000004ff090424 */ /* 0x000fc800078e00ff */
[----:B------:R-:W-:-:S05]  /*8160*/  @P0 IMAD.WIDE R8, R226, R9, c[0x0][0x340] ;  /* 0x0000d000e2080625 */ /* 0x000fca00078e0209 */
[----:B------:R1:W5:Y:S01]  /*8170*/  @P0 LDG.E R2, [R8.64] ;  /* 0x0000001208020981 */ /* 0x000362000c1e1900 */
[----:B------:R-:W-:Y:S02]  /*8180*/  IMAD R5, R223, c[0x0][0x1ec], R4 ;  /* 0x00007b00df057a24 */ /* 0x000fe400078e0204 */
[----:B------:R-:W-:Y:S02]  /*8190*/  IMAD R4, R106, c[0x0][0x210], RZ ;  /* 0x000084006a047a24 */ /* 0x000fe400078e02ff */
[----:B------:R-:W-:Y:S02]  /*81a0*/  IMAD.IADD R19, R19, 0x1, R5 ;  /* 0x0000000113137824 */ /* 0x000fe400078e0205 */
[----:B------:R-:W-:Y:S01]  /*81b0*/  IMAD.WIDE.U32 R10, R223, c[0x0][0x210], RZ ;  /* 0x00008400df0a7a25 */ /* 0x000fe200078e00ff */
[----:B------:R-:W-:-:S03]  /*81c0*/  LEA.HI R248, R43, R224, RZ, 0x3 ;  /* 0x000000e02bf87211 */ /* 0x000fc600078f18ff */
[----:B------:R-:W-:Y:S01]  /*81d0*/  IMAD R7, R223, c[0x0][0x214], R4 ;  /* 0x00008500df077a24 */ /* 0x000fe200078e0204 */
[----:B------:R-:W-:-:S03]  /*81e0*/  LOP3.LUT R41, R248, 0xfffffff8, RZ, 0xc0, !PT ;  /* 0xfffffff8f8297812 */ /* 0x000fc600078ec0ff */
[----:B------:R-:W-:Y:S01]  /*81f0*/  IMAD.IADD R11, R7, 0x1, R11 ;  /* 0x00000001070b7824 */ /* 0x000fe200078e020b */
[----:B------:R-:W-:Y:S01]  /*8200*/  LEA.HI R13, R43, R224, RZ, 0x4 ;  /* 0x000000e02b0d7211 */ /* 0x000fe200078f20ff */
[----:B------:R-:W-:Y:S01]  /*8210*/  IMAD R22, R106, c[0x0][0x1b8], RZ ;  /* 0x00006e006a167a24 */ /* 0x000fe200078e02ff */
[----:B------:R-:W-:Y:S01]  /*8220*/  UIADD3 UR4, UP0, UR4, 0x10080, URZ ;  /* 0x0001008004047890 */ /* 0x000fe2000ff1e03f */
[----:B------:R-:W-:Y:S01]  /*8230*/  IMAD.IADD R41, R224, 0x1, -R41 ;  /* 0x00000001e0297824 */ /* 0x000fe200078e0a29 */
[----:B------:R-:W-:Y:S01]  /*8240*/  SHF.R.S32.HI R42, RZ, 0x4, R13 ;  /* 0x00000004ff2a7819 */ /* 0x000fe2000001140d */
[----:B------:R-:W-:Y:S01]  /*8250*/  IMAD R22, R223, c[0x0][0x1bc], R22 ;  /* 0x00006f00df167a24 */ /* 0x000fe200078e0216 */
[----:B------:R-:W-:Y:S01]  /*8260*/  UIADD3.X UR5, URZ, UR5, URZ, UP0, !UPT ;  /* 0x000000053f057290 */ /* 0x000fe200087fe43f */
[----:B------:R-:W-:Y:S01]  /*8270*/  ISETP.NE.U32.AND P1, PT, RZ, c[0x0][0x348], PT ;  /* 0x0000d200ff007a0c */ /* 0x000fe20003f25070 */
[----:B------:R-:W-:Y:S01]  /*8280*/  IMAD.SHL.U32 R228, R41, 0x8, RZ ;  /* 0x0000000829e47824 */ /* 0x000fe200078e00ff */
[----:B------:R-:W-:-:S02]  /*8290*/  SHF.R.S32.HI R248, RZ, 0x3, R248 ;  /* 0x00000003fff87819 */ /* 0x000fc400000114f8 */
[----:B------:R-:W-:Y:S01]  /*82a0*/  ISETP.NE.AND.EX P1, PT, RZ, c[0x0][0x34c], PT, P1 ;  /* 0x0000d300ff007a0c */ /* 0x000fe20003f25310 */
[----:B-1----:R-:W-:Y:S01]  /*82b0*/  IMAD.U32 R8, RZ, RZ, UR4 ;  /* 0x00000004ff087e24 */ /* 0x002fe2000f8e00ff */
[----:B------:R-:W-:Y:S01]  /*82c0*/  IADD3 R227, R228, 0x80, RZ ;  /* 0x00000080e4e37810 */ /* 0x000fe20007ffe0ff */
[----:B------:R-:W-:Y:S01]  /*82d0*/  IMAD.U32 R9, RZ, RZ, UR5 ;  /* 0x00000005ff097e24 */ /* 0x000fe2000f8e00ff */
[----:B------:R-:W-:-:S04]  /*82e0*/  SEL R14, R226, RZ, !P1 ;  /* 0x000000ffe20e7207 */ /* 0x000fc80004800000 */
[----:B------:R1:W-:Y:S01]  /*82f0*/  STL.64 [R1+0x8], R8 ;  /* 0x0000080801007387 */ /* 0x0003e20000100a00 */
[----:B------:R-:W-:Y:S02]  /*8300*/  LOP3.LUT R196, R196, 0xfffffbff, RZ, 0xc0, !PT ;  /* 0xfffffbffc4c47812 */ /* 0x000fe400078ec0ff */
[C---:B------:R-:W-:Y:S01]  /*8310*/  IADD3 R225, R228.reuse, 0xc0, RZ ;  /* 0x000000c0e4e17810 */ /* 0x040fe20007ffe0ff */
[----:B------:R2:W-:Y:S01]  /*8320*/  STL [R1+0x10], R0 ;  /* 0x0000100001007387 */ /* 0x0005e20000100800 */
[C---:B------:R-:W-:Y:S02]  /*8330*/  ISETP.GE.AND P6, PT, R228.reuse, c[0x0][0x1d4], PT ;  /* 0x00007500e4007a0c */ /* 0x040fe40003fc6270 */
[----:B------:R-:W-:Y:S02]  /*8340*/  IADD3 R230, R228, 0x40, RZ ;  /* 0x00000040e4e67810 */ /* 0x000fe40007ffe0ff */
[----:B------:R-:W-:Y:S02]  /*8350*/  ISETP.GE.AND P5, PT, R227, c[0x0][0x198], PT ;  /* 0x00006600e3007a0c */ /* 0x000fe40003fa6270 */
[----:B------:R-:W-:-:S02]  /*8360*/  ISETP.GE.AND P4, PT, R225, c[0x0][0x198], PT ;  /* 0x00006600e1007a0c */ /* 0x000fc40003f86270 */
[----:B------:R-:W-:Y:S02]  /*8370*/  IADD3 R81, R168, -0x1, RZ ;  /* 0xffffffffa8517810 */ /* 0x000fe40007ffe0ff */
[----:B------:R-:W-:Y:S02]  /*8380*/  ISETP.GE.AND P3, PT, R228, c[0x0][0x198], PT ;  /* 0x00006600e4007a0c */ /* 0x000fe40003f66270 */
[----:B------:R-:W-:Y:S02]  /*8390*/  SEL R40, RZ, 0x1, P6 ;  /* 0x00000001ff287807 */ /* 0x000fe40003000000 */
[----:B---3--:R-:W-:-:S05]  /*83a0*/  SHF.R.S32.HI R5, RZ, 0x1f, R6 ;  /* 0x0000001fff057819 */ /* 0x008fca0000011406 */
[----:B------:R-:W-:-:S04]  /*83b0*/  IMAD R5, R5, c[0x0][0x178], RZ ;  /* 0x00005e0005057a24 */ /* 0x000fc800078e02ff */
[C---:B------:R-:W-:Y:S02]  /*83c0*/  IMAD R4, R6.reuse, c[0x0][0x17c], R5 ;  /* 0x00005f0006047a24 */ /* 0x040fe400078e0205 */
[----:B------:R-:W-:-:S04]  /*83d0*/  IMAD.WIDE.U32 R6, R6, c[0x0][0x178], RZ ;  /* 0x00005e0006067a25 */ /* 0x000fc800078e00ff */
[----:B------:R-:W-:Y:S02]  /*83e0*/  IMAD.IADD R5, R7, 0x1, R4 ;  /* 0x0000000107057824 */ /* 0x000fe400078e0204 */
[----:B------:R-:W-:Y:S01]  /*83f0*/  IMAD.MOV.U32 R4, RZ, RZ, R6 ;  /* 0x000000ffff047224 */ /* 0x000fe200078e0006 */
[----:B------:R-:W-:-:S03]  /*8400*/  LEA.HI R7, R13, R42, RZ, 0x1 ;  /* 0x0000002a0d077211 */ /* 0x000fc600078f08ff */
[----:B------:R-:W-:Y:S01]  /*8410*/  IMAD.WIDE.U32 R4, R223, c[0x0][0x1b8], R4 ;  /* 0x00006e00df047a25 */ /* 0x000fe200078e0004 */
[----:B------:R-:W-:-:S03]  /*8420*/  LOP3.LUT R7, R7, 0xfffffffe, RZ, 0xc0, !PT ;  /* 0xfffffffe07077812 */ /* 0x000fc600078ec0ff */
[----:B------:R-:W-:Y:S01]  /*8430*/  IMAD.IADD R23, R5, 0x1, R22 ;  /* 0x0000000105177824 */ /* 0x000fe200078e0216 */
[----:B------:R-:W-:Y:S01]  /*8440*/  SHF.R.S32.HI R5, RZ, 0x1f, R226 ;  /* 0x0000001fff057819 */ /* 0x000fe200000114e2 */
[----:B------:R-:W-:Y:S02]  /*8450*/  IMAD.MOV.U32 R22, RZ, RZ, R4 ;  /* 0x000000ffff167224 */ /* 0x000fe400078e0004 */
[----:B------:R-:W-:Y:S01]  /*8460*/  IMAD R4, R41, 0x20, R248 ;  /* 0x0000002029047824 */ /* 0x000fe200078e02f8 */
[----:B------:R-:W-:Y:S01]  /*8470*/  SEL R15, R5, RZ, !P1 ;  /* 0x000000ff050f7207 */ /* 0x000fe20004800000 */
[----:B------:R-:W-:Y:S01]  /*8480*/  IMAD.IADD R42, R42, 0x1, -R7 ;  /* 0x000000012a2a7824 */ /* 0x000fe200078e0a07 */
[----:B------:R-:W-:Y:S01]  /*8490*/  ISETP.GE.AND P1, PT, R227, c[0x0][0x1d4], PT ;  /* 0x00007500e3007a0c */ /* 0x000fe20003f26270 */
[----:B------:R-:W-:Y:S02]  /*84a0*/  IMAD.SHL.U32 R7, R248, 0x40, RZ ;  /* 0x00000040f8077824 */ /* 0x000fe400078e00ff */
[----:B-1----:R-:W-:-:S03]  /*84b0*/  IMAD.IADD R9, R105, 0x1, R4 ;  /* 0x0000000169097824 */ /* 0x002fc600078e0204 */
[----:B------:R-:W-:Y:S01]  /*84c0*/  LOP3.LUT R7, R7, 0x1c0, RZ, 0xc0, !PT ;  /* 0x000001c007077812 */ /* 0x000fe200078ec0ff */
[----:B------:R-:W-:Y:S01]  /*84d0*/  @P2 IMAD.HI.U32 R4, R9, c[0x0][0x2c8], RZ ;  /* 0x0000b20009042a27 */ /* 0x000fe200078e00ff */
[----:B------:R-:W-:Y:S02]  /*84e0*/  LOP3.LUT R13, R13, 0xfffffff0, RZ, 0xc0, !PT ;  /* 0xfffffff00d0d7812 */ /* 0x000fe400078ec0ff */
[----:B------:R-:W-:Y:S01]  /*84f0*/  LOP3.LUT R21, R7, 0x38, R228, 0xf8, !PT ;  /* 0x0000003807157812 */ /* 0x000fe200078ef8e4 */
[----:B------:R-:W-:Y:S01]  /*8500*/  IMAD R15, R15, c[0x0][0x1c0], RZ ;  /* 0x000070000f0f7a24 */ /* 0x000fe200078e02ff */
[----:B------:R-:W-:Y:S01]  /*8510*/  SHF.R.U32.HI R6, RZ, 0x3, R7 ;  /* 0x00000003ff067819 */ /* 0x000fe20000011607 */
[----:B------:R-:W-:Y:S01]  /*8520*/  IMAD.MOV.U32 R7, RZ, RZ, R9 ;  /* 0x000000ffff077224 */ /* 0x000fe200078e0009 */
[----:B------:R-:W-:Y:S01]  /*8530*/  @P2 SHF.R.U32.HI R7, RZ, c[0x0][0x2cc], R4 ;  /* 0x0000b300ff072a19 */ /* 0x000fe20000011604 */
[----:B------:R-:W-:Y:S01]  /*8540*/  IMAD R20, R14, c[0x0][0x1c4], R15 ;  /* 0x000071000e147a24 */ /* 0x000fe200078e020f */
[----:B------:R-:W-:Y:S01]  /*8550*/  @P1 LOP3.LUT R196, R196, 0x400, RZ, 0xfc, !PT ;  /* 0x00000400c4c41812 */ /* 0x000fe200078efcff */
[----:B------:R-:W-:Y:S01]  /*8560*/  IMAD.WIDE.U32 R14, R14, c[0x0][0x1c0], R22 ;  /* 0x000070000e0e7a25 */ /* 0x000fe200078e0016 */
[----:B------:R-:W-:-:S02]  /*8570*/  ISETP.GE.AND P1, PT, R225, c[0x0][0x1d4], PT ;  /* 0x00007500e1007a0c */ /* 0x000fc40003f26270 */
[----:B------:R-:W-:Y:S01]  /*8580*/  SHF.R.S32.HI R8, RZ, 0x1f, R7 ;  /* 0x0000001fff087819 */ /* 0x000fe20000011407 */
[----:B------:R-:W-:Y:S01]  /*8590*/  IMAD.IADD R13, R224, 0x1, -R13 ;  /* 0x00000001e00d7824 */ /* 0x000fe200078e0a0d */
[----:B------:R-:W-:Y:S01]  /*85a0*/  LOP3.LUT R6, R21, R6, RZ, 0x3c, !PT ;  /* 0x0000000615067212 */ /* 0x000fe200078e3cff */
[----:B------:R-:W-:Y:S02]  /*85b0*/  IMAD.IADD R21, R15, 0x1, R20 ;  /* 0x000000010f157824 */ /* 0x000fe400078e0214 */
[----:B------:R-:W-:Y:S01]  /*85c0*/  IMAD.MOV.U32 R20, RZ, RZ, R14 ;  /* 0x000000ffff147224 */ /* 0x000fe200078e000e */
[----:B------:R-:W-:Y:S01]  /*85d0*/  SHF.R.S32.HI R4, RZ, 0x1f, R13 ;  /* 0x0000001fff047819 */ /* 0x000fe2000001140d */
[----:B------:R-:W-:Y:S02]  /*85e0*/  IMAD R8, R8, c[0x0][0x1b0], RZ ;  /* 0x00006c0008087a24 */ /* 0x000fe400078e02ff */
[----:B------:R-:W-:Y:S01]  /*85f0*/  IMAD.MOV R14, RZ, RZ, -R7 ;  /* 0x000000ffff0e7224 */ /* 0x000fe200078e0a07 */
[----:B------:R-:W-:Y:S01]  /*8600*/  LOP3.LUT R196, R196, 0xfffffdff, RZ, 0xc0, !PT ;  /* 0xfffffdffc4c47812 */ /* 0x000fe200078ec0ff */
[----:B------:R-:W-:-:S02]  /*8610*/  IMAD R8, R7, c[0x0][0x1b4], R8 ;  /* 0x00006d0007087a24 */ /* 0x000fc400078e0208 */
[----:B------:R-:W-:Y:S01]  /*8620*/  IMAD.WIDE.U32 R20, R7, c[0x0][0x1b0], R20 ;  /* 0x00006c0007147a25 */ /* 0x000fe200078e0014 */
[----:B------:R-:W-:-:S03]  /*8630*/  LEA.HI R7, R4, R13, RZ, 0x3 ;  /* 0x0000000d04077211 */ /* 0x000fc600078f18ff */
[----:B------:R-:W-:Y:S01]  /*8640*/  IMAD R14, R14, c[0x0][0x2c4], R9 ;  /* 0x0000b1000e0e7a24 */ /* 0x000fe200078e0209 */
[----:B------:R-:W-:Y:S01]  /*8650*/  @P1 LOP3.LUT R196, R196, 0x200, RZ, 0xfc, !PT ;  /* 0x00000200c4c41812 */ /* 0x000fe200078efcff */
[----:B------:R-:W-:Y:S01]  /*8660*/  IMAD.IADD R9, R21, 0x1, R8 ;  /* 0x0000000115097824 */ /* 0x000fe200078e0208 */
[----:B------:R-:W-:Y:S01]  /*8670*/  ISETP.NE.U32.AND P1, PT, RZ, c[0x0][0x350], PT ;  /* 0x0000d400ff007a0c */ /* 0x000fe20003f25070 */
[----:B-----5:R-:W-:Y:S01]  /*8680*/  @P0 IMAD.MOV.U32 R22, RZ, RZ, R2 ;  /* 0x000000ffff160224 */ /* 0x020fe200078e0002 */
[----:B------:R-:W-:Y:S01]  /*8690*/  LOP3.LUT R12, R7, 0xfffffff8, RZ, 0xc0, !PT ;  /* 0xfffffff8070c7812 */ /* 0x000fe200078ec0ff */
[----:B------:R-:W-:Y:S01]  /*86a0*/  @!P0 IMAD.MOV.U32 R22, RZ, RZ, R226 ;  /* 0x000000ffff168224 */ /* 0x000fe200078e00e2 */
[----:B------:R-:W-:Y:S01]  /*86b0*/  @P0 SHF.R.S32.HI R23, RZ, 0x1f, R2 ;  /* 0x0000001fff170819 */ /* 0x000fe20000011402 */
[----:B------:R-:W-:Y:S01]  /*86c0*/  @!P0 IMAD.MOV.U32 R23, RZ, RZ, R5 ;  /* 0x000000ffff178224 */ /* 0x000fe200078e0005 */
[----:B------:R-:W-:Y:S02]  /*86d0*/  SHF.R.S32.HI R21, RZ, 0x1f, R14 ;  /* 0x0000001fff157819 */ /* 0x000fe4000001140e */
[----:B------:R-:W-:Y:S01]  /*86e0*/  ISETP.NE.AND.EX P1, PT, RZ, c[0x0][0x354], PT, P1 ;  /* 0x0000d500ff007a0c */ /* 0x000fe20003f25310 */
[----:B------:R-:W-:Y:S01]  /*86f0*/  IMAD.IADD R12, R13, 0x1, -R12 ;  /* 0x000000010d0c7824 */ /* 0x000fe200078e0a0c */
[----:B------:R-:W-:Y:S01]  /*8700*/  LEA.HI R5, R43, R224, RZ, 0x6 ;  /* 0x000000e02b057211 */ /* 0x000fe200078f30ff */
[----:B------:R-:W-:Y:S01]  /*8710*/  IMAD R21, R21, c[0x0][0x1a8], RZ ;  /* 0x00006a0015157a24 */ /* 0x000fe200078e02ff */
[----:B------:R-:W-:Y:S01]  /*8720*/  SEL R13, R22, RZ, !P1 ;  /* 0x000000ff160d7207 */ /* 0x000fe20004800000 */
[----:B------:R-:W-:Y:S01]  /*8730*/  IMAD.MOV.U32 R8, RZ, RZ, R20 ;  /* 0x000000ffff087224 */ /* 0x000fe200078e0014 */
[----:B------:R-:W-:Y:S01]  /*8740*/  SEL R4, R23, RZ, !P1 ;  /* 0x000000ff17047207 */ /* 0x000fe20004800000 */
[----:B------:R-:W-:-:S02]  /*8750*/  IMAD R21, R14, c[0x0][0x1ac], R21 ;  /* 0x00006b000e157a24 */ /* 0x000fc400078e0215 */
[----:B------:R-:W-:-:S04]  /*8760*/  IMAD.WIDE.U32 R14, R14, c[0x0][0x1a8], R8 ;  /* 0x00006a000e0e7a25 */ /* 0x000fc800078e0008 */
[----:B------:R-:W-:Y:S02]  /*8770*/  IMAD.SHL.U32 R5, R5, 0x8, RZ ;  /* 0x0000000805057824 */ /* 0x000fe400078e00ff */
[----:B------:R-:W-:-:S04]  /*8780*/  IMAD.WIDE.U32 R18, R13, c[0x0][0x1f0], R18 ;  /* 0x00007c000d127a25 */ /* 0x000fc800078e0012 */
[----:B------:R-:W-:Y:S01]  /*8790*/  IMAD R8, R4, c[0x0][0x1f0], RZ ;  /* 0x00007c0004087a24 */ /* 0x000fe200078e02ff */
[----:B------:R-:W-:Y:S01]  /*87a0*/  LEA R2, P0, R14, c[0x0][0x160], 0x1 ;  /* 0x000058000e027a11 */ /* 0x000fe200078008ff */
[----:B------:R-:W-:Y:S01]  /*87b0*/  IMAD.IADD R15, R15, 0x1, R21 ;  /* 0x000000010f0f7824 */ /* 0x000fe200078e0215 */
[----:B------:R-:W-:Y:S01]  /*87c0*/  SHF.R.S32.HI R9, RZ, 0x1f, R228 ;  /* 0x0000001fff097819 */ /* 0x000fe200000114e4 */
[----:B------:R-:W-:Y:S01]  /*87d0*/  IMAD R8, R13, c[0x0][0x1f4], R8 ;  /* 0x00007d000d087a24 */ /* 0x000fe200078e0208 */
[----:B------:R-:W-:Y:S02]  /*87e0*/  IADD3 R234, P1, R228, R18, RZ ;  /* 0x00000012e4ea7210 */ /* 0x000fe40007f3e0ff */
[----:B------:R-:W-:Y:S01]  /*87f0*/  LOP3.LUT R6, R6, 0xfffffe00, R5, 0xf8, !PT ;  /* 0xfffffe0006067812 */ /* 0x000fe200078ef805 */
[----:B------:R-:W-:Y:S01]  /*8800*/  IMAD.SHL.U32 R5, R12, 0x40, RZ ;  /* 0x000000400c057824 */ /* 0x000fe200078e00ff */
[----:B------:R-:W-:Y:S01]  /*8810*/  LEA.HI.X R15, R14, c[0x0][0x164], R15, 0x1, P0 ;  /* 0x000059000e0f7a11 */ /* 0x000fe200000f0c0f */
[----:B------:R-:W-:Y:S01]  /*8820*/  IMAD R4, R4, c[0x0][0x218], RZ ;  /* 0x0000860004047a24 */ /* 0x000fe200078e02ff */
[----:B------:R-:W-:Y:S01]  /*8830*/  IADD3.X R235, R9, R19, R8, P1, !PT ;  /* 0x0000001309eb7210 */ /* 0x000fe20000ffe408 */
[----:B------:R-:W-:Y:S01]  /*8840*/  IMAD.WIDE.U32 R10, R13, c[0x0][0x218], R10 ;  /* 0x000086000d0a7a25 */ /* 0x000fe200078e000a */
[----:B----4-:R-:W-:-:S02]  /*8850*/  SHF.R.S32.HI R237, RZ, 0x1f, R17 ;  /* 0x0000001fffed7819 */ /* 0x010fc40000011411 */
[----:B------:R-:W-:Y:S01]  /*8860*/  IADD3 R232, P0, R248, R17, RZ ;  /* 0x00000011f8e87210 */ /* 0x000fe20007f1e0ff */
[----:B------:R-:W-:Y:S01]  /*8870*/  IMAD.SHL.U32 R8, R42, 0x8, RZ ;  /* 0x000000082a087824 */ /* 0x000fe200078e00ff */
[----:B------:R-:W-:Y:S01]  /*8880*/  LOP3.LUT R5, R5, 0x1c0, RZ, 0xc0, !PT ;  /* 0x000001c005057812 */ /* 0x000fe200078ec0ff */
[----:B------:R-:W-:Y:S01]  /*8890*/  IMAD R4, R13, c[0x0][0x21c], R4 ;  /* 0x000087000d047a24 */ /* 0x000fe200078e0204 */
[----:B------:R-:W-:Y:S02]  /*88a0*/  LEA.HI.X.SX32 R237, R248, R237, 0x1, P0 ;  /* 0x000000edf8ed7211 */ /* 0x000fe400000f0eff */
[----:B------:R-:W-:Y:S02]  /*88b0*/  IADD3 R10, P0, R228, R10, RZ ;  /* 0x0000000ae40a7210 */ /* 0x000fe40007f1e0ff */
[----:B------:R-:W-:Y:S02]  /*88c0*/  LOP3.LUT R8, R5, 0x8, R8, 0xf8, !PT ;  /* 0x0000000805087812 */ /* 0x000fe400078ef808 */
[----:B------:R-:W-:-:S02]  /*88d0*/  SHF.R.U32.HI R5, RZ, 0x3, R5 ;  /* 0x00000003ff057819 */ /* 0x000fc40000011605 */
[----:B------:R-:W-:Y:S02]  /*88e0*/  IADD3.X R11, R9, R11, R4, P0, !PT ;  /* 0x0000000b090b7210 */ /* 0x000fe400007fe404 */
[----:B------:R-:W-:Y:S02]  /*88f0*/  ISETP.GE.AND P0, PT, R230, c[0x0][0x1d4], PT ;  /* 0x00007500e6007a0c */ /* 0x000fe40003f06270 */
[----:B------:R-:W-:Y:S01]  /*8900*/  LOP3.LUT R5, R8, R5, RZ, 0x3c, !PT ;  /* 0x0000000508057212 */ /* 0x000fe200078e3cff */
[----:B------:R-:W-:Y:S01]  /*8910*/  IMAD.SHL.U32 R8, R7, 0x40, RZ ;  /* 0x0000004007087824 */ /* 0x000fe200078e00ff */
[----:B------:R-:W-:Y:S01]  /*8920*/  LOP3.LUT R196, R196, 0xffffff7f, RZ, 0xc0, !PT ;  /* 0xffffff7fc4c47812 */ /* 0x000fe200078ec0ff */
[C---:B------:R-:W-:Y:S02]  /*8930*/  IMAD R245, R237.reuse, c[0x0][0x1e0], RZ ;  /* 0x00007800edf57a24 */ /* 0x040fe400078e02ff */
[----:B------:R-:W-:Y:S01]  /*8940*/  IMAD R237, R237, c[0x0][0x208], RZ ;  /* 0x00008200eded7a24 */ /* 0x000fe200078e02ff */
[----:B------:R-:W-:Y:S01]  /*8950*/  @P6 LOP3.LUT R196, R196, 0x80, RZ, 0xfc, !PT ;  /* 0x00000080c4c46812 */ /* 0x000fe200078efcff */
[----:B------:R-:W-:Y:S01]  /*8960*/  IMAD.MOV.U32 R7, RZ, RZ, 0x10 ;  /* 0x00000010ff077424 */ /* 0x000fe200078e00ff */
[----:B------:R-:W-:Y:S01]  /*8970*/  LOP3.LUT R4, R5, 0xfffffe00, R8, 0xf8, !PT ;  /* 0xfffffe0005047812 */ /* 0x000fe200078ef808 */
[----:B------:R-:W-:Y:S01]  /*8980*/  IMAD R245, R232, c[0x0][0x1e4], R245 ;  /* 0x00007900e8f57a24 */ /* 0x000fe200078e02f5 */
[----:B------:R-:W-:Y:S01]  /*8990*/  LOP3.LUT P1, RZ, R12, 0x2, RZ, 0xc0, !PT ;  /* 0x000000020cff7812 */ /* 0x000fe2000782c0ff */
[----:B------:R-:W-:Y:S01]  /*89a0*/  IMAD R237, R232, c[0x0][0x20c], R237 ;  /* 0x00008300e8ed7a24 */ /* 0x000fe200078e02ed */
[----:B------:R-:W-:Y:S01]  /*89b0*/  LOP3.LUT P2, RZ, R12, 0x4, RZ, 0xc0, !PT ;  /* 0x000000040cff7812 */ /* 0x000fe2000784c0ff */
[----:B------:R-:W-:Y:S01]  /*89c0*/  IMAD.WIDE.U32 R234, R232, c[0x0][0x1e0], R234 ;  /* 0x00007800e8ea7a25 */ /* 0x000fe200078e00ea */
[----:B------:R-:W-:-:S03]  /*89d0*/  LOP3.LUT R196, R196, 0xfffffeff, RZ, 0xc0, !PT ;  /* 0xfffffeffc4c47812 */ /* 0x000fc600078ec0ff */
[----:B------:R-:W-:Y:S02]  /*89e0*/  IMAD.MOV.U32 R5, RZ, RZ, 0x20 ;  /* 0x00000020ff057424 */ /* 0x000fe400078e00ff */
[----:B------:R-:W-:Y:S01]  /*89f0*/  IMAD.WIDE.U32 R232, R232, c[0x0][0x208], R10 ;  /* 0x00008200e8e87a25 */ /* 0x000fe200078e000a */
[----:B------:R-:W-:Y:S02]  /*8a00*/  SEL R7, R7, 0xfffffff0, !P1 ;  /* 0xfffffff007077807 */ /* 0x000fe40004800000 */
[----:B------:R-:W-:Y:S01]  /*8a10*/  SEL R5, R5, 0xffffffe0, !P2 ;  /* 0xffffffe005057807 */ /* 0x000fe20005000000 */
[----:B------:R-:W-:Y:S01]  /*8a20*/  IMAD.IADD R245, R235, 0x1, R245 ;  /* 0x00000001ebf57824 */ /* 0x000fe200078e02f5 */
[----:B------:R-:W-:Y:S01]  /*8a30*/  @P0 LOP3.LUT R196, R196, 0x100, RZ, 0xfc, !PT ;  /* 0x00000100c4c40812 */ /* 0x000fe200078efcff */
[----:B------:R-:W-:Y:S01]  /*8a40*/  IMAD.IADD R237, R233, 0x1, R237 ;  /* 0x00000001e9ed7824 */ /* 0x000fe200078e02ed */
[----:B------:R-:W-:Y:S01]  /*8a50*/  ISETP.GE.AND P1, PT, R230, c[0x0][0x198], PT ;  /* 0x00006600e6007a0c */ /* 0x000fe20003f26270 */
[----:B------:R-:W-:Y:S10]  /*8a60*/  BRA.DIV ~URZ, `(.L_x_1072) ;  /* 0x000111627f007947 */ /* 0x000ff4000b800000 */
[----:B--2---:R1:W2:Y:S02]  /*8a70*/  SHFL.IDX PT, R17, R15, RZ, 0x181f ;  /* 0x00181fff0f117589 */ /* 0x0042a400000e0000 */
.L_x_1162:
[----:B------:R-:W-:Y:S05]  /*8a80*/  BRA.DIV ~URZ, `(.L_x_1073) ;  /* 0x000111c27f007947 */ /* 0x000fea000b800000 */
[----:B------:R3:W4:Y:S02]  /*8a90*/  SHFL.IDX PT, R16, R2, RZ, 0x181f ;  /* 0x00181fff02107589 */ /* 0x00072400000e0000 */
.L_x_1163:
[----:B------:R-:W-:Y:S01]  /*8aa0*/  IMAD R0, R0, c[0x0][0x2c4], RZ ;  /* 0x0000b10000007a24 */ /* 0x000fe200078e02ff */
[----:B------:R-:W-:Y:S01]  /*8ab0*/  IADD3 R105, R105, R248, RZ ;  /* 0x000000f869697210 */ /* 0x000fe20007ffe0ff */
[----:B------:R-:W-:Y:S03]  /*8ac0*/  BSSY B0, `(.L_x_1074) ;  /* 0x000001d000007945 */ /* 0x000fe60003800000 */
[----:B------:R-:W-:-:S13]  /*8ad0*/  ISETP.GE.AND P0, PT, R105, R0, PT ;  /* 0x000000006900720c */ /* 0x000fda0003f06270 */
[----:B------:R-:W-:Y:S05]  /*8ae0*/  @P0 BRA `(.L_x_1075) ;  /* 0x000001a000000947 */ /* 0x000fea0003800000 */
[C---:B------:R-:W-:Y:S01]  /*8af0*/  IADD3 R10, R228.reuse, 0x80, RZ ;  /* 0x00000080e40a7810 */ /* 0x040fe20007ffe0ff */
[----:B----4-:R-:W-:Y:S01]  /*8b00*/  IMAD.MOV.U32 R18, RZ, RZ, R16 ;  /* 0x000000ffff127224 */ /* 0x010fe200078e0010 */
[----:B------:R-:W-:Y:S02]  /*8b10*/  IADD3 R8, R228, 0xc0, RZ ;  /* 0x000000c0e4087810 */ /* 0x000fe40007ffe0ff */
[----:B------:R-:W-:Y:S02]  /*8b20*/  SHF.R.S32.HI R19, RZ, 0x1f, R230 ;  /* 0x0000001fff137819 */ /* 0x000fe400000114e6 */
[----:B------:R-:W-:Y:S02]  /*8b30*/  SHF.R.S32.HI R13, RZ, 0x1f, R10 ;  /* 0x0000001fff0d7819 */ /* 0x000fe4000001140a */
[----:B------:R-:W-:Y:S02]  /*8b40*/  SHF.R.S32.HI R11, RZ, 0x1f, R8 ;  /* 0x0000001fff0b7819 */ /* 0x000fe40000011408 */
[----:B------:R-:W-:Y:S01]  /*8b50*/  LEA.HI R12, R19, R230, RZ, 0x3 ;  /* 0x000000e6130c7211 */ /* 0x000fe200078f18ff */
[----:B--2---:R-:W-:Y:S01]  /*8b60*/  IMAD.MOV.U32 R19, RZ, RZ, R17 ;  /* 0x000000ffff137224 */ /* 0x004fe200078e0011 */
[----:B------:R-:W-:-:S02]  /*8b70*/  LEA.HI R13, R13, R10, RZ, 0x3 ;  /* 0x0000000a0d0d7211 */ /* 0x000fc400078f18ff */
[----:B------:R-:W-:Y:S02]  /*8b80*/  LEA.HI R11, R11, R8, RZ, 0x3 ;  /* 0x000000080b0b7211 */ /* 0x000fe400078f18ff */
[----:B------:R-:W-:Y:S02]  /*8b90*/  LEA R20, P0, R228, R16, 0x1 ;  /* 0x00000010e4147211 */ /* 0x000fe400078008ff */
[----:B------:R-:W-:Y:S02]  /*8ba0*/  LOP3.LUT R12, R12, 0xfffffff8, RZ, 0xc0, !PT ;  /* 0xfffffff80c0c7812 */ /* 0x000fe400078ec0ff */
[----:B------:R-:W-:Y:S02]  /*8bb0*/  LOP3.LUT R13, R13, 0xfffffff8, RZ, 0xc0, !PT ;  /* 0xfffffff80d0d7812 */ /* 0x000fe400078ec0ff */
[----:B------:R-:W-:Y:S01]  /*8bc0*/  LOP3.LUT R11, R11, 0xfffffff8, RZ, 0xc0, !PT ;  /* 0xfffffff80b0b7812 */ /* 0x000fe200078ec0ff */
[----:B------:R-:W-:Y:S01]  /*8bd0*/  IMAD.WIDE R22, R12, 0x2, R18 ;  /* 0x000000020c167825 */ /* 0x000fe200078e0212 */
[----:B------:R-:W-:-:S03]  /*8be0*/  LEA.HI.X R21, R228, R17, R9, 0x1, P0 ;  /* 0x00000011e4157211 */ /* 0x000fc600000f0c09 */
[----:B------:R-:W-:Y:S02]  /*8bf0*/  IMAD.SHL.U32 R17, R6, 0x2, RZ ;  /* 0x0000000206117824 */ /* 0x000fe400078e00ff */
[----:B------:R-:W-:-:S03]  /*8c00*/  IMAD.WIDE R12, R13, 0x2, R18 ;  /* 0x000000020d0c7825 */ /* 0x000fc600078e0212 */
[----:B------:R-:W-:Y:S01]  /*8c10*/  @!PT LDS RZ, [RZ] ;  /* 0x00000000fffff984 */ /* 0x000fe20000000800 */
[----:B------:R-:W-:Y:S01]  /*8c20*/  @!PT LDS RZ, [RZ] ;  /* 0x00000000fffff984 */ /* 0x000fe20000000800 */
[----:B------:R-:W-:Y:S01]  /*8c30*/  @!PT LDS RZ, [RZ] ;  /* 0x00000000fffff984 */ /* 0x000fe20000000800 */
[----:B------:R2:W-:Y:S01]  /*8c40*/  LDGSTS.E.BYPASS.LTC128B.128 [R17+0x10080], [R20.64], !P3 ;  /* 0x1008000014117fae */ /* 0x0005e2000d901d52 */
[----:B------:R-:W-:-:S03]  /*8c50*/  IMAD.WIDE R18, R11, 0x2, R18 ;  /* 0x000000020b127825 */ /* 0x000fc600078e0212 */
[----:B------:R2:W-:Y:S04]  /*8c60*/  LDGSTS.E.BYPASS.LTC128B.128 [R17+0x14080], [R22.64], !P1 ;  /* 0x1408000016117fae */ /* 0x0005e8000c901d52 */
[----:B------:R2:W-:Y:S04]  /*8c70*/  LDGSTS.E.BYPASS.LTC128B.128 [R17+0x18080], [R12.64], !P5 ;  /* 0x180800000c117fae */ /* 0x0005e8000e901d52 */
[----:B------:R2:W-:Y:S02]  /*8c80*/  LDGSTS.E.BYPASS.LTC128B.128 [R17+0x1c080], [R18.64], !P4 ;  /* 0x1c08000012117fae */ /* 0x0005e4000e101d52 */
.L_x_1075:
[----:B------:R-:W-:Y:S05]  /*8c90*/  BSYNC B0 ;  /* 0x0000000000007941 */ /* 0x000fea0003800000 */
.L_x_1074:
[----:B------:R-:W-:Y:S05]  /*8ca0*/  BRA.DIV ~URZ, `(.L_x_1076) ;  /* 0x000110127f007947 */ /* 0x000fea000b800000 */
[----:B--2---:R2:W1:Y:S04]  /*8cb0*/  SHFL.IDX PT, R17, R15, 0x1, 0x181f ;  /* 0x00381f000f117f89 */ /* 0x00446800000e0000 */
[----:B----4-:R2:W4:Y:S02]  /*8cc0*/  SHFL.IDX PT, R16, R2, 0x1, 0x181f ;  /* 0x00381f0002107f89 */ /* 0x01052400000e0000 */
.L_x_1164:
[----:B------:R-:W-:Y:S01]  /*8cd0*/  IADD3 R11, R105, 0x20, RZ ;  /* 0x00000020690b7810 */ /* 0x000fe20007ffe0ff */
[----:B------:R-:W-:Y:S03]  /*8ce0*/  BSSY B0, `(.L_x_1077) ;  /* 0x000001b000007945 */ /* 0x000fe60003800000 */
[----:B------:R-:W-:-:S13]  /*8cf0*/  ISETP.GE.AND P0, PT, R11, R0, PT ;  /* 0x000000000b00720c */ /* 0x000fda0003f06270 */
[----:B------:R-:W-:Y:S05]  /*8d00*/  @P0 BRA `(.L_x_1078) ;  /* 0x0000018000000947 */ /* 0x000fea0003800000 */
[C---:B------:R-:W-:Y:S02]  /*8d10*/  IADD3 R13, R228.reuse, 0x80, RZ ;  /* 0x00000080e40d7810 */ /* 0x040fe40007ffe0ff */
[----:B------:R-:W-:Y:S02]  /*8d20*/  IADD3 R11, R228, 0xc0, RZ ;  /* 0x000000c0e40b7810 */ /* 0x000fe40007ffe0ff */
[----:B------:R-:W-:Y:S02]  /*8d30*/  SHF.R.S32.HI R19, RZ, 0x1f, R230 ;  /* 0x0000001fff137819 */ /* 0x000fe400000114e6 */
[----:B------:R-:W-:Y:S02]  /*8d40*/  SHF.R.S32.HI R10, RZ, 0x1f, R13 ;  /* 0x0000001fff0a7819 */ /* 0x000fe4000001140d */
[----:B------:R-:W-:Y:S02]  /*8d50*/  SHF.R.S32.HI R8, RZ, 0x1f, R11 ;  /* 0x0000001fff087819 */ /* 0x000fe4000001140b */
[----:B------:R-:W-:-:S02]  /*8d60*/  LEA.HI R12, R19, R230, RZ, 0x3 ;  /* 0x000000e6130c7211 */ /* 0x000fc400078f18ff */
[----:B------:R-:W-:Y:S02]  /*8d70*/  LEA.HI R10, R10, R13, RZ, 0x3 ;  /* 0x0000000d0a0a7211 */ /* 0x000fe400078f18ff */
[----:B------:R-:W-:Y:S01]  /*8d80*/  LEA.HI R8, R8, R11, RZ, 0x3 ;  /* 0x0000000b08087211 */ /* 0x000fe200078f18ff */
[----:B------:R-:W-:Y:S01]  /*8d90*/  IMAD.SHL.U32 R11, R6, 0x2, RZ ;  /* 0x00000002060b7824 */ /* 0x000fe200078e00ff */
[----:B----4-:R-:W-:Y:S02]  /*8da0*/  LEA R20, P0, R228, R16, 0x1 ;  /* 0x00000010e4147211 */ /* 0x010fe400078008ff */
[----:B------:R-:W-:Y:S02]  /*8db0*/  LOP3.LUT R12, R12, 0xfffffff8, RZ, 0xc0, !PT ;  /* 0xfffffff80c0c7812 */ /* 0x000fe400078ec0ff */
[----:B------:R-:W-:Y:S02]  /*8dc0*/  LOP3.LUT R10, R10, 0xfffffff8, RZ, 0xc0, !PT ;  /* 0xfffffff80a0a7812 */ /* 0x000fe400078ec0ff */
[----:B------:R-:W-:Y:S01]  /*8dd0*/  LOP3.LUT R8, R8, 0xfffffff8, RZ, 0xc0, !PT ;  /* 0xfffffff808087812 */ /* 0x000fe200078ec0ff */
[----:B-1----:R-:W-:Y:S01]  /*8de0*/  IMAD.WIDE R12, R12, 0x2, R16 ;  /* 0x000000020c0c7825 */ /* 0x002fe200078e0210 */
[----:B------:R-:W-:-:S03]  /*8df0*/  LEA.HI.X R21, R228, R17, R9, 0x1, P0 ;  /* 0x00000011e4157211 */ /* 0x000fc600000f0c09 */
[--C-:B------:R-:W-:Y:S02]  /*8e00*/  IMAD.WIDE R18, R10, 0x2, R16.reuse ;  /* 0x000000020a127825 */ /* 0x100fe400078e0210 */
[----:B------:R-:W-:Y:S01]  /*8e10*/  @!PT LDS RZ, [RZ] ;  /* 0x00000000fffff984 */ /* 0x000fe20000000800 */
[----:B------:R-:W-:Y:S01]  /*8e20*/  @!PT LDS RZ, [RZ] ;  /* 0x00000000fffff984 */ /* 0x000fe20000000800 */
[----:B------:R-:W-:Y:S01]  /*8e30*/  @!PT LDS RZ, [RZ] ;  /* 0x00000000fffff984 */ /* 0x000fe20000000800 */
[----:B------:R1:W-:Y:S02]  /*8e40*/  LDGSTS.E.BYPASS.LTC128B.128 [R11+0x11080], [R20.64], !P3 ;  /* 0x11080000140b7fae */ /* 0x0003e4000d901d52 */
[----:B------:R-:W-:Y:S02]  /*8e50*/  IMAD.WIDE R16, R8, 0x2, R16 ;  /* 0x0000000208107825 */ /* 0x000fe400078e0210 */
[----:B------:R1:W-:Y:S04]  /*8e60*/  LDGSTS.E.BYPASS.LTC128B.128 [R11+0x15080], [R12.64], !P1 ;  /* 0x150800000c0b7fae */ /* 0x0003e8000c901d52 */
[----:B------:R1:W-:Y:S04]  /*8e70*/  LDGSTS.E.BYPASS.LTC128B.128 [R11+0x19080], [R18.64], !P5 ;  /* 0x19080000120b7fae */ /* 0x0003e8000e901d52 */
[----:B------:R1:W-:Y:S02]  /*8e80*/  LDGSTS.E.BYPASS.LTC128B.128 [R11+0x1d080], [R16.64], !P4 ;  /* 0x1d080000100b7fae */ /* 0x0003e4000e101d52 */
.L_x_1078:
[----:B------:R-:W-:Y:S05]  /*8e90*/  BSYNC B0 ;  /* 0x0000000000007941 */ /* 0x000fea0003800000 */
.L_x_1077:
[----:B------:R-:W-:Y:S05]  /*8ea0*/  BRA.DIV ~URZ, `(.L_x_1079) ;  /* 0x00010ef27f007947 */ /* 0x000fea000b800000 */
[----:B-1----:R1:W2:Y:S02]  /*8eb0*/  SHFL.IDX PT, R17, R15, 0x2, 0x181f ;  /* 0x00581f000f117f89 */ /* 0x0022a400000e0000 */
.L_x_1165:
[----:B------:R-:W-:Y:S05]  /*8ec0*/  BRA.DIV ~URZ, `(.L_x_1080) ;  /* 0x00010f527f007947 */ /* 0x000fea000b800000 */
[----:B----4-:R4:W1:Y:S02]  /*8ed0*/  SHFL.IDX PT, R16, R2, 0x2, 0x181f ;  /* 0x00581f0002107f89 */ /* 0x01086400000e0000 */
.L_x_1166:
        /* <DEDUP_REMOVED lines=13> */
[----:B-1----:R-:W-:Y:S02]  /*8fb0*/  LEA R20, P0, R228, R16, 0x1 ;  /* 0x00000010e4147211 */ /* 0x002fe400078008ff */
[----:B------:R-:W-:Y:S02]  /*8fc0*/  LOP3.LUT R12, R12, 0xfffffff8, RZ, 0xc0, !PT ;  /* 0xfffffff80c0c7812 */ /* 0x000fe400078ec0ff */
[----:B------:R-:W-:Y:S02]  /*8fd0*/  LOP3.LUT R10, R10, 0xfffffff8, RZ, 0xc0, !PT ;  /* 0xfffffff80a0a7812 */ /* 0x000fe400078ec0ff */
[----:B------:R-:W-:Y:S01]  /*8fe0*/  LOP3.LUT R8, R8, 0xfffffff8, RZ, 0xc0, !PT ;  /* 0xfffffff808087812 */ /* 0x000fe200078ec0ff */
[----:B--2---:R-:W-:Y:S01]  /*8ff0*/  IMAD.WIDE R12, R12, 0x2, R16 ;  /* 0x000000020c0c7825 */ /* 0x004fe200078e0210 */
        /* <DEDUP_REMOVED lines=10> */
.L_x_1082:
[----:B------:R-:W-:Y:S05]  /*90a0*/  BSYNC B0 ;  /* 0x0000000000007941 */ /* 0x000fea0003800000 */
.L_x_1081:
[----:B------:R-:W-:Y:S05]  /*90b0*/  BRA.DIV ~URZ, `(.L_x_1083) ;  /* 0x00010dd27f007947 */ /* 0x000fea000b800000 */
[----:B-12---:R-:W1:Y:S04]  /*90c0*/  SHFL.IDX PT, R15, R15, 0x3, 0x181f ;  /* 0x00781f000f0f7f89 */ /* 0x006e6800000e0000 */
[----:B------:R2:W3:Y:S02]  /*90d0*/  SHFL.IDX PT, R16, R2, 0x3, 0x181f ;  /* 0x00781f0002107f89 */ /* 0x0004e400000e0000 */
.L_x_1167:
[----:B------:R-:W-:Y:S01]  /*90e0*/  IADD3 R18, P0, R1, c[0x0][0x20], RZ ;  /* 0x0000080001127a10 */ /* 0x000fe20007f1e0ff */
[----:B------:R-:W-:Y:S01]  /*90f0*/  IMAD.MOV.U32 R77, RZ, RZ, 0x30 ;  /* 0x00000030ff4d7424 */ /* 0x000fe200078e00ff */
[----:B------:R-:W-:Y:S01]  /*9100*/  IADD3 R105, R105, 0x60, RZ ;  /* 0x0000006069697810 */ /* 0x000fe20007ffe0ff */
[----:B------:R-:W-:Y:S02]  /*9110*/  BSSY B0, `(.L_x_1084) ;  /* 0x0000028000007945 */ /* 0x000fe40003800000 */
[----:B------:R-:W-:Y:S01]  /*9120*/  IMAD.X R19, RZ, RZ, c[0x0][0x24], P0 ;  /* 0x00000900ff137624 */ /* 0x000fe200000e06ff */
[----:B------:R-:W-:Y:S01]  /*9130*/  IADD3 R22, P0, R18, 0x4, RZ ;  /* 0x0000000412167810 */ /* 0x000fe20007f1e0ff */
[----:B------:R-:W-:-:S02]  /*9140*/  IMAD R11, R77, c[0x0][0x1e4], RZ ;  /* 0x000079004d0b7a24 */ /* 0x000fc400078e02ff */
[----:B------:R-:W-:-:S04]  /*9150*/  IMAD.WIDE.U32 R78, R77, c[0x0][0x1e0], RZ ;  /* 0x000078004d4e7a25 */ /* 0x000fc800078e00ff */
[----:B------:R-:W-:Y:S01]  /*9160*/  IMAD.X R23, RZ, RZ, R19, P0 ;  /* 0x000000ffff177224 */ /* 0x000fe200000e0613 */
[----:B------:R-:W-:Y:S02]  /*9170*/  IADD3 R26, P0, R18, 0x10, RZ ;  /* 0x00000010121a7810 */ /* 0x000fe40007f1e0ff */
[----:B--234-:R-:W-:-:S03]  /*9180*/  IADD3 R2, R79, R11, RZ ;  /* 0x0000000b4f027210 */ /* 0x01cfc60007ffe0ff */
[----:B------:R-:W-:Y:S01]  /*9190*/  IMAD.X R27, RZ, RZ, R19, P0 ;  /* 0x000000ffff1b7224 */ /* 0x000fe200000e0613 */
[----:B------:R-:W-:-:S04]  /*91a0*/  IADD3 R24, P0, R18, 0x48, RZ ;  /* 0x0000004812187810 */ /* 0x000fc80007f1e0ff */
[----:B------:R-:W-:Y:S02]  /*91b0*/  IADD3.X R25, RZ, R19, RZ, P0, !PT ;  /* 0x00000013ff197210 */ /* 0x000fe400007fe4ff */
[----:B------:R-:W-:-:S05]  /*91c0*/  IADD3 R20, P0, R18, 0x8, RZ ;  /* 0x0000000812147810 */ /* 0x000fca0007f1e0ff */
[----:B------:R-:W-:Y:S01]  /*91d0*/  IMAD.X R21, RZ, RZ, R19, P0 ;  /* 0x000000ffff157224 */ /* 0x000fe200000e0613 */
[----:B------:R-:W-:-:S13]  /*91e0*/  ISETP.GE.AND P0, PT, R105, R0, PT ;  /* 0x000000006900720c */ /* 0x000fda0003f06270 */
[----:B------:R-:W-:Y:S05]  /*91f0*/  @P0 BRA `(.L_x_1085) ;  /* 0x0000019000000947 */ /* 0x000fea0003800000 */
[C---:B------:R-:W-:Y:S01]  /*9200*/  LEA R28, P0, R228.reuse, R16, 0x1 ;  /* 0x00000010e41c7211 */ /* 0x040fe200078008ff */
[----:B-1----:R-:W-:Y:S01]  /*9210*/  IMAD.MOV.U32 R17, RZ, RZ, R15 ;  /* 0x000000ffff117224 */ /* 0x002fe200078e000f */
[----:B------:R-:W-:Y:S01]  /*9220*/  IADD3 R11, R228, 0x80, RZ ;  /* 0x00000080e40b7810 */ /* 0x000fe20007ffe0ff */
[----:B------:R-:W-:Y:S01]  /*9230*/  IMAD.SHL.U32 R12, R6, 0x2, RZ ;  /* 0x00000002060c7824 */ /* 0x000fe200078e00ff */
[C---:B------:R-:W-:Y:S02]  /*9240*/  LEA.HI.X R29, R228.reuse, R15, R9, 0x1, P0 ;  /* 0x0000000fe41d7211 */ /* 0x040fe400000f0c09 */
[----:B------:R-:W-:Y:S02]  /*9250*/  IADD3 R9, R228, 0xc0, RZ ;  /* 0x000000c0e4097810 */ /* 0x000fe40007ffe0ff */
[----:B------:R-:W-:Y:S01]  /*9260*/  SHF.R.S32.HI R13, RZ, 0x1f, R230 ;  /* 0x0000001fff0d7819 */ /* 0x000fe200000114e6 */
[----:B------:R-:W-:Y:S01]  /*9270*/  @!PT LDS RZ, [RZ] ;  /* 0x00000000fffff984 */ /* 0x000fe20000000800 */
[----:B------:R-:W-:Y:S01]  /*9280*/  @!PT LDS RZ, [RZ] ;  /* 0x00000000fffff984 */ /* 0x000fe20000000800 */
[----:B------:R-:W-:Y:S01]  /*9290*/  @!PT LDS RZ, [RZ] ;  /* 0x00000000fffff984 */ /* 0x000fe20000000800 */
[----:B------:R1:W-:Y:S01]  /*92a0*/  LDGSTS.E.BYPASS.LTC128B.128 [R12+0x13080], [R28.64], !P3 ;  /* 0x130800001c0c7fae */ /* 0x0003e2000d901d52 */
[----:B------:R-:W-:-:S02]  /*92b0*/  SHF.R.S32.HI R8, RZ, 0x1f, R11 ;  /* 0x0000001fff087819 */ /* 0x000fc4000001140b */
[----:B------:R-:W-:Y:S02]  /*92c0*/  SHF.R.S32.HI R0, RZ, 0x1f, R9 ;  /* 0x0000001fff007819 */ /* 0x000fe40000011409 */
[----:B------:R-:W-:Y:S02]  /*92d0*/  LEA.HI R10, R13, R230, RZ, 0x3 ;  /* 0x000000e60d0a7211 */ /* 0x000fe400078f18ff */
[----:B------:R-:W-:Y:S02]  /*92e0*/  LEA.HI R8, R8, R11, RZ, 0x3 ;  /* 0x0000000b08087211 */ /* 0x000fe400078f18ff */
[----:B------:R-:W-:Y:S02]  /*92f0*/  LEA.HI R0, R0, R9, RZ, 0x3 ;  /* 0x0000000900007211 */ /* 0x000fe400078f18ff */
[----:B------:R-:W-:Y:S02]  /*9300*/  LOP3.LUT R10, R10, 0xfffffff8, RZ, 0xc0, !PT ;  /* 0xfffffff80a0a7812 */ /* 0x000fe400078ec0ff */
[----:B------:R-:W-:-:S02]  /*9310*/  LOP3.LUT R8, R8, 0xfffffff8, RZ, 0xc0, !PT ;  /* 0xfffffff808087812 */ /* 0x000fc400078ec0ff */
[----:B------:R-:W-:Y:S01]  /*9320*/  LOP3.LUT R0, R0, 0xfffffff8, RZ, 0xc0, !PT ;  /* 0xfffffff800007812 */ /* 0x000fe200078ec0ff */
[----:B------:R-:W-:-:S04]  /*9330*/  IMAD.WIDE R10, R10, 0x2, R16 ;  /* 0x000000020a0a7825 */ /* 0x000fc800078e0210 */
[--C-:B------:R-:W-:Y:S01]  /*9340*/  IMAD.WIDE R8, R8, 0x2, R16.reuse ;  /* 0x0000000208087825 */ /* 0x100fe200078e0210 */
[----:B------:R1:W-:Y:S03]  /*9350*/  LDGSTS.E.BYPASS.LTC128B.128 [R12+0x17080], [R10.64], !P1 ;  /* 0x170800000a0c7fae */ /* 0x0003e6000c901d52 */
[----:B------:R-:W-:Y:S01]  /*9360*/  IMAD.WIDE R16, R0, 0x2, R16 ;  /* 0x0000000200107825 */ /* 0x000fe200078e0210 */
[----:B------:R1:W-:Y:S04]  /*9370*/  LDGSTS.E.BYPASS.LTC128B.128 [R12+0x1b080], [R8.64], !P5 ;  /* 0x1b080000080c7fae */ /* 0x0003e8000e901d52 */
[----:B------:R1:W-:Y:S02]  /*9380*/  LDGSTS.E.BYPASS.LTC128B.128 [R12+0x1f080], [R16.64], !P4 ;  /* 0x1f080000100c7fae */ /* 0x0003e4000e101d52 */
.L_x_1085:
[----:B------:R-:W-:Y:S05]  /*9390*/  BSYNC B0 ;  /* 0x0000000000007941 */ /* 0x000fea0003800000 */
.L_x_1084:
[----:B------:R-:W-:Y:S01]  /*93a0*/  ULDC.64 UR4, c[0x0][0x40] ;  /* 0x0000100000047ab9 */ /* 0x000fe20000000a00 */
[----:B------:R2:W-:Y:S01]  /*93b0*/  STL.64 [R1+0x20], R18 ;  /* 0x0000201201007387 */ /* 0x0005e20000100a00 */
[----:B------:R-:W-:-:S03]  /*93c0*/  UIADD3 UR4, UP0, UR4, 0x160, URZ ;  /* 0x0000016004047890 */ /* 0x000fc6000ff1e03f */
[----:B------:R2:W-:Y:S01]  /*93d0*/  STL.64 [R1+0x28], R26 ;  /* 0x0000281a01007387 */ /* 0x0005e20000100a00 */
[----:B------:R-:W-:Y:S02]  /*93e0*/  UIADD3.X UR5, URZ, UR5, URZ, UP0, !UPT ;  /* 0x000000053f057290 */ /* 0x000fe400087fe43f */
[----:B-1----:R-:W-:Y:S01]  /*93f0*/  MOV R8, UR4 ;  /* 0x0000000400087c02 */ /* 0x002fe20008000f00 */
[----:B------:R2:W-:Y:S03]  /*9400*/  STL.64 [R1+0x30], R24 ;  /* 0x0000301801007387 */ /* 0x0005e60000100a00 */
[----:B------:R-:W-:Y:S01]  /*9410*/  MOV R9, UR5 ;  /* 0x0000000500097c02 */ /* 0x000fe20008000f00 */
[----:B------:R2:W-:Y:S04]  /*9420*/  STL.64 [R1+0x38], R22 ;  /* 0x0000381601007387 */ /* 0x0005e80000100a00 */
[----:B------:R2:W-:Y:S04]  /*9430*/  STL.64 [R1+0x40], R20 ;  /* 0x0000401401007387 */ /* 0x0005e80000100a00 */
[----:B------:R2:W-:Y:S04]  /*9440*/  STL.64 [R1+0x18], R8 ;  /* 0x0000180801007387 */ /* 0x0005e80000100a00 */
[----:B------:R-:W0:Y:S01]  /*9450*/  LDGDEPBAR ;  /* 0x00000000000079af */ /* 0x000e220000000000 */
[----:B------:R-:W-:Y:S02]  /*9460*/  WARPSYNC 0xffffffff ;  /* 0xffffffff00007948 */ /* 0x000fe40003800000 */
[----:B------:R-:W3:Y:S01]  /*9470*/  LDL R0, [R1+0x64] ;  /* 0x0000640001007983 */ /* 0x000ee20000100800 */
[----:B------:R-:W-:Y:S01]  /*9480*/  IMAD R77, R168, -0x30, R77 ;  /* 0xffffffd0a84d7824 */ /* 0x000fe200078e024d */
[----:B------:R-:W-:Y:S01]  /*9490*/  SHF.R.S32.HI R83, RZ, 0x1f, R81 ;  /* 0x0000001fff537819 */ /* 0x000fe20000011451 */
[----:B--2---:R-:W-:Y:S01]  /*94a0*/  IMAD R8, R2, R81, RZ ;  /* 0x0000005102087224 */ /* 0x004fe200078e02ff */
[----:B------:R-:W-:Y:S01]  /*94b0*/  ULDC.64 UR4, c[0x0][0x1e0] ;  /* 0x0000780000047ab9 */ /* 0x000fe20000000a00 */
[----:B------:R-:W-:Y:S01]  /*94c0*/  IMAD.MOV.U32 R244, RZ, RZ, R234 ;  /* 0x000000fffff47224 */ /* 0x000fe200078e00ea */
[----:B------:R-:W-:Y:S01]  /*94d0*/  USHF.L.U32 UR6, UR4, 0x5, URZ ;  /* 0x0000000504067899 */ /* 0x000fe2000800063f */
[----:B------:R-:W-:Y:S01]  /*94e0*/  ISETP.GE.AND P6, PT, R228, c[0x0][0x1d4], PT ;  /* 0x00007500e4007a0c */ /* 0x000fe20003fc6270 */
[----:B------:R-:W-:Y:S01]  /*94f0*/  UMOV UR7, 0x5 ;  /* 0x0000000500077882 */ /* 0x000fe20000000000 */
[----:B------:R-:W-:Y:S01]  /*9500*/  IMAD.WIDE.U32 R10, R81, R78, R244 ;  /* 0x0000004e510a7225 */ /* 0x000fe200078e00f4 */
[----:B------:R-:W-:Y:S01]  /*9510*/  USHF.L.U64.HI UR5, UR4, UR7, UR5 ;  /* 0x0000000704057299 */ /* 0x000fe20008010205 */
[----:B------:R-:W-:Y:S01]  /*9520*/  BAR.SYNC.DEFER_BLOCKING 0x0 ;  /* 0x0000000000007b1d */ /* 0x000fe20000010000 */
[----:B------:R-:W-:Y:S01]  /*9530*/  ISETP.GE.AND P5, PT, R230, c[0x0][0x1d4], PT ;  /* 0x00007500e6007a0c */ /* 0x000fe20003fa6270 */
[----:B------:R-:W-:Y:S01]  /*9540*/  IMAD.SHL.U32 R84, R41, 0x40, RZ ;  /* 0x0000004029547824 */ /* 0x000fe200078e00ff */
[----:B------:R-:W-:-:S02]  /*9550*/  ISETP.GE.AND P3, PT, R227, c[0x0][0x1d4], PT ;  /* 0x00007500e3007a0c */ /* 0x000fc40003f66270 */
[----:B------:R-:W-:Y:S01]  /*9560*/  ISETP.GE.AND P4, PT, R225, c[0x0][0x1d4], PT ;  /* 0x00007500e1007a0c */ /* 0x000fe20003f86270 */
[----:B------:R-:W-:Y:S01]  /*9570*/  BSSY B2, `(.L_x_1086) ;  /* 0x0000023000027945 */ /* 0x000fe20003800000 */
[----:B------:R-:W-:Y:S02]  /*9580*/  SEL R82, RZ, 0x2, P5 ;  /* 0x00000002ff527807 */ /* 0x000fe40002800000 */
[----:B------:R-:W-:Y:S02]  /*9590*/  SEL R87, RZ, 0x4, P3 ;  /* 0x00000004ff577807 */ /* 0x000fe40001800000 */
[----:B------:R-:W-:Y:S02]  /*95a0*/  LOP3.LUT R84, R84, 0x1c0, RZ, 0xc0, !PT ;  /* 0x000001c054547812 */ /* 0x000fe400078ec0ff */
[----:B------:R-:W-:Y:S01]  /*95b0*/  MOV R80, 0x97a0 ;  /* 0x000097a000507802 */ /* 0x000fe20000000f00 */
[----:B---3--:R-:W-:-:S05]  /*95c0*/  IMAD.IADD R0, R77, 0x1, R0 ;  /* 0x000000014d007824 */ /* 0x008fca00078e0200 */
[----:B------:R-:W-:-:S05]  /*95d0*/  IMNMX R9, R0, 0x30, PT ;  /* 0x0000003000097817 */ /* 0x000fca0003800200 */
[----:B------:R-:W-:-:S05]  /*95e0*/  IMAD.IADD R0, R9, 0x1, -R248 ;  /* 0x0000000109007824 */ /* 0x000fca00078e0af8 */
[C---:B------:R-:W-:Y:S02]  /*95f0*/  ISETP.GE.AND P1, PT, R0.reuse, 0x1, PT ;  /* 0x000000010000780c */ /* 0x040fe40003f26270 */
[----:B------:R-:W-:Y:S01]  /*9600*/  ISETP.GE.AND P0, PT, R0, 0x21, PT ;  /* 0x000000210000780c */ /* 0x000fe20003f06270 */
[----:B------:R-:W-:-:S04]  /*9610*/  IMAD R0, R83, R78, R8 ;  /* 0x0000004e53007224 */ /* 0x000fc800078e0208 */
[----:B------:R-:W-:-:S06]  /*9620*/  IMAD.IADD R0, R11, 0x1, R0 ;  /* 0x000000010b007824 */ /* 0x000fcc00078e0200 */
[----:B------:R-:W-:Y:S01]  /*9630*/  @P1 LEA R12, P2, R10, c[0x0][0x1c8], 0x1 ;  /* 0x000072000a0c1a11 */ /* 0x000fe200078408ff */
[----:B------:R-:W-:-:S03]  /*9640*/  @P1 IMAD.SHL.U32 R8, R6, 0x2, RZ ;  /* 0x0000000206081824 */ /* 0x000fc600078e00ff */
[C---:B------:R-:W-:Y:S02]  /*9650*/  @P1 LEA.HI.X R13, R10.reuse, c[0x0][0x1cc], R0, 0x1, P2 ;  /* 0x000073000a0d1a11 */ /* 0x040fe400010f0c00 */
[----:B------:R-:W-:Y:S01]  /*9660*/  @P0 IADD3 R9, P2, R10, UR6, RZ ;  /* 0x000000060a090c10 */ /* 0x000fe2000ff5e0ff */
[----:B------:R-:W-:Y:S02]  /*9670*/  @P0 IMAD.SHL.U32 R10, R6, 0x2, RZ ;  /* 0x00000002060a0824 */ /* 0x000fe400078e00ff */
[----:B------:R-:W-:Y:S01]  /*9680*/  @!PT LDS RZ, [RZ] ;  /* 0x00000000fffff984 */ /* 0x000fe20000000800 */
[----:B------:R-:W-:Y:S01]  /*9690*/  @!PT LDS RZ, [RZ] ;  /* 0x00000000fffff984 */ /* 0x000fe20000000800 */
[----:B------:R-:W-:Y:S01]  /*96a0*/  @!PT LDS RZ, [RZ] ;  /* 0x00000000fffff984 */ /* 0x000fe20000000800 */
[----:B------:R1:W-:Y:S01]  /*96b0*/  @P1 LDGSTS.E.BYPASS.LTC128B.128 [R8+0xa080], [R12.64], !P6 ;  /* 0x0a0800000c081fae */ /* 0x0003e2000f101d52 */
[----:B------:R-:W-:Y:S02]  /*96c0*/  @P0 IADD3.X R0, R0, UR5, RZ, P2, !PT ;  /* 0x0000000500000c10 */ /* 0x000fe400097fe4ff */
[C---:B------:R-:W-:Y:S01]  /*96d0*/  @P0 LEA R14, P2, R9.reuse, c[0x0][0x1c8], 0x1 ;  /* 0x00007200090e0a11 */ /* 0x040fe200078408ff */
[----:B------:R1:W-:Y:S03]  /*96e0*/  @P1 LDGSTS.E.BYPASS.LTC128B.128 [R8+0xb880], [R12.64+0x80], !P5 ;  /* 0x0b8800800c081fae */ /* 0x0003e6000e901d52 */
[----:B------:R-:W-:Y:S01]  /*96f0*/  @P0 LEA.HI.X R15, R9, c[0x0][0x1cc], R0, 0x1, P2 ;  /* 0x00007300090f0a11 */ /* 0x000fe200010f0c00 */
[----:B------:R1:W-:Y:S01]  /*9700*/  @P1 LDGSTS.E.BYPASS.LTC128B.128 [R8+0xd080], [R12.64+0x100], !P3 ;  /* 0x0d0801000c081fae */ /* 0x0003e2000d901d52 */
[----:B------:R-:W-:-:S02]  /*9710*/  IADD3 R9, R18, 0x18, RZ ;  /* 0x0000001812097810 */ /* 0x000fc40007ffe0ff */
[----:B------:R-:W-:Y:S01]  /*9720*/  SEL R0, RZ, 0x8, P4 ;  /* 0x00000008ff007807 */ /* 0x000fe20002000000 */
[----:B------:R1:W-:Y:S04]  /*9730*/  @P1 LDGSTS.E.BYPASS.LTC128B.128 [R8+0xe880], [R12.64+0x180], !P4 ;  /* 0x0e8801800c081fae */ /* 0x0003e8000e101d52 */
[----:B------:R1:W-:Y:S04]  /*9740*/  @P0 LDGSTS.E.BYPASS.LTC128B.128 [R10+0xb080], [R14.64], !P6 ;  /* 0x0b0800000e0a0fae */ /* 0x0003e8000f101d52 */
[----:B------:R1:W-:Y:S04]  /*9750*/  @P0 LDGSTS.E.BYPASS.LTC128B.128 [R10+0xc880], [R14.64+0x80], !P5 ;  /* 0x0c8800800e0a0fae */ /* 0x0003e8000e901d52 */
[----:B------:R1:W-:Y:S04]  /*9760*/  @P0 LDGSTS.E.BYPASS.LTC128B.128 [R10+0xe080], [R14.64+0x100], !P3 ;  /* 0x0e0801000e0a0fae */ /* 0x0003e8000d901d52 */
[----:B------:R1:W-:Y:S04]  /*9770*/  @P0 LDGSTS.E.BYPASS.LTC128B.128 [R10+0xf880], [R14.64+0x180], !P4 ;  /* 0x0f8801800e0a0fae */ /* 0x0003e8000e101d52 */
[----:B------:R-:W0:Y:S02]  /*9780*/  LDGDEPBAR ;  /* 0x00000000000079af */ /* 0x000e240000000000 */
[----:B-1----:R-:W-:Y:S05]  /*9790*/  CALL.REL.NOINC `($_ZN7cutlass13device_kernelIN5flash19enable_sm80_to_sm89INS1_16FlashAttnFwdSm80INS1_25CollectiveMainloopFwdSm80ILi8ELi1ELb0EN4cute5tupleIJNS5_1CILi128EEENS7_ILi48EEENS7_ILi256EEEEEELi256ENS_10bfloat16_tEfNS_4arch4Sm80ELb0ELb1ELb1ELb1ELb0ELb1ELb1ELb0EEENS1_21CollectiveEpilogueFwdINS6_IJS8_SA_S9_EEENS6_IJNS7_ILi1EEESI_SI_EEESC_SE_Li256ELb1ELb1ELb0ELb0EEENS1_19SingleTileSchedulerILb1ELb0ELb1ELi128EEEEEEEEEvNT_6ParamsE$_ZZN5flash25CollectiveMainloopFwdSm80ILi8ELi1ELb0EN4cute5tupleIJNS1_1CILi128EEENS3_ILi48EEENS3_ILi256EEEEEELi256EN7cutlass10bfloat16_tEfNS8_4arch4Sm80ELb0ELb1ELb1ELb1ELb0ELb1ELb1ELb0EE3mmaINS_16FlashAttnFwdSm80ISC_NS_21CollectiveEpilogueFwdINS2_IJS4_S6_S5_EEENS2_IJNS3_ILi1EEESH_SH_EEES9_SB_Li256ELb1ELb1ELb0ELb0EEENS_19SingleTileSchedulerILb1ELb0ELb1ELi128EEEE13SharedStorageENS1_6TensorINS1_11ArrayEngineIfLm128EEENS1_6LayoutINS2_IJNS2_IJNS3_ILi2EEESS_EEESH_NS3_ILi32EEEEEENS2_IJNS2_IJSH_SS_EEENS3_ILi0EEENS3_ILi4EEEEEEEEEENS_7SoftmaxILi2ELi0EEEEEbRKNSC_6ParamsERT0_RT1_iRKNS_16SeqlenInfoQKNewKILb1ELb1EEENS2_IJiiiiEEERT_ENKUlvE_clEv) ;  /* 0x00010cc000007944 */ /* 0x002fea0003c00000 */
[----:B------:R-:W-:Y:S05]  /*97a0*/  BSYNC B2 ;  /* 0x0000000000027941 */ /* 0x000fea0003800000 */
.L_x_1086:
[----:B------:R-:W2:Y:S01]  /*97b0*/  LDL R20, [R1+0x64] ;  /* 0x0000640001147983 */ /* 0x000ea20000100800 */
[----:B-1----:R-:W-:Y:S01]  /*97c0*/  IMAD R8, R83, c[0x0][0x208], RZ ;  /* 0x0000820053087a24 */ /* 0x002fe200078e02ff */
[----:B------:R-:W-:Y:S01]  /*97d0*/  ISETP.GT.AND P5, PT, R224, 0x7f, PT ;  /* 0x0000007fe000780c */ /* 0x000fe20003fa4270 */
[----:B------:R-:W-:Y:S01]  /*97e0*/  IMAD.WIDE.U32 R10, R81, c[0x0][0x208], RZ ;  /* 0x00008200510a7a25 */ /* 0x000fe200078e00ff */
[----:B------:R-:W-:Y:S01]  /*97f0*/  IADD3 R87, R87, R82, R40 ;  /* 0x0000005257577210 */ /* 0x000fe20007ffe028 */
[----:B------:R-:W-:-:S04]  /*9800*/  DEPBAR.LE SB0, 0x0 ;  /* 0x000080000000791a */ /* 0x000fc80000000000 */
[----:B------:R-:W-:Y:S01]  /*9810*/  IMAD R8, R81, c[0x0][0x20c], R8 ;  /* 0x0000830051087a24 */ /* 0x000fe200078e0208 */
[----:B------:R-:W-:Y:S01]  /*9820*/  WARPSYNC 0xffffffff ;  /* 0xffffffff00007948 */ /* 0x000fe20003800000 */
[----:B------:R-:W-:Y:S01]  /*9830*/  IMAD.MOV.U32 R236, RZ, RZ, R232 ;  /* 0x000000ffffec7224 */ /* 0x000fe200078e00e8 */
[----:B------:R-:W-:Y:S01]  /*9840*/  LOP3.LUT P1, RZ, R41, 0x2, RZ, 0xc0, !PT ;  /* 0x0000000229ff7812 */ /* 0x000fe2000782c0ff */
[----:B------:R-:W-:Y:S01]  /*9850*/  IMAD.IADD R8, R11, 0x1, R8 ;  /* 0x000000010b087824 */ /* 0x000fe200078e0208 */
[----:B------:R1:W5:Y:S01]  /*9860*/  LDL R242, [R1+0x10] ;  /* 0x0000100001f27983 */ /* 0x0003620000100800 */
[----:B------:R-:W-:Y:S01]  /*9870*/  IMAD.WIDE.U32 R10, R10, 0x30, R236 ;  /* 0x000000300a0a7825 */ /* 0x000fe200078e00ec */
[----:B------:R-:W-:-:S03]  /*9880*/  LOP3.LUT R196, R196, 0xffffffbf, RZ, 0xc0, !PT ;  /* 0xffffffbfc4c47812 */ /* 0x000fc600078ec0ff */
[----:B------:R-:W-:Y:S01]  /*9890*/  IMAD R8, R8, 0x30, RZ ;  /* 0x0000003008087824 */ /* 0x000fe200078e02ff */
[----:B------:R-:W-:Y:S01]  /*98a0*/  LEA R22, P0, R10, c[0x0][0x1f8], 0x1 ;  /* 0x00007e000a167a11 */ /* 0x000fe200078008ff */
[----:B------:R-:W-:Y:S02]  /*98b0*/  IMAD.SHL.U32 R221, R248, 0x8, RZ ;  /* 0x00000008f8dd7824 */ /* 0x000fe400078e00ff */
[----:B------:R-:W-:Y:S02]  /*98c0*/  @!P5 IMAD.MOV.U32 R9, RZ, RZ, c[0x0][0x208] ;  /* 0x00008200ff09d624 */ /* 0x000fe400078e00ff */
[----:B------:R-:W-:Y:S01]  /*98d0*/  IMAD.IADD R16, R0, 0x1, R87 ;  /* 0x0000000100107824 */ /* 0x000fe200078e0257 */
[----:B------:R-:W-:Y:S01]  /*98e0*/  LOP3.LUT R221, R84, 0x8, R221, 0xf8, !PT ;  /* 0x0000000854dd7812 */ /* 0x000fe200078ef8dd */
[----:B------:R-:W-:Y:S01]  /*98f0*/  IMAD.IADD R8, R11, 0x1, R8 ;  /* 0x000000010b087824 */ /* 0x000fe200078e0208 */
[----:B------:R-:W-:Y:S01]  /*9900*/  LEA.HI R11, R43, R224, RZ, 0x5 ;  /* 0x000000e02b0b7211 */ /* 0x000fe200078f28ff */
[----:B------:R-:W-:Y:S01]  /*9910*/  IMAD.SHL.U32 R231, R6, 0x2, RZ ;  /* 0x0000000206e77824 */ /* 0x000fe200078e00ff */
[----:B------:R-:W-:-:S02]  /*9920*/  SHF.R.U32.HI R84, RZ, 0x3, R84 ;  /* 0x00000003ff547819 */ /* 0x000fc40000011654 */
[----:B------:R-:W-:Y:S01]  /*9930*/  LEA.HI.X R23, R10, c[0x0][0x1fc], R8, 0x1, P0 ;  /* 0x00007f000a177a11 */ /* 0x000fe200000f0c08 */
[----:B------:R-:W-:Y:S01]  /*9940*/  IMAD.SHL.U32 R11, R11, 0x20, RZ ;  /* 0x000000200b0b7824 */ /* 0x000fe200078e00ff */
[----:B------:R-:W-:Y:S01]  /*9950*/  LOP3.LUT R221, R221, R84, RZ, 0x3c, !PT ;  /* 0x00000054dddd7212 */ /* 0x000fe200078e3cff */
[----:B------:R-:W-:Y:S01]  /*9960*/  @!P5 IMAD.MOV.U32 R8, RZ, RZ, c[0x0][0x20c] ;  /* 0x00008300ff08d624 */ /* 0x000fe200078e00ff */
[----:B------:R-:W-:Y:S02]  /*9970*/  @!P5 LEA R56, P0, R9, R22, 0x6 ;  /* 0x000000160938d211 */ /* 0x000fe400078030ff */
[----:B------:R-:W-:Y:S01]  /*9980*/  LOP3.LUT R11, R11, 0x7ffffc00, RZ, 0xc0, !PT ;  /* 0x7ffffc000b0b7812 */ /* 0x000fe200078ec0ff */
[----:B------:R-:W-:Y:S01]  /*9990*/  IMAD R221, R42, 0x200, R221 ;  /* 0x000002002add7824 */ /* 0x000fe200078e02dd */
[----:B------:R-:W-:Y:S02]  /*99a0*/  LOP3.LUT P3, RZ, R16, 0x1, RZ, 0xc0, !PT ;  /* 0x0000000110ff7812 */ /* 0x000fe4000786c0ff */
[----:B------:R-:W-:Y:S01]  /*99b0*/  @!P5 LEA.HI.X R57, R9, R23, R8, 0x6, P0 ;  /* 0x000000170939d211 */ /* 0x000fe200000f3408 */
[----:B------:R-:W-:Y:S01]  /*99c0*/  IMAD.IADD R0, R4, 0x1, R11 ;  /* 0x0000000104007824 */ /* 0x000fe200078e020b */
[----:B------:R-:W-:Y:S01]  /*99d0*/  BAR.SYNC.DEFER_BLOCKING 0x0 ;  /* 0x0000000000007b1d */ /* 0x000fe20000010000 */
[----:B------:R-:W-:Y:S01]  /*99e0*/  IMAD.SHL.U32 R221, R221, 0x2, RZ ;  /* 0x00000002dddd7824 */ /* 0x000fe200078e00ff */
[----:B------:R-:W-:Y:S01]  /*99f0*/  LOP3.LUT P2, RZ, R16, 0x2, RZ, 0xc0, !PT ;  /* 0x0000000210ff7812 */ /* 0x000fe2000784c0ff */
[C---:B------:R-:W-:Y:S01]  /*9a00*/  IMAD.SHL.U32 R24, R0.reuse, 0x2, RZ ;  /* 0x0000000200187824 */ /* 0x040fe200078e00ff */
[----:B------:R-:W-:Y:S01]  /*9a10*/  LEA R222, R0, 0x10080, 0x1 ;  /* 0x0001008000de7811 */ /* 0x000fe200078e08ff */
[----:B------:R-:W-:Y:S01]  /*9a20*/  IMAD.MOV.U32 R0, RZ, RZ, 0x40 ;  /* 0x00000040ff007424 */ /* 0x000fe200078e00ff */
[----:B------:R-:W-:-:S02]  /*9a30*/  IADD3 R10, R221, 0xa080, RZ ;  /* 0x0000a080dd0a7810 */ /* 0x000fc40007ffe0ff */
[----:B------:R-:W-:Y:S01]  /*9a40*/  IADD3 R219, R221, 0xa0a0, RZ ;  /* 0x0000a0a0dddb7810 */ /* 0x000fe20007ffe0ff */
[--C-:B------:R-:W-:Y:S01]  /*9a50*/  IMAD R220, R7, 0x2, R222.reuse ;  /* 0x0000000207dc7824 */ /* 0x100fe200078e02de */
[----:B------:R-:W-:Y:S01]  /*9a60*/  @P1 IADD3 R219, R10, -0x20, RZ ;  /* 0xffffffe00adb1810 */ /* 0x000fe20007ffe0ff */
[C---:B------:R-:W-:Y:S01]  /*9a70*/  IMAD R218, R5.reuse, 0x2, R222 ;  /* 0x0000000205da7824 */ /* 0x040fe200078e02de */
[----:B------:R-:W-:Y:S01]  /*9a80*/  LOP3.LUT P1, RZ, R16, 0x4, RZ, 0xc0, !PT ;  /* 0x0000000410ff7812 */ /* 0x000fe2000782c0ff */
[----:B------:R-:W-:Y:S01]  /*9a90*/  IMAD R217, R5, 0x2, R220 ;  /* 0x0000000205d97824 */ /* 0x000fe200078e02dc */
[----:B--2---:R-:W-:Y:S01]  /*9aa0*/  IADD3 R20, R20, R77, -R248 ;  /* 0x0000004d14147210 */ /* 0x004fe20007ffe8f8 */
[----:B------:R-:W-:Y:S01]  /*9ab0*/  LDSM.16.M88.4 R24, [R24+0x10080] ;  /* 0x010080001818783b */ /* 0x000fe20000000200 */
[----:B------:R-:W-:Y:S01]  /*9ac0*/  BSSY B0, `(.L_x_1087) ;  /* 0x00000f6000007945 */ /* 0x000fe20003800000 */
[----:B------:R-:W-:Y:S02]  /*9ad0*/  @P5 LOP3.LUT R196, R196, 0x40, RZ, 0xfc, !PT ;  /* 0x00000040c4c45812 */ /* 0x000fe400078efcff */
[C---:B------:R-:W-:Y:S01]  /*9ae0*/  ISETP.LT.OR P0, PT, R20.reuse, 0x1, !P3 ;  /* 0x000000011400780c */ /* 0x040fe20005f01670 */
[----:B------:R-:W-:Y:S01]  /*9af0*/  LDSM.16.M88.4 R44, [R221+0xa080] ;  /* 0x00a08000dd2c783b */ /* 0x000fe20000000200 */
[----:B------:R-:W-:-:S03]  /*9b00*/  @!P5 ISETP.LT.OR P3, PT, R20, 0x21, !P3 ;  /* 0x000000211400d80c */ /* 0x000fc60005f61670 */
[----:B------:R-:W2:Y:S04]  /*9b10*/  LDSM.16.M88.4 R36, [R221+0xa880] ;  /* 0x00a88000dd24783b */ /* 0x000ea80000000200 */
[----:B------:R-:W3:Y:S04]  /*9b20*/  LDSM.16.M88.4 R52, [R221+0xb080] ;  /* 0x00b08000dd34783b */ /* 0x000ee80000000200 */
[----:B------:R-:W-:Y:S04]  /*9b30*/  LDSM.16.M88.4 R48, [R220] ;  /* 0x00000000dc30783b */ /* 0x000fe80000000200 */
[----:B------:R-:W4:Y:S04]  /*9b40*/  LDSM.16.M88.4 R12, [R219] ;  /* 0x00000000db0c783b */ /* 0x000f280000000200 */
[----:B------:R-:W1:Y:S04]  /*9b50*/  LDSM.16.M88.4 R8, [R219+0x800] ;  /* 0x00080000db08783b */ /* 0x000e680000000200 */
[----:B------:R-:W1:Y:S04]  /*9b60*/  LDSM.16.M88.4 R64, [R219+0x1000] ;  /* 0x00100000db40783b */ /* 0x000e680000000200 */
[----:B------:R-:W-:Y:S01]  /*9b70*/  @!PT LDS RZ, [RZ] ;  /* 0x00000000fffff984 */ /* 0x000fe20000000800 */
[----:B------:R-:W-:Y:S01]  /*9b80*/  @!PT LDS RZ, [RZ] ;  /* 0x00000000fffff984 */ /* 0x000fe20000000800 */
[----:B------:R-:W-:Y:S01]  /*9b90*/  @!PT LDS RZ, [RZ] ;  /* 0x00000000fffff984 */ /* 0x000fe20000000800 */
[----:B------:R1:W-:Y:S01]  /*9ba0*/  LDGSTS.E.BYPASS.LTC128B.128 [R231+0x4080], [R22.64], !P0 ;  /* 0x0408000016e77fae */ /* 0x0003e2000c101d52 */
[----:B------:R-:W-:-:S04]  /*9bb0*/  LOP3.LUT P0, RZ, R41, 0x4, RZ, 0xc0, !PT ;  /* 0x0000000429ff7812 */ /* 0x000fc8000780c0ff */
[----:B------:R-:W-:Y:S02]  /*9bc0*/  SEL R0, R0, 0xffffffc0, !P0 ;  /* 0xffffffc000007807 */ /* 0x000fe40004000000 */
[C---:B------:R-:W-:Y:S02]  /*9bd0*/  ISETP.LT.OR P0, PT, R20.reuse, 0x1, !P2 ;  /* 0x000000011400780c */ /* 0x040fe40005701670 */
[C---:B------:R-:W-:Y:S01]  /*9be0*/  @!P5 ISETP.LT.OR P2, PT, R20.reuse, 0x21, !P2 ;  /* 0x000000211400d80c */ /* 0x040fe20005741670 */
[--C-:B------:R-:W-:Y:S02]  /*9bf0*/  IMAD.IADD R215, R221, 0x1, R0.reuse ;  /* 0x00000001ddd77824 */ /* 0x100fe400078e0200 */
[----:B------:R-:W-:Y:S02]  /*9c00*/  IMAD.IADD R209, R219, 0x1, R0 ;  /* 0x00000001dbd17824 */ /* 0x000fe400078e0200 */
[----:B------:R1:W5:Y:S01]  /*9c10*/  LDL R0, [R1] ;  /* 0x0000000001007983 */ /* 0x0003620000100800 */
[----:B--2---:R-:W-:Y:S05]  /*9c20*/  HMMA.16816.F32.BF16 R40, R24, R36, RZ ;  /* 0x000000241828723c */ /* 0x004fea00000418ff */
[----:B------:R1:W-:Y:S01]  /*9c30*/  LDGSTS.E.BYPASS.LTC128B.128 [R231+0x5880], [R22.64+0x80], !P0 ;  /* 0x0588008016e77fae */ /* 0x0003e2000c101d52 */
[----:B------:R-:W-:-:S02]  /*9c40*/  ISETP.LT.OR P0, PT, R20, 0x1, !P1 ;  /* 0x000000011400780c */ /* 0x000fc40004f01670 */
[----:B------:R-:W-:Y:S01]  /*9c50*/  @!P5 ISETP.LT.OR P1, PT, R20, 0x21, !P1 ;  /* 0x000000211400d80c */ /* 0x000fe20004f21670 */
[C---:B------:R-:W-:Y:S08]  /*9c60*/  HMMA.16816.F32.BF16 R36, R24.reuse, R38, RZ ;  /* 0x000000261824723c */ /* 0x040ff000000418ff */
[----:B---3--:R-:W-:Y:S02]  /*9c70*/  HMMA.16816.F32.BF16 R32, R24, R52, RZ ;  /* 0x000000341820723c */ /* 0x008fe400000418ff */
[----:B------:R1:W-:Y:S01]  /*9c80*/  LDGSTS.E.BYPASS.LTC128B.128 [R231+0x7080], [R22.64+0x100], !P0 ;  /* 0x0708010016e77fae */ /* 0x0003e2000c101d52 */
[----:B------:R-:W-:-:S04]  /*9c90*/  LOP3.LUT P0, RZ, R16, 0x8, RZ, 0xc0, !PT ;  /* 0x0000000810ff7812 */ /* 0x000fc8000780c0ff */
[C---:B------:R-:W-:Y:S01]  /*9ca0*/  ISETP.LT.OR P4, PT, R20.reuse, 0x1, !P0 ;  /* 0x000000011400780c */ /* 0x040fe20004781670 */
[----:B------:R-:W-:Y:S01]  /*9cb0*/  HMMA.16816.F32.BF16 R16, R24, R44, RZ ;  /* 0x0000002c1810723c */ /* 0x000fe200000418ff */
[----:B------:R-:W-:-:S07]  /*9cc0*/  @!P5 ISETP.LT.OR P0, PT, R20, 0x21, !P0 ;  /* 0x000000211400d80c */ /* 0x000fce0004701670 */
[C---:B------:R-:W-:Y:S04]  /*9cd0*/  HMMA.16816.F32.BF16 R44, R24.reuse, R46, RZ ;  /* 0x0000002e182c723c */ /* 0x040fe800000418ff */
[----:B------:R1:W-:Y:S04]  /*9ce0*/  LDGSTS.E.BYPASS.LTC128B.128 [R231+0x8880], [R22.64+0x180], !P4 ;  /* 0x0888018016e77fae */ /* 0x0003e8000e101d52 */
[----:B------:R2:W-:Y:S01]  /*9cf0*/  @!P5 LDGSTS.E.BYPASS.LTC128B.128 [R231+0x5080], [R56.64], !P3 ;  /* 0x0508000038e7dfae */ /* 0x0005e2000d901d52 */
[----:B------:R-:W-:Y:S03]  /*9d00*/  HMMA.16816.F32.BF16 R24, R24, R54, RZ ;  /* 0x000000361818723c */ /* 0x000fe600000418ff */
[----:B------:R2:W-:Y:S04]  /*9d10*/  @!P5 LDGSTS.E.BYPASS.LTC128B.128 [R231+0x6880], [R56.64+0x80], !P2 ;  /* 0x0688008038e7dfae */ /* 0x0005e8000d101d52 */
[----:B------:R2:W-:Y:S01]  /*9d20*/  @!P5 LDGSTS.E.BYPASS.LTC128B.128 [R231+0x8080], [R56.64+0x100], !P1 ;  /* 0x0808010038e7dfae */ /* 0x0005e2000c901d52 */
[C---:B----4-:R-:W-:Y:S03]  /*9d30*/  HMMA.16816.F32.BF16 R16, R48.reuse, R12, R16 ;  /* 0x0000000c3010723c */ /* 0x050fe60000041810 */
[----:B------:R2:W-:Y:S04]  /*9d40*/  @!P5 LDGSTS.E.BYPASS.LTC128B.128 [R231+0x9880], [R56.64+0x180], !P0 ;  /* 0x0988018038e7dfae */ /* 0x0005e8000c101d52 */
[----:B------:R-:W-:Y:S01]  /*9d50*/  LDSM.16.M88.4 R60, [R218] ;  /* 0x00000000da3c783b */ /* 0x000fe20000000200 */
[C---:B------:R-:W-:Y:S03]  /*9d60*/  HMMA.16816.F32.BF16 R44, R48.reuse, R14, R44 ;  /* 0x0000000e302c723c */ /* 0x040fe6000004182c */
[----:B------:R-:W3:Y:S04]  /*9d70*/  LDSM.16.M88.4 R28, [R215+0xa080] ;  /* 0x00a08000d71c783b */ /* 0x000ee80000000200 */
[----:B-1----:R-:W1:Y:S01]  /*9d80*/  LDSM.16.M88.4 R20, [R215+0xa880] ;  /* 0x00a88000d714783b */ /* 0x002e620000000200 */
[C---:B------:R-:W-:Y:S03]  /*9d90*/  HMMA.16816.F32.BF16 R40, R48.reuse, R8, R40 ;  /* 0x000000083028723c */ /* 0x040fe60000041828 */
[----:B------:R-:W-:Y:S04]  /*9da0*/  LDSM.16.M88.4 R12, [R209] ;  /* 0x00000000d10c783b */ /* 0x000fe80000000200 */
[----:B------:R-:W-:Y:S01]  /*9db0*/  LDSM.16.M88.4 R52, [R215+0xb080] ;  /* 0x00b08000d734783b */ /* 0x000fe20000000200 */
[C---:B------:R-:W-:Y:S03]  /*9dc0*/  HMMA.16816.F32.BF16 R36, R48.reuse, R10, R36 ;  /* 0x0000000a3024723c */ /* 0x040fe60000041824 */
[----:B------:R-:W-:Y:S04]  /*9dd0*/  LDSM.16.M88.4 R8, [R209+0x800] ;  /* 0x00080000d108783b */ /* 0x000fe80000000200 */
[----:B--2---:R-:W2:Y:S01]  /*9de0*/  LDSM.16.M88.4 R56, [R217] ;  /* 0x00000000d938783b */ /* 0x004ea20000000200 */
[C---:B------:R-:W-:Y:S03]  /*9df0*/  HMMA.16816.F32.BF16 R32, R48.reuse, R64, R32 ;  /* 0x000000403020723c */ /* 0x040fe60000041820 */
[----:B------:R-:W-:Y:S04]  /*9e00*/  LDSM.16.M88.4 R68, [R221+0xd080] ;  /* 0x00d08000dd44783b */ /* 0x000fe80000000200 */
[----:B------:R-:W-:Y:S01]  /*9e10*/  LDSM.16.M88.4 R72, [R219+0x4800] ;  /* 0x00480000db48783b */ /* 0x000fe20000000200 */
[----:B------:R-:W-:Y:S03]  /*9e20*/  HMMA.16816.F32.BF16 R24, R48, R66, R24 ;  /* 0x000000423018723c */ /* 0x000fe60000041818 */
[----:B------:R-:W-:Y:S04]  /*9e30*/  LDSM.16.M88.4 R48, [R222+0x4000] ;  /* 0x00400000de30783b */ /* 0x000fe80000000200 */
[----:B------:R-:W-:Y:S01]  /*9e40*/  LDSM.16.M88.4 R64, [R209+0x1000] ;  /* 0x00100000d140783b */ /* 0x000fe20000000200 */
[C---:B---3--:R-:W-:Y:S03]  /*9e50*/  HMMA.16816.F32.BF16 R16, R60.reuse, R28, R16 ;  /* 0x0000001c3c10723c */ /* 0x048fe60000041810 */
[----:B------:R-:W0:Y:S05]  /*9e60*/  LDGDEPBAR ;  /* 0x00000000000079af */ /* 0x000e2a0000000000 */
[C---:B------:R-:W-:Y:S01]  /*9e70*/  HMMA.16816.F32.BF16 R44, R60.reuse, R30, R44 ;  /* 0x0000001e3c2c723c */ /* 0x040fe2000004182c */
[----:B------:R-:W3:Y:S07]  /*9e80*/  LDSM.16.M88.4 R28, [R221+0xb880] ;  /* 0x00b88000dd1c783b */ /* 0x000eee0000000200 */
[C---:B-1----:R-:W-:Y:S08]  /*9e90*/  HMMA.16816.F32.BF16 R40, R60.reuse, R20, R40 ;  /* 0x000000143c28723c */ /* 0x042ff00000041828 */
        /* <DEDUP_REMOVED lines=8> */
[----:B------:R-:W4:Y:S03]  /*9f20*/  LDSM.16.M88.4 R52, [R221+0xc880] ;  /* 0x00c88000dd34783b */ /* 0x000f260000000200 */
[C---:B------:R-:W-:Y:S08]  /*9f30*/  HMMA.16816.F32.BF16 R40, R56.reuse, R8, R40 ;  /* 0x000000083828723c */ /* 0x040ff00000041828 */
[----:B------:R-:W-:Y:S01]  /*9f40*/  HMMA.16816.F32.BF16 R36, R56, R10, R36 ;  /* 0x0000000a3824723c */ /* 0x000fe20000041824 */
[----:B------:R-:W2:Y:S07]  /*9f50*/  LDSM.16.M88.4 R8, [R219+0x2000] ;  /* 0x00200000db08783b */ /* 0x000eae0000000200 */
[C---:B---3--:R-:W-:Y:S08]  /*9f60*/  HMMA.16816.F32.BF16 R16, R48.reuse, R28, R16 ;  /* 0x0000001c3010723c */ /* 0x048ff00000041810 */
[----:B------:R-:W-:Y:S01]  /*9f70*/  HMMA.16816.F32.BF16 R44, R48, R30, R44 ;  /* 0x0000001e302c723c */ /* 0x000fe2000004182c */
[----:B------:R-:W-:Y:S07]  /*9f80*/  LDSM.16.M88.4 R28, [R219+0x2800] ;  /* 0x00280000db1c783b */ /* 0x000fee0000000200 */
[C---:B------:R-:W-:Y:S08]  /*9f90*/  HMMA.16816.F32.BF16 R32, R56.reuse, R64, R32 ;  /* 0x000000403820723c */ /* 0x040ff00000041820 */
[----:B------:R-:W-:Y:S01]  /*9fa0*/  HMMA.16816.F32.BF16 R60, R56, R66, R60 ;  /* 0x00000042383c723c */ /* 0x000fe2000004183c */
[----:B------:R-:W-:Y:S04]  /*9fb0*/  LDSM.16.M88.4 R56, [R215+0xb880] ;  /* 0x00b88000d738783b */ /* 0x000fe80000000200 */
[----:B------:R-:W-:Y:S03]  /*9fc0*/  LDSM.16.M88.4 R64, [R209+0x1800] ;  /* 0x00180000d140783b */ /* 0x000fe60000000200 */
[C---:B-1----:R-:W-:Y:S08]  /*9fd0*/  HMMA.16816.F32.BF16 R40, R48.reuse, R20, R40 ;  /* 0x000000143028723c */ /* 0x042ff00000041828 */
[----:B------:R-:W-:Y:S01]  /*9fe0*/  HMMA.16816.F32.BF16 R36, R48, R22, R36 ;  /* 0x000000163024723c */ /* 0x000fe20000041824 */
[----:B------:R-:W1:Y:S07]  /*9ff0*/  LDSM.16.M88.4 R20, [R218+0x4000] ;  /* 0x00400000da14783b */ /* 0x000e6e0000000200 */
[C---:B--2---:R-:W-:Y:S08]  /*a000*/  HMMA.16816.F32.BF16 R16, R12.reuse, R24, R16 ;  /* 0x000000180c10723c */ /* 0x044ff00000041810 */
[----:B------:R-:W-:Y:S01]  /*a010*/  HMMA.16816.F32.BF16 R44, R12, R26, R44 ;  /* 0x0000001a0c2c723c */ /* 0x000fe2000004182c */
[----:B------:R-:W-:Y:S07]  /*a020*/  LDSM.16.M88.4 R24, [R215+0xc880] ;  /* 0x00c88000d718783b */ /* 0x000fee0000000200 */
[C---:B----4-:R-:W-:Y:S08]  /*a030*/  HMMA.16816.F32.BF16 R32, R48.reuse, R52, R32 ;  /* 0x000000343020723c */ /* 0x050ff00000041820 */
        /* <DEDUP_REMOVED lines=11> */
[----:B------:R-:W1:Y:S04]  /*a0f0*/  LDSM.16.M88.4 R28, [R209+0x2000] ;  /* 0x00200000d11c783b */ /* 0x000e680000000200 */
[----:B------:R-:W3:Y:S03]  /*a100*/  LDSM.16.M88.4 R12, [R209+0x2800] ;  /* 0x00280000d10c783b */ /* 0x000ee60000000200 */
[C---:B--2---:R-:W-:Y:S08]  /*a110*/  HMMA.16816.F32.BF16 R16, R8.reuse, R64, R16 ;  /* 0x000000400810723c */ /* 0x044ff00000041810 */
[----:B------:R-:W-:Y:S01]  /*a120*/  HMMA.16816.F32.BF16 R44, R8, R66, R44 ;  /* 0x00000042082c723c */ /* 0x000fe2000004182c */
[----:B------:R-:W-:Y:S07]  /*a130*/  LDSM.16.M88.4 R64, [R219+0x3800] ;  /* 0x00380000db40783b */ /* 0x000fee0000000200 */
[C---:B------:R-:W-:Y:S08]  /*a140*/  HMMA.16816.F32.BF16 R40, R20.reuse, R52, R40 ;  /* 0x000000341428723c */ /* 0x040ff00000041828 */
[C---:B------:R-:W-:Y:S01]  /*a150*/  HMMA.16816.F32.BF16 R36, R20.reuse, R54, R36 ;  /* 0x000000361424723c */ /* 0x040fe20000041824 */
[----:B------:R-:W-:Y:S07]  /*a160*/  LDSM.16.M88.4 R52, [R221+0xe080] ;  /* 0x00e08000dd34783b */ /* 0x000fee0000000200 */
[C---:B------:R-:W-:Y:S08]  /*a170*/  HMMA.16816.F32.BF16 R32, R20.reuse, R24, R32 ;  /* 0x000000181420723c */ /* 0x040ff00000041820 */
[----:B------:R-:W-:Y:S01]  /*a180*/  HMMA.16816.F32.BF16 R60, R20, R26, R60 ;  /* 0x0000001a143c723c */ /* 0x000fe2000004183c */
[----:B------:R-:W-:Y:S04]  /*a190*/  LDSM.16.M88.4 R24, [R220+0x8000] ;  /* 0x00800000dc18783b */ /* 0x000fe80000000200 */
[----:B------:R-:W2:Y:S03]  /*a1a0*/  LDSM.16.M88.4 R20, [R219+0x3000] ;  /* 0x00300000db14783b */ /* 0x000ea60000000200 */
[C---:B------:R-:W-:Y:S08]  /*a1b0*/  HMMA.16816.F32.BF16 R16, R48.reuse, R68, R16 ;  /* 0x000000443010723c */ /* 0x040ff00000041810 */
[----:B------:R-:W-:Y:S01]  /*a1c0*/  HMMA.16816.F32.BF16 R44, R48, R70, R44 ;  /* 0x00000046302c723c */ /* 0x000fe2000004182c */
[----:B------:R-:W-:Y:S07]  /*a1d0*/  LDSM.16.M88.4 R68, [R221+0xf880] ;  /* 0x00f88000dd44783b */ /* 0x000fee0000000200 */
[C---:B-1----:R-:W-:Y:S08]  /*a1e0*/  HMMA.16816.F32.BF16 R40, R8.reuse, R28, R40 ;  /* 0x0000001c0828723c */ /* 0x042ff00000041828 */
[C---:B------:R-:W-:Y:S01]  /*a1f0*/  HMMA.16816.F32.BF16 R36, R8.reuse, R30, R36 ;  /* 0x0000001e0824723c */ /* 0x040fe20000041824 */
[----:B------:R-:W-:Y:S07]  /*a200*/  LDSM.16.M88.4 R28, [R219+0x4000] ;  /* 0x00400000db1c783b */ /* 0x000fee0000000200 */
[C---:B---3--:R-:W-:Y:S08]  /*a210*/  HMMA.16816.F32.BF16 R32, R8.reuse, R12, R32 ;  /* 0x0000000c0820723c */ /* 0x048ff00000041820 */
[----:B------:R-:W-:Y:S01]  /*a220*/  HMMA.16816.F32.BF16 R60, R8, R14, R60 ;  /* 0x0000000e083c723c */ /* 0x000fe2000004183c */
[----:B------:R-:W-:Y:S04]  /*a230*/  LDSM.16.M88.4 R8, [R218+0x8000] ;  /* 0x00800000da08783b */ /* 0x000fe80000000200 */
[----:B------:R-:W1:Y:S03]  /*a240*/  LDSM.16.M88.4 R12, [R215+0xd080] ;  /* 0x00d08000d70c783b */ /* 0x000e660000000200 */
        /* <DEDUP_REMOVED lines=8> */
[----:B------:R-:W2:Y:S04]  /*a2d0*/  LDSM.16.M88.4 R48, [R209+0x3000] ;  /* 0x00300000d130783b */ /* 0x000ea80000000200 */
[----:B------:R-:W3:Y:S03]  /*a2e0*/  LDSM.16.M88.4 R52, [R215+0xe080] ;  /* 0x00e08000d734783b */ /* 0x000ee60000000200 */
[C---:B-1----:R-:W-:Y:S08]  /*a2f0*/  HMMA.16816.F32.BF16 R16, R8.reuse, R12, R16 ;  /* 0x0000000c0810723c */ /* 0x042ff00000041810 */
[----:B------:R-:W-:Y:S01]  /*a300*/  HMMA.16816.F32.BF16 R44, R8, R14, R44 ;  /* 0x0000000e082c723c */ /* 0x000fe2000004182c */
[----:B------:R-:W-:Y:S07]  /*a310*/  LDSM.16.M88.4 R12, [R221+0xe880] ;  /* 0x00e88000dd0c783b */ /* 0x000fee0000000200 */
[C---:B------:R-:W-:Y:S08]  /*a320*/  HMMA.16816.F32.BF16 R40, R24.reuse, R64, R40 ;  /* 0x000000401828723c */ /* 0x040ff00000041828 */
[C---:B------:R-:W-:Y:S01]  /*a330*/  HMMA.16816.F32.BF16 R36, R24.reuse, R66, R36 ;  /* 0x000000421824723c */ /* 0x040fe20000041824 */
[----:B------:R-:W1:Y:S07]  /*a340*/  LDSM.16.M88.4 R64, [R222+0xc000] ;  /* 0x00c00000de40783b */ /* 0x000e6e0000000200 */
[C---:B------:R-:W-:Y:S08]  /*a350*/  HMMA.16816.F32.BF16 R32, R24.reuse, R28, R32 ;  /* 0x0000001c1820723c */ /* 0x040ff00000041820 */
[----:B------:R-:W-:Y:S01]  /*a360*/  HMMA.16816.F32.BF16 R60, R24, R30, R60 ;  /* 0x0000001e183c723c */ /* 0x000fe2000004183c */
[----:B------:R-:W4:Y:S04]  /*a370*/  LDSM.16.M88.4 R28, [R209+0x3800] ;  /* 0x00380000d11c783b */ /* 0x000f280000000200 */
[----:B------:R-:W1:Y:S03]  /*a380*/  LDSM.16.M88.4 R24, [R209+0x4000] ;  /* 0x00400000d118783b */ /* 0x000e660000000200 */
[C---:B--2---:R-:W-:Y:S08]  /*a390*/  HMMA.16816.F32.BF16 R16, R20.reuse, R48, R16 ;  /* 0x000000301410723c */ /* 0x044ff00000041810 */
[----:B------:R-:W-:Y:S01]  /*a3a0*/  HMMA.16816.F32.BF16 R44, R20, R50, R44 ;  /* 0x00000032142c723c */ /* 0x000fe2000004182c */
[----:B------:R-:W-:Y:S07]  /*a3b0*/  LDSM.16.M88.4 R48, [R219+0x5800] ;  /* 0x00580000db30783b */ /* 0x000fee0000000200 */
[C---:B------:R-:W-:Y:S08]  /*a3c0*/  HMMA.16816.F32.BF16 R40, R8.reuse, R56, R40 ;  /* 0x000000380828723c */ /* 0x040ff00000041828 */
[C---:B------:R-:W-:Y:S01]  /*a3d0*/  HMMA.16816.F32.BF16 R36, R8.reuse, R58, R36 ;  /* 0x0000003a0824723c */ /* 0x040fe20000041824 */
[----:B------:R-:W2:Y:S07]  /*a3e0*/  LDSM.16.M88.4 R56, [R220+0xc000] ;  /* 0x00c00000dc38783b */ /* 0x000eae0000000200 */
[C---:B---3--:R-:W-:Y:S08]  /*a3f0*/  HMMA.16816.F32.BF16 R32, R8.reuse, R52, R32 ;  /* 0x000000340820723c */ /* 0x048ff00000041820 */
[----:B------:R-:W-:Y:S01]  /*a400*/  HMMA.16816.F32.BF16 R60, R8, R54, R60 ;  /* 0x00000036083c723c */ /* 0x000fe2000004183c */
[----:B------:R-:W3:Y:S04]  /*a410*/  LDSM.16.M88.4 R8, [R221+0xf080] ;  /* 0x00f08000dd08783b */ /* 0x000ee80000000200 */
[----:B------:R-:W-:Y:S03]  /*a420*/  LDSM.16.M88.4 R52, [R219+0x5000] ;  /* 0x00500000db34783b */ /* 0x000fe60000000200 */
[C---:B-1----:R-:W-:Y:S08]  /*a430*/  HMMA.16816.F32.BF16 R16, R64.reuse, R12, R16 ;  /* 0x0000000c4010723c */ /* 0x042ff00000041810 */
[----:B------:R-:W-:Y:S01]  /*a440*/  HMMA.16816.F32.BF16 R44, R64, R14, R44 ;  /* 0x0000000e402c723c */ /* 0x000fe2000004182c */
[----:B------:R-:W-:Y:S07]  /*a450*/  LDSM.16.M88.4 R12, [R217+0xc000] ;  /* 0x00c00000d90c783b */ /* 0x000fee0000000200 */
[C---:B----4-:R-:W-:Y:S08]  /*a460*/  HMMA.16816.F32.BF16 R40, R20.reuse, R28, R40 ;  /* 0x0000001c1428723c */ /* 0x050ff00000041828 */
[C---:B------:R-:W-:Y:S01]  /*a470*/  HMMA.16816.F32.BF16 R36, R20.reuse, R30, R36 ;  /* 0x0000001e1424723c */ /* 0x040fe20000041824 */
[----:B------:R-:W-:Y:S07]  /*a480*/  LDSM.16.M88.4 R28, [R218+0xc000] ;  /* 0x00c00000da1c783b */ /* 0x000fee0000000200 */
[C---:B------:R-:W-:Y:S08]  /*a490*/  HMMA.16816.F32.BF16 R32, R20.reuse, R24, R32 ;  /* 0x000000181420723c */ /* 0x040ff00000041820 */
[----:B------:R-:W-:Y:S01]  /*a4a0*/  HMMA.16816.F32.BF16 R60, R20, R26, R60 ;  /* 0x0000001a143c723c */ /* 0x000fe2000004183c */
[----:B------:R-:W1:Y:S04]  /*a4b0*/  LDSM.16.M88.4 R24, [R215+0xe880] ;  /* 0x00e88000d718783b */ /* 0x000e680000000200 */
[----:B------:R-:W-:Y:S03]  /*a4c0*/  LDSM.16.M88.4 R20, [R215+0xf080] ;  /* 0x00f08000d714783b */ /* 0x000fe60000000200 */
[C---:B--2---:R-:W-:Y:S08]  /*a4d0*/  HMMA.16816.F32.BF16 R16, R56.reuse, R72, R16 ;  /* 0x000000483810723c */ /* 0x044ff00000041810 */
[----:B------:R-:W-:Y:S08]  /*a4e0*/  HMMA.16816.F32.BF16 R44, R56, R74, R44 ;  /* 0x0000004a382c723c */ /* 0x000ff0000004182c */
[C---:B---3--:R-:W-:Y:S08]  /*a4f0*/  HMMA.16816.F32.BF16 R40, R64.reuse, R8, R40 ;  /* 0x000000084028723c */ /* 0x048ff00000041828 */
[C---:B------:R-:W-:Y:S01]  /*a500*/  HMMA.16816.F32.BF16 R36, R64.reuse, R10, R36 ;  /* 0x0000000a4024723c */ /* 0x040fe20000041824 */
[----:B------:R-:W2:Y:S07]  /*a510*/  LDSM.16.M88.4 R8, [R209+0x4800] ;  /* 0x00480000d108783b */ /* 0x000eae0000000200 */
[C---:B------:R-:W-:Y:S08]  /*a520*/  HMMA.16816.F32.BF16 R32, R64.reuse, R68, R32 ;  /* 0x000000444020723c */ /* 0x040ff00000041820 */
[----:B------:R-:W-:Y:S01]  /*a530*/  HMMA.16816.F32.BF16 R60, R64, R70, R60 ;  /* 0x00000046403c723c */ /* 0x000fe2000004183c */
[----:B------:R-:W3:Y:S07]  /*a540*/  LDSM.16.M88.4 R64, [R215+0xf880] ;  /* 0x00f88000d740783b */ /* 0x000eee0000000200 */
[C---:B-1----:R-:W-:Y:S08]  /*a550*/  HMMA.16816.F32.BF16 R16, R28.reuse, R24, R16 ;  /* 0x000000181c10723c */ /* 0x042ff00000041810 */
[----:B------:R-:W-:Y:S01]  /*a560*/  HMMA.16816.F32.BF16 R44, R28, R26, R44 ;  /* 0x0000001a1c2c723c */ /* 0x000fe2000004182c */
[----:B------:R-:W-:Y:S07]  /*a570*/  LDSM.16.M88.4 R24, [R209+0x5800] ;  /* 0x00580000d118783b */ /* 0x000fee0000000200 */
[C---:B------:R-:W-:Y:S08]  /*a580*/  HMMA.16816.F32.BF16 R40, R56.reuse, R52, R40 ;  /* 0x000000343828723c */ /* 0x040ff00000041828 */
[----:B------:R-:W-:Y:S01]  /*a590*/  HMMA.16816.F32.BF16 R52, R56, R54, R36 ;  /* 0x000000363834723c */ /* 0x000fe20000041824 */
[----:B------:R-:W1:Y:S01]  /*a5a0*/  LDSM.16.M88.4 R36, [R209+0x5000] ;  /* 0x00500000d124783b */ /* 0x000e620000000200 */
[----:B------:R-:W-:Y:S01]  /*a5b0*/  ISETP.GT.AND P0, PT, R81, R229, PT ;  /* 0x000000e55100720c */ /* 0x000fe20003f04270 */
[----:B------:R-:W-:-:S05]  /*a5c0*/  DEPBAR.LE SB0, 0x0 ;  /* 0x000080000000791a */ /* 0x000fca0000000000 */
[C---:B------:R-:W-:Y:S08]  /*a5d0*/  HMMA.16816.F32.BF16 R32, R56.reuse, R48, R32 ;  /* 0x000000303820723c */ /* 0x040ff00000041820 */
[----:B------:R-:W-:Y:S08]  /*a5e0*/  HMMA.16816.F32.BF16 R60, R56, R50, R60 ;  /* 0x00000032383c723c */ /* 0x000ff0000004183c */
[C---:B--2---:R-:W-:Y:S08]  /*a5f0*/  HMMA.16816.F32.BF16 R16, R12.reuse, R8, R16 ;  /* 0x000000080c10723c */ /* 0x044ff00000041810 */
[----:B------:R-:W-:Y:S08]  /*a600*/  HMMA.16816.F32.BF16 R44, R12, R10, R44 ;  /* 0x0000000a0c2c723c */ /* 0x000ff0000004182c */
[C---:B------:R-:W-:Y:S08]  /*a610*/  HMMA.16816.F32.BF16 R40, R28.reuse, R20, R40 ;  /* 0x000000141c28723c */ /* 0x040ff00000041828 */
[C---:B------:R-:W-:Y:S08]  /*a620*/  HMMA.16816.F32.BF16 R52, R28.reuse, R22, R52 ;  /* 0x000000161c34723c */ /* 0x040ff00000041834 */
[C---:B---3--:R-:W-:Y:S08]  /*a630*/  HMMA.16816.F32.BF16 R32, R28.reuse, R64, R32 ;  /* 0x000000401c20723c */ /* 0x048ff00000041820 */
[----:B------:R-:W-:Y:S01]  /*a640*/  HMMA.16816.F32.BF16 R60, R28, R66, R60 ;  /* 0x000000421c3c723c */ /* 0x000fe2000004183c */
[----:B------:R-:W-:-:S02]  /*a650*/  FMUL.FTZ R6, R16, c[0x0][0x320] ;  /* 0x0000c80010067a20 */ /* 0x000fc40000410000 */
[----:B------:R-:W-:Y:S02]  /*a660*/  FMUL.FTZ R8, R17, c[0x0][0x320] ;  /* 0x0000c80011087a20 */ /* 0x000fe40000410000 */
[----:B------:R-:W-:Y:S02]  /*a670*/  FMUL.FTZ R10, R19, c[0x0][0x320] ;  /* 0x0000c800130a7a20 */ /* 0x000fe40000410000 */
[----:B------:R-:W-:Y:S02]  /*a680*/  FMUL.FTZ R16, R18, c[0x0][0x320] ;  /* 0x0000c80012107a20 */ /* 0x000fe40000410000 */
[----:B------:R-:W-:Y:S02]  /*a690*/  FMUL.FTZ R19, R44, c[0x0][0x320] ;  /* 0x0000c8002c137a20 */ /* 0x000fe40000410000 */
[----:B------:R-:W-:Y:S01]  /*a6a0*/  FMUL.FTZ R17, R45, c[0x0][0x320] ;  /* 0x0000c8002d117a20 */ /* 0x000fe20000410000 */
[----:B------:R-:W2:Y:S08]  /*a6b0*/  MUFU.TANH R6, R6 ;  /* 0x0000000600067308 */ /* 0x000eb00000002400 */
[----:B------:R-:W3:Y:S08]  /*a6c0*/  MUFU.TANH R8, R8 ;  /* 0x0000000800087308 */ /* 0x000ef00000002400 */
[----:B------:R-:W4:Y:S08]  /*a6d0*/  MUFU.TANH R16, R16 ;  /* 0x0000001000107308 */ /* 0x000f300000002400 */
[----:B------:R-:W1:Y:S08]  /*a6e0*/  MUFU.TANH R10, R10 ;  /* 0x0000000a000a7308 */ /* 0x000e700000002400 */
[----:B------:R-:W2:Y:S08]  /*a6f0*/  MUFU.TANH R19, R19 ;  /* 0x0000001300137308 */ /* 0x000eb00000002400 */
[----:B------:R-:W2:Y:S01]  /*a700*/  MUFU.TANH R17, R17 ;  /* 0x0000001100117308 */ /* 0x000ea20000002400 */
[----:B-1----:R-:W-:Y:S01]  /*a710*/  HMMA.16816.F32.BF16 R40, R12, R36, R40 ;  /* 0x000000240c28723c */ /* 0x002fe20000041828 */
[----:B------:R-:W-:-:S02]  /*a720*/  IADD3 R211, R219, 0x800, RZ ;  /* 0x00000800dbd37810 */ /* 0x000fc40007ffe0ff */
[C---:B------:R-:W-:Y:S02]  /*a730*/  IADD3 R210, R219.reuse, 0x1000, RZ ;  /* 0x00001000dbd27810 */ /* 0x040fe40007ffe0ff */
[----:B------:R-:W-:-:S03]  /*a740*/  IADD3 R208, R219, 0x1800, RZ ;  /* 0x00001800dbd07810 */ /* 0x000fc60007ffe0ff */
[----:B------:R-:W-:Y:S01]  /*a750*/  HMMA.16816.F32.BF16 R52, R12, R38, R52 ;  /* 0x000000260c34723c */ /* 0x000fe20000041834 */
[C---:B------:R-:W-:Y:S02]  /*a760*/  IADD3 R207, R219.reuse, 0x2000, RZ ;  /* 0x00002000dbcf7810 */ /* 0x040fe40007ffe0ff */
        /* <DEDUP_REMOVED lines=8> */
[----:B------:R-:W-:Y:S01]  /*a7f0*/  IADD3 R200, R219, 0x5800, RZ ;  /* 0x00005800dbc87810 */ /* 0x000fe20007ffe0ff */
[----:B------:R-:W-:Y:S06]  /*a800*/  BAR.SYNC.DEFER_BLOCKING 0x0 ;  /* 0x0000000000007b1d */ /* 0x000fec0000010000 */
[----:B------:R-:W-:Y:S09]  /*a810*/  @!P0 BRA `(.L_x_1088) ;  /* 0x0000020000008947 */ /* 0x000ff20003800000 */
[----:B--234-:R-:W-:Y:S02]  /*a820*/  IADD3 R9, -R248, 0x30, RZ ;  /* 0x00000030f8097810 */ /* 0x01cfe40007ffe1ff */
[----:B------:R-:W-:-:S02]  /*a830*/  IADD3 R13, R168, -0x2, RZ ;  /* 0xfffffffea80d7810 */ /* 0x000fc40007ffe0ff */
[----:B------:R-:W-:Y:S02]  /*a840*/  ISETP.GE.AND P0, PT, R9, 0x21, PT ;  /* 0x000000210900780c */ /* 0x000fe40003f06270 */
[----:B------:R-:W-:Y:S01]  /*a850*/  SHF.R.S32.HI R11, RZ, 0x1f, R13 ;  /* 0x0000001fff0b7819 */ /* 0x000fe2000001140d */
[-C--:B------:R-:W-:Y:S01]  /*a860*/  IMAD R2, R2, R13.reuse, RZ ;  /* 0x0000000d02027224 */ /* 0x080fe200078e02ff */
[----:B------:R-:W-:Y:S01]  /*a870*/  ISETP.GE.AND P6, PT, R228, c[0x0][0x1d4], PT ;  /* 0x00007500e4007a0c */ /* 0x000fe20003fc6270 */
[----:B------:R-:W-:Y:S01]  /*a880*/  IMAD.WIDE.U32 R12, R78, R13, RZ ;  /* 0x0000000d4e0c7225 */ /* 0x000fe200078e00ff */
[----:B------:R-:W-:Y:S02]  /*a890*/  ISETP.GE.AND P5, PT, R230, c[0x0][0x1d4], PT ;  /* 0x00007500e6007a0c */ /* 0x000fe40003fa6270 */
[----:B------:R-:W-:Y:S01]  /*a8a0*/  ISETP.GE.AND P4, PT, R227, c[0x0][0x1d4], PT ;  /* 0x00007500e3007a0c */ /* 0x000fe20003f86270 */
[----:B------:R-:W-:Y:S01]  /*a8b0*/  IMAD R11, R11, R78, R2 ;  /* 0x0000004e0b0b7224 */ /* 0x000fe200078e0202 */
[----:B------:R-:W-:-:S03]  /*a8c0*/  ISETP.GE.AND P3, PT, R225, c[0x0][0x1d4], PT ;  /* 0x00007500e1007a0c */ /* 0x000fc60003f66270 */
        /* <DEDUP_REMOVED lines=8> */
[----:B------:R-:W-:-:S04]  /*a950*/  @P1 LEA R20, P2, R12, c[0x0][0x1c8], 0x1 ;  /* 0x000072000c141a11 */ /* 0x000fc800078408ff */
[----:B------:R-:W-:-:S05]  /*a960*/  @P1 LEA.HI.X R21, R12, c[0x0][0x1cc], R11, 0x1, P2 ;  /* 0x000073000c151a11 */ /* 0x000fca00010f0c0b */
        /* <DEDUP_REMOVED lines=11> */
.L_x_1088:
[----:B--234-:R-:W-:Y:S05]  /*aa20*/  BSYNC B0 ;  /* 0x0000000000007941 */ /* 0x01cfea0003800000 */
.L_x_1087:
[----:B------:R-:W2:Y:S01]  /*aa30*/  LDL R170, [R1+0x4] ;  /* 0x0000040001aa7983 */ /* 0x000ea20000100800 */
[----:B-----5:R-:W-:Y:S01]  /*aa40*/  SHF.R.S32.HI R11, RZ, 0x1f, R0 ;  /* 0x0000001fff0b7819 */ /* 0x020fe20000011400 */
[----:B------:R-:W-:Y:S01]  /*aa50*/  IMAD.MOV.U32 R198, RZ, RZ, c[0x0][0x2c4] ;  /* 0x0000b100ffc67624 */ /* 0x000fe200078e00ff */
[----:B------:R-:W-:Y:S01]  /*aa60*/  LOP3.LUT R196, R196, 0xfffff7ff, RZ, 0xc0, !PT ;  /* 0xfffff7ffc4c47812 */ /* 0x000fe200078ec0ff */
[----:B------:R-:W-:Y:S01]  /*aa70*/  IMAD.IADD R23, R77, 0x1, R3 ;  /* 0x000000014d177824 */ /* 0x000fe200078e0203 */
[CC--:B------:R-:W-:Y:S01]  /*aa80*/  LEA.HI R13, R11.reuse, R0.reuse, RZ, 0x2 ;  /* 0x000000000b0d7211 */ /* 0x0c0fe200078f10ff */
[----:B------:R-:W-:Y:S01]  /*aa90*/  IMAD.MOV.U32 R197, RZ, RZ, c[0x0][0x32c] ;  /* 0x0000cb00ffc57624 */ /* 0x000fe200078e00ff */
[----:B------:R-:W-:Y:S01]  /*aaa0*/  LEA.HI R12, R11, R0, RZ, 0x5 ;  /* 0x000000000b0c7211 */ /* 0x000fe200078f28ff */
[----:B------:R-:W-:Y:S01]  /*aab0*/  FMUL.FTZ R9, R53, c[0x0][0x320] ;  /* 0x0000c80035097a20 */ /* 0x000fe20000410000 */
[----:B------:R-:W-:Y:S01]  /*aac0*/  LOP3.LUT R13, R13, 0xfffffffc, RZ, 0xc0, !PT ;  /* 0xfffffffc0d0d7812 */ /* 0x000fe200078ec0ff */
[----:B-1----:R-:W-:Y:S01]  /*aad0*/  FMUL.FTZ R15, R40, c[0x0][0x320] ;  /* 0x0000c800280f7a20 */ /* 0x002fe20000410000 */
[----:B------:R-:W-:Y:S01]  /*aae0*/  LOP3.LUT R11, R12, 0xffffffe0, RZ, 0xc0, !PT ;  /* 0xffffffe00c0b7812 */ /* 0x000fe200078ec0ff */
[----:B------:R-:W-:Y:S01]  /*aaf0*/  FMUL.FTZ R32, R32, c[0x0][0x320] ;  /* 0x0000c80020207a20 */ /* 0x000fe20000410000 */
[--C-:B------:R-:W-:Y:S01]  /*ab00*/  SHF.R.S32.HI R239, RZ, 0x5, R12.reuse ;  /* 0x00000005ffef7819 */ /* 0x100fe2000001140c */
[C---:B------:R-:W-:Y:S01]  /*ab10*/  IMAD.IADD R238, R0.reuse, 0x1, -R13 ;  /* 0x0000000100ee7824 */ /* 0x040fe200078e0a0d */
[----:B------:R-:W-:Y:S01]  /*ab20*/  SHF.R.S32.HI R12, RZ, 0x1f, R12 ;  /* 0x0000001fff0c7819 */ /* 0x000fe2000001140c */
[----:B------:R-:W-:Y:S01]  /*ab30*/  IMAD.IADD R2, R0, 0x1, -R11 ;  /* 0x0000000100027824 */ /* 0x000fe200078e0a0b */
[----:B------:R-:W-:Y:S01]  /*ab40*/  ISETP.NE.AND P0, PT, R198, 0x1, PT ;  /* 0x00000001c600780c */ /* 0x000fe20003f05270 */
[----:B------:R-:W-:Y:S01]  /*ab50*/  FMUL.FTZ R33, R33, c[0x0][0x320] ;  /* 0x0000c80021217a20 */ /* 0x000fe20000410000 */
[----:B------:R-:W-:Y:S01]  /*ab60*/  LEA.HI R0, R12, R239, RZ, 0x3 ;  /* 0x000000ef0c007211 */ /* 0x000fe200078f18ff */
[----:B------:R-:W-:Y:S01]  /*ab70*/  FMUL.FTZ R60, R60, c[0x0][0x320] ;  /* 0x0000c8003c3c7a20 */ /* 0x000fe20000410000 */
[----:B------:R-:W-:Y:S01]  /*ab80*/  LEA.HI R13, R238, R238, RZ, 0x1 ;  /* 0x000000eeee0d7211 */ /* 0x000fe200078f08ff */
[----:B------:R-:W-:Y:S01]  /*ab90*/  FMUL.FTZ R61, R61, c[0x0][0x320] ;  /* 0x0000c8003d3d7a20 */ /* 0x000fe20000410000 */
[----:B------:R-:W-:Y:S01]  /*aba0*/  SHF.R.S32.HI R11, RZ, 0x1f, R2 ;  /* 0x0000001fff0b7819 */ /* 0x000fe20000011402 */
[----:B------:R-:W-:Y:S01]  /*abb0*/  ULDC UR7, c[0x0][0x324] ;  /* 0x0000c90000077ab9 */ /* 0x000fe20000000800 */
[----:B------:R-:W-:Y:S01]  /*abc0*/  LOP3.LUT R0, R0, 0xffffff8, RZ, 0xc0, !PT ;  /* 0x0ffffff800007812 */ /* 0x000fe200078ec0ff */
[----:B------:R-:W1:Y:S01]  /*abd0*/  MUFU.TANH R9, R9 ;  /* 0x0000000900097308 */ /* 0x000e620000002400 */
[----:B------:R-:W-:Y:S01]  /*abe0*/  LOP3.LUT R13, R13, 0x1ffffffe, RZ, 0xc0, !PT ;  /* 0x1ffffffe0d0d7812 */ /* 0x000fe200078ec0ff */
[----:B------:R-:W-:Y:S01]  /*abf0*/  ULOP3.LUT UR7, URZ, UR7, URZ, 0x33, !UPT ;  /* 0x000000073f077292 */ /* 0x000fe2000f8e333f */
[----:B------:R-:W-:Y:S01]  /*ac00*/  LEA.HI R11, R11, R2, RZ, 0x2 ;  /* 0x000000020b0b7211 */ /* 0x000fe200078f10ff */
[----:B------:R-:W-:Y:S01]  /*ac10*/  IMAD.IADD R239, R239, 0x1, -R0 ;  /* 0x00000001efef7824 */ /* 0x000fe200078e0a00 */
[----:B------:R-:W-:Y:S01]  /*ac20*/  @P0 LOP3.LUT R196, R196, 0x800, RZ, 0xfc, !PT ;  /* 0x00000800c4c40812 */ /* 0x000fe200078efcff */
[----:B------:R-:W-:Y:S01]  /*ac30*/  IMAD.IADD R238, R238, 0x1, -R13 ;  /* 0x00000001eeee7824 */ /* 0x000fe200078e0a0d */
[----:B------:R-:W-:Y:S01]  /*ac40*/  SHF.R.S32.HI R241, RZ, 0x2, R11 ;  /* 0x00000002fff17819 */ /* 0x000fe2000001140b */
[----:B------:R-:W-:Y:S01]  /*ac50*/  IMAD.SHL.U32 R239, R239, 0x10, RZ ;  /* 0x00000010efef7824 */ /* 0x000fe200078e00ff */
[----:B------:R-:W-:Y:S01]  /*ac60*/  LOP3.LUT R11, R11, 0x7ffffffc, RZ, 0xc0, !PT ;  /* 0x7ffffffc0b0b7812 */ /* 0x000fe200078ec0ff */
[----:B------:R-:W-:Y:S01]  /*ac70*/  IMAD.SHL.U32 R238, R238, 0x8, RZ ;  /* 0x00000008eeee7824 */ /* 0x000fe200078e00ff */
[----:B------:R3:W4:Y:S01]  /*ac80*/  MUFU.TANH R189, R32 ;  /* 0x0000002000bd7308 */ /* 0x0007220000002400 */
[----:B------:R-:W-:Y:S01]  /*ac90*/  FMUL.FTZ R13, R41, c[0x0][0x320] ;  /* 0x0000c800290d7a20 */ /* 0x000fe20000410000 */
[----:B------:R-:W-:Y:S01]  /*aca0*/  LOP3.LUT R196, R196, 0xffffefff, RZ, 0xc0, !PT ;  /* 0xffffefffc4c47812 */ /* 0x000fe200078ec0ff */
[----:B------:R-:W-:Y:S01]  /*acb0*/  IMAD.IADD R240, R2, 0x1, -R11 ;  /* 0x0000000102f07824 */ /* 0x000fe200078e0a0b */
[----:B------:R-:W0:Y:S01]  /*acc0*/  LDGDEPBAR ;  /* 0x00000000000079af */ /* 0x000e220000000000 */
[----:B------:R-:W-:-:S02]  /*acd0*/  FMUL.FTZ R11, R52, c[0x0][0x320] ;  /* 0x0000c800340b7a20 */ /* 0x000fc40000410000 */
[----:B------:R-:W-:Y:S01]  /*ace0*/  IMAD.SHL.U32 R240, R240, 0x2, RZ ;  /* 0x00000002f0f07824 */ /* 0x000fe200078e00ff */
[----:B------:R3:W1:Y:S03]  /*acf0*/  MUFU.TANH R195, R33 ;  /* 0x0000002100c37308 */ /* 0x0006660000002400 */
[--C-:B------:R-:W-:Y:S01]  /*ad00*/  IMAD.IADD R20, R23, 0x1, -R240.reuse ;  /* 0x0000000117147824 */ /* 0x100fe200078e0af0 */
[----:B------:R-:W-:Y:S01]  /*ad10*/  IADD3 R25, -R240, 0x1, R23 ;  /* 0x00000001f0197810 */ /* 0x000fe20007ffe117 */
[----:B------:R-:W-:-:S03]  /*ad20*/  IMAD.IADD R2, R77, 0x1, -R240 ;  /* 0x000000014d027824 */ /* 0x000fc600078e0af0 */
[----:B------:R3:W1:Y:S08]  /*ad30*/  MUFU.TANH R191, R60 ;  /* 0x0000003c00bf7308 */ /* 0x0006700000002400 */
[----:B------:R3:W1:Y:S08]  /*ad40*/  MUFU.TANH R193, R61 ;  /* 0x0000003d00c17308 */ /* 0x0006700000002400 */
[----:B------:R-:W1:Y:S08]  /*ad50*/  MUFU.TANH R15, R15 ;  /* 0x0000000f000f7308 */ /* 0x000e700000002400 */
[----:B------:R-:W1:Y:S08]  /*ad60*/  MUFU.TANH R13, R13 ;  /* 0x0000000d000d7308 */ /* 0x000e700000002400 */
[----:B------:R-:W1:Y:S01]  /*ad70*/  MUFU.TANH R11, R11 ;  /* 0x0000000b000b7308 */ /* 0x000e620000002400 */
[----:B--2---:R-:W-:-:S05]  /*ad80*/  IMAD R0, R170, 0x80, R241 ;  /* 0x00000080aa007824 */ /* 0x004fca00078e02f1 */
[----:B------:R-:W-:-:S05]  /*ad90*/  IADD3 R0, R238, R0, R239 ;  /* 0x00000000ee007210 */ /* 0x000fca0007ffe0ef */
[----:B------:R-:W-:-:S05]  /*ada0*/  @P0 IMAD.HI.U32 R12, R0, c[0x0][0x2c8], RZ ;  /* 0x0000b200000c0a27 */ /* 0x000fca00078e00ff */
[----:B------:R-:W-:Y:S01]  /*adb0*/  @P0 SHF.R.U32.HI R0, RZ, c[0x0][0x2cc], R12 ;  /* 0x0000b300ff000a19 */ /* 0x000fe2000001160c */
[----:B------:R-:W-:Y:S01]  /*adc0*/  IMAD.IADD R12, R25, 0x1, -R242 ;  /* 0x00000001190c7824 */ /* 0x000fe200078e0af2 */
[----:B------:R-:W-:-:S03]  /*add0*/  ISETP.GE.AND P0, PT, R197, 0x1, PT ;  /* 0x00000001c500780c */ /* 0x000fc60003f06270 */
[----:B------:R-:W2:Y:S01]  /*ade0*/  SHFL.IDX PT, R21, R0, RZ, 0x1c1f ;  /* 0x001c1fff00157589 */ /* 0x000ea200000e0000 */
[C---:B------:R-:W-:Y:S02]  /*adf0*/  IADD3 R14, R12.reuse, c[0x0][0x328], RZ ;  /* 0x0000ca000c0e7a10 */ /* 0x040fe40007ffe0ff */
[----:B------:R-:W-:-:S07]  /*ae00*/  IADD3 R12, R12, UR7, RZ ;  /* 0x000000070c0c7c10 */ /* 0x000fce000fffe0ff */
[----:B------:R-:W-:Y:S01]  /*ae10*/  @P0 LOP3.LUT R196, R196, 0x1000, RZ, 0xfc, !PT ;  /* 0x00001000c4c40812 */ /* 0x000fe200078efcff */
[--C-:B--2---:R-:W-:Y:S02]  /*ae20*/  IMAD.IADD R25, R14, 0x1, R21.reuse ;  /* 0x000000010e197824 */ /* 0x104fe400078e0215 */
[----:B------:R-:W-:-:S03]  /*ae30*/  IMAD.IADD R23, R12, 0x1, R21 ;  /* 0x000000010c177824 */ /* 0x000fc600078e0215 */
[----:B------:R-:W-:Y:S01]  /*ae40*/  IMNMX R24, R20, R25, PT ;  /* 0x0000001914187217 */ /* 0x000fe20003800200 */
[----:B------:R-:W-:Y:S05]  /*ae50*/  @!P0 BRA `(.L_x_1089) ;  /* 0x0000012000008947 */ /* 0x000fea0003800000 */
[----:B-1-34-:R-:W-:Y:S01]  /*ae60*/  IADD3 R21, -R242, R3, R21 ;  /* 0x00000003f2157210 */ /* 0x01afe20007ffe115 */
[----:B------:R-:W-:Y:S03]  /*ae70*/  BSSY B0, `(.L_x_1090) ;  /* 0x000000c000007945 */ /* 0x000fe60003800000 */
        /* <DEDUP_REMOVED lines=8> */
.L_x_1091:
[----:B------:R-:W-:-:S13]  /*af00*/  ISETP.NE.AND P0, PT, R197, 0x1, PT ;  /* 0x00000001c500780c */ /* 0x000fda0003f05270 */
[----:B------:R-:W-:-:S05]  /*af10*/  @P0 IMAD.HI.U32 R18, R21, c[0x0][0x330], RZ ;  /* 0x0000cc0015120a27 */ /* 0x000fca00078e00ff */
[----:B------:R-:W-:Y:S02]  /*af20*/  @P0 SHF.R.U32.HI R21, RZ, c[0x0][0x334], R18 ;  /* 0x0000cd00ff150a19 */ /* 0x000fe40000011612 */
.L_x_1092:
[----:B------:R-:W-:Y:S05]  /*af30*/  BSYNC B0 ;  /* 0x0000000000007941 */ /* 0x000fea0003800000 */
.L_x_1090:
[----:B------:R-:W-:-:S05]  /*af40*/  IMAD R18, R21, c[0x0][0x32c], R2 ;  /* 0x0000cb0015127a24 */ /* 0x000fca00078e0202 */
[----:B------:R-:W-:Y:S02]  /*af50*/  IADD3 R21, R18, c[0x0][0x32c], RZ ;  /* 0x0000cb0012157a10 */ /* 0x000fe40007ffe0ff */
[----:B------:R-:W-:Y:S02]  /*af60*/  IMNMX R23, R23, R18, !PT ;  /* 0x0000001217177217 */ /* 0x000fe40007800200 */
[----:B------:R-:W-:Y:S02]  /*af70*/  IMNMX R24, R24, R21, PT ;  /* 0x0000001518187217 */ /* 0x000fe40003800200 */
.L_x_1089:
[C---:B-1-34-:R-:W-:Y:S01]  /*af80*/  ISETP.GE.AND P0, PT, R77.reuse, 0x2, PT ;  /* 0x000000024d00780c */ /* 0x05afe20003f06270 */
[----:B------:R-:W1:Y:S01]  /*af90*/  SHFL.IDX PT, R33, R0, 0x1, 0x1c1f ;  /* 0x003c1f0000217f89 */ /* 0x000e6200000e0000 */
[----:B------:R-:W-:Y:S01]  /*afa0*/  ISETP.GE.AND P1, PT, R77, 0x9, PT ;  /* 0x000000094d00780c */ /* 0x000fe20003f26270 */
[----:B------:R-:W-:Y:S01]  /*afb0*/  FMUL.FTZ R32, R42, c[0x0][0x320] ;  /* 0x0000c8002a207a20 */ /* 0x000fe20000410000 */
[----:B------:R-:W-:Y:S01]  /*afc0*/  P2R R22, PR, RZ, 0x1 ;  /* 0x00000001ff167803 */ /* 0x000fe20000000000 */
[----:B------:R-:W-:Y:S01]  /*afd0*/  FMUL.FTZ R31, R43, c[0x0][0x320] ;  /* 0x0000c8002b1f7a20 */ /* 0x000fe20000410000 */
[----:B------:R-:W-:Y:S01]  /*afe0*/  ISETP.GT.AND P0, PT, R23, 0x1, !P0 ;  /* 0x000000011700780c */ /* 0x000fe20004704270 */
[----:B------:R-:W-:Y:S01]  /*aff0*/  FMUL.FTZ R30, R55, c[0x0][0x320] ;  /* 0x0000c800371e7a20 */ /* 0x000fe20000410000 */
[----:B------:R-:W-:Y:S01]  /*b000*/  ISETP.GE.AND P6, PT, R77, 0x12, PT ;  /* 0x000000124d00780c */ /* 0x000fe20003fc6270 */
[----:B------:R-:W-:Y:S01]  /*b010*/  FMUL.FTZ R62, R62, c[0x0][0x320] ;  /* 0x0000c8003e3e7a20 */ /* 0x000fe20000410000 */
[----:B------:R-:W-:Y:S01]  /*b020*/  ISETP.LT.OR P0, PT, R24, 0x2, P0 ;  /* 0x000000021800780c */ /* 0x000fe20000701670 */
[----:B------:R-:W-:Y:S01]  /*b030*/  FMUL.FTZ R63, R63, c[0x0][0x320] ;  /* 0x0000c8003f3f7a20 */ /* 0x000fe20000410000 */
[----:B------:R-:W-:Y:S01]  /*b040*/  ISETP.GE.AND P5, PT, R77, 0x19, PT ;  /* 0x000000194d00780c */ /* 0x000fe20003fa6270 */
[----:B------:R-:W-:Y:S01]  /*b050*/  FMUL.FTZ R35, R35, c[0x0][0x320] ;  /* 0x0000c80023237a20 */ /* 0x000fe20000410000 */
[----:B------:R-:W-:Y:S01]  /*b060*/  FSEL R21, R8, -INF , !P0 ;  /* 0xff80000008157808 */ /* 0x000fe20004000000 */
[----:B------:R-:W-:Y:S01]  /*b070*/  FMUL.FTZ R34, R34, c[0x0][0x320] ;  /* 0x0000c80022227a20 */ /* 0x000fe20000410000 */
[----:B------:R-:W-:Y:S01]  /*b080*/  ISETP.GT.AND P0, PT, R23, 0x8, !P1 ;  /* 0x000000081700780c */ /* 0x000fe20004f04270 */
[----:B------:R2:W3:Y:S01]  /*b090*/  MUFU.TANH R192, R62 ;  /* 0x0000003e00c07308 */ /* 0x0004e20000002400 */
[----:B------:R-:W-:-:S02]  /*b0a0*/  P2R R8, PR, RZ, 0x2 ;  /* 0x00000002ff087803 */ /* 0x000fc40000000000 */
[----:B------:R-:W-:Y:S02]  /*b0b0*/  ISETP.LT.OR P0, PT, R24, 0x9, P0 ;  /* 0x000000091800780c */ /* 0x000fe40000701670 */
[----:B------:R-:W-:Y:S02]  /*b0c0*/  ISETP.GE.AND P1, PT, R77, 0xa, PT ;  /* 0x0000000a4d00780c */ /* 0x000fe40003f26270 */
[----:B------:R-:W-:Y:S01]  /*b0d0*/  FSEL R19, R19, -INF , !P0 ;  /* 0xff80000013137808 */ /* 0x000fe20004000000 */
[----:B------:R2:W4:Y:S01]  /*b0e0*/  MUFU.TANH R190, R63 ;  /* 0x0000003f00be7308 */ /* 0x0005220000002400 */
[----:B------:R-:W-:Y:S01]  /*b0f0*/  ISETP.GT.AND P0, PT, R23, 0x9, !P1 ;  /* 0x000000091700780c */ /* 0x000fe20004f04270 */
[--C-:B-1----:R-:W-:Y:S01]  /*b100*/  IMAD.IADD R29, R14, 0x1, R33.reuse ;  /* 0x000000010e1d7824 */ /* 0x102fe200078e0221 */
[----:B------:R-:W-:Y:S01]  /*b110*/  P2R R26, PR, RZ, 0x2 ;  /* 0x00000002ff1a7803 */ /* 0x000fe20000000000 */
[----:B------:R-:W-:Y:S01]  /*b120*/  IMAD.IADD R0, R12, 0x1, R33 ;  /* 0x000000010c007824 */ /* 0x000fe200078e0221 */
[----:B------:R-:W-:-:S02]  /*b130*/  ISETP.LT.OR P0, PT, R24, 0xa, P0 ;  /* 0x0000000a1800780c */ /* 0x000fc40000701670 */
[----:B------:R-:W-:Y:S01]  /*b140*/  ISETP.GE.AND P1, PT, R77, 0x11, PT ;  /* 0x000000114d00780c */ /* 0x000fe20003f26270 */
[----:B------:R2:W1:Y:S01]  /*b150*/  MUFU.TANH R194, R35 ;  /* 0x0000002300c27308 */ /* 0x0004620000002400 */
[----:B------:R-:W-:Y:S02]  /*b160*/  FSEL R17, R17, -INF , !P0 ;  /* 0xff80000011117808 */ /* 0x000fe40004000000 */
[----:B------:R-:W-:Y:S02]  /*b170*/  ISETP.GT.AND P0, PT, R23, 0x10, !P1 ;  /* 0x000000101700780c */ /* 0x000fe40004f04270 */
[C---:B------:R-:W-:Y:S02]  /*b180*/  ISETP.GE.AND P4, PT, R77.reuse, 0x1a, PT ;  /* 0x0000001a4d00780c */ /* 0x040fe40003f86270 */
[----:B------:R-:W-:Y:S01]  /*b190*/  ISETP.LT.OR P0, PT, R24, 0x11, P0 ;  /* 0x000000111800780c */ /* 0x000fe20000701670 */
[----:B------:R-:W1:Y:S01]  /*b1a0*/  MUFU.TANH R32, R32 ;  /* 0x0000002000207308 */ /* 0x000e620000002400 */
[----:B------:R-:W-:-:S02]  /*b1b0*/  ISETP.GE.AND P3, PT, R77, 0x21, PT ;  /* 0x000000214d00780c */ /* 0x000fc40003f66270 */
[----:B------:R-:W-:Y:S02]  /*b1c0*/  FSEL R15, R15, -INF , !P0 ;  /* 0xff8000000f0f7808 */ /* 0x000fe40004000000 */
[----:B------:R-:W-:Y:S02]  /*b1d0*/  ISETP.GT.AND P0, PT, R23, 0x11, !P6 ;  /* 0x000000111700780c */ /* 0x000fe40007704270 */
[----:B------:R-:W-:Y:S01]  /*b1e0*/  ISETP.GE.AND P2, PT, R77, 0x22, PT ;  /* 0x000000224d00780c */ /* 0x000fe20003f46270 */
[----:B------:R-:W1:Y:S01]  /*b1f0*/  MUFU.TANH R31, R31 ;  /* 0x0000001f001f7308 */ /* 0x000e620000002400 */
[----:B------:R-:W-:Y:S02]  /*b200*/  ISETP.LT.OR P0, PT, R24, 0x12, P0 ;  /* 0x000000121800780c */ /* 0x000fe40000701670 */
[----:B------:R-:W-:Y:S02]  /*b210*/  P2R R25, PR, RZ, 0x2 ;  /* 0x00000002ff197803 */ /* 0x000fe40000000000 */
[----:B------:R-:W-:-:S02]  /*b220*/  FSEL R13, R13, -INF , !P0 ;  /* 0xff8000000d0d7808 */ /* 0x000fc40004000000 */
[----:B------:R-:W-:Y:S01]  /*b230*/  ISETP.GT.AND P0, PT, R23, 0x18, !P5 ;  /* 0x000000181700780c */ /* 0x000fe20006f04270 */
[----:B------:R2:W1:Y:S01]  /*b240*/  MUFU.TANH R250, R34 ;  /* 0x0000002200fa7308 */ /* 0x0004620000002400 */
[----:B------:R-:W-:Y:S02]  /*b250*/  ISETP.GE.AND P1, PT, R77, 0x29, PT ;  /* 0x000000294d00780c */ /* 0x000fe40003f26270 */
[----:B------:R-:W-:Y:S02]  /*b260*/  ISETP.LT.OR P0, PT, R24, 0x19, P0 ;  /* 0x000000191800780c */ /* 0x000fe40000701670 */
[----:B------:R-:W-:Y:S02]  /*b270*/  IMNMX R29, R20, R29, PT ;  /* 0x0000001d141d7217 */ /* 0x000fe40003800200 */
[----:B------:R-:W-:Y:S01]  /*b280*/  FSEL R11, R11, -INF , !P0 ;  /* 0xff8000000b0b7808 */ /* 0x000fe20004000000 */
[----:B------:R-:W1:Y:S01]  /*b290*/  MUFU.TANH R30, R30 ;  /* 0x0000001e001e7308 */ /* 0x000e620000002400 */
[----:B------:R-:W-:-:S04]  /*b2a0*/  ISETP.GT.AND P0, PT, R23, 0x19, !P4 ;  /* 0x000000191700780c */ /* 0x000fc80006704270 */
[----:B------:R-:W-:-:S04]  /*b2b0*/  ISETP.LT.OR P0, PT, R24, 0x1a, P0 ;  /* 0x0000001a1800780c */ /* 0x000fc80000701670 */
[----:B------:R-:W-:Y:S02]  /*b2c0*/  FSEL R9, R9, -INF , !P0 ;  /* 0xff80000009097808 */ /* 0x000fe40004000000 */
        /* <DEDUP_REMOVED lines=9> */
[----:B------:R-:W-:-:S04]  /*b360*/  ISETP.GE.AND P0, PT, R77, 0x1, PT ;  /* 0x000000014d00780c */ /* 0x000fc80003f06270 */
[----:B------:R-:W-:Y:S02]  /*b370*/  P2R R27, PR, RZ, 0x1 ;  /* 0x00000001ff1b7803 */ /* 0x000fe40000000000 */
[----:B------:R-:W-:-:S04]  /*b380*/  ISETP.GT.AND P0, PT, R23, RZ, !P0 ;  /* 0x000000ff1700720c */ /* 0x000fc80004704270 */
[----:B------:R-:W-:-:S04]  /*b390*/  ISETP.LT.OR P0, PT, R24, 0x1, P0 ;  /* 0x000000011800780c */ /* 0x000fc80000701670 */
[----:B------:R-:W-:Y:S01]  /*b3a0*/  FSEL R18, R6, -INF , !P0 ;  /* 0xff80000006127808 */ /* 0x000fe20004000000 */
[----:B------:R-:W-:Y:S01]  /*b3b0*/  FMUL.FTZ R6, R47, c[0x0][0x320] ;  /* 0x0000c8002f067a20 */ /* 0x000fe20000410000 */
[----:B------:R-:W-:-:S04]  /*b3c0*/  ISETP.GE.AND P0, PT, R77, 0x2a, PT ;  /* 0x0000002a4d00780c */ /* 0x000fc80003f06270 */
[----:B------:R-:W-:Y:S01]  /*b3d0*/  P2R R28, PR, RZ, 0x1 ;  /* 0x00000001ff1c7803 */ /* 0x000fe20000000000 */
[----:B------:R-:W1:Y:S01]  /*b3e0*/  MUFU.TANH R6, R6 ;  /* 0x0000000600067308 */ /* 0x000e620000002400 */
[----:B------:R-:W-:Y:S01]  /*b3f0*/  ISETP.GT.AND P0, PT, R23, 0x29, !P0 ;  /* 0x000000291700780c */ /* 0x000fe20004704270 */
[----:B------:R-:W-:-:S03]  /*b400*/  FMUL.FTZ R23, R54, c[0x0][0x320] ;  /* 0x0000c80036177a20 */ /* 0x000fc60000410000 */
[----:B------:R-:W-:Y:S01]  /*b410*/  ISETP.LT.OR P0, PT, R24, 0x2a, P0 ;  /* 0x0000002a1800780c */ /* 0x000fe20000701670 */
[----:B------:R-:W-:Y:S02]  /*b420*/  FMUL.FTZ R24, R46, c[0x0][0x320] ;  /* 0x0000c8002e187a20 */ /* 0x000fe40000410000 */
[----:B------:R-:W1:Y:S01]  /*b430*/  MUFU.TANH R23, R23 ;  /* 0x0000001700177308 */ /* 0x000e620000002400 */
[----:B------:R-:W-:Y:S02]  /*b440*/  FSEL R193, R193, -INF , !P0 ;  /* 0xff800000c1c17808 */ /* 0x000fe40004000000 */
[----:B------:R-:W-:-:S05]  /*b450*/  ISETP.GE.AND P0, PT, R197, 0x1, PT ;  /* 0x00000001c500780c */ /* 0x000fca0003f06270 */
[----:B------:R-:W1:Y:S08]  /*b460*/  MUFU.TANH R24, R24 ;  /* 0x0000001800187308 */ /* 0x000e700000002400 */
[----:B------:R-:W-:Y:S05]  /*b470*/  @!P0 BRA `(.L_x_1093) ;  /* 0x0000012000008947 */ /* 0x000fea0003800000 */
[----:B--234-:R-:W-:Y:S01]  /*b480*/  IADD3 R33, -R242, R3, R33 ;  /* 0x00000003f2217210 */ /* 0x01cfe20007ffe121 */
        /* <DEDUP_REMOVED lines=9> */
.L_x_1095:
[----:B------:R-:W-:-:S13]  /*b520*/  ISETP.NE.AND P0, PT, R197, 0x1, PT ;  /* 0x00000001c500780c */ /* 0x000fda0003f05270 */
[----:B------:R-:W-:-:S05]  /*b530*/  @P0 IMAD.HI.U32 R12, R33, c[0x0][0x330], RZ ;  /* 0x0000cc00210c0a27 */ /* 0x000fca00078e00ff */
[----:B------:R-:W-:Y:S02]  /*b540*/  @P0 SHF.R.U32.HI R33, RZ, c[0x0][0x334], R12 ;  /* 0x0000cd00ff210a19 */ /* 0x000fe4000001160c */
.L_x_1096:
[----:B------:R-:W-:Y:S05]  /*b550*/  BSYNC B0 ;  /* 0x0000000000007941 */ /* 0x000fea0003800000 */
.L_x_1094:
[----:B------:R-:W-:-:S05]  /*b560*/  IMAD R33, R33, c[0x0][0x32c], R2 ;  /* 0x0000cb0021217a24 */ /* 0x000fca00078e0202 */
[----:B------:R-:W-:Y:S02]  /*b570*/  IADD3 R2, R33, c[0x0][0x32c], RZ ;  /* 0x0000cb0021027a10 */ /* 0x000fe40007ffe0ff */
[----:B------:R-:W-:Y:S02]  /*b580*/  IMNMX R0, R0, R33, !PT ;  /* 0x0000002100007217 */ /* 0x000fe40007800200 */
[----:B------:R-:W-:Y:S02]  /*b590*/  IMNMX R29, R29, R2, PT ;  /* 0x000000021d1d7217 */ /* 0x000fe40003800200 */
.L_x_1093:
[----:B--234-:R-:W-:Y:S01]  /*b5a0*/  ISETP.NE.AND P0, PT, R22, RZ, PT ;  /* 0x000000ff1600720c */ /* 0x01cfe20003f05270 */
[----:B------:R-:W2:Y:S01]  /*b5b0*/  LDL R180, [R1+0x64] ;  /* 0x0000640001b47983 */ /* 0x000ea20000100800 */
[----:B------:R-:W-:Y:S01]  /*b5c0*/  FMNMX.FTZ R2, R18, R21, !PT ;  /* 0x0000001512027209 */ /* 0x000fe20007810000 */
[----:B------:R-:W-:Y:S01]  /*b5d0*/  IMAD.SHL.U32 R216, R4, 0x2, RZ ;  /* 0x0000000204d87824 */ /* 0x000fe200078e00ff */
[----:B------:R-:W-:Y:S01]  /*b5e0*/  ISETP.GT.AND P0, PT, R0, 0x1, !P0 ;  /* 0x000000010000780c */ /* 0x000fe20004704270 */
[----:B------:R-:W2:Y:S01]  /*b5f0*/  LDL R177, [R1+0x58] ;  /* 0x0000580001b17983 */ /* 0x000ea20000100800 */
[----:B------:R-:W-:Y:S01]  /*b600*/  FMNMX.FTZ R2, R19, R2, !PT ;  /* 0x0000000213027209 */ /* 0x000fe20007810000 */
[--C-:B------:R-:W-:Y:S01]  /*b610*/  IMAD R214, R7, 0x2, R216.reuse ;  /* 0x0000000207d67824 */ /* 0x100fe200078e02d8 */
[----:B------:R-:W-:Y:S01]  /*b620*/  ISETP.LT.OR P0, PT, R29, 0x2, P0 ;  /* 0x000000021d00780c */ /* 0x000fe20000701670 */
[----:B------:R-:W-:Y:S01]  /*b630*/  IMAD R213, R5, 0x2, R216 ;  /* 0x0000000205d57824 */ /* 0x000fe200078e02d8 */
[----:B------:R-:W-:Y:S01]  /*b640*/  FMNMX.FTZ R2, R17, R2, !PT ;  /* 0x0000000211027209 */ /* 0x000fe20007810000 */
[----:B------:R-:W-:Y:S01]  /*b650*/  IMAD R212, R5, 0x2, R214 ;  /* 0x0000000205d47824 */ /* 0x000fe200078e02d6 */
[----:B------:R-:W-:Y:S01]  /*b660*/  FSEL R22, R10, -INF , !P0 ;  /* 0xff8000000a167808 */ /* 0x000fe20004000000 */
[----:B------:R-:W-:Y:S01]  /*b670*/  LDSM.16.MT88.4 R140, [R214+0x4080] ;  /* 0x00408000d68c783b */ /* 0x000fe20000004200 */
[----:B------:R-:W-:-:S02]  /*b680*/  ISETP.NE.AND P0, PT, R8, RZ, PT ;  /* 0x000000ff0800720c */ /* 0x000fc40003f05270 */
[----:B------:R-:W-:Y:S01]  /*b690*/  FMNMX.FTZ R2, R15, R2, !PT ;  /* 0x000000020f027209 */ /* 0x000fe20007810000 */
[----:B------:R-:W-:Y:S01]  /*b6a0*/  LDSM.16.MT88.4 R148, [R216+0x4080] ;  /* 0x00408000d894783b */ /* 0x000fe20000004200 */
[----:B------:R-:W-:Y:S02]  /*b6b0*/  ISETP.GT.AND P0, PT, R0, 0x8, !P0 ;  /* 0x000000080000780c */ /* 0x000fe40004704270 */
[----:B------:R-:W-:Y:S01]  /*b6c0*/  FMNMX.FTZ R2, R13, R2, !PT ;  /* 0x000000020d027209 */ /* 0x000fe20007810000 */
[----:B------:R-:W-:Y:S01]  /*b6d0*/  LDSM.16.MT88.4 R132, [R213+0x4080] ;  /* 0x00408000d584783b */ /* 0x000fe20000004200 */
[----:B------:R-:W-:Y:S02]  /*b6e0*/  ISETP.LT.OR P0, PT, R29, 0x9, P0 ;  /* 0x000000091d00780c */ /* 0x000fe40000701670 */
[----:B------:R-:W-:Y:S01]  /*b6f0*/  FMNMX.FTZ R2, R11, R2, !PT ;  /* 0x000000020b027209 */ /* 0x000fe20007810000 */
[----:B------:R-:W-:Y:S01]  /*b700*/  LDSM.16.MT88.4 R40, [R216+0x5880] ;  /* 0x00588000d828783b */ /* 0x000fe20000004200 */
[----:B-1----:R-:W-:-:S02]  /*b710*/  FSEL R20, R24, -INF , !P0 ;  /* 0xff80000018147808 */ /* 0x002fc40004000000 */
[----:B------:R-:W-:Y:S01]  /*b720*/  ISETP.NE.AND P0, PT, R26, RZ, PT ;  /* 0x000000ff1a00720c */ /* 0x000fe20003f05270 */
[----:B------:R-:W-:Y:S01]  /*b730*/  LDSM.16.MT88.4 R48, [R214+0x5880] ;  /* 0x00588000d630783b */ /* 0x000fe20000004200 */
[----:B------:R-:W-:Y:S02]  /*b740*/  FMNMX.FTZ R2, R9, R2, !PT ;  /* 0x0000000209027209 */ /* 0x000fe40007810000 */
[----:B------:R-:W-:Y:S01]  /*b750*/  ISETP.GT.AND P0, PT, R0, 0x9, !P0 ;  /* 0x000000090000780c */ /* 0x000fe20004704270 */
[----:B------:R-:W-:Y:S01]  /*b760*/  LDSM.16.MT88.4 R56, [R213+0x5880] ;  /* 0x00588000d538783b */ /* 0x000fe20000004200 */
[----:B------:R-:W-:Y:S02]  /*b770*/  FMNMX.FTZ R2, R189, R2, !PT ;  /* 0x00000002bd027209 */ /* 0x000fe40007810000 */
[----:B------:R-:W-:Y:S01]  /*b780*/  ISETP.LT.OR P0, PT, R29, 0xa, P0 ;  /* 0x0000000a1d00780c */ /* 0x000fe20000701670 */
[----:B------:R-:W-:Y:S01]  /*b790*/  LDSM.16.MT88.4 R64, [R212+0x5880] ;  /* 0x00588000d440783b */ /* 0x000fe20000004200 */
[----:B------:R-:W-:-:S02]  /*b7a0*/  FMNMX.FTZ R2, R195, R2, !PT ;  /* 0x00000002c3027209 */ /* 0x000fc40007810000 */
[----:B------:R-:W-:Y:S01]  /*b7b0*/  FSEL R6, R6, -INF , !P0 ;  /* 0xff80000006067808 */ /* 0x000fe20004000000 */
[----:B------:R-:W-:Y:S01]  /*b7c0*/  LDSM.16.MT88.4 R72, [R216+0x7080] ;  /* 0x00708000d848783b */ /* 0x000fe20000004200 */
[----:B------:R-:W-:Y:S02]  /*b7d0*/  ISETP.NE.AND P0, PT, R25, RZ, PT ;  /* 0x000000ff1900720c */ /* 0x000fe40003f05270 */
[----:B------:R-:W-:Y:S01]  /*b7e0*/  FMNMX.FTZ R2, R191, R2, !PT ;  /* 0x00000002bf027209 */ /* 0x000fe20007810000 */
[----:B------:R-:W-:Y:S01]  /*b7f0*/  LDSM.16.MT88.4 R80, [R214+0x7080] ;  /* 0x00708000d650783b */ /* 0x000fe20000004200 */
[----:B------:R-:W-:Y:S02]  /*b800*/  ISETP.GT.AND P0, PT, R0, 0x10, !P0 ;  /* 0x000000100000780c */ /* 0x000fe40004704270 */
[----:B------:R-:W-:Y:S01]  /*b810*/  FMNMX.FTZ R2, R193, R2, !PT ;  /* 0x00000002c1027209 */ /* 0x000fe20007810000 */
[----:B------:R-:W-:Y:S01]  /*b820*/  LDSM.16.MT88.4 R88, [R213+0x7080] ;  /* 0x00708000d558783b */ /* 0x000fe20000004200 */
[----:B------:R-:W-:-:S03]  /*b830*/  ISETP.LT.OR P0, PT, R29, 0x11, P0 ;  /* 0x000000111d00780c */ /* 0x000fc60000701670 */
[----:B------:R-:W1:Y:S01]  /*b840*/  SHFL.BFLY PT, R25, R2, 0x2, 0x1f ;  /* 0x0c401f0002197f89 */ /* 0x000e6200000e0000 */
[----:B------:R-:W-:Y:S02]  /*b850*/  FSEL R10, R32, -INF , !P0 ;  /* 0xff800000200a7808 */ /* 0x000fe40004000000 */
[----:B------:R-:W-:Y:S01]  /*b860*/  ISETP.GT.AND P0, PT, R0, 0x11, !P6 ;  /* 0x000000110000780c */ /* 0x000fe20007704270 */
[----:B------:R-:W-:Y:S01]  /*b870*/  LDSM.16.MT88.4 R32, [R212+0x4080] ;  /* 0x00408000d420783b */ /* 0x000fe20000004200 */
[----:B------:R-:W-:Y:S02]  /*b880*/  ISETP.NE.AND P6, PT, R28, RZ, PT ;  /* 0x000000ff1c00720c */ /* 0x000fe40003fc5270 */
[----:B------:R-:W-:Y:S01]  /*b890*/  ISETP.LT.OR P0, PT, R29, 0x12, P0 ;  /* 0x000000121d00780c */ /* 0x000fe20000701670 */
[----:B------:R-:W-:Y:S03]  /*b8a0*/  LDSM.16.MT88.4 R96, [R212+0x7080] ;  /* 0x00708000d460783b */ /* 0x000fe60000004200 */
[----:B------:R-:W-:Y:S01]  /*b8b0*/  FSEL R8, R31, -INF , !P0 ;  /* 0xff8000001f087808 */ /* 0x000fe20004000000 */
[----:B------:R-:W-:Y:S01]  /*b8c0*/  LDSM.16.MT88.4 R104, [R216+0x8880] ;  /* 0x00888000d868783b */ /* 0x000fe20000004200 */
[----:B------:R-:W-:-:S02]  /*b8d0*/  ISETP.GT.AND P0, PT, R0, 0x18, !P5 ;  /* 0x000000180000780c */ /* 0x000fc40006f04270 */
[----:B------:R-:W-:Y:S01]  /*b8e0*/  ISETP.NE.AND P5, PT, R27, RZ, PT ;  /* 0x000000ff1b00720c */ /* 0x000fe20003fa5270 */
[----:B------:R-:W-:Y:S01]  /*b8f0*/  LDSM.16.MT88.4 R112, [R214+0x8880] ;  /* 0x00888000d670783b */ /* 0x000fe20000004200 */
[----:B------:R-:W-:-:S03]  /*b900*/  ISETP.LT.OR P0, PT, R29, 0x19, P0 ;  /* 0x000000191d00780c */ /* 0x000fc60000701670 */
[----:B------:R-:W-:Y:S01]  /*b910*/  LDSM.16.MT88.4 R120, [R213+0x8880] ;  /* 0x00888000d578783b */ /* 0x000fe20000004200 */
[----:B------:R-:W-:Y:S02]  /*b920*/  FSEL R14, R23, -INF , !P0 ;  /* 0xff800000170e7808 */ /* 0x000fe40004000000 */
[----:B------:R-:W-:Y:S01]  /*b930*/  ISETP.GT.AND P0, PT, R0, 0x19, !P4 ;  /* 0x000000190000780c */ /* 0x000fe20006704270 */
[----:B------:R-:W-:Y:S01]  /*b940*/  LDSM.16.MT88.4 R164, [R216+0x6080] ;  /* 0x00608000d8a4783b */ /* 0x000fe20000004200 */
[----:B-1----:R-:W-:Y:S02]  /*b950*/  FMNMX.FTZ R25, R2, R25, !PT ;  /* 0x0000001902197209 */ /* 0x002fe40007810000 */
[----:B------:R-:W-:Y:S01]  /*b960*/  ISETP.LT.OR P0, PT, R29, 0x1a, P0 ;  /* 0x0000001a1d00780c */ /* 0x000fe20000701670 */
[----:B------:R-:W-:Y:S03]  /*b970*/  LDSM.16.MT88.4 R160, [R213+0x6080] ;  /* 0x00608000d5a0783b */ /* 0x000fe60000004200 */
[----:B------:R-:W-:Y:S01]  /*b980*/  FSEL R12, R30, -INF , !P0 ;  /* 0xff8000001e0c7808 */ /* 0x000fe20004000000 */
[----:B------:R-:W-:Y:S01]  /*b990*/  LDSM.16.MT88.4 R156, [R216+0x7880] ;  /* 0x00788000d89c783b */ /* 0x000fe20000004200 */
        /* <DEDUP_REMOVED lines=9> */
[----:B------:R-:W-:-:S04]  /*ba30*/  ISETP.GT.AND P0, PT, R0, RZ, !P5 ;  /* 0x000000ff0000720c */ /* 0x000fc80006f04270 */
[----:B------:R-:W-:-:S04]  /*ba40*/  ISETP.LT.OR P0, PT, R29, 0x1, P0 ;  /* 0x000000011d00780c */ /* 0x000fc80000701670 */
[----:B------:R-:W-:Y:S02]  /*ba50*/  FSEL R16, R16, -INF , !P0 ;  /* 0xff80000010107808 */ /* 0x000fe40004000000 */
[----:B------:R-:W-:Y:S02]  /*ba60*/  ISETP.GT.AND P0, PT, R0, 0x29, !P6 ;  /* 0x000000290000780c */ /* 0x000fe40007704270 */
[----:B------:R-:W-:Y:S01]  /*ba70*/  FMNMX.FTZ R23, R16, R22, !PT ;  /* 0x0000001610177209 */ /* 0x000fe20007810000 */
[----:B------:R-:W1:Y:S01]  /*ba80*/  SHFL.BFLY PT, R0, R25, 0x1, 0x1f ;  /* 0x0c201f0019007f89 */ /* 0x000e6200000e0000 */
[----:B------:R-:W-:Y:S02]  /*ba90*/  ISETP.LT.OR P0, PT, R29, 0x2a, P0 ;  /* 0x0000002a1d00780c */ /* 0x000fe40000701670 */
[----:B------:R-:W-:Y:S02]  /*baa0*/  FMNMX.FTZ R23, R20, R23, !PT ;  /* 0x0000001714177209 */ /* 0x000fe40007810000 */
[----:B------:R-:W-:-:S02]  /*bab0*/  FSEL R190, R190, -INF , !P0 ;  /* 0xff800000bebe7808 */ /* 0x000fc40004000000 */
[----:B------:R-:W-:-:S04]  /*bac0*/  FMNMX.FTZ R23, R6, R23, !PT ;  /* 0x0000001706177209 */ /* 0x000fc80007810000 */
[----:B------:R-:W-:-:S04]  /*bad0*/  FMNMX.FTZ R23, R10, R23, !PT ;  /* 0x000000170a177209 */ /* 0x000fc80007810000 */
[----:B------:R-:W-:-:S04]  /*bae0*/  FMNMX.FTZ R23, R8, R23, !PT ;  /* 0x0000001708177209 */ /* 0x000fc80007810000 */
[----:B------:R-:W-:-:S04]  /*baf0*/  FMNMX.FTZ R23, R14, R23, !PT ;  /* 0x000000170e177209 */ /* 0x000fc80007810000 */
[----:B------:R-:W-:Y:S02]  /*bb00*/  FMNMX.FTZ R23, R12, R23, !PT ;  /* 0x000000170c177209 */ /* 0x000fe40007810000 */
[----:B-1----:R-:W-:Y:S02]  /*bb10*/  FMNMX.FTZ R0, R25, R0, !PT ;  /* 0x0000000019007209 */ /* 0x002fe40007810000 */
[----:B------:R-:W-:Y:S02]  /*bb20*/  FMNMX.FTZ R23, R250, R23, !PT ;  /* 0x00000017fa177209 */ /* 0x000fe40007810000 */
[C---:B------:R-:W-:Y:S01]  /*bb30*/  FSETP.NEU.FTZ.AND P0, PT, R0.reuse, -INF , PT ;  /* 0xff8000000000780b */ /* 0x040fe20003f1d000 */
[----:B------:R-:W-:Y:S01]  /*bb40*/  FMUL.FTZ R252, R0, c[0x0][0x2d0] ;  /* 0x0000b40000fc7a20 */ /* 0x000fe20000410000 */
[----:B------:R-:W-:-:S04]  /*bb50*/  FMNMX.FTZ R23, R194, R23, !PT ;  /* 0x00000017c2177209 */ /* 0x000fc80007810000 */
[----:B------:R-:W-:Y:S02]  /*bb60*/  FMNMX.FTZ R23, R192, R23, !PT ;  /* 0x00000017c0177209 */ /* 0x000fe40007810000 */
[----:B------:R-:W-:Y:S02]  /*bb70*/  FSEL R252, R252, RZ, P0 ;  /* 0x000000fffcfc7208 */ /* 0x000fe40000000000 */
[----:B------:R-:W-:-:S03]  /*bb80*/  FMNMX.FTZ R24, R190, R23, !PT ;  /* 0x00000017be187209 */ /* 0x000fc60007810000 */
[--C-:B------:R-:W-:Y:S02]  /*bb90*/  FFMA.FTZ R176, R18, c[0x0][0x2d0], -R252.reuse ;  /* 0x0000b40012b07a23 */ /* 0x100fe400000108fc */
[----:B------:R-:W1:Y:S01]  /*bba0*/  SHFL.BFLY PT, R23, R24, 0x2, 0x1f ;  /* 0x0c401f0018177f89 */ /* 0x000e6200000e0000 */
[--C-:B------:R-:W-:Y:S02]  /*bbb0*/  FFMA.FTZ R173, R21, c[0x0][0x2d0], -R252.reuse ;  /* 0x0000b40015ad7a23 */ /* 0x100fe400000108fc */
[--C-:B------:R-:W-:Y:S01]  /*bbc0*/  FFMA.FTZ R172, R19, c[0x0][0x2d0], -R252.reuse ;  /* 0x0000b40013ac7a23 */ /* 0x100fe200000108fc */
[----:B------:R-:W-:Y:S01]  /*bbd0*/  MUFU.EX2 R176, R176 ;  /* 0x000000b000b07308 */ /* 0x000fe20000000800 */
[--C-:B------:R-:W-:Y:S02]  /*bbe0*/  FFMA.FTZ R169, R17, c[0x0][0x2d0], -R252.reuse ;  /* 0x0000b40011a97a23 */ /* 0x100fe400000108fc */
[--C-:B------:R-:W-:Y:S02]  /*bbf0*/  FFMA.FTZ R179, R11, c[0x0][0x2d0], -R252.reuse ;  /* 0x0000b4000bb37a23 */ /* 0x100fe400000108fc */
[----:B------:R-:W-:-:S02]  /*bc00*/  FFMA.FTZ R182, R9, c[0x0][0x2d0], -R252 ;  /* 0x0000b40009b67a23 */ /* 0x000fc400000108fc */
[--C-:B------:R-:W-:Y:S01]  /*bc10*/  FFMA.FTZ R181, R15, c[0x0][0x2d0], -R252.reuse ;  /* 0x0000b4000fb57a23 */ /* 0x100fe200000108fc */
[----:B------:R-:W3:Y:S01]  /*bc20*/  MUFU.EX2 R173, R173 ;  /* 0x000000ad00ad7308 */ /* 0x000ee20000000800 */
[----:B------:R-:W-:-:S07]  /*bc30*/  FFMA.FTZ R184, R13, c[0x0][0x2d0], -R252 ;  /* 0x0000b4000db87a23 */ /* 0x000fce00000108fc */
[----:B------:R-:W-:Y:S01]  /*bc40*/  MUFU.EX2 R172, R172 ;  /* 0x000000ac00ac7308 */ /* 0x000fe20000000800 */
[----:B-1----:R-:W-:Y:S02]  /*bc50*/  FMNMX.FTZ R23, R24, R23, !PT ;  /* 0x0000001718177209 */ /* 0x002fe40007810000 */
[----:B------:R-:W-:Y:S05]  /*bc60*/  LDSM.16.MT88.4 R24, [R214+0x7880] ;  /* 0x00788000d618783b */ /* 0x000fea0000004200 */
[----:B------:R-:W1:Y:S01]  /*bc70*/  MUFU.EX2 R169, R169 ;  /* 0x000000a900a97308 */ /* 0x000e620000000800 */
[----:B---3--:R-:W-:Y:S01]  /*bc80*/  F2FP.BF16.PACK_AB R128, R173, R176 ;  /* 0x000000b0ad80723e */ /* 0x008fe200000010ff */
[----:B------:R-:W3:Y:S06]  /*bc90*/  SHFL.BFLY PT, R2, R23, 0x1, 0x1f ;  /* 0x0c201f0017027f89 */ /* 0x000eec00000e0000 */
[----:B------:R-:W-:Y:S01]  /*bca0*/  MUFU.EX2 R181, R181 ;  /* 0x000000b500b57308 */ /* 0x000fe20000000800 */
[----:B-1----:R-:W-:-:S07]  /*bcb0*/  F2FP.BF16.PACK_AB R130, R169, R172 ;  /* 0x000000aca982723e */ /* 0x002fce00000010ff */
[----:B------:R-:W-:Y:S08]  /*bcc0*/  MUFU.EX2 R184, R184 ;  /* 0x000000b800b87308 */ /* 0x000ff00000000800 */
[----:B------:R-:W-:Y:S01]  /*bcd0*/  MUFU.EX2 R179, R179 ;  /* 0x000000b300b37308 */ /* 0x000fe20000000800 */
[----:B---3--:R-:W-:-:S04]  /*bce0*/  FMNMX.FTZ R2, R23, R2, !PT ;  /* 0x0000000217027209 */ /* 0x008fc80007810000 */
[C---:B------:R-:W-:Y:S01]  /*bcf0*/  FSETP.NEU.FTZ.AND P0, PT, R2.reuse, -INF , PT ;  /* 0xff8000000200780b */ /* 0x040fe20003f1d000 */
[----:B------:R-:W-:Y:S02]  /*bd00*/  FMUL.FTZ R187, R2, c[0x0][0x2d0] ;  /* 0x0000b40002bb7a20 */ /* 0x000fe40000410000 */
[----:B------:R-:W-:Y:S03]  /*bd10*/  MUFU.EX2 R182, R182 ;  /* 0x000000b600b67308 */ /* 0x000fe60000000800 */
[----:B------:R-:W-:-:S05]  /*bd20*/  FSEL R187, R187, RZ, P0 ;  /* 0x000000ffbbbb7208 */ /* 0x000fca0000000000 */
[--C-:B------:R-:W-:Y:S02]  /*bd30*/  FFMA.FTZ R175, R16, c[0x0][0x2d0], -R187.reuse ;  /* 0x0000b40010af7a23 */ /* 0x100fe400000108bb */
[--C-:B------:R-:W-:Y:S01]  /*bd40*/  FFMA.FTZ R178, R22, c[0x0][0x2d0], -R187.reuse ;  /* 0x0000b40016b27a23 */ /* 0x100fe200000108bb */
[----:B------:R-:W-:Y:S01]  /*bd50*/  LDSM.16.MT88.4 R16, [R216+0x4880] ;  /* 0x00488000d810783b */ /* 0x000fe20000004200 */
[--C-:B------:R-:W-:Y:S02]  /*bd60*/  FFMA.FTZ R171, R20, c[0x0][0x2d0], -R187.reuse ;  /* 0x0000b40014ab7a23 */ /* 0x100fe400000108bb */
[--C-:B------:R-:W-:Y:S01]  /*bd70*/  FFMA.FTZ R174, R6, c[0x0][0x2d0], -R187.reuse ;  /* 0x0000b40006ae7a23 */ /* 0x100fe200000108bb */
[----:B------:R-:W-:Y:S01]  /*bd80*/  MUFU.EX2 R175, R175 ;  /* 0x000000af00af7308 */ /* 0x000fe20000000800 */
[----:B------:R-:W1:Y:S01]  /*bd90*/  LDSM.16.MT88.4 R4, [R212+0x8880] ;  /* 0x00888000d404783b */ /* 0x000e620000004200 */
[--C-:B------:R-:W-:Y:S02]  /*bda0*/  FFMA.FTZ R185, R10, c[0x0][0x2d0], -R187.reuse ;  /* 0x0000b4000ab97a23 */ /* 0x100fe400000108bb */
[--C-:B------:R-:W-:Y:S01]  /*bdb0*/  FFMA.FTZ R188, R8, c[0x0][0x2d0], -R187.reuse ;  /* 0x0000b40008bc7a23 */ /* 0x100fe200000108bb */
[----:B------:R-:W-:Y:S03]  /*bdc0*/  LDSM.16.MT88.4 R20, [R213+0x4880] ;  /* 0x00488000d514783b */ /* 0x000fe60000004200 */
[----:B------:R-:W3:Y:S01]  /*bdd0*/  MUFU.EX2 R178, R178 ;  /* 0x000000b200b27308 */ /* 0x000ee20000000800 */
[----:B------:R-:W4:Y:S07]  /*bde0*/  LDSM.16.MT88.4 R8, [R214+0x4880] ;  /* 0x00488000d608783b */ /* 0x000f2e0000004200 */
[----:B------:R-:W-:Y:S08]  /*bdf0*/  MUFU.EX2 R171, R171 ;  /* 0x000000ab00ab7308 */ /* 0x000ff00000000800 */
[----:B------:R-:W5:Y:S01]  /*be00*/  MUFU.EX2 R174, R174 ;  /* 0x000000ae00ae7308 */ /* 0x000f620000000800 */
[----:B---3--:R-:W-:Y:S01]  /*be10*/  F2FP.BF16.PACK_AB R129, R178, R175 ;  /* 0x000000afb281723e */ /* 0x008fe200000010ff */
[----:B------:R-:W-:-:S02]  /*be20*/  FFMA.FTZ R183, R14, c[0x0][0x2d0], -R187 ;  /* 0x0000b4000eb77a23 */ /* 0x000fc400000108bb */
[----:B------:R-:W-:Y:S02]  /*be30*/  FFMA.FTZ R186, R12, c[0x0][0x2d0], -R187 ;  /* 0x0000b4000cba7a23 */ /* 0x000fe400000108bb */
[----:B------:R-:W3:Y:S01]  /*be40*/  LDSM.16.MT88.4 R12, [R212+0x4880] ;  /* 0x00488000d40c783b */ /* 0x000ee20000004200 */
[----:B-----5:R-:W-:Y:S01]  /*be50*/  F2FP.BF16.PACK_AB R131, R174, R171 ;  /* 0x000000abae83723e */ /* 0x020fe200000010ff */
[----:B------:R-:W-:Y:S06]  /*be60*/  MUFU.EX2 R185, R185 ;  /* 0x000000b900b97308 */ /* 0x000fec0000000800 */
[C---:B------:R-:W-:Y:S02]  /*be70*/  HMMA.16816.F32.BF16 R144, R128.reuse, R140, RZ ;  /* 0x0000008c8090723c */ /* 0x040fe400000418ff */
[----:B------:R-:W5:Y:S06]  /*be80*/  MUFU.EX2 R188, R188 ;  /* 0x000000bc00bc7308 */ /* 0x000f6c0000000800 */
        /* <DEDUP_REMOVED lines=31> */
[C---:B-1----:R-:W-:Y:S07]  /*c080*/  HMMA.16816.F32.BF16 R124, R128.reuse, R4, RZ ;  /* 0x00000004807c723c */ /* 0x042fee00000418ff */
[----:B------:R-:W-:Y:S01]  /*c090*/  F2FP.BF16.PACK_AB R4, R184, R181 ;  /* 0x000000b5b804723e */ /* 0x000fe200000010ff */
[----:B------:R-:W-:Y:S01]  /*c0a0*/  HMMA.16816.F32.BF16 R128, R128, R6, RZ ;  /* 0x000000068080723c */ /* 0x000fe200000418ff */
[----:B-----5:R-:W-:-:S06]  /*c0b0*/  F2FP.BF16.PACK_AB R5, R188, R185 ;  /* 0x000000b9bc05723e */ /* 0x020fcc00000010ff */
[----:B------:R-:W-:Y:S02]  /*c0c0*/  F2FP.BF16.PACK_AB R6, R182, R179 ;  /* 0x000000b3b606723e */ /* 0x000fe400000010ff */
[----:B------:R-:W-:-:S07]  /*c0d0*/  F2FP.BF16.PACK_AB R7, R186, R183 ;  /* 0x000000b7ba07723e */ /* 0x000fce00000010ff */
[C---:B----4-:R-:W-:Y:S08]  /*c0e0*/  HMMA.16816.F32.BF16 R144, R4.reuse, R8, R144 ;  /* 0x000000080490723c */ /* 0x050ff00000041890 */
[C---:B------:R-:W-:Y:S01]  /*c0f0*/  HMMA.16816.F32.BF16 R140, R4.reuse, R10, R140 ;  /* 0x0000000a048c723c */ /* 0x040fe2000004188c */
[----:B------:R-:W1:Y:S07]  /*c100*/  LDSM.16.MT88.4 R8, [R212+0x6080] ;  /* 0x00608000d408783b */ /* 0x000e6e0000004200 */
        /* <DEDUP_REMOVED lines=9> */
[C---:B---3--:R-:W-:Y:S08]  /*c1a0*/  HMMA.16816.F32.BF16 R84, R4.reuse, R12, R84 ;  /* 0x0000000c0454723c */ /* 0x048ff00000041854 */
[C---:B------:R-:W-:Y:S01]  /*c1b0*/  HMMA.16816.F32.BF16 R88, R4.reuse, R14, R88 ;  /* 0x0000000e0458723c */ /* 0x040fe20000041858 */
[----:B------:R-:W3:Y:S07]  /*c1c0*/  LDSM.16.MT88.4 R12, [R213+0x9080] ;  /* 0x00908000d50c783b */ /* 0x000eee0000004200 */
[C---:B------:R-:W-:Y:S08]  /*c1d0*/  HMMA.16816.F32.BF16 R136, R4.reuse, R20, R136 ;  /* 0x000000140488723c */ /* 0x040ff00000041888 */
[C---:B------:R-:W-:Y:S01]  /*c1e0*/  HMMA.16816.F32.BF16 R132, R4.reuse, R22, R132 ;  /* 0x000000160484723c */ /* 0x040fe20000041884 */
[----:B------:R-:W5:Y:S07]  /*c1f0*/  LDSM.16.MT88.4 R20, [R212+0x7880] ;  /* 0x00788000d414783b */ /* 0x000f6e0000004200 */
[C---:B------:R-:W-:Y:S08]  /*c200*/  HMMA.16816.F32.BF16 R36, R4.reuse, R164, R36 ;  /* 0x000000a40424723c */ /* 0x040ff00000041824 */
[C---:B------:R-:W-:Y:S01]  /*c210*/  HMMA.16816.F32.BF16 R40, R4.reuse, R166, R40 ;  /* 0x000000a60428723c */ /* 0x040fe20000041828 */
[----:B------:R-:W-:Y:S07]  /*c220*/  LDSM.16.MT88.4 R164, [R212+0x9080] ;  /* 0x00908000d4a4783b */ /* 0x000fee0000004200 */
[C---:B----4-:R-:W-:Y:S08]  /*c230*/  HMMA.16816.F32.BF16 R44, R4.reuse, R16, R44 ;  /* 0x00000010042c723c */ /* 0x050ff0000004182c */
[C---:B------:R-:W-:Y:S01]  /*c240*/  HMMA.16816.F32.BF16 R48, R4.reuse, R18, R48 ;  /* 0x000000120430723c */ /* 0x040fe20000041830 */
[----:B------:R-:W4:Y:S07]  /*c250*/  LDSM.16.MT88.4 R16, [R216+0x9080] ;  /* 0x00908000d810783b */ /* 0x000f2e0000004200 */
[C---:B-1----:R-:W-:Y:S08]  /*c260*/  HMMA.16816.F32.BF16 R108, R4.reuse, R8, R108 ;  /* 0x00000008046c723c */ /* 0x042ff0000004186c */
[----:B------:R-:W-:Y:S01]  /*c270*/  HMMA.16816.F32.BF16 R112, R4, R10, R112 ;  /* 0x0000000a0470723c */ /* 0x000fe20000041870 */
[----:B------:R-:W1:Y:S01]  /*c280*/  LDSM.16.MT88.4 R8, [R213+0x5080] ;  /* 0x00508000d508783b */ /* 0x000e620000004200 */
[----:B------:R-:W-:-:S02]  /*c290*/  FFMA.FTZ R189, R189, c[0x0][0x2d0], -R252 ;  /* 0x0000b400bdbd7a23 */ /* 0x000fc400000108fc */
[--C-:B------:R-:W-:Y:S02]  /*c2a0*/  FFMA.FTZ R246, R195, c[0x0][0x2d0], -R252.reuse ;  /* 0x0000b400c3f67a23 */ /* 0x100fe400000108fc */
[--C-:B------:R-:W-:Y:S02]  /*c2b0*/  FFMA.FTZ R191, R191, c[0x0][0x2d0], -R252.reuse ;  /* 0x0000b400bfbf7a23 */ /* 0x100fe400000108fc */
[----:B------:R-:W-:Y:S02]  /*c2c0*/  FFMA.FTZ R252, R193, c[0x0][0x2d0], -R252 ;  /* 0x0000b400c1fc7a23 */ /* 0x000fe400000108fc */
[--C-:B------:R-:W-:Y:S02]  /*c2d0*/  FFMA.FTZ R193, R250, c[0x0][0x2d0], -R187.reuse ;  /* 0x0000b400fac17a23 */ /* 0x100fe400000108bb */
[--C-:B------:R-:W-:Y:S02]  /*c2e0*/  FFMA.FTZ R194, R194, c[0x0][0x2d0], -R187.reuse ;  /* 0x0000b400c2c27a23 */ /* 0x100fe400000108bb */
[----:B------:R-:W-:-:S02]  /*c2f0*/  FFMA.FTZ R192, R192, c[0x0][0x2d0], -R187 ;  /* 0x0000b400c0c07a23 */ /* 0x000fc400000108bb */
[----:B------:R-:W-:Y:S01]  /*c300*/  FFMA.FTZ R243, R190, c[0x0][0x2d0], -R187 ;  /* 0x0000b400bef37a23 */ /* 0x000fe200000108bb */
[----:B------:R-:W-:Y:S08]  /*c310*/  MUFU.EX2 R189, R189 ;  /* 0x000000bd00bd7308 */ /* 0x000ff00000000800 */
[----:B------:R-:W1:Y:S08]  /*c320*/  MUFU.EX2 R246, R246 ;  /* 0x000000f600f67308 */ /* 0x000e700000000800 */
[----:B------:R-:W-:Y:S08]  /*c330*/  MUFU.EX2 R191, R191 ;  /* 0x000000bf00bf7308 */ /* 0x000ff00000000800 */
[----:B------:R-:W1:Y:S08]  /*c340*/  MUFU.EX2 R252, R252 ;  /* 0x000000fc00fc7308 */ /* 0x000e700000000800 */
[----:B------:R-:W-:Y:S08]  /*c350*/  MUFU.EX2 R193, R193 ;  /* 0x000000c100c17308 */ /* 0x000ff00000000800 */
[----:B------:R-:W1:Y:S08]  /*c360*/  MUFU.EX2 R194, R194 ;  /* 0x000000c200c27308 */ /* 0x000e700000000800 */
[----:B------:R-:W-:Y:S08]  /*c370*/  MUFU.EX2 R192, R192 ;  /* 0x000000c000c07308 */ /* 0x000ff00000000800 */
[----:B------:R-:W1:Y:S01]  /*c380*/  MUFU.EX2 R243, R243 ;  /* 0x000000f300f37308 */ /* 0x000e620000000800 */
[C---:B---3--:R-:W-:Y:S08]  /*c390*/  HMMA.16816.F32.BF16 R116, R4.reuse, R12, R116 ;  /* 0x0000000c0474723c */ /* 0x048ff00000041874 */
[C---:B------:R-:W-:Y:S01]  /*c3a0*/  HMMA.16816.F32.BF16 R120, R4.reuse, R14, R120 ;  /* 0x0000000e0478723c */ /* 0x040fe20000041878 */
[----:B------:R-:W3:Y:S07]  /*c3b0*/  LDSM.16.MT88.4 R12, [R213+0x6880] ;  /* 0x00688000d50c783b */ /* 0x000eee0000004200 */
[C---:B------:R-:W-:Y:S08]  /*c3c0*/  HMMA.16816.F32.BF16 R52, R4.reuse, R160, R52 ;  /* 0x000000a00434723c */ /* 0x040ff00000041834 */
[C---:B------:R-:W-:Y:S01]  /*c3d0*/  HMMA.16816.F32.BF16 R56, R4.reuse, R162, R56 ;  /* 0x000000a20438723c */ /* 0x040fe20000041838 */
[----:B------:R-:W1:Y:S07]  /*c3e0*/  LDSM.16.MT88.4 R160, [R216+0x5080] ;  /* 0x00508000d8a0783b */ /* 0x000e6e0000004200 */
[C---:B------:R-:W-:Y:S08]  /*c3f0*/  HMMA.16816.F32.BF16 R68, R4.reuse, R156, R68 ;  /* 0x0000009c0444723c */ /* 0x040ff00000041844 */
[C---:B------:R-:W-:Y:S01]  /*c400*/  HMMA.16816.F32.BF16 R72, R4.reuse, R158, R72 ;  /* 0x0000009e0448723c */ /* 0x040fe20000041848 */
[----:B------:R-:W1:Y:S07]  /*c410*/  LDSM.16.MT88.4 R156, [R214+0x5080] ;  /* 0x00508000d69c783b */ /* 0x000e6e0000004200 */
[C---:B------:R-:W-:Y:S08]  /*c420*/  HMMA.16816.F32.BF16 R76, R4.reuse, R24, R76 ;  /* 0x00000018044c723c */ /* 0x040ff0000004184c */
[C---:B------:R-:W-:Y:S01]  /*c430*/  HMMA.16816.F32.BF16 R80, R4.reuse, R26, R80 ;  /* 0x0000001a0450723c */ /* 0x040fe20000041850 */
[----:B------:R-:W1:Y:S07]  /*c440*/  LDSM.16.MT88.4 R24, [R212+0x5080] ;  /* 0x00508000d418783b */ /* 0x000e6e0000004200 */
[C---:B-----5:R-:W-:Y:S08]  /*c450*/  HMMA.16816.F32.BF16 R92, R4.reuse, R20, R92 ;  /* 0x00000014045c723c */ /* 0x060ff0000004185c */
[C---:B------:R-:W-:Y:S01]  /*c460*/  HMMA.16816.F32.BF16 R96, R4.reuse, R22, R96 ;  /* 0x000000160460723c */ /* 0x040fe20000041860 */
[----:B------:R-:W5:Y:S07]  /*c470*/  LDSM.16.MT88.4 R20, [R216+0x6880] ;  /* 0x00688000d814783b */ /* 0x000f6e0000004200 */
[C---:B----4-:R-:W-:Y:S08]  /*c480*/  HMMA.16816.F32.BF16 R100, R4.reuse, R16, R100 ;  /* 0x000000100464723c */ /* 0x050ff00000041864 */
[C---:B------:R-:W-:Y:S01]  /*c490*/  HMMA.16816.F32.BF16 R104, R4.reuse, R18, R104 ;  /* 0x000000120468723c */ /* 0x040fe20000041868 */
[----:B------:R-:W4:Y:S07]  /*c4a0*/  LDSM.16.MT88.4 R16, [R214+0x6880] ;  /* 0x00688000d610783b */ /* 0x000f2e0000004200 */
[C---:B------:R-:W-:Y:S08]  /*c4b0*/  HMMA.16816.F32.BF16 R124, R4.reuse, R164, R124 ;  /* 0x000000a4047c723c */ /* 0x040ff0000004187c */
[----:B------:R-:W-:Y:S01]  /*c4c0*/  HMMA.16816.F32.BF16 R128, R4, R166, R128 ;  /* 0x000000a60480723c */ /* 0x000fe20000041880 */
[----:B------:R-:W-:Y:S06]  /*c4d0*/  LDSM.16.MT88.4 R164, [R216+0x8080] ;  /* 0x00808000d8a4783b */ /* 0x000fec0000004200 */
[----:B-1----:R-:W-:-:S02]  /*c4e0*/  F2FP.BF16.PACK_AB R4, R246, R189 ;  /* 0x000000bdf604723e */ /* 0x002fc400000010ff */
[----:B------:R-:W-:Y:S02]  /*c4f0*/  F2FP.BF16.PACK_AB R6, R252, R191 ;  /* 0x000000bffc06723e */ /* 0x000fe400000010ff */
[----:B------:R-:W-:Y:S02]  /*c500*/  F2FP.BF16.PACK_AB R5, R194, R193 ;  /* 0x000000c1c205723e */ /* 0x000fe400000010ff */
[----:B------:R-:W-:-:S07]  /*c510*/  F2FP.BF16.PACK_AB R7, R243, R192 ;  /* 0x000000c0f307723e */ /* 0x000fce00000010ff */
[C---:B------:R-:W-:Y:S08]  /*c520*/  HMMA.16816.F32.BF16 R136, R4.reuse, R8, R136 ;  /* 0x000000080488723c */ /* 0x040ff00000041888 */
[C---:B------:R-:W-:Y:S01]  /*c530*/  HMMA.16816.F32.BF16 R132, R4.reuse, R10, R132 ;  /* 0x0000000a0484723c */ /* 0x040fe20000041884 */
[----:B------:R-:W1:Y:S07]  /*c540*/  LDSM.16.MT88.4 R8, [R212+0x6880] ;  /* 0x00688000d408783b */ /* 0x000e6e0000004200 */
        /* <DEDUP_REMOVED lines=11> */
[----:B------:R-:W2:Y:S07]  /*c600*/  LDSM.16.MT88.4 R24, [R212+0x8080] ;  /* 0x00808000d418783b */ /* 0x000eae0000004200 */
[C---:B-----5:R-:W-:Y:S08]  /*c610*/  HMMA.16816.F32.BF16 R36, R4.reuse, R20, R36 ;  /* 0x000000140424723c */ /* 0x060ff00000041824 */
[C---:B------:R-:W-:Y:S01]  /*c620*/  HMMA.16816.F32.BF16 R40, R4.reuse, R22, R40 ;  /* 0x000000160428723c */ /* 0x040fe20000041828 */
[----:B------:R-:W5:Y:S07]  /*c630*/  LDSM.16.MT88.4 R20, [R216+0x9880] ;  /* 0x00988000d814783b */ /* 0x000f6e0000004200 */
[C---:B----4-:R-:W-:Y:S08]  /*c640*/  HMMA.16816.F32.BF16 R44, R4.reuse, R16, R44 ;  /* 0x00000010042c723c */ /* 0x050ff0000004182c */
[C---:B------:R-:W-:Y:S01]  /*c650*/  HMMA.16816.F32.BF16 R48, R4.reuse, R18, R48 ;  /* 0x000000120430723c */ /* 0x040fe20000041830 */
[----:B------:R-:W4:Y:S07]  /*c660*/  LDSM.16.MT88.4 R16, [R214+0x9880] ;  /* 0x00988000d610783b */ /* 0x000f2e0000004200 */
[C---:B-1----:R-:W-:Y:S08]  /*c670*/  HMMA.16816.F32.BF16 R60, R4.reuse, R8, R60 ;  /* 0x00000008043c723c */ /* 0x042ff0000004183c */
[----:B------:R-:W-:Y:S01]  /*c680*/  HMMA.16816.F32.BF16 R64, R4, R10, R64 ;  /* 0x0000000a0440723c */ /* 0x000fe20000041840 */
[----:B------:R-:W1:Y:S01]  /*c690*/  LDSM.16.MT88.4 R8, [R212+0x9880] ;  /* 0x00988000d408783b */ /* 0x000e620000004200 */
[----:B------:R-:W-:-:S02]  /*c6a0*/  FADD.FTZ R173, R176, R173 ;  /* 0x000000adb0ad7221 */ /* 0x000fc40000010000 */
[----:B------:R-:W-:Y:S01]  /*c6b0*/  FADD.FTZ R178, R175, R178 ;  /* 0x000000b2afb27221 */ /* 0x000fe20000010000 */
[----:B------:R-:W-:-:S03]  /*c6c0*/  ISETP.NE.AND P6, PT, R198, 0x1, PT ;  /* 0x00000001c600780c */ /* 0x000fc60003fc5270 */
[----:B---3--:R-:W-:Y:S01]  /*c6d0*/  HMMA.16816.F32.BF16 R116, R4, R12, R116 ;  /* 0x0000000c0474723c */ /* 0x008fe20000041874 */
[----:B------:R-:W-:-:S06]  /*c6e0*/  FADD.FTZ R171, R171, R178 ;  /* 0x000000b2abab7221 */ /* 0x000fcc0000010000 */
[----:B------:R-:W-:Y:S02]  /*c6f0*/  FADD.FTZ R12, R172, R173 ;  /* 0x000000adac0c7221 */ /* 0x000fe40000010000 */
[----:B------:R-:W-:Y:S02]  /*c700*/  FADD.FTZ R174, R174, R171 ;  /* 0x000000abaeae7221 */ /* 0x000fe40000010000 */
[----:B------:R-:W-:Y:S02]  /*c710*/  FADD.FTZ R12, R169, R12 ;  /* 0x0000000ca90c7221 */ /* 0x000fe40000010000 */
[----:B------:R-:W-:Y:S02]  /*c720*/  FADD.FTZ R185, R185, R174 ;  /* 0x000000aeb9b97221 */ /* 0x000fe40000010000 */
[----:B------:R-:W-:Y:S02]  /*c730*/  FADD.FTZ R181, R181, R12 ;  /* 0x0000000cb5b57221 */ /* 0x000fe40000010000 */
[----:B------:R-:W-:-:S02]  /*c740*/  IMAD.SHL.U32 R170, R170, 0x80, RZ ;  /* 0x00000080aaaa7824 */ /* 0x000fc400078e00ff */
[----:B------:R-:W-:Y:S02]  /*c750*/  FADD.FTZ R184, R184, R181 ;  /* 0x000000b5b8b87221 */ /* 0x000fe40000010000 */
[----:B------:R-:W-:Y:S01]  /*c760*/  FADD.FTZ R188, R188, R185 ;  /* 0x000000b9bcbc7221 */ /* 0x000fe20000010000 */
[----:B------:R-:W-:Y:S01]  /*c770*/  HMMA.16816.F32.BF16 R68, R4, R164, R68 ;  /* 0x000000a40444723c */ /* 0x000fe20000041844 */
[----:B------:R-:W-:Y:S02]  /*c780*/  FADD.FTZ R179, R179, R184 ;  /* 0x000000b8b3b37221 */ /* 0x000fe40000010000 */
[----:B------:R-:W-:-:S05]  /*c790*/  FADD.FTZ R183, R183, R188 ;  /* 0x000000bcb7b77221 */ /* 0x000fca0000010000 */
[----:B------:R-:W-:Y:S01]  /*c7a0*/  HMMA.16816.F32.BF16 R72, R4, R166, R72 ;  /* 0x000000a60448723c */ /* 0x000fe20000041848 */
[----:B------:R-:W-:-:S07]  /*c7b0*/  FADD.FTZ R182, R182, R179 ;  /* 0x000000b3b6b67221 */ /* 0x000fce0000010000 */
[----:B------:R-:W-:Y:S01]  /*c7c0*/  HMMA.16816.F32.BF16 R76, R4, R160, R76 ;  /* 0x000000a0044c723c */ /* 0x000fe2000004184c */
[----:B------:R-:W-:-:S07]  /*c7d0*/  FADD.FTZ R186, R186, R183 ;  /* 0x000000b7baba7221 */ /* 0x000fce0000010000 */
[C---:B------:R-:W-:Y:S08]  /*c7e0*/  HMMA.16816.F32.BF16 R80, R4.reuse, R162, R80 ;  /* 0x000000a20450723c */ /* 0x040ff00000041850 */
[C---:B------:R-:W-:Y:S08]  /*c7f0*/  HMMA.16816.F32.BF16 R84, R4.reuse, R156, R84 ;  /* 0x0000009c0454723c */ /* 0x040ff00000041854 */
[C---:B------:R-:W-:Y:S08]  /*c800*/  HMMA.16816.F32.BF16 R88, R4.reuse, R158, R88 ;  /* 0x0000009e0458723c */ /* 0x040ff00000041858 */
[C---:B--2---:R-:W-:Y:S08]  /*c810*/  HMMA.16816.F32.BF16 R92, R4.reuse, R24, R92 ;  /* 0x00000018045c723c */ /* 0x044ff0000004185c */
[C---:B------:R-:W-:Y:S08]  /*c820*/  HMMA.16816.F32.BF16 R96, R4.reuse, R26, R96 ;  /* 0x0000001a0460723c */ /* 0x040ff00000041860 */
[C---:B-----5:R-:W-:Y:S08]  /*c830*/  HMMA.16816.F32.BF16 R100, R4.reuse, R20, R100 ;  /* 0x000000140464723c */ /* 0x060ff00000041864 */
[C---:B------:R-:W-:Y:S08]  /*c840*/  HMMA.16816.F32.BF16 R104, R4.reuse, R22, R104 ;  /* 0x000000160468723c */ /* 0x040ff00000041868 */
[C---:B----4-:R-:W-:Y:S08]  /*c850*/  HMMA.16816.F32.BF16 R108, R4.reuse, R16, R108 ;  /* 0x00000010046c723c */ /* 0x050ff0000004186c */
[C---:B------:R-:W-:Y:S08]  /*c860*/  HMMA.16816.F32.BF16 R112, R4.reuse, R18, R112 ;  /* 0x000000120470723c */ /* 0x040ff00000041870 */
[C---:B------:R-:W-:Y:S08]  /*c870*/  HMMA.16816.F32.BF16 R120, R4.reuse, R14, R120 ;  /* 0x0000000e0478723c */ /* 0x040ff00000041878 */
[C---:B-1----:R-:W-:Y:S08]  /*c880*/  HMMA.16816.F32.BF16 R124, R4.reuse, R8, R124 ;  /* 0x00000008047c723c */ /* 0x042ff0000004187c */
[----:B------:R-:W-:Y:S07]  /*c890*/  HMMA.16816.F32.BF16 R128, R4, R10, R128 ;  /* 0x0000000a0480723c */ /* 0x000fee0000041880 */
[----:B------:R-:W-:-:S04]  /*c8a0*/  @P6 IMAD.HI.U32 R4, R170, c[0x0][0x2c8], RZ ;  /* 0x0000b200aa046a27 */ /* 0x000fc800078e00ff */
[----:B------:R-:W-:Y:S01]  /*c8b0*/  IMAD.MOV.U32 R5, RZ, RZ, R170 ;  /* 0x000000ffff057224 */ /* 0x000fe200078e00aa */
[----:B------:R-:W-:Y:S02]  /*c8c0*/  @P6 SHF.R.U32.HI R5, RZ, c[0x0][0x2cc], R4 ;  /* 0x0000b300ff056a19 */ /* 0x000fe40000011604 */
[----:B------:R-:W-:Y:S01]  /*c8d0*/  ISETP.GE.AND P6, PT, R197, 0x1, PT ;  /* 0x00000001c500780c */ /* 0x000fe20003fc6270 */
[----:B------:R-:W-:Y:S02]  /*c8e0*/  FADD.FTZ R189, R189, R182 ;  /* 0x000000b6bdbd7221 */ /* 0x000fe40000010000 */
[----:B------:R-:W-:Y:S02]  /*c8f0*/  FADD.FTZ R193, R193, R186 ;  /* 0x000000bac1c17221 */ /* 0x000fe40000010000 */
[----:B------:R-:W-:Y:S02]  /*c900*/  FADD.FTZ R246, R246, R189 ;  /* 0x000000bdf6f67221 */ /* 0x000fe40000010000 */
[----:B------:R-:W-:Y:S01]  /*c910*/  FADD.FTZ R193, R194, R193 ;  /* 0x000000c1c2c17221 */ /* 0x000fe20000010000 */
[----:B------:R-:W-:Y:S01]  /*c920*/  IADD3 R177, -R177, R180, R5 ;  /* 0x000000b4b1b17210 */ /* 0x000fe20007ffe105 */
[----:B------:R-:W-:-:S02]  /*c930*/  FADD.FTZ R191, R191, R246 ;  /* 0x000000f6bfbf7221 */ /* 0x000fc40000010000 */
[----:B------:R-:W-:Y:S01]  /*c940*/  FADD.FTZ R192, R192, R193 ;  /* 0x000000c1c0c07221 */ /* 0x000fe20000010000 */
[----:B------:R-:W-:Y:S01]  /*c950*/  IADD3 R246, R168, -0x2, RZ ;  /* 0xfffffffea8f67810 */ /* 0x000fe20007ffe0ff */
[----:B------:R-:W-:Y:S01]  /*c960*/  FADD.FTZ R247, R252, R191 ;  /* 0x000000bffcf77221 */ /* 0x000fe20000010000 */
[----:B------:R-:W-:Y:S01]  /*c970*/  IADD3 R4, R177, c[0x0][0x328], RZ ;  /* 0x0000ca00b1047a10 */ /* 0x000fe20007ffe0ff */
[----:B------:R-:W-:Y:S01]  /*c980*/  FADD.FTZ R243, R243, R192 ;  /* 0x000000c0f3f37221 */ /* 0x000fe20000010000 */
[----:B------:R-:W-:Y:S05]  /*c990*/  @!P6 BRA `(.L_x_1097) ;  /* 0x000001000000e947 */ /* 0x000fea0003800000 */
[C---:B------:R-:W-:Y:S01]  /*c9a0*/  ISETP.GT.AND P0, PT, R177.reuse, RZ, PT ;  /* 0x000000ffb100720c */ /* 0x040fe20003f04270 */
        /* <DEDUP_REMOVED lines=9> */
.L_x_1099:
[----:B------:R-:W-:-:S13]  /*ca40*/  ISETP.NE.AND P0, PT, R197, 0x1, PT ;  /* 0x00000001c500780c */ /* 0x000fda0003f05270 */
[----:B------:R-:W-:-:S05]  /*ca50*/  @P0 IMAD.HI.U32 R5, R6, c[0x0][0x330], RZ ;  /* 0x0000cc0006050a27 */ /* 0x000fca00078e00ff */
[----:B------:R-:W-:Y:S02]  /*ca60*/  @P0 SHF.R.U32.HI R6, RZ, c[0x0][0x334], R5 ;  /* 0x0000cd00ff060a19 */ /* 0x000fe40000011605 */
.L_x_1100:
[----:B------:R-:W-:Y:S05]  /*ca70*/  BSYNC B0 ;  /* 0x0000000000007941 */ /* 0x000fea0003800000 */
.L_x_1098:
[----:B------:R-:W-:-:S05]  /*ca80*/  IMAD R5, R6, R197, c[0x0][0x32c] ;  /* 0x0000cb0006057624 */ /* 0x000fca00078e02c5 */
[----:B------:R-:W-:-:S05]  /*ca90*/  IMNMX R4, R4, R5, PT ;  /* 0x0000000504047217 */ /* 0x000fca0003800200 */
.L_x_1097:
[----:B------:R-:W-:-:S05]  /*caa0*/  IMAD.HI R5, R4, 0x2aaaaaab, RZ ;  /* 0x2aaaaaab04057827 */ /* 0x000fca00078e02ff */
[----:B------:R-:W-:-:S04]  /*cab0*/  SHF.R.U32.HI R4, RZ, 0x1f, R5 ;  /* 0x0000001fff047819 */ /* 0x000fc80000011605 */
[----:B------:R-:W-:-:S04]  /*cac0*/  LEA.HI.SX32 R4, R5, R4, 0x1d ;  /* 0x0000000405047211 */ /* 0x000fc800078feaff */
[----:B------:R-:W-:-:S04]  /*cad0*/  IMNMX R199, R229, R4, !PT ;  /* 0x00000004e5c77217 */ /* 0x000fc80007800200 */
[----:B------:R-:W-:-:S13]  /*cae0*/  ISETP.GE.AND P0, PT, R246, R199, PT ;  /* 0x000000c7f600720c */ /* 0x000fda0003f06270 */
[----:B------:R-:W-:Y:S05]  /*caf0*/  @!P0 BRA `(.L_x_1101) ;  /* 0x0000366000008947 */ /* 0x000fea0003800000 */
.L_x_1114:
[----:B------:R-:W-:Y:S04]  /*cb00*/  DEPBAR.LE SB0, 0x0 ;  /* 0x000080000000791a */ /* 0x000fe80000000000 */
[----:B------:R-:W-:Y:S01]  /*cb10*/  WARPSYNC 0xffffffff ;  /* 0xffffffff00007948 */ /* 0x000fe20003800000 */
[----:B------:R-:W-:Y:S01]  /*cb20*/  BAR.SYNC.DEFER_BLOCKING 0x0 ;  /* 0x0000000000007b1d */ /* 0x000fe20000010000 */
[----:B------:R-:W-:Y:S02]  /*cb30*/  ISETP.GT.AND P0, PT, R229, R246, PT ;  /* 0x000000f6e500720c */ /* 0x000fe40003f04270 */
[----:B------:R-:W-:Y:S02]  /*cb40*/  ISETP.GE.AND P3, PT, R225, c[0x0][0x1d4], PT ;  /* 0x00007500e1007a0c */ /* 0x000fe40003f66270 */
[----:B------:R-:W-:Y:S02]  /*cb50*/  ISETP.GE.AND P4, PT, R227, c[0x0][0x1d4], PT ;  /* 0x00007500e3007a0c */ /* 0x000fe40003f86270 */
[----:B------:R-:W-:Y:S02]  /*cb60*/  ISETP.GE.AND P5, PT, R230, c[0x0][0x1d4], PT ;  /* 0x00007500e6007a0c */ /* 0x000fe40003fa6270 */
[----:B------:R-:W-:Y:S01]  /*cb70*/  ISETP.GE.AND P6, PT, R228, c[0x0][0x1d4], PT ;  /* 0x00007500e4007a0c */ /* 0x000fe20003fc6270 */
[----:B------:R1:W2:Y:S01]  /*cb80*/  LDSM.16.M88.4 R156, [R222] ;  /* 0x00000000de9c783b */ /* 0x0002a20000000200 */
[----:B------:R-:W-:Y:S03]  /*cb90*/  BSSY B0, `(.L_x_1102) ;  /* 0x0000029000007945 */ /* 0x000fe60003800000 */
[----:B------:R1:W3:Y:S04]  /*cba0*/  LDSM.16.M88.4 R160, [R221+0xa080] ;  /* 0x00a08000dda0783b */ /* 0x0002e80000000200 */
[----:B------:R1:W4:Y:S04]  /*cbb0*/  LDSM.16.M88.4 R164, [R221+0xa880] ;  /* 0x00a88000dda4783b */ /* 0x0003280000000200 */
[----:B------:R1:W1:Y:S04]  /*cbc0*/  LDSM.16.M88.4 R24, [R221+0xb080] ;  /* 0x00b08000dd18783b */ /* 0x0002680000000200 */
[----:B------:R1:W1:Y:S04]  /*cbd0*/  LDSM.16.M88.4 R168, [R220] ;  /* 0x00000000dca8783b */ /* 0x0002680000000200 */
[----:B------:R1:W1:Y:S04]  /*cbe0*/  LDSM.16.M88.4 R172, [R219] ;  /* 0x00000000dbac783b */ /* 0x0002680000000200 */
[----:B------:R1:W1:Y:S04]  /*cbf0*/  LDSM.16.M88.4 R176, [R211] ;  /* 0x00000000d3b0783b */ /* 0x0002680000000200 */
[----:B------:R1:W1:Y:S01]  /*cc00*/  LDSM.16.M88.4 R180, [R210] ;  /* 0x00000000d2b4783b */ /* 0x0002620000000200 */
[----:B------:R-:W-:-:S05]  /*cc10*/  @P0 BRA `(.L_x_1103) ;  /* 0x0000020000000947 */ /* 0x000fca0003800000 */
[----:B------:R-:W-:Y:S01]  /*cc20*/  SHF.R.S32.HI R7, RZ, 0x1f, R246 ;  /* 0x0000001fff077819 */ /* 0x000fe200000114f6 */
[----:B------:R-:W-:Y:S01]  /*cc30*/  IMAD.WIDE.U32 R8, R246, c[0x0][0x208], RZ ;  /* 0x00008200f6087a25 */ /* 0x000fe200078e00ff */
[----:B------:R-:W-:Y:S03]  /*cc40*/  ISETP.GT.AND P1, PT, R224, 0x7f, PT ;  /* 0x0000007fe000780c */ /* 0x000fe60003f24270 */
[----:B------:R-:W-:Y:S04]  /*cc50*/  IMAD R7, R7, c[0x0][0x208], RZ ;  /* 0x0000820007077a24 */ /* 0x000fe800078e02ff */
[----:B------:R-:W-:Y:S04]  /*cc60*/  IMAD R7, R246, c[0x0][0x20c], R7 ;  /* 0x00008300f6077a24 */ /* 0x000fe800078e0207 */
[----:B------:R-:W-:Y:S02]  /*cc70*/  IMAD.IADD R7, R9, 0x1, R7 ;  /* 0x0000000109077824 */ /* 0x000fe400078e0207 */
[----:B------:R-:W-:Y:S04]  /*cc80*/  IMAD.WIDE.U32 R8, R8, 0x30, RZ ;  /* 0x0000003008087825 */ /* 0x000fe800078e00ff */
[----:B------:R-:W-:Y:S02]  /*cc90*/  IMAD R7, R7, 0x30, RZ ;  /* 0x0000003007077824 */ /* 0x000fe400078e02ff */
[----:B------:R-:W-:Y:S02]  /*cca0*/  @!P1 IMAD.MOV.U32 R5, RZ, RZ, c[0x0][0x208] ;  /* 0x00008200ff059624 */ /* 0x000fe400078e00ff */
[----:B------:R-:W-:Y:S01]  /*ccb0*/  @!P1 IMAD.MOV.U32 R4, RZ, RZ, c[0x0][0x20c] ;  /* 0x00008300ff049624 */ /* 0x000fe200078e00ff */
[----:B------:R-:W-:Y:S02]  /*ccc0*/  IADD3 R7, R9, R7, RZ ;  /* 0x0000000709077210 */ /* 0x000fe40007ffe0ff */
[CC--:B------:R-:W-:Y:S04]  /*ccd0*/  @!P1 LEA R9, P0, R5.reuse, R8.reuse, 0x5 ;  /* 0x0000000805099211 */ /* 0x0c0fe800078028ff */
[----:B------:R-:W-:Y:S02]  /*cce0*/  @!P1 LEA.HI.X R5, R5, R7, R4, 0x5, P0 ;  /* 0x0000000705059211 */ /* 0x000fe400000f2c04 */
[----:B------:R-:W-:Y:S05]  /*ccf0*/  IADD3 R4, P0, R232, R8, RZ ;  /* 0x00000008e8047210 */ /* 0x000fea0007f1e0ff */
[----:B------:R-:W-:Y:S01]  /*cd00*/  IMAD.X R7, R7, 0x1, R237, P0 ;  /* 0x0000000107077824 */ /* 0x000fe200000e06ed */
[C---:B------:R-:W-:Y:S04]  /*cd10*/  LEA R10, P0, R4.reuse, c[0x0][0x1f8], 0x1 ;  /* 0x00007e00040a7a11 */ /* 0x040fe800078008ff */
[----:B------:R-:W-:Y:S02]  /*cd20*/  LEA.HI.X R11, R4, c[0x0][0x1fc], R7, 0x1, P0 ;  /* 0x00007f00040b7a11 */ /* 0x000fe400000f0c07 */
[----:B------:R-:W-:Y:S03]  /*cd30*/  @!P1 IADD3 R9, P0, R9, R232, RZ ;  /* 0x000000e809099210 */ /* 0x000fe60007f1e0ff */
[----:B------:R-:W-:Y:S01]  /*cd40*/  @!PT LDS RZ, [RZ] ;  /* 0x00000000fffff984 */ /* 0x000fe20000000800 */
[----:B------:R-:W-:Y:S01]  /*cd50*/  @!PT LDS RZ, [RZ] ;  /* 0x00000000fffff984 */ /* 0x000fe20000000800 */
[----:B------:R-:W-:Y:S01]  /*cd60*/  @!PT LDS RZ, [RZ] ;  /* 0x00000000fffff984 */ /* 0x000fe20000000800 */
[----:B------:R4:W-:Y:S01]  /*cd70*/  LDGSTS.E.BYPASS.LTC128B.128 [R231+0x4080], [R10.64], !P6 ;  /* 0x040800000ae77fae */ /* 0x0009e2000f101d52 */
[----:B------:R-:W-:Y:S02]  /*cd80*/  @!P1 IADD3.X R4, R5, R237, RZ, P0, !PT ;  /* 0x000000ed05049210 */ /* 0x000fe400007fe4ff */
[C---:B------:R-:W-:Y:S01]  /*cd90*/  @!P1 LEA R6, P0, R9.reuse, c[0x0][0x1f8], 0x1 ;  /* 0x00007e0009069a11 */ /* 0x040fe200078008ff */
[----:B------:R4:W-:Y:S03]  /*cda0*/  LDGSTS.E.BYPASS.LTC128B.128 [R231+0x5880], [R10.64+0x80], !P5 ;  /* 0x058800800ae77fae */ /* 0x0009e6000e901d52 */
[----:B------:R-:W-:Y:S01]  /*cdb0*/  @!P1 LEA.HI.X R7, R9, c[0x0][0x1fc], R4, 0x1, P0 ;  /* 0x00007f0009079a11 */ /* 0x000fe200000f0c04 */
[----:B------:R4:W-:Y:S04]  /*cdc0*/  LDGSTS.E.BYPASS.LTC128B.128 [R231+0x7080], [R10.64+0x100], !P4 ;  /* 0x070801000ae77fae */ /* 0x0009e8000e101d52 */
[----:B------:R4:W-:Y:S04]  /*cdd0*/  LDGSTS.E.BYPASS.LTC128B.128 [R231+0x8880], [R10.64+0x180], !P3 ;  /* 0x088801800ae77fae */ /* 0x0009e8000d901d52 */
[----:B------:R4:W-:Y:S04]  /*cde0*/  @!P1 LDGSTS.E.BYPASS.LTC128B.128 [R231+0x5080], [R6.64], !P6 ;  /* 0x0508000006e79fae */ /* 0x0009e8000f101d52 */
[----:B------:R4:W-:Y:S04]  /*cdf0*/  @!P1 LDGSTS.E.BYPASS.LTC128B.128 [R231+0x6880], [R6.64+0x80], !P5 ;  /* 0x0688008006e79fae */ /* 0x0009e8000e901d52 */
[----:B------:R4:W-:Y:S04]  /*ce00*/  @!P1 LDGSTS.E.BYPASS.LTC128B.128 [R231+0x8080], [R6.64+0x100], !P4 ;  /* 0x0808010006e79fae */ /* 0x0009e8000e101d52 */
[----:B------:R4:W-:Y:S02]  /*ce10*/  @!P1 LDGSTS.E.BYPASS.LTC128B.128 [R231+0x9880], [R6.64+0x180], !P3 ;  /* 0x0988018006e79fae */ /* 0x0009e4000d901d52 */
.L_x_1103:
[----:B------:R-:W-:Y:S05]  /*ce20*/  BSYNC B0 ;  /* 0x0000000000007941 */ /* 0x000fea0003800000 */
.L_x_1102:
[C---:B--234-:R-:W-:Y:S01]  /*ce30*/  HMMA.16816.F32.BF16 R4, R156.reuse, R160, RZ ;  /* 0x000000a09c04723c */ /* 0x05cfe200000418ff */
[----:B------:R-:W-:Y:S01]  /*ce40*/  LDSM.16.M88.4 R184, [R218] ;  /* 0x00000000dab8783b */ /* 0x000fe20000000200 */
[----:B------:R-:W-:Y:S01]  /*ce50*/  BSSY B0, `(.L_x_1104) ;  /* 0x00000ec000007945 */ /* 0x000fe20003800000 */
[----:B------:R-:W-:Y:S05]  /*ce60*/  ISETP.GT.AND P0, PT, R246, R229, PT ;  /* 0x000000e5f600720c */ /* 0x000fea0003f04270 */
[C---:B------:R-:W-:Y:S01]  /*ce70*/  HMMA.16816.F32.BF16 R8, R156.reuse, R162, RZ ;  /* 0x000000a29c08723c */ /* 0x040fe200000418ff */
[----:B------:R-:W0:Y:S07]  /*ce80*/  LDGDEPBAR ;  /* 0x00000000000079af */ /* 0x000e2e0000000000 */
[C---:B------:R-:W-:Y:S01]  /*ce90*/  HMMA.16816.F32.BF16 R12, R156.reuse, R164, RZ ;  /* 0x000000a49c0c723c */ /* 0x040fe200000418ff */
[----:B------:R-:W2:Y:S07]  /*cea0*/  LDSM.16.M88.4 R188, [R215+0xa080] ;  /* 0x00a08000d7bc783b */ /* 0x000eae0000000200 */
[C---:B------:R-:W-:Y:S01]  /*ceb0*/  HMMA.16816.F32.BF16 R16, R156.reuse, R166, RZ ;  /* 0x000000a69c10723c */ /* 0x040fe200000418ff */
[----:B------:R-:W-:Y:S07]  /*cec0*/  LDSM.16.M88.4 R160, [R215+0xb080] ;  /* 0x00b08000d7a0783b */ /* 0x000fee0000000200 */
[C---:B-1----:R-:W-:Y:S01]  /*ced0*/  HMMA.16816.F32.BF16 R20, R156.reuse, R24, RZ ;  /* 0x000000189c14723c */ /* 0x042fe200000418ff */
[----:B------:R-:W-:Y:S07]  /*cee0*/  LDSM.16.M88.4 R164, [R217] ;  /* 0x00000000d9a4783b */ /* 0x000fee0000000200 */
[----:B------:R-:W-:Y:S01]  /*cef0*/  HMMA.16816.F32.BF16 R24, R156, R26, RZ ;  /* 0x0000001a9c18723c */ /* 0x000fe200000418ff */
[----:B------:R-:W1:Y:S07]  /*cf00*/  LDSM.16.M88.4 R156, [R215+0xa880] ;  /* 0x00a88000d79c783b */ /* 0x000e6e0000000200 */
[C---:B------:R-:W-:Y:S01]  /*cf10*/  HMMA.16816.F32.BF16 R4, R168.reuse, R172, R4 ;  /* 0x000000aca804723c */ /* 0x040fe20000041804 */
[----:B------:R-:W3:Y:S07]  /*cf20*/  LDSM.16.M88.4 R192, [R209] ;  /* 0x00000000d1c0783b */ /* 0x000eee0000000200 */
[C---:B------:R-:W-:Y:S01]  /*cf30*/  HMMA.16816.F32.BF16 R8, R168.reuse, R174, R8 ;  /* 0x000000aea808723c */ /* 0x040fe20000041808 */
[----:B------:R-:W-:Y:S07]  /*cf40*/  LDSM.16.M88.4 R172, [R209+0x1000] ;  /* 0x00100000d1ac783b */ /* 0x000fee0000000200 */
[C---:B------:R-:W-:Y:S08]  /*cf50*/  HMMA.16816.F32.BF16 R12, R168.reuse, R176, R12 ;  /* 0x000000b0a80c723c */ /* 0x040ff0000004180c */
[C---:B------:R-:W-:Y:S01]  /*cf60*/  HMMA.16816.F32.BF16 R16, R168.reuse, R178, R16 ;  /* 0x000000b2a810723c */ /* 0x040fe20000041810 */
[----:B------:R-:W-:Y:S07]  /*cf70*/  LDSM.16.M88.4 R176, [R222+0x4000] ;  /* 0x00400000deb0783b */ /* 0x000fee0000000200 */
[C---:B------:R-:W-:Y:S08]  /*cf80*/  HMMA.16816.F32.BF16 R20, R168.reuse, R180, R20 ;  /* 0x000000b4a814723c */ /* 0x040ff00000041814 */
[----:B------:R-:W-:Y:S01]  /*cf90*/  HMMA.16816.F32.BF16 R24, R168, R182, R24 ;  /* 0x000000b6a818723c */ /* 0x000fe20000041818 */
[----:B------:R-:W4:Y:S07]  /*cfa0*/  LDSM.16.M88.4 R168, [R209+0x800] ;  /* 0x00080000d1a8783b */ /* 0x000f2e0000000200 */
[C---:B--2---:R-:W-:Y:S01]  /*cfb0*/  HMMA.16816.F32.BF16 R4, R184.reuse, R188, R4 ;  /* 0x000000bcb804723c */ /* 0x044fe20000041804 */
[----:B------:R-:W2:Y:S07]  /*cfc0*/  LDSM.16.M88.4 R180, [R221+0xb880] ;  /* 0x00b88000ddb4783b */ /* 0x000eae0000000200 */
[C---:B------:R-:W-:Y:S01]  /*cfd0*/  HMMA.16816.F32.BF16 R8, R184.reuse, R190, R8 ;  /* 0x000000beb808723c */ /* 0x040fe20000041808 */
[----:B------:R-:W-:Y:S07]  /*cfe0*/  LDSM.16.M88.4 R188, [R208] ;  /* 0x00000000d0bc783b */ /* 0x000fee0000000200 */
[C---:B-1----:R-:W-:Y:S08]  /*cff0*/  HMMA.16816.F32.BF16 R12, R184.reuse, R156, R12 ;  /* 0x0000009cb80c723c */ /* 0x042ff0000004180c */
[C---:B------:R-:W-:Y:S01]  /*d000*/  HMMA.16816.F32.BF16 R16, R184.reuse, R158, R16 ;  /* 0x0000009eb810723c */ /* 0x040fe20000041810 */
[----:B------:R-:W1:Y:S07]  /*d010*/  LDSM.16.M88.4 R156, [R221+0xc080] ;  /* 0x00c08000dd9c783b */ /* 0x000e6e0000000200 */
[C---:B------:R-:W-:Y:S08]  /*d020*/  HMMA.16816.F32.BF16 R20, R184.reuse, R160, R20 ;  /* 0x000000a0b814723c */ /* 0x040ff00000041814 */
[----:B------:R-:W-:Y:S01]  /*d030*/  HMMA.16816.F32.BF16 R24, R184, R162, R24 ;  /* 0x000000a2b818723c */ /* 0x000fe20000041818 */
[----:B------:R-:W5:Y:S07]  /*d040*/  LDSM.16.M88.4 R160, [R221+0xc880] ;  /* 0x00c88000dda0783b */ /* 0x000f6e0000000200 */
[C---:B---3--:R-:W-:Y:S01]  /*d050*/  HMMA.16816.F32.BF16 R4, R164.reuse, R192, R4 ;  /* 0x000000c0a404723c */ /* 0x048fe20000041804 */
[----:B------:R-:W3:Y:S07]  /*d060*/  LDSM.16.M88.4 R184, [R220+0x4000] ;  /* 0x00400000dcb8783b */ /* 0x000eee0000000200 */
[C---:B------:R-:W-:Y:S01]  /*d070*/  HMMA.16816.F32.BF16 R8, R164.reuse, R194, R8 ;  /* 0x000000c2a408723c */ /* 0x040fe20000041808 */
[----:B------:R-:W-:Y:S07]  /*d080*/  LDSM.16.M88.4 R192, [R215+0xb880] ;  /* 0x00b88000d7c0783b */ /* 0x000fee0000000200 */
[C---:B----4-:R-:W-:Y:S08]  /*d090*/  HMMA.16816.F32.BF16 R12, R164.reuse, R168, R12 ;  /* 0x000000a8a40c723c */ /* 0x050ff0000004180c */
[C---:B------:R-:W-:Y:S01]  /*d0a0*/  HMMA.16816.F32.BF16 R16, R164.reuse, R170, R16 ;  /* 0x000000aaa410723c */ /* 0x040fe20000041810 */
[----:B------:R-:W-:Y:S07]  /*d0b0*/  LDSM.16.M88.4 R168, [R206] ;  /* 0x00000000cea8783b */ /* 0x000fee0000000200 */
[C---:B------:R-:W-:Y:S08]  /*d0c0*/  HMMA.16816.F32.BF16 R20, R164.reuse, R172, R20 ;  /* 0x000000aca414723c */ /* 0x040ff00000041814 */
[----:B------:R-:W-:Y:S01]  /*d0d0*/  HMMA.16816.F32.BF16 R24, R164, R174, R24 ;  /* 0x000000aea418723c */ /* 0x000fe20000041818 */
[----:B------:R-:W4:Y:S07]  /*d0e0*/  LDSM.16.M88.4 R164, [R207] ;  /* 0x00000000cfa4783b */ /* 0x000f2e0000000200 */
[C---:B--2---:R-:W-:Y:S01]  /*d0f0*/  HMMA.16816.F32.BF16 R4, R176.reuse, R180, R4 ;  /* 0x000000b4b004723c */ /* 0x044fe20000041804 */
[----:B------:R-:W2:Y:S07]  /*d100*/  LDSM.16.M88.4 R172, [R218+0x4000] ;  /* 0x00400000daac783b */ /* 0x000eae0000000200 */
[C---:B------:R-:W-:Y:S01]  /*d110*/  HMMA.16816.F32.BF16 R8, R176.reuse, R182, R8 ;  /* 0x000000b6b008723c */ /* 0x040fe20000041808 */
[----:B------:R-:W-:Y:S07]  /*d120*/  LDSM.16.M88.4 R180, [R209+0x1800] ;  /* 0x00180000d1b4783b */ /* 0x000fee0000000200 */
[C---:B-1----:R-:W-:Y:S08]  /*d130*/  HMMA.16816.F32.BF16 R12, R176.reuse, R156, R12 ;  /* 0x0000009cb00c723c */ /* 0x042ff0000004180c */
[C---:B------:R-:W-:Y:S01]  /*d140*/  HMMA.16816.F32.BF16 R16, R176.reuse, R158, R16 ;  /* 0x0000009eb010723c */ /* 0x040fe20000041810 */
[----:B------:R-:W1:Y:S07]  /*d150*/  LDSM.16.M88.4 R156, [R215+0xc080] ;  /* 0x00c08000d79c783b */ /* 0x000e6e0000000200 */
[C---:B-----5:R-:W-:Y:S08]  /*d160*/  HMMA.16816.F32.BF16 R20, R176.reuse, R160, R20 ;  /* 0x000000a0b014723c */ /* 0x060ff00000041814 */
        /* <DEDUP_REMOVED lines=10> */
[----:B------:R-:W-:Y:S01]  /*d210*/  HMMA.16816.F32.BF16 R24, R184, R170, R24 ;  /* 0x000000aab818723c */ /* 0x000fe20000041818 */
[----:B------:R-:W3:Y:S07]  /*d220*/  LDSM.16.M88.4 R168, [R209+0x2800] ;  /* 0x00280000d1a8783b */ /* 0x000eee0000000200 */
[C---:B--2---:R-:W-:Y:S01]  /*d230*/  HMMA.16816.F32.BF16 R4, R172.reuse, R192, R4 ;  /* 0x000000c0ac04723c */ /* 0x044fe20000041804 */
[----:B------:R-:W2:Y:S07]  /*d240*/  LDSM.16.M88.4 R184, [R222+0x8000] ;  /* 0x00800000deb8783b */ /* 0x000eae0000000200 */
[C---:B------:R-:W-:Y:S01]  /*d250*/  HMMA.16816.F32.BF16 R8, R172.reuse, R194, R8 ;  /* 0x000000c2ac08723c */ /* 0x040fe20000041808 */
[----:B------:R-:W-:Y:S07]  /*d260*/  LDSM.16.M88.4 R192, [R205] ;  /* 0x00000000cdc0783b */ /* 0x000fee0000000200 */
        /* <DEDUP_REMOVED lines=12> */
[----:B------:R-:W4:Y:S07]  /*d330*/  LDSM.16.M88.4 R164, [R204] ;  /* 0x00000000cca4783b */ /* 0x000f2e0000000200 */
[C---:B------:R-:W-:Y:S08]  /*d340*/  HMMA.16816.F32.BF16 R20, R176.reuse, R168, R20 ;  /* 0x000000a8b014723c */ /* 0x040ff00000041814 */
[----:B------:R-:W-:Y:S01]  /*d350*/  HMMA.16816.F32.BF16 R24, R176, R170, R24 ;  /* 0x000000aab018723c */ /* 0x000fe20000041818 */
[----:B------:R-:W3:Y:S07]  /*d360*/  LDSM.16.M88.4 R168, [R203] ;  /* 0x00000000cba8783b */ /* 0x000eee0000000200 */
        /* <DEDUP_REMOVED lines=40> */
[----:B------:R-:W3:Y:S01]  /*d5f0*/  LDSM.16.M88.4 R184, [R218+0xc000] ;  /* 0x00c00000dab8783b */ /* 0x000ee20000000200 */
[C---:B--2---:R-:W-:Y:S08]  /*d600*/  HMMA.16816.F32.BF16 R4, R172.reuse, R192, R4 ;  /* 0x000000c0ac04723c */ /* 0x044ff00000041804 */
[C---:B------:R-:W-:Y:S01]  /*d610*/  HMMA.16816.F32.BF16 R8, R172.reuse, R194, R8 ;  /* 0x000000c2ac08723c */ /* 0x040fe20000041808 */
[----:B------:R-:W-:Y:S07]  /*d620*/  LDSM.16.M88.4 R192, [R209+0x4800] ;  /* 0x00480000d1c0783b */ /* 0x000fee0000000200 */
[C---:B-1----:R-:W-:Y:S08]  /*d630*/  HMMA.16816.F32.BF16 R12, R172.reuse, R156, R12 ;  /* 0x0000009cac0c723c */ /* 0x042ff0000004180c */
[C---:B------:R-:W-:Y:S01]  /*d640*/  HMMA.16816.F32.BF16 R16, R172.reuse, R158, R16 ;  /* 0x0000009eac10723c */ /* 0x040fe20000041810 */
[----:B------:R-:W1:Y:S07]  /*d650*/  LDSM.16.M88.4 R156, [R215+0xf080] ;  /* 0x00f08000d79c783b */ /* 0x000e6e0000000200 */
[C---:B-----5:R-:W-:Y:S08]  /*d660*/  HMMA.16816.F32.BF16 R20, R172.reuse, R160, R20 ;  /* 0x000000a0ac14723c */ /* 0x060ff00000041814 */
[----:B------:R-:W-:Y:S01]  /*d670*/  HMMA.16816.F32.BF16 R24, R172, R162, R24 ;  /* 0x000000a2ac18723c */ /* 0x000fe20000041818 */
[----:B------:R-:W2:Y:S07]  /*d680*/  LDSM.16.M88.4 R160, [R215+0xf880] ;  /* 0x00f88000d7a0783b */ /* 0x000eae0000000200 */
[----:B------:R-:W5:Y:S01]  /*d690*/  LDSM.16.M88.4 R172, [R217+0xc000] ;  /* 0x00c00000d9ac783b */ /* 0x000f620000000200 */
[C---:B---3--:R-:W-:Y:S08]  /*d6a0*/  HMMA.16816.F32.BF16 R4, R176.reuse, R180, R4 ;  /* 0x000000b4b004723c */ /* 0x048ff00000041804 */
[C---:B------:R-:W-:Y:S08]  /*d6b0*/  HMMA.16816.F32.BF16 R8, R176.reuse, R182, R8 ;  /* 0x000000b6b008723c */ /* 0x040ff00000041808 */
[C---:B----4-:R-:W-:Y:S08]  /*d6c0*/  HMMA.16816.F32.BF16 R12, R176.reuse, R164, R12 ;  /* 0x000000a4b00c723c */ /* 0x050ff0000004180c */
[C---:B------:R-:W-:Y:S08]  /*d6d0*/  HMMA.16816.F32.BF16 R16, R176.reuse, R166, R16 ;  /* 0x000000a6b010723c */ /* 0x040ff00000041810 */
[C---:B------:R-:W-:Y:S08]  /*d6e0*/  HMMA.16816.F32.BF16 R20, R176.reuse, R168, R20 ;  /* 0x000000a8b014723c */ /* 0x040ff00000041814 */
[----:B------:R-:W-:Y:S08]  /*d6f0*/  HMMA.16816.F32.BF16 R24, R176, R170, R24 ;  /* 0x000000aab018723c */ /* 0x000ff00000041818 */
[C---:B------:R-:W-:Y:S08]  /*d700*/  HMMA.16816.F32.BF16 R4, R184.reuse, R188, R4 ;  /* 0x000000bcb804723c */ /* 0x040ff00000041804 */
[C---:B------:R-:W-:Y:S08]  /*d710*/  HMMA.16816.F32.BF16 R8, R184.reuse, R190, R8 ;  /* 0x000000beb808723c */ /* 0x040ff00000041808 */
[C---:B-1----:R-:W-:Y:S08]  /*d720*/  HMMA.16816.F32.BF16 R12, R184.reuse, R156, R12 ;  /* 0x0000009cb80c723c */ /* 0x042ff0000004180c */
[C---:B------:R-:W-:Y:S01]  /*d730*/  HMMA.16816.F32.BF16 R16, R184.reuse, R158, R16 ;  /* 0x0000009eb810723c */ /* 0x040fe20000041810 */
[----:B------:R-:W1:Y:S07]  /*d740*/  LDSM.16.M88.4 R156, [R209+0x5000] ;  /* 0x00500000d19c783b */ /* 0x000e6e0000000200 */
[C---:B--2---:R-:W-:Y:S08]  /*d750*/  HMMA.16816.F32.BF16 R20, R184.reuse, R160, R20 ;  /* 0x000000a0b814723c */ /* 0x044ff00000041814 */
[----:B------:R-:W-:Y:S01]  /*d760*/  HMMA.16816.F32.BF16 R24, R184, R162, R24 ;  /* 0x000000a2b818723c */ /* 0x000fe20000041818 */
[----:B------:R-:W2:Y:S01]  /*d770*/  LDSM.16.M88.4 R160, [R209+0x5800] ;  /* 0x00580000d1a0783b */ /* 0x000ea20000000200 */
[----:B------:R-:W-:Y:S06]  /*d780*/  DEPBAR.LE SB0, 0x0 ;  /* 0x000080000000791a */ /* 0x000fec0000000000 */
[----:B------:R-:W-:Y:S01]  /*d790*/  BAR.SYNC.DEFER_BLOCKING 0x0 ;  /* 0x0000000000007b1d */ /* 0x000fe20000010000 */
[C---:B-----5:R-:W-:Y:S08]  /*d7a0*/  HMMA.16816.F32.BF16 R4, R172.reuse, R192, R4 ;  /* 0x000000c0ac04723c */ /* 0x060ff00000041804 */
[C---:B------:R-:W-:Y:S08]  /*d7b0*/  HMMA.16816.F32.BF16 R8, R172.reuse, R194, R8 ;  /* 0x000000c2ac08723c */ /* 0x040ff00000041808 */
[C---:B-1----:R-:W-:Y:S08]  /*d7c0*/  HMMA.16816.F32.BF16 R12, R172.reuse, R156, R12 ;  /* 0x0000009cac0c723c */ /* 0x042ff0000004180c */
[C---:B------:R-:W-:Y:S04]  /*d7d0*/  HMMA.16816.F32.BF16 R16, R172.reuse, R158, R16 ;  /* 0x0000009eac10723c */ /* 0x040fe80000041810 */
[----:B------:R-:W-:Y:S02]  /*d7e0*/  FMUL.FTZ R168, R4, c[0x0][0x320] ;  /* 0x0000c80004a87a20 */ /* 0x000fe40000410000 */
[----:B------:R-:W-:Y:S02]  /*d7f0*/  FMUL.FTZ R169, R5, c[0x0][0x320] ;  /* 0x0000c80005a97a20 */ /* 0x000fe40000410000 */
[C---:B--2---:R-:W-:Y:S02]  /*d800*/  HMMA.16816.F32.BF16 R20, R172.reuse, R160, R20 ;  /* 0x000000a0ac14723c */ /* 0x044fe40000041814 */
[----:B------:R-:W1:Y:S02]  /*d810*/  MUFU.TANH R168, R168 ;  /* 0x000000a800a87308 */ /* 0x000e640000002400 */
[----:B------:R-:W-:Y:S02]  /*d820*/  FMUL.FTZ R170, R6, c[0x0][0x320] ;  /* 0x0000c80006aa7a20 */ /* 0x000fe40000410000 */
[----:B------:R-:W-:Y:S02]  /*d830*/  FMUL.FTZ R177, R7, c[0x0][0x320] ;  /* 0x0000c80007b17a20 */ /* 0x000fe40000410000 */
[----:B------:R-:W-:Y:S04]  /*d840*/  HMMA.16816.F32.BF16 R24, R172, R162, R24 ;  /* 0x000000a2ac18723c */ /* 0x000fe80000041818 */
[----:B------:R-:W2:Y:S01]  /*d850*/  MUFU.TANH R169, R169 ;  /* 0x000000a900a97308 */ /* 0x000ea20000002400 */
[----:B------:R-:W-:Y:S02]  /*d860*/  FMUL.FTZ R171, R8, c[0x0][0x320] ;  /* 0x0000c80008ab7a20 */ /* 0x000fe40000410000 */
[----:B------:R-:W-:Y:S02]  /*d870*/  FMUL.FTZ R180, R9, c[0x0][0x320] ;  /* 0x0000c80009b47a20 */ /* 0x000fe40000410000 */
[----:B------:R-:W-:Y:S03]  /*d880*/  FMUL.FTZ R178, R10, c[0x0][0x320] ;  /* 0x0000c8000ab27a20 */ /* 0x000fe60000410000 */
[----:B------:R-:W-:Y:S02]  /*d890*/  FMUL.FTZ R179, R11, c[0x0][0x320] ;  /* 0x0000c8000bb37a20 */ /* 0x000fe40000410000 */
        /* <DEDUP_REMOVED lines=10> */
[----:B------:R-:W-:Y:S02]  /*d940*/  FMUL.FTZ R250, R20, c[0x0][0x320] ;  /* 0x0000c80014fa7a20 */ /* 0x000fe40000410000 */
[----:B------:R-:W-:Y:S01]  /*d950*/  FMUL.FTZ R21, R21, c[0x0][0x320] ;  /* 0x0000c80015157a20 */ /* 0x000fe20000410000 */
[----:B------:R-:W1:Y:S01]  /*d960*/  MUFU.TANH R171, R171 ;  /* 0x000000ab00ab7308 */ /* 0x000e620000002400 */
[----:B------:R-:W-:Y:S02]  /*d970*/  FMUL.FTZ R22, R22, c[0x0][0x320] ;  /* 0x0000c80016167a20 */ /* 0x000fe40000410000 */
[----:B------:R-:W-:Y:S02]  /*d980*/  FMUL.FTZ R20, R23, c[0x0][0x320] ;  /* 0x0000c80017147a20 */ /* 0x000fe40000410000 */
[----:B------:R-:W-:Y:S02]  /*d990*/  FMUL.FTZ R172, R24, c[0x0][0x320] ;  /* 0x0000c80018ac7a20 */ /* 0x000fe40000410000 */
[----:B------:R-:W-:Y:S02]  /*d9a0*/  FMUL.FTZ R25, R25, c[0x0][0x320] ;  /* 0x0000c80019197a20 */ /* 0x000fe40000410000 */
[----:B------:R-:W-:Y:S01]  /*d9b0*/  FMUL.FTZ R24, R26, c[0x0][0x320] ;  /* 0x0000c8001a187a20 */ /* 0x000fe20000410000 */
[----:B------:R-:W1:Y:S01]  /*d9c0*/  MUFU.TANH R180, R180 ;  /* 0x000000b400b47308 */ /* 0x000e620000002400 */
[----:B------:R-:W-:Y:S09]  /*d9d0*/  FMUL.FTZ R23, R27, c[0x0][0x320] ;  /* 0x0000c8001b177a20 */ /* 0x000ff20000410000 */
        /* <DEDUP_REMOVED lines=18> */
[----:B------:R-:W-:-:S05]  /*db00*/  @!P0 BRA `(.L_x_1105) ;  /* 0x0000020000008947 */ /* 0x000fca0003800000 */
[----:B--234-:R-:W-:Y:S04]  /*db10*/  IADD3 R5, R246, -0x1, RZ ;  /* 0xfffffffff6057810 */ /* 0x01cfe80007ffe0ff */
[----:B------:R-:W-:Y:S01]  /*db20*/  SHF.R.S32.HI R4, RZ, 0x1f, R5 ;  /* 0x0000001fff047819 */ /* 0x000fe20000011405 */
[C---:B------:R-:W-:Y:S04]  /*db30*/  IMAD.WIDE.U32 R8, R5.reuse, c[0x0][0x1e0], RZ ;  /* 0x0000780005087a25 */ /* 0x040fe800078e00ff */
[----:B------:R-:W-:Y:S04]  /*db40*/  IMAD R4, R4, c[0x0][0x1e0], RZ ;  /* 0x0000780004047a24 */ /* 0x000fe800078e02ff */
[----:B------:R-:W-:Y:S04]  /*db50*/  IMAD R4, R5, c[0x0][0x1e4], R4 ;  /* 0x0000790005047a24 */ /* 0x000fe800078e0204 */
[----:B------:R-:W-:Y:S01]  /*db60*/  IMAD.IADD R5, R9, 0x1, R4 ;  /* 0x0000000109057824 */ /* 0x000fe200078e0204 */
[----:B------:R-:W-:Y:S01]  /*db70*/  IADD3 R4, -R248, 0x30, RZ ;  /* 0x00000030f8047810 */ /* 0x000fe20007ffe1ff */
[----:B------:R-:W-:Y:S03]  /*db80*/  IMAD.WIDE.U32 R8, R8, 0x30, RZ ;  /* 0x0000003008087825 */ /* 0x000fe600078e00ff */
[----:B------:R-:W-:Y:S01]  /*db90*/  ISETP.GE.AND P0, PT, R4, 0x21, PT ;  /* 0x000000210400780c */ /* 0x000fe20003f06270 */
[----:B------:R-:W-:Y:S04]  /*dba0*/  IMAD R5, R5, 0x30, RZ ;  /* 0x0000003005057824 */ /* 0x000fe800078e02ff */
[----:B------:R-:W-:Y:S08]  /*dbb0*/  IMAD.IADD R5, R9, 0x1, R5 ;  /* 0x0000000109057824 */ /* 0x000ff000078e0205 */
[----:B------:R-:W-:Y:S04]  /*dbc0*/  @P0 IADD3 R7, P2, P1, R234, UR6, R8 ;  /* 0x00000006ea070c10 */ /* 0x000fe8000f95e008 */
[----:B------:R-:W-:Y:S02]  /*dbd0*/  @P0 IADD3.X R6, R245, UR5, R5, P2, P1 ;  /* 0x00000005f5060c10 */ /* 0x000fe400097e2405 */
[----:B------:R-:W-:Y:S11]  /*dbe0*/  ISETP.GE.AND P1, PT, R4, 0x1, PT ;  /* 0x000000010400780c */ /* 0x000ff60003f26270 */
[----:B------:R-:W-:Y:S02]  /*dbf0*/  @!UPT UIADD3 URZ, URZ, URZ, URZ ;  /* 0x0000003f3f3ff290 */ /* 0x000fe4000fffe03f */
[----:B------:R-:W-:Y:S05]  /*dc00*/  @P1 IADD3 R4, P2, R234, R8, RZ ;  /* 0x00000008ea041210 */ /* 0x000fea0007f5e0ff */
        /* <DEDUP_REMOVED lines=8> */
[----:B------:R-:W-:Y:S03]  /*dc90*/  @P0 LEA.HI.X R11, R7, c[0x0][0x1cc], R6, 0x1, P2 ;  /* 0x00007300070b0a11 */ /* 0x000fe600010f0c06 */
[----:B------:R2:W-:Y:S04]  /*dca0*/  @P1 LDGSTS.E.BYPASS.LTC128B.128 [R231+0xb880], [R8.64+0x80], !P5 ;  /* 0x0b88008008e71fae */ /* 0x0005e8000e901d52 */
[----:B------:R2:W-:Y:S04]  /*dcb0*/  @P1 LDGSTS.E.BYPASS.LTC128B.128 [R231+0xd080], [R8.64+0x100], !P4 ;  /* 0x0d08010008e71fae */ /* 0x0005e8000e101d52 */
[----:B------:R2:W-:Y:S04]  /*dcc0*/  @P1 LDGSTS.E.BYPASS.LTC128B.128 [R231+0xe880], [R8.64+0x180], !P3 ;  /* 0x0e88018008e71fae */ /* 0x0005e8000d901d52 */
[----:B------:R2:W-:Y:S04]  /*dcd0*/  @P0 LDGSTS.E.BYPASS.LTC128B.128 [R231+0xb080], [R10.64], !P6 ;  /* 0x0b0800000ae70fae */ /* 0x0005e8000f101d52 */
[----:B------:R2:W-:Y:S04]  /*dce0*/  @P0 LDGSTS.E.BYPASS.LTC128B.128 [R231+0xc880], [R10.64+0x80], !P5 ;  /* 0x0c8800800ae70fae */ /* 0x0005e8000e901d52 */
[----:B------:R2:W-:Y:S04]  /*dcf0*/  @P0 LDGSTS.E.BYPASS.LTC128B.128 [R231+0xe080], [R10.64+0x100], !P4 ;  /* 0x0e0801000ae70fae */ /* 0x0005e8000e101d52 */
[----:B------:R2:W-:Y:S02]  /*dd00*/  @P0 LDGSTS.E.BYPASS.LTC128B.128 [R231+0xf880], [R10.64+0x180], !P3 ;  /* 0x0f8801800ae70fae */ /* 0x0005e4000d901d52 */
.L_x_1105:
[----:B--234-:R-:W-:Y:S05]  /*dd10*/  BSYNC B0 ;  /* 0x0000000000007941 */ /* 0x01cfea0003800000 */
.L_x_1104:
[----:B------:R-:W-:Y:S01]  /*dd20*/  ISETP.NE.AND P0, PT, R198, 0x1, PT ;  /* 0x00000001c600780c */ /* 0x000fe20003f05270 */
[----:B------:R-:W2:Y:S01]  /*dd30*/  LDL R176, [R1+0x4] ;  /* 0x0000040001b07983 */ /* 0x000ea20000100800 */
[----:B------:R-:W-:Y:S03]  /*dd40*/  IMAD R13, R246, -0x30, RZ ;  /* 0xffffffd0f60d7824 */ /* 0x000fe600078e02ff */
[----:B------:R-:W0:Y:S01]  /*dd50*/  LDGDEPBAR ;  /* 0x00000000000079af */ /* 0x000e220000000000 */
[----:B------:R-:W-:Y:S01]  /*dd60*/  IMAD.IADD R9, R13, 0x1, -R240 ;  /* 0x000000010d097824 */ /* 0x000fe200078e0af0 */
[----:B------:R-:W-:Y:S04]  /*dd70*/  IADD3 R10, -R240, 0x1, R13 ;  /* 0x00000001f00a7810 */ /* 0x000fe80007ffe10d */
[----:B------:R-:W-:Y:S04]  /*dd80*/  IADD3 R10, -R242, R10, R3 ;  /* 0x0000000af20a7210 */ /* 0x000fe80007ffe103 */
[C---:B------:R-:W-:Y:S02]  /*dd90*/  IADD3 R11, R10.reuse, c[0x0][0x328], RZ ;  /* 0x0000ca000a0b7a10 */ /* 0x040fe40007ffe0ff */
[----:B------:R-:W-:Y:S01]  /*dda0*/  IADD3 R10, R10, UR7, RZ ;  /* 0x000000070a0a7c10 */ /* 0x000fe2000fffe0ff */
[----:B--2---:R-:W-:Y:S05]  /*ddb0*/  IMAD R4, R176, 0x80, R241 ;  /* 0x00000080b0047824 */ /* 0x004fea00078e02f1 */
[----:B------:R-:W-:Y:S05]  /*ddc0*/  IADD3 R12, R238, R4, R239 ;  /* 0x00000004ee0c7210 */ /* 0x000fea0007ffe0ef */
[----:B------:R-:W-:Y:S05]  /*ddd0*/  @P0 IMAD.HI.U32 R4, R12, c[0x0][0x2c8], RZ ;  /* 0x0000b2000c040a27 */ /* 0x000fea00078e00ff */
[----:B------:R-:W-:Y:S02]  /*dde0*/  @P0 SHF.R.U32.HI R12, RZ, c[0x0][0x2cc], R4 ;  /* 0x0000b300ff0c0a19 */ /* 0x000fe40000011604 */
[----:B------:R-:W-:Y:S03]  /*ddf0*/  ISETP.GE.AND P0, PT, R197, 0x1, PT ;  /* 0x00000001c500780c */ /* 0x000fe60003f06270 */
[----:B------:R-:W2:Y:S02]  /*de00*/  SHFL.IDX PT, R6, R12, RZ, 0x1c1f ;  /* 0x001c1fff0c067589 */ /* 0x000ea400000e0000 */
[--C-:B--2---:R-:W-:Y:S02]  /*de10*/  IMAD.IADD R16, R11, 0x1, R6.reuse ;  /* 0x000000010b107824 */ /* 0x104fe400078e0206 */
[----:B------:R-:W-:Y:S06]  /*de20*/  IMAD.IADD R14, R10, 0x1, R6 ;  /* 0x000000010a0e7824 */ /* 0x000fec00078e0206 */
[----:B------:R-:W-:-:S05]  /*de30*/  @!P0 BRA `(.L_x_1106) ;  /* 0x0000017000008947 */ /* 0x000fca0003800000 */
[----:B------:R-:W-:Y:S01]  /*de40*/  IADD3 R6, -R242, R3, R6 ;  /* 0x00000003f2067210 */ /* 0x000fe20007ffe106 */
[----:B------:R-:W-:Y:S03]  /*de50*/  BSSY B0, `(.L_x_1107) ;  /* 0x0000011000007945 */ /* 0x000fe60003800000 */
        /* <DEDUP_REMOVED lines=11> */
.L_x_1108:
[----:B------:R-:W-:Y:S04]  /*df10*/  MOV R4, c[0x0][0x32c] ;  /* 0x0000cb0000047a02 */ /* 0x000fe80000000f00 */
[----:B------:R-:W-:Y:S11]  /*df20*/  ISETP.NE.AND P0, PT, R4, 0x1, PT ;  /* 0x000000010400780c */ /* 0x000ff60003f05270 */
[----:B------:R-:W-:Y:S02]  /*df30*/  @!UPT UIADD3 URZ, URZ, URZ, URZ ;  /* 0x0000003f3f3ff290 */ /* 0x000fe4000fffe03f */
[----:B------:R-:W-:Y:S05]  /*df40*/  @P0 IMAD.HI.U32 R4, R6, c[0x0][0x330], RZ ;  /* 0x0000cc0006040a27 */ /* 0x000fea00078e00ff */
[----:B------:R-:W-:Y:S02]  /*df50*/  @P0 SHF.R.U32.HI R6, RZ, c[0x0][0x334], R4 ;  /* 0x0000cd00ff060a19 */ /* 0x000fe40000011604 */
.L_x_1109:
[----:B------:R-:W-:Y:S05]  /*df60*/  BSYNC B0 ;  /* 0x0000000000007941 */ /* 0x000fea0003800000 */
.L_x_1107:
[----:B------:R-:W-:Y:S05]  /*df70*/  IMAD R7, R6, c[0x0][0x32c], R9 ;  /* 0x0000cb0006077a24 */ /* 0x000fea00078e0209 */
[----:B------:R-:W-:Y:S02]  /*df80*/  IADD3 R5, R7, c[0x0][0x32c], RZ ;  /* 0x0000cb0007057a10 */ /* 0x000fe40007ffe0ff */
[----:B------:R-:W-:Y:S02]  /*df90*/  IMNMX R14, R14, R7, !PT ;  /* 0x000000070e0e7217 */ /* 0x000fe40007800200 */
[----:B------:R-:W-:Y:S02]  /*dfa0*/  IMNMX R16, R16, R5, PT ;  /* 0x0000000510107217 */ /* 0x000fe40003800200 */
.L_x_1106:
[C---:B------:R-:W-:Y:S01]  /*dfb0*/  ISETP.GE.AND P0, PT, R13.reuse, 0x2, PT ;  /* 0x000000020d00780c */ /* 0x040fe20003f06270 */
[----:B------:R-:W2:Y:S01]  /*dfc0*/  SHFL.IDX PT, R12, R12, 0x1, 0x1c1f ;  /* 0x003c1f000c0c7f89 */ /* 0x000ea200000e0000 */
[C---:B------:R-:W-:Y:S02]  /*dfd0*/  ISETP.GE.AND P1, PT, R13.reuse, 0x9, PT ;  /* 0x000000090d00780c */ /* 0x040fe40003f26270 */
[----:B------:R-:W-:Y:S02]  /*dfe0*/  P2R R8, PR, RZ, 0x1 ;  /* 0x00000001ff087803 */ /* 0x000fe40000000000 */
[----:B------:R-:W-:Y:S02]  /*dff0*/  ISETP.GT.AND P0, PT, R14, 0x1, !P0 ;  /* 0x000000010e00780c */ /* 0x000fe40004704270 */
[----:B------:R-:W-:Y:S02]  /*e000*/  P2R R7, PR, RZ, 0x2 ;  /* 0x00000002ff077803 */ /* 0x000fe40000000000 */
[----:B------:R-:W-:Y:S02]  /*e010*/  ISETP.LT.OR P0, PT, R16, 0x2, P0 ;  /* 0x000000021000780c */ /* 0x000fe40000701670 */
[----:B------:R-:W-:Y:S02]  /*e020*/  ISETP.GE.AND P6, PT, R13, 0x19, PT ;  /* 0x000000190d00780c */ /* 0x000fe40003fc6270 */
[----:B------:R-:W-:Y:S02]  /*e030*/  FSEL R19, R169, -INF , !P0 ;  /* 0xff800000a9137808 */ /* 0x000fe40004000000 */
[----:B------:R-:W-:Y:S02]  /*e040*/  ISETP.GT.AND P0, PT, R14, 0x8, !P1 ;  /* 0x000000080e00780c */ /* 0x000fe40004f04270 */
[----:B------:R-:W-:Y:S02]  /*e050*/  ISETP.GE.AND P1, PT, R13, 0xa, PT ;  /* 0x0000000a0d00780c */ /* 0x000fe40003f26270 */
[----:B------:R-:W-:Y:S02]  /*e060*/  ISETP.LT.OR P0, PT, R16, 0x9, P0 ;  /* 0x000000091000780c */ /* 0x000fe40000701670 */
[----:B------:R-:W-:Y:S02]  /*e070*/  P2R R6, PR, RZ, 0x2 ;  /* 0x00000002ff067803 */ /* 0x000fe40000000000 */
[----:B-1----:R-:W-:Y:S01]  /*e080*/  FSEL R17, R171, -INF , !P0 ;  /* 0xff800000ab117808 */ /* 0x002fe20004000000 */
[--C-:B--2---:R-:W-:Y:S01]  /*e090*/  IMAD.IADD R11, R11, 0x1, R12.reuse ;  /* 0x000000010b0b7824 */ /* 0x104fe200078e020c */
[----:B------:R-:W-:Y:S02]  /*e0a0*/  ISETP.GT.AND P0, PT, R14, 0x9, !P1 ;  /* 0x000000090e00780c */ /* 0x000fe40004f04270 */
[C---:B------:R-:W-:Y:S02]  /*e0b0*/  ISETP.GE.AND P1, PT, R13.reuse, 0x11, PT ;  /* 0x000000110d00780c */ /* 0x040fe40003f26270 */
[----:B------:R-:W-:Y:S02]  /*e0c0*/  ISETP.LT.OR P0, PT, R16, 0xa, P0 ;  /* 0x0000000a1000780c */ /* 0x000fe40000701670 */
[----:B------:R-:W-:Y:S02]  /*e0d0*/  P2R R5, PR, RZ, 0x2 ;  /* 0x00000002ff057803 */ /* 0x000fe40000000000 */
[----:B------:R-:W-:Y:S02]  /*e0e0*/  FSEL R15, R180, -INF , !P0 ;  /* 0xff800000b40f7808 */ /* 0x000fe40004000000 */
[----:B------:R-:W-:Y:S02]  /*e0f0*/  ISETP.GT.AND P0, PT, R14, 0x10, !P1 ;  /* 0x000000100e00780c */ /* 0x000fe40004f04270 */
[C---:B------:R-:W-:Y:S02]  /*e100*/  ISETP.GE.AND P1, PT, R13.reuse, 0x12, PT ;  /* 0x000000120d00780c */ /* 0x040fe40003f26270 */
[----:B------:R-:W-:Y:S02]  /*e110*/  ISETP.LT.OR P0, PT, R16, 0x11, P0 ;  /* 0x000000111000780c */ /* 0x000fe40000701670 */
[----:B------:R-:W-:Y:S02]  /*e120*/  ISETP.GE.AND P5, PT, R13, 0x1a, PT ;  /* 0x0000001a0d00780c */ /* 0x000fe40003fa6270 */
[----:B------:R-:W-:Y:S02]  /*e130*/  FSEL R171, R183, -INF , !P0 ;  /* 0xff800000b7ab7808 */ /* 0x000fe40004000000 */
[----:B------:R-:W-:Y:S02]  /*e140*/  ISETP.GT.AND P0, PT, R14, 0x11, !P1 ;  /* 0x000000110e00780c */ /* 0x000fe40004f04270 */
[C---:B------:R-:W-:Y:S02]  /*e150*/  ISETP.GE.AND P4, PT, R13.reuse, 0x21, PT ;  /* 0x000000210d00780c */ /* 0x040fe40003f86270 */
[----:B------:R-:W-:Y:S02]  /*e160*/  ISETP.LT.OR P0, PT, R16, 0x12, P0 ;  /* 0x000000121000780c */ /* 0x000fe40000701670 */
[C---:B------:R-:W-:Y:S02]  /*e170*/  ISETP.GE.AND P3, PT, R13.reuse, 0x22, PT ;  /* 0x000000220d00780c */ /* 0x040fe40003f66270 */
[----:B------:R-:W-:Y:S02]  /*e180*/  FSEL R169, R194, -INF , !P0 ;  /* 0xff800000c2a97808 */ /* 0x000fe40004000000 */
[----:B------:R-:W-:Y:S02]  /*e190*/  ISETP.GT.AND P0, PT, R14, 0x18, !P6 ;  /* 0x000000180e00780c */ /* 0x000fe40007704270 */
[----:B------:R-:W-:Y:S02]  /*e1a0*/  ISETP.GE.AND P2, PT, R13, 0x29, PT ;  /* 0x000000290d00780c */ /* 0x000fe40003f46270 */
[----:B------:R-:W-:Y:S02]  /*e1b0*/  ISETP.LT.OR P0, PT, R16, 0x19, P0 ;  /* 0x000000191000780c */ /* 0x000fe40000701670 */
[----:B------:R-:W-:Y:S02]  /*e1c0*/  P2R R4, PR, RZ, 0x2 ;  /* 0x00000002ff047803 */ /* 0x000fe40000000000 */
[----:B------:R-:W-:Y:S02]  /*e1d0*/  FSEL R167, R249, -INF , !P0 ;  /* 0xff800000f9a77808 */ /* 0x000fe40004000000 */
[----:B------:R-:W-:Y:S02]  /*e1e0*/  ISETP.GT.AND P0, PT, R14, 0x19, !P5 ;  /* 0x000000190e00780c */ /* 0x000fe40006f04270 */
[----:B------:R-:W-:Y:S02]  /*e1f0*/  ISETP.GE.AND P1, PT, R13, 0x1, PT ;  /* 0x000000010d00780c */ /* 0x000fe40003f26270 */
[----:B------:R-:W-:Y:S04]  /*e200*/  ISETP.LT.OR P0, PT, R16, 0x1a, P0 ;  /* 0x0000001a1000780c */ /* 0x000fe80000701670 */
[----:B------:R-:W-:Y:S02]  /*e210*/  FSEL R165, R195, -INF , !P0 ;  /* 0xff800000c3a57808 */ /* 0x000fe40004000000 */
[----:B------:R-:W-:Y:S04]  /*e220*/  ISETP.GT.AND P0, PT, R14, 0x20, !P4 ;  /* 0x000000200e00780c */ /* 0x000fe80006704270 */
        /* <DEDUP_REMOVED lines=8> */
[----:B------:R-:W-:Y:S04]  /*e2b0*/  ISETP.GT.AND P0, PT, R14, RZ, !P1 ;  /* 0x000000ff0e00720c */ /* 0x000fe80004f04270 */
[----:B------:R-:W-:Y:S04]  /*e2c0*/  ISETP.LT.OR P0, PT, R16, 0x1, P0 ;  /* 0x000000011000780c */ /* 0x000fe80000701670 */
[----:B------:R-:W-:Y:S02]  /*e2d0*/  FSEL R21, R168, -INF , !P0 ;  /* 0xff800000a8157808 */ /* 0x000fe40004000000 */
[----:B------:R-:W-:Y:S04]  /*e2e0*/  ISETP.GE.AND P0, PT, R13, 0x2a, PT ;  /* 0x0000002a0d00780c */ /* 0x000fe80003f06270 */
[----:B------:R-:W-:Y:S02]  /*e2f0*/  P2R R13, PR, RZ, 0x1 ;  /* 0x00000001ff0d7803 */ /* 0x000fe40000000000 */
[----:B------:R-:W-:Y:S04]  /*e300*/  ISETP.GT.AND P0, PT, R14, 0x29, !P0 ;  /* 0x000000290e00780c */ /* 0x000fe80004704270 */
[----:B------:R-:W-:Y:S01]  /*e310*/  ISETP.LT.OR P0, PT, R16, 0x2a, P0 ;  /* 0x0000002a1000780c */ /* 0x000fe20000701670 */
[----:B------:R-:W-:Y:S03]  /*e320*/  IMAD.IADD R16, R10, 0x1, R12 ;  /* 0x000000010a107824 */ /* 0x000fe600078e020c */
[----:B------:R-:W-:Y:S02]  /*e330*/  FSEL R159, R25, -INF , !P0 ;  /* 0xff800000199f7808 */ /* 0x000fe40004000000 */
[----:B------:R-:W-:Y:S11]  /*e340*/  ISETP.GE.AND P0, PT, R197, 0x1, PT ;  /* 0x00000001c500780c */ /* 0x000ff60003f06270 */
[----:B------:R-:W-:Y:S02]  /*e350*/  @!UPT UIADD3 URZ, URZ, URZ, URZ ;  /* 0x0000003f3f3ff290 */ /* 0x000fe4000fffe03f */
        /* <DEDUP_REMOVED lines=14> */
.L_x_1112:
[----:B------:R-:W-:Y:S04]  /*e440*/  MOV R10, c[0x0][0x32c] ;  /* 0x0000cb00000a7a02 */ /* 0x000fe80000000f00 */
[----:B------:R-:W-:Y:S11]  /*e450*/  ISETP.NE.AND P0, PT, R10, 0x1, PT ;  /* 0x000000010a00780c */ /* 0x000ff60003f05270 */
[----:B------:R-:W-:Y:S02]  /*e460*/  @!UPT UIADD3 URZ, URZ, URZ, URZ ;  /* 0x0000003f3f3ff290 */ /* 0x000fe4000fffe03f */
[----:B------:R-:W-:Y:S05]  /*e470*/  @P0 IMAD.HI.U32 R10, R12, c[0x0][0x330], RZ ;  /* 0x0000cc000c0a0a27 */ /* 0x000fea00078e00ff */
[----:B------:R-:W-:Y:S02]  /*e480*/  @P0 SHF.R.U32.HI R12, RZ, c[0x0][0x334], R10 ;  /* 0x0000cd00ff0c0a19 */ /* 0x000fe4000001160a */
.L_x_1113:
[----:B------:R-:W-:Y:S05]  /*e490*/  BSYNC B0 ;  /* 0x0000000000007941 */ /* 0x000fea0003800000 */
.L_x_1111:
[----:B------:R-:W-:Y:S05]  /*e4a0*/  IMAD R9, R12, c[0x0][0x32c], R9 ;  /* 0x0000cb000c097a24 */ /* 0x000fea00078e0209 */
[----:B------:R-:W-:Y:S02]  /*e4b0*/  IADD3 R10, R9, c[0x0][0x32c], RZ ;  /* 0x0000cb00090a7a10 */ /* 0x000fe40007ffe0ff */
[----:B------:R-:W-:Y:S02]  /*e4c0*/  IMNMX R16, R16, R9, !PT ;  /* 0x0000000910107217 */ /* 0x000fe40007800200 */
[----:B------:R-:W-:Y:S02]  /*e4d0*/  IMNMX R11, R11, R10, PT ;  /* 0x0000000a0b0b7217 */ /* 0x000fe40003800200 */
.L_x_1110:
[----:B------:R-:W-:Y:S01]  /*e4e0*/  ISETP.GT.AND P0, PT, R16, RZ, !P1 ;  /* 0x000000ff1000720c */ /* 0x000fe20004f04270 */
[----:B------:R-:W-:Y:S01]  /*e4f0*/  LDSM.16.MT88.4 R172, [R214+0x7880] ;  /* 0x00788000d6ac783b */ /* 0x000fe20000004200 */
[----:B------:R-:W-:Y:S02]  /*e500*/  ISETP.NE.AND P1, PT, R13, RZ, PT ;  /* 0x000000ff0d00720c */ /* 0x000fe40003f25270 */
[----:B------:R-:W-:Y:S04]  /*e510*/  ISETP.LT.OR P0, PT, R11, 0x1, P0 ;  /* 0x000000010b00780c */ /* 0x000fe80000701670 */
[----:B------:R-:W-:Y:S02]  /*e520*/  FSEL R13, R170, -INF , !P0 ;  /* 0xff800000aa0d7808 */ /* 0x000fe40004000000 */
[----:B------:R-:W-:Y:S02]  /*e530*/  ISETP.NE.AND P0, PT, R8, RZ, PT ;  /* 0x000000ff0800720c */ /* 0x000fe40003f05270 */
[----:B------:R-:W-:Y:S02]  /*e540*/  FMNMX.FTZ R8, R21, R0, !PT ;  /* 0x0000000015087209 */ /* 0x000fe40007810000 */
[C---:B------:R-:W-:Y:S02]  /*e550*/  ISETP.GT.AND P0, PT, R16.reuse, 0x1, !P0 ;  /* 0x000000011000780c */ /* 0x040fe40004704270 */
[----:B------:R-:W-:Y:S02]  /*e560*/  FMNMX.FTZ R8, R19, R8, !PT ;  /* 0x0000000813087209 */ /* 0x000fe40007810000 */
[----:B------:R-:W-:Y:S02]  /*e570*/  ISETP.LT.OR P0, PT, R11, 0x2, P0 ;  /* 0x000000020b00780c */ /* 0x000fe40000701670 */
[----:B------:R-:W-:Y:S02]  /*e580*/  FMNMX.FTZ R8, R17, R8, !PT ;  /* 0x0000000811087209 */ /* 0x000fe40007810000 */
[----:B------:R-:W-:Y:S02]  /*e590*/  FSEL R14, R177, -INF , !P0 ;  /* 0xff800000b10e7808 */ /* 0x000fe40004000000 */
[----:B------:R-:W-:Y:S02]  /*e5a0*/  FMNMX.FTZ R8, R15, R8, !PT ;  /* 0x000000080f087209 */ /* 0x000fe40007810000 */
[----:B------:R-:W-:Y:S02]  /*e5b0*/  ISETP.NE.AND P0, PT, R7, RZ, PT ;  /* 0x000000ff0700720c */ /* 0x000fe40003f05270 */
[----:B------:R-:W-:Y:S02]  /*e5c0*/  FMNMX.FTZ R8, R171, R8, !PT ;  /* 0x00000008ab087209 */ /* 0x000fe40007810000 */
[----:B------:R-:W-:Y:S02]  /*e5d0*/  ISETP.GT.AND P0, PT, R16, 0x8, !P0 ;  /* 0x000000081000780c */ /* 0x000fe40004704270 */
[----:B------:R-:W-:Y:S02]  /*e5e0*/  FMNMX.FTZ R8, R169, R8, !PT ;  /* 0x00000008a9087209 */ /* 0x000fe40007810000 */
[----:B------:R-:W-:Y:S02]  /*e5f0*/  ISETP.LT.OR P0, PT, R11, 0x9, P0 ;  /* 0x000000090b00780c */ /* 0x000fe40000701670 */
[----:B------:R-:W-:Y:S02]  /*e600*/  FMNMX.FTZ R8, R167, R8, !PT ;  /* 0x00000008a7087209 */ /* 0x000fe40007810000 */
[----:B------:R-:W-:Y:S02]  /*e610*/  FSEL R12, R178, -INF , !P0 ;  /* 0xff800000b20c7808 */ /* 0x000fe40004000000 */
[----:B------:R-:W-:Y:S02]  /*e620*/  FMNMX.FTZ R8, R165, R8, !PT ;  /* 0x00000008a5087209 */ /* 0x000fe40007810000 */
[----:B------:R-:W-:Y:S02]  /*e630*/  ISETP.NE.AND P0, PT, R6, RZ, PT ;  /* 0x000000ff0600720c */ /* 0x000fe40003f05270 */
[----:B------:R-:W-:Y:S02]  /*e640*/  FMNMX.FTZ R8, R191, R8, !PT ;  /* 0x00000008bf087209 */ /* 0x000fe40007810000 */
[C---:B------:R-:W-:Y:S02]  /*e650*/  ISETP.GT.AND P0, PT, R16.reuse, 0x9, !P0 ;  /* 0x000000091000780c */ /* 0x040fe40004704270 */
[----:B------:R-:W-:Y:S02]  /*e660*/  FMNMX.FTZ R8, R189, R8, !PT ;  /* 0x00000008bd087209 */ /* 0x000fe40007810000 */
[----:B------:R-:W-:Y:S02]  /*e670*/  ISETP.LT.OR P0, PT, R11, 0xa, P0 ;  /* 0x0000000a0b00780c */ /* 0x000fe40000701670 */
[----:B------:R-:W-:Y:S02]  /*e680*/  FMNMX.FTZ R8, R187, R8, !PT ;  /* 0x00000008bb087209 */ /* 0x000fe40007810000 */
[----:B------:R-:W-:Y:S02]  /*e690*/  FSEL R10, R179, -INF , !P0 ;  /* 0xff800000b30a7808 */ /* 0x000fe40004000000 */
[----:B------:R-:W-:Y:S02]  /*e6a0*/  ISETP.NE.AND P0, PT, R5, RZ, PT ;  /* 0x000000ff0500720c */ /* 0x000fe40003f05270 */
[----:B------:R-:W-:Y:S02]  /*e6b0*/  FMNMX.FTZ R6, R159, R8, !PT ;  /* 0x000000089f067209 */ /* 0x000fe40007810000 */
[----:B------:R-:W-:Y:S03]  /*e6c0*/  ISETP.GT.AND P0, PT, R16, 0x10, !P0 ;  /* 0x000000101000780c */ /* 0x000fe60004704270 */
[----:B------:R-:W1:Y:S01]  /*e6d0*/  SHFL.BFLY PT, R5, R6, 0x2, 0x1f ;  /* 0x0c401f0006057f89 */ /* 0x000e6200000e0000 */
[C---:B------:R-:W-:Y:S04]  /*e6e0*/  ISETP.LT.OR P0, PT, R11.reuse, 0x11, P0 ;  /* 0x000000110b00780c */ /* 0x040fe80000701670 */
[----:B------:R-:W-:Y:S02]  /*e6f0*/  FSEL R170, R182, -INF , !P0 ;  /* 0xff800000b6aa7808 */ /* 0x000fe40004000000 */
[----:B------:R-:W-:Y:S04]  /*e700*/  ISETP.NE.AND P0, PT, R4, RZ, PT ;  /* 0x000000ff0400720c */ /* 0x000fe80003f05270 */
[C---:B------:R-:W-:Y:S04]  /*e710*/  ISETP.GT.AND P0, PT, R16.reuse, 0x11, !P0 ;  /* 0x000000111000780c */ /* 0x040fe80004704270 */
[----:B------:R-:W-:Y:S04]  /*e720*/  ISETP.LT.OR P0, PT, R11, 0x12, P0 ;  /* 0x000000120b00780c */ /* 0x000fe80000701670 */
[----:B------:R-:W-:Y:S02]  /*e730*/  FSEL R168, R181, -INF , !P0 ;  /* 0xff800000b5a87808 */ /* 0x000fe40004000000 */
[----:B------:R-:W-:Y:S02]  /*e740*/  ISETP.GT.AND P0, PT, R16, 0x18, !P6 ;  /* 0x000000181000780c */ /* 0x000fe40007704270 */
[----:B-1----:R-:W-:Y:S02]  /*e750*/  FMNMX.FTZ R4, R6, R5, !PT ;  /* 0x0000000506047209 */ /* 0x002fe40007810000 */
[----:B------:R-:W-:Y:S02]  /*e760*/  ISETP.LT.OR P0, PT, R11, 0x19, P0 ;  /* 0x000000190b00780c */ /* 0x000fe40000701670 */
[----:B------:R-:W-:Y:S01]  /*e770*/  FMNMX.FTZ R5, R13, R2, !PT ;  /* 0x000000020d057209 */ /* 0x000fe20007810000 */
[----:B------:R-:W1:Y:S01]  /*e780*/  SHFL.BFLY PT, R157, R4, 0x1, 0x1f ;  /* 0x0c201f00049d7f89 */ /* 0x000e6200000e0000 */
[----:B------:R-:W-:Y:S02]  /*e790*/  FSEL R166, R193, -INF , !P0 ;  /* 0xff800000c1a67808 */ /* 0x000fe40004000000 */
[----:B------:R-:W-:Y:S02]  /*e7a0*/  ISETP.GT.AND P0, PT, R16, 0x19, !P5 ;  /* 0x000000191000780c */ /* 0x000fe40006f04270 */
[----:B------:R-:W-:Y:S02]  /*e7b0*/  FMNMX.FTZ R5, R14, R5, !PT ;  /* 0x000000050e057209 */ /* 0x000fe40007810000 */
[C---:B------:R-:W-:Y:S02]  /*e7c0*/  ISETP.LT.OR P0, PT, R11.reuse, 0x1a, P0 ;  /* 0x0000001a0b00780c */ /* 0x040fe40000701670 */
[----:B------:R-:W-:Y:S02]  /*e7d0*/  FMNMX.FTZ R5, R12, R5, !PT ;  /* 0x000000050c057209 */ /* 0x000fe40007810000 */
        /* <DEDUP_REMOVED lines=18> */
[----:B------:R-:W-:Y:S02]  /*e900*/  ISETP.LT.OR P0, PT, R11, 0x2a, P0 ;  /* 0x0000002a0b00780c */ /* 0x000fe40000701670 */
[----:B------:R-:W-:Y:S02]  /*e910*/  FMNMX.FTZ R5, R186, R5, !PT ;  /* 0x00000005ba057209 */ /* 0x000fe40007810000 */
[----:B------:R-:W-:Y:S02]  /*e920*/  FSEL R158, R23, -INF , !P0 ;  /* 0xff800000179e7808 */ /* 0x000fe40004000000 */
[----:B-1----:R-:W-:Y:S02]  /*e930*/  FMNMX.FTZ R157, R4, R157, !PT ;  /* 0x0000009d049d7209 */ /* 0x002fe40007810000 */
[----:B------:R-:W-:Y:S02]  /*e940*/  FMNMX.FTZ R11, R158, R5, !PT ;  /* 0x000000059e0b7209 */ /* 0x000fe40007810000 */
[C---:B------:R-:W-:Y:S01]  /*e950*/  FSETP.NEU.FTZ.AND P0, PT, R157.reuse, -INF , PT ;  /* 0xff8000009d00780b */ /* 0x040fe20003f1d000 */
[C---:B------:R-:W-:Y:S02]  /*e960*/  FMUL.FTZ R192, R157.reuse, c[0x0][0x2d0] ;  /* 0x0000b4009dc07a20 */ /* 0x040fe40000410000 */
[----:B------:R-:W1:Y:S01]  /*e970*/  SHFL.BFLY PT, R4, R11, 0x2, 0x1f ;  /* 0x0c401f000b047f89 */ /* 0x000e6200000e0000 */
[----:B------:R-:W-:Y:S02]  /*e980*/  FSEL R7, R157, RZ, P0 ;  /* 0x000000ff9d077208 */ /* 0x000fe40000000000 */
[----:B------:R-:W-:Y:S03]  /*e990*/  FSEL R192, R192, RZ, P0 ;  /* 0x000000ffc0c07208 */ /* 0x000fe60000000000 */
[----:B------:R-:W-:Y:S02]  /*e9a0*/  FADD.FTZ R7, -R7, R0 ;  /* 0x0000000007077221 */ /* 0x000fe40000010100 */
[--C-:B------:R-:W-:Y:S02]  /*e9b0*/  FFMA.FTZ R177, R15, c[0x0][0x2d0], -R192.reuse ;  /* 0x0000b4000fb17a23 */ /* 0x100fe400000108c0 */
[--C-:B------:R-:W-:Y:S02]  /*e9c0*/  FFMA.FTZ R180, R21, c[0x0][0x2d0], -R192.reuse ;  /* 0x0000b40015b47a23 */ /* 0x100fe400000108c0 */
[--C-:B------:R-:W-:Y:S01]  /*e9d0*/  FFMA.FTZ R179, R19, c[0x0][0x2d0], -R192.reuse ;  /* 0x0000b40013b37a23 */ /* 0x100fe200000108c0 */
[----:B------:R-:W-:Y:S01]  /*e9e0*/  LDSM.16.MT88.4 R20, [R214+0x4080] ;  /* 0x00408000d614783b */ /* 0x000fe20000004200 */
[--C-:B------:R-:W-:Y:S01]  /*e9f0*/  FFMA.FTZ R178, R17, c[0x0][0x2d0], -R192.reuse ;  /* 0x0000b40011b27a23 */ /* 0x100fe200000108c0 */
[----:B------:R-:W-:Y:S01]  /*ea00*/  MUFU.EX2 R177, R177 ;  /* 0x000000b100b17308 */ /* 0x000fe20000000800 */
[----:B------:R-:W-:Y:S02]  /*ea10*/  FMUL.FTZ R0, R7, c[0x0][0x2d0] ;  /* 0x0000b40007007a20 */ /* 0x000fe40000410000 */
[--C-:B------:R-:W-:Y:S02]  /*ea20*/  FFMA.FTZ R193, R171, c[0x0][0x2d0], -R192.reuse ;  /* 0x0000b400abc17a23 */ /* 0x100fe400000108c0 */
[--C-:B------:R-:W-:Y:S02]  /*ea30*/  FFMA.FTZ R194, R169, c[0x0][0x2d0], -R192.reuse ;  /* 0x0000b400a9c27a23 */ /* 0x100fe400000108c0 */
[--C-:B------:R-:W-:Y:S01]  /*ea40*/  FFMA.FTZ R195, R167, c[0x0][0x2d0], -R192.reuse ;  /* 0x0000b400a7c37a23 */ /* 0x100fe200000108c0 */
[----:B-1----:R-:W-:Y:S02]  /*ea50*/  FMNMX.FTZ R9, R11, R4, !PT ;  /* 0x000000040b097209 */ /* 0x002fe40007810000 */
[----:B------:R-:W-:Y:S01]  /*ea60*/  MUFU.EX2 R180, R180 ;  /* 0x000000b400b47308 */ /* 0x000fe20000000800 */
[--C-:B------:R-:W-:Y:S02]  /*ea70*/  FFMA.FTZ R250, R165, c[0x0][0x2d0], -R192.reuse ;  /* 0x0000b400a5fa7a23 */ /* 0x100fe400000108c0 */
[--C-:B------:R-:W-:Y:S01]  /*ea80*/  FFMA.FTZ R191, R191, c[0x0][0x2d0], -R192.reuse ;  /* 0x0000b400bfbf7a23 */ /* 0x100fe200000108c0 */
[----:B------:R-:W1:Y:S01]  /*ea90*/  SHFL.BFLY PT, R156, R9, 0x1, 0x1f ;  /* 0x0c201f00099c7f89 */ /* 0x000e6200000e0000 */
[--C-:B------:R-:W-:Y:S02]  /*eaa0*/  FFMA.FTZ R189, R189, c[0x0][0x2d0], -R192.reuse ;  /* 0x0000b400bdbd7a23 */ /* 0x100fe400000108c0 */
[--C-:B------:R-:W-:Y:S02]  /*eab0*/  FFMA.FTZ R187, R187, c[0x0][0x2d0], -R192.reuse ;  /* 0x0000b400bbbb7a23 */ /* 0x100fe400000108c0 */
[----:B------:R-:W-:Y:S01]  /*eac0*/  FFMA.FTZ R192, R159, c[0x0][0x2d0], -R192 ;  /* 0x0000b4009fc07a23 */ /* 0x000fe200000108c0 */
[----:B------:R-:W2:Y:S10]  /*ead0*/  MUFU.EX2 R179, R179 ;  /* 0x000000b300b37308 */ /* 0x000eb40000000800 */
[----:B------:R-:W3:Y:S01]  /*eae0*/  MUFU.EX2 R178, R178 ;  /* 0x000000b200b27308 */ /* 0x000ee20000000800 */
[----:B-1----:R-:W-:Y:S09]  /*eaf0*/  FMNMX.FTZ R156, R9, R156, !PT ;  /* 0x0000009c099c7209 */ /* 0x002ff20007810000 */
[----:B------:R-:W1:Y:S01]  /*eb00*/  MUFU.EX2 R0, R0 ;  /* 0x0000000000007308 */ /* 0x000e620000000800 */
[C---:B------:R-:W-:Y:S01]  /*eb10*/  FSETP.NEU.FTZ.AND P0, PT, R156.reuse, -INF , PT ;  /* 0xff8000009c00780b */ /* 0x040fe20003f1d000 */
[C---:B------:R-:W-:Y:S01]  /*eb20*/  FMUL.FTZ R185, R156.reuse, c[0x0][0x2d0] ;  /* 0x0000b4009cb97a20 */ /* 0x040fe20000410000 */
[----:B--2---:R-:W-:Y:S02]  /*eb30*/  F2FP.BF16.PACK_AB R160, R179, R180 ;  /* 0x000000b4b3a0723e */ /* 0x004fe400000010ff */
[----:B------:R-:W-:Y:S02]  /*eb40*/  FSEL R5, R156, RZ, P0 ;  /* 0x000000ff9c057208 */ /* 0x000fe40000000000 */
[----:B------:R-:W-:Y:S03]  /*eb50*/  FSEL R185, R185, RZ, P0 ;  /* 0x000000ffb9b97208 */ /* 0x000fe60000000000 */
[----:B------:R-:W-:Y:S01]  /*eb60*/  MUFU.EX2 R193, R193 ;  /* 0x000000c100c17308 */ /* 0x000fe20000000800 */
[----:B------:R-:W-:Y:S01]  /*eb70*/  FADD.FTZ R5, -R5, R2 ;  /* 0x0000000205057221 */ /* 0x000fe20000010100 */
[----:B------:R-:W-:Y:S01]  /*eb80*/  ISETP.GT.AND P0, PT, R246, R199, PT ;  /* 0x000000c7f600720c */ /* 0x000fe20003f04270 */
[--C-:B------:R-:W-:Y:S01]  /*eb90*/  FFMA.FTZ R184, R13, c[0x0][0x2d0], -R185.reuse ;  /* 0x0000b4000db87a23 */ /* 0x100fe200000108b9 */
[----:B---3--:R-:W-:Y:S01]  /*eba0*/  F2FP.BF16.PACK_AB R162, R177, R178 ;  /* 0x000000b2b1a2723e */ /* 0x008fe200000010ff */
[--C-:B------:R-:W-:Y:S02]  /*ebb0*/  FFMA.FTZ R183, R14, c[0x0][0x2d0], -R185.reuse ;  /* 0x0000b4000eb77a23 */ /* 0x100fe400000108b9 */
[--C-:B------:R-:W-:Y:S02]  /*ebc0*/  FFMA.FTZ R182, R12, c[0x0][0x2d0], -R185.reuse ;  /* 0x0000b4000cb67a23 */ /* 0x100fe400000108b9 */
[----:B------:R-:W2:Y:S01]  /*ebd0*/  LDSM.16.MT88.4 R12, [R216+0x4080] ;  /* 0x00408000d80c783b */ /* 0x000ea20000004200 */
[--C-:B------:R-:W-:Y:S01]  /*ebe0*/  FFMA.FTZ R181, R10, c[0x0][0x2d0], -R185.reuse ;  /* 0x0000b4000ab57a23 */ /* 0x100fe200000108b9 */
[----:B------:R-:W-:Y:S01]  /*ebf0*/  MUFU.EX2 R184, R184 ;  /* 0x000000b800b87308 */ /* 0x000fe20000000800 */
[----:B------:R-:W-:Y:S02]  /*ec00*/  FMUL.FTZ R2, R5, c[0x0][0x2d0] ;  /* 0x0000b40005027a20 */ /* 0x000fe40000410000 */
[C---:B-1----:R-:W-:Y:S02]  /*ec10*/  FMUL.FTZ R4, R0.reuse, R152 ;  /* 0x0000009800047220 */ /* 0x042fe40000410000 */
[C---:B------:R-:W-:Y:S02]  /*ec20*/  FMUL.FTZ R5, R0.reuse, R153 ;  /* 0x0000009900057220 */ /* 0x040fe40000410000 */
[C---:B------:R-:W-:Y:S02]  /*ec30*/  FMUL.FTZ R8, R0.reuse, R148 ;  /* 0x0000009400087220 */ /* 0x040fe40000410000 */
[C---:B------:R-:W-:Y:S01]  /*ec40*/  FMUL.FTZ R9, R0.reuse, R149 ;  /* 0x0000009500097220 */ /* 0x040fe20000410000 */
[----:B------:R-:W1:Y:S01]  /*ec50*/  MUFU.EX2 R183, R183 ;  /* 0x000000b700b77308 */ /* 0x000e620000000800 */
[C---:B------:R-:W-:Y:S02]  /*ec60*/  FMUL.FTZ R16, R0.reuse, R140 ;  /* 0x0000008c00107220 */ /* 0x040fe40000410000 */
[C---:B------:R-:W-:Y:S02]  /*ec70*/  FMUL.FTZ R17, R0.reuse, R141 ;  /* 0x0000008d00117220 */ /* 0x040fe40000410000 */
[C---:B------:R-:W-:Y:S02]  /*ec80*/  FMUL.FTZ R24, R0.reuse, R132 ;  /* 0x0000008400187220 */ /* 0x040fe40000410000 */
[----:B------:R-:W-:Y:S02]  /*ec90*/  FMUL.FTZ R25, R0, R133 ;  /* 0x0000008500197220 */ /* 0x000fe40000410000 */
[--C-:B------:R-:W-:Y:S01]  /*eca0*/  FFMA.FTZ R252, R170, c[0x0][0x2d0], -R185.reuse ;  /* 0x0000b400aafc7a23 */ /* 0x100fe200000108b9 */
[----:B------:R-:W-:Y:S01]  /*ecb0*/  MUFU.EX2 R182, R182 ;  /* 0x000000b600b67308 */ /* 0x000fe20000000800 */
[--C-:B------:R-:W-:Y:S02]  /*ecc0*/  FFMA.FTZ R249, R168, c[0x0][0x2d0], -R185.reuse ;  /* 0x0000b400a8f97a23 */ /* 0x100fe400000108b9 */
[----:B------:R-:W-:Y:S01]  /*ecd0*/  LDSM.16.MT88.4 R168, [R212+0x6080] ;  /* 0x00608000d4a8783b */ /* 0x000fe20000004200 */
[--C-:B------:R-:W-:Y:S02]  /*ece0*/  FFMA.FTZ R251, R166, c[0x0][0x2d0], -R185.reuse ;  /* 0x0000b400a6fb7a23 */ /* 0x100fe400000108b9 */
[C---:B------:R-:W-:Y:S02]  /*ecf0*/  FMUL.FTZ R28, R0.reuse, R28 ;  /* 0x0000001c001c7220 */ /* 0x040fe40000410000 */
[C---:B------:R-:W-:Y:S02]  /*ed00*/  FMUL.FTZ R29, R0.reuse, R29 ;  /* 0x0000001d001d7220 */ /* 0x040fe40000410000 */
[----:B------:R-:W3:Y:S01]  /*ed10*/  MUFU.EX2 R181, R181 ;  /* 0x000000b500b57308 */ /* 0x000ee20000000800 */
[C---:B------:R-:W-:Y:S02]  /*ed20*/  FMUL.FTZ R32, R0.reuse, R32 ;  /* 0x0000002000207220 */ /* 0x040fe40000410000 */
[C---:B------:R-:W-:Y:S01]  /*ed30*/  FMUL.FTZ R33, R0.reuse, R33 ;  /* 0x0000002100217220 */ /* 0x040fe20000410000 */
[----:B-1----:R-:W-:Y:S01]  /*ed40*/  F2FP.BF16.PACK_AB R161, R183, R184 ;  /* 0x000000b8b7a1723e */ /* 0x002fe200000010ff */
[C---:B------:R-:W-:Y:S02]  /*ed50*/  FMUL.FTZ R36, R0.reuse, R36 ;  /* 0x0000002400247220 */ /* 0x040fe40000410000 */
[C---:B------:R-:W-:Y:S02]  /*ed60*/  FMUL.FTZ R37, R0.reuse, R37 ;  /* 0x0000002500257220 */ /* 0x040fe40000410000 */
[C---:B------:R-:W-:Y:S01]  /*ed70*/  FMUL.FTZ R40, R0.reuse, R40 ;  /* 0x0000002800287220 */ /* 0x040fe20000410000 */
[----:B------:R-:W1:Y:S01]  /*ed80*/  MUFU.EX2 R2, R2 ;  /* 0x0000000200027308 */ /* 0x000e620000000800 */
[C---:B------:R-:W-:Y:S02]  /*ed90*/  FMUL.FTZ R41, R0.reuse, R41 ;  /* 0x0000002900297220 */ /* 0x040fe40000410000 */
[C---:B------:R-:W-:Y:S02]  /*eda0*/  FMUL.FTZ R44, R0.reuse, R44 ;  /* 0x0000002c002c7220 */ /* 0x040fe40000410000 */
[C---:B------:R-:W-:Y:S02]  /*edb0*/  FMUL.FTZ R45, R0.reuse, R45 ;  /* 0x0000002d002d7220 */ /* 0x040fe40000410000 */
[C---:B------:R-:W-:Y:S02]  /*edc0*/  FMUL.FTZ R48, R0.reuse, R48 ;  /* 0x0000003000307220 */ /* 0x040fe40000410000 */
[C---:B------:R-:W-:Y:S01]  /*edd0*/  FMUL.FTZ R49, R0.reuse, R49 ;  /* 0x0000003100317220 */ /* 0x040fe20000410000 */
[----:B------:R-:W-:Y:S01]  /*ede0*/  MUFU.EX2 R194, R194 ;  /* 0x000000c200c27308 */ /* 0x000fe20000000800 */
[C---:B------:R-:W-:Y:S02]  /*edf0*/  FMUL.FTZ R52, R0.reuse, R52 ;  /* 0x0000003400347220 */ /* 0x040fe40000410000 */
[C---:B------:R-:W-:Y:S01]  /*ee00*/  FMUL.FTZ R53, R0.reuse, R53 ;  /* 0x0000003500357220 */ /* 0x040fe20000410000 */
[----:B---3--:R-:W-:Y:S01]  /*ee10*/  F2FP.BF16.PACK_AB R163, R181, R182 ;  /* 0x000000b6b5a3723e */ /* 0x008fe200000010ff */
        /* <DEDUP_REMOVED lines=8> */
[----:B------:R-:W1:Y:S01]  /*eea0*/  LDSM.16.MT88.4 R152, [R213+0x4080] ;  /* 0x00408000d598783b */ /* 0x000e620000004200 */
[C---:B------:R-:W-:Y:S01]  /*eeb0*/  FMUL.FTZ R10, R2.reuse, R150 ;  /* 0x00000096020a7220 */ /* 0x040fe20000410000 */
[----:B------:R-:W-:Y:S01]  /*eec0*/  MUFU.EX2 R250, R250 ;  /* 0x000000fa00fa7308 */ /* 0x000fe20000000800 */
[C---:B------:R-:W-:Y:S02]  /*eed0*/  FMUL.FTZ R11, R2.reuse, R151 ;  /* 0x00000097020b7220 */ /* 0x040fe40000410000 */
[C---:B--2---:R-:W-:Y:S03]  /*eee0*/  HMMA.16816.F32.BF16 R4, R160.reuse, R12, R4 ;  /* 0x0000000ca004723c */ /* 0x044fe60000041804 */
[----:B------:R-:W-:Y:S02]  /*eef0*/  LDSM.16.MT88.4 R148, [R213+0x4880] ;  /* 0x00488000d594783b */ /* 0x000fe40000004200 */
[----:B------:R-:W-:Y:S02]  /*ef00*/  FMUL.FTZ R18, R2, R142 ;  /* 0x0000008e02127220 */ /* 0x000fe40000410000 */
[C---:B------:R-:W-:Y:S01]  /*ef10*/  FMUL.FTZ R12, R0.reuse, R144 ;  /* 0x00000090000c7220 */ /* 0x040fe20000410000 */
[C---:B------:R-:W-:Y:S01]  /*ef20*/  HMMA.16816.F32.BF16 R8, R160.reuse, R14, R8 ;  /* 0x0000000ea008723c */ /* 0x040fe20000041808 */
[----:B------:R-:W-:Y:S03]  /*ef30*/  MUFU.EX2 R252, R252 ;  /* 0x000000fc00fc7308 */ /* 0x000fe60000000800 */
[----:B------:R-:W-:Y:S02]  /*ef40*/  FMUL.FTZ R13, R0, R145 ;  /* 0x00000091000d7220 */ /* 0x000fe40000410000 */
[C---:B------:R-:W-:Y:S02]  /*ef50*/  FMUL.FTZ R19, R2.reuse, R143 ;  /* 0x0000008f02137220 */ /* 0x040fe40000410000 */
[C---:B------:R-:W-:Y:S01]  /*ef60*/  FMUL.FTZ R14, R2.reuse, R146 ;  /* 0x00000092020e7220 */ /* 0x040fe20000410000 */
[----:B------:R-:W-:Y:S02]  /*ef70*/  LDSM.16.MT88.4 R140, [R213+0x5880] ;  /* 0x00588000d58c783b */ /* 0x000fe40000004200 */
[----:B------:R-:W2:Y:S01]  /*ef80*/  MUFU.EX2 R249, R249 ;  /* 0x000000f900f97308 */ /* 0x000ea20000000800 */
[C---:B------:R-:W-:Y:S02]  /*ef90*/  FMUL.FTZ R15, R2.reuse, R147 ;  /* 0x00000093020f7220 */ /* 0x040fe40000410000 */
[C---:B------:R-:W-:Y:S02]  /*efa0*/  FMUL.FTZ R26, R2.reuse, R134 ;  /* 0x00000086021a7220 */ /* 0x040fe40000410000 */
[C---:B------:R-:W-:Y:S01]  /*efb0*/  FMUL.FTZ R27, R2.reuse, R135 ;  /* 0x00000087021b7220 */ /* 0x040fe20000410000 */
[----:B------:R-:W3:Y:S01]  /*efc0*/  LDSM.16.MT88.4 R144, [R212+0x4080] ;  /* 0x00408000d490783b */ /* 0x000ee20000004200 */
[C---:B------:R-:W-:Y:S01]  /*efd0*/  FMUL.FTZ R30, R2.reuse, R30 ;  /* 0x0000001e021e7220 */ /* 0x040fe20000410000 */
[C---:B------:R-:W-:Y:S02]  /*efe0*/  HMMA.16816.F32.BF16 R12, R160.reuse, R20, R12 ;  /* 0x00000014a00c723c */ /* 0x040fe4000004180c */
[----:B------:R-:W-:Y:S01]  /*eff0*/  MUFU.EX2 R251, R251 ;  /* 0x000000fb00fb7308 */ /* 0x000fe20000000800 */
[C---:B------:R-:W-:Y:S02]  /*f000*/  FMUL.FTZ R31, R2.reuse, R31 ;  /* 0x0000001f021f7220 */ /* 0x040fe40000410000 */
[----:B------:R-:W-:Y:S01]  /*f010*/  FMUL.FTZ R34, R2, R34 ;  /* 0x0000002202227220 */ /* 0x000fe20000410000 */
[----:B------:R-:W-:Y:S01]  /*f020*/  LDSM.16.MT88.4 R132, [R214+0x5880] ;  /* 0x00588000d684783b */ /* 0x000fe20000004200 */
[C---:B------:R-:W-:Y:S01]  /*f030*/  FMUL.FTZ R20, R0.reuse, R136 ;  /* 0x0000008800147220 */ /* 0x040fe20000410000 */
[C---:B------:R-:W-:Y:S04]  /*f040*/  HMMA.16816.F32.BF16 R16, R160.reuse, R22, R16 ;  /* 0x00000016a010723c */ /* 0x040fe80000041810 */
[----:B------:R-:W-:Y:S01]  /*f050*/  FMUL.FTZ R21, R0, R137 ;  /* 0x0000008900157220 */ /* 0x000fe20000410000 */
[----:B------:R-:W-:Y:S01]  /*f060*/  MUFU.EX2 R191, R191 ;  /* 0x000000bf00bf7308 */ /* 0x000fe20000000800 */
[C---:B------:R-:W-:Y:S02]  /*f070*/  FMUL.FTZ R35, R2.reuse, R35 ;  /* 0x0000002302237220 */ /* 0x040fe40000410000 */
[C---:B------:R-:W-:Y:S04]  /*f080*/  FMUL.FTZ R22, R2.reuse, R138 ;  /* 0x0000008a02167220 */ /* 0x040fe80000410000 */
[C---:B------:R-:W-:Y:S02]  /*f090*/  FMUL.FTZ R23, R2.reuse, R139 ;  /* 0x0000008b02177220 */ /* 0x040fe40000410000 */
[----:B------:R-:W4:Y:S01]  /*f0a0*/  LDSM.16.MT88.4 R136, [R216+0x5880] ;  /* 0x00588000d888783b */ /* 0x000f220000004200 */
[C---:B------:R-:W-:Y:S01]  /*f0b0*/  FMUL.FTZ R38, R2.reuse, R38 ;  /* 0x0000002602267220 */ /* 0x040fe20000410000 */
[----:B------:R-:W-:Y:S01]  /*f0c0*/  MUFU.EX2 R189, R189 ;  /* 0x000000bd00bd7308 */ /* 0x000fe20000000800 */
[C---:B------:R-:W-:Y:S02]  /*f0d0*/  FMUL.FTZ R39, R2.reuse, R39 ;  /* 0x0000002702277220 */ /* 0x040fe40000410000 */
[C---:B-1----:R-:W-:Y:S03]  /*f0e0*/  HMMA.16816.F32.BF16 R20, R160.reuse, R152, R20 ;  /* 0x00000098a014723c */ /* 0x042fe60000041814 */
[C---:B------:R-:W-:Y:S02]  /*f0f0*/  FMUL.FTZ R42, R2.reuse, R42 ;  /* 0x0000002a022a7220 */ /* 0x040fe40000410000 */
[C---:B------:R-:W-:Y:S02]  /*f100*/  FMUL.FTZ R43, R2.reuse, R43 ;  /* 0x0000002b022b7220 */ /* 0x040fe40000410000 */
[C---:B------:R-:W-:Y:S01]  /*f110*/  FMUL.FTZ R46, R2.reuse, R46 ;  /* 0x0000002e022e7220 */ /* 0x040fe20000410000 */
[C---:B------:R-:W-:Y:S01]  /*f120*/  HMMA.16816.F32.BF16 R24, R160.reuse, R154, R24 ;  /* 0x0000009aa018723c */ /* 0x040fe20000041818 */
[----:B------:R-:W-:Y:S01]  /*f130*/  LDSM.16.MT88.4 R152, [R212+0x4880] ;  /* 0x00488000d498783b */ /* 0x000fe20000004200 */
[----:B------:R-:W-:Y:S02]  /*f140*/  MUFU.EX2 R187, R187 ;  /* 0x000000bb00bb7308 */ /* 0x000fe40000000800 */
[C---:B------:R-:W-:Y:S02]  /*f150*/  FMUL.FTZ R47, R2.reuse, R47 ;  /* 0x0000002f022f7220 */ /* 0x040fe40000410000 */
[C---:B------:R-:W-:Y:S02]  /*f160*/  FMUL.FTZ R50, R2.reuse, R50 ;  /* 0x0000003202327220 */ /* 0x040fe40000410000 */
[C---:B---3--:R-:W-:Y:S04]  /*f170*/  HMMA.16816.F32.BF16 R28, R160.reuse, R144, R28 ;  /* 0x00000090a01c723c */ /* 0x048fe8000004181c */
[C---:B------:R-:W-:Y:S01]  /*f180*/  FMUL.FTZ R51, R2.reuse, R51 ;  /* 0x0000003302337220 */ /* 0x040fe20000410000 */
[----:B------:R-:W-:Y:S01]  /*f190*/  MUFU.EX2 R192, R192 ;  /* 0x000000c000c07308 */ /* 0x000fe20000000800 */
[C---:B------:R-:W-:Y:S02]  /*f1a0*/  FMUL.FTZ R54, R2.reuse, R54 ;  /* 0x0000003602367220 */ /* 0x040fe40000410000 */
[C---:B------:R-:W-:Y:S01]  /*f1b0*/  HMMA.16816.F32.BF16 R32, R160.reuse, R146, R32 ;  /* 0x00000092a020723c */ /* 0x040fe20000041820 */
[----:B------:R-:W-:Y:S03]  /*f1c0*/  LDSM.16.MT88.4 R144, [R214+0x4880] ;  /* 0x00488000d690783b */ /* 0x000fe60000004200 */
[C---:B------:R-:W-:Y:S02]  /*f1d0*/  FMUL.FTZ R55, R2.reuse, R55 ;  /* 0x0000003702377220 */ /* 0x040fe40000410000 */
[C---:B------:R-:W-:Y:S02]  /*f1e0*/  FMUL.FTZ R58, R2.reuse, R58 ;  /* 0x0000003a023a7220 */ /* 0x040fe40000410000 */
[C---:B------:R-:W-:Y:S01]  /*f1f0*/  FMUL.FTZ R59, R2.reuse, R59 ;  /* 0x0000003b023b7220 */ /* 0x040fe20000410000 */
[C---:B----4-:R-:W-:Y:S03]  /*f200*/  HMMA.16816.F32.BF16 R36, R160.reuse, R136, R36 ;  /* 0x00000088a024723c */ /* 0x050fe60000041824 */
[C---:B------:R-:W-:Y:S02]  /*f210*/  FMUL.FTZ R62, R2.reuse, R62 ;  /* 0x0000003e023e7220 */ /* 0x040fe40000410000 */
[----:B------:R-:W-:Y:S02]  /*f220*/  FMUL.FTZ R63, R2, R63 ;  /* 0x0000003f023f7220 */ /* 0x000fe40000410000 */
[----:B------:R-:W-:Y:S01]  /*f230*/  FMUL.FTZ R65, R0, R65 ;  /* 0x0000004100417220 */ /* 0x000fe20000410000 */
        /* <DEDUP_REMOVED lines=8> */
[----:B------:R-:W3:Y:S03]  /*f2c0*/  LDSM.16.MT88.4 R132, [R216+0x7080] ;  /* 0x00708000d884783b */ /* 0x000ee60000004200 */
[C---:B------:R-:W-:Y:S02]  /*f2d0*/  FMUL.FTZ R70, R2.reuse, R70 ;  /* 0x0000004602467220 */ /* 0x040fe40000410000 */
[----:B------:R-:W-:Y:S02]  /*f2e0*/  FMUL.FTZ R71, R2, R71 ;  /* 0x0000004702477220 */ /* 0x000fe40000410000 */
[C---:B------:R-:W-:Y:S04]  /*f2f0*/  HMMA.16816.F32.BF16 R52, R160.reuse, R140, R52 ;  /* 0x0000008ca034723c */ /* 0x040fe80000041834 */
[C---:B------:R-:W-:Y:S02]  /*f300*/  FMUL.FTZ R72, R0.reuse, R72 ;  /* 0x0000004800487220 */ /* 0x040fe40000410000 */
[----:B------:R-:W-:Y:S02]  /*f310*/  FMUL.FTZ R73, R0, R73 ;  /* 0x0000004900497220 */ /* 0x000fe40000410000 */
[C---:B------:R-:W-:Y:S01]  /*f320*/  HMMA.16816.F32.BF16 R56, R160.reuse, R142, R56 ;  /* 0x0000008ea038723c */ /* 0x040fe20000041838 */
[----:B------:R-:W4:Y:S03]  /*f330*/  LDSM.16.MT88.4 R140, [R214+0x7080] ;  /* 0x00708000d68c783b */ /* 0x000f260000004200 */
        /* <DEDUP_REMOVED lines=9> */
[C---:B------:R-:W-:Y:S02]  /*f3d0*/  FMUL.FTZ R80, R0.reuse, R80 ;  /* 0x0000005000507220 */ /* 0x040fe40000410000 */
[----:B------:R-:W-:Y:S02]  /*f3e0*/  FMUL.FTZ R81, R0, R81 ;  /* 0x0000005100517220 */ /* 0x000fe40000410000 */
[C---:B---3--:R-:W-:Y:S04]  /*f3f0*/  HMMA.16816.F32.BF16 R68, R160.reuse, R132, R68 ;  /* 0x00000084a044723c */ /* 0x048fe80000041844 */
[C---:B------:R-:W-:Y:S02]  /*f400*/  FMUL.FTZ R82, R2.reuse, R82 ;  /* 0x0000005202527220 */ /* 0x040fe40000410000 */
[----:B------:R-:W-:Y:S02]  /*f410*/  FMUL.FTZ R83, R2, R83 ;  /* 0x0000005302537220 */ /* 0x000fe40000410000 */
[C---:B------:R-:W-:Y:S01]  /*f420*/  HMMA.16816.F32.BF16 R72, R160.reuse, R134, R72 ;  /* 0x00000086a048723c */ /* 0x040fe20000041848 */
[----:B------:R-:W3:Y:S03]  /*f430*/  LDSM.16.MT88.4 R132, [R212+0x7080] ;  /* 0x00708000d484783b */ /* 0x000ee60000004200 */
[C---:B------:R-:W-:Y:S02]  /*f440*/  FMUL.FTZ R84, R0.reuse, R84 ;  /* 0x0000005400547220 */ /* 0x040fe40000410000 */
[----:B------:R-:W-:Y:S02]  /*f450*/  FMUL.FTZ R85, R0, R85 ;  /* 0x0000005500557220 */ /* 0x000fe40000410000 */
[C---:B----4-:R-:W-:Y:S04]  /*f460*/  HMMA.16816.F32.BF16 R76, R160.reuse, R140, R76 ;  /* 0x0000008ca04c723c */ /* 0x050fe8000004184c */
        /* <DEDUP_REMOVED lines=10> */
[----:B------:R-:W-:Y:S02]  /*f510*/  FMUL.FTZ R93, R0, R93 ;  /* 0x0000005d005d7220 */ /* 0x000fe40000410000 */
[C---:B------:R-:W-:Y:S01]  /*f520*/  FMUL.FTZ R94, R2.reuse, R94 ;  /* 0x0000005e025e7220 */ /* 0x040fe20000410000 */
[C---:B------:R-:W-:Y:S01]  /*f530*/  HMMA.16816.F32.BF16 R88, R160.reuse, R138, R88 ;  /* 0x0000008aa058723c */ /* 0x040fe20000041858 */
[----:B------:R-:W1:Y:S02]  /*f540*/  LDSM.16.MT88.4 R136, [R214+0x8880] ;  /* 0x00888000d688783b */ /* 0x000e640000004200 */
[----:B------:R-:W-:Y:S02]  /*f550*/  FMUL.FTZ R95, R2, R95 ;  /* 0x0000005f025f7220 */ /* 0x000fe40000410000 */
[C---:B------:R-:W-:Y:S02]  /*f560*/  FMUL.FTZ R96, R0.reuse, R96 ;  /* 0x0000006000607220 */ /* 0x040fe40000410000 */
[----:B------:R-:W-:Y:S02]  /*f570*/  FMUL.FTZ R97, R0, R97 ;  /* 0x0000006100617220 */ /* 0x000fe40000410000 */
[C---:B------:R-:W-:Y:S01]  /*f580*/  FMUL.FTZ R98, R2.reuse, R98 ;  /* 0x0000006202627220 */ /* 0x040fe20000410000 */
[C---:B---3--:R-:W-:Y:S03]  /*f590*/  HMMA.16816.F32.BF16 R92, R160.reuse, R132, R92 ;  /* 0x00000084a05c723c */ /* 0x048fe6000004185c */
[----:B------:R-:W-:Y:S02]  /*f5a0*/  FMUL.FTZ R99, R2, R99 ;  /* 0x0000006302637220 */ /* 0x000fe40000410000 */
[C---:B------:R-:W-:Y:S02]  /*f5b0*/  FMUL.FTZ R100, R0.reuse, R100 ;  /* 0x0000006400647220 */ /* 0x040fe40000410000 */
[----:B------:R-:W-:Y:S02]  /*f5c0*/  FMUL.FTZ R101, R0, R101 ;  /* 0x0000006500657220 */ /* 0x000fe40000410000 */
[C---:B------:R-:W-:Y:S01]  /*f5d0*/  FMUL.FTZ R102, R2.reuse, R102 ;  /* 0x0000006602667220 */ /* 0x040fe20000410000 */
[C---:B------:R-:W-:Y:S01]  /*f5e0*/  HMMA.16816.F32.BF16 R96, R160.reuse, R134, R96 ;  /* 0x00000086a060723c */ /* 0x040fe20000041860 */
[----:B------:R-:W3:Y:S02]  /*f5f0*/  LDSM.16.MT88.4 R132, [R213+0x8880] ;  /* 0x00888000d584783b */ /* 0x000ee40000004200 */
[----:B------:R-:W-:Y:S02]  /*f600*/  FMUL.FTZ R103, R2, R103 ;  /* 0x0000006702677220 */ /* 0x000fe40000410000 */
[C---:B------:R-:W-:Y:S02]  /*f610*/  FMUL.FTZ R104, R0.reuse, R104 ;  /* 0x0000006800687220 */ /* 0x040fe40000410000 */
[----:B------:R-:W-:Y:S02]  /*f620*/  FMUL.FTZ R105, R0, R105 ;  /* 0x0000006900697220 */ /* 0x000fe40000410000 */
[C---:B------:R-:W-:Y:S01]  /*f630*/  FMUL.FTZ R106, R2.reuse, R106 ;  /* 0x0000006a026a7220 */ /* 0x040fe20000410000 */
[C---:B----4-:R-:W-:Y:S03]  /*f640*/  HMMA.16816.F32.BF16 R100, R160.reuse, R140, R100 ;  /* 0x0000008ca064723c */ /* 0x050fe60000041864 */
[----:B------:R-:W-:Y:S02]  /*f650*/  FMUL.FTZ R107, R2, R107 ;  /* 0x0000006b026b7220 */ /* 0x000fe40000410000 */
[C---:B------:R-:W-:Y:S02]  /*f660*/  FMUL.FTZ R108, R0.reuse, R108 ;  /* 0x0000006c006c7220 */ /* 0x040fe40000410000 */
[----:B------:R-:W-:Y:S02]  /*f670*/  FMUL.FTZ R109, R0, R109 ;  /* 0x0000006d006d7220 */ /* 0x000fe40000410000 */
[C---:B------:R-:W-:Y:S01]  /*f680*/  FMUL.FTZ R110, R2.reuse, R110 ;  /* 0x0000006e026e7220 */ /* 0x040fe20000410000 */
[C---:B------:R-:W-:Y:S01]  /*f690*/  HMMA.16816.F32.BF16 R104, R160.reuse, R142, R104 ;  /* 0x0000008ea068723c */ /* 0x040fe20000041868 */
[----:B------:R-:W4:Y:S02]  /*f6a0*/  LDSM.16.MT88.4 R140, [R212+0x8880] ;  /* 0x00888000d48c783b */ /* 0x000f240000004200 */
[----:B------:R-:W-:Y:S02]  /*f6b0*/  FMUL.FTZ R111, R2, R111 ;  /* 0x0000006f026f7220 */ /* 0x000fe40000410000 */
        /* <DEDUP_REMOVED lines=16> */
[----:B------:R-:W-:Y:S02]  /*f7c0*/  FMUL.FTZ R124, R0, R124 ;  /* 0x0000007c007c7220 */ /* 0x000fe40000410000 */
[--C-:B------:R-:W-:Y:S01]  /*f7d0*/  FFMA.FTZ R132, R164, c[0x0][0x2d0], -R185.reuse ;  /* 0x0000b400a4847a23 */ /* 0x100fe200000108b9 */
[----:B--2---:R-:W-:Y:S01]  /*f7e0*/  F2FP.BF16.PACK_AB R133, R249, R252 ;  /* 0x000000fcf985723e */ /* 0x004fe200000010ff */
[----:B------:R-:W2:Y:S01]  /*f7f0*/  LDSM.16.MT88.4 R164, [R216+0x6080] ;  /* 0x00608000d8a4783b */ /* 0x000ea20000004200 */
[C---:B------:R-:W-:Y:S01]  /*f800*/  HMMA.16816.F32.BF16 R120, R160.reuse, R134, R120 ;  /* 0x00000086a078723c */ /* 0x040fe20000041878 */
[----:B------:R3:W5:Y:S02]  /*f810*/  MUFU.EX2 R197, R132 ;  /* 0x0000008400c57308 */ /* 0x0007640000000800 */
[----:B------:R-:W-:Y:S02]  /*f820*/  FMUL.FTZ R125, R0, R125 ;  /* 0x0000007d007d7220 */ /* 0x000fe40000410000 */
[C---:B------:R-:W-:Y:S02]  /*f830*/  FMUL.FTZ R126, R2.reuse, R126 ;  /* 0x0000007e027e7220 */ /* 0x040fe40000410000 */
[----:B------:R-:W-:Y:S01]  /*f840*/  FMUL.FTZ R127, R2, R127 ;  /* 0x0000007f027f7220 */ /* 0x000fe20000410000 */
[----:B------:R-:W-:Y:S01]  /*f850*/  F2FP.BF16.PACK_AB R134, R250, R195 ;  /* 0x000000c3fa86723e */ /* 0x000fe200000010ff */
[C---:B------:R-:W-:Y:S03]  /*f860*/  FMUL.FTZ R128, R0.reuse, R128 ;  /* 0x0000008000807220 */ /* 0x040fe60000410000 */
[----:B------:R-:W-:Y:S02]  /*f870*/  FMUL.FTZ R129, R0, R129 ;  /* 0x0000008100817220 */ /* 0x000fe40000410000 */
[C---:B----4-:R-:W-:Y:S03]  /*f880*/  HMMA.16816.F32.BF16 R124, R160.reuse, R140, R124 ;  /* 0x0000008ca07c723c */ /* 0x050fe6000004187c */
[C---:B------:R-:W-:Y:S02]  /*f890*/  FMUL.FTZ R130, R2.reuse, R130 ;  /* 0x0000008202827220 */ /* 0x040fe40000410000 */
[----:B------:R-:W-:Y:S02]  /*f8a0*/  FMUL.FTZ R131, R2, R131 ;  /* 0x0000008302837220 */ /* 0x000fe40000410000 */
[--C-:B------:R-:W-:Y:S02]  /*f8b0*/  FFMA.FTZ R159, R190, c[0x0][0x2d0], -R185.reuse ;  /* 0x0000b400be9f7a23 */ /* 0x100fe400000108b9 */
[--C-:B------:R-:W-:Y:S03]  /*f8c0*/  FFMA.FTZ R188, R188, c[0x0][0x2d0], -R185.reuse ;  /* 0x0000b400bcbc7a23 */ /* 0x100fe600000108b9 */
[----:B------:R-:W-:Y:S01]  /*f8d0*/  HMMA.16816.F32.BF16 R128, R160, R142, R128 ;  /* 0x0000008ea080723c */ /* 0x000fe20000041880 */
[----:B------:R-:W4:Y:S01]  /*f8e0*/  LDSM.16.MT88.4 R140, [R214+0x6080] ;  /* 0x00608000d68c783b */ /* 0x000f220000004200 */
[----:B------:R-:W-:Y:S01]  /*f8f0*/  MUFU.EX2 R159, R159 ;  /* 0x0000009f009f7308 */ /* 0x000fe20000000800 */
[----:B---3--:R-:W-:Y:S01]  /*f900*/  F2FP.BF16.PACK_AB R132, R194, R193 ;  /* 0x000000c1c284723e */ /* 0x008fe200000010ff */
[--C-:B------:R-:W-:Y:S01]  /*f910*/  FFMA.FTZ R186, R186, c[0x0][0x2d0], -R185.reuse ;  /* 0x0000b400baba7a23 */ /* 0x100fe200000108b9 */
[----:B-----5:R-:W-:Y:S01]  /*f920*/  F2FP.BF16.PACK_AB R135, R197, R251 ;  /* 0x000000fbc587723e */ /* 0x020fe200000010ff */
[----:B------:R-:W-:Y:S02]  /*f930*/  FFMA.FTZ R185, R158, c[0x0][0x2d0], -R185 ;  /* 0x0000b4009eb97a23 */ /* 0x000fe400000108b9 */
[----:B------:R-:W-:Y:S01]  /*f940*/  FFMA.FTZ R180, R0, R247, R180 ;  /* 0x000000f700b47223 */ /* 0x000fe200000100b4 */
[----:B------:R-:W3:Y:S03]  /*f950*/  LDSM.16.MT88.4 R160, [R213+0x6080] ;  /* 0x00608000d5a0783b */ /* 0x000ee60000004200 */
[C---:B-1----:R-:W-:Y:S01]  /*f960*/  HMMA.16816.F32.BF16 R4, R132.reuse, R136, R4 ;  /* 0x000000888404723c */ /* 0x042fe20000041804 */
[----:B------:R-:W1:Y:S04]  /*f970*/  MUFU.EX2 R188, R188 ;  /* 0x000000bc00bc7308 */ /* 0x000e680000000800 */
[----:B------:R-:W-:Y:S01]  /*f980*/  FFMA.FTZ R184, R2, R243, R184 ;  /* 0x000000f302b87223 */ /* 0x000fe200000100b8 */
[----:B------:R-:W-:Y:S01]  /*f990*/  MOV R2, R156 ;  /* 0x0000009c00027202 */ /* 0x000fe20000000f00 */
[----:B------:R-:W-:Y:S01]  /*f9a0*/  FADD.FTZ R179, R179, R180 ;  /* 0x000000b4b3b37221 */ /* 0x000fe20000010000 */
[C---:B------:R-:W-:Y:S01]  /*f9b0*/  HMMA.16816.F32.BF16 R8, R132.reuse, R138, R8 ;  /* 0x0000008a8408723c */ /* 0x040fe20000041808 */
[----:B------:R-:W5:Y:S02]  /*f9c0*/  LDSM.16.MT88.4 R136, [R216+0x7880] ;  /* 0x00788000d888783b */ /* 0x000f640000004200 */
[----:B------:R-:W-:Y:S01]  /*f9d0*/  MUFU.EX2 R186, R186 ;  /* 0x000000ba00ba7308 */ /* 0x000fe20000000800 */
[----:B------:R-:W-:Y:S02]  /*f9e0*/  FADD.FTZ R183, R183, R184 ;  /* 0x000000b8b7b77221 */ /* 0x000fe40000010000 */
[----:B------:R-:W-:Y:S02]  /*f9f0*/  FADD.FTZ R0, R178, R179 ;  /* 0x000000b3b2007221 */ /* 0x000fe40000010000 */
[C---:B------:R-:W-:Y:S04]  /*fa00*/  HMMA.16816.F32.BF16 R12, R132.reuse, R144, R12 ;  /* 0x00000090840c723c */ /* 0x040fe8000004180c */
[----:B------:R-:W-:Y:S01]  /*fa10*/  FADD.FTZ R182, R182, R183 ;  /* 0x000000b7b6b67221 */ /* 0x000fe20000010000 */
[----:B------:R-:W1:Y:S01]  /*fa20*/  MUFU.EX2 R185, R185 ;  /* 0x000000b900b97308 */ /* 0x000e620000000800 */
[----:B------:R-:W-:Y:S02]  /*fa30*/  FADD.FTZ R0, R177, R0 ;  /* 0x00000000b1007221 */ /* 0x000fe40000010000 */
[C---:B------:R-:W-:Y:S01]  /*fa40*/  HMMA.16816.F32.BF16 R16, R132.reuse, R146, R16 ;  /* 0x000000928410723c */ /* 0x040fe20000041810 */
[----:B------:R-:W1:Y:S03]  /*fa50*/  LDSM.16.MT88.4 R144, [R213+0x7880] ;  /* 0x00788000d590783b */ /* 0x000e660000004200 */
[----:B------:R-:W-:Y:S02]  /*fa60*/  FADD.FTZ R181, R181, R182 ;  /* 0x000000b6b5b57221 */ /* 0x000fe40000010000 */
[----:B------:R-:W-:Y:S02]  /*fa70*/  FADD.FTZ R193, R193, R0 ;  /* 0x00000000c1c17221 */ /* 0x000fe40000010000 */
[C---:B------:R-:W-:Y:S04]  /*fa80*/  HMMA.16816.F32.BF16 R20, R132.reuse, R148, R20 ;  /* 0x000000948414723c */ /* 0x040fe80000041814 */
[----:B------:R-:W-:Y:S02]  /*fa90*/  FADD.FTZ R252, R252, R181 ;  /* 0x000000b5fcfc7221 */ /* 0x000fe40000010000 */
        /* <DEDUP_REMOVED lines=8> */
[C---:B------:R-:W-:Y:S04]  /*fb20*/  HMMA.16816.F32.BF16 R32, R132.reuse, R154, R32 ;  /* 0x0000009a8420723c */ /* 0x040fe80000041820 */
[----:B------:R-:W-:Y:S01]  /*fb30*/  FADD.FTZ R0, R197, R251 ;  /* 0x000000fbc5007221 */ /* 0x000fe20000010000 */
[----:B------:R-:W-:Y:S01]  /*fb40*/  MOV R197, c[0x0][0x32c] ;  /* 0x0000cb0000c57a02 */ /* 0x000fe20000000f00 */
[----:B------:R-:W-:Y:S02]  /*fb50*/  FADD.FTZ R250, R191, R250 ;  /* 0x000000fabffa7221 */ /* 0x000fe40000010000 */
[C---:B--2---:R-:W-:Y:S08]  /*fb60*/  HMMA.16816.F32.BF16 R36, R132.reuse, R164, R36 ;  /* 0x000000a48424723c */ /* 0x044ff00000041824 */
[C---:B------:R-:W-:Y:S01]  /*fb70*/  HMMA.16816.F32.BF16 R40, R132.reuse, R166, R40 ;  /* 0x000000a68428723c */ /* 0x040fe20000041828 */
[----:B------:R-:W-:Y:S07]  /*fb80*/  LDSM.16.MT88.4 R164, [R213+0x5080] ;  /* 0x00508000d5a4783b */ /* 0x000fee0000004200 */
[C---:B----4-:R-:W-:Y:S08]  /*fb90*/  HMMA.16816.F32.BF16 R44, R132.reuse, R140, R44 ;  /* 0x0000008c842c723c */ /* 0x050ff0000004182c */
[C---:B------:R-:W-:Y:S01]  /*fba0*/  HMMA.16816.F32.BF16 R48, R132.reuse, R142, R48 ;  /* 0x0000008e8430723c */ /* 0x040fe20000041830 */
[----:B------:R-:W2:Y:S07]  /*fbb0*/  LDSM.16.MT88.4 R140, [R216+0x9080] ;  /* 0x00908000d88c783b */ /* 0x000eae0000004200 */
[C---:B---3--:R-:W-:Y:S07]  /*fbc0*/  HMMA.16816.F32.BF16 R52, R132.reuse, R160, R52 ;  /* 0x000000a08434723c */ /* 0x048fee0000041834 */
[----:B------:R-:W-:Y:S01]  /*fbd0*/  F2FP.BF16.PACK_AB R160, R189, R191 ;  /* 0x000000bfbda0723e */ /* 0x000fe200000010ff */
[C---:B------:R-:W-:Y:S04]  /*fbe0*/  HMMA.16816.F32.BF16 R56, R132.reuse, R162, R56 ;  /* 0x000000a28438723c */ /* 0x040fe80000041838 */
[----:B-1----:R-:W-:Y:S01]  /*fbf0*/  F2FP.BF16.PACK_AB R161, R188, R159 ;  /* 0x0000009fbca1723e */ /* 0x002fe200000010ff */
[----:B------:R-:W-:Y:S02]  /*fc00*/  FADD.FTZ R159, R159, R0 ;  /* 0x000000009f9f7221 */ /* 0x000fe40000010000 */
[----:B------:R-:W-:Y:S01]  /*fc10*/  F2FP.BF16.PACK_AB R162, R192, R187 ;  /* 0x000000bbc0a2723e */ /* 0x000fe200000010ff */
[C---:B------:R-:W-:Y:S04]  /*fc20*/  HMMA.16816.F32.BF16 R60, R132.reuse, R168, R60 ;  /* 0x000000a8843c723c */ /* 0x040fe8000004183c */
[----:B------:R-:W-:Y:S01]  /*fc30*/  F2FP.BF16.PACK_AB R163, R185, R186 ;  /* 0x000000bab9a3723e */ /* 0x000fe200000010ff */
[----:B------:R-:W-:Y:S02]  /*fc40*/  FADD.FTZ R0, R189, R250 ;  /* 0x000000fabd007221 */ /* 0x000fe40000010000 */
[----:B------:R-:W-:Y:S01]  /*fc50*/  FADD.FTZ R159, R188, R159 ;  /* 0x0000009fbc9f7221 */ /* 0x000fe20000010000 */
[C---:B------:R-:W-:Y:S01]  /*fc60*/  HMMA.16816.F32.BF16 R64, R132.reuse, R170, R64 ;  /* 0x000000aa8440723c */ /* 0x040fe20000041840 */
[----:B------:R-:W-:Y:S03]  /*fc70*/  LDSM.16.MT88.4 R168, [R212+0x5080] ;  /* 0x00508000d4a8783b */ /* 0x000fe60000004200 */
[----:B------:R-:W-:Y:S01]  /*fc80*/  FADD.FTZ R187, R187, R0 ;  /* 0x00000000bbbb7221 */ /* 0x000fe20000010000 */
[----:B------:R-:W-:Y:S01]  /*fc90*/  MOV R0, R157 ;  /* 0x0000009d00007202 */ /* 0x000fe20000000f00 */
[----:B------:R-:W-:Y:S02]  /*fca0*/  FADD.FTZ R186, R186, R159 ;  /* 0x0000009fbaba7221 */ /* 0x000fe40000010000 */
[C---:B-----5:R-:W-:Y:S04]  /*fcb0*/  HMMA.16816.F32.BF16 R68, R132.reuse, R136, R68 ;  /* 0x000000888444723c */ /* 0x060fe80000041844 */
[----:B------:R-:W-:Y:S02]  /*fcc0*/  FADD.FTZ R247, R192, R187 ;  /* 0x000000bbc0f77221 */ /* 0x000fe40000010000 */
[----:B------:R-:W-:Y:S02]  /*fcd0*/  FADD.FTZ R243, R185, R186 ;  /* 0x000000bab9f37221 */ /* 0x000fe40000010000 */
[C---:B------:R-:W-:Y:S01]  /*fce0*/  HMMA.16816.F32.BF16 R72, R132.reuse, R138, R72 ;  /* 0x0000008a8448723c */ /* 0x040fe20000041848 */
[----:B------:R-:W1:Y:S07]  /*fcf0*/  LDSM.16.MT88.4 R136, [R214+0x9080] ;  /* 0x00908000d688783b */ /* 0x000e6e0000004200 */
[C---:B------:R-:W-:Y:S08]  /*fd00*/  HMMA.16816.F32.BF16 R76, R132.reuse, R172, R76 ;  /* 0x000000ac844c723c */ /* 0x040ff0000004184c */
[C---:B------:R-:W-:Y:S01]  /*fd10*/  HMMA.16816.F32.BF16 R80, R132.reuse, R174, R80 ;  /* 0x000000ae8450723c */ /* 0x040fe20000041850 */
[----:B------:R-:W-:Y:S07]  /*fd20*/  LDSM.16.MT88.4 R172, [R216+0x6880] ;  /* 0x00688000d8ac783b */ /* 0x000fee0000004200 */
        /* <DEDUP_REMOVED lines=8> */
[----:B------:R-:W-:Y:S07]  /*fdb0*/  LDSM.16.MT88.4 R140, [R214+0x5080] ;  /* 0x00508000d68c783b */ /* 0x000fee0000004200 */
[C---:B-1----:R-:W-:Y:S08]  /*fdc0*/  HMMA.16816.F32.BF16 R108, R132.reuse, R136, R108 ;  /* 0x00000088846c723c */ /* 0x042ff0000004186c */
[C---:B------:R-:W-:Y:S01]  /*fdd0*/  HMMA.16816.F32.BF16 R112, R132.reuse, R138, R112 ;  /* 0x0000008a8470723c */ /* 0x040fe20000041870 */
[----:B------:R-:W1:Y:S07]  /*fde0*/  LDSM.16.MT88.4 R136, [R216+0x5080] ;  /* 0x00508000d888783b */ /* 0x000e6e0000004200 */
[C---:B---3--:R-:W-:Y:S08]  /*fdf0*/  HMMA.16816.F32.BF16 R116, R132.reuse, R144, R116 ;  /* 0x000000908474723c */ /* 0x048ff00000041874 */
        /* <DEDUP_REMOVED lines=43> */
[----:B------:R-:W-:Y:S01]  /*100b0*/  IADD3 R4, R246, -0x1, RZ ;  /* 0xfffffffff6047810 */ /* 0x000fe20007ffe0ff */
[C---:B------:R-:W-:Y:S04]  /*100c0*/  HMMA.16816.F32.BF16 R120, R160.reuse, R6, R120 ;  /* 0x00000006a078723c */ /* 0x040fe80000041878 */
[----:B------:R-:W-:Y:S04]  /*100d0*/  MOV R246, R4 ;  /* 0x0000000400f67202 */ /* 0x000fe80000000f00 */
[C---:B--2---:R-:W-:Y:S08]  /*100e0*/  HMMA.16816.F32.BF16 R124, R160.reuse, R8, R124 ;  /* 0x00000008a07c723c */ /* 0x044ff0000004187c */
[----:B------:R-:W-:Y:S01]  /*100f0*/  HMMA.16816.F32.BF16 R128, R160, R10, R128 ;  /* 0x0000000aa080723c */ /* 0x000fe20000041880 */
[----:B------:R-:W-:-:S07]  /*10100*/  @P0 BRA `(.L_x_1114) ;  /* 0xffffc9f000000947 */ /* 0x000fce000383ffff */
[----:B------:R-:W-:Y:S06]  /*10110*/  @!UPT UIADD3 URZ, URZ, URZ, URZ ;  /* 0x0000003f3f3ff290 */ /* 0x000fec000fffe03f */
[----:B------:R-:W-:Y:S01]  /*10120*/  IMAD.SHL.U32 R170, R176, 0x80, RZ ;  /* 0x00000080b0aa7824 */ /* 0x000fe200078e00ff */
[----:B------:R-:W-:Y:S01]  /*10130*/  MOV R0, R157 ;  /* 0x0000009d00007202 */ /* 0x000fe20000000f00 */
[----:B------:R-:W-:Y:S01]  /*10140*/  IMAD.MOV.U32 R2, RZ, RZ, R156 ;  /* 0x000000ffff027224 */ /* 0x000fe200078e009c */
[----:B------:R-:W-:-:S07]  /*10150*/  MOV R246, R4 ;  /* 0x0000000400f67202 */ /* 0x000fce0000000f00 */
.L_x_1101:
[----:B------:R-:W2:Y:S04]  /*10160*/  LDL R5, [R1+0x64] ;  /* 0x0000640001057983 */ /* 0x000ea80000100800 */
[----:B------:R-:W3:Y:S01]  /*10170*/  LDL R4, [R1+0x58] ;  /* 0x0000580001047983 */ /* 0x000ee20000100800 */
[----:B------:R-:W-:Y:S01]  /*10180*/  IMAD.MOV.U32 R250, RZ, RZ, c[0x0][0x2c4] ;  /* 0x0000b100fffa7624 */ /* 0x000fe200078e00ff */
[----:B------:R-:W-:Y:S01]  /*10190*/  IADD3 R170, R170, 0x7f, RZ ;  /* 0x0000007faaaa7810 */ /* 0x000fe20007ffe0ff */
[----:B------:R-:W-:-:S03]  /*101a0*/  IMAD.MOV.U32 R249, RZ, RZ, c[0x0][0x32c] ;  /* 0x0000cb00fff97624 */ /* 0x000fc600078e00ff */
[----:B------:R-:W-:-:S13]  /*101b0*/  ISETP.NE.AND P0, PT, R250, 0x1, PT ;  /* 0x00000001fa00780c */ /* 0x000fda0003f05270 */
[----:B------:R-:W-:-:S05]  /*101c0*/  @P0 IMAD.HI.U32 R6, R170, c[0x0][0x2c8], RZ ;  /* 0x0000b200aa060a27 */ /* 0x000fca00078e00ff */
[----:B------:R-:W-:Y:S02]  /*101d0*/  @P0 SHF.R.U32.HI R170, RZ, c[0x0][0x2cc], R6 ;  /* 0x0000b300ffaa0a19 */ /* 0x000fe40000011606 */
[----:B------:R-:W-:Y:S02]  /*101e0*/  ISETP.GE.AND P0, PT, R249, 0x1, PT ;  /* 0x00000001f900780c */ /* 0x000fe40003f06270 */
[----:B--2---:R-:W-:-:S05]  /*101f0*/  IADD3 R5, R170, 0x1, R5 ;  /* 0x00000001aa057810 */ /* 0x004fca0007ffe005 */
[----:B---3--:R-:W-:-:S05]  /*10200*/  IMAD.IADD R6, R5, 0x1, -R4 ;  /* 0x0000000105067824 */ /* 0x008fca00078e0a04 */
[----:B------:R-:W-:Y:S01]  /*10210*/  IADD3 R4, R6, -c[0x0][0x324], RZ ;  /* 0x8000c90006047a10 */ /* 0x000fe20007ffe0ff */
        /* <DEDUP_REMOVED lines=10> */
.L_x_1117:
[----:B------:R-:W-:-:S13]  /*102c0*/  ISETP.NE.AND P0, PT, R249, 0x1, PT ;  /* 0x00000001f900780c */ /* 0x000fda0003f05270 */
[----:B------:R-:W-:-:S05]  /*102d0*/  @P0 IMAD.HI.U32 R5, R6, c[0x0][0x330], RZ ;  /* 0x0000cc0006050a27 */ /* 0x000fca00078e00ff */
[----:B------:R-:W-:Y:S02]  /*102e0*/  @P0 SHF.R.U32.HI R6, RZ, c[0x0][0x334], R5 ;  /* 0x0000cd00ff060a19 */ /* 0x000fe40000011605 */
.L_x_1118:
[----:B------:R-:W-:Y:S05]  /*102f0*/  BSYNC B0 ;  /* 0x0000000000007941 */ /* 0x000fea0003800000 */
.L_x_1116:
[----:B------:R-:W-:-:S05]  /*10300*/  IMAD R5, R6, c[0x0][0x32c], RZ ;  /* 0x0000cb0006057a24 */ /* 0x000fca00078e02ff */
[----:B------:R-:W-:-:S04]  /*10310*/  IMNMX R4, R4, R5, !PT ;  /* 0x0000000504047217 */ /* 0x000fc80007800200 */
.L_x_1115:
[----:B------:R-:W-:-:S05]  /*10320*/  IADD3 R5, R4, 0x2f, RZ ;  /* 0x0000002f04057810 */ /* 0x000fca0007ffe0ff */
[----:B------:R-:W-:-:S05]  /*10330*/  IMAD.HI R5, R5, 0x2aaaaaab, RZ ;  /* 0x2aaaaaab05057827 */ /* 0x000fca00078e02ff */
[----:B------:R-:W-:-:S04]  /*10340*/  SHF.R.U32.HI R4, RZ, 0x1f, R5 ;  /* 0x0000001fff047819 */ /* 0x000fc80000011605 */
[----:B------:R-:W-:-:S04]  /*10350*/  LEA.HI.SX32 R4, R5, R4, 0x1d ;  /* 0x0000000405047211 */ /* 0x000fc800078feaff */
[----:B------:R-:W-:-:S04]  /*10360*/  IMNMX R252, R229, R4, !PT ;  /* 0x00000004e5fc7217 */ /* 0x000fc80007800200 */
[----:B------:R-:W-:-:S13]  /*10370*/  ISETP.GE.AND P0, PT, R246, R252, PT ;  /* 0x000000fcf600720c */ /* 0x000fda0003f06270 */
[----:B------:R-:W-:Y:S05]  /*10380*/  @!P0 BRA `(.L_x_1119) ;  /* 0x00002b5000008947 */ /* 0x000fea0003800000 */
.L_x_1124:
[----:B------:R-:W-:Y:S04]  /*10390*/  DEPBAR.LE SB0, 0x0 ;  /* 0x000080000000791a */ /* 0x000fe80000000000 */
[----:B------:R-:W-:Y:S01]  /*103a0*/  WARPSYNC 0xffffffff ;  /* 0xffffffff00007948 */ /* 0x000fe20003800000 */
[----:B------:R-:W-:Y:S01]  /*103b0*/  BAR.SYNC.DEFER_BLOCKING 0x0 ;  /* 0x0000000000007b1d */ /* 0x000fe20000010000 */
[----:B------:R-:W-:Y:S01]  /*103c0*/  ISETP.GT.AND P0, PT, R229, R246, PT ;  /* 0x000000f6e500720c */ /* 0x000fe20003f04270 */
[----:B------:R-:W-:Y:S01]  /*103d0*/  IMAD.MOV.U32 R157, RZ, RZ, R0 ;  /* 0x000000ffff9d7224 */ /* 0x000fe200078e0000 */
[----:B------:R-:W-:Y:S01]  /*103e0*/  ISETP.GE.AND P3, PT, R225, c[0x0][0x1d4], PT ;  /* 0x00007500e1007a0c */ /* 0x000fe20003f66270 */
[----:B------:R-:W-:Y:S01]  /*103f0*/  IMAD.MOV.U32 R251, RZ, RZ, R246 ;  /* 0x000000fffffb7224 */ /* 0x000fe200078e00f6 */
        /* <DEDUP_REMOVED lines=45> */
.L_x_1121:
[----:B------:R-:W-:Y:S05]  /*106d0*/  BSYNC B0 ;  /* 0x0000000000007941 */ /* 0x000fea0003800000 */
.L_x_1120:
        /* <DEDUP_REMOVED lines=204> */
[----:B------:R1:W1:Y:S01]  /*113a0*/  MUFU.TANH R158, R27 ;  /* 0x0000001b009e7308 */ /* 0x0002620000002400 */
[----:B------:R-:W-:-:S05]  /*113b0*/  @!P0 BRA `(.L_x_1123) ;  /* 0x0000020000008947 */ /* 0x000fca0003800000 */
[----:B--234-:R-:W-:Y:S04]  /*113c0*/  IADD3 R5, R246, -0x1, RZ ;  /* 0xfffffffff6057810 */ /* 0x01cfe80007ffe0ff */
[----:B------:R-:W-:Y:S01]  /*113d0*/  SHF.R.S32.HI R4, RZ, 0x1f, R5 ;  /* 0x0000001fff047819 */ /* 0x000fe20000011405 */
[C---:B-1----:R-:W-:Y:S04]  /*113e0*/  IMAD.WIDE.U32 R12, R5.reuse, c[0x0][0x1e0], RZ ;  /* 0x00007800050c7a25 */ /* 0x042fe800078e00ff */
        /* <DEDUP_REMOVED lines=29> */
.L_x_1123:
[----:B--234-:R-:W-:Y:S05]  /*115c0*/  BSYNC B0 ;  /* 0x0000000000007941 */ /* 0x01cfea0003800000 */
.L_x_1122:
[----:B-1----:R-:W-:Y:S01]  /*115d0*/  FMNMX.FTZ R7, R177, R0, !PT ;  /* 0x00000000b1077209 */ /* 0x002fe20007810000 */
        /* <DEDUP_REMOVED lines=24> */
[----:B------:R-:W-:Y:S02]  /*11760*/  ISETP.GT.AND P0, PT, R251, R252, PT ;  /* 0x000000fcfb00720c */ /* 0x000fe40003f04270 */
[----:B------:R-:W-:Y:S02]  /*11770*/  FMNMX.FTZ R12, R184, R5, !PT ;  /* 0x00000005b80c7209 */ /* 0x000fe40007810000 */
[----:B------:R-:W-:Y:S02]  /*11780*/  FMNMX.FTZ R5, R159, R0, !PT ;  /* 0x000000009f057209 */ /* 0x000fe40007810000 */
[----:B------:R-:W-:Y:S01]  /*11790*/  IADD3 R246, R246, -0x1, RZ ;  /* 0xfffffffff6f67810 */ /* 0x000fe20007ffe0ff */
[----:B------:R-:W-:Y:S01]  /*117a0*/  SHFL.BFLY PT, R13, R12, 0x2, 0x1f ;  /* 0x0c401f000c0d7f89 */ /* 0x000fe200000e0000 */
[----:B------:R-:W-:Y:S07]  /*117b0*/  FMNMX.FTZ R7, R158, R5, !PT ;  /* 0x000000059e077209 */ /* 0x000fee0007810000 */
[----:B------:R-:W1:Y:S02]  /*117c0*/  SHFL.BFLY PT, R0, R7, 0x2, 0x1f ;  /* 0x0c401f0007007f89 */ /* 0x000e6400000e0000 */
[----:B-1----:R-:W-:Y:S02]  /*117d0*/  FMNMX.FTZ R6, R7, R0, !PT ;  /* 0x0000000007067209 */ /* 0x002fe40007810000 */
[----:B------:R-:W-:Y:S04]  /*117e0*/  FMNMX.FTZ R11, R12, R13, !PT ;  /* 0x0000000d0c0b7209 */ /* 0x000fe80007810000 */
[----:B------:R-:W-:Y:S08]  /*117f0*/  LDSM.16.MT88.4 R12, [R216+0x4080] ;  /* 0x00408000d80c783b */ /* 0x000ff00000004200 */
[----:B------:R-:W1:Y:S08]  /*11800*/  SHFL.BFLY PT, R4, R11, 0x1, 0x1f ;  /* 0x0c201f000b047f89 */ /* 0x000e7000000e0000 */
[----:B------:R-:W2:Y:S01]  /*11810*/  SHFL.BFLY PT, R5, R6, 0x1, 0x1f ;  /* 0x0c201f0006057f89 */ /* 0x000ea200000e0000 */
[----:B-1----:R-:W-:Y:S05]  /*11820*/  FMNMX.FTZ R0, R11, R4, !PT ;  /* 0x000000040b007209 */ /* 0x002fea0007810000 */
[C---:B------:R-:W-:Y:S02]  /*11830*/  FADD.FTZ R4, -R0.reuse, R157 ;  /* 0x0000009d00047221 */ /* 0x040fe40000010100 */
[----:B------:R-:W-:Y:S01]  /*11840*/  FMUL.FTZ R187, R0, c[0x0][0x2d0] ;  /* 0x0000b40000bb7a20 */ /* 0x000fe20000410000 */
[----:B--2---:R-:W-:Y:S01]  /*11850*/  FMNMX.FTZ R157, R6, R5, !PT ;  /* 0x00000005069d7209 */ /* 0x004fe20007810000 */
[----:B------:R-:W-:Y:S02]  /*11860*/  FMUL.FTZ R156, R4, c[0x0][0x2d0] ;  /* 0x0000b400049c7a20 */ /* 0x000fe40000410000 */
[----:B------:R-:W-:Y:S02]  /*11870*/  FFMA.FTZ R183, R177, c[0x0][0x2d0], -R187 ;  /* 0x0000b400b1b77a23 */ /* 0x000fe400000108bb */
[C---:B------:R-:W-:Y:S02]  /*11880*/  FMUL.FTZ R185, R157.reuse, c[0x0][0x2d0] ;  /* 0x0000b4009db97a20 */ /* 0x040fe40000410000 */
[----:B------:R-:W-:Y:S01]  /*11890*/  FADD.FTZ R4, -R157, R2 ;  /* 0x000000029d047221 */ /* 0x000fe20000010100 */
[----:B------:R-:W1:Y:S01]  /*118a0*/  MUFU.EX2 R156, R156 ;  /* 0x0000009c009c7308 */ /* 0x000e620000000800 */
[--C-:B------:R-:W-:Y:S02]  /*118b0*/  FFMA.FTZ R179, R175, c[0x0][0x2d0], -R185.reuse ;  /* 0x0000b400afb37a23 */ /* 0x100fe400000108b9 */
[----:B------:R-:W-:Y:S02]  /*118c0*/  FFMA.FTZ R177, R10, c[0x0][0x2d0], -R185 ;  /* 0x0000b4000ab17a23 */ /* 0x000fe400000108b9 */
[----:B------:R-:W-:Y:S02]  /*118d0*/  FMUL.FTZ R2, R4, c[0x0][0x2d0] ;  /* 0x0000b40004027a20 */ /* 0x000fe40000410000 */
[--C-:B------:R-:W-:Y:S02]  /*118e0*/  FFMA.FTZ R182, R178, c[0x0][0x2d0], -R187.reuse ;  /* 0x0000b400b2b67a23 */ /* 0x100fe400000108bb */
[--C-:B------:R-:W-:Y:S01]  /*118f0*/  FFMA.FTZ R181, R180, c[0x0][0x2d0], -R187.reuse ;  /* 0x0000b400b4b57a23 */ /* 0x100fe200000108bb */
[----:B------:R-:W-:Y:S01]  /*11900*/  MUFU.EX2 R183, R183 ;  /* 0x000000b700b77308 */ /* 0x000fe20000000800 */
[----:B------:R-:W-:Y:S02]  /*11910*/  FFMA.FTZ R180, R9, c[0x0][0x2d0], -R187 ;  /* 0x0000b40009b47a23 */ /* 0x000fe400000108bb */
[--C-:B------:R-:W-:Y:S02]  /*11920*/  FFMA.FTZ R178, R176, c[0x0][0x2d0], -R185.reuse ;  /* 0x0000b400b0b27a23 */ /* 0x100fe400000108b9 */
[----:B------:R-:W-:Y:S02]  /*11930*/  FFMA.FTZ R176, R8, c[0x0][0x2d0], -R185 ;  /* 0x0000b40008b07a23 */ /* 0x000fe400000108b9 */
[--C-:B------:R-:W-:Y:S02]  /*11940*/  FFMA.FTZ R189, R173, c[0x0][0x2d0], -R187.reuse ;  /* 0x0000b400adbd7a23 */ /* 0x100fe400000108bb */
[----:B------:R-:W-:Y:S01]  /*11950*/  FFMA.FTZ R194, R171, c[0x0][0x2d0], -R187 ;  /* 0x0000b400abc27a23 */ /* 0x000fe200000108bb */
[----:B------:R-:W2:Y:S01]  /*11960*/  MUFU.EX2 R2, R2 ;  /* 0x0000000200027308 */ /* 0x000ea20000000800 */
[----:B------:R-:W-:Y:S02]  /*11970*/  FFMA.FTZ R191, R169, c[0x0][0x2d0], -R185 ;  /* 0x0000b400a9bf7a23 */ /* 0x000fe400000108b9 */
[--C-:B------:R-:W-:Y:S02]  /*11980*/  FFMA.FTZ R195, R174, c[0x0][0x2d0], -R187.reuse ;  /* 0x0000b400aec37a23 */ /* 0x100fe400000108bb */
[C---:B-1----:R-:W-:Y:S02]  /*11990*/  FMUL.FTZ R4, R156.reuse, R152 ;  /* 0x000000989c047220 */ /* 0x042fe40000410000 */
[C---:B------:R-:W-:Y:S02]  /*119a0*/  FMUL.FTZ R5, R156.reuse, R153 ;  /* 0x000000999c057220 */ /* 0x040fe40000410000 */
[C---:B------:R-:W-:Y:S01]  /*119b0*/  FMUL.FTZ R8, R156.reuse, R148 ;  /* 0x000000949c087220 */ /* 0x040fe20000410000 */
[----:B------:R-:W1:Y:S01]  /*119c0*/  MUFU.EX2 R182, R182 ;  /* 0x000000b600b67308 */ /* 0x000e620000000800 */
[C---:B------:R-:W-:Y:S02]  /*119d0*/  FMUL.FTZ R9, R156.reuse, R149 ;  /* 0x000000959c097220 */ /* 0x040fe40000410000 */
[C---:B------:R-:W-:Y:S02]  /*119e0*/  FMUL.FTZ R16, R156.reuse, R140 ;  /* 0x0000008c9c107220 */ /* 0x040fe40000410000 */
[C---:B------:R-:W-:Y:S02]  /*119f0*/  FMUL.FTZ R17, R156.reuse, R141 ;  /* 0x0000008d9c117220 */ /* 0x040fe40000410000 */
[C---:B------:R-:W-:Y:S02]  /*11a00*/  FMUL.FTZ R24, R156.reuse, R132 ;  /* 0x000000849c187220 */ /* 0x040fe40000410000 */
[----:B------:R-:W-:Y:S01]  /*11a10*/  FMUL.FTZ R25, R156, R133 ;  /* 0x000000859c197220 */ /* 0x000fe20000410000 */
[----:B------:R-:W-:Y:S01]  /*11a20*/  MUFU.EX2 R181, R181 ;  /* 0x000000b500b57308 */ /* 0x000fe20000000800 */
[----:B------:R-:W-:Y:S02]  /*11a30*/  FFMA.FTZ R193, R172, c[0x0][0x2d0], -R187 ;  /* 0x0000b400acc17a23 */ /* 0x000fe400000108bb */
[----:B------:R-:W-:Y:S01]  /*11a40*/  LDSM.16.MT88.4 R172, [R216+0x7880] ;  /* 0x00788000d8ac783b */ /* 0x000fe20000004200 */
[C---:B--2---:R-:W-:Y:S02]  /*11a50*/  FMUL.FTZ R6, R2.reuse, R154 ;  /* 0x0000009a02067220 */ /* 0x044fe40000410000 */
[C---:B------:R-:W-:Y:S02]  /*11a60*/  FMUL.FTZ R7, R2.reuse, R155 ;  /* 0x0000009b02077220 */ /* 0x040fe40000410000 */
[C---:B------:R-:W-:Y:S02]  /*11a70*/  FMUL.FTZ R10, R2.reuse, R150 ;  /* 0x00000096020a7220 */ /* 0x040fe40000410000 */
[----:B------:R-:W2:Y:S01]  /*11a80*/  MUFU.EX2 R180, R180 ;  /* 0x000000b400b47308 */ /* 0x000ea20000000800 */
[C---:B------:R-:W-:Y:S02]  /*11a90*/  FMUL.FTZ R11, R2.reuse, R151 ;  /* 0x00000097020b7220 */ /* 0x040fe40000410000 */
[----:B------:R-:W-:Y:S01]  /*11aa0*/  FMUL.FTZ R18, R2, R142 ;  /* 0x0000008e02127220 */ /* 0x000fe20000410000 */
[----:B-1----:R-:W-:Y:S01]  /*11ab0*/  F2FP.BF16.PACK_AB R152, R182, R183 ;  /* 0x000000b7b698723e */ /* 0x002fe200000010ff */
[C---:B------:R-:W-:Y:S01]  /*11ac0*/  FMUL.FTZ R19, R2.reuse, R143 ;  /* 0x0000008f02137220 */ /* 0x040fe20000410000 */
[----:B------:R-:W-:Y:S01]  /*11ad0*/  LDSM.16.MT88.4 R148, [R213+0x4880] ;  /* 0x00488000d594783b */ /* 0x000fe20000004200 */
[C---:B------:R-:W-:Y:S02]  /*11ae0*/  FMUL.FTZ R26, R2.reuse, R134 ;  /* 0x00000086021a7220 */ /* 0x040fe40000410000 */
[----:B------:R-:W-:Y:S01]  /*11af0*/  FMUL.FTZ R27, R2, R135 ;  /* 0x00000087021b7220 */ /* 0x000fe20000410000 */
[----:B------:R-:W-:Y:S01]  /*11b00*/  MUFU.EX2 R179, R179 ;  /* 0x000000b300b37308 */ /* 0x000fe20000000800 */
[--C-:B------:R-:W-:Y:S02]  /*11b10*/  FFMA.FTZ R197, R170, c[0x0][0x2d0], -R185.reuse ;  /* 0x0000b400aac57a23 */ /* 0x100fe400000108b9 */
[--C-:B------:R-:W-:Y:S01]  /*11b20*/  FFMA.FTZ R199, R168, c[0x0][0x2d0], -R185.reuse ;  /* 0x0000b400a8c77a23 */ /* 0x100fe200000108b9 */
[----:B------:R-:W-:Y:S01]  /*11b30*/  LDSM.16.MT88.4 R132, [R214+0x5880] ;  /* 0x00588000d684783b */ /* 0x000fe20000004200 */
[C---:B------:R-:W-:Y:S02]  /*11b40*/  FMUL.FTZ R28, R156.reuse, R28 ;  /* 0x0000001c9c1c7220 */ /* 0x040fe40000410000 */
[----:B------:R-:W-:Y:S02]  /*11b50*/  FMUL.FTZ R29, R156, R29 ;  /* 0x0000001d9c1d7220 */ /* 0x000fe40000410000 */
[C---:B------:R-:W-:Y:S01]  /*11b60*/  FMUL.FTZ R30, R2.reuse, R30 ;  /* 0x0000001e021e7220 */ /* 0x040fe20000410000 */
[----:B------:R-:W1:Y:S01]  /*11b70*/  MUFU.EX2 R178, R178 ;  /* 0x000000b200b27308 */ /* 0x000e620000000800 */
[----:B------:R-:W-:Y:S01]  /*11b80*/  FMUL.FTZ R31, R2, R31 ;  /* 0x0000001f021f7220 */ /* 0x000fe20000410000 */
[----:B------:R-:W-:Y:S01]  /*11b90*/  LDSM.16.MT88.4 R140, [R213+0x5880] ;  /* 0x00588000d58c783b */ /* 0x000fe20000004200 */
[----:B------:R-:W-:Y:S01]  /*11ba0*/  FMUL.FTZ R32, R156, R32 ;  /* 0x000000209c207220 */ /* 0x000fe20000410000 */
[----:B--2---:R-:W-:Y:S01]  /*11bb0*/  F2FP.BF16.PACK_AB R154, R180, R181 ;  /* 0x000000b5b49a723e */ /* 0x004fe200000010ff */
[----:B------:R-:W-:Y:S02]  /*11bc0*/  FMUL.FTZ R33, R156, R33 ;  /* 0x000000219c217220 */ /* 0x000fe40000410000 */
[C---:B------:R-:W-:Y:S02]  /*11bd0*/  FMUL.FTZ R34, R2.reuse, R34 ;  /* 0x0000002202227220 */ /* 0x040fe40000410000 */
[----:B------:R-:W-:Y:S01]  /*11be0*/  FMUL.FTZ R35, R2, R35 ;  /* 0x0000002302237220 */ /* 0x000fe20000410000 */
[----:B------:R-:W-:Y:S01]  /*11bf0*/  MUFU.EX2 R177, R177 ;  /* 0x000000b100b17308 */ /* 0x000fe20000000800 */
[----:B------:R-:W-:Y:S01]  /*11c00*/  LDSM.16.MT88.4 R168, [R212+0x6080] ;  /* 0x00608000d4a8783b */ /* 0x000fe20000004200 */
[C---:B------:R-:W-:Y:S02]  /*11c10*/  FMUL.FTZ R36, R156.reuse, R36 ;  /* 0x000000249c247220 */ /* 0x040fe40000410000 */
[----:B------:R-:W-:Y:S02]  /*11c20*/  FMUL.FTZ R37, R156, R37 ;  /* 0x000000259c257220 */ /* 0x000fe40000410000 */
[C---:B------:R-:W-:Y:S02]  /*11c30*/  FMUL.FTZ R38, R2.reuse, R38 ;  /* 0x0000002602267220 */ /* 0x040fe40000410000 */
[----:B------:R-:W-:Y:S02]  /*11c40*/  FMUL.FTZ R39, R2, R39 ;  /* 0x0000002702277220 */ /* 0x000fe40000410000 */
[----:B------:R-:W2:Y:S01]  /*11c50*/  MUFU.EX2 R176, R176 ;  /* 0x000000b000b07308 */ /* 0x000ea20000000800 */
[C---:B------:R-:W-:Y:S02]  /*11c60*/  FMUL.FTZ R40, R156.reuse, R40 ;  /* 0x000000289c287220 */ /* 0x040fe40000410000 */
[----:B------:R-:W-:Y:S01]  /*11c70*/  FMUL.FTZ R41, R156, R41 ;  /* 0x000000299c297220 */ /* 0x000fe20000410000 */
[----:B-1----:R-:W-:Y:S01]  /*11c80*/  F2FP.BF16.PACK_AB R153, R178, R179 ;  /* 0x000000b3b299723e */ /* 0x002fe200000010ff */
[C---:B------:R-:W-:Y:S02]  /*11c90*/  FMUL.FTZ R42, R2.reuse, R42 ;  /* 0x0000002a022a7220 */ /* 0x040fe40000410000 */
[----:B------:R-:W-:Y:S02]  /*11ca0*/  FMUL.FTZ R43, R2, R43 ;  /* 0x0000002b022b7220 */ /* 0x000fe40000410000 */
[C---:B------:R-:W-:Y:S01]  /*11cb0*/  FMUL.FTZ R44, R156.reuse, R44 ;  /* 0x0000002c9c2c7220 */ /* 0x040fe20000410000 */
[----:B------:R-:W-:Y:S01]  /*11cc0*/  MUFU.EX2 R189, R189 ;  /* 0x000000bd00bd7308 */ /* 0x000fe20000000800 */
[----:B------:R-:W-:Y:S02]  /*11cd0*/  FMUL.FTZ R45, R156, R45 ;  /* 0x0000002d9c2d7220 */ /* 0x000fe40000410000 */
[C---:B------:R-:W-:Y:S02]  /*11ce0*/  FMUL.FTZ R46, R2.reuse, R46 ;  /* 0x0000002e022e7220 */ /* 0x040fe40000410000 */
[----:B------:R-:W-:Y:S02]  /*11cf0*/  FMUL.FTZ R47, R2, R47 ;  /* 0x0000002f022f7220 */ /* 0x000fe40000410000 */
[C---:B------:R-:W-:Y:S02]  /*11d00*/  FMUL.FTZ R48, R156.reuse, R48 ;  /* 0x000000309c307220 */ /* 0x040fe40000410000 */
[----:B------:R-:W-:Y:S01]  /*11d10*/  FMUL.FTZ R49, R156, R49 ;  /* 0x000000319c317220 */ /* 0x000fe20000410000 */
[----:B------:R-:W1:Y:S01]  /*11d20*/  MUFU.EX2 R194, R194 ;  /* 0x000000c200c27308 */ /* 0x000e620000000800 */
[C---:B------:R-:W-:Y:S02]  /*11d30*/  FMUL.FTZ R50, R2.reuse, R50 ;  /* 0x0000003202327220 */ /* 0x040fe40000410000 */
[----:B------:R-:W-:Y:S01]  /*11d40*/  FMUL.FTZ R51, R2, R51 ;  /* 0x0000003302337220 */ /* 0x000fe20000410000 */
[----:B--2---:R-:W-:Y:S01]  /*11d50*/  F2FP.BF16.PACK_AB R155, R176, R177 ;  /* 0x000000b1b09b723e */ /* 0x004fe200000010ff */
[C---:B------:R-:W-:Y:S02]  /*11d60*/  FMUL.FTZ R52, R156.reuse, R52 ;  /* 0x000000349c347220 */ /* 0x040fe40000410000 */
[----:B------:R-:W-:Y:S02]  /*11d70*/  FMUL.FTZ R53, R156, R53 ;  /* 0x000000359c357220 */ /* 0x000fe40000410000 */
[C---:B------:R-:W-:Y:S01]  /*11d80*/  FMUL.FTZ R54, R2.reuse, R54 ;  /* 0x0000003602367220 */ /* 0x040fe20000410000 */
[----:B------:R-:W-:Y:S01]  /*11d90*/  MUFU.EX2 R191, R191 ;  /* 0x000000bf00bf7308 */ /* 0x000fe20000000800 */
[C---:B------:R-:W-:Y:S05]  /*11da0*/  HMMA.16816.F32.BF16 R4, R152.reuse, R12, R4 ;  /* 0x0000000c9804723c */ /* 0x040fea0000041804 */
[----:B------:R-:W-:Y:S02]  /*11db0*/  FMUL.FTZ R55, R2, R55 ;  /* 0x0000003702377220 */ /* 0x000fe40000410000 */
[C---:B------:R-:W-:Y:S01]  /*11dc0*/  FMUL.FTZ R12, R156.reuse, R144 ;  /* 0x000000909c0c7220 */ /* 0x040fe20000410000 */
[C---:B------:R-:W-:Y:S01]  /*11dd0*/  HMMA.16816.F32.BF16 R8, R152.reuse, R14, R8 ;  /* 0x0000000e9808723c */ /* 0x040fe20000041808 */
[----:B------:R-:W-:Y:S03]  /*11de0*/  MUFU.EX2 R195, R195 ;  /* 0x000000c300c37308 */ /* 0x000fe60000000800 */
[C---:B------:R-:W-:Y:S02]  /*11df0*/  FMUL.FTZ R13, R156.reuse, R145 ;  /* 0x000000919c0d7220 */ /* 0x040fe40000410000 */
[----:B------:R-:W-:Y:S02]  /*11e00*/  FMUL.FTZ R56, R156, R56 ;  /* 0x000000389c387220 */ /* 0x000fe40000410000 */
[C---:B------:R-:W-:Y:S03]  /*11e10*/  FMUL.FTZ R14, R2.reuse, R146 ;  /* 0x00000092020e7220 */ /* 0x040fe60000410000 */
[----:B------:R-:W2:Y:S01]  /*11e20*/  MUFU.EX2 R193, R193 ;  /* 0x000000c100c17308 */ /* 0x000ea20000000800 */
[----:B------:R-:W-:Y:S02]  /*11e30*/  FMUL.FTZ R15, R2, R147 ;  /* 0x00000093020f7220 */ /* 0x000fe40000410000 */
[----:B------:R-:W3:Y:S01]  /*11e40*/  LDSM.16.MT88.4 R144, [R212+0x4080] ;  /* 0x00408000d490783b */ /* 0x000ee20000004200 */
[----:B------:R-:W-:Y:S02]  /*11e50*/  FMUL.FTZ R57, R156, R57 ;  /* 0x000000399c397220 */ /* 0x000fe40000410000 */
[C---:B------:R-:W-:Y:S02]  /*11e60*/  FMUL.FTZ R58, R2.reuse, R58 ;  /* 0x0000003a023a7220 */ /* 0x040fe40000410000 */
[C---:B------:R-:W-:Y:S02]  /*11e70*/  HMMA.16816.F32.BF16 R12, R152.reuse, R20, R12 ;  /* 0x00000014980c723c */ /* 0x040fe4000004180c */
[----:B------:R-:W-:Y:S01]  /*11e80*/  MUFU.EX2 R197, R197 ;  /* 0x000000c500c57308 */ /* 0x000fe20000000800 */
[----:B------:R-:W-:Y:S02]  /*11e90*/  FMUL.FTZ R59, R2, R59 ;  /* 0x0000003b023b7220 */ /* 0x000fe40000410000 */
[C---:B------:R-:W-:Y:S02]  /*11ea0*/  FMUL.FTZ R60, R156.reuse, R60 ;  /* 0x0000003c9c3c7220 */ /* 0x040fe40000410000 */
[C---:B------:R-:W-:Y:S01]  /*11eb0*/  FMUL.FTZ R20, R156.reuse, R136 ;  /* 0x000000889c147220 */ /* 0x040fe20000410000 */
[C---:B------:R-:W-:Y:S04]  /*11ec0*/  HMMA.16816.F32.BF16 R16, R152.reuse, R22, R16 ;  /* 0x000000169810723c */ /* 0x040fe80000041810 */
[C---:B------:R-:W-:Y:S01]  /*11ed0*/  FMUL.FTZ R21, R156.reuse, R137 ;  /* 0x000000899c157220 */ /* 0x040fe20000410000 */
[----:B------:R-:W-:Y:S01]  /*11ee0*/  MUFU.EX2 R199, R199 ;  /* 0x000000c700c77308 */ /* 0x000fe20000000800 */
[----:B------:R-:W-:Y:S02]  /*11ef0*/  FMUL.FTZ R61, R156, R61 ;  /* 0x0000003d9c3d7220 */ /* 0x000fe40000410000 */
[C---:B------:R-:W-:Y:S04]  /*11f00*/  FMUL.FTZ R22, R2.reuse, R138 ;  /* 0x0000008a02167220 */ /* 0x040fe80000410000 */
[C---:B------:R-:W-:Y:S02]  /*11f10*/  FMUL.FTZ R23, R2.reuse, R139 ;  /* 0x0000008b02177220 */ /* 0x040fe40000410000 */
[----:B------:R-:W4:Y:S01]  /*11f20*/  LDSM.16.MT88.4 R136, [R216+0x5880] ;  /* 0x00588000d888783b */ /* 0x000f220000004200 */
[C---:B------:R-:W-:Y:S02]  /*11f30*/  FMUL.FTZ R62, R2.reuse, R62 ;  /* 0x0000003e023e7220 */ /* 0x040fe40000410000 */
[----:B------:R-:W-:Y:S02]  /*11f40*/  FMUL.FTZ R63, R2, R63 ;  /* 0x0000003f023f7220 */ /* 0x000fe40000410000 */
[C---:B------:R-:W-:Y:S03]  /*11f50*/  HMMA.16816.F32.BF16 R20, R152.reuse, R160, R20 ;  /* 0x000000a09814723c */ /* 0x040fe60000041814 */
[C---:B------:R-:W-:Y:S02]  /*11f60*/  FMUL.FTZ R64, R156.reuse, R64 ;  /* 0x000000409c407220 */ /* 0x040fe40000410000 */
[----:B------:R-:W-:Y:S02]  /*11f70*/  FMUL.FTZ R65, R156, R65 ;  /* 0x000000419c417220 */ /* 0x000fe40000410000 */
[C---:B------:R-:W-:Y:S01]  /*11f80*/  FMUL.FTZ R66, R2.reuse, R66 ;  /* 0x0000004202427220 */ /* 0x040fe20000410000 */
[C---:B------:R-:W-:Y:S01]  /*11f90*/  HMMA.16816.F32.BF16 R24, R152.reuse, R162, R24 ;  /* 0x000000a29818723c */ /* 0x040fe20000041818 */
[----:B------:R-:W-:Y:S03]  /*11fa0*/  LDSM.16.MT88.4 R160, [R212+0x4880] ;  /* 0x00488000d4a0783b */ /* 0x000fe60000004200 */
[----:B------:R-:W-:Y:S02]  /*11fb0*/  FMUL.FTZ R67, R2, R67 ;  /* 0x0000004302437220 */ /* 0x000fe40000410000 */
[C---:B------:R-:W-:Y:S02]  /*11fc0*/  FMUL.FTZ R68, R156.reuse, R68 ;  /* 0x000000449c447220 */ /* 0x040fe40000410000 */
[C---:B---3--:R-:W-:Y:S04]  /*11fd0*/  HMMA.16816.F32.BF16 R28, R152.reuse, R144, R28 ;  /* 0x00000090981c723c */ /* 0x048fe8000004181c */
[----:B------:R-:W-:Y:S02]  /*11fe0*/  FMUL.FTZ R69, R156, R69 ;  /* 0x000000459c457220 */ /* 0x000fe40000410000 */
[C---:B------:R-:W-:Y:S02]  /*11ff0*/  FMUL.FTZ R70, R2.reuse, R70 ;  /* 0x0000004602467220 */ /* 0x040fe40000410000 */
[C---:B------:R-:W-:Y:S01]  /*12000*/  HMMA.16816.F32.BF16 R32, R152.reuse, R146, R32 ;  /* 0x000000929820723c */ /* 0x040fe20000041820 */
[----:B------:R-:W-:Y:S03]  /*12010*/  LDSM.16.MT88.4 R144, [R214+0x4880] ;  /* 0x00488000d690783b */ /* 0x000fe60000004200 */
        /* <DEDUP_REMOVED lines=8> */
[----:B------:R-:W3:Y:S03]  /*120a0*/  LDSM.16.MT88.4 R136, [R212+0x5880] ;  /* 0x00588000d488783b */ /* 0x000ee60000004200 */
[----:B------:R-:W-:Y:S02]  /*120b0*/  FMUL.FTZ R77, R156, R77 ;  /* 0x0000004d9c4d7220 */ /* 0x000fe40000410000 */
[C---:B------:R-:W-:Y:S02]  /*120c0*/  FMUL.FTZ R78, R2.reuse, R78 ;  /* 0x0000004e024e7220 */ /* 0x040fe40000410000 */
[C---:B------:R-:W-:Y:S04]  /*120d0*/  HMMA.16816.F32.BF16 R44, R152.reuse, R132, R44 ;  /* 0x00000084982c723c */ /* 0x040fe8000004182c */
[----:B------:R-:W-:Y:S02]  /*120e0*/  FMUL.FTZ R79, R2, R79 ;  /* 0x0000004f024f7220 */ /* 0x000fe40000410000 */
[C---:B------:R-:W-:Y:S02]  /*120f0*/  FMUL.FTZ R80, R156.reuse, R80 ;  /* 0x000000509c507220 */ /* 0x040fe40000410000 */
[C---:B------:R-:W-:Y:S01]  /*12100*/  HMMA.16816.F32.BF16 R48, R152.reuse, R134, R48 ;  /* 0x000000869830723c */ /* 0x040fe20000041830 */
[----:B------:R-:W4:Y:S03]  /*12110*/  LDSM.16.MT88.4 R132, [R216+0x7080] ;  /* 0x00708000d884783b */ /* 0x000f260000004200 */
[----:B------:R-:W-:Y:S02]  /*12120*/  FMUL.FTZ R81, R156, R81 ;  /* 0x000000519c517220 */ /* 0x000fe40000410000 */
[C---:B------:R-:W-:Y:S02]  /*12130*/  FMUL.FTZ R82, R2.reuse, R82 ;  /* 0x0000005202527220 */ /* 0x040fe40000410000 */
[C---:B------:R-:W-:Y:S04]  /*12140*/  HMMA.16816.F32.BF16 R52, R152.reuse, R140, R52 ;  /* 0x0000008c9834723c */ /* 0x040fe80000041834 */
[----:B------:R-:W-:Y:S02]  /*12150*/  FMUL.FTZ R83, R2, R83 ;  /* 0x0000005302537220 */ /* 0x000fe40000410000 */
[C---:B------:R-:W-:Y:S02]  /*12160*/  FMUL.FTZ R84, R156.reuse, R84 ;  /* 0x000000549c547220 */ /* 0x040fe40000410000 */
[C---:B------:R-:W-:Y:S01]  /*12170*/  HMMA.16816.F32.BF16 R56, R152.reuse, R142, R56 ;  /* 0x0000008e9838723c */ /* 0x040fe20000041838 */
[----:B------:R-:W5:Y:S03]  /*12180*/  LDSM.16.MT88.4 R140, [R214+0x7080] ;  /* 0x00708000d68c783b */ /* 0x000f660000004200 */
[----:B------:R-:W-:Y:S02]  /*12190*/  FMUL.FTZ R85, R156, R85 ;  /* 0x000000559c557220 */ /* 0x000fe40000410000 */
[C---:B------:R-:W-:Y:S02]  /*121a0*/  FMUL.FTZ R86, R2.reuse, R86 ;  /* 0x0000005602567220 */ /* 0x040fe40000410000 */
[----:B------:R-:W-:Y:S01]  /*121b0*/  FMUL.FTZ R87, R2, R87 ;  /* 0x0000005702577220 */ /* 0x000fe20000410000 */
[C---:B---3--:R-:W-:Y:S03]  /*121c0*/  HMMA.16816.F32.BF16 R60, R152.reuse, R136, R60 ;  /* 0x00000088983c723c */ /* 0x048fe6000004183c */
[C---:B------:R-:W-:Y:S02]  /*121d0*/  FMUL.FTZ R88, R156.reuse, R88 ;  /* 0x000000589c587220 */ /* 0x040fe40000410000 */
[----:B------:R-:W-:Y:S02]  /*121e0*/  FMUL.FTZ R89, R156, R89 ;  /* 0x000000599c597220 */ /* 0x000fe40000410000 */
[C---:B------:R-:W-:Y:S01]  /*121f0*/  FMUL.FTZ R90, R2.reuse, R90 ;  /* 0x0000005a025a7220 */ /* 0x040fe20000410000 */
        /* <DEDUP_REMOVED lines=9> */
[----:B------:R-:W-:Y:S02]  /*12290*/  FMUL.FTZ R95, R2, R95 ;  /* 0x0000005f025f7220 */ /* 0x000fe40000410000 */
[C---:B------:R-:W-:Y:S02]  /*122a0*/  FMUL.FTZ R96, R156.reuse, R96 ;  /* 0x000000609c607220 */ /* 0x040fe40000410000 */
[C---:B-----5:R-:W-:Y:S04]  /*122b0*/  HMMA.16816.F32.BF16 R76, R152.reuse, R140, R76 ;  /* 0x0000008c984c723c */ /* 0x060fe8000004184c */
        /* <DEDUP_REMOVED lines=37> */
[----:B------:R-:W-:Y:S02]  /*12510*/  FFMA.FTZ R198, R198, c[0x0][0x2d0], -R185 ;  /* 0x0000b400c6c67a23 */ /* 0x000fe400000108b9 */
[C---:B------:R-:W-:Y:S03]  /*12520*/  FMUL.FTZ R120, R156.reuse, R120 ;  /* 0x000000789c787220 */ /* 0x040fe60000410000 */
[C---:B----4-:R-:W-:Y:S01]  /*12530*/  HMMA.16816.F32.BF16 R116, R152.reuse, R132, R116 ;  /* 0x000000849874723c */ /* 0x050fe20000041874 */
[----:B------:R-:W4:Y:S02]  /*12540*/  MUFU.EX2 R198, R198 ;  /* 0x000000c600c67308 */ /* 0x000f240000000800 */
[----:B------:R-:W-:Y:S02]  /*12550*/  FMUL.FTZ R121, R156, R121 ;  /* 0x000000799c797220 */ /* 0x000fe40000410000 */
[C---:B------:R-:W-:Y:S02]  /*12560*/  FMUL.FTZ R122, R2.reuse, R122 ;  /* 0x0000007a027a7220 */ /* 0x040fe40000410000 */
[----:B------:R-:W-:Y:S01]  /*12570*/  FMUL.FTZ R123, R2, R123 ;  /* 0x0000007b027b7220 */ /* 0x000fe20000410000 */
[----:B-1----:R-:W-:Y:S01]  /*12580*/  F2FP.BF16.PACK_AB R132, R194, R189 ;  /* 0x000000bdc284723e */ /* 0x002fe200000010ff */
[C---:B------:R-:W-:Y:S03]  /*12590*/  FMUL.FTZ R124, R156.reuse, R124 ;  /* 0x0000007c9c7c7220 */ /* 0x040fe60000410000 */
[----:B------:R-:W-:Y:S02]  /*125a0*/  FMUL.FTZ R125, R156, R125 ;  /* 0x0000007d9c7d7220 */ /* 0x000fe40000410000 */
[C---:B------:R-:W-:Y:S03]  /*125b0*/  HMMA.16816.F32.BF16 R120, R152.reuse, R134, R120 ;  /* 0x000000869878723c */ /* 0x040fe60000041878 */
[C---:B------:R-:W-:Y:S02]  /*125c0*/  FMUL.FTZ R126, R2.reuse, R126 ;  /* 0x0000007e027e7220 */ /* 0x040fe40000410000 */
[----:B------:R-:W-:Y:S02]  /*125d0*/  FMUL.FTZ R127, R2, R127 ;  /* 0x0000007f027f7220 */ /* 0x000fe40000410000 */
[C---:B------:R-:W-:Y:S01]  /*125e0*/  FMUL.FTZ R128, R156.reuse, R128 ;  /* 0x000000809c807220 */ /* 0x040fe20000410000 */
[----:B--2---:R-:W-:Y:S01]  /*125f0*/  F2FP.BF16.PACK_AB R134, R193, R195 ;  /* 0x000000c3c186723e */ /* 0x004fe200000010ff */
[----:B------:R-:W-:Y:S03]  /*12600*/  FMUL.FTZ R129, R156, R129 ;  /* 0x000000819c817220 */ /* 0x000fe60000410000 */
[C---:B-----5:R-:W-:Y:S03]  /*12610*/  HMMA.16816.F32.BF16 R124, R152.reuse, R140, R124 ;  /* 0x0000008c987c723c */ /* 0x060fe6000004187c */
[----:B------:R-:W-:Y:S01]  /*12620*/  FMUL.FTZ R130, R2, R130 ;  /* 0x0000008202827220 */ /* 0x000fe20000410000 */
[----:B----4-:R-:W-:Y:S01]  /*12630*/  F2FP.BF16.PACK_AB R133, R198, R191 ;  /* 0x000000bfc685723e */ /* 0x010fe200000010ff */
[----:B------:R-:W-:Y:S01]  /*12640*/  FMUL.FTZ R131, R2, R131 ;  /* 0x0000008302837220 */ /* 0x000fe20000410000 */
[----:B------:R-:W-:Y:S01]  /*12650*/  F2FP.BF16.PACK_AB R135, R199, R197 ;  /* 0x000000c5c787723e */ /* 0x000fe200000010ff */
[--C-:B------:R-:W-:Y:S02]  /*12660*/  FFMA.FTZ R196, R196, c[0x0][0x2d0], -R187.reuse ;  /* 0x0000b400c4c47a23 */ /* 0x100fe400000108bb */
[----:B------:R-:W-:Y:S03]  /*12670*/  FFMA.FTZ R192, R192, c[0x0][0x2d0], -R187 ;  /* 0x0000b400c0c07a23 */ /* 0x000fe600000108bb */
[----:B------:R-:W-:Y:S01]  /*12680*/  HMMA.16816.F32.BF16 R128, R152, R142, R128 ;  /* 0x0000008e9880723c */ /* 0x000fe20000041880 */
[----:B------:R-:W1:Y:S01]  /*12690*/  LDSM.16.MT88.4 R140, [R216+0x6080] ;  /* 0x00608000d88c783b */ /* 0x000e620000004200 */
[----:B------:R-:W-:Y:S01]  /*126a0*/  MUFU.EX2 R196, R196 ;  /* 0x000000c400c47308 */ /* 0x000fe20000000800 */
[--C-:B------:R-:W-:Y:S02]  /*126b0*/  FFMA.FTZ R190, R190, c[0x0][0x2d0], -R185.reuse ;  /* 0x0000b400bebe7a23 */ /* 0x100fe400000108b9 */
[----:B------:R-:W-:Y:S02]  /*126c0*/  FFMA.FTZ R188, R188, c[0x0][0x2d0], -R185 ;  /* 0x0000b400bcbc7a23 */ /* 0x000fe400000108b9 */
        /* <DEDUP_REMOVED lines=12> */
[----:B------:R-:W-:Y:S01]  /*12790*/  FFMA.FTZ R179, R2, R243, R179 ;  /* 0x000000f302b37223 */ /* 0x000fe200000100b3 */
[----:B------:R-:W-:Y:S01]  /*127a0*/  MOV R2, R157 ;  /* 0x0000009d00027202 */ /* 0x000fe20000000f00 */
[----:B------:R-:W-:Y:S02]  /*127b0*/  FADD.FTZ R182, R182, R183 ;  /* 0x000000b7b6b67221 */ /* 0x000fe40000010000 */
[C---:B------:R-:W-:Y:S01]  /*127c0*/  HMMA.16816.F32.BF16 R16, R132.reuse, R146, R16 ;  /* 0x000000928410723c */ /* 0x040fe20000041810 */
[----:B------:R-:W5:Y:S01]  /*127d0*/  LDSM.16.MT88.4 R144, [R213+0x7880] ;  /* 0x00788000d590783b */ /* 0x000f620000004200 */
[----:B------:R-:W1:Y:S02]  /*127e0*/  MUFU.EX2 R188, R188 ;  /* 0x000000bc00bc7308 */ /* 0x000e640000000800 */
[----:B------:R-:W-:Y:S02]  /*127f0*/  FADD.FTZ R178, R178, R179 ;  /* 0x000000b3b2b27221 */ /* 0x000fe40000010000 */
[----:B------:R-:W-:Y:S02]  /*12800*/  FADD.FTZ R181, R181, R182 ;  /* 0x000000b6b5b57221 */ /* 0x000fe40000010000 */
[C---:B------:R-:W-:Y:S04]  /*12810*/  HMMA.16816.F32.BF16 R20, R132.reuse, R148, R20 ;  /* 0x000000948414723c */ /* 0x040fe80000041814 */
[----:B------:R-:W-:Y:S01]  /*12820*/  MUFU.EX2 R186, R186 ;  /* 0x000000ba00ba7308 */ /* 0x000fe20000000800 */
[----:B------:R-:W-:Y:S02]  /*12830*/  FADD.FTZ R177, R177, R178 ;  /* 0x000000b2b1b17221 */ /* 0x000fe40000010000 */
[----:B------:R-:W-:Y:S01]  /*12840*/  FADD.FTZ R180, R180, R181 ;  /* 0x000000b5b4b47221 */ /* 0x000fe20000010000 */
[C---:B------:R-:W-:Y:S01]  /*12850*/  HMMA.16816.F32.BF16 R24, R132.reuse, R150, R24 ;  /* 0x000000968418723c */ /* 0x040fe20000041818 */
[----:B------:R-:W-:Y:S03]  /*12860*/  LDSM.16.MT88.4 R148, [R216+0x9080] ;  /* 0x00908000d894783b */ /* 0x000fe60000004200 */
[----:B------:R-:W-:Y:S02]  /*12870*/  FADD.FTZ R176, R176, R177 ;  /* 0x000000b1b0b07221 */ /* 0x000fe40000010000 */
[----:B------:R-:W2:Y:S01]  /*12880*/  MUFU.EX2 R187, R187 ;  /* 0x000000bb00bb7308 */ /* 0x000ea20000000800 */
[----:B------:R-:W-:Y:S01]  /*12890*/  FADD.FTZ R189, R189, R180 ;  /* 0x000000b4bdbd7221 */ /* 0x000fe20000010000 */
[C---:B------:R-:W-:Y:S04]  /*128a0*/  HMMA.16816.F32.BF16 R28, R132.reuse, R160, R28 ;  /* 0x000000a0841c723c */ /* 0x040fe8000004181c */
[----:B------:R-:W-:Y:S02]  /*128b0*/  FADD.FTZ R191, R191, R176 ;  /* 0x000000b0bfbf7221 */ /* 0x000fe40000010000 */
[----:B------:R-:W-:Y:S01]  /*128c0*/  FADD.FTZ R194, R194, R189 ;  /* 0x000000bdc2c27221 */ /* 0x000fe20000010000 */
[----:B---3--:R-:W-:Y:S01]  /*128d0*/  F2FP.BF16.PACK_AB R160, R192, R196 ;  /* 0x000000c4c0a0723e */ /* 0x008fe200000010ff */
[C---:B------:R-:W-:Y:S01]  /*128e0*/  HMMA.16816.F32.BF16 R32, R132.reuse, R162, R32 ;  /* 0x000000a28420723c */ /* 0x040fe20000041820 */
[----:B------:R-:W-:Y:S03]  /*128f0*/  MUFU.EX2 R159, R159 ;  /* 0x0000009f009f7308 */ /* 0x000fe60000000800 */
[----:B-1----:R-:W-:Y:S01]  /*12900*/  F2FP.BF16.PACK_AB R161, R188, R190 ;  /* 0x000000bebca1723e */ /* 0x002fe200000010ff */
[----:B------:R-:W-:Y:S02]  /*12910*/  FADD.FTZ R198, R198, R191 ;  /* 0x000000bfc6c67221 */ /* 0x000fe40000010000 */
[----:B------:R-:W-:Y:S01]  /*12920*/  FADD.FTZ R194, R195, R194 ;  /* 0x000000c2c3c27221 */ /* 0x000fe20000010000 */
[C---:B------:R-:W-:Y:S03]  /*12930*/  HMMA.16816.F32.BF16 R36, R132.reuse, R140, R36 ;  /* 0x0000008c8424723c */ /* 0x040fe60000041824 */
[----:B------:R-:W1:Y:S01]  /*12940*/  MUFU.EX2 R158, R185 ;  /* 0x000000b9009e7308 */ /* 0x000e620000000800 */
[----:B------:R-:W-:Y:S01]  /*12950*/  FADD.FTZ R198, R197, R198 ;  /* 0x000000c6c5c67221 */ /* 0x000fe20000010000 */
[----:B--2---:R-:W-:Y:S01]  /*12960*/  F2FP.BF16.PACK_AB R162, R187, R186 ;  /* 0x000000babba2723e */ /* 0x004fe200000010ff */
[----:B------:R-:W-:Y:S02]  /*12970*/  FADD.FTZ R193, R193, R194 ;  /* 0x000000c2c1c17221 */ /* 0x000fe40000010000 */
[C---:B------:R-:W-:Y:S01]  /*12980*/  HMMA.16816.F32.BF16 R40, R132.reuse, R142, R40 ;  /* 0x0000008e8428723c */ /* 0x040fe20000041828 */
[----:B------:R-:W2:Y:S03]  /*12990*/  LDSM.16.MT88.4 R140, [R212+0x7880] ;  /* 0x00788000d48c783b */ /* 0x000ea60000004200 */
[----:B------:R-:W-:Y:S04]  /*129a0*/  FADD.FTZ R199, R199, R198 ;  /* 0x000000c6c7c77221 */ /* 0x000fe80000010000 */
[C---:B------:R-:W-:Y:S04]  /*129b0*/  HMMA.16816.F32.BF16 R44, R132.reuse, R152, R44 ;  /* 0x00000098842c723c */ /* 0x040fe8000004182c */
[----:B------:R-:W-:Y:S04]  /*129c0*/  FADD.FTZ R199, R190, R199 ;  /* 0x000000c7bec77221 */ /* 0x000fe80000010000 */
[C---:B------:R-:W-:Y:S04]  /*129d0*/  HMMA.16816.F32.BF16 R48, R132.reuse, R154, R48 ;  /* 0x0000009a8430723c */ /* 0x040fe80000041830 */
[----:B-1----:R-:W-:Y:S01]  /*129e0*/  F2FP.BF16.PACK_AB R163, R158, R159 ;  /* 0x0000009f9ea3723e */ /* 0x002fe200000010ff */
[----:B------:R-:W-:Y:S03]  /*129f0*/  FADD.FTZ R188, R188, R199 ;  /* 0x000000c7bcbc7221 */ /* 0x000fe60000010000 */
[C---:B------:R-:W-:Y:S04]  /*12a00*/  HMMA.16816.F32.BF16 R52, R132.reuse, R164, R52 ;  /* 0x000000a48434723c */ /* 0x040fe80000041834 */
[----:B------:R-:W-:Y:S04]  /*12a10*/  FADD.FTZ R159, R159, R188 ;  /* 0x000000bc9f9f7221 */ /* 0x000fe80000010000 */
[C---:B------:R-:W-:Y:S01]  /*12a20*/  HMMA.16816.F32.BF16 R56, R132.reuse, R166, R56 ;  /* 0x000000a68438723c */ /* 0x040fe20000041838 */
[----:B------:R-:W-:Y:S03]  /*12a30*/  LDSM.16.MT88.4 R164, [R213+0x5080] ;  /* 0x00508000d5a4783b */ /* 0x000fe60000004200 */
[----:B------:R-:W-:Y:S04]  /*12a40*/  FADD.FTZ R243, R158, R159 ;  /* 0x0000009f9ef37221 */ /* 0x000fe80000010000 */
        /* <DEDUP_REMOVED lines=8> */
[----:B------:R-:W1:Y:S07]  /*12ad0*/  LDSM.16.MT88.4 R136, [R214+0x9080] ;  /* 0x00908000d688783b */ /* 0x000e6e0000004200 */
[C---:B-----5:R-:W-:Y:S08]  /*12ae0*/  HMMA.16816.F32.BF16 R84, R132.reuse, R144, R84 ;  /* 0x000000908454723c */ /* 0x060ff00000041854 */
[C---:B------:R-:W-:Y:S01]  /*12af0*/  HMMA.16816.F32.BF16 R88, R132.reuse, R146, R88 ;  /* 0x000000928458723c */ /* 0x040fe20000041858 */
[----:B------:R-:W3:Y:S07]  /*12b00*/  LDSM.16.MT88.4 R144, [R213+0x9080] ;  /* 0x00908000d590783b */ /* 0x000eee0000004200 */
[C---:B--2---:R-:W-:Y:S08]  /*12b10*/  HMMA.16816.F32.BF16 R92, R132.reuse, R140, R92 ;  /* 0x0000008c845c723c */ /* 0x044ff0000004185c */
[C---:B------:R-:W-:Y:S01]  /*12b20*/  HMMA.16816.F32.BF16 R96, R132.reuse, R142, R96 ;  /* 0x0000008e8460723c */ /* 0x040fe20000041860 */
[----:B------:R-:W2:Y:S07]  /*12b30*/  LDSM.16.MT88.4 R140, [R212+0x9080] ;  /* 0x00908000d48c783b */ /* 0x000eae0000004200 */
[C---:B------:R-:W-:Y:S08]  /*12b40*/  HMMA.16816.F32.BF16 R100, R132.reuse, R148, R100 ;  /* 0x000000948464723c */ /* 0x040ff00000041864 */
        /* <DEDUP_REMOVED lines=8> */
[----:B------:R-:W-:Y:S08]  /*12bd0*/  HMMA.16816.F32.BF16 R128, R132, R142, R128 ;  /* 0x0000008e8480723c */ /* 0x000ff00000041880 */
[C---:B----4-:R-:W-:Y:S01]  /*12be0*/  HMMA.16816.F32.BF16 R152, R160.reuse, R148, R4 ;  /* 0x00000094a098723c */ /* 0x050fe20000041804 */
[----:B------:R-:W2:Y:S07]  /*12bf0*/  LDSM.16.MT88.4 R4, [R216+0x6880] ;  /* 0x00688000d804783b */ /* 0x000eae0000004200 */
[C---:B------:R-:W-:Y:S01]  /*12c00*/  HMMA.16816.F32.BF16 R148, R160.reuse, R150, R8 ;  /* 0x00000096a094723c */ /* 0x040fe20000041808 */
[----:B------:R-:W3:Y:S07]  /*12c10*/  LDSM.16.MT88.4 R8, [R214+0x6880] ;  /* 0x00688000d608783b */ /* 0x000eee0000004200 */
[C---:B-1----:R-:W-:Y:S01]  /*12c20*/  HMMA.16816.F32.BF16 R144, R160.reuse, R136, R12 ;  /* 0x00000088a090723c */ /* 0x042fe2000004180c */
[----:B------:R-:W1:Y:S07]  /*12c30*/  LDSM.16.MT88.4 R12, [R213+0x6880] ;  /* 0x00688000d50c783b */ /* 0x000e6e0000004200 */
        /* <DEDUP_REMOVED lines=31> */
[C---:B--2---:R-:W-:Y:S07]  /*12e30*/  HMMA.16816.F32.BF16 R108, R160.reuse, R4, R108 ;  /* 0x00000004a06c723c */ /* 0x044fee000004186c */
[----:B------:R-:W-:Y:S01]  /*12e40*/  FADD.FTZ R5, R196, R193 ;  /* 0x000000c1c4057221 */ /* 0x000fe20000010000 */
[C---:B------:R-:W-:Y:S04]  /*12e50*/  HMMA.16816.F32.BF16 R112, R160.reuse, R6, R112 ;  /* 0x00000006a070723c */ /* 0x040fe80000041870 */
[----:B------:R-:W-:Y:S04]  /*12e60*/  FADD.FTZ R5, R192, R5 ;  /* 0x00000005c0057221 */ /* 0x000fe80000010000 */
[C---:B---3--:R-:W-:Y:S04]  /*12e70*/  HMMA.16816.F32.BF16 R116, R160.reuse, R8, R116 ;  /* 0x00000008a074723c */ /* 0x048fe80000041874 */
[----:B------:R-:W-:Y:S04]  /*12e80*/  FADD.FTZ R186, R186, R5 ;  /* 0x00000005baba7221 */ /* 0x000fe80000010000 */
[C---:B------:R-:W-:Y:S04]  /*12e90*/  HMMA.16816.F32.BF16 R120, R160.reuse, R10, R120 ;  /* 0x0000000aa078723c */ /* 0x040fe80000041878 */
[----:B------:R-:W-:Y:S04]  /*12ea0*/  FADD.FTZ R247, R187, R186 ;  /* 0x000000babbf77221 */ /* 0x000fe80000010000 */
[C---:B-1----:R-:W-:Y:S08]  /*12eb0*/  HMMA.16816.F32.BF16 R124, R160.reuse, R12, R124 ;  /* 0x0000000ca07c723c */ /* 0x042ff0000004187c */
[----:B------:R-:W-:Y:S01]  /*12ec0*/  HMMA.16816.F32.BF16 R128, R160, R14, R128 ;  /* 0x0000000ea080723c */ /* 0x000fe20000041880 */
[----:B------:R-:W-:-:S07]  /*12ed0*/  @P0 BRA `(.L_x_1124) ;  /* 0xffffd4b000000947 */ /* 0x000fce000383ffff */
.L_x_1119:
[----:B------:R-:W-:-:S13]  /*12ee0*/  ISETP.GE.AND P0, PT, R246, R229, PT ;  /* 0x000000e5f600720c */ /* 0x000fda0003f06270 */
[----:B------:R-:W-:Y:S05]  /*12ef0*/  @!P0 BRA `(.L_x_1125) ;  /* 0x00003a0000008947 */ /* 0x000fea0003800000 */
[----:B------:R-:W-:Y:S01]  /*12f00*/  IMAD.MOV.U32 R159, RZ, RZ, c[0x0][0x20c] ;  /* 0x00008300ff9f7624 */ /* 0x000fe200078e00ff */
[----:B------:R-:W-:Y:S01]  /*12f10*/  ULDC UR4, c[0x0][0x208] ;  /* 0x0000820000047ab9 */ /* 0x000fe20000000800 */
[----:B------:R-:W-:Y:S01]  /*12f20*/  IADD3 R248, -R248, 0x30, RZ ;  /* 0x00000030f8f87810 */ /* 0x000fe20007ffe1ff */
[----:B------:R-:W-:Y:S01]  /*12f30*/  UIMAD.WIDE.U32 UR8, UR4, 0x30, URZ ;  /* 0x00000030040878a5 */ /* 0x000fe2000f8e003f */
[----:B------:R-:W-:Y:S01]  /*12f40*/  IMAD R159, R159, 0x30, RZ ;  /* 0x000000309f9f7824 */ /* 0x000fe200078e02ff */
[----:B------:R-:W-:Y:S01]  /*12f50*/  MOV R156, R2 ;  /* 0x00000002009c7202 */ /* 0x000fe20000000f00 */
[----:B------:R-:W-:-:S03]  /*12f60*/  IMAD.MOV.U32 R157, RZ, RZ, R0 ;  /* 0x000000ffff9d7224 */ /* 0x000fc600078e0000 */
[----:B------:R-:W-:Y:S02]  /*12f70*/  IADD3 R159, R159, UR9, RZ ;  /* 0x000000099f9f7c10 */ /* 0x000fe4000fffe0ff */
.L_x_1136:
[----:B------:R-:W-:Y:S01]  /*12f80*/  ISETP.GT.AND P1, PT, R224, 0x7f, PT ;  /* 0x0000007fe000780c */ /* 0x000fe20003f24270 */
[----:B------:R-:W-:Y:S01]  /*12f90*/  IMAD.MOV.U32 R11, RZ, RZ, c[0x0][0x208] ;  /* 0x00008200ff0b7624 */ /* 0x000fe200078e00ff */
[----:B------:R-:W-:Y:S01]  /*12fa0*/  SHF.R.S32.HI R0, RZ, 0x1f, R246 ;  /* 0x0000001fff007819 */ /* 0x000fe200000114f6 */
[----:B------:R-:W-:Y:S01]  /*12fb0*/  IMAD R5, R159, R246, RZ ;  /* 0x000000f69f057224 */ /* 0x000fe200078e02ff */
[----:B------:R-:W-:Y:S01]  /*12fc0*/  IADD3 R10, P0, R232, 0x40, RZ ;  /* 0x00000040e80a7810 */ /* 0x000fe20007f1e0ff */
[----:B------:R-:W-:Y:S01]  /*12fd0*/  IMAD R16, R11, 0x30, RZ ;  /* 0x000000300b107824 */ /* 0x000fe200078e02ff */
[----:B------:R-:W-:Y:S04]  /*12fe0*/  DEPBAR.LE SB0, 0x0 ;  /* 0x000080000000791a */ /* 0x000fe80000000000 */
[----:B------:R-:W-:Y:S01]  /*12ff0*/  IMAD R5, R0, R16, R5 ;  /* 0x0000001000057224 */ /* 0x000fe200078e0205 */
[----:B------:R-:W-:Y:S01]  /*13000*/  WARPSYNC 0xffffffff ;  /* 0xffffffff00007948 */ /* 0x000fe20003800000 */
[----:B------:R-:W-:Y:S01]  /*13010*/  IMAD.WIDE.U32 R16, R16, R246, RZ ;  /* 0x000000f610107225 */ /* 0x000fe200078e00ff */
[----:B------:R-:W-:Y:S01]  /*13020*/  BAR.SYNC.DEFER_BLOCKING 0x0 ;  /* 0x0000000000007b1d */ /* 0x000fe20000010000 */
[----:B------:R-:W-:Y:S02]  /*13030*/  ISETP.GE.AND P6, PT, R228, c[0x0][0x1d4], PT ;  /* 0x00007500e4007a0c */ /* 0x000fe40003fc6270 */
[----:B------:R-:W-:Y:S01]  /*13040*/  @!P1 IMAD.MOV.U32 R0, RZ, RZ, c[0x0][0x20c] ;  /* 0x00008300ff009624 */ /* 0x000fe200078e00ff */
[----:B------:R-:W-:Y:S01]  /*13050*/  IADD3 R5, R17, R5, RZ ;  /* 0x0000000511057210 */ /* 0x000fe20007ffe0ff */
[--C-:B------:R-:W-:Y:S01]  /*13060*/  IMAD.X R4, RZ, RZ, R237.reuse, P0 ;  /* 0x000000ffff047224 */ /* 0x100fe200000e06ed */
[CC--:B------:R-:W-:Y:S02]  /*13070*/  @!P1 LEA R17, P0, R11.reuse, R16.reuse, 0x5 ;  /* 0x000000100b119211 */ /* 0x0c0fe400078028ff */
[----:B------:R-:W-:Y:S02]  /*13080*/  ISETP.GE.AND P5, PT, R230, c[0x0][0x1d4], PT ;  /* 0x00007500e6007a0c */ /* 0x000fe40003fa6270 */
[----:B------:R-:W-:Y:S02]  /*13090*/  @!P1 LEA.HI.X R11, R11, R5, R0, 0x5, P0 ;  /* 0x000000050b0b9211 */ /* 0x000fe400000f2c00 */
[-C--:B------:R-:W-:Y:S02]  /*130a0*/  IADD3 R9, P0, R232, R16.reuse, RZ ;  /* 0x00000010e8097210 */ /* 0x080fe40007f1e0ff */
[----:B------:R-:W-:Y:S02]  /*130b0*/  ISETP.GE.AND P4, PT, R227, c[0x0][0x1d4], PT ;  /* 0x00007500e3007a0c */ /* 0x000fe40003f86270 */
[----:B------:R-:W-:Y:S01]  /*130c0*/  ISETP.GE.AND P3, PT, R225, c[0x0][0x1d4], PT ;  /* 0x00007500e1007a0c */ /* 0x000fe20003f66270 */
[C-C-:B------:R-:W-:Y:S01]  /*130d0*/  IMAD.X R2, R5.reuse, 0x1, R237.reuse, P0 ;  /* 0x0000000105027824 */ /* 0x140fe200000e06ed */
[-C--:B------:R-:W-:Y:S05]  /*130e0*/  IADD3 R7, P0, R10, R16.reuse, RZ ;  /* 0x000000100a077210 */ /* 0x080fea0007f1e0ff */
[----:B------:R-:W-:Y:S01]  /*130f0*/  IMAD.X R0, R5, 0x1, R4, P0 ;  /* 0x0000000105007824 */ /* 0x000fe200000e0604 */
[C---:B------:R-:W-:Y:S01]  /*13100*/  LEA R14, P0, R9.reuse, c[0x0][0x1f8], 0x1 ;  /* 0x00007e00090e7a11 */ /* 0x040fe200078008ff */
[----:B------:R-:W-:Y:S01]  /*13110*/  LDSM.16.M88.4 R24, [R222] ;  /* 0x00000000de18783b */ /* 0x000fe20000000200 */
[----:B------:R-:W-:Y:S02]  /*13120*/  BSSY B0, `(.L_x_1126) ;  /* 0x000013d000007945 */ /* 0x000fe40003800000 */
[----:B------:R-:W-:Y:S02]  /*13130*/  LEA.HI.X R15, R9, c[0x0][0x1fc], R2, 0x1, P0 ;  /* 0x00007f00090f7a11 */ /* 0x000fe400000f0c02 */
[C---:B------:R-:W-:Y:S01]  /*13140*/  LEA R12, P0, R7.reuse, c[0x0][0x1f8], 0x1 ;  /* 0x00007e00070c7a11 */ /* 0x040fe200078008ff */
[----:B------:R-:W-:Y:S03]  /*13150*/  LDSM.16.M88.4 R160, [R221+0xb080] ;  /* 0x00b08000dda0783b */ /* 0x000fe60000000200 */
[----:B------:R-:W-:Y:S02]  /*13160*/  LEA.HI.X R13, R7, c[0x0][0x1fc], R0, 0x1, P0 ;  /* 0x00007f00070d7a11 */ /* 0x000fe400000f0c00 */
[----:B------:R-:W-:Y:S01]  /*13170*/  IADD3 R8, P0, R232, 0x80, RZ ;  /* 0x00000080e8087810 */ /* 0x000fe20007f1e0ff */
[----:B------:R-:W-:Y:S03]  /*13180*/  LDSM.16.M88.4 R164, [R220] ;  /* 0x00000000dca4783b */ /* 0x000fe60000000200 */
[----:B------:R-:W-:Y:S02]  /*13190*/  IADD3.X R2, RZ, R237, RZ, P0, !PT ;  /* 0x000000edff027210 */ /* 0x000fe400007fe4ff */
[-C--:B------:R-:W-:Y:S01]  /*131a0*/  IADD3 R7, P0, R8, R16.reuse, RZ ;  /* 0x0000001008077210 */ /* 0x080fe20007f1e0ff */
[----:B------:R-:W-:Y:S04]  /*131b0*/  LDSM.16.M88.4 R168, [R219] ;  /* 0x00000000dba8783b */ /* 0x000fe80000000200 */
[----:B------:R-:W-:Y:S01]  /*131c0*/  IMAD.X R0, R5, 0x1, R2, P0 ;  /* 0x0000000105007824 */ /* 0x000fe200000e0602 */
[C---:B------:R-:W-:Y:S01]  /*131d0*/  LEA R22, P0, R7.reuse, c[0x0][0x1f8], 0x1 ;  /* 0x00007e0007167a11 */ /* 0x040fe200078008ff */
[----:B------:R-:W-:Y:S03]  /*131e0*/  LDSM.16.M88.4 R172, [R211] ;  /* 0x00000000d3ac783b */ /* 0x000fe60000000200 */
[----:B------:R-:W-:Y:S02]  /*131f0*/  LEA.HI.X R23, R7, c[0x0][0x1fc], R0, 0x1, P0 ;  /* 0x00007f0007177a11 */ /* 0x000fe400000f0c00 */
[----:B------:R-:W-:Y:S01]  /*13200*/  IADD3 R6, P0, R232, 0xc0, RZ ;  /* 0x000000c0e8067810 */ /* 0x000fe20007f1e0ff */
[----:B------:R-:W-:Y:S04]  /*13210*/  LDSM.16.M88.4 R176, [R210] ;  /* 0x00000000d2b0783b */ /* 0x000fe80000000200 */
[----:B------:R-:W-:Y:S01]  /*13220*/  IMAD.X R0, RZ, RZ, R237, P0 ;  /* 0x000000ffff007224 */ /* 0x000fe200000e06ed */
[----:B------:R-:W-:Y:S04]  /*13230*/  IADD3 R16, P0, R6, R16, RZ ;  /* 0x0000001006107210 */ /* 0x000fe80007f1e0ff */
[----:B------:R-:W-:Y:S02]  /*13240*/  IADD3.X R5, R5, R0, RZ, P0, !PT ;  /* 0x0000000005057210 */ /* 0x000fe400007fe4ff */
[C---:B------:R-:W-:Y:S04]  /*13250*/  LEA R20, P0, R16.reuse, c[0x0][0x1f8], 0x1 ;  /* 0x00007e0010147a11 */ /* 0x040fe800078008ff */
[----:B------:R-:W-:Y:S02]  /*13260*/  LEA.HI.X R21, R16, c[0x0][0x1fc], R5, 0x1, P0 ;  /* 0x00007f0010157a11 */ /* 0x000fe400000f0c05 */
[----:B------:R-:W-:Y:S05]  /*13270*/  @!P1 IADD3 R9, P0, R17, R10, RZ ;  /* 0x0000000a11099210 */ /* 0x000fea0007f1e0ff */
[----:B------:R-:W-:Y:S01]  /*13280*/  @!P1 IMAD.X R4, R11, 0x1, R4, P0 ;  /* 0x000000010b049824 */ /* 0x000fe200000e0604 */
[----:B------:R-:W-:Y:S05]  /*13290*/  @!P1 IADD3 R7, P0, R17, R8, RZ ;  /* 0x0000000811079210 */ /* 0x000fea0007f1e0ff */
[----:B------:R-:W-:Y:S01]  /*132a0*/  @!P1 IMAD.X R2, R11, 0x1, R2, P0 ;  /* 0x000000010b029824 */ /* 0x000fe200000e0602 */
[----:B------:R-:W-:Y:S04]  /*132b0*/  @!P1 IADD3 R5, P0, R17, R6, RZ ;  /* 0x0000000611059210 */ /* 0x000fe80007f1e0ff */
[----:B------:R-:W-:Y:S02]  /*132c0*/  @!P1 IADD3.X R0, R11, R0, RZ, P0, !PT ;  /* 0x000000000b009210 */ /* 0x000fe400007fe4ff */
[----:B------:R-:W-:Y:S05]  /*132d0*/  @!P1 IADD3 R17, P0, R17, R232, RZ ;  /* 0x000000e811119210 */ /* 0x000fea0007f1e0ff */
[----:B------:R-:W-:Y:S01]  /*132e0*/  @!P1 IMAD.X R6, R11, 0x1, R237, P0 ;  /* 0x000000010b069824 */ /* 0x000fe200000e06ed */
[C---:B------:R-:W-:Y:S04]  /*132f0*/  @!P1 LEA R194, P0, R17.reuse, c[0x0][0x1f8], 0x1 ;  /* 0x00007e0011c29a11 */ /* 0x040fe800078008ff */
[----:B------:R-:W-:Y:S02]  /*13300*/  @!P1 LEA.HI.X R195, R17, c[0x0][0x1fc], R6, 0x1, P0 ;  /* 0x00007f0011c39a11 */ /* 0x000fe400000f0c06 */
[C---:B------:R-:W-:Y:S01]  /*13310*/  @!P1 LEA R190, P0, R9.reuse, c[0x0][0x1f8], 0x1 ;  /* 0x00007e0009be9a11 */ /* 0x040fe200078008ff */
[----:B------:R-:W-:Y:S03]  /*13320*/  LDSM.16.M88.4 R16, [R221+0xa880] ;  /* 0x00a88000dd10783b */ /* 0x000fe60000000200 */
[----:B------:R-:W-:Y:S02]  /*13330*/  @!P1 LEA.HI.X R191, R9, c[0x0][0x1fc], R4, 0x1, P0 ;  /* 0x00007f0009bf9a11 */ /* 0x000fe400000f0c04 */
[C---:B------:R-:W-:Y:S01]  /*13340*/  @!P1 LEA R188, P0, R7.reuse, c[0x0][0x1f8], 0x1 ;  /* 0x00007e0007bc9a11 */ /* 0x040fe200078008ff */
[----:B------:R-:W1:Y:S03]  /*13350*/  LDSM.16.M88.4 R8, [R221+0xa080] ;  /* 0x00a08000dd08783b */ /* 0x000e660000000200 */
[----:B------:R-:W-:Y:S02]  /*13360*/  @!P1 LEA.HI.X R189, R7, c[0x0][0x1fc], R2, 0x1, P0 ;  /* 0x00007f0007bd9a11 */ /* 0x000fe400000f0c02 */
[C---:B------:R-:W-:Y:S01]  /*13370*/  @!P1 LEA R192, P0, R5.reuse, c[0x0][0x1f8], 0x1 ;  /* 0x00007e0005c09a11 */ /* 0x040fe200078008ff */
[----:B------:R-:W-:Y:S01]  /*13380*/  @!PT LDS RZ, [RZ] ;  /* 0x00000000fffff984 */ /* 0x000fe20000000800 */
[----:B------:R-:W-:Y:S01]  /*13390*/  @!PT LDS RZ, [RZ] ;  /* 0x00000000fffff984 */ /* 0x000fe20000000800 */
[----:B------:R-:W-:Y:S01]  /*133a0*/  @!PT LDS RZ, [RZ] ;  /* 0x00000000fffff984 */ /* 0x000fe20000000800 */
[----:B------:R2:W-:Y:S03]  /*133b0*/  LDGSTS.E.BYPASS.LTC128B.128 [R231+0x4080], [R14.64], !P6 ;  /* 0x040800000ee77fae */ /* 0x0005e6000f101d52 */
[----:B------:R-:W-:Y:S02]  /*133c0*/  @!P1 LEA.HI.X R193, R5, c[0x0][0x1fc], R0, 0x1, P0 ;  /* 0x00007f0005c19a11 */ /* 0x000fe400000f0c00 */
[----:B------:R-:W-:Y:S01]  /*133d0*/  ISETP.GT.AND P0, PT, R246, R229, PT ;  /* 0x000000e5f600720c */ /* 0x000fe20003f04270 */
[----:B------:R2:W-:Y:S06]  /*133e0*/  LDGSTS.E.BYPASS.LTC128B.128 [R231+0x5880], [R12.64], !P5 ;  /* 0x058800000ce77fae */ /* 0x0005ec000e901d52 */
[----:B------:R3:W-:Y:S06]  /*133f0*/  LDGSTS.E.BYPASS.LTC128B.128 [R231+0x7080], [R22.64], !P4 ;  /* 0x0708000016e77fae */ /* 0x0007ec000e101d52 */
[----:B------:R3:W-:Y:S06]  /*13400*/  LDGSTS.E.BYPASS.LTC128B.128 [R231+0x8880], [R20.64], !P3 ;  /* 0x0888000014e77fae */ /* 0x0007ec000d901d52 */
[----:B------:R4:W-:Y:S06]  /*13410*/  @!P1 LDGSTS.E.BYPASS.LTC128B.128 [R231+0x5080], [R194.64], !P6 ;  /* 0x05080000c2e79fae */ /* 0x0009ec000f101d52 */
[----:B------:R5:W-:Y:S01]  /*13420*/  @!P1 LDGSTS.E.BYPASS.LTC128B.128 [R231+0x6880], [R190.64], !P5 ;  /* 0x06880000bee79fae */ /* 0x000be2000e901d52 */
[C---:B-1----:R-:W-:Y:S05]  /*13430*/  HMMA.16816.F32.BF16 R4, R24.reuse, R8, RZ ;  /* 0x000000081804723c */ /* 0x042fea00000418ff */
[----:B------:R5:W-:Y:S03]  /*13440*/  @!P1 LDGSTS.E.BYPASS.LTC128B.128 [R231+0x8080], [R188.64], !P4 ;  /* 0x08080000bce79fae */ /* 0x000be6000e101d52 */
[C---:B------:R-:W-:Y:S03]  /*13450*/  HMMA.16816.F32.BF16 R8, R24.reuse, R10, RZ ;  /* 0x0000000a1808723c */ /* 0x040fe600000418ff */
[----:B------:R4:W-:Y:S06]  /*13460*/  @!P1 LDGSTS.E.BYPASS.LTC128B.128 [R231+0x9880], [R192.64], !P3 ;  /* 0x09880000c0e79fae */ /* 0x0009ec000d901d52 */
[----:B------:R-:W-:Y:S01]  /*13470*/  LDSM.16.M88.4 R180, [R218] ;  /* 0x00000000dab4783b */ /* 0x000fe20000000200 */
[C---:B--2---:R-:W-:Y:S05]  /*13480*/  HMMA.16816.F32.BF16 R12, R24.reuse, R16, RZ ;  /* 0x00000010180c723c */ /* 0x044fea00000418ff */
[----:B------:R-:W0:Y:S03]  /*13490*/  LDGDEPBAR ;  /* 0x00000000000079af */ /* 0x000e260000000000 */
[C---:B------:R-:W-:Y:S03]  /*134a0*/  HMMA.16816.F32.BF16 R16, R24.reuse, R18, RZ ;  /* 0x000000121810723c */ /* 0x040fe600000418ff */
[----:B------:R-:W1:Y:S05]  /*134b0*/  LDSM.16.M88.4 R184, [R215+0xa080] ;  /* 0x00a08000d7b8783b */ /* 0x000e6a0000000200 */
[C---:B---3--:R-:W-:Y:S01]  /*134c0*/  HMMA.16816.F32.BF16 R20, R24.reuse, R160, RZ ;  /* 0x000000a01814723c */ /* 0x048fe200000418ff */
[----:B-----5:R-:W-:Y:S06]  /*134d0*/  LDSM.16.M88.4 R188, [R215+0xb080] ;  /* 0x00b08000d7bc783b */ /* 0x020fec0000000200 */
[----:B----4-:R-:W-:Y:S01]  /*134e0*/  LDSM.16.M88.4 R192, [R217] ;  /* 0x00000000d9c0783b */ /* 0x010fe20000000200 */
[----:B------:R-:W-:Y:S05]  /*134f0*/  HMMA.16816.F32.BF16 R24, R24, R162, RZ ;  /* 0x000000a21818723c */ /* 0x000fea00000418ff */
[----:B------:R-:W2:Y:S03]  /*13500*/  LDSM.16.M88.4 R160, [R215+0xa880] ;  /* 0x00a88000d7a0783b */ /* 0x000ea60000000200 */
[C---:B------:R-:W-:Y:S03]  /*13510*/  HMMA.16816.F32.BF16 R4, R164.reuse, R168, R4 ;  /* 0x000000a8a404723c */ /* 0x040fe60000041804 */
[----:B------:R-:W3:Y:S05]  /*13520*/  LDSM.16.M88.4 R196, [R209] ;  /* 0x00000000d1c4783b */ /* 0x000eea0000000200 */
[C---:B------:R-:W-:Y:S01]  /*13530*/  HMMA.16816.F32.BF16 R8, R164.reuse, R170, R8 ;  /* 0x000000aaa408723c */ /* 0x040fe20000041808 */
[----:B------:R-:W-:Y:S07]  /*13540*/  LDSM.16.M88.4 R168, [R209+0x1000] ;  /* 0x00100000d1a8783b */ /* 0x000fee0000000200 */
[C---:B------:R-:W-:Y:S08]  /*13550*/  HMMA.16816.F32.BF16 R12, R164.reuse, R172, R12 ;  /* 0x000000aca40c723c */ /* 0x040ff0000004180c */
[C---:B------:R-:W-:Y:S01]  /*13560*/  HMMA.16816.F32.BF16 R16, R164.reuse, R174, R16 ;  /* 0x000000aea410723c */ /* 0x040fe20000041810 */
[----:B------:R-:W-:Y:S07]  /*13570*/  LDSM.16.M88.4 R172, [R222+0x4000] ;  /* 0x00400000deac783b */ /* 0x000fee0000000200 */
[C---:B------:R-:W-:Y:S08]  /*13580*/  HMMA.16816.F32.BF16 R20, R164.reuse, R176, R20 ;  /* 0x000000b0a414723c */ /* 0x040ff00000041814 */
[----:B------:R-:W-:Y:S01]  /*13590*/  HMMA.16816.F32.BF16 R24, R164, R178, R24 ;  /* 0x000000b2a418723c */ /* 0x000fe20000041818 */
[----:B------:R-:W4:Y:S06]  /*135a0*/  LDSM.16.M88.4 R164, [R209+0x800] ;  /* 0x00080000d1a4783b */ /* 0x000f2c0000000200 */
[----:B------:R-:W5:Y:S01]  /*135b0*/  LDSM.16.M88.4 R176, [R221+0xb880] ;  /* 0x00b88000ddb0783b */ /* 0x000f620000000200 */
[C---:B-1----:R-:W-:Y:S08]  /*135c0*/  HMMA.16816.F32.BF16 R4, R180.reuse, R184, R4 ;  /* 0x000000b8b404723c */ /* 0x042ff00000041804 */
[C---:B------:R-:W-:Y:S01]  /*135d0*/  HMMA.16816.F32.BF16 R8, R180.reuse, R186, R8 ;  /* 0x000000bab408723c */ /* 0x040fe20000041808 */
[----:B------:R-:W-:Y:S07]  /*135e0*/  LDSM.16.M88.4 R184, [R220+0x4000] ;  /* 0x00400000dcb8783b */ /* 0x000fee0000000200 */
[C---:B--2---:R-:W-:Y:S08]  /*135f0*/  HMMA.16816.F32.BF16 R12, R180.reuse, R160, R12 ;  /* 0x000000a0b40c723c */ /* 0x044ff0000004180c */
[C---:B------:R-:W-:Y:S01]  /*13600*/  HMMA.16816.F32.BF16 R16, R180.reuse, R162, R16 ;  /* 0x000000a2b410723c */ /* 0x040fe20000041810 */
[----:B------:R-:W1:Y:S07]  /*13610*/  LDSM.16.M88.4 R160, [R221+0xc080] ;  /* 0x00c08000dda0783b */ /* 0x000e6e0000000200 */
[C---:B------:R-:W-:Y:S08]  /*13620*/  HMMA.16816.F32.BF16 R20, R180.reuse, R188, R20 ;  /* 0x000000bcb414723c */ /* 0x040ff00000041814 */
[----:B------:R-:W-:Y:S01]  /*13630*/  HMMA.16816.F32.BF16 R24, R180, R190, R24 ;  /* 0x000000beb418723c */ /* 0x000fe20000041818 */
[----:B------:R-:W2:Y:S06]  /*13640*/  LDSM.16.M88.4 R180, [R221+0xc880] ;  /* 0x00c88000ddb4783b */ /* 0x000eac0000000200 */
[----:B------:R-:W1:Y:S01]  /*13650*/  LDSM.16.M88.4 R188, [R208] ;  /* 0x00000000d0bc783b */ /* 0x000e620000000200 */
[C---:B---3--:R-:W-:Y:S08]  /*13660*/  HMMA.16816.F32.BF16 R4, R192.reuse, R196, R4 ;  /* 0x000000c4c004723c */ /* 0x048ff00000041804 */
[C---:B------:R-:W-:Y:S01]  /*13670*/  HMMA.16816.F32.BF16 R8, R192.reuse, R198, R8 ;  /* 0x000000c6c008723c */ /* 0x040fe20000041808 */
[----:B------:R-:W-:Y:S07]  /*13680*/  LDSM.16.M88.4 R196, [R215+0xb880] ;  /* 0x00b88000d7c4783b */ /* 0x000fee0000000200 */
[C---:B----4-:R-:W-:Y:S08]  /*13690*/  HMMA.16816.F32.BF16 R12, R192.reuse, R164, R12 ;  /* 0x000000a4c00c723c */ /* 0x050ff0000004180c */
[C---:B------:R-:W-:Y:S01]  /*136a0*/  HMMA.16816.F32.BF16 R16, R192.reuse, R166, R16 ;  /* 0x000000a6c010723c */ /* 0x040fe20000041810 */
[----:B------:R-:W3:Y:S07]  /*136b0*/  LDSM.16.M88.4 R164, [R207] ;  /* 0x00000000cfa4783b */ /* 0x000eee0000000200 */
[C---:B------:R-:W-:Y:S08]  /*136c0*/  HMMA.16816.F32.BF16 R20, R192.reuse, R168, R20 ;  /* 0x000000a8c014723c */ /* 0x040ff00000041814 */
[----:B------:R-:W-:Y:S01]  /*136d0*/  HMMA.16816.F32.BF16 R24, R192, R170, R24 ;  /* 0x000000aac018723c */ /* 0x000fe20000041818 */
[----:B------:R-:W4:Y:S06]  /*136e0*/  LDSM.16.M88.4 R168, [R206] ;  /* 0x00000000cea8783b */ /* 0x000f2c0000000200 */
[----:B------:R-:W3:Y:S01]  /*136f0*/  LDSM.16.M88.4 R192, [R218+0x4000] ;  /* 0x00400000dac0783b */ /* 0x000ee20000000200 */
[C---:B-----5:R-:W-:Y:S08]  /*13700*/  HMMA.16816.F32.BF16 R4, R172.reuse, R176, R4 ;  /* 0x000000b0ac04723c */ /* 0x060ff00000041804 */
[C---:B------:R-:W-:Y:S01]  /*13710*/  HMMA.16816.F32.BF16 R8, R172.reuse, R178, R8 ;  /* 0x000000b2ac08723c */ /* 0x040fe20000041808 */
[----:B------:R-:W-:Y:S07]  /*13720*/  LDSM.16.M88.4 R176, [R217+0x4000] ;  /* 0x00400000d9b0783b */ /* 0x000fee0000000200 */
[C---:B-1----:R-:W-:Y:S08]  /*13730*/  HMMA.16816.F32.BF16 R12, R172.reuse, R160, R12 ;  /* 0x000000a0ac0c723c */ /* 0x042ff0000004180c */
[C---:B------:R-:W-:Y:S01]  /*13740*/  HMMA.16816.F32.BF16 R16, R172.reuse, R162, R16 ;  /* 0x000000a2ac10723c */ /* 0x040fe20000041810 */
[----:B------:R-:W1:Y:S07]  /*13750*/  LDSM.16.M88.4 R160, [R215+0xc080] ;  /* 0x00c08000d7a0783b */ /* 0x000e6e0000000200 */
[C---:B--2---:R-:W-:Y:S08]  /*13760*/  HMMA.16816.F32.BF16 R20, R172.reuse, R180, R20 ;  /* 0x000000b4ac14723c */ /* 0x044ff00000041814 */
[----:B------:R-:W-:Y:S01]  /*13770*/  HMMA.16816.F32.BF16 R24, R172, R182, R24 ;  /* 0x000000b6ac18723c */ /* 0x000fe20000041818 */
[----:B------:R-:W2:Y:S06]  /*13780*/  LDSM.16.M88.4 R172, [R215+0xc880] ;  /* 0x00c88000d7ac783b */ /* 0x000eac0000000200 */
[----:B------:R-:W5:Y:S01]  /*13790*/  LDSM.16.M88.4 R180, [R209+0x1800] ;  /* 0x00180000d1b4783b */ /* 0x000f620000000200 */
[C---:B------:R-:W-:Y:S08]  /*137a0*/  HMMA.16816.F32.BF16 R4, R184.reuse, R188, R4 ;  /* 0x000000bcb804723c */ /* 0x040ff00000041804 */
[C---:B------:R-:W-:Y:S01]  /*137b0*/  HMMA.16816.F32.BF16 R8, R184.reuse, R190, R8 ;  /* 0x000000beb808723c */ /* 0x040fe20000041808 */
[----:B------:R-:W-:Y:S07]  /*137c0*/  LDSM.16.M88.4 R188, [R221+0xd080] ;  /* 0x00d08000ddbc783b */ /* 0x000fee0000000200 */
[C---:B---3--:R-:W-:Y:S08]  /*137d0*/  HMMA.16816.F32.BF16 R12, R184.reuse, R164, R12 ;  /* 0x000000a4b80c723c */ /* 0x048ff0000004180c */
[C---:B------:R-:W-:Y:S01]  /*137e0*/  HMMA.16816.F32.BF16 R16, R184.reuse, R166, R16 ;  /* 0x000000a6b810723c */ /* 0x040fe20000041810 */
[----:B------:R-:W3:Y:S07]  /*137f0*/  LDSM.16.M88.4 R164, [R209+0x2000] ;  /* 0x00200000d1a4783b */ /* 0x000eee0000000200 */
[C---:B----4-:R-:W-:Y:S08]  /*13800*/  HMMA.16816.F32.BF16 R20, R184.reuse, R168, R20 ;  /* 0x000000a8b814723c */ /* 0x050ff00000041814 */
[----:B------:R-:W-:Y:S01]  /*13810*/  HMMA.16816.F32.BF16 R24, R184, R170, R24 ;  /* 0x000000aab818723c */ /* 0x000fe20000041818 */
[----:B------:R-:W4:Y:S06]  /*13820*/  LDSM.16.M88.4 R168, [R209+0x2800] ;  /* 0x00280000d1a8783b */ /* 0x000f2c0000000200 */
[----:B------:R-:W3:Y:S01]  /*13830*/  LDSM.16.M88.4 R184, [R222+0x8000] ;  /* 0x00800000deb8783b */ /* 0x000ee20000000200 */
[C---:B------:R-:W-:Y:S08]  /*13840*/  HMMA.16816.F32.BF16 R4, R192.reuse, R196, R4 ;  /* 0x000000c4c004723c */ /* 0x040ff00000041804 */
[C---:B------:R-:W-:Y:S01]  /*13850*/  HMMA.16816.F32.BF16 R8, R192.reuse, R198, R8 ;  /* 0x000000c6c008723c */ /* 0x040fe20000041808 */
[----:B------:R-:W-:Y:S07]  /*13860*/  LDSM.16.M88.4 R196, [R205] ;  /* 0x00000000cdc4783b */ /* 0x000fee0000000200 */
[C---:B-1----:R-:W-:Y:S08]  /*13870*/  HMMA.16816.F32.BF16 R12, R192.reuse, R160, R12 ;  /* 0x000000a0c00c723c */ /* 0x042ff0000004180c */
[C---:B------:R-:W-:Y:S01]  /*13880*/  HMMA.16816.F32.BF16 R16, R192.reuse, R162, R16 ;  /* 0x000000a2c010723c */ /* 0x040fe20000041810 */
[----:B------:R-:W1:Y:S07]  /*13890*/  LDSM.16.M88.4 R160, [R221+0xd880] ;  /* 0x00d88000dda0783b */ /* 0x000e6e0000000200 */
[C---:B--2---:R-:W-:Y:S08]  /*138a0*/  HMMA.16816.F32.BF16 R20, R192.reuse, R172, R20 ;  /* 0x000000acc014723c */ /* 0x044ff00000041814 */
[----:B------:R-:W-:Y:S01]  /*138b0*/  HMMA.16816.F32.BF16 R24, R192, R174, R24 ;  /* 0x000000aec018723c */ /* 0x000fe20000041818 */
[----:B------:R-:W2:Y:S06]  /*138c0*/  LDSM.16.M88.4 R172, [R221+0xe080] ;  /* 0x00e08000ddac783b */ /* 0x000eac0000000200 */
[----:B------:R-:W1:Y:S01]  /*138d0*/  LDSM.16.M88.4 R192, [R220+0x8000] ;  /* 0x00800000dcc0783b */ /* 0x000e620000000200 */
[C---:B-----5:R-:W-:Y:S08]  /*138e0*/  HMMA.16816.F32.BF16 R4, R176.reuse, R180, R4 ;  /* 0x000000b4b004723c */ /* 0x060ff00000041804 */
[C---:B------:R-:W-:Y:S01]  /*138f0*/  HMMA.16816.F32.BF16 R8, R176.reuse, R182, R8 ;  /* 0x000000b6b008723c */ /* 0x040fe20000041808 */
[----:B------:R-:W-:Y:S07]  /*13900*/  LDSM.16.M88.4 R180, [R215+0xd080] ;  /* 0x00d08000d7b4783b */ /* 0x000fee0000000200 */
[C---:B---3--:R-:W-:Y:S08]  /*13910*/  HMMA.16816.F32.BF16 R12, R176.reuse, R164, R12 ;  /* 0x000000a4b00c723c */ /* 0x048ff0000004180c */
[C---:B------:R-:W-:Y:S01]  /*13920*/  HMMA.16816.F32.BF16 R16, R176.reuse, R166, R16 ;  /* 0x000000a6b010723c */ /* 0x040fe20000041810 */
[----:B------:R-:W3:Y:S07]  /*13930*/  LDSM.16.M88.4 R164, [R204] ;  /* 0x00000000cca4783b */ /* 0x000eee0000000200 */
[C---:B----4-:R-:W-:Y:S08]  /*13940*/  HMMA.16816.F32.BF16 R20, R176.reuse, R168, R20 ;  /* 0x000000a8b014723c */ /* 0x050ff00000041814 */
[----:B------:R-:W-:Y:S01]  /*13950*/  HMMA.16816.F32.BF16 R24, R176, R170, R24 ;  /* 0x000000aab018723c */ /* 0x000fe20000041818 */
[----:B------:R-:W4:Y:S06]  /*13960*/  LDSM.16.M88.4 R168, [R203] ;  /* 0x00000000cba8783b */ /* 0x000f2c0000000200 */
[----:B------:R-:W5:Y:S01]  /*13970*/  LDSM.16.M88.4 R176, [R218+0x8000] ;  /* 0x00800000dab0783b */ /* 0x000f620000000200 */
[C---:B------:R-:W-:Y:S08]  /*13980*/  HMMA.16816.F32.BF16 R4, R184.reuse, R188, R4 ;  /* 0x000000bcb804723c */ /* 0x040ff00000041804 */
        /* <DEDUP_REMOVED lines=8> */
[----:B------:R-:W1:Y:S01]  /*13a10*/  LDSM.16.M88.4 R184, [R217+0x8000] ;  /* 0x00800000d9b8783b */ /* 0x000e620000000200 */
        /* <DEDUP_REMOVED lines=10> */
[C---:B-----5:R-:W-:Y:S08]  /*13ac0*/  HMMA.16816.F32.BF16 R4, R176.reuse, R180, R4 ;  /* 0x000000b4b004723c */ /* 0x060ff00000041804 */
        /* <DEDUP_REMOVED lines=18> */
[----:B------:R-:W3:Y:S01]  /*13bf0*/  LDSM.16.M88.4 R184, [R218+0xc000] ;  /* 0x00c00000dab8783b */ /* 0x000ee20000000200 */
        /* <DEDUP_REMOVED lines=11> */
[C---:B------:R-:W-:Y:S08]  /*13cb0*/  HMMA.16816.F32.BF16 R8, R176.reuse, R182, R8 ;  /* 0x000000b6b008723c */ /* 0x040ff00000041808 */
[C---:B---3--:R-:W-:Y:S08]  /*13cc0*/  HMMA.16816.F32.BF16 R12, R176.reuse, R164, R12 ;  /* 0x000000a4b00c723c */ /* 0x048ff0000004180c */
[C---:B------:R-:W-:Y:S08]  /*13cd0*/  HMMA.16816.F32.BF16 R16, R176.reuse, R166, R16 ;  /* 0x000000a6b010723c */ /* 0x040ff00000041810 */
[C---:B----4-:R-:W-:Y:S08]  /*13ce0*/  HMMA.16816.F32.BF16 R20, R176.reuse, R168, R20 ;  /* 0x000000a8b014723c */ /* 0x050ff00000041814 */
[----:B------:R-:W-:Y:S08]  /*13cf0*/  HMMA.16816.F32.BF16 R24, R176, R170, R24 ;  /* 0x000000aab018723c */ /* 0x000ff00000041818 */
[C---:B------:R-:W-:Y:S08]  /*13d00*/  HMMA.16816.F32.BF16 R4, R184.reuse, R188, R4 ;  /* 0x000000bcb804723c */ /* 0x040ff00000041804 */
[C---:B------:R-:W-:Y:S08]  /*13d10*/  HMMA.16816.F32.BF16 R8, R184.reuse, R190, R8 ;  /* 0x000000beb808723c */ /* 0x040ff00000041808 */
[C---:B-1----:R-:W-:Y:S08]  /*13d20*/  HMMA.16816.F32.BF16 R12, R184.reuse, R160, R12 ;  /* 0x000000a0b80c723c */ /* 0x042ff0000004180c */
[C---:B------:R-:W-:Y:S01]  /*13d30*/  HMMA.16816.F32.BF16 R16, R184.reuse, R162, R16 ;  /* 0x000000a2b810723c */ /* 0x040fe20000041810 */
[----:B------:R-:W1:Y:S07]  /*13d40*/  LDSM.16.M88.4 R160, [R209+0x5000] ;  /* 0x00500000d1a0783b */ /* 0x000e6e0000000200 */
[C---:B--2---:R-:W-:Y:S08]  /*13d50*/  HMMA.16816.F32.BF16 R20, R184.reuse, R172, R20 ;  /* 0x000000acb814723c */ /* 0x044ff00000041814 */
[----:B------:R-:W-:Y:S08]  /*13d60*/  HMMA.16816.F32.BF16 R24, R184, R174, R24 ;  /* 0x000000aeb818723c */ /* 0x000ff00000041818 */
[C---:B------:R-:W-:Y:S08]  /*13d70*/  HMMA.16816.F32.BF16 R4, R192.reuse, R196, R4 ;  /* 0x000000c4c004723c */ /* 0x040ff00000041804 */
[C---:B------:R-:W-:Y:S08]  /*13d80*/  HMMA.16816.F32.BF16 R8, R192.reuse, R198, R8 ;  /* 0x000000c6c008723c */ /* 0x040ff00000041808 */
[C---:B-1----:R-:W-:Y:S08]  /*13d90*/  HMMA.16816.F32.BF16 R12, R192.reuse, R160, R12 ;  /* 0x000000a0c00c723c */ /* 0x042ff0000004180c */
[----:B------:R-:W-:Y:S01]  /*13da0*/  FMUL.FTZ R0, R4, c[0x0][0x320] ;  /* 0x0000c80004007a20 */ /* 0x000fe20000410000 */
[C---:B------:R-:W-:Y:S03]  /*13db0*/  HMMA.16816.F32.BF16 R16, R192.reuse, R162, R16 ;  /* 0x000000a2c010723c */ /* 0x040fe60000041810 */
[----:B------:R-:W-:Y:S02]  /*13dc0*/  FMUL.FTZ R164, R5, c[0x0][0x320] ;  /* 0x0000c80005a47a20 */ /* 0x000fe40000410000 */
[----:B------:R-:W1:Y:S01]  /*13dd0*/  MUFU.TANH R0, R0 ;  /* 0x0000000000007308 */ /* 0x000e620000002400 */
[----:B------:R-:W-:Y:S02]  /*13de0*/  FMUL.FTZ R2, R6, c[0x0][0x320] ;  /* 0x0000c80006027a20 */ /* 0x000fe40000410000 */
[----:B------:R-:W-:Y:S02]  /*13df0*/  FMUL.FTZ R158, R7, c[0x0][0x320] ;  /* 0x0000c800079e7a20 */ /* 0x000fe40000410000 */
[----:B------:R-:W2:Y:S01]  /*13e00*/  LDSM.16.M88.4 R4, [R209+0x5800] ;  /* 0x00580000d104783b */ /* 0x000ea20000000200 */
[----:B------:R-:W-:Y:S04]  /*13e10*/  DEPBAR.LE SB0, 0x0 ;  /* 0x000080000000791a */ /* 0x000fe80000000000 */
[----:B------:R-:W3:Y:S01]  /*13e20*/  MUFU.TANH R164, R164 ;  /* 0x000000a400a47308 */ /* 0x000ee20000002400 */
[----:B------:R-:W-:Y:S01]  /*13e30*/  BAR.SYNC.DEFER_BLOCKING 0x0 ;  /* 0x0000000000007b1d */ /* 0x000fe20000010000 */
[----:B------:R-:W-:Y:S02]  /*13e40*/  FMUL.FTZ R165, R8, c[0x0][0x320] ;  /* 0x0000c80008a57a20 */ /* 0x000fe40000410000 */
[----:B------:R-:W-:Y:S02]  /*13e50*/  FMUL.FTZ R160, R9, c[0x0][0x320] ;  /* 0x0000c80009a07a20 */ /* 0x000fe40000410000 */
[----:B------:R-:W-:Y:S02]  /*13e60*/  FMUL.FTZ R8, R10, c[0x0][0x320] ;  /* 0x0000c8000a087a20 */ /* 0x000fe40000410000 */
[----:B------:R-:W-:Y:S02]  /*13e70*/  FMUL.FTZ R9, R11, c[0x0][0x320] ;  /* 0x0000c8000b097a20 */ /* 0x000fe40000410000 */
[----:B------:R-:W4:Y:S01]  /*13e80*/  MUFU.TANH R2, R2 ;  /* 0x0000000200027308 */ /* 0x000f220000002400 */
[----:B------:R-:W-:Y:S02]  /*13e90*/  FMUL.FTZ R171, R12, c[0x0][0x320] ;  /* 0x0000c8000cab7a20 */ /* 0x000fe40000410000 */
[----:B------:R-:W-:Y:S02]  /*13ea0*/  FMUL.FTZ R167, R16, c[0x0][0x320] ;  /* 0x0000c80010a77a20 */ /* 0x000fe40000410000 */
[----:B------:R-:W-:Y:S02]  /*13eb0*/  FMUL.FTZ R13, R13, c[0x0][0x320] ;  /* 0x0000c8000d0d7a20 */ /* 0x000fe40000410000 */
[----:B------:R-:W-:Y:S02]  /*13ec0*/  FMUL.FTZ R14, R14, c[0x0][0x320] ;  /* 0x0000c8000e0e7a20 */ /* 0x000fe40000410000 */
[----:B------:R-:W-:Y:S01]  /*13ed0*/  FMUL.FTZ R15, R15, c[0x0][0x320] ;  /* 0x0000c8000f0f7a20 */ /* 0x000fe20000410000 */
[----:B------:R-:W1:Y:S01]  /*13ee0*/  MUFU.TANH R158, R158 ;  /* 0x0000009e009e7308 */ /* 0x000e620000002400 */
[----:B------:R-:W-:Y:S09]  /*13ef0*/  FMUL.FTZ R18, R18, c[0x0][0x320] ;  /* 0x0000c80012127a20 */ /* 0x000ff20000410000 */
[----:B------:R-:W1:Y:S01]  /*13f00*/  MUFU.TANH R165, R165 ;  /* 0x000000a500a57308 */ /* 0x000e620000002400 */
[C---:B--2---:R-:W-:Y:S09]  /*13f10*/  HMMA.16816.F32.BF16 R20, R192.reuse, R4, R20 ;  /* 0x00000004c014723c */ /* 0x044ff20000041814 */
[----:B------:R-:W2:Y:S03]  /*13f20*/  MUFU.TANH R160, R160 ;  /* 0x000000a000a07308 */ /* 0x000ea60000002400 */
[----:B------:R-:W-:Y:S01]  /*13f30*/  FMUL.FTZ R5, R17, c[0x0][0x320] ;  /* 0x0000c80011057a20 */ /* 0x000fe20000410000 */
[----:B------:R-:W-:Y:S03]  /*13f40*/  HMMA.16816.F32.BF16 R24, R192, R6, R24 ;  /* 0x00000006c018723c */ /* 0x000fe60000041818 */
[----:B------:R-:W-:Y:S03]  /*13f50*/  FMUL.FTZ R4, R19, c[0x0][0x320] ;  /* 0x0000c80013047a20 */ /* 0x000fe60000410000 */
[----:B------:R-:W1:Y:S06]  /*13f60*/  MUFU.TANH R8, R8 ;  /* 0x0000000800087308 */ /* 0x000e6c0000002400 */
[----:B------:R-:W-:Y:S04]  /*13f70*/  FMUL.FTZ R191, R20, c[0x0][0x320] ;  /* 0x0000c80014bf7a20 */ /* 0x000fe80000410000 */
[----:B------:R-:W1:Y:S01]  /*13f80*/  MUFU.TANH R9, R9 ;  /* 0x0000000900097308 */ /* 0x000e620000002400 */
[----:B------:R-:W-:Y:S02]  /*13f90*/  FMUL.FTZ R21, R21, c[0x0][0x320] ;  /* 0x0000c80015157a20 */ /* 0x000fe40000410000 */
[----:B------:R-:W-:Y:S02]  /*13fa0*/  FMUL.FTZ R22, R22, c[0x0][0x320] ;  /* 0x0000c80016167a20 */ /* 0x000fe40000410000 */
[----:B------:R-:W-:Y:S03]  /*13fb0*/  FMUL.FTZ R23, R23, c[0x0][0x320] ;  /* 0x0000c80017177a20 */ /* 0x000fe60000410000 */
[----:B------:R-:W-:Y:S02]  /*13fc0*/  FMUL.FTZ R187, R24, c[0x0][0x320] ;  /* 0x0000c80018bb7a20 */ /* 0x000fe40000410000 */
[----:B------:R-:W-:Y:S01]  /*13fd0*/  FMUL.FTZ R7, R27, c[0x0][0x320] ;  /* 0x0000c8001b077a20 */ /* 0x000fe20000410000 */
[----:B------:R-:W1:Y:S01]  /*13fe0*/  MUFU.TANH R171, R171 ;  /* 0x000000ab00ab7308 */ /* 0x000e620000002400 */
[----:B------:R-:W-:Y:S02]  /*13ff0*/  FMUL.FTZ R25, R25, c[0x0][0x320] ;  /* 0x0000c80019197a20 */ /* 0x000fe40000410000 */
[----:B------:R-:W-:Y:S07]  /*14000*/  FMUL.FTZ R26, R26, c[0x0][0x320] ;  /* 0x0000c8001a1a7a20 */ /* 0x000fee0000410000 */
[----:B------:R1:W1:Y:S10]  /*14010*/  MUFU.TANH R169, R13 ;  /* 0x0000000d00a97308 */ /* 0x0002740000002400 */
[----:B------:R1:W1:Y:S10]  /*14020*/  MUFU.TANH R170, R14 ;  /* 0x0000000e00aa7308 */ /* 0x0002740000002400 */
[----:B------:R1:W1:Y:S10]  /*14030*/  MUFU.TANH R168, R15 ;  /* 0x0000000f00a87308 */ /* 0x0002740000002400 */
[----:B------:R-:W1:Y:S10]  /*14040*/  MUFU.TANH R167, R167 ;  /* 0x000000a700a77308 */ /* 0x000e740000002400 */
[----:B------:R-:W1:Y:S10]  /*14050*/  MUFU.TANH R5, R5 ;  /* 0x0000000500057308 */ /* 0x000e740000002400 */
[----:B------:R1:W1:Y:S10]  /*14060*/  MUFU.TANH R166, R18 ;  /* 0x0000001200a67308 */ /* 0x0002740000002400 */
        /* <DEDUP_REMOVED lines=8> */
[----:B------:R-:W1:Y:S01]  /*140f0*/  MUFU.TANH R7, R7 ;  /* 0x0000000700077308 */ /* 0x000e620000002400 */
[----:B------:R-:W-:-:S05]  /*14100*/  @!P0 BRA `(.L_x_1127) ;  /* 0x000003e000008947 */ /* 0x000fca0003800000 */
[----:B--234-:R-:W-:Y:S02]  /*14110*/  IADD3 R6, R246, -0x1, RZ ;  /* 0xfffffffff6067810 */ /* 0x01cfe40007ffe0ff */
[----:B------:R-:W-:Y:S02]  /*14120*/  ISETP.GE.AND P1, PT, R248, 0x1, PT ;  /* 0x00000001f800780c */ /* 0x000fe40003f26270 */
[----:B-1----:R-:W-:Y:S01]  /*14130*/  SHF.R.S32.HI R15, RZ, 0x1f, R6 ;  /* 0x0000001fff0f7819 */ /* 0x002fe20000011406 */
[----:B------:R-:W-:Y:S01]  /*14140*/  IMAD.WIDE.U32 R26, R6, c[0x0][0x1e0], RZ ;  /* 0x00007800061a7a25 */ /* 0x000fe200078e00ff */
[C---:B------:R-:W-:Y:S03]  /*14150*/  IADD3 R14, P0, R234.reuse, 0x40, RZ ;  /* 0x00000040ea0e7810 */ /* 0x040fe60007f1e0ff */
[----:B------:R-:W-:Y:S02]  /*14160*/  IMAD R15, R15, c[0x0][0x1e0], RZ ;  /* 0x000078000f0f7a24 */ /* 0x000fe400078e02ff */
[----:B------:R-:W-:Y:S01]  /*14170*/  IMAD.X R11, RZ, RZ, R245, P0 ;  /* 0x000000ffff0b7224 */ /* 0x000fe200000e06f5 */
[----:B------:R-:W-:Y:S01]  /*14180*/  IADD3 R13, P0, R234, 0x80, RZ ;  /* 0x00000080ea0d7810 */ /* 0x000fe20007f1e0ff */
[----:B------:R-:W-:Y:S04]  /*14190*/  IMAD R15, R6, c[0x0][0x1e4], R15 ;  /* 0x00007900060f7a24 */ /* 0x000fe800078e020f */
[----:B------:R-:W-:Y:S02]  /*141a0*/  IMAD.IADD R15, R27, 0x1, R15 ;  /* 0x000000011b0f7824 */ /* 0x000fe400078e020f */
[----:B------:R-:W-:Y:S04]  /*141b0*/  IMAD.WIDE.U32 R26, R26, 0x30, RZ ;  /* 0x000000301a1a7825 */ /* 0x000fe800078e00ff */
[----:B------:R-:W-:Y:S02]  /*141c0*/  IMAD R15, R15, 0x30, RZ ;  /* 0x000000300f0f7824 */ /* 0x000fe400078e02ff */
[----:B------:R-:W-:Y:S01]  /*141d0*/  IMAD.X R10, RZ, RZ, R245, P0 ;  /* 0x000000ffff0a7224 */ /* 0x000fe200000e06f5 */
[-C--:B------:R-:W-:Y:S01]  /*141e0*/  @P1 IADD3 R21, P0, R234, R26.reuse, RZ ;  /* 0x0000001aea151210 */ /* 0x080fe20007f1e0ff */
[----:B------:R-:W-:Y:S04]  /*141f0*/  IMAD.IADD R15, R27, 0x1, R15 ;  /* 0x000000011b0f7824 */ /* 0x000fe800078e020f */
[C---:B------:R-:W-:Y:S01]  /*14200*/  @P1 IMAD.X R16, R15.reuse, 0x1, R245, P0 ;  /* 0x000000010f101824 */ /* 0x040fe200000e06f5 */
[-C--:B------:R-:W-:Y:S05]  /*14210*/  @P1 IADD3 R19, P0, R14, R26.reuse, RZ ;  /* 0x0000001a0e131210 */ /* 0x080fea0007f1e0ff */
[----:B------:R-:W-:Y:S01]  /*14220*/  @P1 IMAD.X R12, R15, 0x1, R11, P0 ;  /* 0x000000010f0c1824 */ /* 0x000fe200000e060b */
[-C--:B------:R-:W-:Y:S05]  /*14230*/  @P1 IADD3 R17, P0, R13, R26.reuse, RZ ;  /* 0x0000001a0d111210 */ /* 0x080fea0007f1e0ff */
        /* <DEDUP_REMOVED lines=9> */
[C---:B------:R-:W-:Y:S03]  /*142d0*/  @P1 LEA R20, P0, R17.reuse, c[0x0][0x1c8], 0x1 ;  /* 0x0000720011141a11 */ /* 0x040fe600078008ff */
[----:B------:R1:W-:Y:S01]  /*142e0*/  @P1 LDGSTS.E.BYPASS.LTC128B.128 [R231+0xb880], [R22.64], !P5 ;  /* 0x0b88000016e71fae */ /* 0x0003e2000e901d52 */
[----:B------:R-:W-:Y:S02]  /*142f0*/  @P1 LEA.HI.X R21, R17, c[0x0][0x1cc], R6, 0x1, P0 ;  /* 0x0000730011151a11 */ /* 0x000fe400000f0c06 */
[----:B------:R-:W-:Y:S03]  /*14300*/  IADD3 R12, P0, R234, 0xc0, RZ ;  /* 0x000000c0ea0c7810 */ /* 0x000fe60007f1e0ff */
[----:B------:R1:W-:Y:S02]  /*14310*/  @P1 LDGSTS.E.BYPASS.LTC128B.128 [R231+0xd080], [R20.64], !P4 ;  /* 0x0d08000014e71fae */ /* 0x0003e4000e101d52 */
[----:B------:R-:W-:Y:S01]  /*14320*/  IMAD.X R6, RZ, RZ, R245, P0 ;  /* 0x000000ffff067224 */ /* 0x000fe200000e06f5 */
[----:B------:R-:W-:Y:S05]  /*14330*/  @P1 IADD3 R17, P0, R12, R26, RZ ;  /* 0x0000001a0c111210 */ /* 0x000fea0007f1e0ff */
[----:B------:R-:W-:Y:S01]  /*14340*/  @P1 IMAD.X R16, R15, 0x1, R6, P0 ;  /* 0x000000010f101824 */ /* 0x000fe200000e0606 */
[C---:B------:R-:W-:Y:S04]  /*14350*/  @P1 LEA R18, P0, R17.reuse, c[0x0][0x1c8], 0x1 ;  /* 0x0000720011121a11 */ /* 0x040fe800078008ff */
[----:B------:R-:W-:Y:S02]  /*14360*/  @P1 LEA.HI.X R19, R17, c[0x0][0x1cc], R16, 0x1, P0 ;  /* 0x0000730011131a11 */ /* 0x000fe400000f0c10 */
[----:B------:R-:W-:Y:S03]  /*14370*/  ISETP.GE.AND P0, PT, R248, 0x21, PT ;  /* 0x00000021f800780c */ /* 0x000fe60003f06270 */
[----:B------:R1:W-:Y:S10]  /*14380*/  @P1 LDGSTS.E.BYPASS.LTC128B.128 [R231+0xe880], [R18.64], !P3 ;  /* 0x0e88000012e71fae */ /* 0x0003f4000d901d52 */
[----:B------:R-:W-:Y:S04]  /*14390*/  @P0 IADD3 R17, P2, R26, UR6, RZ ;  /* 0x000000061a110c10 */ /* 0x000fe8000ff5e0ff */
[----:B------:R-:W-:Y:S02]  /*143a0*/  @P0 IADD3.X R15, R15, UR5, RZ, P2, !PT ;  /* 0x000000050f0f0c10 */ /* 0x000fe400097fe4ff */
[----:B------:R-:W-:Y:S05]  /*143b0*/  @P0 IADD3 R14, P2, R17, R14, RZ ;  /* 0x0000000e110e0210 */ /* 0x000fea0007f5e0ff */
[----:B------:R-:W-:Y:S01]  /*143c0*/  @P0 IMAD.X R11, R15, 0x1, R11, P2 ;  /* 0x000000010f0b0824 */ /* 0x000fe200010e060b */
[----:B------:R-:W-:Y:S05]  /*143d0*/  @P0 IADD3 R13, P2, R17, R13, RZ ;  /* 0x0000000d110d0210 */ /* 0x000fea0007f5e0ff */
[----:B------:R-:W-:Y:S01]  /*143e0*/  @P0 IMAD.X R10, R15, 0x1, R10, P2 ;  /* 0x000000010f0a0824 */ /* 0x000fe200010e060a */
[----:B------:R-:W-:Y:S05]  /*143f0*/  @P0 IADD3 R12, P2, R17, R12, RZ ;  /* 0x0000000c110c0210 */ /* 0x000fea0007f5e0ff */
[----:B------:R-:W-:Y:S01]  /*14400*/  @P0 IMAD.X R27, R15, 0x1, R6, P2 ;  /* 0x000000010f1b0824 */ /* 0x000fe200010e0606 */
[----:B------:R-:W-:Y:S05]  /*14410*/  @P0 IADD3 R17, P2, R17, R234, RZ ;  /* 0x000000ea11110210 */ /* 0x000fea0007f5e0ff */
[----:B------:R-:W-:Y:S01]  /*14420*/  @P0 IMAD.X R6, R15, 0x1, R245, P2 ;  /* 0x000000010f060824 */ /* 0x000fe200010e06f5 */
[C---:B------:R-:W-:Y:S04]  /*14430*/  @P0 LEA R16, P2, R17.reuse, c[0x0][0x1c8], 0x1 ;  /* 0x0000720011100a11 */ /* 0x040fe800078408ff */
[----:B------:R-:W-:Y:S02]  /*14440*/  @P0 LEA.HI.X R17, R17, c[0x0][0x1cc], R6, 0x1, P2 ;  /* 0x0000730011110a11 */ /* 0x000fe400010f0c06 */
[C---:B------:R-:W-:Y:S03]  /*14450*/  @P0 LEA R162, P2, R14.reuse, c[0x0][0x1c8], 0x1 ;  /* 0x000072000ea20a11 */ /* 0x040fe600078408ff */
[----:B------:R1:W-:Y:S01]  /*14460*/  @P0 LDGSTS.E.BYPASS.LTC128B.128 [R231+0xb080], [R16.64], !P6 ;  /* 0x0b08000010e70fae */ /* 0x0003e2000f101d52 */
[----:B------:R-:W-:Y:S02]  /*14470*/  @P0 LEA.HI.X R163, R14, c[0x0][0x1cc], R11, 0x1, P2 ;  /* 0x000073000ea30a11 */ /* 0x000fe400010f0c0b */
[C---:B------:R-:W-:Y:S03]  /*14480*/  @P0 LEA R14, P2, R13.reuse, c[0x0][0x1c8], 0x1 ;  /* 0x000072000d0e0a11 */ /* 0x040fe600078408ff */
[----:B------:R1:W-:Y:S01]  /*14490*/  @P0 LDGSTS.E.BYPASS.LTC128B.128 [R231+0xc880], [R162.64], !P5 ;  /* 0x0c880000a2e70fae */ /* 0x0003e2000e901d52 */
[----:B------:R-:W-:Y:S02]  /*144a0*/  @P0 LEA.HI.X R15, R13, c[0x0][0x1cc], R10, 0x1, P2 ;  /* 0x000073000d0f0a11 */ /* 0x000fe400010f0c0a */
[C---:B------:R-:W-:Y:S03]  /*144b0*/  @P0 LEA R10, P2, R12.reuse, c[0x0][0x1c8], 0x1 ;  /* 0x000072000c0a0a11 */ /* 0x040fe600078408ff */
[----:B------:R1:W-:Y:S01]  /*144c0*/  @P0 LDGSTS.E.BYPASS.LTC128B.128 [R231+0xe080], [R14.64], !P4 ;  /* 0x0e0800000ee70fae */ /* 0x0003e2000e101d52 */
[----:B------:R-:W-:Y:S05]  /*144d0*/  @P0 LEA.HI.X R11, R12, c[0x0][0x1cc], R27, 0x1, P2 ;  /* 0x000073000c0b0a11 */ /* 0x000fea00010f0c1b */
[----:B------:R1:W-:Y:S04]  /*144e0*/  @P0 LDGSTS.E.BYPASS.LTC128B.128 [R231+0xf880], [R10.64], !P3 ;  /* 0x0f8800000ae70fae */ /* 0x0003e8000d901d52 */
.L_x_1127:
[----:B--234-:R-:W-:Y:S05]  /*144f0*/  BSYNC B0 ;  /* 0x0000000000007941 */ /* 0x01cfea0003800000 */
.L_x_1126:
[----:B------:R-:W-:Y:S01]  /*14500*/  ISETP.NE.AND P0, PT, R250, 0x1, PT ;  /* 0x00000001fa00780c */ /* 0x000fe20003f05270 */
[----:B------:R-:W2:Y:S01]  /*14510*/  LDL R6, [R1+0x4] ;  /* 0x0000040001067983 */ /* 0x000ea20000100800 */
[----:B-1----:R-:W-:Y:S01]  /*14520*/  IMAD R23, R246, -0x30, RZ ;  /* 0xffffffd0f6177824 */ /* 0x002fe200078e02ff */
[----:B------:R-:W-:Y:S02]  /*14530*/  ULDC UR4, c[0x0][0x324] ;  /* 0x0000c90000047ab9 */ /* 0x000fe40000000800 */
[----:B------:R-:W-:Y:S01]  /*14540*/  ULOP3.LUT UR4, URZ, UR4, URZ, 0x33, !UPT ;  /* 0x000000043f047292 */ /* 0x000fe2000f8e333f */
[----:B------:R-:W0:Y:S01]  /*14550*/  LDGDEPBAR ;  /* 0x00000000000079af */ /* 0x000e220000000000 */
[----:B------:R-:W-:Y:S01]  /*14560*/  IADD3 R19, -R240, 0x1, R23 ;  /* 0x00000001f0137810 */ /* 0x000fe20007ffe117 */
[----:B------:R-:W-:Y:S03]  /*14570*/  IMAD.IADD R12, R23, 0x1, -R240 ;  /* 0x00000001170c7824 */ /* 0x000fe600078e0af0 */
        /* <DEDUP_REMOVED lines=8> */
[----:B------:R-:W1:Y:S02]  /*14600*/  SHFL.IDX PT, R11, R21, RZ, 0x1c1f ;  /* 0x001c1fff150b7589 */ /* 0x000e6400000e0000 */
[--C-:B-1----:R-:W-:Y:S02]  /*14610*/  IMAD.IADD R24, R20, 0x1, R11.reuse ;  /* 0x0000000114187824 */ /* 0x102fe400078e020b */
        /* <DEDUP_REMOVED lines=15> */
.L_x_1130:
[----:B------:R-:W-:Y:S04]  /*14710*/  MOV R6, c[0x0][0x32c] ;  /* 0x0000cb0000067a02 */ /* 0x000fe80000000f00 */
[----:B------:R-:W-:Y:S11]  /*14720*/  ISETP.NE.AND P0, PT, R6, 0x1, PT ;  /* 0x000000010600780c */ /* 0x000ff60003f05270 */
[----:B------:R-:W-:Y:S02]  /*14730*/  @!UPT UIADD3 URZ, URZ, URZ, URZ ;  /* 0x0000003f3f3ff290 */ /* 0x000fe4000fffe03f */
[----:B------:R-:W-:Y:S05]  /*14740*/  @P0 IMAD.HI.U32 R6, R11, c[0x0][0x330], RZ ;  /* 0x0000cc000b060a27 */ /* 0x000fea00078e00ff */
[----:B------:R-:W-:Y:S02]  /*14750*/  @P0 SHF.R.U32.HI R11, RZ, c[0x0][0x334], R6 ;  /* 0x0000cd00ff0b0a19 */ /* 0x000fe40000011606 */
.L_x_1131:
[----:B------:R-:W-:Y:S05]  /*14760*/  BSYNC B0 ;  /* 0x0000000000007941 */ /* 0x000fea0003800000 */
.L_x_1129:
[----:B------:R-:W-:Y:S05]  /*14770*/  IMAD R13, R11, c[0x0][0x32c], R12 ;  /* 0x0000cb000b0d7a24 */ /* 0x000fea00078e020c */
[----:B------:R-:W-:Y:S02]  /*14780*/  IADD3 R11, R13, c[0x0][0x32c], RZ ;  /* 0x0000cb000d0b7a10 */ /* 0x000fe40007ffe0ff */
[----:B------:R-:W-:Y:S02]  /*14790*/  IMNMX R22, R22, R13, !PT ;  /* 0x0000000d16167217 */ /* 0x000fe40007800200 */
[----:B------:R-:W-:Y:S02]  /*147a0*/  IMNMX R24, R24, R11, PT ;  /* 0x0000000b18187217 */ /* 0x000fe40003800200 */
.L_x_1128:
[C---:B------:R-:W-:Y:S01]  /*147b0*/  ISETP.GE.AND P0, PT, R23.reuse, 0x2, PT ;  /* 0x000000021700780c */ /* 0x040fe20003f06270 */
[----:B------:R-:W1:Y:S01]  /*147c0*/  SHFL.IDX PT, R21, R21, 0x1, 0x1c1f ;  /* 0x003c1f0015157f89 */ /* 0x000e6200000e0000 */
[C---:B------:R-:W-:Y:S02]  /*147d0*/  ISETP.GE.AND P1, PT, R23.reuse, 0x9, PT ;  /* 0x000000091700780c */ /* 0x040fe40003f26270 */
[----:B------:R-:W-:Y:S02]  /*147e0*/  P2R R10, PR, RZ, 0x1 ;  /* 0x00000001ff0a7803 */ /* 0x000fe40000000000 */
[----:B------:R-:W-:Y:S02]  /*147f0*/  ISETP.GT.AND P0, PT, R22, 0x1, !P0 ;  /* 0x000000011600780c */ /* 0x000fe40004704270 */
[----:B------:R-:W-:Y:S02]  /*14800*/  P2R R18, PR, RZ, 0x2 ;  /* 0x00000002ff127803 */ /* 0x000fe40000000000 */
[----:B------:R-:W-:Y:S02]  /*14810*/  ISETP.LT.OR P0, PT, R24, 0x2, P0 ;  /* 0x000000021800780c */ /* 0x000fe40000701670 */
[C---:B------:R-:W-:Y:S02]  /*14820*/  ISETP.GE.AND P6, PT, R23.reuse, 0x19, PT ;  /* 0x000000191700780c */ /* 0x040fe40003fc6270 */
[----:B------:R-:W-:Y:S02]  /*14830*/  FSEL R15, R164, -INF , !P0 ;  /* 0xff800000a40f7808 */ /* 0x000fe40004000000 */
[----:B------:R-:W-:Y:S02]  /*14840*/  ISETP.GT.AND P0, PT, R22, 0x8, !P1 ;  /* 0x000000081600780c */ /* 0x000fe40004f04270 */
[----:B------:R-:W-:Y:S02]  /*14850*/  ISETP.GE.AND P1, PT, R23, 0xa, PT ;  /* 0x0000000a1700780c */ /* 0x000fe40003f26270 */
[----:B------:R-:W-:Y:S02]  /*14860*/  ISETP.LT.OR P0, PT, R24, 0x9, P0 ;  /* 0x000000091800780c */ /* 0x000fe40000701670 */
[----:B------:R-:W-:Y:S02]  /*14870*/  P2R R6, PR, RZ, 0x2 ;  /* 0x00000002ff067803 */ /* 0x000fe40000000000 */
[----:B------:R-:W-:Y:S01]  /*14880*/  FSEL R13, R165, -INF , !P0 ;  /* 0xff800000a50d7808 */ /* 0x000fe20004000000 */
[--C-:B-1----:R-:W-:Y:S01]  /*14890*/  IMAD.IADD R20, R20, 0x1, R21.reuse ;  /* 0x0000000114147824 */ /* 0x102fe200078e0215 */
[----:B------:R-:W-:Y:S01]  /*148a0*/  ISETP.GT.AND P0, PT, R22, 0x9, !P1 ;  /* 0x000000091600780c */ /* 0x000fe20004f04270 */
[----:B------:R-:W-:Y:S01]  /*148b0*/  IMAD.IADD R19, R19, 0x1, R21 ;  /* 0x0000000113137824 */ /* 0x000fe200078e0215 */
        /* <DEDUP_REMOVED lines=12> */
[----:B------:R-:W-:Y:S02]  /*14980*/  ISETP.GE.AND P3, PT, R23, 0x22, PT ;  /* 0x000000221700780c */ /* 0x000fe40003f66270 */
        /* <DEDUP_REMOVED lines=25> */
[----:B------:R-:W-:Y:S04]  /*14b20*/  ISETP.LT.OR P0, PT, R24, 0x2a, P0 ;  /* 0x0000002a1800780c */ /* 0x000fe80000701670 */
        /* <DEDUP_REMOVED lines=17> */
.L_x_1134:
[----:B------:R-:W-:Y:S04]  /*14c40*/  MOV R5, c[0x0][0x32c] ;  /* 0x0000cb0000057a02 */ /* 0x000fe80000000f00 */
[----:B------:R-:W-:Y:S11]  /*14c50*/  ISETP.NE.AND P0, PT, R5, 0x1, PT ;  /* 0x000000010500780c */ /* 0x000ff60003f05270 */
[----:B------:R-:W-:Y:S02]  /*14c60*/  @!UPT UIADD3 URZ, URZ, URZ, URZ ;  /* 0x0000003f3f3ff290 */ /* 0x000fe4000fffe03f */
[----:B------:R-:W-:Y:S05]  /*14c70*/  @P0 IMAD.HI.U32 R5, R21, c[0x0][0x330], RZ ;  /* 0x0000cc0015050a27 */ /* 0x000fea00078e00ff */
[----:B------:R-:W-:Y:S02]  /*14c80*/  @P0 SHF.R.U32.HI R21, RZ, c[0x0][0x334], R5 ;  /* 0x0000cd00ff150a19 */ /* 0x000fe40000011605 */
.L_x_1135:
[----:B------:R-:W-:Y:S05]  /*14c90*/  BSYNC B0 ;  /* 0x0000000000007941 */ /* 0x000fea0003800000 */
.L_x_1133:
[----:B------:R-:W-:Y:S05]  /*14ca0*/  IMAD R12, R21, c[0x0][0x32c], R12 ;  /* 0x0000cb00150c7a24 */ /* 0x000fea00078e020c */
[----:B------:R-:W-:Y:S02]  /*14cb0*/  IADD3 R5, R12, c[0x0][0x32c], RZ ;  /* 0x0000cb000c057a10 */ /* 0x000fe40007ffe0ff */
[----:B------:R-:W-:Y:S02]  /*14cc0*/  IMNMX R19, R19, R12, !PT ;  /* 0x0000000c13137217 */ /* 0x000fe40007800200 */
[----:B------:R-:W-:Y:S02]  /*14cd0*/  IMNMX R20, R20, R5, PT ;  /* 0x0000000514147217 */ /* 0x000fe40003800200 */
.L_x_1132:
[----:B------:R-:W-:Y:S01]  /*14ce0*/  ISETP.GT.AND P0, PT, R19, RZ, !P1 ;  /* 0x000000ff1300720c */ /* 0x000fe20004f04270 */
[----:B------:R-:W-:Y:S01]  /*14cf0*/  LDSM.16.MT88.4 R172, [R214+0x7880] ;  /* 0x00788000d6ac783b */ /* 0x000fe20000004200 */
[----:B------:R-:W-:Y:S02]  /*14d00*/  ISETP.NE.AND P1, PT, R0, RZ, PT ;  /* 0x000000ff0000720c */ /* 0x000fe40003f25270 */
[----:B------:R-:W-:Y:S02]  /*14d10*/  ISETP.LT.OR P0, PT, R20, 0x1, P0 ;  /* 0x000000011400780c */ /* 0x000fe40000701670 */
[----:B------:R-:W-:Y:S02]  /*14d20*/  FMNMX.FTZ R0, R14, R157, !PT ;  /* 0x0000009d0e007209 */ /* 0x000fe40007810000 */
[----:B------:R-:W-:Y:S02]  /*14d30*/  FSEL R12, R2, -INF , !P0 ;  /* 0xff800000020c7808 */ /* 0x000fe40004000000 */
[----:B------:R-:W-:Y:S02]  /*14d40*/  ISETP.NE.AND P0, PT, R10, RZ, PT ;  /* 0x000000ff0a00720c */ /* 0x000fe40003f05270 */
[----:B------:R-:W-:Y:S02]  /*14d50*/  FMNMX.FTZ R0, R15, R0, !PT ;  /* 0x000000000f007209 */ /* 0x000fe40007810000 */
[----:B------:R-:W-:Y:S02]  /*14d60*/  ISETP.GT.AND P0, PT, R19, 0x1, !P0 ;  /* 0x000000011300780c */ /* 0x000fe40004704270 */
[----:B------:R-:W-:Y:S02]  /*14d70*/  FMNMX.FTZ R0, R13, R0, !PT ;  /* 0x000000000d007209 */ /* 0x000fe40007810000 */
        /* <DEDUP_REMOVED lines=31> */
[C---:B------:R-:W-:Y:S01]  /*14f70*/  ISETP.GT.AND P0, PT, R19.reuse, 0x18, !P6 ;  /* 0x000000181300780c */ /* 0x040fe20007704270 */
[----:B------:R-:W1:Y:S01]  /*14f80*/  SHFL.BFLY PT, R0, R9, 0x2, 0x1f ;  /* 0x0c401f0009007f89 */ /* 0x000e6200000e0000 */
[----:B------:R-:W-:Y:S02]  /*14f90*/  FMNMX.FTZ R5, R170, R5, !PT ;  /* 0x00000005aa057209 */ /* 0x000fe40007810000 */
[----:B------:R-:W-:Y:S02]  /*14fa0*/  ISETP.LT.OR P0, PT, R20, 0x19, P0 ;  /* 0x000000191400780c */ /* 0x000fe40000701670 */
[----:B------:R-:W-:Y:S02]  /*14fb0*/  FMNMX.FTZ R5, R168, R5, !PT ;  /* 0x00000005a8057209 */ /* 0x000fe40007810000 */
[----:B------:R-:W-:Y:S02]  /*14fc0*/  FSEL R166, R166, -INF , !P0 ;  /* 0xff800000a6a67808 */ /* 0x000fe40004000000 */
[C---:B------:R-:W-:Y:S02]  /*14fd0*/  ISETP.GT.AND P0, PT, R19.reuse, 0x19, !P5 ;  /* 0x000000191300780c */ /* 0x040fe40006f04270 */
[----:B------:R-:W-:Y:S02]  /*14fe0*/  FMNMX.FTZ R5, R166, R5, !PT ;  /* 0x00000005a6057209 */ /* 0x000fe40007810000 */
[----:B------:R-:W-:Y:S04]  /*14ff0*/  ISETP.LT.OR P0, PT, R20, 0x1a, P0 ;  /* 0x0000001a1400780c */ /* 0x000fe80000701670 */
        /* <DEDUP_REMOVED lines=13> */
[----:B------:R-:W-:Y:S02]  /*150d0*/  ISETP.GT.AND P0, PT, R19, 0x29, !P1 ;  /* 0x000000291300780c */ /* 0x000fe40004f04270 */
[----:B------:R-:W-:Y:S02]  /*150e0*/  FMNMX.FTZ R5, R186, R5, !PT ;  /* 0x00000005ba057209 */ /* 0x000fe40007810000 */
[----:B------:R-:W-:Y:S02]  /*150f0*/  ISETP.LT.OR P0, PT, R20, 0x2a, P0 ;  /* 0x0000002a1400780c */ /* 0x000fe40000701670 */
[----:B------:R-:W-:Y:S02]  /*15100*/  LDSM.16.MT88.4 R20, [R214+0x4080] ;  /* 0x00408000d614783b */ /* 0x000fe40000004200 */
[----:B------:R-:W-:Y:S02]  /*15110*/  FSEL R158, R7, -INF , !P0 ;  /* 0xff800000079e7808 */ /* 0x000fe40004000000 */
[----:B-1----:R-:W-:Y:S02]  /*15120*/  FMNMX.FTZ R7, R9, R0, !PT ;  /* 0x0000000009077209 */ /* 0x002fe40007810000 */
[----:B------:R-:W-:Y:S03]  /*15130*/  FMNMX.FTZ R9, R158, R5, !PT ;  /* 0x000000059e097209 */ /* 0x000fe60007810000 */
[----:B------:R-:W1:Y:S08]  /*15140*/  SHFL.BFLY PT, R0, R7, 0x1, 0x1f ;  /* 0x0c201f0007007f89 */ /* 0x000e7000000e0000 */
[----:B------:R-:W2:Y:S01]  /*15150*/  SHFL.BFLY PT, R2, R9, 0x2, 0x1f ;  /* 0x0c401f0009027f89 */ /* 0x000ea200000e0000 */
[----:B-1----:R-:W-:Y:S04]  /*15160*/  FMNMX.FTZ R0, R7, R0, !PT ;  /* 0x0000000007007209 */ /* 0x002fe80007810000 */
[C---:B------:R-:W-:Y:S01]  /*15170*/  FSETP.NEU.FTZ.AND P0, PT, R0.reuse, -INF , PT ;  /* 0xff8000000000780b */ /* 0x040fe20003f1d000 */
[----:B------:R-:W-:Y:S01]  /*15180*/  FMUL.FTZ R192, R0, c[0x0][0x2d0] ;  /* 0x0000b40000c07a20 */ /* 0x000fe20000410000 */
[----:B--2---:R-:W-:Y:S04]  /*15190*/  FMNMX.FTZ R7, R9, R2, !PT ;  /* 0x0000000209077209 */ /* 0x004fe80007810000 */
[----:B------:R-:W-:Y:S02]  /*151a0*/  FSEL R192, R192, RZ, P0 ;  /* 0x000000ffc0c07208 */ /* 0x000fe40000000000 */
[----:B------:R-:W-:Y:S01]  /*151b0*/  FSEL R4, R0, RZ, P0 ;  /* 0x000000ff00047208 */ /* 0x000fe20000000000 */
[----:B------:R-:W1:Y:S02]  /*151c0*/  SHFL.BFLY PT, R2, R7, 0x1, 0x1f ;  /* 0x0c201f0007027f89 */ /* 0x000e6400000e0000 */
[--C-:B------:R-:W-:Y:S02]  /*151d0*/  FFMA.FTZ R180, R14, c[0x0][0x2d0], -R192.reuse ;  /* 0x0000b4000eb47a23 */ /* 0x100fe400000108c0 */
[--C-:B------:R-:W-:Y:S02]  /*151e0*/  FFMA.FTZ R178, R15, c[0x0][0x2d0], -R192.reuse ;  /* 0x0000b4000fb27a23 */ /* 0x100fe400000108c0 */
[--C-:B------:R-:W-:Y:S02]  /*151f0*/  FFMA.FTZ R177, R13, c[0x0][0x2d0], -R192.reuse ;  /* 0x0000b4000db17a23 */ /* 0x100fe400000108c0 */
[----:B------:R-:W-:Y:S01]  /*15200*/  FADD.FTZ R4, -R4, R157 ;  /* 0x0000009d04047221 */ /* 0x000fe20000010100 */
[----:B------:R-:W-:Y:S01]  /*15210*/  MUFU.EX2 R180, R180 ;  /* 0x000000b400b47308 */ /* 0x000fe20000000800 */
[--C-:B------:R-:W-:Y:S02]  /*15220*/  FFMA.FTZ R176, R11, c[0x0][0x2d0], -R192.reuse ;  /* 0x0000b4000bb07a23 */ /* 0x100fe400000108c0 */
        /* <DEDUP_REMOVED lines=8> */
[--C-:B------:R-:W-:Y:S02]  /*152b0*/  FFMA.FTZ R189, R189, c[0x0][0x2d0], -R192.reuse ;  /* 0x0000b400bdbd7a23 */ /* 0x100fe400000108c0 */
[--C-:B------:R-:W-:Y:S01]  /*152c0*/  FFMA.FTZ R187, R187, c[0x0][0x2d0], -R192.reuse ;  /* 0x0000b400bbbb7a23 */ /* 0x100fe200000108c0 */
[C---:B------:R-:W-:Y:S01]  /*152d0*/  FSETP.NEU.FTZ.AND P0, PT, R2.reuse, -INF , PT ;  /* 0xff8000000200780b */ /* 0x040fe20003f1d000 */
[C---:B------:R-:W-:Y:S01]  /*152e0*/  FMUL.FTZ R183, R2.reuse, c[0x0][0x2d0] ;  /* 0x0000b40002b77a20 */ /* 0x040fe20000410000 */
[----:B------:R-:W-:Y:S01]  /*152f0*/  MUFU.EX2 R177, R177 ;  /* 0x000000b100b17308 */ /* 0x000fe20000000800 */
[----:B------:R-:W-:Y:S01]  /*15300*/  FFMA.FTZ R192, R185, c[0x0][0x2d0], -R192 ;  /* 0x0000b400b9c07a23 */ /* 0x000fe200000108c0 */
[----:B------:R-:W-:Y:S02]  /*15310*/  FSEL R5, R2, RZ, P0 ;  /* 0x000000ff02057208 */ /* 0x000fe40000000000 */
[----:B------:R-:W-:Y:S02]  /*15320*/  FSEL R183, R183, RZ, P0 ;  /* 0x000000ffb7b77208 */ /* 0x000fe40000000000 */
[----:B------:R-:W-:Y:S01]  /*15330*/  ISETP.GT.AND P0, PT, R246, R229, PT ;  /* 0x000000e5f600720c */ /* 0x000fe20003f04270 */
[----:B------:R-:W-:Y:S02]  /*15340*/  FADD.FTZ R5, -R5, R156 ;  /* 0x0000009c05057221 */ /* 0x000fe40000010100 */
[--C-:B------:R-:W-:Y:S01]  /*15350*/  FFMA.FTZ R184, R12, c[0x0][0x2d0], -R183.reuse ;  /* 0x0000b4000cb87a23 */ /* 0x100fe200000108b7 */
[----:B------:R-:W1:Y:S01]  /*15360*/  MUFU.EX2 R176, R176 ;  /* 0x000000b000b07308 */ /* 0x000e620000000800 */
[----:B------:R-:W3:Y:S01]  /*15370*/  LDSM.16.MT88.4 R12, [R216+0x4080] ;  /* 0x00408000d80c783b */ /* 0x000ee20000004200 */
[--C-:B------:R-:W-:Y:S01]  /*15380*/  FFMA.FTZ R181, R10, c[0x0][0x2d0], -R183.reuse ;  /* 0x0000b4000ab57a23 */ /* 0x100fe200000108b7 */
[----:B--2---:R-:W-:Y:S01]  /*15390*/  F2FP.BF16.PACK_AB R160, R178, R180 ;  /* 0x000000b4b2a0723e */ /* 0x004fe200000010ff */
[--C-:B------:R-:W-:Y:S02]  /*153a0*/  FFMA.FTZ R179, R6, c[0x0][0x2d0], -R183.reuse ;  /* 0x0000b40006b37a23 */ /* 0x100fe400000108b7 */
[--C-:B------:R-:W-:Y:S02]  /*153b0*/  FFMA.FTZ R182, R8, c[0x0][0x2d0], -R183.reuse ;  /* 0x0000b40008b67a23 */ /* 0x100fe400000108b7 */
[----:B------:R-:W-:Y:S02]  /*153c0*/  FMUL.FTZ R8, R5, c[0x0][0x2d0] ;  /* 0x0000b40005087a20 */ /* 0x000fe40000410000 */
[----:B------:R-:W2:Y:S01]  /*153d0*/  MUFU.EX2 R157, R157 ;  /* 0x0000009d009d7308 */ /* 0x000ea20000000800 */
[--C-:B------:R-:W-:Y:S02]  /*153e0*/  FFMA.FTZ R198, R170, c[0x0][0x2d0], -R183.reuse ;  /* 0x0000b400aac67a23 */ /* 0x100fe400000108b7 */
[--C-:B------:R-:W-:Y:S02]  /*153f0*/  FFMA.FTZ R197, R168, c[0x0][0x2d0], -R183.reuse ;  /* 0x0000b400a8c57a23 */ /* 0x100fe400000108b7 */
[----:B------:R-:W-:Y:S01]  /*15400*/  LDSM.16.MT88.4 R168, [R212+0x6080] ;  /* 0x00608000d4a8783b */ /* 0x000fe20000004200 */
[--C-:B------:R-:W-:Y:S02]  /*15410*/  FFMA.FTZ R199, R166, c[0x0][0x2d0], -R183.reuse ;  /* 0x0000b400a6c77a23 */ /* 0x100fe400000108b7 */
[--C-:B------:R-:W-:Y:S02]  /*15420*/  FFMA.FTZ R252, R164, c[0x0][0x2d0], -R183.reuse ;  /* 0x0000b400a4fc7a23 */ /* 0x100fe400000108b7 */
[----:B------:R-:W-:Y:S01]  /*15430*/  MUFU.EX2 R184, R184 ;  /* 0x000000b800b87308 */ /* 0x000fe20000000800 */
[--C-:B------:R-:W-:Y:S02]  /*15440*/  FFMA.FTZ R185, R190, c[0x0][0x2d0], -R183.reuse ;  /* 0x0000b400beb97a23 */ /* 0x100fe400000108b7 */
[----:B------:R-:W-:Y:S01]  /*15450*/  LDSM.16.MT88.4 R164, [R216+0x6080] ;  /* 0x00608000d8a4783b */ /* 0x000fe20000004200 */
[----:B-1----:R-:W-:Y:S01]  /*15460*/  F2FP.BF16.PACK_AB R162, R176, R177 ;  /* 0x000000b1b0a2723e */ /* 0x002fe200000010ff */
[--C-:B------:R-:W-:Y:S02]  /*15470*/  FFMA.FTZ R188, R188, c[0x0][0x2d0], -R183.reuse ;  /* 0x0000b400bcbc7a23 */ /* 0x100fe400000108b7 */
[--C-:B------:R-:W-:Y:S02]  /*15480*/  FFMA.FTZ R186, R186, c[0x0][0x2d0], -R183.reuse ;  /* 0x0000b400baba7a23 */ /* 0x100fe400000108b7 */
[----:B------:R-:W-:Y:S01]  /*15490*/  FFMA.FTZ R183, R158, c[0x0][0x2d0], -R183 ;  /* 0x0000b4009eb77a23 */ /* 0x000fe200000108b7 */
[----:B------:R-:W1:Y:S01]  /*154a0*/  MUFU.EX2 R181, R181 ;  /* 0x000000b500b57308 */ /* 0x000e620000000800 */
[C---:B--2---:R-:W-:Y:S02]  /*154b0*/  FMUL.FTZ R4, R157.reuse, R152 ;  /* 0x000000989d047220 */ /* 0x044fe40000410000 */
[C---:B------:R-:W-:Y:S02]  /*154c0*/  FMUL.FTZ R5, R157.reuse, R153 ;  /* 0x000000999d057220 */ /* 0x040fe40000410000 */
[C---:B------:R-:W-:Y:S05]  /*154d0*/  FMUL.FTZ R9, R157.reuse, R149 ;  /* 0x000000959d097220 */ /* 0x040fea0000410000 */
[----:B------:R-:W-:Y:S01]  /*154e0*/  MUFU.EX2 R182, R182 ;  /* 0x000000b600b67308 */ /* 0x000fe20000000800 */
[C---:B------:R-:W-:Y:S02]  /*154f0*/  FMUL.FTZ R16, R157.reuse, R140 ;  /* 0x0000008c9d107220 */ /* 0x040fe40000410000 */
[C---:B------:R-:W-:Y:S02]  /*15500*/  FMUL.FTZ R17, R157.reuse, R141 ;  /* 0x0000008d9d117220 */ /* 0x040fe40000410000 */
[C---:B------:R-:W-:Y:S02]  /*15510*/  FMUL.FTZ R24, R157.reuse, R132 ;  /* 0x000000849d187220 */ /* 0x040fe40000410000 */
[C---:B------:R-:W-:Y:S02]  /*15520*/  FMUL.FTZ R25, R157.reuse, R133 ;  /* 0x000000859d197220 */ /* 0x040fe40000410000 */
[C---:B------:R-:W-:Y:S01]  /*15530*/  FMUL.FTZ R28, R157.reuse, R28 ;  /* 0x0000001c9d1c7220 */ /* 0x040fe20000410000 */
[----:B------:R-:W2:Y:S01]  /*15540*/  MUFU.EX2 R179, R179 ;  /* 0x000000b300b37308 */ /* 0x000ea20000000800 */
[C---:B------:R-:W-:Y:S02]  /*15550*/  FMUL.FTZ R29, R157.reuse, R29 ;  /* 0x0000001d9d1d7220 */ /* 0x040fe40000410000 */
[----:B------:R-:W-:Y:S01]  /*15560*/  FMUL.FTZ R32, R157, R32 ;  /* 0x000000209d207220 */ /* 0x000fe20000410000 */
        /* <DEDUP_REMOVED lines=12> */
[----:B------:R-:W-:Y:S01]  /*15630*/  FMUL.FTZ R52, R157, R52 ;  /* 0x000000349d347220 */ /* 0x000fe20000410000 */
[----:B--2---:R-:W-:Y:S01]  /*15640*/  F2FP.BF16.PACK_AB R163, R179, R182 ;  /* 0x000000b6b3a3723e */ /* 0x004fe200000010ff */
        /* <DEDUP_REMOVED lines=9> */
[C---:B------:R-:W-:Y:S01]  /*156e0*/  FMUL.FTZ R8, R157.reuse, R148 ;  /* 0x000000949d087220 */ /* 0x040fe20000410000 */
[----:B------:R-:W-:Y:S01]  /*156f0*/  MUFU.EX2 R195, R195 ;  /* 0x000000c300c37308 */ /* 0x000fe20000000800 */
[C---:B------:R-:W-:Y:S02]  /*15700*/  FMUL.FTZ R10, R156.reuse, R150 ;  /* 0x000000969c0a7220 */ /* 0x040fe40000410000 */
[C---:B---3--:R-:W-:Y:S05]  /*15710*/  HMMA.16816.F32.BF16 R4, R160.reuse, R12, R4 ;  /* 0x0000000ca004723c */ /* 0x048fea0000041804 */
[C---:B------:R-:W-:Y:S02]  /*15720*/  FMUL.FTZ R11, R156.reuse, R151 ;  /* 0x000000979c0b7220 */ /* 0x040fe40000410000 */
[----:B------:R-:W-:Y:S01]  /*15730*/  LDSM.16.MT88.4 R148, [R213+0x4880] ;  /* 0x00488000d594783b */ /* 0x000fe20000004200 */
[C---:B------:R-:W-:Y:S01]  /*15740*/  FMUL.FTZ R12, R157.reuse, R144 ;  /* 0x000000909d0c7220 */ /* 0x040fe20000410000 */
[----:B------:R-:W-:Y:S03]  /*15750*/  MUFU.EX2 R196, R196 ;  /* 0x000000c400c47308 */ /* 0x000fe60000000800 */
[C---:B------:R-:W-:Y:S03]  /*15760*/  HMMA.16816.F32.BF16 R8, R160.reuse, R14, R8 ;  /* 0x0000000ea008723c */ /* 0x040fe60000041808 */
[C---:B------:R-:W-:Y:S02]  /*15770*/  FMUL.FTZ R13, R157.reuse, R145 ;  /* 0x000000919d0d7220 */ /* 0x040fe40000410000 */
[C---:B------:R-:W-:Y:S02]  /*15780*/  FMUL.FTZ R18, R156.reuse, R142 ;  /* 0x0000008e9c127220 */ /* 0x040fe40000410000 */
[C---:B------:R-:W-:Y:S01]  /*15790*/  FMUL.FTZ R14, R156.reuse, R146 ;  /* 0x000000929c0e7220 */ /* 0x040fe20000410000 */
[----:B------:R-:W-:Y:S01]  /*157a0*/  MUFU.EX2 R198, R198 ;  /* 0x000000c600c67308 */ /* 0x000fe20000000800 */
[C---:B------:R-:W-:Y:S02]  /*157b0*/  FMUL.FTZ R15, R156.reuse, R147 ;  /* 0x000000939c0f7220 */ /* 0x040fe40000410000 */
[----:B------:R-:W3:Y:S01]  /*157c0*/  LDSM.16.MT88.4 R144, [R212+0x4080] ;  /* 0x00408000d490783b */ /* 0x000ee20000004200 */
[C---:B------:R-:W-:Y:S02]  /*157d0*/  FMUL.FTZ R19, R156.reuse, R143 ;  /* 0x0000008f9c137220 */ /* 0x040fe40000410000 */
[C---:B------:R-:W-:Y:S02]  /*157e0*/  FMUL.FTZ R26, R156.reuse, R134 ;  /* 0x000000869c1a7220 */ /* 0x040fe40000410000 */
[C---:B------:R-:W-:Y:S02]  /*157f0*/  HMMA.16816.F32.BF16 R12, R160.reuse, R20, R12 ;  /* 0x00000014a00c723c */ /* 0x040fe4000004180c */
[----:B------:R-:W4:Y:S01]  /*15800*/  MUFU.EX2 R197, R197 ;  /* 0x000000c500c57308 */ /* 0x000f220000000800 */
[----:B------:R-:W-:Y:S01]  /*15810*/  LDSM.16.MT88.4 R140, [R213+0x5880] ;  /* 0x00588000d58c783b */ /* 0x000fe20000004200 */
[C---:B------:R-:W-:Y:S02]  /*15820*/  FMUL.FTZ R27, R156.reuse, R135 ;  /* 0x000000879c1b7220 */ /* 0x040fe40000410000 */
[C---:B------:R-:W-:Y:S02]  /*15830*/  FMUL.FTZ R30, R156.reuse, R30 ;  /* 0x0000001e9c1e7220 */ /* 0x040fe40000410000 */
[C---:B------:R-:W-:Y:S03]  /*15840*/  HMMA.16816.F32.BF16 R16, R160.reuse, R22, R16 ;  /* 0x00000016a010723c */ /* 0x040fe60000041810 */
[----:B------:R-:W-:Y:S01]  /*15850*/  LDSM.16.MT88.4 R132, [R214+0x5880] ;  /* 0x00588000d684783b */ /* 0x000fe20000004200 */
[C---:B------:R-:W-:Y:S01]  /*15860*/  FMUL.FTZ R20, R157.reuse, R136 ;  /* 0x000000889d147220 */ /* 0x040fe20000410000 */
[----:B------:R-:W-:Y:S01]  /*15870*/  MUFU.EX2 R199, R199 ;  /* 0x000000c700c77308 */ /* 0x000fe20000000800 */
[C---:B------:R-:W-:Y:S02]  /*15880*/  FMUL.FTZ R21, R157.reuse, R137 ;  /* 0x000000899d157220 */ /* 0x040fe40000410000 */
[C---:B------:R-:W-:Y:S04]  /*15890*/  FMUL.FTZ R22, R156.reuse, R138 ;  /* 0x0000008a9c167220 */ /* 0x040fe80000410000 */
[C---:B------:R-:W-:Y:S02]  /*158a0*/  FMUL.FTZ R23, R156.reuse, R139 ;  /* 0x0000008b9c177220 */ /* 0x040fe40000410000 */
[----:B------:R-:W5:Y:S01]  /*158b0*/  LDSM.16.MT88.4 R136, [R216+0x5880] ;  /* 0x00588000d888783b */ /* 0x000f620000004200 */
[C---:B------:R-:W-:Y:S01]  /*158c0*/  FMUL.FTZ R31, R156.reuse, R31 ;  /* 0x0000001f9c1f7220 */ /* 0x040fe20000410000 */
[----:B------:R-:W2:Y:S01]  /*158d0*/  MUFU.EX2 R252, R252 ;  /* 0x000000fc00fc7308 */ /* 0x000ea20000000800 */
        /* <DEDUP_REMOVED lines=12> */
[----:B------:R-:W1:Y:S01]  /*159a0*/  MUFU.EX2 R189, R189 ;  /* 0x000000bd00bd7308 */ /* 0x000e620000000800 */
[C---:B------:R-:W-:Y:S02]  /*159b0*/  FMUL.FTZ R47, R156.reuse, R47 ;  /* 0x0000002f9c2f7220 */ /* 0x040fe40000410000 */
[C---:B------:R-:W-:Y:S01]  /*159c0*/  HMMA.16816.F32.BF16 R32, R160.reuse, R146, R32 ;  /* 0x00000092a020723c */ /* 0x040fe20000041820 */
[----:B------:R-:W-:Y:S03]  /*159d0*/  LDSM.16.MT88.4 R144, [R214+0x4880] ;  /* 0x00488000d690783b */ /* 0x000fe60000004200 */
[C---:B------:R-:W-:Y:S02]  /*159e0*/  FMUL.FTZ R50, R156.reuse, R50 ;  /* 0x000000329c327220 */ /* 0x040fe40000410000 */
[C---:B------:R-:W-:Y:S01]  /*159f0*/  FMUL.FTZ R51, R156.reuse, R51 ;  /* 0x000000339c337220 */ /* 0x040fe20000410000 */
[----:B------:R-:W-:Y:S01]  /*15a00*/  MUFU.EX2 R187, R187 ;  /* 0x000000bb00bb7308 */ /* 0x000fe20000000800 */
[C---:B------:R-:W-:Y:S01]  /*15a10*/  FMUL.FTZ R54, R156.reuse, R54 ;  /* 0x000000369c367220 */ /* 0x040fe20000410000 */
[C---:B-----5:R-:W-:Y:S03]  /*15a20*/  HMMA.16816.F32.BF16 R36, R160.reuse, R136, R36 ;  /* 0x00000088a024723c */ /* 0x060fe60000041824 */
[C---:B------:R-:W-:Y:S02]  /*15a30*/  FMUL.FTZ R55, R156.reuse, R55 ;  /* 0x000000379c377220 */ /* 0x040fe40000410000 */
[C---:B------:R-:W-:Y:S03]  /*15a40*/  FMUL.FTZ R58, R156.reuse, R58 ;  /* 0x0000003a9c3a7220 */ /* 0x040fe60000410000 */
[----:B------:R-:W-:Y:S01]  /*15a50*/  MUFU.EX2 R192, R192 ;  /* 0x000000c000c07308 */ /* 0x000fe20000000800 */
[C---:B------:R-:W-:Y:S01]  /*15a60*/  FMUL.FTZ R59, R156.reuse, R59 ;  /* 0x0000003b9c3b7220 */ /* 0x040fe20000410000 */
[C---:B------:R-:W-:Y:S01]  /*15a70*/  HMMA.16816.F32.BF16 R40, R160.reuse, R138, R40 ;  /* 0x0000008aa028723c */ /* 0x040fe20000041828 */
[----:B------:R-:W3:Y:S02]  /*15a80*/  LDSM.16.MT88.4 R136, [R212+0x5880] ;  /* 0x00588000d488783b */ /* 0x000ee40000004200 */
[C---:B------:R-:W-:Y:S02]  /*15a90*/  FMUL.FTZ R62, R156.reuse, R62 ;  /* 0x0000003e9c3e7220 */ /* 0x040fe40000410000 */
[C---:B------:R-:W-:Y:S03]  /*15aa0*/  FMUL.FTZ R63, R156.reuse, R63 ;  /* 0x0000003f9c3f7220 */ /* 0x040fe60000410000 */
[C---:B------:R-:W-:Y:S01]  /*15ab0*/  HMMA.16816.F32.BF16 R44, R160.reuse, R132, R44 ;  /* 0x00000084a02c723c */ /* 0x040fe2000004182c */
[----:B------:R-:W-:Y:S03]  /*15ac0*/  MUFU.EX2 R185, R185 ;  /* 0x000000b900b97308 */ /* 0x000fe60000000800 */
[C---:B------:R-:W-:Y:S02]  /*15ad0*/  FMUL.FTZ R64, R157.reuse, R64 ;  /* 0x000000409d407220 */ /* 0x040fe40000410000 */
[C---:B------:R-:W-:Y:S02]  /*15ae0*/  FMUL.FTZ R65, R157.reuse, R65 ;  /* 0x000000419d417220 */ /* 0x040fe40000410000 */
[C---:B------:R-:W-:Y:S01]  /*15af0*/  HMMA.16816.F32.BF16 R48, R160.reuse, R134, R48 ;  /* 0x00000086a030723c */ /* 0x040fe20000041830 */
[----:B------:R-:W5:Y:S02]  /*15b00*/  LDSM.16.MT88.4 R132, [R216+0x7080] ;  /* 0x00708000d884783b */ /* 0x000f640000004200 */
[----:B------:R-:W1:Y:S01]  /*15b10*/  MUFU.EX2 R188, R188 ;  /* 0x000000bc00bc7308 */ /* 0x000e620000000800 */
[C---:B------:R-:W-:Y:S02]  /*15b20*/  FMUL.FTZ R66, R156.reuse, R66 ;  /* 0x000000429c427220 */ /* 0x040fe40000410000 */
[C---:B------:R-:W-:Y:S02]  /*15b30*/  FMUL.FTZ R67, R156.reuse, R67 ;  /* 0x000000439c437220 */ /* 0x040fe40000410000 */
[C---:B------:R-:W-:Y:S04]  /*15b40*/  HMMA.16816.F32.BF16 R52, R160.reuse, R140, R52 ;  /* 0x0000008ca034723c */ /* 0x040fe80000041834 */
[C---:B------:R-:W-:Y:S01]  /*15b50*/  FMUL.FTZ R68, R157.reuse, R68 ;  /* 0x000000449d447220 */ /* 0x040fe20000410000 */
[----:B------:R-:W-:Y:S01]  /*15b60*/  MUFU.EX2 R186, R186 ;  /* 0x000000ba00ba7308 */ /* 0x000fe20000000800 */
[C---:B------:R-:W-:Y:S02]  /*15b70*/  FMUL.FTZ R69, R157.reuse, R69 ;  /* 0x000000459d457220 */ /* 0x040fe40000410000 */
[C---:B------:R-:W-:Y:S01]  /*15b80*/  HMMA.16816.F32.BF16 R56, R160.reuse, R142, R56 ;  /* 0x0000008ea038723c */ /* 0x040fe20000041838 */
[----:B------:R-:W1:Y:S03]  /*15b90*/  LDSM.16.MT88.4 R140, [R214+0x7080] ;  /* 0x00708000d68c783b */ /* 0x000e660000004200 */
[C---:B------:R-:W-:Y:S02]  /*15ba0*/  FMUL.FTZ R70, R156.reuse, R70 ;  /* 0x000000469c467220 */ /* 0x040fe40000410000 */
[C---:B------:R-:W-:Y:S01]  /*15bb0*/  FMUL.FTZ R71, R156.reuse, R71 ;  /* 0x000000479c477220 */ /* 0x040fe20000410000 */
[----:B------:R-:W1:Y:S01]  /*15bc0*/  MUFU.EX2 R183, R183 ;  /* 0x000000b700b77308 */ /* 0x000e620000000800 */
        /* <DEDUP_REMOVED lines=19> */
[C---:B------:R-:W-:Y:S04]  /*15d00*/  FMUL.FTZ R84, R157.reuse, R84 ;  /* 0x000000549d547220 */ /* 0x040fe80000410000 */
[C---:B------:R-:W-:Y:S01]  /*15d10*/  FMUL.FTZ R85, R157.reuse, R85 ;  /* 0x000000559d557220 */ /* 0x040fe20000410000 */
[C---:B------:R-:W-:Y:S01]  /*15d20*/  HMMA.16816.F32.BF16 R80, R160.reuse, R142, R80 ;  /* 0x0000008ea050723c */ /* 0x040fe20000041850 */
[----:B------:R-:W1:Y:S02]  /*15d30*/  LDSM.16.MT88.4 R140, [R216+0x8880] ;  /* 0x00888000d88c783b */ /* 0x000e640000004200 */
        /* <DEDUP_REMOVED lines=15> */
[C---:B-----5:R-:W-:Y:S03]  /*15e30*/  HMMA.16816.F32.BF16 R92, R160.reuse, R132, R92 ;  /* 0x00000084a05c723c */ /* 0x060fe6000004185c */
[C---:B------:R-:W-:Y:S02]  /*15e40*/  FMUL.FTZ R98, R156.reuse, R98 ;  /* 0x000000629c627220 */ /* 0x040fe40000410000 */
[C---:B------:R-:W-:Y:S02]  /*15e50*/  FMUL.FTZ R99, R156.reuse, R99 ;  /* 0x000000639c637220 */ /* 0x040fe40000410000 */
[C---:B------:R-:W-:Y:S02]  /*15e60*/  FMUL.FTZ R100, R157.reuse, R100 ;  /* 0x000000649d647220 */ /* 0x040fe40000410000 */
[C---:B------:R-:W-:Y:S03]  /*15e70*/  FMUL.FTZ R101, R157.reuse, R101 ;  /* 0x000000659d657220 */ /* 0x040fe60000410000 */
[C---:B------:R-:W-:Y:S01]  /*15e80*/  HMMA.16816.F32.BF16 R96, R160.reuse, R134, R96 ;  /* 0x00000086a060723c */ /* 0x040fe20000041860 */
[----:B------:R-:W5:Y:S02]  /*15e90*/  LDSM.16.MT88.4 R132, [R213+0x8880] ;  /* 0x00888000d584783b */ /* 0x000f640000004200 */
        /* <DEDUP_REMOVED lines=28> */
[----:B------:R-:W-:Y:S02]  /*16060*/  FMUL.FTZ R123, R156, R123 ;  /* 0x0000007b9c7b7220 */ /* 0x000fe40000410000 */
[C---:B------:R-:W-:Y:S01]  /*16070*/  FMUL.FTZ R124, R157.reuse, R124 ;  /* 0x0000007c9d7c7220 */ /* 0x040fe20000410000 */
[----:B--2---:R-:W-:Y:S01]  /*16080*/  F2FP.BF16.PACK_AB R132, R194, R193 ;  /* 0x000000c1c284723e */ /* 0x004fe200000010ff */
[----:B------:R-:W-:Y:S03]  /*16090*/  FMUL.FTZ R125, R157, R125 ;  /* 0x0000007d9d7d7220 */ /* 0x000fe60000410000 */
[C---:B------:R-:W-:Y:S03]  /*160a0*/  HMMA.16816.F32.BF16 R120, R160.reuse, R134, R120 ;  /* 0x00000086a078723c */ /* 0x040fe60000041878 */
[C---:B------:R-:W-:Y:S01]  /*160b0*/  FMUL.FTZ R126, R156.reuse, R126 ;  /* 0x0000007e9c7e7220 */ /* 0x040fe20000410000 */
[----:B----4-:R-:W-:Y:S01]  /*160c0*/  F2FP.BF16.PACK_AB R133, R197, R198 ;  /* 0x000000c6c585723e */ /* 0x010fe200000010ff */
[----:B------:R-:W-:Y:S02]  /*160d0*/  FMUL.FTZ R127, R156, R127 ;  /* 0x0000007f9c7f7220 */ /* 0x000fe40000410000 */
[C---:B------:R-:W-:Y:S01]  /*160e0*/  FMUL.FTZ R128, R157.reuse, R128 ;  /* 0x000000809d807220 */ /* 0x040fe20000410000 */
[----:B------:R-:W-:Y:S01]  /*160f0*/  F2FP.BF16.PACK_AB R134, R196, R195 ;  /* 0x000000c3c486723e */ /* 0x000fe200000010ff */
[C---:B------:R-:W-:Y:S03]  /*16100*/  FMUL.FTZ R129, R157.reuse, R129 ;  /* 0x000000819d817220 */ /* 0x040fe60000410000 */
[C---:B-1----:R-:W-:Y:S03]  /*16110*/  HMMA.16816.F32.BF16 R124, R160.reuse, R140, R124 ;  /* 0x0000008ca07c723c */ /* 0x042fe6000004187c */
[----:B------:R-:W-:Y:S01]  /*16120*/  FMUL.FTZ R130, R156, R130 ;  /* 0x000000829c827220 */ /* 0x000fe20000410000 */
[----:B------:R-:W-:Y:S01]  /*16130*/  F2FP.BF16.PACK_AB R135, R252, R199 ;  /* 0x000000c7fc87723e */ /* 0x000fe200000010ff */
[C---:B------:R-:W-:Y:S02]  /*16140*/  FMUL.FTZ R131, R156.reuse, R131 ;  /* 0x000000839c837220 */ /* 0x040fe40000410000 */
[----:B------:R-:W-:Y:S01]  /*16150*/  FFMA.FTZ R180, R157, R247, R180 ;  /* 0x000000f79db47223 */ /* 0x000fe200000100b4 */
[----:B------:R-:W-:Y:S01]  /*16160*/  MOV R157, R0 ;  /* 0x00000000009d7202 */ /* 0x000fe20000000f00 */
[----:B------:R-:W-:Y:S03]  /*16170*/  FFMA.FTZ R184, R156, R243, R184 ;  /* 0x000000f39cb87223 */ /* 0x000fe600000100b8 */
[----:B------:R-:W-:Y:S01]  /*16180*/  HMMA.16816.F32.BF16 R128, R160, R142, R128 ;  /* 0x0000008ea080723c */ /* 0x000fe20000041880 */
[----:B------:R-:W1:Y:S02]  /*16190*/  LDSM.16.MT88.4 R140, [R214+0x6080] ;  /* 0x00608000d68c783b */ /* 0x000e640000004200 */
[----:B------:R-:W-:Y:S01]  /*161a0*/  FADD.FTZ R180, R178, R180 ;  /* 0x000000b4b2b47221 */ /* 0x000fe20000010000 */
[----:B------:R-:W-:Y:S01]  /*161b0*/  MOV R156, R2 ;  /* 0x00000002009c7202 */ /* 0x000fe20000000f00 */
[----:B------:R-:W-:Y:S02]  /*161c0*/  FADD.FTZ R181, R181, R184 ;  /* 0x000000b8b5b57221 */ /* 0x000fe40000010000 */
[----:B------:R-:W-:Y:S01]  /*161d0*/  FADD.FTZ R177, R177, R180 ;  /* 0x000000b4b1b17221 */ /* 0x000fe20000010000 */
[C---:B---3--:R-:W-:Y:S01]  /*161e0*/  HMMA.16816.F32.BF16 R4, R132.reuse, R136, R4 ;  /* 0x000000888404723c */ /* 0x048fe20000041804 */
[----:B------:R-:W2:Y:S04]  /*161f0*/  LDSM.16.MT88.4 R160, [R213+0x6080] ;  /* 0x00608000d5a0783b */ /* 0x000ea80000004200 */
[----:B------:R-:W-:Y:S02]  /*16200*/  FADD.FTZ R182, R182, R181 ;  /* 0x000000b5b6b67221 */ /* 0x000fe40000010000 */
[----:B------:R-:W-:Y:S01]  /*16210*/  FADD.FTZ R176, R176, R177 ;  /* 0x000000b1b0b07221 */ /* 0x000fe20000010000 */
[C---:B------:R-:W-:Y:S01]  /*16220*/  HMMA.16816.F32.BF16 R8, R132.reuse, R138, R8 ;  /* 0x0000008a8408723c */ /* 0x040fe20000041808 */
[----:B------:R-:W3:Y:S03]  /*16230*/  LDSM.16.MT88.4 R136, [R216+0x7880] ;  /* 0x00788000d888783b */ /* 0x000ee60000004200 */
        /* <DEDUP_REMOVED lines=12> */
[C---:B------:R-:W-:Y:S01]  /*16300*/  HMMA.16816.F32.BF16 R24, R132.reuse, R150, R24 ;  /* 0x000000968418723c */ /* 0x040fe20000041818 */
[----:B------:R-:W5:Y:S03]  /*16310*/  LDSM.16.MT88.4 R148, [R212+0x7880] ;  /* 0x00788000d494783b */ /* 0x000f660000004200 */
[----:B------:R-:W-:Y:S04]  /*16320*/  FADD.FTZ R252, R252, R199 ;  /* 0x000000c7fcfc7221 */ /* 0x000fe80000010000 */
[C---:B------:R-:W-:Y:S08]  /*16330*/  HMMA.16816.F32.BF16 R28, R132.reuse, R152, R28 ;  /* 0x00000098841c723c */ /* 0x040ff0000004181c */
[C---:B------:R-:W-:Y:S08]  /*16340*/  HMMA.16816.F32.BF16 R32, R132.reuse, R154, R32 ;  /* 0x0000009a8420723c */ /* 0x040ff00000041820 */
[C---:B------:R-:W-:Y:S08]  /*16350*/  HMMA.16816.F32.BF16 R36, R132.reuse, R164, R36 ;  /* 0x000000a48424723c */ /* 0x040ff00000041824 */
[C---:B------:R-:W-:Y:S01]  /*16360*/  HMMA.16816.F32.BF16 R40, R132.reuse, R166, R40 ;  /* 0x000000a68428723c */ /* 0x040fe20000041828 */
[----:B------:R-:W-:Y:S07]  /*16370*/  LDSM.16.MT88.4 R164, [R213+0x5080] ;  /* 0x00508000d5a4783b */ /* 0x000fee0000004200 */
[C---:B-1----:R-:W-:Y:S08]  /*16380*/  HMMA.16816.F32.BF16 R44, R132.reuse, R140, R44 ;  /* 0x0000008c842c723c */ /* 0x042ff0000004182c */
[C---:B------:R-:W-:Y:S01]  /*16390*/  HMMA.16816.F32.BF16 R48, R132.reuse, R142, R48 ;  /* 0x0000008e8430723c */ /* 0x040fe20000041830 */
[----:B------:R-:W1:Y:S07]  /*163a0*/  LDSM.16.MT88.4 R140, [R216+0x9080] ;  /* 0x00908000d88c783b */ /* 0x000e6e0000004200 */
[C---:B--2---:R-:W-:Y:S07]  /*163b0*/  HMMA.16816.F32.BF16 R52, R132.reuse, R160, R52 ;  /* 0x000000a08434723c */ /* 0x044fee0000041834 */
[----:B------:R-:W-:Y:S01]  /*163c0*/  F2FP.BF16.PACK_AB R160, R189, R191 ;  /* 0x000000bfbda0723e */ /* 0x000fe200000010ff */
[C---:B------:R-:W-:Y:S04]  /*163d0*/  HMMA.16816.F32.BF16 R56, R132.reuse, R162, R56 ;  /* 0x000000a28438723c */ /* 0x040fe80000041838 */
[----:B------:R-:W-:Y:S01]  /*163e0*/  F2FP.BF16.PACK_AB R161, R188, R185 ;  /* 0x000000b9bca1723e */ /* 0x000fe200000010ff */
[----:B------:R-:W-:Y:S02]  /*163f0*/  FADD.FTZ R185, R185, R252 ;  /* 0x000000fcb9b97221 */ /* 0x000fe40000010000 */
[----:B------:R-:W-:Y:S01]  /*16400*/  F2FP.BF16.PACK_AB R162, R192, R187 ;  /* 0x000000bbc0a2723e */ /* 0x000fe200000010ff */
[C---:B------:R-:W-:Y:S04]  /*16410*/  HMMA.16816.F32.BF16 R60, R132.reuse, R168, R60 ;  /* 0x000000a8843c723c */ /* 0x040fe8000004183c */
[C---:B------:R-:W-:Y:S01]  /*16420*/  F2FP.BF16.PACK_AB R163, R183.reuse, R186 ;  /* 0x000000bab7a3723e */ /* 0x040fe200000010ff */
[----:B------:R-:W-:Y:S03]  /*16430*/  FADD.FTZ R185, R188, R185 ;  /* 0x000000b9bcb97221 */ /* 0x000fe60000010000 */
[C---:B------:R-:W-:Y:S01]  /*16440*/  HMMA.16816.F32.BF16 R64, R132.reuse, R170, R64 ;  /* 0x000000aa8440723c */ /* 0x040fe20000041840 */
[----:B------:R-:W-:Y:S03]  /*16450*/  LDSM.16.MT88.4 R168, [R212+0x5080] ;  /* 0x00508000d4a8783b */ /* 0x000fe60000004200 */
[----:B------:R-:W-:Y:S04]  /*16460*/  FADD.FTZ R186, R186, R185 ;  /* 0x000000b9baba7221 */ /* 0x000fe80000010000 */
[C---:B---3--:R-:W-:Y:S04]  /*16470*/  HMMA.16816.F32.BF16 R68, R132.reuse, R136, R68 ;  /* 0x000000888444723c */ /* 0x048fe80000041844 */
[----:B------:R-:W-:Y:S04]  /*16480*/  FADD.FTZ R243, R183, R186 ;  /* 0x000000bab7f37221 */ /* 0x000fe80000010000 */
[C---:B------:R-:W-:Y:S01]  /*16490*/  HMMA.16816.F32.BF16 R72, R132.reuse, R138, R72 ;  /* 0x0000008a8448723c */ /* 0x040fe20000041848 */
[----:B------:R-:W2:Y:S07]  /*164a0*/  LDSM.16.MT88.4 R136, [R214+0x9080] ;  /* 0x00908000d688783b */ /* 0x000eae0000004200 */
[C---:B------:R-:W-:Y:S08]  /*164b0*/  HMMA.16816.F32.BF16 R76, R132.reuse, R172, R76 ;  /* 0x000000ac844c723c */ /* 0x040ff0000004184c */
[C---:B------:R-:W-:Y:S01]  /*164c0*/  HMMA.16816.F32.BF16 R80, R132.reuse, R174, R80 ;  /* 0x000000ae8450723c */ /* 0x040fe20000041850 */
[----:B------:R-:W-:Y:S07]  /*164d0*/  LDSM.16.MT88.4 R172, [R216+0x6880] ;  /* 0x00688000d8ac783b */ /* 0x000fee0000004200 */
[C---:B----4-:R-:W-:Y:S08]  /*164e0*/  HMMA.16816.F32.BF16 R84, R132.reuse, R144, R84 ;  /* 0x000000908454723c */ /* 0x050ff00000041854 */
[C---:B------:R-:W-:Y:S01]  /*164f0*/  HMMA.16816.F32.BF16 R88, R132.reuse, R146, R88 ;  /* 0x000000928458723c */ /* 0x040fe20000041858 */
[----:B------:R-:W3:Y:S07]  /*16500*/  LDSM.16.MT88.4 R144, [R213+0x9080] ;  /* 0x00908000d590783b */ /* 0x000eee0000004200 */
[C---:B-----5:R-:W-:Y:S08]  /*16510*/  HMMA.16816.F32.BF16 R92, R132.reuse, R148, R92 ;  /* 0x00000094845c723c */ /* 0x060ff0000004185c */
[C---:B------:R-:W-:Y:S01]  /*16520*/  HMMA.16816.F32.BF16 R96, R132.reuse, R150, R96 ;  /* 0x000000968460723c */ /* 0x040fe20000041860 */
[----:B------:R-:W4:Y:S07]  /*16530*/  LDSM.16.MT88.4 R148, [R212+0x9080] ;  /* 0x00908000d494783b */ /* 0x000f2e0000004200 */
[C---:B-1----:R-:W-:Y:S08]  /*16540*/  HMMA.16816.F32.BF16 R100, R132.reuse, R140, R100 ;  /* 0x0000008c8464723c */ /* 0x042ff00000041864 */
[C---:B------:R-:W-:Y:S01]  /*16550*/  HMMA.16816.F32.BF16 R104, R132.reuse, R142, R104 ;  /* 0x0000008e8468723c */ /* 0x040fe20000041868 */
[----:B------:R-:W-:Y:S07]  /*16560*/  LDSM.16.MT88.4 R140, [R214+0x5080] ;  /* 0x00508000d68c783b */ /* 0x000fee0000004200 */
[C---:B--2---:R-:W-:Y:S08]  /*16570*/  HMMA.16816.F32.BF16 R108, R132.reuse, R136, R108 ;  /* 0x00000088846c723c */ /* 0x044ff0000004186c */
        /* <DEDUP_REMOVED lines=50> */
[----:B------:R-:W-:Y:S01]  /*168a0*/  FADD.FTZ R187, R187, R4 ;  /* 0x00000004bbbb7221 */ /* 0x000fe20000010000 */
[----:B------:R-:W-:Y:S03]  /*168b0*/  IADD3 R4, R246, -0x1, RZ ;  /* 0xfffffffff6047810 */ /* 0x000fe60007ffe0ff */
[----:B------:R-:W-:Y:S04]  /*168c0*/  HMMA.16816.F32.BF16 R128, R160, R10, R128 ;  /* 0x0000000aa080723c */ /* 0x000fe80000041880 */
[----:B------:R-:W-:Y:S01]  /*168d0*/  MOV R246, R4 ;  /* 0x0000000400f67202 */ /* 0x000fe20000000f00 */
[----:B------:R-:W-:Y:S03]  /*168e0*/  FADD.FTZ R247, R192, R187 ;  /* 0x000000bbc0f77221 */ /* 0x000fe60000010000 */
[----:B------:R-:W-:-:S05]  /*168f0*/  @P0 BRA `(.L_x_1136) ;  /* 0xffffc68000000947 */ /* 0x000fca000383ffff */
.L_x_1125:
[----:B------:R-:W-:Y:S02]  /*16900*/  @!UPT UIADD3 URZ, URZ, URZ, URZ ;  /* 0x0000003f3f3ff290 */ /* 0x000fe4000fffe03f */
[----:B------:R-:W-:Y:S02]  /*16910*/  MOV R4, 0x1f ;  /* 0x0000001f00047802 */ /* 0x000fe40000000f00 */
[----:B------:R-:W-:Y:S01]  /*16920*/  MOV R3, 0xffffffff ;  /* 0xffffffff00037802 */ /* 0x000fe20000000f00 */
[----:B------:R-:W-:Y:S06]  /*16930*/  BRA.DIV ~URZ, `(.L_x_1137) ;  /* 0x000036327f007947 */ /* 0x000fec000b800000 */
[----:B------:R1:W2:Y:S02]  /*16940*/  SHFL.BFLY PT, R6, R247, 0x2, 0x1f ;  /* 0x0c401f00f7067f89 */ /* 0x0002a400000e0000 */
.L_x_1168:
[----:B-12---:R-:W-:Y:S01]  /*16950*/  FADD.FTZ R247, R6, R247 ;  /* 0x000000f706f77221 */ /* 0x006fe20000010000 */
[----:B------:R-:W-:Y:S05]  /*16960*/  BRA.DIV ~URZ, `(.L_x_1138) ;  /* 0x000036427f007947 */ /* 0x000fea000b800000 */
[----:B------:R-:W1:Y:S04]  /*16970*/  SHFL.BFLY PT, R6, R243, 0x2, 0x1f ;  /* 0x0c401f00f3067f89 */ /* 0x000e6800000e0000 */
[----:B------:R-:W2:Y:S01]  /*16980*/  SHFL.BFLY PT, R4, R247, 0x1, 0x1f ;  /* 0x0c201f00f7047f89 */ /* 0x000ea200000e0000 */
[----:B-1----:R-:W-:-:S02]  /*16990*/  FADD.FTZ R5, R6, R243 ;  /* 0x000000f306057221 */ /* 0x002fc40000010000 */
[----:B--2---:R-:W-:-:S03]  /*169a0*/  FADD.FTZ R9, R247, R4 ;  /* 0x00000004f7097221 */ /* 0x004fc60000010000 */
[----:B------:R1:W2:Y:S04]  /*169b0*/  SHFL.BFLY PT, R6, R5, 0x1, 0x1f ;  /* 0x0c201f0005067f89 */ /* 0x0002a800000e0000 */
.L_x_1169:
[----:B--2---:R-:W-:Y:S01]  /*169c0*/  FADD.FTZ R3, R6, R5 ;  /* 0x0000000506037221 */ /* 0x004fe20000010000 */
[----:B------:R-:W-:Y:S02]  /*169d0*/  FSETP.NE.FTZ.AND P1, PT, R9, RZ, PT ;  /* 0x000000ff0900720b */ /* 0x000fe40003f35000 */
[----:B------:R-:W-:Y:S02]  /*169e0*/  MOV R6, RZ ;  /* 0x000000ff00067202 */ /* 0x000fe40000000f00 */
[----:B------:R-:W-:Y:S02]  /*169f0*/  FSETP.NE.FTZ.AND P0, PT, R3, RZ, PT ;  /* 0x000000ff0300720b */ /* 0x000fe40003f15000 */
[----:B------:R-:W-:Y:S02]  /*16a00*/  MOV R8, RZ ;  /* 0x000000ff00087202 */ /* 0x000fe40000000f00 */
[----:B------:R-:W-:-:S05]  /*16a10*/  MOV R4, 0xff800000 ;  /* 0xff80000000047802 */ /* 0x000fca0000000f00 */
[----:B------:R-:W2:Y:S01]  /*16a20*/  @P1 MUFU.LG2 R7, R9 ;  /* 0x0000000900071308 */ /* 0x000ea20000000c00 */
[----:B-1----:R-:W-:-:S03]  /*16a30*/  @P1 MOV R5, 0x3f317218 ;  /* 0x3f31721800051802 */ /* 0x002fc60000000f00 */
[----:B------:R-:W-:Y:S02]  /*16a40*/  @P0 MOV R10, 0x3f317218 ;  /* 0x3f317218000a0802 */ /* 0x000fe40000000f00 */
[----:B------:R-:W-:Y:S02]  /*16a50*/  @P1 FMUL.FTZ R5, R5, c[0x0][0x2d0] ;  /* 0x0000b40005051a20 */ /* 0x000fe40000410000 */
[----:B------:R-:W1:Y:S08]  /*16a60*/  @P0 MUFU.RCP R6, R3 ;  /* 0x0000000300060308 */ /* 0x000e700000001000 */
[----:B------:R-:W3:Y:S01]  /*16a70*/  @P0 MUFU.LG2 R3, R3 ;  /* 0x0000000300030308 */ /* 0x000ee20000000c00 */
[----:B--2---:R-:W-:-:S04]  /*16a80*/  @P1 FMUL.FTZ R7, R7, 0.69314718246459960938 ;  /* 0x3f31721807071820 */ /* 0x004fc80000410000 */
[----:B------:R-:W-:Y:S01]  /*16a90*/  @P1 FFMA.FTZ R4, R5, R0, R7 ;  /* 0x0000000005041223 */ /* 0x000fe20000010007 */
[----:B------:R-:W-:Y:S02]  /*16aa0*/  MOV R7, 0xff800000 ;  /* 0xff80000000077802 */ /* 0x000fe40000000f00 */
[----:B------:R-:W2:Y:S01]  /*16ab0*/  @P1 MUFU.RCP R8, R9 ;  /* 0x0000000900081308 */ /* 0x000ea20000001000 */
[C---:B-1----:R-:W-:Y:S01]  /*16ac0*/  FMUL.FTZ R154, R6.reuse, R154 ;  /* 0x0000009a069a7220 */ /* 0x042fe20000410000 */
[----:B------:R-:W-:Y:S01]  /*16ad0*/  PLOP3.LUT P1, PT, PT, PT, PT, 0x8, 0x0 ;  /* 0x000000000000781c */ /* 0x000fe20003f2e170 */
[C---:B------:R-:W-:Y:S02]  /*16ae0*/  FMUL.FTZ R155, R6.reuse, R155 ;  /* 0x0000009b069b7220 */ /* 0x040fe40000410000 */
[C---:B------:R-:W-:Y:S02]  /*16af0*/  FMUL.FTZ R150, R6.reuse, R150 ;  /* 0x0000009606967220 */ /* 0x040fe40000410000 */
[----:B------:R-:W-:-:S02]  /*16b00*/  FMUL.FTZ R151, R6, R151 ;  /* 0x0000009706977220 */ /* 0x000fc40000410000 */
[----:B---3--:R-:W-:Y:S02]  /*16b10*/  @P0 FMUL.FTZ R0, R3, 0.69314718246459960938 ;  /* 0x3f31721803000820 */ /* 0x008fe40000410000 */
[----:B------:R-:W-:Y:S02]  /*16b20*/  @P0 FMUL.FTZ R3, R10, c[0x0][0x2d0] ;  /* 0x0000b4000a030a20 */ /* 0x000fe40000410000 */
[C---:B------:R-:W-:Y:S02]  /*16b30*/  FMUL.FTZ R146, R6.reuse, R146 ;  /* 0x0000009206927220 */ /* 0x040fe40000410000 */
[----:B------:R-:W-:Y:S02]  /*16b40*/  FMUL.FTZ R147, R6, R147 ;  /* 0x0000009306937220 */ /* 0x000fe40000410000 */
[C---:B--2---:R-:W-:Y:S02]  /*16b50*/  FMUL.FTZ R152, R8.reuse, R152 ;  /* 0x0000009808987220 */ /* 0x044fe40000410000 */
        /* <DEDUP_REMOVED lines=121> */
[----:B------:R-:W-:Y:S02]  /*172f0*/  @P0 FFMA.FTZ R7, R3, R2, R0 ;  /* 0x0000000203070223 */ /* 0x000fe40000010000 */
.L_x_1071:
[----:B--2---:R-:W-:Y:S01]  /*17300*/  SHF.R.S32.HI R0, RZ, 0x1f, R223 ;  /* 0x0000001fff007819 */ /* 0x004fe200000114df */
[----:B------:R-:W-:Y:S05]  /*17310*/  @P1 BRA `(.L_x_1139) ;  /* 0x00001a9000001947 */ /* 0x000fea0003800000 */
[----:B------:R-:W1:Y:S01]  /*17320*/  S2R R2, SR_TID.X ;  /* 0x0000000000027919 */ /* 0x000e620000002100 */
[----:B------:R-:W-:Y:S01]  /*17330*/  F2FP.BF16.PACK_AB R5, R8, R5 ;  /* 0x000000050805723e */ /* 0x000fe200000010ff */
[----:B------:R-:W-:Y:S01]  /*17340*/  WARPSYNC 0xffffffff ;  /* 0xffffffff00007948 */ /* 0x000fe20003800000 */
        /* <DEDUP_REMOVED lines=18> */
[----:B------:R-:W-:Y:S02]  /*17470*/  F2FP.BF16.PACK_AB R28, R29, R28 ;  /* 0x0000001c1d1c723e */ /* 0x000fe400000010ff */
[----:B------:R-:W-:Y:S02]  /*17480*/  LEA.HI R10, R10, R11, RZ, 0x3 ;  /* 0x0000000b0a0a7211 */ /* 0x000fe400078f18ff */
[----:B------:R-:W-:Y:S02]  /*17490*/  F2FP.BF16.PACK_AB R30, R31, R30 ;  /* 0x0000001e1f1e723e */ /* 0x000fe400000010ff */
[----:B------:R-:W-:Y:S02]  /*174a0*/  LOP3.LUT R10, R10, 0xfffffff8, RZ, 0xc0, !PT ;  /* 0xfffffff80a0a7812 */ /* 0x000fe400078ec0ff */
[----:B------:R-:W-:-:S02]  /*174b0*/  F2FP.BF16.PACK_AB R32, R33, R32 ;  /* 0x000000202120723e */ /* 0x000fc400000010ff */
[----:B------:R-:W-:Y:S01]  /*174c0*/  F2FP.BF16.PACK_AB R34, R35, R34 ;  /* 0x000000222322723e */ /* 0x000fe200000010ff */
[----:B------:R-:W-:Y:S01]  /*174d0*/  IMAD.IADD R10, R11, 0x1, -R10 ;  /* 0x000000010b0a7824 */ /* 0x000fe200078e0a0a */
[----:B------:R-:W-:Y:S02]  /*174e0*/  LOP3.LUT R11, R6, 0xfffffffc, RZ, 0xc0, !PT ;  /* 0xfffffffc060b7812 */ /* 0x000fe400078ec0ff */
[----:B------:R-:W-:Y:S01]  /*174f0*/  SHF.R.S32.HI R6, RZ, 0x5, R8 ;  /* 0x00000005ff067819 */ /* 0x000fe20000011408 */
        /* <DEDUP_REMOVED lines=127> */
[----:B------:R-:W-:Y:S04]  /*17cf0*/  STS [R17+0xc480], R110 ;  /* 0x00c4806e11007388 */ /* 0x000fe80000000800 */
[----:B------:R-:W-:Y:S04]  /*17d00*/  STS [R19+0xc000], R112 ;  /* 0x00c0007013007388 */ /* 0x000fe80000000800 */
        /* <DEDUP_REMOVED lines=13> */
[----:B---3--:R-:W-:-:S03]  /*17de0*/  @P1 IMAD.WIDE R18, R226, R9, c[0x0][0x508] ;  /* 0x00014200e2121625 */ /* 0x008fc600078e0209 */
[----:B------:R-:W2:Y:S04]  /*17df0*/  @P0 LDG.E R17, [R14.64] ;  /* 0x000000120e110981 */ /* 0x000ea8000c1e1900 */
        /* <DEDUP_REMOVED lines=9> */
.L_x_1140:
[----:B----4-:R-:W-:Y:S01]  /*17e90*/  LOP3.LUT R9, R8, 0xffffffe0, RZ, 0xc0, !PT ;  /* 0xffffffe008097812 */ /* 0x010fe200078ec0ff */
[----:B------:R-:W1:Y:S01]  /*17ea0*/  S2R R75, SR_CTAID.X ;  /* 0x00000000004b7919 */ /* 0x000e620000002500 */
[----:B------:R-:W-:Y:S01]  /*17eb0*/  SHF.R.S32.HI R15, RZ, 0x1f, R6 ;  /* 0x0000001fff0f7819 */ /* 0x000fe20000011406 */
[----:B------:R-:W-:Y:S01]  /*17ec0*/  IMAD.MOV.U32 R8, RZ, RZ, c[0x0][0x4e8] ;  /* 0x00013a00ff087624 */ /* 0x000fe200078e00ff */
[----:B------:R-:W-:Y:S01]  /*17ed0*/  MOV R18, R12 ;  /* 0x0000000c00127202 */ /* 0x000fe20000000f00 */
[----:B------:R-:W-:Y:S01]  /*17ee0*/  IMAD.IADD R14, R2, 0x1, -R9 ;  /* 0x00000001020e7824 */ /* 0x000fe200078e0a09 */
[----:B------:R-:W-:Y:S01]  /*17ef0*/  LEA.HI R15, R15, R6, RZ, 0x3 ;  /* 0x000000060f0f7211 */ /* 0x000fe200078f18ff */
[----:B------:R-:W-:Y:S01]  /*17f00*/  IMAD.MOV.U32 R19, RZ, RZ, R13 ;  /* 0x000000ffff137224 */ /* 0x000fe200078e000d */
[----:B------:R-:W-:Y:S01]  /*17f10*/  LEA.HI R9, R11, R11, RZ, 0x1 ;  /* 0x0000000b0b097211 */ /* 0x000fe200078f08ff */
[----:B------:R-:W-:Y:S01]  /*17f20*/  BSSY B0, `(.L_x_1141) ;  /* 0x000008b000007945 */ /* 0x000fe20003800000 */
[----:B------:R-:W-:Y:S01]  /*17f30*/  SHF.R.S32.HI R17, RZ, 0x1f, R14 ;  /* 0x0000001fff117819 */ /* 0x000fe2000001140e */
[----:B------:R-:W-:Y:S01]  /*17f40*/  IMAD.WIDE.U32 R18, R223, c[0x0][0x490], R18 ;  /* 0x00012400df127a25 */ /* 0x000fe200078e0012 */
[----:B------:R-:W-:-:S02]  /*17f50*/  LOP3.LUT R15, R15, 0xffffff8, RZ, 0xc0, !PT ;  /* 0x0ffffff80f0f7812 */ /* 0x000fc400078ec0ff */
[----:B------:R-:W-:Y:S02]  /*17f60*/  LEA.HI R10, R17, R14, RZ, 0x2 ;  /* 0x0000000e110a7211 */ /* 0x000fe400078f10ff */
[----:B------:R-:W-:Y:S02]  /*17f70*/  IADD3 R6, R6, -R15, RZ ;  /* 0x8000000f06067210 */ /* 0x000fe40007ffe0ff */
[----:B------:R-:W-:Y:S02]  /*17f80*/  LOP3.LUT R16, R9, 0x1ffffffe, RZ, 0xc0, !PT ;  /* 0x1ffffffe09107812 */ /* 0x000fe400078ec0ff */
[----:B------:R-:W-:Y:S02]  /*17f90*/  SHF.R.S32.HI R15, RZ, 0x2, R10 ;  /* 0x00000002ff0f7819 */ /* 0x000fe4000001140a */
[----:B------:R-:W-:Y:S01]  /*17fa0*/  ISETP.NE.AND P1, PT, R8, 0x1, PT ;  /* 0x000000010800780c */ /* 0x000fe20003f25270 */
[----:B------:R-:W-:Y:S01]  /*17fb0*/  IMAD.IADD R9, R11, 0x1, -R16 ;  /* 0x000000010b097824 */ /* 0x000fe200078e0a10 */
[CC--:B------:R-:W-:Y:S01]  /*17fc0*/  LEA.HI R16, R3.reuse, R2.reuse, RZ, 0x3 ;  /* 0x0000000203107211 */ /* 0x0c0fe200078f18ff */
[----:B------:R-:W-:Y:S01]  /*17fd0*/  IMAD R6, R6, 0x10, R15 ;  /* 0x0000001006067824 */ /* 0x000fe200078e020f */
[----:B------:R-:W-:Y:S01]  /*17fe0*/  LEA.HI R3, R3, R2, RZ, 0x6 ;  /* 0x0000000203037211 */ /* 0x000fe200078f30ff */
[----:B------:R-:W-:Y:S01]  /*17ff0*/  IMAD R11, R13, c[0x0][0x3a0], RZ ;  /* 0x0000e8000d0b7a24 */ /* 0x000fe200078e02ff */
[----:B------:R-:W-:Y:S01]  /*18000*/  LOP3.LUT P2, RZ, R14, 0x3, RZ, 0xc0, !PT ;  /* 0x000000030eff7812 */ /* 0x000fe2000784c0ff */
[----:B------:R-:W-:Y:S01]  /*18010*/  IMAD R10, R9, 0x8, R6 ;  /* 0x00000008090a7824 */ /* 0x000fe200078e0206 */
[----:B------:R-:W-:Y:S01]  /*18020*/  LOP3.LUT R9, R16, 0xfffffff8, RZ, 0xc0, !PT ;  /* 0xfffffff810097812 */ /* 0x000fe200078ec0ff */
[C---:B------:R-:W-:Y:S01]  /*18030*/  IMAD R11, R12.reuse, c[0x0][0x3a4], R11 ;  /* 0x0000e9000c0b7a24 */ /* 0x040fe200078e020b */
[----:B------:R-:W-:Y:S01]  /*18040*/  SHF.R.S32.HI R16, RZ, 0x3, R16 ;  /* 0x00000003ff107819 */ /* 0x000fe20000011410 */
[----:B------:R-:W-:Y:S01]  /*18050*/  IMAD.WIDE.U32 R12, R12, c[0x0][0x3a0], RZ ;  /* 0x0000e8000c0c7a25 */ /* 0x000fe200078e00ff */
[----:B-1----:R-:W-:-:S03]  /*18060*/  LEA R10, R75, R10, 0x7 ;  /* 0x0000000a4b0a7211 */ /* 0x002fc600078e38ff */
[----:B------:R-:W-:Y:S01]  /*18070*/  IMAD R8, R0, c[0x0][0x490], RZ ;  /* 0x0001240000087a24 */ /* 0x000fe200078e02ff */
[----:B------:R-:W-:Y:S01]  /*18080*/  IADD3 R13, R13, R11, RZ ;  /* 0x0000000b0d0d7210 */ /* 0x000fe20007ffe0ff */
[----:B------:R-:W-:-:S04]  /*18090*/  @P1 IMAD.HI.U32 R11, R10, c[0x0][0x4ec], RZ ;  /* 0x00013b000a0b1a27 */ /* 0x000fc800078e00ff */
[----:B------:R-:W-:Y:S02]  /*180a0*/  IMAD R15, R223, c[0x0][0x494], R8 ;  /* 0x00012500df0f7a24 */ /* 0x000fe400078e0208 */
[----:B------:R-:W-:Y:S01]  /*180b0*/  IMAD.IADD R9, R2, 0x1, -R9 ;  /* 0x0000000102097824 */ /* 0x000fe200078e0a09 */
[----:B------:R-:W-:Y:S01]  /*180c0*/  SHF.R.S32.HI R2, RZ, 0x1f, R226 ;  /* 0x0000001fff027819 */ /* 0x000fe200000114e2 */
[----:B------:R-:W-:Y:S01]  /*180d0*/  IMAD.MOV.U32 R8, RZ, RZ, R10 ;  /* 0x000000ffff087224 */ /* 0x000fe200078e000a */
[----:B------:R-:W-:Y:S01]  /*180e0*/  @P1 SHF.R.U32.HI R8, RZ, c[0x0][0x4f0], R11 ;  /* 0x00013c00ff081a19 */ /* 0x000fe2000001160b */
[----:B------:R-:W-:Y:S01]  /*180f0*/  IMAD.IADD R19, R19, 0x1, R15 ;  /* 0x0000000113137824 */ /* 0x000fe200078e020f */
[----:B------:R-:W-:Y:S01]  /*18100*/  SEL R226, R226, RZ, !P0 ;  /* 0x000000ffe2e27207 */ /* 0x000fe20004000000 */
[----:B------:R-:W-:Y:S01]  /*18110*/  IMAD R0, R0, c[0x0][0x3e8], RZ ;  /* 0x0000fa0000007a24 */ /* 0x000fe200078e02ff */
[----:B------:R-:W-:Y:S01]  /*18120*/  SEL R2, R2, RZ, !P0 ;  /* 0x000000ff02027207 */ /* 0x000fe20004000000 */
[----:B------:R-:W-:-:S02]  /*18130*/  IMAD.MOV R11, RZ, RZ, -R8 ;  /* 0x000000ffff0b7224 */ /* 0x000fc400078e0a08 */
[----:B------:R-:W-:Y:S01]  /*18140*/  IMAD R15, R223, c[0x0][0x3ec], R0 ;  /* 0x0000fb00df0f7a24 */ /* 0x000fe200078e0200 */
[----:B------:R-:W-:Y:S01]  /*18150*/  LEA R0, R9, R16, 0x5 ;  /* 0x0000001009007211 */ /* 0x000fe200078e28ff */
[----:B------:R-:W-:-:S04]  /*18160*/  IMAD.WIDE.U32 R12, R223, c[0x0][0x3e8], R12 ;  /* 0x0000fa00df0c7a25 */ /* 0x000fc800078e000c */
[----:B------:R-:W-:Y:S01]  /*18170*/  IMAD.WIDE.U32 R18, R226, c[0x0][0x498], R18 ;  /* 0x00012600e2127a25 */ /* 0x000fe200078e0012 */
[----:B------:R-:W-:Y:S02]  /*18180*/  IADD3 R13, R13, R15, RZ ;  /* 0x0000000f0d0d7210 */ /* 0x000fe40007ffe0ff */
[----:B------:R-:W-:Y:S01]  /*18190*/  SHF.R.S32.HI R15, RZ, 0x1f, R8 ;  /* 0x0000001fff0f7819 */ /* 0x000fe20000011408 */
[----:B------:R-:W-:Y:S01]  /*181a0*/  IMAD R11, R11, c[0x0][0x4e8], R10 ;  /* 0x00013a000b0b7a24 */ /* 0x000fe200078e020a */
[----:B------:R-:W-:Y:S01]  /*181b0*/  IADD3 R20, P0, R8, R18, RZ ;  /* 0x0000001208147210 */ /* 0x000fe20007f1e0ff */
[----:B------:R-:W-:Y:S02]  /*181c0*/  IMAD R17, R2, c[0x0][0x498], RZ ;  /* 0x0001260002117a24 */ /* 0x000fe400078e02ff */
[----:B------:R-:W-:Y:S01]  /*181d0*/  IMAD R10, R75, 0x80, R0 ;  /* 0x000000804b0a7824 */ /* 0x000fe200078e0200 */
[----:B------:R-:W-:Y:S01]  /*181e0*/  SHF.R.S32.HI R18, RZ, 0x1f, R11 ;  /* 0x0000001fff127819 */ /* 0x000fe2000001140b */
[----:B------:R-:W-:-:S02]  /*181f0*/  IMAD R14, R226, c[0x0][0x49c], R17 ;  /* 0x00012700e20e7a24 */ /* 0x000fc400078e0211 */
        /* <DEDUP_REMOVED lines=31> */
[----:B------:R-:W-:-:S02]  /*183f0*/  IMAD R19, R19, c[0x0][0x4e8], R10 ;  /* 0x00013a0013137a24 */ /* 0x000fc400078e020a */
[C---:B------:R-:W-:Y:S01]  /*18400*/  IMAD R21, R8.reuse, c[0x0][0x3e4], R21 ;  /* 0x0000f90008157a24 */ /* 0x040fe200078e0215 */
[-C--:B------:R-:W-:Y:S01]  /*18410*/  ISETP.GE.OR P1, PT, R9, R2.reuse, P2 ;  /* 0x000000020900720c */ /* 0x080fe20001726670 */
[----:B------:R-:W-:Y:S01]  /*18420*/  IMAD.WIDE.U32 R12, R8, c[0x0][0x3e0], R12 ;  /* 0x0000f800080c7a25 */ /* 0x000fe200078e000c */
[----:B------:R-:W-:Y:S02]  /*18430*/  ISETP.GE.OR P0, PT, R5, R2, P2 ;  /* 0x000000020500720c */ /* 0x000fe40001706670 */
[----:B------:R-:W-:Y:S01]  /*18440*/  SHF.L.U32 R8, R3, 0x3, RZ ;  /* 0x0000000303087819 */ /* 0x000fe200000006ff */
[----:B------:R-:W-:Y:S01]  /*18450*/  IMAD.IADD R13, R13, 0x1, R21 ;  /* 0x000000010d0d7824 */ /* 0x000fe200078e0215 */
[----:B------:R-:W-:Y:S02]  /*18460*/  SHF.R.S32.HI R6, RZ, 0x1f, R19 ;  /* 0x0000001fff067819 */ /* 0x000fe40000011413 */
[----:B------:R-:W-:-:S03]  /*18470*/  LOP3.LUT R8, R15, 0x7ffffe00, R8, 0xf8, !PT ;  /* 0x7ffffe000f087812 */ /* 0x000fc600078ef808 */
[----:B------:R-:W-:Y:S01]  /*18480*/  IMAD R6, R6, c[0x0][0x3d8], RZ ;  /* 0x0000f60006067a24 */ /* 0x000fe200078e02ff */
[----:B------:R-:W-:Y:S01]  /*18490*/  SHF.L.U32 R76, R8, 0x1, RZ ;  /* 0x00000001084c7819 */ /* 0x000fe200000006ff */
[----:B-1----:R1:W-:Y:S02]  /*184a0*/  @!P1 ST.E [R32.64], R4 ;  /* 0x0000000420009985 */ /* 0x0023e4000c101912 */
[C---:B------:R-:W-:Y:S02]  /*184b0*/  IMAD R3, R19.reuse, c[0x0][0x3dc], R6 ;  /* 0x0000f70013037a24 */ /* 0x040fe400078e0206 */
[----:B------:R-:W-:Y:S01]  /*184c0*/  IMAD.WIDE.U32 R18, R19, c[0x0][0x3d8], R12 ;  /* 0x0000f60013127a25 */ /* 0x000fe200078e000c */
[----:B--2---:R1:W-:Y:S03]  /*184d0*/  @!P0 ST.E [R34.64], R7 ;  /* 0x0000000722008985 */ /* 0x0043e6000c101912 */
[----:B------:R-:W-:Y:S01]  /*184e0*/  IMAD.IADD R3, R19, 0x1, R3 ;  /* 0x0000000113037824 */ /* 0x000fe200078e0203 */
[----:B------:R1:W2:Y:S01]  /*184f0*/  LDS.128 R60, [R76+0x1080] ;  /* 0x001080004c3c7984 */ /* 0x0002a20000000c00 */
[----:B------:R-:W-:-:S03]  /*18500*/  LEA R74, P0, R18, c[0x0][0x380], 0x1 ;  /* 0x0000e000124a7a11 */ /* 0x000fc600078008ff */
[----:B------:R1:W3:Y:S01]  /*18510*/  LDS.128 R56, [R76+0x2080] ;  /* 0x002080004c387984 */ /* 0x0002e20000000c00 */
[----:B------:R-:W-:Y:S02]  /*18520*/  LEA.HI.X R73, R18, c[0x0][0x384], R3, 0x1, P0 ;  /* 0x0000e10012497a11 */ /* 0x000fe400000f0c03 */
[----:B------:R-:W-:Y:S01]  /*18530*/  ISETP.GE.AND P0, PT, R75, R2, PT ;  /* 0x000000024b00720c */ /* 0x000fe20003f06270 */
        /* <DEDUP_REMOVED lines=41> */
.L_x_1142:
[----:B--234-:R-:W-:Y:S05]  /*187d0*/  BSYNC B0 ;  /* 0x0000000000007941 */ /* 0x01cfea0003800000 */
.L_x_1141:
        /* <DEDUP_REMOVED lines=30> */
.L_x_1144:
[----:B------:R-:W-:Y:S05]  /*189c0*/  BSYNC B0 ;  /* 0x0000000000007941 */ /* 0x000fea0003800000 */
.L_x_1143:
        /* <DEDUP_REMOVED lines=30> */
.L_x_1146:
[----:B------:R-:W-:Y:S05]  /*18bb0*/  BSYNC B0 ;  /* 0x0000000000007941 */ /* 0x000fea0003800000 */
.L_x_1145:
        /* <DEDUP_REMOVED lines=31> */
.L_x_1139:
        /* <DEDUP_REMOVED lines=18> */
.L_x_1147:
        /* <DEDUP_REMOVED lines=41> */
.L_x_1149:
[----:B------:R-:W-:Y:S05]  /*19160*/  BSYNC B0 ;  /* 0x0000000000007941 */ /* 0x000fea0003800000 */
.L_x_1148:
[----:B-1----:R-:W1:Y:S01]  /*19170*/  S2R R4, SR_CTAID.X ;  /* 0x0000000000047919 */ /* 0x002e620000002500 */
[----:B------:R-:W-:Y:S01]  /*19180*/  SHF.R.S32.HI R6, RZ, 0x1f, R3 ;  /* 0x0000001fff067819 */ /* 0x000fe20000011403 */
[----:B------:R-:W-:Y:S01]  /*19190*/  IMAD R7, R11, c[0x0][0x3a0], RZ ;  /* 0x0000e8000b077a24 */ /* 0x000fe200078e02ff */
[----:B------:R-:W-:Y:S01]  /*191a0*/  MOV R8, c[0x0][0x4e8] ;  /* 0x00013a0000087a02 */ /* 0x000fe20000000f00 */
[----:B------:R-:W-:Y:S01]  /*191b0*/  IMAD.WIDE.U32 R12, R10, c[0x0][0x3a0], RZ ;  /* 0x0000e8000a0c7a25 */ /* 0x000fe200078e00ff */
[----:B------:R-:W-:Y:S02]  /*191c0*/  LEA.HI R6, R6, R3, RZ, 0x3 ;  /* 0x0000000306067211 */ /* 0x000fe400078f18ff */
[----:B------:R-:W-:Y:S01]  /*191d0*/  ISETP.NE.AND P0, PT, R8, 0x1, PT ;  /* 0x000000010800780c */ /* 0x000fe20003f05270 */
[----:B------:R-:W-:Y:S01]  /*191e0*/  IMAD R7, R10, c[0x0][0x3a4], R7 ;  /* 0x0000e9000a077a24 */ /* 0x000fe200078e0207 */
[----:B------:R-:W-:Y:S01]  /*191f0*/  LOP3.LUT R10, R6, 0xfffffff8, RZ, 0xc0, !PT ;  /* 0xfffffff8060a7812 */ /* 0x000fe200078ec0ff */
[----:B------:R-:W-:-:S02]  /*19200*/  IMAD R0, R0, c[0x0][0x3e8], RZ ;  /* 0x0000fa0000007a24 */ /* 0x000fc400078e02ff */
[----:B------:R-:W-:Y:S01]  /*19210*/  IMAD R5, R5, c[0x0][0x3f0], RZ ;  /* 0x0000fc0005057a24 */ /* 0x000fe200078e02ff */
[----:B------:R-:W-:Y:S01]  /*19220*/  IADD3 R13, R13, R7, RZ ;  /* 0x000000070d0d7210 */ /* 0x000fe20007ffe0ff */
[----:B------:R-:W-:Y:S01]  /*19230*/  IMAD.IADD R10, R3, 0x1, -R10 ;  /* 0x00000001030a7824 */ /* 0x000fe200078e0a0a */
[----:B------:R-:W-:Y:S01]  /*19240*/  SHF.R.S32.HI R3, RZ, 0x3, R6 ;  /* 0x00000003ff037819 */ /* 0x000fe20000011406 */
[C---:B------:R-:W-:Y:S02]  /*19250*/  IMAD R0, R223.reuse, c[0x0][0x3ec], R0 ;  /* 0x0000fb00df007a24 */ /* 0x040fe400078e0200 */
[----:B------:R-:W-:Y:S01]  /*19260*/  IMAD.WIDE.U32 R12, R223, c[0x0][0x3e8], R12 ;  /* 0x0000fa00df0c7a25 */ /* 0x000fe200078e000c */
[----:B------:R-:W-:-:S03]  /*19270*/  LEA R7, R10, R3, 0x5 ;  /* 0x000000030a077211 */ /* 0x000fc600078e28ff */
[----:B------:R-:W-:Y:S01]  /*19280*/  IMAD R5, R226, c[0x0][0x3f4], R5 ;  /* 0x0000fd00e2057a24 */ /* 0x000fe200078e0205 */
[----:B------:R-:W-:Y:S01]  /*19290*/  IADD3 R13, R0, R13, RZ ;  /* 0x0000000d000d7210 */ /* 0x000fe20007ffe0ff */
[----:B-1----:R-:W-:-:S04]  /*192a0*/  IMAD R7, R4, 0x80, R7 ;  /* 0x0000008004077824 */ /* 0x002fc800078e0207 */
[----:B------:R-:W-:Y:S01]  /*192b0*/  @P0 IMAD.HI.U32 R0, R7, c[0x0][0x4ec], RZ ;  /* 0x00013b0007000a27 */ /* 0x000fe200078e00ff */
[----:B------:R-:W-:-:S03]  /*192c0*/  MOV R6, R7 ;  /* 0x0000000700067202 */ /* 0x000fc60000000f00 */
[----:B------:R-:W-:Y:S01]  /*192d0*/  IMAD.WIDE.U32 R12, R226, c[0x0][0x3f0], R12 ;  /* 0x0000fc00e20c7a25 */ /* 0x000fe200078e000c */
[----:B------:R-:W-:-:S04]  /*192e0*/  @P0 SHF.R.U32.HI R6, RZ, c[0x0][0x4f0], R0 ;  /* 0x00013c00ff060a19 */ /* 0x000fc80000011600 */
[--C-:B------:R-:W-:Y:S01]  /*192f0*/  SHF.R.S32.HI R8, RZ, 0x1f, R6.reuse ;  /* 0x0000001fff087819 */ /* 0x100fe20000011406 */
[----:B------:R-:W-:Y:S01]  /*19300*/  IMAD.MOV R0, RZ, RZ, -R6 ;  /* 0x000000ffff007224 */ /* 0x000fe200078e0a06 */
[----:B------:R-:W-:-:S03]  /*19310*/  IADD3 R13, R13, R5, RZ ;  /* 0x000000050d0d7210 */ /* 0x000fc60007ffe0ff */
[----:B------:R-:W-:Y:S02]  /*19320*/  IMAD R5, R8, c[0x0][0x3e0], RZ ;  /* 0x0000f80008057a24 */ /* 0x000fe400078e02ff */
[----:B------:R-:W-:Y:S02]  /*19330*/  IMAD R0, R0, c[0x0][0x4e8], R7 ;  /* 0x00013a0000007a24 */ /* 0x000fe400078e0207 */
[----:B------:R-:W-:-:S03]  /*19340*/  IMAD.WIDE.U32 R12, R6, c[0x0][0x3e0], R12 ;  /* 0x0000f800060c7a25 */ /* 0x000fc600078e000c */
[----:B------:R-:W-:Y:S01]  /*19350*/  SHF.R.S32.HI R7, RZ, 0x1f, R0 ;  /* 0x0000001fff077819 */ /* 0x000fe20000011400 */
[----:B------:R-:W-:Y:S02]  /*19360*/  IMAD R5, R6, c[0x0][0x3e4], R5 ;  /* 0x0000f90006057a24 */ /* 0x000fe400078e0205 */
[----:B------:R-:W-:Y:S02]  /*19370*/  IMAD.SHL.U32 R6, R10, 0x8, RZ ;  /* 0x000000080a067824 */ /* 0x000fe400078e00ff */
[----:B------:R-:W-:Y:S01]  /*19380*/  IMAD R7, R7, c[0x0][0x3d8], RZ ;  /* 0x0000f60007077a24 */ /* 0x000fe200078e02ff */
[----:B------:R-:W-:Y:S02]  /*19390*/  IADD3 R13, R13, R5, RZ ;  /* 0x000000050d0d7210 */ /* 0x000fe40007ffe0ff */
[----:B------:R-:W-:Y:S01]  /*193a0*/  IADD3 R5, R6, 0x40, RZ ;  /* 0x0000004006057810 */ /* 0x000fe20007ffe0ff */
[C---:B------:R-:W-:Y:S02]  /*193b0*/  IMAD R7, R0.reuse, c[0x0][0x3dc], R7 ;  /* 0x0000f70000077a24 */ /* 0x040fe400078e0207 */
[----:B------:R-:W-:Y:S01]  /*193c0*/  IMAD.WIDE.U32 R12, R0, c[0x0][0x3d8], R12 ;  /* 0x0000f600000c7a25 */ /* 0x000fe200078e000c */
[----:B------:R-:W-:-:S02]  /*193d0*/  LEA R0, R4, R3, 0x7 ;  /* 0x0000000304007211 */ /* 0x000fc400078e38ff */
[----:B------:R-:W-:Y:S02]  /*193e0*/  IADD3 R4, R6, 0x80, RZ ;  /* 0x0000008006047810 */ /* 0x000fe40007ffe0ff */
[----:B------:R-:W-:Y:S02]  /*193f0*/  IADD3 R7, R13, R7, RZ ;  /* 0x000000070d077210 */ /* 0x000fe40007ffe0ff */
[----:B------:R-:W-:Y:S02]  /*19400*/  LEA R8, P0, R12, c[0x0][0x380], 0x1 ;  /* 0x0000e0000c087a11 */ /* 0x000fe400078008ff */
[----:B------:R-:W-:Y:S02]  /*19410*/  IADD3 R3, R6, 0xc0, RZ ;  /* 0x000000c006037810 */ /* 0x000fe40007ffe0ff */
[----:B------:R-:W-:Y:S01]  /*19420*/  LEA.HI.X R7, R12, c[0x0][0x384], R7, 0x1, P0 ;  /* 0x0000e1000c077a11 */ /* 0x000fe200000f0c07 */
[----:B------:R-:W-:Y:S06]  /*19430*/  BRA.DIV ~URZ, `(.L_x_1150) ;  /* 0x00000c527f007947 */ /* 0x000fec000b800000 */
[----:B------:R1:W2:Y:S02]  /*19440*/  SHFL.IDX PT, R9, R7, RZ, 0x181f ;  /* 0x00181fff07097589 */ /* 0x0002a400000e0000 */
.L_x_1170:
[----:B------:R-:W-:Y:S05]  /*19450*/  BRA.DIV ~URZ, `(.L_x_1151) ;  /* 0x00000cb27f007947 */ /* 0x000fea000b800000 */
[----:B------:R3:W4:Y:S02]  /*19460*/  SHFL.IDX PT, R12, R8, RZ, 0x181f ;  /* 0x00181fff080c7589 */ /* 0x00072400000e0000 */
.L_x_1171:
[----:B-----5:R-:W-:Y:S01]  /*19470*/  IMAD R15, R2, c[0x0][0x4e8], RZ ;  /* 0x00013a00020f7a24 */ /* 0x020fe200078e02ff */
[----:B------:R-:W-:Y:S01]  /*19480*/  BSSY B0, `(.L_x_1152) ;  /* 0x0000019000007945 */ /* 0x000fe20003800000 */
[----:B--2---:R-:W-:-:S03]  /*19490*/  MOV R13, R9 ;  /* 0x00000009000d7202 */ /* 0x004fc60000000f00 */
[----:B------:R-:W-:-:S13]  /*194a0*/  ISETP.GE.AND P0, PT, R0, R15, PT ;  /* 0x0000000f0000720c */ /* 0x000fda0003f06270 */
        /* <DEDUP_REMOVED lines=9> */
[----:B----4-:R-:W-:Y:S01]  /*19540*/  @!P3 IMAD.WIDE R16, R6, 0x2, R12 ;  /* 0x000000020610b825 */ /* 0x010fe200078e020c */
        /* <DEDUP_REMOVED lines=12> */
.L_x_1153:
[----:B------:R-:W-:Y:S05]  /*19610*/  BSYNC B0 ;  /* 0x0000000000007941 */ /* 0x000fea0003800000 */
.L_x_1152:
[----:B------:R-:W-:Y:S05]  /*19620*/  BRA.DIV ~URZ, `(.L_x_1154) ;  /* 0x00000b627f007947 */ /* 0x000fea000b800000 */
[----:B------:R1:W2:Y:S04]  /*19630*/  SHFL.IDX PT, R9, R7, 0x1, 0x181f ;  /* 0x00381f0007097f89 */ /* 0x0002a800000e0000 */
[----:B--2-4-:R1:W2:Y:S02]  /*19640*/  SHFL.IDX PT, R12, R8, 0x1, 0x181f ;  /* 0x00381f00080c7f89 */ /* 0x0142a400000e0000 */
.L_x_1172:
[----:B------:R-:W-:Y:S01]  /*19650*/  IADD3 R2, R0, 0x20, RZ ;  /* 0x0000002000027810 */ /* 0x000fe20007ffe0ff */
[----:B------:R-:W-:Y:S01]  /*19660*/  BSSY B0, `(.L_x_1155) ;  /* 0x0000019000007945 */ /* 0x000fe20003800000 */
[----:B------:R-:W-:-:S02]  /*19670*/  IMAD.MOV.U32 R13, RZ, RZ, R9 ;  /* 0x000000ffff0d7224 */ /* 0x000fc400078e0009 */
        /* <DEDUP_REMOVED lines=10> */
[----:B--2---:R-:W-:Y:S01]  /*19720*/  @!P3 IMAD.WIDE R16, R6, 0x2, R12 ;  /* 0x000000020610b825 */ /* 0x004fe200078e020c */
        /* <DEDUP_REMOVED lines=12> */
.L_x_1156:
[----:B------:R-:W-:Y:S05]  /*197f0*/  BSYNC B0 ;  /* 0x0000000000007941 */ /* 0x000fea0003800000 */
.L_x_1155:
[----:B------:R-:W-:Y:S05]  /*19800*/  BRA.DIV ~URZ, `(.L_x_1157) ;  /* 0x00000a727f007947 */ /* 0x000fea000b800000 */
[----:B------:R4:W1:Y:S02]  /*19810*/  SHFL.IDX PT, R9, R7, 0x2, 0x181f ;  /* 0x00581f0007097f89 */ /* 0x00086400000e0000 */
.L_x_1173:
[----:B------:R-:W-:Y:S05]  /*19820*/  BRA.DIV ~URZ, `(.L_x_1158) ;  /* 0x00000ad27f007947 */ /* 0x000fea000b800000 */
[----:B--2---:R2:W3:Y:S02]  /*19830*/  SHFL.IDX PT, R12, R8, 0x2, 0x181f ;  /* 0x00581f00080c7f89 */ /* 0x0044e400000e0000 */
.L_x_1174:
[----:B------:R-:W-:Y:S01]  /*19840*/  IADD3 R2, R0, 0x40, RZ ;  /* 0x0000004000027810 */ /* 0x000fe20007ffe0ff */
[----:B------:R-:W-:Y:S01]  /*19850*/  BSSY B0, `(.L_x_1159) ;  /* 0x0000019000007945 */ /* 0x000fe20003800000 */
[----:B-1----:R-:W-:-:S02]  /*19860*/  IMAD.MOV.U32 R13, RZ, RZ, R9 ;  /* 0x000000ffff0d7224 */ /* 0x002fc400078e0009 */
        /* <DEDUP_REMOVED lines=10> */
[----:B---3--:R-:W-:Y:S01]  /*19910*/  @!P3 IMAD.WIDE R16, R6, 0x2, R12 ;  /* 0x000000020610b825 */ /* 0x008fe200078e020c */
        /* <DEDUP_REMOVED lines=12> */
.L_x_1160:
[----:B------:R-:W-:Y:S05]  /*199e0*/  BSYNC B0 ;  /* 0x0000000000007941 */ /* 0x000fea0003800000 */
.L_x_1159:
[----:B------:R-:W-:Y:S05]  /*199f0*/  BRA.DIV ~URZ, `(.L_x_1161) ;  /* 0x000009827f007947 */ /* 0x000fea000b800000 */
[----:B----4-:R-:W4:Y:S04]  /*19a00*/  SHFL.IDX PT, R7, R7, 0x3, 0x181f ;  /* 0x00781f0007077f89 */ /* 0x010f2800000e0000 */
[----:B-1----:R1:W2:Y:S02]  /*19a10*/  SHFL.IDX PT, R16, R8, 0x3, 0x181f ;  /* 0x00781f0008107f89 */ /* 0x0022a400000e0000 */
.L_x_1175:
[----:B------:R-:W-:Y:S01]  /*19a20*/  IADD3 R0, R0, 0x60, RZ ;  /* 0x0000006000007810 */ /* 0x000fe20007ffe0ff */
[----:B----4-:R-:W-:-:S03]  /*19a30*/  IMAD.MOV.U32 R17, RZ, RZ, R7 ;  /* 0x000000ffff117224 */ /* 0x010fc600078e0007 */
[----:B------:R-:W-:-:S13]  /*19a40*/  ISETP.GE.AND P0, PT, R0, R15, PT ;  /* 0x0000000f0000720c */ /* 0x000fda0003f06270 */
[----:B------:R-:W-:Y:S05]  /*19a50*/  @P0 EXIT ;  /* 0x000000000000094d */ /* 0x000fea0003800000 */
[----:B------:R-:W-:Y:S02]  /*19a60*/  ISETP.GE.AND P1, PT, R5, c[0x0][0x3c8], PT ;  /* 0x0000f20005007a0c */ /* 0x000fe40003f26270 */
[----:B------:R-:W-:Y:S02]  /*19a70*/  ISETP.GE.AND P0, PT, R4, c[0x0][0x3c8], PT ;  /* 0x0000f20004007a0c */ /* 0x000fe40003f06270 */
[----:B------:R-:W-:-:S09]  /*19a80*/  ISETP.GE.AND P2, PT, R6, c[0x0][0x3c8], PT ;  /* 0x0000f20006007a0c */ /* 0x000fd20003f46270 */
[----:B------:R-:W-:Y:S02]  /*19a90*/  @!P1 SHF.R.S32.HI R0, RZ, 0x1f, R5 ;  /* 0x0000001fff009819 */ /* 0x000fe40000011405 */
[----:B------:R-:W-:Y:S02]  /*19aa0*/  @!P0 SHF.R.S32.HI R7, RZ, 0x1f, R4 ;  /* 0x0000001fff078819 */ /* 0x000fe40000011404 */
[----:B------:R-:W-:Y:S01]  /*19ab0*/  @!P1 LEA.HI R0, R0, R5, RZ, 0x3 ;  /* 0x0000000500009211 */ /* 0x000fe200078f18ff */
[--C-:B-123--:R-:W-:Y:S01]  /*19ac0*/  @!P2 IMAD.WIDE R8, R6, 0x2, R16.reuse ;  /* 0x000000020608a825 */ /* 0x10efe200078e0210 */
        /* <DEDUP_REMOVED lines=16> */
.L_x_1072:
[----:B--2---:R-:W-:Y:S01]  /*19bd0*/  IMAD.MOV.U32 R14, RZ, RZ, R15 ;  /* 0x000000ffff0e7224 */ /* 0x004fe200078e000f */
[----:B------:R-:W-:Y:S01]  /*19be0*/  MOV R12, 0x181f ;  /* 0x0000181f000c7802 */ /* 0x000fe20000000f00 */
[----:B------:R-:W-:Y:S01]  /*19bf0*/  IMAD.MOV.U32 R13, RZ, RZ, RZ ;  /* 0x000000ffff0d7224 */ /* 0x000fe200078e00ff */
[----:B------:R-:W-:Y:S02]  /*19c00*/  MOV R11, 0xffffffff ;  /* 0xffffffff000b7802 */ /* 0x000fe40000000f00 */
[----:B------:R-:W-:Y:S02]  /*19c10*/  MOV R10, 0x19c30 ;  /* 0x00019c30000a7802 */ /* 0x000fe40000000f00 */
[----:B------:R-:W-:Y:S05]  /*19c20*/  CALL.REL.NOINC `($__internal_3_$__cuda_sm70_shflsync_idx_p) ;  /* 0x0000ba2000007944 */ /* 0x000fea0003c00000 */
[----:B--2---:R-:W-:Y:S01]  /*19c30*/  MOV R17, R16 ;  /* 0x0000001000117202 */ /* 0x004fe20000000f00 */
[----:B-1----:R-:W-:Y:S05]  /*19c40*/  BRA `(.L_x_1162) ;  /* 0xfffeee3000007947 */ /* 0x002fea000383ffff */
.L_x_1073:
[----:B------:R-:W-:Y:S01]  /*19c50*/  IMAD.MOV.U32 R14, RZ, RZ, R2 ;  /* 0x000000ffff0e7224 */ /* 0x000fe200078e0002 */
[----:B------:R-:W-:Y:S01]  /*19c60*/  MOV R12, 0x181f ;  /* 0x0000181f000c7802 */ /* 0x000fe20000000f00 */
[----:B------:R-:W-:Y:S01]  /*19c70*/  IMAD.MOV.U32 R13, RZ, RZ, RZ ;  /* 0x000000ffff0d7224 */ /* 0x000fe200078e00ff */
[----:B------:R-:W-:-:S02]  /*19c80*/  MOV R11, 0xffffffff ;  /* 0xffffffff000b7802 */ /* 0x000fc40000000f00 */
[----:B------:R-:W-:Y:S02]  /*19c90*/  MOV R10, 0x19cb0 ;  /* 0x00019cb0000a7802 */ /* 0x000fe40000000f00 */
[----:B-12---:R-:W-:Y:S05]  /*19ca0*/  CALL.REL.NOINC `($__internal_3_$__cuda_sm70_shflsync_idx_p) ;  /* 0x0000b9a000007944 */ /* 0x006fea0003c00000 */
[----:B-12---:R-:W-:Y:S05]  /*19cb0*/  BRA `(.L_x_1163) ;  /* 0xfffeede000007947 */ /* 0x006fea000383ffff */
.L_x_1076:
[----:B------:R-:W-:Y:S01]  /*19cc0*/  IMAD.MOV.U32 R14, RZ, RZ, R15 ;  /* 0x000000ffff0e7224 */ /* 0x000fe200078e000f */
[----:B--2---:R-:W-:Y:S01]  /*19cd0*/  MOV R12, 0x181f ;  /* 0x0000181f000c7802 */ /* 0x004fe20000000f00 */
[----:B------:R-:W-:Y:S01]  /*19ce0*/  IMAD.MOV.U32 R13, RZ, RZ, 0x1 ;  /* 0x00000001ff0d7424 */ /* 0x000fe200078e00ff */
[----:B------:R-:W-:Y:S02]  /*19cf0*/  MOV R11, 0xffffffff ;  /* 0xffffffff000b7802 */ /* 0x000fe40000000f00 */
[----:B------:R-:W-:Y:S02]  /*19d00*/  MOV R10, 0x19d20 ;  /* 0x00019d20000a7802 */ /* 0x000fe40000000f00 */
[----:B-1-34-:R-:W-:Y:S05]  /*19d10*/  CALL.REL.NOINC `($__internal_3_$__cuda_sm70_shflsync_idx_p) ;  /* 0x0000b93000007944 */ /* 0x01afea0003c00000 */
[----:B--2---:R-:W-:Y:S01]  /*19d20*/  IMAD.MOV.U32 R17, RZ, RZ, R16 ;  /* 0x000000ffff117224 */ /* 0x004fe200078e0010 */
[----:B-1----:R-:W-:Y:S01]  /*19d30*/  MOV R14, R2 ;  /* 0x00000002000e7202 */ /* 0x002fe20000000f00 */
[----:B------:R-:W-:Y:S01]  /*19d40*/  IMAD.MOV.U32 R13, RZ, RZ, 0x1 ;  /* 0x00000001ff0d7424 */ /* 0x000fe200078e00ff */
[----:B------:R-:W-:Y:S01]  /*19d50*/  MOV R12, 0x181f ;  /* 0x0000181f000c7802 */ /* 0x000fe20000000f00 */
[----:B------:R-:W-:Y:S01]  /*19d60*/  IMAD.MOV.U32 R11, RZ, RZ, -0x1 ;  /* 0xffffffffff0b7424 */ /* 0x000fe200078e00ff */
[----:B------:R-:W-:-:S02]  /*19d70*/  MOV R10, 0x19d90 ;  /* 0x00019d90000a7802 */ /* 0x000fc40000000f00 */
[----:B------:R-:W-:Y:S05]  /*19d80*/  CALL.REL.NOINC `($__internal_3_$__cuda_sm70_shflsync_idx_p) ;  /* 0x0000b8c000007944 */ /* 0x000fea0003c00000 */
[----:B-12---:R-:W-:Y:S05]  /*19d90*/  BRA `(.L_x_1164) ;  /* 0xfffeef3000007947 */ /* 0x006fea000383ffff */
.L_x_1079:
[----:B------:R-:W-:Y:S01]  /*19da0*/  IMAD.MOV.U32 R14, RZ, RZ, R15 ;  /* 0x000000ffff0e7224 */ /* 0x000fe200078e000f */
[----:B-1----:R-:W-:Y:S01]  /*19db0*/  MOV R12, 0x181f ;  /* 0x0000181f000c7802 */ /* 0x002fe20000000f00 */
[----:B------:R-:W-:Y:S01]  /*19dc0*/  IMAD.MOV.U32 R13, RZ, RZ, 0x2 ;  /* 0x00000002ff0d7424 */ /* 0x000fe200078e00ff */
[----:B------:R-:W-:-:S02]  /*19dd0*/  MOV R11, 0xffffffff ;  /* 0xffffffff000b7802 */ /* 0x000fc40000000f00 */
[----:B------:R-:W-:Y:S02]  /*19de0*/  MOV R10, 0x19e00 ;  /* 0x00019e00000a7802 */ /* 0x000fe40000000f00 */
[----:B--234-:R-:W-:Y:S05]  /*19df0*/  CALL.REL.NOINC `($__internal_3_$__cuda_sm70_shflsync_idx_p) ;  /* 0x0000b85000007944 */ /* 0x01cfea0003c00000 */
[----:B--2---:R-:W-:Y:S01]  /*19e00*/  MOV R17, R16 ;  /* 0x0000001000117202 */ /* 0x004fe20000000f00 */
[----:B-1----:R-:W-:Y:S05]  /*19e10*/  BRA `(.L_x_1165) ;  /* 0xfffef0a000007947 */ /* 0x002fea000383ffff */
.L_x_1080:
[----:B------:R-:W-:Y:S01]  /*19e20*/  IMAD.MOV.U32 R14, RZ, RZ, R2 ;  /* 0x000000ffff0e7224 */ /* 0x000fe200078e0002 */
[----:B------:R-:W-:Y:S01]  /*19e30*/  MOV R12, 0x181f ;  /* 0x0000181f000c7802 */ /* 0x000fe20000000f00 */
[----:B------:R-:W-:Y:S01]  /*19e40*/  IMAD.MOV.U32 R13, RZ, RZ, 0x2 ;  /* 0x00000002ff0d7424 */ /* 0x000fe200078e00ff */
[----:B------:R-:W-:Y:S02]  /*19e50*/  MOV R11, 0xffffffff ;  /* 0xffffffff000b7802 */ /* 0x000fe40000000f00 */
[----:B------:R-:W-:Y:S02]  /*19e60*/  MOV R10, 0x19e80 ;  /* 0x00019e80000a7802 */ /* 0x000fe40000000f00 */
[----:B-1234-:R-:W-:Y:S05]  /*19e70*/  CALL.REL.NOINC `($__internal_3_$__cuda_sm70_shflsync_idx_p) ;  /* 0x0000b7d000007944 */ /* 0x01efea0003c00000 */
[----:B-12---:R-:W-:Y:S05]  /*19e80*/  BRA `(.L_x_1166) ;  /* 0xfffef05000007947 */ /* 0x006fea000383ffff */
.L_x_1083:
[----:B------:R-:W-:Y:S01]  /*19e90*/  IMAD.MOV.U32 R14, RZ, RZ, R15 ;  /* 0x000000ffff0e7224 */ /* 0x000fe200078e000f */
[----:B-1----:R-:W-:Y:S01]  /*19ea0*/  MOV R12, 0x181f ;  /* 0x0000181f000c7802 */ /* 0x002fe20000000f00 */
[----:B------:R-:W-:Y:S01]  /*19eb0*/  IMAD.MOV.U32 R13, RZ, RZ, 0x3 ;  /* 0x00000003ff0d7424 */ /* 0x000fe200078e00ff */
[----:B------:R-:W-:Y:S02]  /*19ec0*/  MOV R11, 0xffffffff ;  /* 0xffffffff000b7802 */ /* 0x000fe40000000f00 */
[----:B------:R-:W-:-:S02]  /*19ed0*/  MOV R10, 0x19ef0 ;  /* 0x00019ef0000a7802 */ /* 0x000fc40000000f00 */
[----:B--234-:R-:W-:Y:S05]  /*19ee0*/  CALL.REL.NOINC `($__internal_3_$__cuda_sm70_shflsync_idx_p) ;  /* 0x0000b76000007944 */ /* 0x01cfea0003c00000 */
        /* <DEDUP_REMOVED lines=8> */
.L_x_1137:
[----:B------:R-:W-:Y:S02]  /*19f70*/  MOV R6, 0x2 ;  /* 0x0000000200067802 */ /* 0x000fe40000000f00 */
[----:B------:R-:W-:-:S02]  /*19f80*/  MOV R10, 0x19fa0 ;  /* 0x00019fa0000a7802 */ /* 0x000fc40000000f00 */
[----:B------:R-:W-:Y:S05]  /*19f90*/  CALL.REL.NOINC `($__internal_2_$__cuda_sm70_shflsync_bfly_p) ;  /* 0x0000b67000007944 */ /* 0x000fea0003c00000 */
[----:B-12---:R-:W-:Y:S05]  /*19fa0*/  BRA `(.L_x_1168) ;  /* 0xffffc9a000007947 */ /* 0x006fea000383ffff */
.L_x_1138:
[----:B------:R-:W-:Y:S02]  /*19fb0*/  MOV R6, 0x1 ;  /* 0x0000000100067802 */ /* 0x000fe40000000f00 */
[----:B------:R-:W-:-:S02]  /*19fc0*/  MOV R10, 0x19fe0 ;  /* 0x00019fe0000a7802 */ /* 0x000fc40000000f00 */
[----:B------:R-:W-:Y:S05]  /*19fd0*/  CALL.REL.NOINC `($__internal_2_$__cuda_sm70_shflsync_bfly_p) ;  /* 0x0000b63000007944 */ /* 0x000fea0003c00000 */
[----:B--2---:R-:W-:Y:S01]  /*19fe0*/  FADD.FTZ R9, R247, R6 ;  /* 0x00000006f7097221 */ /* 0x004fe20000010000 */
[----:B-1----:R-:W-:-:S02]  /*19ff0*/  MOV R247, R243 ;  /* 0x000000f300f77202 */ /* 0x002fc40000000f00 */
[----:B------:R-:W-:Y:S02]  /*1a000*/  MOV R6, 0x2 ;  /* 0x0000000200067802 */ /* 0x000fe40000000f00 */
[----:B------:R-:W-:Y:S02]  /*1a010*/  MOV R10, 0x1a030 ;  /* 0x0001a030000a7802 */ /* 0x000fe40000000f00 */
[----:B------:R-:W-:Y:S05]  /*1a020*/  CALL.REL.NOINC `($__internal_2_$__cuda_sm70_shflsync_bfly_p) ;  /* 0x0000b5e000007944 */ /* 0x000fea0003c00000 */
[----:B--2---:R-:W-:Y:S01]  /*1a030*/  FADD.FTZ R5, R243, R6 ;  /* 0x00000006f3057221 */ /* 0x004fe20000010000 */
[----:B------:R-:W-:Y:S02]  /*1a040*/  MOV R6, 0x1 ;  /* 0x0000000100067802 */ /* 0x000fe40000000f00 */
[----:B------:R-:W-:Y:S02]  /*1a050*/  MOV R10, 0x1a080 ;  /* 0x0001a080000a7802 */ /* 0x000fe40000000f00 */
[----:B-1----:R-:W-:Y:S02]  /*1a060*/  MOV R247, R5 ;  /* 0x0000000500f77202 */ /* 0x002fe40000000f00 */
[----:B------:R-:W-:Y:S05]  /*1a070*/  CALL.REL.NOINC `($__internal_2_$__cuda_sm70_shflsync_bfly_p) ;  /* 0x0000b59000007944 */ /* 0x000fea0003c00000 */
[----:B-12---:R-:W-:Y:S05]  /*1a080*/  BRA `(.L_x_1169) ;  /* 0xffffc93000007947 */ /* 0x006fea000383ffff */
.L_x_1150:
[----:B------:R-:W-:Y:S01]  /*1a090*/  IMAD.MOV.U32 R14, RZ, RZ, R7 ;  /* 0x000000ffff0e7224 */ /* 0x000fe200078e0007 */
[----:B------:R-:W-:Y:S01]  /*1a0a0*/  MOV R12, 0x181f ;  /* 0x0000181f000c7802 */ /* 0x000fe20000000f00 */
[----:B------:R-:W-:Y:S01]  /*1a0b0*/  IMAD.MOV.U32 R13, RZ, RZ, RZ ;  /* 0x000000ffff0d7224 */ /* 0x000fe200078e00ff */
[----:B------:R-:W-:-:S02]  /*1a0c0*/  MOV R11, 0xffffffff ;  /* 0xffffffff000b7802 */ /* 0x000fc40000000f00 */
[----:B------:R-:W-:Y:S02]  /*1a0d0*/  MOV R10, 0x1a0f0 ;  /* 0x0001a0f0000a7802 */ /* 0x000fe40000000f00 */
[----:B-----5:R-:W-:Y:S05]  /*1a0e0*/  CALL.REL.NOINC `($__internal_3_$__cuda_sm70_shflsync_idx_p) ;  /* 0x0000b56000007944 */ /* 0x020fea0003c00000 */
[----:B--2---:R-:W-:Y:S01]  /*1a0f0*/  MOV R9, R16 ;  /* 0x0000001000097202 */ /* 0x004fe20000000f00 */
[----:B-1----:R-:W-:Y:S05]  /*1a100*/  BRA `(.L_x_1170) ;  /* 0xfffff34000007947 */ /* 0x002fea000383ffff */
.L_x_1151:
[----:B------:R-:W-:Y:S01]  /*1a110*/  IMAD.MOV.U32 R14, RZ, RZ, R8 ;  /* 0x000000ffff0e7224 */ /* 0x000fe200078e0008 */
[----:B------:R-:W-:Y:S01]  /*1a120*/  MOV R12, 0x181f ;  /* 0x0000181f000c7802 */ /* 0x000fe20000000f00 */
[----:B------:R-:W-:Y:S01]  /*1a130*/  IMAD.MOV.U32 R13, RZ, RZ, RZ ;  /* 0x000000ffff0d7224 */ /* 0x000fe200078e00ff */
[----:B------:R-:W-:Y:S02]  /*1a140*/  MOV R11, 0xffffffff ;  /* 0xffffffff000b7802 */ /* 0x000fe40000000f00 */
[----:B------:R-:W-:Y:S02]  /*1a150*/  MOV R10, 0x1a170 ;  /* 0x0001a170000a7802 */ /* 0x000fe40000000f00 */
[----:B-12--5:R-:W-:Y:S05]  /*1a160*/  CALL.REL.NOINC `($__internal_3_$__cuda_sm70_shflsync_idx_p) ;  /* 0x0000b4e000007944 */ /* 0x026fea0003c00000 */
[----:B-12---:R-:W-:Y:S01]  /*1a170*/  MOV R12, R16 ;  /* 0x00000010000c7202 */ /* 0x006fe20000000f00 */
[----:B------:R-:W-:Y:S05]  /*1a180*/  BRA `(.L_x_1171) ;  /* 0xfffff2e000007947 */ /* 0x000fea000383ffff */
.L_x_1154:
[----:B------:R-:W-:Y:S01]  /*1a190*/  IMAD.MOV.U32 R14, RZ, RZ, R7 ;  /* 0x000000ffff0e7224 */ /* 0x000fe200078e0007 */
[----:B--2-4-:R-:W-:Y:S01]  /*1a1a0*/  MOV R12, 0x181f ;  /* 0x0000181f000c7802 */ /* 0x014fe20000000f00 */
[----:B------:R-:W-:Y:S01]  /*1a1b0*/  IMAD.MOV.U32 R13, RZ, RZ, 0x1 ;  /* 0x00000001ff0d7424 */ /* 0x000fe200078e00ff */
[----:B------:R-:W-:-:S02]  /*1a1c0*/  MOV R11, 0xffffffff ;  /* 0xffffffff000b7802 */ /* 0x000fc40000000f00 */
[----:B------:R-:W-:Y:S02]  /*1a1d0*/  MOV R10, 0x1a1f0 ;  /* 0x0001a1f0000a7802 */ /* 0x000fe40000000f00 */
[----:B-1-3--:R-:W-:Y:S05]  /*1a1e0*/  CALL.REL.NOINC `($__internal_3_$__cuda_sm70_shflsync_idx_p) ;  /* 0x0000b46000007944 */ /* 0x00afea0003c00000 */
[----:B--2---:R-:W-:Y:S01]  /*1a1f0*/  IMAD.MOV.U32 R9, RZ, RZ, R16 ;  /* 0x000000ffff097224 */ /* 0x004fe200078e0010 */
[----:B-1----:R-:W-:Y:S01]  /*1a200*/  MOV R14, R8 ;  /* 0x00000008000e7202 */ /* 0x002fe20000000f00 */
[----:B------:R-:W-:Y:S01]  /*1a210*/  IMAD.MOV.U32 R13, RZ, RZ, 0x1 ;  /* 0x00000001ff0d7424 */ /* 0x000fe200078e00ff */
[----:B------:R-:W-:Y:S01]  /*1a220*/  MOV R12, 0x181f ;  /* 0x0000181f000c7802 */ /* 0x000fe20000000f00 */
[----:B------:R-:W-:Y:S01]  /*1a230*/  IMAD.MOV.U32 R11, RZ, RZ, -0x1 ;  /* 0xffffffffff0b7424 */ /* 0x000fe200078e00ff */
[----:B------:R-:W-:Y:S02]  /*1a240*/  MOV R10, 0x1a260 ;  /* 0x0001a260000a7802 */ /* 0x000fe40000000f00 */
[----:B------:R-:W-:Y:S05]  /*1a250*/  CALL.REL.NOINC `($__internal_3_$__cuda_sm70_shflsync_idx_p) ;  /* 0x0000b3f000007944 */ /* 0x000fea0003c00000 */
[----:B-12---:R-:W-:Y:S01]  /*1a260*/  MOV R12, R16 ;  /* 0x00000010000c7202 */ /* 0x006fe20000000f00 */
[----:B------:R-:W-:Y:S05]  /*1a270*/  BRA `(.L_x_1172) ;  /* 0xfffff3d000007947 */ /* 0x000fea000383ffff */
.L_x_1157:
[----:B------:R-:W-:Y:S01]  /*1a280*/  IMAD.MOV.U32 R14, RZ, RZ, R7 ;  /* 0x000000ffff0e7224 */ /* 0x000fe200078e0007 */
[----:B--2---:R-:W-:Y:S01]  /*1a290*/  MOV R12, 0x181f ;  /* 0x0000181f000c7802 */ /* 0x004fe20000000f00 */
[----:B------:R-:W-:Y:S01]  /*1a2a0*/  IMAD.MOV.U32 R13, RZ, RZ, 0x2 ;  /* 0x00000002ff0d7424 */ /* 0x000fe200078e00ff */
[----:B------:R-:W-:Y:S02]  /*1a2b0*/  MOV R11, 0xffffffff ;  /* 0xffffffff000b7802 */ /* 0x000fe40000000f00 */
[----:B------:R-:W-:-:S02]  /*1a2c0*/  MOV R10, 0x1a2e0 ;  /* 0x0001a2e0000a7802 */ /* 0x000fc40000000f00 */
[----:B-1-3--:R-:W-:Y:S05]  /*1a2d0*/  CALL.REL.NOINC `($__internal_3_$__cuda_sm70_shflsync_idx_p) ;  /* 0x0000b37000007944 */ /* 0x00afea0003c00000 */
[----:B--2---:R-:W-:Y:S01]  /*1a2e0*/  MOV R9, R16 ;  /* 0x0000001000097202 */ /* 0x004fe20000000f00 */
[----:B-1----:R-:W-:Y:S05]  /*1a2f0*/  BRA `(.L_x_1173) ;  /* 0xfffff52000007947 */ /* 0x002fea000383ffff */
.L_x_1158:
[----:B------:R-:W-:Y:S01]  /*1a300*/  IMAD.MOV.U32 R14, RZ, RZ, R8 ;  /* 0x000000ffff0e7224 */ /* 0x000fe200078e0008 */
[----:B--2---:R-:W-:Y:S01]  /*1a310*/  MOV R12, 0x181f ;  /* 0x0000181f000c7802 */ /* 0x004fe20000000f00 */
[----:B------:R-:W-:Y:S01]  /*1a320*/  IMAD.MOV.U32 R13, RZ, RZ, 0x2 ;  /* 0x00000002ff0d7424 */ /* 0x000fe200078e00ff */
[----:B------:R-:W-:-:S02]  /*1a330*/  MOV R11, 0xffffffff ;  /* 0xffffffff000b7802 */ /* 0x000fc40000000f00 */
[----:B------:R-:W-:Y:S02]  /*1a340*/  MOV R10, 0x1a360 ;  /* 0x0001a360000a7802 */ /* 0x000fe40000000f00 */
[----:B-1-34-:R-:W-:Y:S05]  /*1a350*/  CALL.REL.NOINC `($__internal_3_$__cuda_sm70_shflsync_idx_p) ;  /* 0x0000b2f000007944 */ /* 0x01afea0003c00000 */
[----:B-12---:R-:W-:Y:S01]  /*1a360*/  MOV R12, R16 ;  /* 0x00000010000c7202 */ /* 0x006fe20000000f00 */
[----:B------:R-:W-:Y:S05]  /*1a370*/  BRA `(.L_x_1174) ;  /* 0xfffff4c000007947 */ /* 0x000fea000383ffff */
.L_x_1161:
[----:B------:R-:W-:Y:S01]  /*1a380*/  IMAD.MOV.U32 R14, RZ, RZ, R7 ;  /* 0x000000ffff0e7224 */ /* 0x000fe200078e0007 */
[----:B-1-3--:R-:W-:Y:S01]  /*1a390*/  MOV R12, 0x181f ;  /* 0x0000181f000c7802 */ /* 0x00afe20000000f00 */
[----:B------:R-:W-:Y:S01]  /*1a3a0*/  IMAD.MOV.U32 R13, RZ, RZ, 0x3 ;  /* 0x00000003ff0d7424 */ /* 0x000fe200078e00ff */
[----:B------:R-:W-:Y:S02]  /*1a3b0*/  MOV R11, 0xffffffff ;  /* 0xffffffff000b7802 */ /* 0x000fe40000000f00 */
[----:B------:R-:W-:Y:S02]  /*1a3c0*/  MOV R10, 0x1a3e0 ;  /* 0x0001a3e0000a7802 */ /* 0x000fe40000000f00 */
[----:B--2-4-:R-:W-:Y:S05]  /*1a3d0*/  CALL.REL.NOINC `($__internal_3_$__cuda_sm70_shflsync_idx_p) ;  /* 0x0000b27000007944 */ /* 0x014fea0003c00000 */
        /* <DEDUP_REMOVED lines=8> */
        .type           $_ZN7cutlass13device_kernelIN5flash19enable_sm80_to_sm89INS1_16FlashAttnFwdSm80INS1_25CollectiveMainloopFwdSm80ILi8ELi1ELb0EN4cute5tupleIJNS5_1CILi128EEENS7_ILi48EEENS7_ILi256EEEEEELi256ENS_10bfloat16_tEfNS_4arch4Sm80ELb0ELb1ELb1ELb1ELb0ELb1ELb1ELb0EEENS1_21CollectiveEpilogueFwdINS6_IJS8_SA_S9_EEENS6_IJNS7_ILi1EEESI_SI_EEESC_SE_Li256ELb1ELb1ELb0ELb0EEENS1_19SingleTileSchedulerILb1ELb0ELb1ELi128EEEEEEEEEvNT_6ParamsE$_ZZN5flash25CollectiveMainloopFwdSm80ILi8ELi1ELb0EN4cute5tupleIJNS1_1CILi128EEENS3_ILi48EEENS3_ILi256EEEEEELi256EN7cutlass10bfloat16_tEfNS8_4arch4Sm80ELb0ELb1ELb1ELb1ELb0ELb1ELb1ELb0EE3mmaINS_16FlashAttnFwdSm80ISC_NS_21CollectiveEpilogueFwdINS2_IJS4_S6_S5_EEENS2_IJNS3_ILi1EEESH_SH_EEES9_SB_Li256ELb1ELb1ELb0ELb0EEENS_19SingleTileSchedulerILb1ELb0ELb1ELi128EEEE13SharedStorageENS1_6TensorINS1_11ArrayEngineIfLm128EEENS1_6LayoutINS2_IJNS2_IJNS3_ILi2EEESS_EEESH_NS3_ILi32EEEEEENS2_IJNS2_IJSH_SS_EEENS3_ILi0EEENS3_ILi4EEEEEEEEEENS_7SoftmaxILi2ELi0EEEEEbRKNSC_6ParamsERT0_RT1_iRKNS_16SeqlenInfoQKNewKILb1ELb1EEENS2_IJiiiiEEERT_ENKUlvE_clEv,@function
        .size           $_ZN7cutlass13device_kernelIN5flash19enable_sm80_to_sm89INS1_16FlashAttnFwdSm80INS1_25CollectiveMainloopFwdSm80ILi8ELi1ELb0EN4cute5tupleIJNS5_1CILi128EEENS7_ILi48EEENS7_ILi256EEEEEELi256ENS_10bfloat16_tEfNS_4arch4Sm80ELb0ELb1ELb1ELb1ELb0ELb1ELb1ELb0EEENS1_21CollectiveEpilogueFwdINS6_IJS8_SA_S9_EEENS6_IJNS7_ILi1EEESI_SI_EEESC_SE_Li256ELb1ELb1ELb0ELb0EEENS1_19SingleTileSchedulerILb1ELb0ELb1ELi128EEEEEEEEEvNT_6ParamsE$_ZZN5flash25CollectiveMainloopFwdSm80ILi8ELi1ELb0EN4cute5tupleIJNS1_1CILi128EEENS3_ILi48EEENS3_ILi256EEEEEELi256EN7cutlass10bfloat16_tEfNS8_4arch4Sm80ELb0ELb1ELb1ELb1ELb0ELb1ELb1ELb0EE3mmaINS_16FlashAttnFwdSm80ISC_NS_21CollectiveEpilogueFwdINS2_IJS4_S6_S5_EEENS2_IJNS3_ILi1EEESH_SH_EEES9_SB_Li256ELb1ELb1ELb0ELb0EEENS_19SingleTileSchedulerILb1ELb0ELb1ELi128EEEE13SharedStorageENS1_6TensorINS1_11ArrayEngineIfLm128EEENS1_6LayoutINS2_IJNS2_IJNS3_ILi2EEESS_EEESH_NS3_ILi32EEEEEENS2_IJNS2_IJSH_SS_EEENS3_ILi0EEENS3_ILi4EEEEEEEEEENS_7SoftmaxILi2ELi0EEEEEbRKNSC_6ParamsERT0_RT1_iRKNS_16SeqlenInfoQKNewKILb1ELb1EEENS2_IJiiiiEEERT_ENKUlvE_clEv,($__internal_2_$__cuda_sm70_shflsync_bfly_p - $_ZN7cutlass13device_kernelIN5flash19enable_sm80_to_sm89INS1_16FlashAttnFwdSm80INS1_25CollectiveMainloopFwdSm80ILi8ELi1ELb0EN4cute5tupleIJNS5_1CILi128EEENS7_ILi48EEENS7_ILi256EEEEEELi256ENS_10bfloat16_tEfNS_4arch4Sm80ELb0ELb1ELb1ELb1ELb0ELb1ELb1ELb0EEENS1_21CollectiveEpilogueFwdINS6_IJS8_SA_S9_EEENS6_IJNS7_ILi1EEESI_SI_EEESC_SE_Li256ELb1ELb1ELb0ELb0EEENS1_19SingleTileSchedulerILb1ELb0ELb1ELi128EEEEEEEEEvNT_6ParamsE$_ZZN5flash25CollectiveMainloopFwdSm80ILi8ELi1ELb0EN4cute5tupleIJNS1_1CILi128EEENS3_ILi48EEENS3_ILi256EEEEEELi256EN7cutlass10bfloat16_tEfNS8_4arch4Sm80ELb0ELb1ELb1ELb1ELb0ELb1ELb1ELb0EE3mmaINS_16FlashAttnFwdSm80ISC_NS_21CollectiveEpilogueFwdINS2_IJS4_S6_S5_EEENS2_IJNS3_ILi1EEESH_SH_EEES9_SB_Li256ELb1ELb1ELb0ELb0EEENS_19SingleTileSchedulerILb1ELb0ELb1ELi128EEEE13SharedStorageENS1_6TensorINS1_11ArrayEngineIfLm128EEENS1_6LayoutINS2_IJNS2_IJNS3_ILi2EEESS_EEESH_NS3_ILi32EEEEEENS2_IJNS2_IJSH_SS_EEENS3_ILi0EEENS3_ILi4EEEEEEEEEENS_7SoftmaxILi2ELi0EEEEEbRKNSC_6ParamsERT0_RT1_iRKNS_16SeqlenInfoQKNewKILb1ELb1EEENS2_IJiiiiEEERT_ENKUlvE_clEv)
$_ZN7cutlass13device_kernelIN5flash19enable_sm80_to_sm89INS1_16FlashAttnFwdSm80INS1_25CollectiveMainloopFwdSm80ILi8ELi1ELb0EN4cute5tupleIJNS5_1CILi128EEENS7_ILi48EEENS7_ILi256EEEEEELi256ENS_10bfloat16_tEfNS_4arch4Sm80ELb0ELb1ELb1ELb1ELb0ELb1ELb1ELb0EEENS1_21CollectiveEpilogueFwdINS6_IJS8_SA_S9_EEENS6_IJNS7_ILi1EEESI_SI_EEESC_SE_Li256ELb1ELb1ELb0ELb0EEENS1_19SingleTileSchedulerILb1ELb0ELb1ELi128EEEEEEEEEvNT_6ParamsE$_ZZN5flash25CollectiveMainloopFwdSm80ILi8ELi1ELb0EN4cute5tupleIJNS1_1CILi128EEENS3_ILi48EEENS3_ILi256EEEEEELi256EN7cutlass10bfloat16_tEfNS8_4arch4Sm80ELb0ELb1ELb1ELb1ELb0ELb1ELb1ELb0EE3mmaINS_16FlashAttnFwdSm80ISC_NS_21CollectiveEpilogueFwdINS2_IJS4_S6_S5_EEENS2_IJNS3_ILi1EEESH_SH_EEES9_SB_Li256ELb1ELb1ELb0ELb0EEENS_19SingleTileSchedulerILb1ELb0ELb1ELi128EEEE13SharedStorageENS1_6TensorINS1_11ArrayEngineIfLm128EEENS1_6LayoutINS2_IJNS2_IJNS3_ILi2EEESS_EEESH_NS3_ILi32EEEEEENS2_IJNS2_IJSH_SS_EEENS3_ILi0EEENS3_ILi4EEEEEEEEEENS_7SoftmaxILi2ELi0EEEEEbRKNSC_6ParamsERT0_RT1_iRKNS_16SeqlenInfoQKNewKILb1ELb1EEENS2_IJiiiiEEERT_ENKUlvE_clEv:
[----:B------:R-:W-:-:S05]  /*1a460*/  IADD3 R11, R9, -c[0x0][0x20], RZ ;  /* 0x80000800090b7a10 */ /* 0x000fca0007ffe0ff */
[----:B------:R-:W2:Y:S01]  /*1a470*/  LDL.64 R30, [R11] ;  /* 0x000000000b1e7983 */ /* 0x000ea20000100a00 */
[----:B------:R-:W-:-:S03]  /*1a480*/  ULDC.64 UR8, c[0x0][0x118] ;  /* 0x0000460000087ab9 */ /* 0x000fc60000000a00 */
[----:B--2---:R-:W2:Y:S02]  /*1a490*/  LD.E R85, [R30.64+0x11c] ;  /* 0x00011c081e557980 */ /* 0x004ea4000c101900 */
[----:B--2---:R-:W-:-:S13]  /*1a4a0*/  ISETP.GT.AND P0, PT, R85, RZ, PT ;  /* 0x000000ff5500720c */ /* 0x004fda0003f04270 */
[----:B------:R-:W-:Y:S05]  /*1a4b0*/  @P0 BRA `(.L_x_1176) ;  /* 0x0000004000000947 */ /* 0x000fea0003800000 */
[----:B------:R-:W-:Y:S01]  /*1a4c0*/  MOV R8, R80 ;  /* 0x0000005000087202 */ /* 0x000fe20000000f00 */
[----:B------:R-:W-:-:S04]  /*1a4d0*/  DEPBAR.LE SB0, 0x1 ;  /* 0x000080400000791a */ /* 0x000fc80000000000 */
[----:B------:R-:W-:-:S04]  /*1a4e0*/  MOV R9, 0x0 ;  /* 0x0000000000097802 */ /* 0x000fc80000000f00 */
[----:B------:R-:W-:Y:S05]  /*1a4f0*/  RET.REL.NODEC R8 `(_ZN7cutlass13device_kernelIN5flash19enable_sm80_to_sm89INS1_16FlashAttnFwdSm80INS1_25CollectiveMainloopFwdSm80ILi8ELi1ELb0EN4cute5tupleIJNS5_1CILi128EEENS7_ILi48EEENS7_ILi256EEEEEELi256ENS_10bfloat16_tEfNS_4arch4Sm80ELb0ELb1ELb1ELb1ELb0ELb1ELb1ELb0EEENS1_21CollectiveEpilogueFwdINS6_IJS8_SA_S9_EEENS6_IJNS7_ILi1EEESI_SI_EEESC_SE_Li256ELb1ELb1ELb0ELb0EEENS1_19SingleTileSchedulerILb1ELb0ELb1ELi128EEEEEEEEEvNT_6ParamsE) ;  /* 0xfffe5b0008007950 */ /* 0x000fea0003c3ffff */
.L_x_1176:
[----:B------:R-:W2:Y:S04]  /*1a500*/  LDL.64 R156, [R11+0x8] ;  /* 0x000008000b9c7983 */ /* 0x000ea80000100a00 */
[----:B------:R-:W3:Y:S04]  /*1a510*/  LDL.64 R14, [R11+0x20] ;  /* 0x000020000b0e7983 */ /* 0x000ee80000100a00 */
[----:B------:R-:W4:Y:S04]  /*1a520*/  LDL.64 R16, [R11+0x18] ;  /* 0x000018000b107983 */ /* 0x000f280000100a00 */
[----:B------:R-:W4:Y:S04]  /*1a530*/  LD.E.U8 R10, [R30.64+0x138] ;  /* 0x000138081e0a7980 */ /* 0x000f28000c101100 */
[----:B------:R-:W4:Y:S04]  /*1a540*/  LDL.64 R12, [R11+0x10] ;  /* 0x000010000b0c7983 */ /* 0x000f280000100a00 */
[----:B------:R1:W5:Y:S04]  /*1a550*/  LD.E R8, [R30.64+0x164] ;  /* 0x000164081e087980 */ /* 0x000368000c101900 */
[----:B------:R1:W5:Y:S04]  /*1a560*/  LD.E.64 R28, [R30.64+0x110] ;  /* 0x000110081e1c7980 */ /* 0x000368000c101b00 */
[----:B------:R1:W5:Y:S04]  /*1a570*/  LD.E.64 R26, [R30.64+0x128] ;  /* 0x000128081e1a7980 */ /* 0x000368000c101b00 */
[----:B------:R1:W5:Y:S04]  /*1a580*/  LD.E.64 R22, [R30.64+0x120] ;  /* 0x000120081e167980 */ /* 0x000368000c101b00 */
[----:B------:R1:W5:Y:S04]  /*1a590*/  LD.E.64 R20, [R30.64+0x130] ;  /* 0x000130081e147980 */ /* 0x000368000c101b00 */
[----:B--2---:R-:W2:Y:S04]  /*1a5a0*/  LD.E R156, [R156.64] ;  /* 0x000000089c9c7980 */ /* 0x004ea8000c101900 */
[----:B---3--:R3:W3:Y:S04]  /*1a5b0*/  LD.E R15, [R14.64] ;  /* 0x000000080e0f7980 */ /* 0x0086e8000c101900 */
[----:B----4-:R4:W3:Y:S01]  /*1a5c0*/  LD.E R16, [R16.64+0x20] ;  /* 0x0000200810107980 */ /* 0x0108e2000c101900 */
[----:B------:R-:W-:-:S03]  /*1a5d0*/  ISETP.NE.AND P0, PT, R10, RZ, PT ;  /* 0x000000ff0a00720c */ /* 0x000fc60003f05270 */
[----:B------:R1:W5:Y:S01]  /*1a5e0*/  LD.E R25, [R12.64] ;  /* 0x000000080c197980 */ /* 0x000362000c101900 */
[----:B--2---:R-:W-:-:S04]  /*1a5f0*/  SHF.R.S32.HI R11, RZ, 0x1f, R156 ;  /* 0x0000001fff0b7819 */ /* 0x004fc8000001149c */
[----:B------:R-:W-:-:S04]  /*1a600*/  LEA.HI R106, R11, R156, RZ, 0x3 ;  /* 0x0000009c0b6a7211 */ /* 0x000fc800078f18ff */
[----:B------:R-:W-:Y:S02]  /*1a610*/  LOP3.LUT R11, R106, 0xfffffff8, RZ, 0xc0, !PT ;  /* 0xfffffff86a0b7812 */ /* 0x000fe400078ec0ff */
[----:B------:R-:W-:-:S03]  /*1a620*/  SHF.R.S32.HI R106, RZ, 0x3, R106 ;  /* 0x00000003ff6a7819 */ /* 0x000fc6000001146a */
[----:B---3--:R-:W-:Y:S02]  /*1a630*/  IMAD.IADD R14, R156, 0x1, -R11 ;  /* 0x000000019c0e7824 */ /* 0x008fe400078e0a0b */
[----:B----4-:R-:W-:Y:S01]  /*1a640*/  IMAD R17, R15, 0x80, R106 ;  /* 0x000000800f117824 */ /* 0x010fe200078e026a */
[----:B-1----:R-:W-:-:S03]  /*1a650*/  SHF.R.S32.HI R12, RZ, 0x1f, R16 ;  /* 0x0000001fff0c7819 */ /* 0x002fc60000011410 */
[----:B------:R-:W-:Y:S01]  /*1a660*/  IMAD R14, R14, 0x20, R17 ;  /* 0x000000200e0e7824 */ /* 0x000fe200078e0211 */
[----:B------:R-:W-:Y:S05]  /*1a670*/  @!P0 BRA `(.L_x_1177) ;  /* 0x00004e9000008947 */ /* 0x000fea0003800000 */
[----:B-----5:R-:W-:-:S13]  /*1a680*/  ISETP.NE.AND P0, PT, R8, 0x1, PT ;  /* 0x000000010800780c */ /* 0x020fda0003f05270 */
[----:B------:R-:W2:Y:S04]  /*1a690*/  @P0 LD.E R11, [R30.64+0x168] ;  /* 0x000168081e0b0980 */ /* 0x000ea8000c101900 */
[----:B------:R-:W3:Y:S01]  /*1a6a0*/  @P0 LD.E R10, [R30.64+0x16c] ;  /* 0x00016c081e0a0980 */ /* 0x000ee2000c101900 */
[----:B--2---:R-:W-:-:S05]  /*1a6b0*/  @P0 IMAD.HI.U32 R11, R14, R11, RZ ;  /* 0x0000000b0e0b0227 */ /* 0x004fca00078e00ff */
[----:B---3--:R-:W-:-:S04]  /*1a6c0*/  @P0 SHF.R.U32.HI R14, RZ, R10, R11 ;  /* 0x0000000aff0e0219 */ /* 0x008fc8000001160b */
[----:B------:R-:W-:Y:S01]  /*1a6d0*/  SHF.R.S32.HI R13, RZ, 0x1f, R14 ;  /* 0x0000001fff0d7819 */ /* 0x000fe2000001140e */
[-C--:B------:R-:W-:Y:S02]  /*1a6e0*/  IMAD R18, R23, R14.reuse, RZ ;  /* 0x0000000e17127224 */ /* 0x080fe400078e02ff */
[-C--:B------:R-:W-:Y:S02]  /*1a6f0*/  IMAD R10, R21, R14.reuse, RZ ;  /* 0x0000000e150a7224 */ /* 0x080fe400078e02ff */
[C---:B------:R-:W-:Y:S02]  /*1a700*/  IMAD R11, R22.reuse, R13, R18 ;  /* 0x0000000d160b7224 */ /* 0x040fe400078e0212 */
[----:B------:R-:W-:-:S04]  /*1a710*/  IMAD.WIDE.U32 R32, R22, R14, RZ ;  /* 0x0000000e16207225 */ /* 0x000fc800078e00ff */
[C---:B------:R-:W-:Y:S01]  /*1a720*/  IMAD R10, R20.reuse, R13, R10 ;  /* 0x0000000d140a7224 */ /* 0x040fe200078e020a */
[----:B------:R-:W-:Y:S01]  /*1a730*/  IADD3 R33, R33, R11, RZ ;  /* 0x0000000b21217210 */ /* 0x000fe20007ffe0ff */
[----:B------:R-:W-:-:S04]  /*1a740*/  IMAD.WIDE.U32 R18, R20, R14, RZ ;  /* 0x0000000e14127225 */ /* 0x000fc800078e00ff */
[----:B------:R-:W-:Y:S01]  /*1a750*/  IMAD R13, R23, R16, RZ ;  /* 0x00000010170d7224 */ /* 0x000fe200078e02ff */
[----:B------:R-:W-:Y:S01]  /*1a760*/  IADD3 R19, R19, R10, RZ ;  /* 0x0000000a13137210 */ /* 0x000fe20007ffe0ff */
[----:B------:R-:W-:Y:S02]  /*1a770*/  IMAD R11, R21, R16, RZ ;  /* 0x00000010150b7224 */ /* 0x000fe400078e02ff */
[----:B------:R-:W-:-:S04]  /*1a780*/  IMAD.WIDE.U32 R32, R16, R22, R32 ;  /* 0x0000001610207225 */ /* 0x000fc800078e0020 */
[----:B------:R-:W-:Y:S01]  /*1a790*/  IMAD.WIDE.U32 R30, R16, R20, R18 ;  /* 0x00000014101e7225 */ /* 0x000fe200078e0012 */
[----:B------:R-:W-:-:S03]  /*1a7a0*/  LEA R23, P1, R32, R28, 0x1 ;  /* 0x0000001c20177211 */ /* 0x000fc600078208ff */
[----:B------:R-:W-:Y:S01]  /*1a7b0*/  IMAD R13, R22, R12, R13 ;  /* 0x0000000c160d7224 */ /* 0x000fe200078e020d */
[----:B------:R-:W-:Y:S01]  /*1a7c0*/  LEA R19, P0, R30, R26, 0x1 ;  /* 0x0000001a1e137211 */ /* 0x000fe200078008ff */
[----:B------:R-:W-:-:S03]  /*1a7d0*/  IMAD R11, R20, R12, R11 ;  /* 0x0000000c140b7224 */ /* 0x000fc600078e020b */
[----:B------:R-:W-:Y:S02]  /*1a7e0*/  IADD3 R13, R33, R13, RZ ;  /* 0x0000000d210d7210 */ /* 0x000fe40007ffe0ff */
[----:B------:R-:W-:Y:S02]  /*1a7f0*/  IADD3 R11, R31, R11, RZ ;  /* 0x0000000b1f0b7210 */ /* 0x000fe40007ffe0ff */
[----:B------:R-:W-:Y:S02]  /*1a800*/  LEA.HI.X R24, R32, R29, R13, 0x1, P1 ;  /* 0x0000001d20187211 */ /* 0x000fe400008f0c0d */
[----:B------:R-:W-:Y:S01]  /*1a810*/  LEA.HI.X R22, R30, R27, R11, 0x1, P0 ;  /* 0x0000001b1e167211 */ /* 0x000fe200000f0c0b */
[----:B------:R-:W-:Y:S05]  /*1a820*/  BRA.DIV ~URZ, `(.L_x_1178) ;  /* 0x00009f227f007947 */ /* 0x000fea000b800000 */
[----:B------:R1:W2:Y:S02]  /*1a830*/  SHFL.IDX PT, R27, R24, RZ, 0x181f ;  /* 0x00181fff181b7589 */ /* 0x0002a400000e0000 */
.L_x_1252:
[----:B------:R-:W-:Y:S05]  /*1a840*/  BRA.DIV ~URZ, `(.L_x_1179) ;  /* 0x00009f827f007947 */ /* 0x000fea000b800000 */
[----:B------:R3:W4:Y:S04]  /*1a850*/  SHFL.IDX PT, R26, R23, RZ, 0x181f ;  /* 0x00181fff171a7589 */ /* 0x00072800000e0000 */
[----:B------:R3:W1:Y:S04]  /*1a860*/  SHFL.IDX PT, R21, R22, RZ, 0x181f ;  /* 0x00181fff16157589 */ /* 0x00066800000e0000 */
[----:B------:R3:W2:Y:S02]  /*1a870*/  SHFL.IDX PT, R16, R19, RZ, 0x181f ;  /* 0x00181fff13107589 */ /* 0x0006a400000e0000 */
.L_x_1253:
[----:B------:R-:W-:Y:S01]  /*1a880*/  IMAD R8, R25, R8, RZ ;  /* 0x0000000819087224 */ /* 0x000fe200078e02ff */
[----:B------:R-:W-:Y:S01]  /*1a890*/  SHF.R.S32.HI R11, RZ, 0x1f, R156 ;  /* 0x0000001fff0b7819 */ /* 0x000fe2000001149c */
[----:B------:R-:W-:Y:S01]  /*1a8a0*/  BSSY B0, `(.L_x_1180) ;  /* 0x0000039000007945 */ /* 0x000fe20003800000 */
[----:B------:R-:W-:Y:S01]  /*1a8b0*/  CS2R R122, SRZ ;  /* 0x00000000007a7805 */ /* 0x000fe2000001ff00 */
[----:B------:R-:W-:Y:S01]  /*1a8c0*/  CS2R R148, SRZ ;  /* 0x0000000000947805 */ /* 0x000fe2000001ff00 */
[----:B------:R-:W-:Y:S01]  /*1a8d0*/  ISETP.GE.AND P0, PT, R17, R8, PT ;  /* 0x000000081100720c */ /* 0x000fe20003f06270 */
[----:B------:R-:W-:Y:S01]  /*1a8e0*/  CS2R R160, SRZ ;  /* 0x0000000000a07805 */ /* 0x000fe2000001ff00 */
[----:B------:R-:W-:Y:S01]  /*1a8f0*/  LEA.HI R11, R11, R156, RZ, 0x3 ;  /* 0x0000009c0b0b7211 */ /* 0x000fe200078f18ff */
[----:B------:R-:W-:Y:S01]  /*1a900*/  CS2R R164, SRZ ;  /* 0x0000000000a47805 */ /* 0x000fe2000001ff00 */
[----:B------:R-:W-:Y:S01]  /*1a910*/  CS2R R150, SRZ ;  /* 0x0000000000967805 */ /* 0x000fe2000001ff00 */
[----:B------:R-:W-:Y:S01]  /*1a920*/  CS2R R144, SRZ ;  /* 0x0000000000907805 */ /* 0x000fe2000001ff00 */
[----:B------:R-:W-:Y:S01]  /*1a930*/  LOP3.LUT R11, R11, 0xfffffff8, RZ, 0xc0, !PT ;  /* 0xfffffff80b0b7812 */ /* 0x000fe200078ec0ff */
[----:B------:R-:W-:Y:S01]  /*1a940*/  CS2R R158, SRZ ;  /* 0x00000000009e7805 */ /* 0x000fe2000001ff00 */
[----:B------:R-:W-:Y:S01]  /*1a950*/  CS2R R162, SRZ ;  /* 0x0000000000a27805 */ /* 0x000fe2000001ff00 */
[----:B------:R-:W-:Y:S01]  /*1a960*/  CS2R R152, SRZ ;  /* 0x0000000000987805 */ /* 0x000fe2000001ff00 */
[----:B--2---:R-:W-:-:S02]  /*1a970*/  IMAD.MOV.U32 R20, RZ, RZ, R16 ;  /* 0x000000ffff147224 */ /* 0x004fc400078e0010 */
[----:B------:R-:W-:-:S04]  /*1a980*/  IMAD.IADD R18, R156, 0x1, -R11 ;  /* 0x000000019c127824 */ /* 0x000fc800078e0a0b */
[----:B------:R-:W-:Y:S01]  /*1a990*/  IMAD.SHL.U32 R18, R18, 0x4, RZ ;  /* 0x0000000412127824 */ /* 0x000fe200078e00ff */
[----:B------:R-:W-:Y:S05]  /*1a9a0*/  @P0 BRA `(.L_x_1181) ;  /* 0x0000028000000947 */ /* 0x000fea0003800000 */
[CC--:B------:R-:W-:Y:S01]  /*1a9b0*/  ISETP.GE.AND P0, PT, R18.reuse, R85.reuse, PT ;  /* 0x000000551200720c */ /* 0x0c0fe20003f06270 */
[----:B------:R-:W-:Y:S01]  /*1a9c0*/  CS2R R150, SRZ ;  /* 0x0000000000967805 */ /* 0x000fe2000001ff00 */
[----:B------:R-:W-:Y:S01]  /*1a9d0*/  CS2R R152, SRZ ;  /* 0x0000000000987805 */ /* 0x000fe2000001ff00 */
[C---:B------:R-:W-:Y:S02]  /*1a9e0*/  IADD3 R13, R18.reuse, 0x40, RZ ;  /* 0x00000040120d7810 */ /* 0x040fe40007ffe0ff */
[C---:B------:R-:W-:Y:S02]  /*1a9f0*/  IADD3 R16, R18.reuse, 0x20, RZ ;  /* 0x0000002012107810 */ /* 0x040fe40007ffe0ff */
[----:B------:R-:W-:Y:S02]  /*1aa00*/  IADD3 R11, R18, 0x60, RZ ;  /* 0x00000060120b7810 */ /* 0x000fe40007ffe0ff */
[----:B------:R-:W-:-:S04]  /*1aa10*/  ISETP.GE.AND P1, PT, R13, R85, PT ;  /* 0x000000550d00720c */ /* 0x000fc80003f26270 */
[----:B----4-:R-:W-:-:S04]  /*1aa20*/  @!P0 IMAD.WIDE R30, R18, 0x2, R26 ;  /* 0x00000002121e8825 */ /* 0x010fc800078e021a */
[----:B-1----:R-:W-:Y:S01]  /*1aa30*/  @!P0 IMAD.WIDE R28, R18, 0x2, R20 ;  /* 0x00000002121c8825 */ /* 0x002fe200078e0214 */
[----:B------:R1:W5:Y:S01]  /*1aa40*/  @!P0 LD.E.64 R150, [R30.64] ;  /* 0x000000081e968980 */ /* 0x000362000c101b00 */
[----:B------:R-:W-:-:S03]  /*1aa50*/  ISETP.GE.AND P2, PT, R16, R85, PT ;  /* 0x000000551000720c */ /* 0x000fc60003f46270 */
[----:B------:R2:W5:Y:S01]  /*1aa60*/  @!P0 LD.E.64 R152, [R28.64] ;  /* 0x000000081c988980 */ /* 0x000562000c101b00 */
[----:B------:R-:W-:Y:S01]  /*1aa70*/  ISETP.GE.AND P0, PT, R11, R85, PT ;  /* 0x000000550b00720c */ /* 0x000fe20003f06270 */
[----:B------:R-:W-:Y:S01]  /*1aa80*/  CS2R R164, SRZ ;  /* 0x0000000000a47805 */ /* 0x000fe2000001ff00 */
[----:B------:R-:W-:-:S04]  /*1aa90*/  @!P1 SHF.R.S32.HI R12, RZ, 0x1f, R13 ;  /* 0x0000001fff0c9819 */ /* 0x000fc8000001140d */
[----:B------:R-:W-:-:S03]  /*1aaa0*/  @!P1 LEA.HI R13, R12, R13, RZ, 0x2 ;  /* 0x0000000d0c0d9211 */ /* 0x000fc600078f10ff */
[----:B------:R-:W-:Y:S02]  /*1aab0*/  @!P2 SHF.R.S32.HI R14, RZ, 0x1f, R16 ;  /* 0x0000001fff0ea819 */ /* 0x000fe40000011410 */
[----:B------:R-:W-:Y:S02]  /*1aac0*/  @!P1 LOP3.LUT R13, R13, 0xfffffffc, RZ, 0xc0, !PT ;  /* 0xfffffffc0d0d9812 */ /* 0x000fe400078ec0ff */
[----:B------:R-:W-:Y:S02]  /*1aad0*/  @!P0 SHF.R.S32.HI R10, RZ, 0x1f, R11 ;  /* 0x0000001fff0a8819 */ /* 0x000fe4000001140b */
[----:B------:R-:W-:Y:S02]  /*1aae0*/  @!P2 LEA.HI R14, R14, R16, RZ, 0x2 ;  /* 0x000000100e0ea211 */ /* 0x000fe400078f10ff */
[----:B------:R-:W-:Y:S02]  /*1aaf0*/  @!P0 LEA.HI R11, R10, R11, RZ, 0x2 ;  /* 0x0000000b0a0b8211 */ /* 0x000fe400078f10ff */
[----:B------:R-:W-:-:S02]  /*1ab00*/  @!P2 LOP3.LUT R25, R14, 0xfffffffc, RZ, 0xc0, !PT ;  /* 0xfffffffc0e19a812 */ /* 0x000fc400078ec0ff */
[----:B------:R-:W-:Y:S01]  /*1ab10*/  @!P0 LOP3.LUT R11, R11, 0xfffffffc, RZ, 0xc0, !PT ;  /* 0xfffffffc0b0b8812 */ /* 0x000fe200078ec0ff */
[----:B------:R-:W-:Y:S01]  /*1ab20*/  CS2R R162, SRZ ;  /* 0x0000000000a27805 */ /* 0x000fe2000001ff00 */
[----:B------:R-:W-:Y:S01]  /*1ab30*/  CS2R R160, SRZ ;  /* 0x0000000000a07805 */ /* 0x000fe2000001ff00 */
[--C-:B--2---:R-:W-:Y:S01]  /*1ab40*/  @!P1 IMAD.WIDE R28, R13, 0x2, R26.reuse ;  /* 0x000000020d1c9825 */ /* 0x104fe200078e021a */
[----:B------:R-:W-:Y:S01]  /*1ab50*/  CS2R R148, SRZ ;  /* 0x0000000000947805 */ /* 0x000fe2000001ff00 */
[----:B------:R-:W-:Y:S01]  /*1ab60*/  CS2R R158, SRZ ;  /* 0x00000000009e7805 */ /* 0x000fe2000001ff00 */
[----:B------:R-:W-:Y:S01]  /*1ab70*/  CS2R R144, SRZ ;  /* 0x0000000000907805 */ /* 0x000fe2000001ff00 */
[C---:B------:R-:W-:Y:S01]  /*1ab80*/  @!P2 IMAD.WIDE R32, R25.reuse, 0x2, R26 ;  /* 0x000000021920a825 */ /* 0x040fe200078e021a */
[----:B------:R2:W5:Y:S03]  /*1ab90*/  @!P1 LD.E.64 R160, [R28.64] ;  /* 0x000000081ca09980 */ /* 0x000566000c101b00 */
[--C-:B-1----:R-:W-:Y:S01]  /*1aba0*/  @!P2 IMAD.WIDE R30, R25, 0x2, R20.reuse ;  /* 0x00000002191ea825 */ /* 0x102fe200078e0214 */
[----:B------:R2:W5:Y:S03]  /*1abb0*/  @!P2 LD.E.64 R164, [R32.64] ;  /* 0x0000000820a4a980 */ /* 0x000566000c101b00 */
[----:B------:R-:W-:Y:S01]  /*1abc0*/  @!P1 IMAD.WIDE R12, R13, 0x2, R20 ;  /* 0x000000020d0c9825 */ /* 0x000fe200078e0214 */
[----:B------:R2:W5:Y:S03]  /*1abd0*/  @!P2 LD.E.64 R162, [R30.64] ;  /* 0x000000081ea2a980 */ /* 0x000566000c101b00 */
[C---:B------:R-:W-:Y:S01]  /*1abe0*/  @!P0 IMAD.WIDE R26, R11.reuse, 0x2, R26 ;  /* 0x000000020b1a8825 */ /* 0x040fe200078e021a */
[----:B------:R2:W5:Y:S03]  /*1abf0*/  @!P1 LD.E.64 R158, [R12.64] ;  /* 0x000000080c9e9980 */ /* 0x000566000c101b00 */
[----:B------:R-:W-:Y:S01]  /*1ac00*/  @!P0 IMAD.WIDE R20, R11, 0x2, R20 ;  /* 0x000000020b148825 */ /* 0x000fe200078e0214 */
[----:B------:R2:W5:Y:S04]  /*1ac10*/  @!P0 LD.E.64 R148, [R26.64] ;  /* 0x000000081a948980 */ /* 0x000568000c101b00 */
[----:B------:R2:W5:Y:S02]  /*1ac20*/  @!P0 LD.E.64 R144, [R20.64] ;  /* 0x0000000814908980 */ /* 0x000564000c101b00 */
.L_x_1181:
[----:B------:R-:W-:Y:S05]  /*1ac30*/  BSYNC B0 ;  /* 0x0000000000007941 */ /* 0x000fea0003800000 */
.L_x_1180:
[----:B--2--5:R-:W-:Y:S02]  /*1ac40*/  IMAD.MOV.U32 R13, RZ, RZ, R148 ;  /* 0x000000ffff0d7224 */ /* 0x024fe400078e0094 */
[----:B------:R-:W-:-:S02]  /*1ac50*/  IMAD.MOV.U32 R12, RZ, RZ, R149 ;  /* 0x000000ffff0c7224 */ /* 0x000fc400078e0095 */
        /* <DEDUP_REMOVED lines=27> */
[----:B------:R-:W-:-:S02]  /*1ae10*/  PRMT R119, R12, 0x7610, R119 ;  /* 0x000076100c777816 */ /* 0x000fc40000000077 */
[----:B------:R-:W-:Y:S02]  /*1ae20*/  PRMT R132, R11, 0x7610, R132 ;  /* 0x000076100b847816 */ /* 0x000fe40000000084 */
[----:B------:R-:W-:Y:S01]  /*1ae30*/  PRMT R127, R10, 0x7610, R127 ;  /* 0x000076100a7f7816 */ /* 0x000fe2000000007f */
[----:B------:R-:W-:Y:S05]  /*1ae40*/  BRA.DIV ~URZ, `(.L_x_1182) ;  /* 0x00009ad27f007947 */ /* 0x000fea000b800000 */
[----:B------:R2:W3:Y:S04]  /*1ae50*/  SHFL.IDX PT, R27, R24, 0x1, 0x181f ;  /* 0x00381f00181b7f89 */ /* 0x0004e800000e0000 */
[----:B----4-:R2:W4:Y:S04]  /*1ae60*/  SHFL.IDX PT, R26, R23, 0x1, 0x181f ;  /* 0x00381f00171a7f89 */ /* 0x01052800000e0000 */
[----:B-1----:R2:W1:Y:S04]  /*1ae70*/  SHFL.IDX PT, R21, R22, 0x1, 0x181f ;  /* 0x00381f0016157f89 */ /* 0x00246800000e0000 */
[----:B------:R2:W1:Y:S02]  /*1ae80*/  SHFL.IDX PT, R16, R19, 0x1, 0x181f ;  /* 0x00381f0013107f89 */ /* 0x00046400000e0000 */
.L_x_1254:
[----:B------:R-:W-:Y:S01]  /*1ae90*/  IADD3 R11, R17, 0x20, RZ ;  /* 0x00000020110b7810 */ /* 0x000fe20007ffe0ff */
[----:B------:R-:W-:Y:S01]  /*1aea0*/  BSSY B0, `(.L_x_1183) ;  /* 0x0000034000007945 */ /* 0x000fe20003800000 */
[----:B------:R-:W-:Y:S01]  /*1aeb0*/  CS2R R130, SRZ ;  /* 0x0000000000827805 */ /* 0x000fe2000001ff00 */
[----:B------:R-:W-:Y:S01]  /*1aec0*/  CS2R R138, SRZ ;  /* 0x00000000008a7805 */ /* 0x000fe2000001ff00 */
[----:B------:R-:W-:Y:S01]  /*1aed0*/  ISETP.GE.AND P0, PT, R11, R8, PT ;  /* 0x000000080b00720c */ /* 0x000fe20003f06270 */
[----:B------:R-:W-:Y:S01]  /*1aee0*/  CS2R R142, SRZ ;  /* 0x00000000008e7805 */ /* 0x000fe2000001ff00 */
[----:B------:R-:W-:Y:S01]  /*1aef0*/  CS2R R120, SRZ ;  /* 0x0000000000787805 */ /* 0x000fe2000001ff00 */
[----:B------:R-:W-:Y:S01]  /*1af00*/  CS2R R128, SRZ ;  /* 0x0000000000807805 */ /* 0x000fe2000001ff00 */
[----:B------:R-:W-:Y:S01]  /*1af10*/  CS2R R136, SRZ ;  /* 0x0000000000887805 */ /* 0x000fe2000001ff00 */
[----:B------:R-:W-:Y:S01]  /*1af20*/  CS2R R140, SRZ ;  /* 0x00000000008c7805 */ /* 0x000fe2000001ff00 */
[----:B-1----:R-:W-:-:S02]  /*1af30*/  IMAD.MOV.U32 R28, RZ, RZ, R16 ;  /* 0x000000ffff1c7224 */ /* 0x002fc400078e0010 */
[----:B------:R-:W-:-:S05]  /*1af40*/  IMAD.MOV.U32 R29, RZ, RZ, R21 ;  /* 0x000000ffff1d7224 */ /* 0x000fca00078e0015 */
        /* <DEDUP_REMOVED lines=8> */
[----:B---34-:R-:W-:-:S04]  /*1afd0*/  @!P0 IMAD.WIDE R20, R18, 0x2, R26 ;  /* 0x0000000212148825 */ /* 0x018fc800078e021a */
[----:B------:R-:W-:Y:S01]  /*1afe0*/  @!P0 IMAD.WIDE R30, R18, 0x2, R28 ;  /* 0x00000002121e8825 */ /* 0x000fe200078e021c */
[-C--:B------:R-:W-:Y:S01]  /*1aff0*/  ISETP.GE.AND P1, PT, R13, R85.reuse, PT ;  /* 0x000000550d00720c */ /* 0x080fe20003f26270 */
[----:B------:R1:W5:Y:S04]  /*1b000*/  @!P0 LD.E.64 R142, [R20.64] ;  /* 0x00000008148e8980 */ /* 0x000368000c101b00 */
[----:B------:R3:W5:Y:S01]  /*1b010*/  @!P0 LD.E.64 R140, [R30.64] ;  /* 0x000000081e8c8980 */ /* 0x000762000c101b00 */
[----:B------:R-:W-:Y:S01]  /*1b020*/  ISETP.GE.AND P0, PT, R11, R85, PT ;  /* 0x000000550b00720c */ /* 0x000fe20003f06270 */
[----:B------:R-:W-:Y:S01]  /*1b030*/  CS2R R138, SRZ ;  /* 0x00000000008a7805 */ /* 0x000fe2000001ff00 */
[----:B------:R-:W-:-:S04]  /*1b040*/  @!P2 SHF.R.S32.HI R14, RZ, 0x1f, R16 ;  /* 0x0000001fff0ea819 */ /* 0x000fc80000011410 */
[----:B------:R-:W-:Y:S02]  /*1b050*/  @!P2 LEA.HI R14, R14, R16, RZ, 0x2 ;  /* 0x000000100e0ea211 */ /* 0x000fe400078f10ff */
[----:B------:R-:W-:-:S04]  /*1b060*/  @!P1 SHF.R.S32.HI R12, RZ, 0x1f, R13 ;  /* 0x0000001fff0c9819 */ /* 0x000fc8000001140d */
[----:B------:R-:W-:Y:S02]  /*1b070*/  @!P1 LEA.HI R13, R12, R13, RZ, 0x2 ;  /* 0x0000000d0c0d9211 */ /* 0x000fe400078f10ff */
[----:B------:R-:W-:Y:S02]  /*1b080*/  @!P0 SHF.R.S32.HI R10, RZ, 0x1f, R11 ;  /* 0x0000001fff0a8819 */ /* 0x000fe4000001140b */
[----:B------:R-:W-:Y:S02]  /*1b090*/  @!P1 LOP3.LUT R13, R13, 0xfffffffc, RZ, 0xc0, !PT ;  /* 0xfffffffc0d0d9812 */ /* 0x000fe400078ec0ff */
[----:B------:R-:W-:Y:S02]  /*1b0a0*/  @!P0 LEA.HI R11, R10, R11, RZ, 0x2 ;  /* 0x0000000b0a0b8211 */ /* 0x000fe400078f10ff */
[----:B-1----:R-:W-:Y:S02]  /*1b0b0*/  @!P2 LOP3.LUT R21, R14, 0xfffffffc, RZ, 0xc0, !PT ;  /* 0xfffffffc0e15a812 */ /* 0x002fe400078ec0ff */
[----:B------:R-:W-:Y:S01]  /*1b0c0*/  @!P0 LOP3.LUT R11, R11, 0xfffffffc, RZ, 0xc0, !PT ;  /* 0xfffffffc0b0b8812 */ /* 0x000fe200078ec0ff */
[----:B------:R-:W-:Y:S01]  /*1b0d0*/  CS2R R136, SRZ ;  /* 0x0000000000887805 */ /* 0x000fe2000001ff00 */
[--C-:B---3--:R-:W-:Y:S01]  /*1b0e0*/  @!P1 IMAD.WIDE R30, R13, 0x2, R26.reuse ;  /* 0x000000020d1e9825 */ /* 0x108fe200078e021a */
[----:B------:R-:W-:Y:S01]  /*1b0f0*/  CS2R R130, SRZ ;  /* 0x0000000000827805 */ /* 0x000fe2000001ff00 */
[----:B------:R-:W-:Y:S01]  /*1b100*/  CS2R R122, SRZ ;  /* 0x00000000007a7805 */ /* 0x000fe2000001ff00 */
[----:B------:R-:W-:Y:S01]  /*1b110*/  CS2R R128, SRZ ;  /* 0x0000000000807805 */ /* 0x000fe2000001ff00 */
[----:B------:R-:W-:Y:S01]  /*1b120*/  @!P2 IMAD.WIDE R32, R21, 0x2, R26 ;  /* 0x000000021520a825 */ /* 0x000fe200078e021a */
[----:B------:R-:W-:-:S02]  /*1b130*/  CS2R R120, SRZ ;  /* 0x0000000000787805 */ /* 0x000fc4000001ff00 */
[----:B------:R1:W5:Y:S01]  /*1b140*/  @!P1 LD.E.64 R130, [R30.64] ;  /* 0x000000081e829980 */ /* 0x000362000c101b00 */
[----:B------:R-:W-:-:S03]  /*1b150*/  @!P2 IMAD.WIDE R20, R21, 0x2, R28 ;  /* 0x000000021514a825 */ /* 0x000fc600078e021c */
[----:B------:R1:W5:Y:S01]  /*1b160*/  @!P2 LD.E.64 R138, [R32.64] ;  /* 0x00000008208aa980 */ /* 0x000362000c101b00 */
[----:B------:R-:W-:-:S03]  /*1b170*/  @!P1 IMAD.WIDE R12, R13, 0x2, R28 ;  /* 0x000000020d0c9825 */ /* 0x000fc600078e021c */
[----:B------:R1:W5:Y:S01]  /*1b180*/  @!P2 LD.E.64 R136, [R20.64] ;  /* 0x000000081488a980 */ /* 0x000362000c101b00 */
[----:B------:R-:W-:-:S03]  /*1b190*/  @!P0 IMAD.WIDE R26, R11, 0x2, R26 ;  /* 0x000000020b1a8825 */ /* 0x000fc600078e021a */
[----:B------:R1:W5:Y:S01]  /*1b1a0*/  @!P1 LD.E.64 R128, [R12.64] ;  /* 0x000000080c809980 */ /* 0x000362000c101b00 */
[----:B------:R-:W-:-:S03]  /*1b1b0*/  @!P0 IMAD.WIDE R28, R11, 0x2, R28 ;  /* 0x000000020b1c8825 */ /* 0x000fc600078e021c */
[----:B------:R1:W5:Y:S04]  /*1b1c0*/  @!P0 LD.E.64 R122, [R26.64] ;  /* 0x000000081a7a8980 */ /* 0x000368000c101b00 */
[----:B------:R1:W5:Y:S02]  /*1b1d0*/  @!P0 LD.E.64 R120, [R28.64] ;  /* 0x000000081c788980 */ /* 0x000364000c101b00 */
.L_x_1184:
[----:B------:R-:W-:Y:S05]  /*1b1e0*/  BSYNC B0 ;  /* 0x0000000000007941 */ /* 0x000fea0003800000 */
.L_x_1183:
[----:B-1---5:R-:W-:Y:S02]  /*1b1f0*/  IMAD.MOV.U32 R13, RZ, RZ, R122 ;  /* 0x000000ffff0d7224 */ /* 0x022fe400078e007a */
        /* <DEDUP_REMOVED lines=32> */
[----:B------:R1:W2:Y:S02]  /*1b400*/  SHFL.IDX PT, R25, R24, 0x2, 0x181f ;  /* 0x00581f0018197f89 */ /* 0x0002a400000e0000 */
.L_x_1255:
[----:B------:R-:W-:Y:S05]  /*1b410*/  BRA.DIV ~URZ, `(.L_x_1186) ;  /* 0x000097527f007947 */ /* 0x000fea000b800000 */
[----:B----4-:R4:W1:Y:S01]  /*1b420*/  SHFL.IDX PT, R26, R23, 0x2, 0x181f ;  /* 0x00581f00171a7f89 */ /* 0x01086200000e0000 */
[----:B--23--:R-:W-:-:S03]  /*1b430*/  MOV R27, R25 ;  /* 0x00000019001b7202 */ /* 0x00cfc60000000f00 */
[----:B------:R4:W2:Y:S04]  /*1b440*/  SHFL.IDX PT, R21, R22, 0x2, 0x181f ;  /* 0x00581f0016157f89 */ /* 0x0008a800000e0000 */
[----:B------:R4:W3:Y:S02]  /*1b450*/  SHFL.IDX PT, R16, R19, 0x2, 0x181f ;  /* 0x00581f0013107f89 */ /* 0x0008e400000e0000 */
.L_x_1256:
        /* <DEDUP_REMOVED lines=10> */
[----:B------:R-:W-:Y:S01]  /*1b500*/  CS2R R112, SRZ ;  /* 0x0000000000707805 */ /* 0x000fe2000001ff00 */
[----:B---3--:R-:W-:-:S06]  /*1b510*/  IMAD.MOV.U32 R20, RZ, RZ, R16 ;  /* 0x000000ffff147224 */ /* 0x008fcc00078e0010 */
[----:B------:R-:W-:Y:S05]  /*1b520*/  @P0 BRA `(.L_x_1188) ;  /* 0x0000028000000947 */ /* 0x000fea0003800000 */
[C---:B------:R-:W-:Y:S01]  /*1b530*/  ISETP.GE.AND P0, PT, R18.reuse, R85, PT ;  /* 0x000000551200720c */ /* 0x040fe20003f06270 */
[----:B------:R-:W-:Y:S01]  /*1b540*/  CS2R R114, SRZ ;  /* 0x0000000000727805 */ /* 0x000fe2000001ff00 */
[----:B------:R-:W-:Y:S01]  /*1b550*/  CS2R R112, SRZ ;  /* 0x0000000000707805 */ /* 0x000fe2000001ff00 */
[C---:B------:R-:W-:Y:S02]  /*1b560*/  IADD3 R16, R18.reuse, 0x20, RZ ;  /* 0x0000002012107810 */ /* 0x040fe40007ffe0ff */
[C---:B------:R-:W-:Y:S02]  /*1b570*/  IADD3 R13, R18.reuse, 0x40, RZ ;  /* 0x00000040120d7810 */ /* 0x040fe40007ffe0ff */
[----:B------:R-:W-:-:S06]  /*1b580*/  IADD3 R11, R18, 0x60, RZ ;  /* 0x00000060120b7810 */ /* 0x000fcc0007ffe0ff */
[----:B-1----:R-:W-:-:S04]  /*1b590*/  @!P0 IMAD.WIDE R30, R18, 0x2, R26 ;  /* 0x00000002121e8825 */ /* 0x002fc800078e021a */
[----:B--2---:R-:W-:Y:S01]  /*1b5a0*/  @!P0 IMAD.WIDE R28, R18, 0x2, R20 ;  /* 0x00000002121c8825 */ /* 0x004fe200078e0214 */
[----:B------:R1:W5:Y:S01]  /*1b5b0*/  @!P0 LD.E.64 R114, [R30.64] ;  /* 0x000000081e728980 */ /* 0x000362000c101b00 */
[-C--:B------:R-:W-:Y:S02]  /*1b5c0*/  ISETP.GE.AND P2, PT, R16, R85.reuse, PT ;  /* 0x000000551000720c */ /* 0x080fe40003f46270 */
[-C--:B------:R-:W-:Y:S01]  /*1b5d0*/  ISETP.GE.AND P1, PT, R13, R85.reuse, PT ;  /* 0x000000550d00720c */ /* 0x080fe20003f26270 */
[----:B------:R2:W5:Y:S01]  /*1b5e0*/  @!P0 LD.E.64 R112, [R28.64] ;  /* 0x000000081c708980 */ /* 0x000562000c101b00 */
[----:B------:R-:W-:Y:S01]  /*1b5f0*/  ISETP.GE.AND P0, PT, R11, R85, PT ;  /* 0x000000550b00720c */ /* 0x000fe20003f06270 */
        /* <DEDUP_REMOVED lines=27> */
.L_x_1188:
[----:B------:R-:W-:Y:S05]  /*1b7b0*/  BSYNC B0 ;  /* 0x0000000000007941 */ /* 0x000fea0003800000 */
.L_x_1187:
[----:B-1---5:R-:W-:Y:S01]  /*1b7c0*/  IMAD.MOV.U32 R13, RZ, RZ, R74 ;  /* 0x000000ffff0d7224 */ /* 0x022fe200078e004a */
[----:B--2---:R-:W-:Y:S01]  /*1b7d0*/  CS2R R20, SRZ ;  /* 0x0000000000147805 */ /* 0x004fe2000001ff00 */
        /* <DEDUP_REMOVED lines=33> */
.L_x_1257:
[----:B------:R-:W-:Y:S01]  /*1b9f0*/  SHF.R.S32.HI R11, RZ, 0x1f, R156 ;  /* 0x0000001fff0b7819 */ /* 0x000fe2000001149c */
[----:B-1----:R-:W-:-:S03]  /*1ba00*/  IMAD.SHL.U32 R24, R15, 0x80, RZ ;  /* 0x000000800f187824 */ /* 0x002fc600078e00ff */
[----:B------:R-:W-:-:S04]  /*1ba10*/  LEA.HI R11, R11, R156, RZ, 0x3 ;  /* 0x0000009c0b0b7211 */ /* 0x000fc800078f18ff */
[----:B------:R-:W-:Y:S01]  /*1ba20*/  LEA.HI.SX32 R24, R11, R24, 0x1d ;  /* 0x000000180b187211 */ /* 0x000fe200078feaff */
[----:B------:R-:W-:Y:S05]  /*1ba30*/  BRA.DIV ~URZ, `(.L_x_1190) ;  /* 0x000093127f007947 */ /* 0x000fea000b800000 */
[----:B------:R1:W3:Y:S01]  /*1ba40*/  SHFL.IDX PT, R38, R23, 0x3, 0x181f ;  /* 0x00781f0017267f89 */ /* 0x0002e200000e0000 */
[----:B--2---:R-:W-:-:S03]  /*1ba50*/  MOV R39, R17 ;  /* 0x0000001100277202 */ /* 0x004fc60000000f00 */
[----:B------:R1:W2:Y:S04]  /*1ba60*/  SHFL.IDX PT, R15, R22, 0x3, 0x181f ;  /* 0x00781f00160f7f89 */ /* 0x0002a800000e0000 */
[----:B------:R1:W4:Y:S02]  /*1ba70*/  SHFL.IDX PT, R16, R19, 0x3, 0x181f ;  /* 0x00781f0013107f89 */ /* 0x00032400000e0000 */
.L_x_1258:
        /* <DEDUP_REMOVED lines=10> */
[----:B--2---:R-:W-:-:S07]  /*1bb20*/  IMAD.MOV.U32 R17, RZ, RZ, R15 ;  /* 0x000000ffff117224 */ /* 0x004fce00078e000f */
[----:B------:R-:W-:Y:S05]  /*1bb30*/  @P0 BRA `(.L_x_1192) ;  /* 0x0000028000000947 */ /* 0x000fea0003800000 */
[C---:B------:R-:W-:Y:S01]  /*1bb40*/  ISETP.GE.AND P0, PT, R18.reuse, R85, PT ;  /* 0x000000551200720c */ /* 0x040fe20003f06270 */
[----:B------:R-:W-:Y:S01]  /*1bb50*/  CS2R R92, SRZ ;  /* 0x00000000005c7805 */ /* 0x000fe2000001ff00 */
[----:B------:R-:W-:Y:S01]  /*1bb60*/  CS2R R90, SRZ ;  /* 0x00000000005a7805 */ /* 0x000fe2000001ff00 */
[C---:B------:R-:W-:Y:S02]  /*1bb70*/  IADD3 R15, R18.reuse, 0x20, RZ ;  /* 0x00000020120f7810 */ /* 0x040fe40007ffe0ff */
[C---:B------:R-:W-:Y:S02]  /*1bb80*/  IADD3 R13, R18.reuse, 0x40, RZ ;  /* 0x00000040120d7810 */ /* 0x040fe40007ffe0ff */
[----:B------:R-:W-:-:S06]  /*1bb90*/  IADD3 R11, R18, 0x60, RZ ;  /* 0x00000060120b7810 */ /* 0x000fcc0007ffe0ff */
[----:B-1-34-:R-:W-:-:S04]  /*1bba0*/  @!P0 IMAD.WIDE R22, R18, 0x2, R38 ;  /* 0x0000000212168825 */ /* 0x01afc800078e0226 */
[----:B------:R-:W-:Y:S01]  /*1bbb0*/  @!P0 IMAD.WIDE R20, R18, 0x2, R16 ;  /* 0x0000000212148825 */ /* 0x000fe200078e0210 */
        /* <DEDUP_REMOVED lines=16> */
[----:B------:R-:W-:Y:S01]  /*1bcc0*/  CS2R R68, SRZ ;  /* 0x0000000000447805 */ /* 0x000fe2000001ff00 */
[----:B------:R-:W-:Y:S01]  /*1bcd0*/  CS2R R62, SRZ ;  /* 0x00000000003e7805 */ /* 0x000fe2000001ff00 */
[----:B------:R-:W-:Y:S01]  /*1bce0*/  CS2R R60, SRZ ;  /* 0x00000000003c7805 */ /* 0x000fe2000001ff00 */
[--C-:B------:R-:W-:Y:S01]  /*1bcf0*/  @!P1 IMAD.WIDE R14, R11, 0x2, R38.reuse ;  /* 0x000000020b0e9825 */ /* 0x100fe200078e0226 */
[----:B--2---:R-:W-:Y:S01]  /*1bd00*/  CS2R R20, SRZ ;  /* 0x0000000000147805 */ /* 0x004fe2000001ff00 */
[----:B------:R-:W-:Y:S01]  /*1bd10*/  CS2R R54, SRZ ;  /* 0x0000000000367805 */ /* 0x000fe2000001ff00 */
[----:B------:R2:W5:Y:S01]  /*1bd20*/  @!P2 LD.E.64 R70, [R30.64] ;  /* 0x000000081e46a980 */ /* 0x000562000c101b00 */
[----:B------:R-:W-:-:S03]  /*1bd30*/  @!P0 IMAD.WIDE R38, R10, 0x2, R38 ;  /* 0x000000020a268825 */ /* 0x000fc600078e0226 */
[----:B------:R2:W5:Y:S01]  /*1bd40*/  @!P1 LD.E.64 R62, [R14.64] ;  /* 0x000000080e3e9980 */ /* 0x000562000c101b00 */
[----:B-1----:R-:W-:-:S03]  /*1bd50*/  @!P1 IMAD.WIDE R22, R11, 0x2, R16 ;  /* 0x000000020b169825 */ /* 0x002fc600078e0210 */
[----:B------:R2:W5:Y:S01]  /*1bd60*/  @!P0 LD.E.64 R20, [R38.64] ;  /* 0x0000000826148980 */ /* 0x000562000c101b00 */
[----:B------:R-:W-:-:S03]  /*1bd70*/  @!P2 IMAD.WIDE R12, R12, 0x2, R16 ;  /* 0x000000020c0ca825 */ /* 0x000fc600078e0210 */
[----:B------:R2:W5:Y:S01]  /*1bd80*/  @!P1 LD.E.64 R60, [R22.64] ;  /* 0x00000008163c9980 */ /* 0x000562000c101b00 */
[----:B------:R-:W-:-:S03]  /*1bd90*/  @!P0 IMAD.WIDE R10, R10, 0x2, R16 ;  /* 0x000000020a0a8825 */ /* 0x000fc600078e0210 */
[----:B------:R2:W5:Y:S04]  /*1bda0*/  @!P2 LD.E.64 R68, [R12.64] ;  /* 0x000000080c44a980 */ /* 0x000568000c101b00 */
[----:B------:R2:W5:Y:S02]  /*1bdb0*/  @!P0 LD.E.64 R54, [R10.64] ;  /* 0x000000080a368980 */ /* 0x000564000c101b00 */
.L_x_1192:
[----:B------:R-:W-:Y:S05]  /*1bdc0*/  BSYNC B0 ;  /* 0x0000000000007941 */ /* 0x000fea0003800000 */
.L_x_1191:
[----:B--2---:R-:W-:Y:S01]  /*1bdd0*/  IADD3 R10, R9, -c[0x0][0x20], RZ ;  /* 0x80000800090a7a10 */ /* 0x004fe20007ffe0ff */
[----:B------:R-:W-:-:S04]  /*1bde0*/  DEPBAR.LE SB0, 0x1 ;  /* 0x000080400000791a */ /* 0x000fc80000000000 */
[----:B-1--4-:R-:W2:Y:S04]  /*1bdf0*/  LDL.64 R22, [R10+0x20] ;  /* 0x000020000a167983 */ /* 0x012ea80000100a00 */
[----:B------:R-:W4:Y:S01]  /*1be00*/  LDL.64 R146, [R10+0x28] ;  /* 0x000028000a927983 */ /* 0x000f220000100a00 */
[----:B------:R-:W-:Y:S03]  /*1be10*/  WARPSYNC 0xffffffff ;  /* 0xffffffff00007948 */ /* 0x000fe60003800000 */
[----:B------:R-:W-:Y:S01]  /*1be20*/  BAR.SYNC.DEFER_BLOCKING 0x0 ;  /* 0x0000000000007b1d */ /* 0x000fe20000010000 */
[----:B-----5:R-:W-:Y:S02]  /*1be30*/  IMAD.MOV.U32 R9, RZ, RZ, R20 ;  /* 0x000000ffff097224 */ /* 0x020fe400078e0014 */
[----:B------:R-:W-:-:S03]  /*1be40*/  IMAD.MOV.U32 R11, RZ, RZ, R21 ;  /* 0x000000ffff0b7224 */ /* 0x000fc600078e0015 */
[----:B------:R-:W-:Y:S01]  /*1be50*/  PRMT R13, R9, 0x7610, R13 ;  /* 0x00007610090d7816 */ /* 0x000fe2000000000d */
[----:B--2---:R1:W2:Y:S04]  /*1be60*/  LD.E R45, [R22.64] ;  /* 0x00000008162d7980 */ /* 0x0042a8000c101900 */
[----:B----4-:R-:W4:Y:S01]  /*1be70*/  LD.E.64 R146, [R146.64] ;  /* 0x0000000892927980 */ /* 0x010f22000c101b00 */
[----:B------:R-:W-:Y:S01]  /*1be80*/  SHF.R.S32.HI R9, RZ, 0x1f, R156 ;  /* 0x0000001fff097819 */ /* 0x000fe2000001149c */
[----:B------:R-:W-:Y:S01]  /*1be90*/  IMAD.MOV.U32 R10, RZ, RZ, R63 ;  /* 0x000000ffff0a7224 */ /* 0x000fe200078e003f */
[----:B------:R-:W-:Y:S01]  /*1bea0*/  PRMT R12, R11, 0x7610, R12 ;  /* 0x000076100b0c7816 */ /* 0x000fe2000000000c */
[----:B------:R-:W-:Y:S01]  /*1beb0*/  IMAD.MOV.U32 R14, RZ, RZ, R62 ;  /* 0x000000ffff0e7224 */ /* 0x000fe200078e003e */
[-C--:B------:R-:W-:Y:S01]  /*1bec0*/  LEA.HI R11, R9, R156.reuse, RZ, 0x3 ;  /* 0x0000009c090b7211 */ /* 0x080fe200078f18ff */
[----:B------:R-:W-:Y:S01]  /*1bed0*/  IMAD.MOV.U32 R15, RZ, RZ, R92 ;  /* 0x000000ffff0f7224 */ /* 0x000fe200078e005c */
[----:B------:R-:W-:Y:S01]  /*1bee0*/  PRMT R16, R10, 0x7610, R16 ;  /* 0x000076100a107816 */ /* 0x000fe20000000010 */
[----:B------:R-:W-:Y:S01]  /*1bef0*/  IMAD.MOV.U32 R10, RZ, RZ, R71 ;  /* 0x000000ffff0a7224 */ /* 0x000fe200078e0047 */
[----:B------:R-:W-:Y:S01]  /*1bf00*/  LOP3.LUT R11, R11, 0xfffffff8, RZ, 0xc0, !PT ;  /* 0xfffffff80b0b7812 */ /* 0x000fe200078ec0ff */
[----:B------:R-:W-:Y:S01]  /*1bf10*/  BSSY B1, `(.L_x_1193) ;  /* 0x00000f0000017945 */ /* 0x000fe20003800000 */
[----:B------:R-:W-:Y:S01]  /*1bf20*/  PRMT R17, R14, 0x7610, R17 ;  /* 0x000076100e117816 */ /* 0x000fe20000000011 */
[----:B------:R-:W-:Y:S01]  /*1bf30*/  IMAD.MOV.U32 R14, RZ, RZ, R70 ;  /* 0x000000ffff0e7224 */ /* 0x000fe200078e0046 */
[----:B------:R-:W-:Y:S01]  /*1bf40*/  PRMT R31, R10, 0x7610, R31 ;  /* 0x000076100a1f7816 */ /* 0x000fe2000000001f */
[----:B------:R-:W-:Y:S01]  /*1bf50*/  IMAD.IADD R11, R156, 0x1, -R11 ;  /* 0x000000019c0b7824 */ /* 0x000fe200078e0a0b */
[----:B------:R-:W-:Y:S01]  /*1bf60*/  LEA.HI R9, R9, R156, RZ, 0x6 ;  /* 0x0000009c09097211 */ /* 0x000fe200078f30ff */
[----:B------:R-:W-:Y:S01]  /*1bf70*/  IMAD.MOV.U32 R10, RZ, RZ, R54 ;  /* 0x000000ffff0a7224 */ /* 0x000fe200078e0036 */
[----:B------:R-:W-:Y:S01]  /*1bf80*/  PRMT R32, R14, 0x7610, R32 ;  /* 0x000076100e207816 */ /* 0x000fe20000000020 */
[----:B------:R-:W-:Y:S01]  /*1bf90*/  IMAD.SHL.U32 R11, R11, 0x8, RZ ;  /* 0x000000080b0b7824 */ /* 0x000fe200078e00ff */
[----:B------:R-:W-:Y:S01]  /*1bfa0*/  PRMT R44, R15, 0x7610, R44 ;  /* 0x000076100f2c7816 */ /* 0x000fe2000000002c */
[----:B------:R-:W-:Y:S01]  /*1bfb0*/  IMAD.MOV.U32 R14, RZ, RZ, R93 ;  /* 0x000000ffff0e7224 */ /* 0x000fe200078e005d */
[----:B------:R-:W-:Y:S01]  /*1bfc0*/  PRMT R15, R10, 0x7610, R15 ;  /* 0x000076100a0f7816 */ /* 0x000fe2000000000f */
[----:B-1----:R-:W-:-:S02]  /*1bfd0*/  IMAD.SHL.U32 R22, R106, 0x40, RZ ;  /* 0x000000406a167824 */ /* 0x002fc400078e00ff */
[----:B------:R-:W-:Y:S01]  /*1bfe0*/  IMAD.MOV.U32 R10, RZ, RZ, R60 ;  /* 0x000000ffff0a7224 */ /* 0x000fe200078e003c */
[----:B------:R-:W-:Y:S01]  /*1bff0*/  PRMT R39, R14, 0x7610, R39 ;  /* 0x000076100e277816 */ /* 0x000fe20000000027 */
[----:B------:R-:W-:Y:S01]  /*1c000*/  IMAD.SHL.U32 R9, R9, 0x8, RZ ;  /* 0x0000000809097824 */ /* 0x000fe200078e00ff */
[----:B------:R-:W-:Y:S02]  /*1c010*/  LOP3.LUT R22, R22, 0x1c0, RZ, 0xc0, !PT ;  /* 0x000001c016167812 */ /* 0x000fe400078ec0ff */
[----:B------:R-:W-:Y:S01]  /*1c020*/  PRMT R24, R10, 0x7610, R24 ;  /* 0x000076100a187816 */ /* 0x000fe20000000018 */
[----:B------:R-:W-:Y:S01]  /*1c030*/  IMAD.MOV.U32 R10, RZ, RZ, R69 ;  /* 0x000000ffff0a7224 */ /* 0x000fe200078e0045 */
[----:B------:R-:W-:Y:S02]  /*1c040*/  LOP3.LUT R11, R22, 0x38, R11, 0xf8, !PT ;  /* 0x00000038160b7812 */ /* 0x000fe400078ef80b */
[----:B------:R-:W-:Y:S02]  /*1c050*/  SHF.R.U32.HI R22, RZ, 0x3, R22 ;  /* 0x00000003ff167819 */ /* 0x000fe40000011616 */
[----:B------:R-:W-:-:S02]  /*1c060*/  PRMT R29, R10, 0x7610, R29 ;  /* 0x000076100a1d7816 */ /* 0x000fc4000000001d */
[----:B------:R-:W-:Y:S01]  /*1c070*/  LOP3.LUT R22, R11, R22, RZ, 0x3c, !PT ;  /* 0x000000160b167212 */ /* 0x000fe200078e3cff */
[----:B------:R-:W-:-:S03]  /*1c080*/  IMAD.MOV.U32 R11, RZ, RZ, R55 ;  /* 0x000000ffff0b7224 */ /* 0x000fc600078e0037 */
[----:B------:R-:W-:Y:S01]  /*1c090*/  LOP3.LUT R22, R22, 0xfffffe00, R9, 0xf8, !PT ;  /* 0xfffffe0016167812 */ /* 0x000fe200078ef809 */
[----:B------:R-:W-:Y:S01]  /*1c0a0*/  IMAD.MOV.U32 R9, RZ, RZ, R90 ;  /* 0x000000ffff097224 */ /* 0x000fe200078e005a */
[----:B------:R-:W-:Y:S01]  /*1c0b0*/  PRMT R14, R11, 0x7610, R14 ;  /* 0x000076100b0e7816 */ /* 0x000fe2000000000e */
[----:B------:R-:W-:-:S03]  /*1c0c0*/  IMAD.MOV.U32 R11, RZ, RZ, R68 ;  /* 0x000000ffff0b7224 */ /* 0x000fc600078e0044 */
[----:B---3--:R-:W-:Y:S02]  /*1c0d0*/  PRMT R38, R9, 0x7610, R38 ;  /* 0x0000761009267816 */ /* 0x008fe40000000026 */
[----:B------:R-:W-:Y:S01]  /*1c0e0*/  PRMT R30, R11, 0x7610, R30 ;  /* 0x000076100b1e7816 */ /* 0x000fe2000000001e */
[----:B--2---:R-:W-:Y:S02]  /*1c0f0*/  IMAD R45, R45, -0x80, R8 ;  /* 0xffffff802d2d7824 */ /* 0x004fe400078e0208 */
[----:B------:R-:W-:Y:S02]  /*1c100*/  IMAD.MOV.U32 R8, RZ, RZ, R61 ;  /* 0x000000ffff087224 */ /* 0x000fe400078e003d */
[----:B----4-:R-:W-:Y:S01]  /*1c110*/  IMAD.WIDE.U32 R22, R22, 0x2, R146 ;  /* 0x0000000216167825 */ /* 0x010fe200078e0092 */
[----:B------:R-:W-:Y:S02]  /*1c120*/  IMNMX R45, R45, 0x80, PT ;  /* 0x000000802d2d7817 */ /* 0x000fe40003800200 */
[----:B------:R-:W-:Y:S01]  /*1c130*/  PRMT R19, R8, 0x7610, R19 ;  /* 0x0000761008137816 */ /* 0x000fe20000000013 */
[----:B------:R-:W-:Y:S01]  /*1c140*/  IMAD.MOV.U32 R8, RZ, RZ, R91 ;  /* 0x000000ffff087224 */ /* 0x000fe200078e005b */
[----:B------:R-:W-:-:S04]  /*1c150*/  ISETP.GE.AND P0, PT, R106, R45, PT ;  /* 0x0000002d6a00720c */ /* 0x000fc80003f06270 */
[----:B------:R-:W-:-:S09]  /*1c160*/  PRMT R37, R8, 0x7610, R37 ;  /* 0x0000761008257816 */ /* 0x000fd20000000025 */
[----:B------:R-:W-:Y:S05]  /*1c170*/  @P0 BRA `(.L_x_1194) ;  /* 0x00000c9000000947 */ /* 0x000fea0003800000 */
[----:B------:R-:W-:Y:S01]  /*1c180*/  ISETP.GE.AND P0, PT, R18, R85, PT ;  /* 0x000000551200720c */ /* 0x000fe20003f06270 */
[----:B------:R-:W-:-:S12]  /*1c190*/  BSSY B0, `(.L_x_1195) ;  /* 0x0000030000007945 */ /* 0x000fd80003800000 */
[----:B------:R-:W-:Y:S05]  /*1c1a0*/  @P0 BRA `(.L_x_1196) ;  /* 0x000002e000000947 */ /* 0x000fea0003800000 */
[----:B------:R-:W2:Y:S01]  /*1c1b0*/  LD.E.128 R8, [R22.64] ;  /* 0x0000000816087980 */ /* 0x000ea2000c101d00 */
[----:B------:R-:W-:Y:S02]  /*1c1c0*/  SHF.R.U32.HI R146, RZ, 0x10, R153 ;  /* 0x00000010ff927819 */ /* 0x000fe40000011699 */
[--C-:B------:R-:W-:Y:S02]  /*1c1d0*/  SHF.R.U64 R147, R150, 0x10, R151.reuse ;  /* 0x0000001096937819 */ /* 0x100fe40000001297 */
[----:B------:R-:W-:Y:S02]  /*1c1e0*/  SHF.R.U32.HI R150, RZ, 0x10, R151 ;  /* 0x00000010ff967819 */ /* 0x000fe40000011697 */
[----:B------:R-:W-:Y:S02]  /*1c1f0*/  PRMT R127, R127, 0x5410, R146 ;  /* 0x000054107f7f7816 */ /* 0x000fe40000000092 */
[----:B------:R-:W-:Y:S02]  /*1c200*/  SHF.R.U64 R135, R152, 0x10, R153 ;  /* 0x0000001098877819 */ /* 0x000fe40000001299 */
[----:B------:R-:W-:-:S02]  /*1c210*/  PRMT R133, R133, 0x5410, R150 ;  /* 0x0000541085857816 */ /* 0x000fc40000000096 */
[----:B------:R-:W-:Y:S02]  /*1c220*/  PRMT R134, R134, 0x5410, R147 ;  /* 0x0000541086867816 */ /* 0x000fe40000000093 */
[----:B------:R-:W-:Y:S02]  /*1c230*/  PRMT R132, R132, 0x5410, R135 ;  /* 0x0000541084847816 */ /* 0x000fe40000000087 */
[----:B------:R-:W-:Y:S02]  /*1c240*/  LOP3.LUT R153, R133, 0xffff0000, RZ, 0xc0, !PT ;  /* 0xffff000085997812 */ /* 0x000fe400078ec0ff */
[----:B------:R-:W-:Y:S02]  /*1c250*/  LOP3.LUT R155, R134, 0xffff0000, RZ, 0xc0, !PT ;  /* 0xffff0000869b7812 */ /* 0x000fe400078ec0ff */
[----:B--2---:R-:W-:Y:S01]  /*1c260*/  SHF.L.U32 R152, R8, 0x10, RZ ;  /* 0x0000001008987819 */ /* 0x004fe200000006ff */
        /* <DEDUP_REMOVED lines=33> */
[----:B------:R1:W-:Y:S02]  /*1c480*/  ST.E.128 [R22.64], R8 ;  /* 0x0000000816007985 */ /* 0x0003e4000c101d08 */
.L_x_1196:
[----:B------:R-:W-:Y:S05]  /*1c490*/  BSYNC B0 ;  /* 0x0000000000007941 */ /* 0x000fea0003800000 */
.L_x_1195:
[----:B-1----:R-:W-:Y:S01]  /*1c4a0*/  IADD3 R8, R18, 0x20, RZ ;  /* 0x0000002012087810 */ /* 0x002fe20007ffe0ff */
[----:B------:R-:W-:Y:S03]  /*1c4b0*/  BSSY B0, `(.L_x_1197) ;  /* 0x0000031000007945 */ /* 0x000fe60003800000 */
[----:B------:R-:W-:-:S13]  /*1c4c0*/  ISETP.GE.AND P0, PT, R8, R85, PT ;  /* 0x000000550800720c */ /* 0x000fda0003f06270 */
[----:B------:R-:W-:Y:S05]  /*1c4d0*/  @P0 BRA `(.L_x_1198) ;  /* 0x000002e000000947 */ /* 0x000fea0003800000 */
[----:B------:R-:W2:Y:S01]  /*1c4e0*/  LD.E.128 R8, [R22.64+0x4000] ;  /* 0x0040000816087980 */ /* 0x000ea2000c101d00 */
        /* <DEDUP_REMOVED lines=44> */
[----:B------:R1:W-:Y:S02]  /*1c7b0*/  ST.E.128 [R22.64+0x4000], R8 ;  /* 0x0040000816007985 */ /* 0x0003e4000c101d08 */
.L_x_1198:
[----:B------:R-:W-:Y:S05]  /*1c7c0*/  BSYNC B0 ;  /* 0x0000000000007941 */ /* 0x000fea0003800000 */
.L_x_1197:
        /* <DEDUP_REMOVED lines=50> */
.L_x_1200:
[----:B------:R-:W-:Y:S05]  /*1caf0*/  BSYNC B0 ;  /* 0x0000000000007941 */ /* 0x000fea0003800000 */
.L_x_1199:
[----:B-1----:R-:W-:-:S04]  /*1cb00*/  IADD3 R8, R18, 0x60, RZ ;  /* 0x0000006012087810 */ /* 0x002fc80007ffe0ff */
        /* <DEDUP_REMOVED lines=48> */
.L_x_1194:
[----:B------:R-:W-:Y:S05]  /*1ce10*/  BSYNC B1 ;  /* 0x0000000000017941 */ /* 0x000fea0003800000 */
.L_x_1193:
[----:B-1----:R-:W-:Y:S01]  /*1ce20*/  IADD3 R8, R106, 0x20, RZ ;  /* 0x000000206a087810 */ /* 0x002fe20007ffe0ff */
[----:B------:R-:W-:Y:S03]  /*1ce30*/  BSSY B1, `(.L_x_1201) ;  /* 0x00000cc000017945 */ /* 0x000fe60003800000 */
[----:B------:R-:W-:-:S13]  /*1ce40*/  ISETP.GE.AND P0, PT, R8, R45, PT ;  /* 0x0000002d0800720c */ /* 0x000fda0003f06270 */
[----:B------:R-:W-:Y:S05]  /*1ce50*/  @P0 BRA `(.L_x_1202) ;  /* 0x00000c9000000947 */ /* 0x000fea0003800000 */
[----:B------:R-:W-:Y:S01]  /*1ce60*/  ISETP.GE.AND P0, PT, R18, R85, PT ;  /* 0x000000551200720c */ /* 0x000fe20003f06270 */
[----:B------:R-:W-:-:S12]  /*1ce70*/  BSSY B0, `(.L_x_1203) ;  /* 0x0000030000007945 */ /* 0x000fd80003800000 */
[----:B------:R-:W-:Y:S05]  /*1ce80*/  @P0 BRA `(.L_x_1204) ;  /* 0x000002e000000947 */ /* 0x000fea0003800000 */
[----:B------:R-:W2:Y:S01]  /*1ce90*/  LD.E.128 R8, [R22.64+0x1000] ;  /* 0x0010000816087980 */ /* 0x000ea2000c101d00 */
        /* <DEDUP_REMOVED lines=9> */
[C---:B--2---:R-:W-:Y:S01]  /*1cf30*/  IMAD.U32 R108, R10.reuse, 0x10000, RZ ;  /* 0x000100000a6c7824 */ /* 0x044fe200078e00ff */
        /* <DEDUP_REMOVED lines=35> */
.L_x_1204:
[----:B------:R-:W-:Y:S05]  /*1d170*/  BSYNC B0 ;  /* 0x0000000000007941 */ /* 0x000fea0003800000 */
.L_x_1203:
[----:B-1----:R-:W-:Y:S01]  /*1d180*/  IADD3 R8, R18, 0x20, RZ ;  /* 0x0000002012087810 */ /* 0x002fe20007ffe0ff */
[----:B------:R-:W-:Y:S03]  /*1d190*/  BSSY B0, `(.L_x_1205) ;  /* 0x0000031000007945 */ /* 0x000fe60003800000 */
[----:B------:R-:W-:-:S13]  /*1d1a0*/  ISETP.GE.AND P0, PT, R8, R85, PT ;  /* 0x000000550800720c */ /* 0x000fda0003f06270 */
        /* <DEDUP_REMOVED lines=12> */
[C---:B--2---:R-:W-:Y:S01]  /*1d270*/  IMAD.U32 R99, R10.reuse, 0x10000, RZ ;  /* 0x000100000a637824 */ /* 0x044fe200078e00ff */
        /* <DEDUP_REMOVED lines=26> */
[----:B------:R-:W-:Y:S01]  /*1d420*/  FFMA.FTZ R109, R108, R11, -R10 ;  /* 0x0000000b6c6d7223 */ /* 0x000fe2000001080a */
[----:B------:R-:W-:Y:S01]  /*1d430*/  F2FP.BF16.PACK_AB R11, R100, R9 ;  /* 0x00000009640b723e */ /* 0x000fe200000010ff */
[----:B------:R-:W-:Y:S01]  /*1d440*/  FFMA.FTZ R8, R108, R8, R107 ;  /* 0x000000086c087223 */ /* 0x000fe2000001006b */
[----:B------:R-:W-:Y:S01]  /*1d450*/  F2FP.BF16.PACK_AB R10, R99, R76 ;  /* 0x0000004c630a723e */ /* 0x000fe200000010ff */
[----:B------:R-:W-:-:S03]  /*1d460*/  FFMA.FTZ R101, R101, R86, R88 ;  /* 0x0000005665657223 */ /* 0x000fc60000010058 */
[----:B------:R-:W-:Y:S02]  /*1d470*/  F2FP.BF16.PACK_AB R8, R8, R109 ;  /* 0x0000006d0808723e */ /* 0x000fe400000010ff */
[----:B------:R-:W-:-:S05]  /*1d480*/  F2FP.BF16.PACK_AB R9, R101, R98 ;  /* 0x000000626509723e */ /* 0x000fca00000010ff */
[----:B------:R1:W-:Y:S02]  /*1d490*/  ST.E.128 [R22.64+0x5000], R8 ;  /* 0x0050000816007985 */ /* 0x0003e4000c101d08 */
.L_x_1206:
[----:B------:R-:W-:Y:S05]  /*1d4a0*/  BSYNC B0 ;  /* 0x0000000000007941 */ /* 0x000fea0003800000 */
.L_x_1205:
        /* <DEDUP_REMOVED lines=13> */
[----:B------:R-:W-:Y:S01]  /*1d580*/  IMAD.U32 R89, R66, 0x10000, RZ ;  /* 0x0001000042597824 */ /* 0x000fe200078e00ff */
[----:B------:R-:W-:Y:S02]  /*1d590*/  LOP3.LUT R101, R64, 0xffff0000, RZ, 0xc0, !PT ;  /* 0xffff000040657812 */ /* 0x000fe400078ec0ff */
[----:B------:R-:W-:Y:S01]  /*1d5a0*/  LOP3.LUT R107, R66, 0xffff0000, RZ, 0xc0, !PT ;  /* 0xffff0000426b7812 */ /* 0x000fe200078ec0ff */
[C---:B--2---:R-:W-:Y:S01]  /*1d5b0*/  IMAD.U32 R86, R10.reuse, 0x10000, RZ ;  /* 0x000100000a567824 */ /* 0x044fe200078e00ff */
[----:B------:R-:W-:Y:S01]  /*1d5c0*/  LOP3.LUT R76, R10, 0xffff0000, RZ, 0xc0, !PT ;  /* 0xffff00000a4c7812 */ /* 0x000fe200078ec0ff */
[C---:B------:R-:W-:Y:S01]  /*1d5d0*/  IMAD.U32 R10, R11.reuse, 0x10000, RZ ;  /* 0x000100000b0a7824 */ /* 0x040fe200078e00ff */
[----:B------:R-:W-:Y:S01]  /*1d5e0*/  LOP3.LUT R88, R11, 0xffff0000, RZ, 0xc0, !PT ;  /* 0xffff00000b587812 */ /* 0x000fe200078ec0ff */
[----:B------:R-:W-:Y:S01]  /*1d5f0*/  IMAD.U32 R11, R64, 0x10000, RZ ;  /* 0x00010000400b7824 */ /* 0x000fe200078e00ff */
[----:B------:R-:W-:-:S02]  /*1d600*/  SHF.L.U32 R99, R8, 0x10, RZ ;  /* 0x0000001008637819 */ /* 0x000fc400000006ff */
[----:B------:R-:W-:Y:S01]  /*1d610*/  LOP3.LUT R98, R8, 0xffff0000, RZ, 0xc0, !PT ;  /* 0xffff000008627812 */ /* 0x000fe200078ec0ff */
[C---:B------:R-:W-:Y:S01]  /*1d620*/  FMUL.FTZ R64, R76.reuse, R11 ;  /* 0x0000000b4c407220 */ /* 0x040fe20000410000 */
[C---:B------:R-:W-:Y:S01]  /*1d630*/  SHF.L.U32 R8, R9.reuse, 0x10, RZ ;  /* 0x0000001009087819 */ /* 0x040fe200000006ff */
[----:B------:R-:W-:Y:S01]  /*1d640*/  FMUL.FTZ R76, R76, R89 ;  /* 0x000000594c4c7220 */ /* 0x000fe20000410000 */
[----:B------:R-:W-:Y:S01]  /*1d650*/  LOP3.LUT R66, R9, 0xffff0000, RZ, 0xc0, !PT ;  /* 0xffff000009427812 */ /* 0x000fe200078ec0ff */
[----:B------:R-:W-:Y:S02]  /*1d660*/  FMUL.FTZ R9, R88, R101 ;  /* 0x0000006558097220 */ /* 0x000fe40000410000 */
[C---:B------:R-:W-:Y:S02]  /*1d670*/  FFMA.FTZ R11, R86.reuse, R11, R76 ;  /* 0x0000000b560b7223 */ /* 0x040fe4000001004c */
[----:B------:R-:W-:Y:S01]  /*1d680*/  FFMA.FTZ R64, R86, R89, -R64 ;  /* 0x0000005956407223 */ /* 0x000fe20000010840 */
[----:B------:R-:W-:Y:S01]  /*1d690*/  SHF.L.U32 R86, R67, 0x10, RZ ;  /* 0x0000001043567819 */ /* 0x000fe200000006ff */
        /* <DEDUP_REMOVED lines=19> */
.L_x_1208:
[----:B------:R-:W-:Y:S05]  /*1d7d0*/  BSYNC B0 ;  /* 0x0000000000007941 */ /* 0x000fea0003800000 */
.L_x_1207:
        /* <DEDUP_REMOVED lines=14> */
[C---:B--2---:R-:W-:Y:S01]  /*1d8c0*/  LOP3.LUT R64, R10.reuse, 0xffff0000, RZ, 0xc0, !PT ;  /* 0xffff00000a407812 */ /* 0x044fe200078ec0ff */
[----:B------:R-:W-:Y:S01]  /*1d8d0*/  IMAD.U32 R65, R10, 0x10000, RZ ;  /* 0x000100000a417824 */ /* 0x000fe200078e00ff */
[C---:B------:R-:W-:Y:S01]  /*1d8e0*/  SHF.L.U32 R86, R8.reuse, 0x10, RZ ;  /* 0x0000001008567819 */ /* 0x040fe200000006ff */
[C---:B------:R-:W-:Y:S01]  /*1d8f0*/  IMAD.U32 R10, R11.reuse, 0x10000, RZ ;  /* 0x000100000b0a7824 */ /* 0x040fe200078e00ff */
[----:B------:R-:W-:Y:S01]  /*1d900*/  LOP3.LUT R76, R8, 0xffff0000, RZ, 0xc0, !PT ;  /* 0xffff0000084c7812 */ /* 0x000fe200078ec0ff */
[----:B------:R-:W-:Y:S01]  /*1d910*/  IMAD.U32 R8, R56, 0x10000, RZ ;  /* 0x0001000038087824 */ /* 0x000fe200078e00ff */
[----:B------:R-:W-:Y:S01]  /*1d920*/  LOP3.LUT R66, R11, 0xffff0000, RZ, 0xc0, !PT ;  /* 0xffff00000b427812 */ /* 0x000fe200078ec0ff */
[----:B------:R-:W-:Y:S01]  /*1d930*/  IMAD.U32 R11, R58, 0x10000, RZ ;  /* 0x000100003a0b7824 */ /* 0x000fe200078e00ff */
[C---:B------:R-:W-:Y:S01]  /*1d940*/  SHF.L.U32 R67, R9.reuse, 0x10, RZ ;  /* 0x0000001009437819 */ /* 0x040fe200000006ff */
[----:B------:R-:W-:Y:S01]  /*1d950*/  FMUL.FTZ R56, R64, R8 ;  /* 0x0000000840387220 */ /* 0x000fe20000410000 */
[----:B------:R-:W-:Y:S01]  /*1d960*/  LOP3.LUT R58, R9, 0xffff0000, RZ, 0xc0, !PT ;  /* 0xffff0000093a7812 */ /* 0x000fe200078ec0ff */
[----:B------:R-:W-:-:S02]  /*1d970*/  FMUL.FTZ R9, R66, R89 ;  /* 0x0000005942097220 */ /* 0x000fc40000410000 */
[-C--:B------:R-:W-:Y:S02]  /*1d980*/  FMUL.FTZ R64, R64, R11.reuse ;  /* 0x0000000b40407220 */ /* 0x080fe40000410000 */
[----:B------:R-:W-:Y:S02]  /*1d990*/  FFMA.FTZ R56, R65, R11, -R56 ;  /* 0x0000000b41387223 */ /* 0x000fe40000010838 */
[-C--:B------:R-:W-:Y:S02]  /*1d9a0*/  FMUL.FTZ R66, R66, R99.reuse ;  /* 0x0000006342427220 */ /* 0x080fe40000410000 */
[C---:B------:R-:W-:Y:S01]  /*1d9b0*/  FFMA.FTZ R9, R10.reuse, R99, -R9 ;  /* 0x000000630a097223 */ /* 0x040fe20000010809 */
[----:B------:R-:W-:Y:S01]  /*1d9c0*/  SHF.L.U32 R99, R59, 0x10, RZ ;  /* 0x000000103b637819 */ /* 0x000fe200000006ff */
[C---:B------:R-:W-:Y:S01]  /*1d9d0*/  IMAD.U32 R11, R57.reuse, 0x10000, RZ ;  /* 0x00010000390b7824 */ /* 0x040fe200078e00ff */
[----:B------:R-:W-:Y:S01]  /*1d9e0*/  LOP3.LUT R57, R57, 0xffff0000, RZ, 0xc0, !PT ;  /* 0xffff000039397812 */ /* 0x000fe200078ec0ff */
[----:B------:R-:W-:Y:S01]  /*1d9f0*/  FFMA.FTZ R65, R65, R8, R64 ;  /* 0x0000000841417223 */ /* 0x000fe20000010040 */
[----:B------:R-:W-:Y:S01]  /*1da00*/  LOP3.LUT R59, R59, 0xffff0000, RZ, 0xc0, !PT ;  /* 0xffff00003b3b7812 */ /* 0x000fe200078ec0ff */
[----:B------:R-:W-:-:S02]  /*1da10*/  FFMA.FTZ R66, R10, R89, R66 ;  /* 0x000000590a427223 */ /* 0x000fc40000010042 */
[----:B------:R-:W-:Y:S02]  /*1da20*/  FMUL.FTZ R8, R76, R11 ;  /* 0x0000000b4c087220 */ /* 0x000fe40000410000 */
[----:B------:R-:W-:Y:S02]  /*1da30*/  FMUL.FTZ R10, R58, R57 ;  /* 0x000000393a0a7220 */ /* 0x000fe40000410000 */
[----:B------:R-:W-:Y:S02]  /*1da40*/  FMUL.FTZ R76, R76, R99 ;  /* 0x000000634c4c7220 */ /* 0x000fe40000410000 */
[----:B------:R-:W-:Y:S02]  /*1da50*/  FMUL.FTZ R58, R58, R59 ;  /* 0x0000003b3a3a7220 */ /* 0x000fe40000410000 */
[C---:B------:R-:W-:Y:S02]  /*1da60*/  FFMA.FTZ R8, R86.reuse, R99, -R8 ;  /* 0x0000006356087223 */ /* 0x040fe40000010808 */
[----:B------:R-:W-:Y:S01]  /*1da70*/  FFMA.FTZ R89, R86, R11, R76 ;  /* 0x0000000b56597223 */ /* 0x000fe2000001004c */
[----:B------:R-:W-:Y:S01]  /*1da80*/  F2FP.BF16.PACK_AB R11, R66, R9 ;  /* 0x00000009420b723e */ /* 0x000fe200000010ff */
[----:B------:R-:W-:Y:S01]  /*1da90*/  FFMA.FTZ R59, R67, R59, -R10 ;  /* 0x0000003b433b7223 */ /* 0x000fe2000001080a */
[----:B------:R-:W-:Y:S01]  /*1daa0*/  F2FP.BF16.PACK_AB R10, R65, R56 ;  /* 0x00000038410a723e */ /* 0x000fe200000010ff */
[----:B------:R-:W-:Y:S01]  /*1dab0*/  FFMA.FTZ R58, R67, R57, R58 ;  /* 0x00000039433a7223 */ /* 0x000fe2000001003a */
[----:B------:R-:W-:-:S04]  /*1dac0*/  F2FP.BF16.PACK_AB R8, R89, R8 ;  /* 0x000000085908723e */ /* 0x000fc800000010ff */
[----:B------:R-:W-:-:S05]  /*1dad0*/  F2FP.BF16.PACK_AB R9, R58, R59 ;  /* 0x0000003b3a09723e */ /* 0x000fca00000010ff */
[----:B------:R1:W-:Y:S02]  /*1dae0*/  ST.E.128 [R22.64+0xd000], R8 ;  /* 0x00d0000816007985 */ /* 0x0003e4000c101d08 */
.L_x_1202:
[----:B------:R-:W-:Y:S05]  /*1daf0*/  BSYNC B1 ;  /* 0x0000000000017941 */ /* 0x000fea0003800000 */
.L_x_1201:
        /* <DEDUP_REMOVED lines=52> */
[----:B------:R1:W-:Y:S02]  /*1de40*/  ST.E.128 [R22.64+0x2000], R8 ;  /* 0x0020000816007985 */ /* 0x0003e4000c101d08 */
.L_x_1212:
[----:B------:R-:W-:Y:S05]  /*1de50*/  BSYNC B0 ;  /* 0x0000000000007941 */ /* 0x000fea0003800000 */
.L_x_1211:
        /* <DEDUP_REMOVED lines=50> */
.L_x_1214:
[----:B------:R-:W-:Y:S05]  /*1e180*/  BSYNC B0 ;  /* 0x0000000000007941 */ /* 0x000fea0003800000 */
.L_x_1213:
        /* <DEDUP_REMOVED lines=13> */
[C---:B--2---:R-:W-:Y:S01]  /*1e260*/  IMAD.U32 R47, R10.reuse, 0x10000, RZ ;  /* 0x000100000a2f7824 */ /* 0x044fe200078e00ff */
        /* <DEDUP_REMOVED lines=36> */
.L_x_1216:
[----:B------:R-:W-:Y:S05]  /*1e4b0*/  BSYNC B0 ;  /* 0x0000000000007941 */ /* 0x000fea0003800000 */
.L_x_1215:
[----:B-1----:R-:W-:-:S04]  /*1e4c0*/  IADD3 R8, R18, 0x60, RZ ;  /* 0x0000006012087810 */ /* 0x002fc80007ffe0ff */
        /* <DEDUP_REMOVED lines=48> */
.L_x_1210:
[----:B------:R-:W-:Y:S05]  /*1e7d0*/  BSYNC B1 ;  /* 0x0000000000017941 */ /* 0x000fea0003800000 */
.L_x_1209:
[----:B------:R-:W-:Y:S01]  /*1e7e0*/  IADD3 R106, R106, 0x60, RZ ;  /* 0x000000606a6a7810 */ /* 0x000fe20007ffe0ff */
[----:B-1----:R-:W-:Y:S02]  /*1e7f0*/  IMAD.MOV.U32 R8, RZ, RZ, R80 ;  /* 0x000000ffff087224 */ /* 0x002fe400078e0050 */
[----:B------:R-:W-:Y:S01]  /*1e800*/  IMAD.MOV.U32 R9, RZ, RZ, 0x0 ;  /* 0x00000000ff097424 */ /* 0x000fe200078e00ff */
[----:B------:R-:W-:-:S13]  /*1e810*/  ISETP.GE.AND P0, PT, R106, R45, PT ;  /* 0x0000002d6a00720c */ /* 0x000fda0003f06270 */
[----:B------:R-:W-:Y:S05]  /*1e820*/  @P0 RET.REL.NODEC R8 `(_ZN7cutlass13device_kernelIN5flash19enable_sm80_to_sm89INS1_16FlashAttnFwdSm80INS1_25CollectiveMainloopFwdSm80ILi8ELi1ELb0EN4cute5tupleIJNS5_1CILi128EEENS7_ILi48EEENS7_ILi256EEEEEELi256ENS_10bfloat16_tEfNS_4arch4Sm80ELb0ELb1ELb1ELb1ELb0ELb1ELb1ELb0EEENS1_21CollectiveEpilogueFwdINS6_IJS8_SA_S9_EEENS6_IJNS7_ILi1EEESI_SI_EEESC_SE_Li256ELb1ELb1ELb0ELb0EEENS1_19SingleTileSchedulerILb1ELb0ELb1ELi128EEEEEEEEEvNT_6ParamsE) ;  /* 0xfffe17d008000950 */ /* 0x000fea0003c3ffff */
[----:B------:R-:W-:Y:S01]  /*1e830*/  ISETP.GE.AND P0, PT, R18, R85, PT ;  /* 0x000000551200720c */ /* 0x000fe20003f06270 */
[----:B------:R-:W-:-:S12]  /*1e840*/  BSSY B0, `(.L_x_1217) ;  /* 0x0000030000007945 */ /* 0x000fd80003800000 */
        /* <DEDUP_REMOVED lines=22> */
[-C--:B------:R-:W-:Y:S01]  /*1e9b0*/  FMUL.FTZ R25, R25, R11.reuse ;  /* 0x0000000b19197220 */ /* 0x080fe20000410000 */
[----:B------:R-:W-:Y:S01]  /*1e9c0*/  LOP3.LUT R39, R39, 0xffff0000, RZ, 0xc0, !PT ;  /* 0xffff000027277812 */ /* 0x000fe200078ec0ff */
[----:B------:R-:W-:Y:S01]  /*1e9d0*/  FFMA.FTZ R35, R26, R11, -R35 ;  /* 0x0000000b1a237223 */ /* 0x000fe20000010823 */
[----:B------:R-:W-:Y:S01]  /*1e9e0*/  LOP3.LUT R36, R9, 0xffff0000, RZ, 0xc0, !PT ;  /* 0xffff000009247812 */ /* 0x000fe200078ec0ff */
[----:B------:R-:W-:-:S02]  /*1e9f0*/  FMUL.FTZ R9, R27, R37 ;  /* 0x000000251b097220 */ /* 0x000fc40000410000 */
[-C--:B------:R-:W-:Y:S02]  /*1ea00*/  FMUL.FTZ R27, R27, R39.reuse ;  /* 0x000000271b1b7220 */ /* 0x080fe40000410000 */
[----:B------:R-:W-:Y:S01]  /*1ea10*/  FFMA.FTZ R9, R10, R39, -R9 ;  /* 0x000000270a097223 */ /* 0x000fe20000010809 */
[----:B------:R-:W-:Y:S01]  /*1ea20*/  LOP3.LUT R39, R38, 0xffff0000, RZ, 0xc0, !PT ;  /* 0xffff000026277812 */ /* 0x000fe200078ec0ff */
[----:B------:R-:W-:Y:S01]  /*1ea30*/  FFMA.FTZ R8, R26, R8, R25 ;  /* 0x000000081a087223 */ /* 0x000fe20000010019 */
[----:B------:R-:W-:Y:S01]  /*1ea40*/  SHF.L.U32 R25, R44, 0x10, RZ ;  /* 0x000000102c197819 */ /* 0x000fe200000006ff */
[----:B------:R-:W-:Y:S02]  /*1ea50*/  IMAD.U32 R11, R38, 0x10000, RZ ;  /* 0x00010000260b7824 */ /* 0x000fe400078e00ff */
[----:B------:R-:W-:Y:S02]  /*1ea60*/  FFMA.FTZ R26, R10, R37, R27 ;  /* 0x000000250a1a7223 */ /* 0x000fe4000001001b */
[----:B------:R-:W-:-:S02]  /*1ea70*/  FMUL.FTZ R10, R33, R11 ;  /* 0x0000000b210a7220 */ /* 0x000fc40000410000 */
        /* <DEDUP_REMOVED lines=12> */
.L_x_1218:
[----:B------:R-:W-:Y:S05]  /*1eb40*/  BSYNC B0 ;  /* 0x0000000000007941 */ /* 0x000fea0003800000 */
.L_x_1217:
        /* <DEDUP_REMOVED lines=50> */
.L_x_1220:
[----:B------:R-:W-:Y:S05]  /*1ee70*/  BSYNC B0 ;  /* 0x0000000000007941 */ /* 0x000fea0003800000 */
.L_x_1219:
        /* <DEDUP_REMOVED lines=28> */
[----:B------:R-:W-:Y:S01]  /*1f040*/  FFMA.FTZ R16, R26, R11, -R16 ;  /* 0x0000000b1a107223 */ /* 0x000fe20000010810 */
[----:B------:R-:W-:Y:S01]  /*1f050*/  SHF.L.U32 R11, R17, 0x10, RZ ;  /* 0x00000010110b7819 */ /* 0x000fe200000006ff */
[-C--:B------:R-:W-:Y:S01]  /*1f060*/  FMUL.FTZ R27, R27, R31.reuse ;  /* 0x0000001f1b1b7220 */ /* 0x080fe20000410000 */
[----:B------:R-:W-:Y:S01]  /*1f070*/  LOP3.LUT R17, R17, 0xffff0000, RZ, 0xc0, !PT ;  /* 0xffff000011117812 */ /* 0x000fe200078ec0ff */
[----:B------:R-:W-:Y:S01]  /*1f080*/  FFMA.FTZ R9, R10, R31, -R9 ;  /* 0x0000001f0a097223 */ /* 0x000fe20000010809 */
[----:B------:R-:W-:Y:S01]  /*1f090*/  LOP3.LUT R31, R24, 0xffff0000, RZ, 0xc0, !PT ;  /* 0xffff0000181f7812 */ /* 0x000fe200078ec0ff */
[----:B------:R-:W-:Y:S02]  /*1f0a0*/  FFMA.FTZ R25, R26, R8, R25 ;  /* 0x000000081a197223 */ /* 0x000fe40000010019 */
[----:B------:R-:W-:Y:S02]  /*1f0b0*/  IMAD.U32 R8, R24, 0x10000, RZ ;  /* 0x0001000018087824 */ /* 0x000fe400078e00ff */
        /* <DEDUP_REMOVED lines=14> */
.L_x_1222:
[----:B------:R-:W-:Y:S05]  /*1f1a0*/  BSYNC B0 ;  /* 0x0000000000007941 */ /* 0x000fea0003800000 */
.L_x_1221:
[----:B------:R-:W-:Y:S01]  /*1f1b0*/  IADD3 R18, R18, 0x60, RZ ;  /* 0x0000006012127810 */ /* 0x000fe20007ffe0ff */
[----:B-1----:R-:W-:Y:S02]  /*1f1c0*/  IMAD.MOV.U32 R8, RZ, RZ, R80 ;  /* 0x000000ffff087224 */ /* 0x002fe400078e0050 */
[----:B------:R-:W-:Y:S01]  /*1f1d0*/  IMAD.MOV.U32 R9, RZ, RZ, 0x0 ;  /* 0x00000000ff097424 */ /* 0x000fe200078e00ff */
[----:B------:R-:W-:-:S13]  /*1f1e0*/  ISETP.GE.AND P0, PT, R18, R85, PT ;  /* 0x000000551200720c */ /* 0x000fda0003f06270 */
[----:B------:R-:W-:Y:S05]  /*1f1f0*/  @P0 RET.REL.NODEC R8 `(_ZN7cutlass13device_kernelIN5flash19enable_sm80_to_sm89INS1_16FlashAttnFwdSm80INS1_25CollectiveMainloopFwdSm80ILi8ELi1ELb0EN4cute5tupleIJNS5_1CILi128EEENS7_ILi48EEENS7_ILi256EEEEEELi256ENS_10bfloat16_tEfNS_4arch4Sm80ELb0ELb1ELb1ELb1ELb0ELb1ELb1ELb0EEENS1_21CollectiveEpilogueFwdINS6_IJS8_SA_S9_EEENS6_IJNS7_ILi1EEESI_SI_EEESC_SE_Li256ELb1ELb1ELb0ELb0EEENS1_19SingleTileSchedulerILb1ELb0ELb1ELi128EEEEEEEEEvNT_6ParamsE) ;  /* 0xfffe0e0008000950 */ /* 0x000fea0003c3ffff */
        /* <DEDUP_REMOVED lines=41> */
[C---:B------:R-:W-:Y:S01]  /*1f490*/  FFMA.FTZ R16, R19.reuse, R13, -R16 ;  /* 0x0000000d13107223 */ /* 0x040fe20000010810 */
[----:B------:R-:W-:Y:S01]  /*1f4a0*/  MOV R13, 0x0 ;  /* 0x00000000000d7802 */ /* 0x000fe20000000f00 */
[----:B------:R-:W-:Y:S01]  /*1f4b0*/  FFMA.FTZ R15, R19, R15, R14 ;  /* 0x0000000f130f7223 */ /* 0x000fe2000001000e */
[----:B------:R-:W-:Y:S01]  /*1f4c0*/  F2FP.BF16.PACK_AB R8, R21, R24 ;  /* 0x000000181508723e */ /* 0x000fe200000010ff */
[----:B------:R-:W-:-:S03]  /*1f4d0*/  IMAD.MOV.U32 R12, RZ, RZ, R80 ;  /* 0x000000ffff0c7224 */ /* 0x000fc600078e0050 */
[----:B------:R-:W-:-:S05]  /*1f4e0*/  F2FP.BF16.PACK_AB R9, R15, R16 ;  /* 0x000000100f09723e */ /* 0x000fca00000010ff */
[----:B------:R1:W-:Y:S01]  /*1f4f0*/  ST.E.128 [R22.64+0xf000], R8 ;  /* 0x00f0000816007985 */ /* 0x0003e2000c101d08 */
[----:B------:R-:W-:Y:S05]  /*1f500*/  RET.REL.NODEC R12 `(_ZN7cutlass13device_kernelIN5flash19enable_sm80_to_sm89INS1_16FlashAttnFwdSm80INS1_25CollectiveMainloopFwdSm80ILi8ELi1ELb0EN4cute5tupleIJNS5_1CILi128EEENS7_ILi48EEENS7_ILi256EEEEEELi256ENS_10bfloat16_tEfNS_4arch4Sm80ELb0ELb1ELb1ELb1ELb0ELb1ELb1ELb0EEENS1_21CollectiveEpilogueFwdINS6_IJS8_SA_S9_EEENS6_IJNS7_ILi1EEESI_SI_EEESC_SE_Li256ELb1ELb1ELb0ELb0EEENS1_19SingleTileSchedulerILb1ELb0ELb1ELi128EEEEEEEEEvNT_6ParamsE) ;  /* 0xfffe0af00c007950 */ /* 0x000fea0003c3ffff */
.L_x_1177:
        /* <DEDUP_REMOVED lines=28> */
.L_x_1259:
[----:B------:R-:W-:Y:S05]  /*1f6d0*/  BRA.DIV ~URZ, `(.L_x_1224) ;  /* 0x000058527f007947 */ /* 0x000fea000b800000 */
[----:B------:R3:W4:Y:S04]  /*1f6e0*/  SHFL.IDX PT, R26, R21, RZ, 0x181f ;  /* 0x00181fff151a7589 */ /* 0x00072800000e0000 */
[----:B------:R3:W1:Y:S04]  /*1f6f0*/  SHFL.IDX PT, R23, R20, RZ, 0x181f ;  /* 0x00181fff14177589 */ /* 0x00066800000e0000 */
[----:B------:R3:W2:Y:S02]  /*1f700*/  SHFL.IDX PT, R16, R18, RZ, 0x181f ;  /* 0x00181fff12107589 */ /* 0x0006a400000e0000 */
.L_x_1260:
        /* <DEDUP_REMOVED lines=19> */
[C---:B------:R-:W-:Y:S01]  /*1f840*/  IADD3 R10, R76.reuse, 0x40, RZ ;  /* 0x000000404c0a7810 */ /* 0x040fe20007ffe0ff */
[----:B------:R-:W-:Y:S01]  /*1f850*/  CS2R R114, SRZ ;  /* 0x0000000000727805 */ /* 0x000fe2000001ff00 */
[-C--:B------:R-:W-:Y:S01]  /*1f860*/  ISETP.GE.AND P1, PT, R76, R85.reuse, PT ;  /* 0x000000554c00720c */ /* 0x080fe20003f26270 */
[----:B------:R-:W-:Y:S01]  /*1f870*/  CS2R R112, SRZ ;  /* 0x0000000000707805 */ /* 0x000fe2000001ff00 */
[----:B------:R-:W-:Y:S01]  /*1f880*/  ISETP.GE.AND P0, PT, R10, R85, PT ;  /* 0x000000550a00720c */ /* 0x000fe20003f06270 */
[----:B------:R-:W-:Y:S01]  /*1f890*/  CS2R R110, SRZ ;  /* 0x00000000006e7805 */ /* 0x000fe2000001ff00 */
[----:B------:R-:W-:Y:S01]  /*1f8a0*/  CS2R R108, SRZ ;  /* 0x00000000006c7805 */ /* 0x000fe2000001ff00 */
[----:B------:R-:W-:Y:S01]  /*1f8b0*/  CS2R R94, SRZ ;  /* 0x00000000005e7805 */ /* 0x000fe2000001ff00 */
[----:B------:R-:W-:Y:S01]  /*1f8c0*/  CS2R R92, SRZ ;  /* 0x00000000005c7805 */ /* 0x000fe2000001ff00 */
[----:B------:R-:W-:Y:S01]  /*1f8d0*/  CS2R R90, SRZ ;  /* 0x00000000005a7805 */ /* 0x000fe2000001ff00 */
[----:B------:R-:W-:-:S05]  /*1f8e0*/  CS2R R88, SRZ ;  /* 0x0000000000587805 */ /* 0x000fca000001ff00 */
[----:B----4-:R-:W-:Y:S02]  /*1f8f0*/  @!P1 IMAD.WIDE R12, R76, 0x2, R26 ;  /* 0x000000024c0c9825 */ /* 0x010fe400078e021a */
[----:B------:R-:W-:-:S03]  /*1f900*/  @!P0 SHF.R.S32.HI R11, RZ, 0x1f, R10 ;  /* 0x0000001fff0b8819 */ /* 0x000fc6000001140a */
[----:B------:R2:W5:Y:S01]  /*1f910*/  @!P1 LD.E.128 R112, [R12.64] ;  /* 0x000000080c709980 */ /* 0x000562000c101d00 */
[----:B------:R-:W-:-:S04]  /*1f920*/  @!P0 LEA.HI R11, R11, R10, RZ, 0x3 ;  /* 0x0000000a0b0b8211 */ /* 0x000fc800078f18ff */
[----:B------:R-:W-:-:S05]  /*1f930*/  @!P0 LOP3.LUT R11, R11, 0xfffffff8, RZ, 0xc0, !PT ;  /* 0xfffffff80b0b8812 */ /* 0x000fca00078ec0ff */
[----:B------:R-:W-:-:S04]  /*1f940*/  @!P0 IMAD.WIDE R26, R11, 0x2, R26 ;  /* 0x000000020b1a8825 */ /* 0x000fc800078e021a */
[--C-:B-1----:R-:W-:Y:S01]  /*1f950*/  @!P0 IMAD.WIDE R10, R11, 0x2, R22.reuse ;  /* 0x000000020b0a8825 */ /* 0x102fe200078e0216 */
[----:B------:R2:W5:Y:S03]  /*1f960*/  @!P0 LD.E.128 R92, [R26.64] ;  /* 0x000000081a5c8980 */ /* 0x000566000c101d00 */
[----:B------:R-:W-:Y:S01]  /*1f970*/  @!P1 IMAD.WIDE R22, R76, 0x2, R22 ;  /* 0x000000024c169825 */ /* 0x000fe200078e0216 */
[----:B------:R2:W5:Y:S04]  /*1f980*/  @!P0 LD.E.128 R88, [R10.64] ;  /* 0x000000080a588980 */ /* 0x000568000c101d00 */
[----:B------:R2:W5:Y:S02]  /*1f990*/  @!P1 LD.E.128 R108, [R22.64] ;  /* 0x00000008166c9980 */ /* 0x000564000c101d00 */
.L_x_1226:
[----:B------:R-:W-:Y:S05]  /*1f9a0*/  BSYNC B0 ;  /* 0x0000000000007941 */ /* 0x000fea0003800000 */
.L_x_1225:
        /* <DEDUP_REMOVED lines=34> */
[----:B------:R2:W4:Y:S04]  /*1fbd0*/  SHFL.IDX PT, R24, R21, 0x1, 0x181f ;  /* 0x00381f0015187f89 */ /* 0x00052800000e0000 */
[----:B-1----:R2:W1:Y:S04]  /*1fbe0*/  SHFL.IDX PT, R23, R20, 0x1, 0x181f ;  /* 0x00381f0014177f89 */ /* 0x00246800000e0000 */
[----:B------:R2:W1:Y:S02]  /*1fbf0*/  SHFL.IDX PT, R16, R18, 0x1, 0x181f ;  /* 0x00381f0012107f89 */ /* 0x00046400000e0000 */
.L_x_1261:
        /* <DEDUP_REMOVED lines=10> */
[----:B-1----:R-:W-:-:S07]  /*1fca0*/  IMAD.MOV.U32 R22, RZ, RZ, R16 ;  /* 0x000000ffff167224 */ /* 0x002fce00078e0010 */
        /* <DEDUP_REMOVED lines=12> */
[----:B---34-:R-:W-:Y:S02]  /*1fd70*/  @!P1 IMAD.WIDE R12, R76, 0x2, R24 ;  /* 0x000000024c0c9825 */ /* 0x018fe400078e0218 */
[----:B------:R-:W-:-:S03]  /*1fd80*/  @!P0 SHF.R.S32.HI R10, RZ, 0x1f, R11 ;  /* 0x0000001fff0a8819 */ /* 0x000fc6000001140b */
[----:B------:R1:W5:Y:S01]  /*1fd90*/  @!P1 LD.E.128 R64, [R12.64] ;  /* 0x000000080c409980 */ /* 0x000362000c101d00 */
[----:B------:R-:W-:-:S04]  /*1fda0*/  @!P0 LEA.HI R10, R10, R11, RZ, 0x3 ;  /* 0x0000000b0a0a8211 */ /* 0x000fc800078f18ff */
[----:B------:R-:W-:-:S05]  /*1fdb0*/  @!P0 LOP3.LUT R10, R10, 0xfffffff8, RZ, 0xc0, !PT ;  /* 0xfffffff80a0a8812 */ /* 0x000fca00078ec0ff */
[----:B------:R-:W-:-:S04]  /*1fdc0*/  @!P0 IMAD.WIDE R24, R10, 0x2, R24 ;  /* 0x000000020a188825 */ /* 0x000fc800078e0218 */
[--C-:B------:R-:W-:Y:S01]  /*1fdd0*/  @!P0 IMAD.WIDE R10, R10, 0x2, R22.reuse ;  /* 0x000000020a0a8825 */ /* 0x100fe200078e0216 */
[----:B------:R1:W5:Y:S03]  /*1fde0*/  @!P0 LD.E.128 R56, [R24.64] ;  /* 0x0000000818388980 */ /* 0x000366000c101d00 */
[----:B------:R-:W-:Y:S01]  /*1fdf0*/  @!P1 IMAD.WIDE R22, R76, 0x2, R22 ;  /* 0x000000024c169825 */ /* 0x000fe200078e0216 */
[----:B------:R1:W5:Y:S04]  /*1fe00*/  @!P0 LD.E.128 R52, [R10.64] ;  /* 0x000000080a348980 */ /* 0x000368000c101d00 */
[----:B------:R1:W5:Y:S02]  /*1fe10*/  @!P1 LD.E.128 R60, [R22.64] ;  /* 0x00000008163c9980 */ /* 0x000364000c101d00 */
.L_x_1229:
[----:B------:R-:W-:Y:S05]  /*1fe20*/  BSYNC B0 ;  /* 0x0000000000007941 */ /* 0x000fea0003800000 */
.L_x_1228:
[----:B-1---5:R-:W-:Y:S02]  /*1fe30*/  IMAD.MOV.U32 R13, RZ, RZ, R58 ;  /* 0x000000ffff0d7224 */ /* 0x022fe400078e003a */
        /* <DEDUP_REMOVED lines=32> */
[----:B---3--:R1:W3:Y:S02]  /*20040*/  SHFL.IDX PT, R25, R19, 0x2, 0x181f ;  /* 0x00581f0013197f89 */ /* 0x0082e400000e0000 */
.L_x_1262:
[----:B------:R-:W-:Y:S05]  /*20050*/  BRA.DIV ~URZ, `(.L_x_1231) ;  /* 0x000052727f007947 */ /* 0x000fea000b800000 */
[----:B----4-:R4:W1:Y:S04]  /*20060*/  SHFL.IDX PT, R24, R21, 0x2, 0x181f ;  /* 0x00581f0015187f89 */ /* 0x01086800000e0000 */
[----:B------:R4:W2:Y:S04]  /*20070*/  SHFL.IDX PT, R23, R20, 0x2, 0x181f ;  /* 0x00581f0014177f89 */ /* 0x0008a800000e0000 */
[----:B------:R4:W3:Y:S02]  /*20080*/  SHFL.IDX PT, R16, R18, 0x2, 0x181f ;  /* 0x00581f0012107f89 */ /* 0x0008e400000e0000 */
.L_x_1263:
        /* <DEDUP_REMOVED lines=11> */
[----:B--2---:R-:W-:-:S06]  /*20140*/  IMAD.MOV.U32 R17, RZ, RZ, R23 ;  /* 0x000000ffff117224 */ /* 0x004fcc00078e0017 */
        /* <DEDUP_REMOVED lines=12> */
[----:B-1-3--:R-:W-:Y:S02]  /*20210*/  @!P1 IMAD.WIDE R12, R76, 0x2, R24 ;  /* 0x000000024c0c9825 */ /* 0x00afe400078e0218 */
        /* <DEDUP_REMOVED lines=10> */
.L_x_1233:
[----:B------:R-:W-:Y:S05]  /*202c0*/  BSYNC B0 ;  /* 0x0000000000007941 */ /* 0x000fea0003800000 */
.L_x_1232:
[----:B-1---5:R-:W-:Y:S01]  /*202d0*/  IMAD.MOV.U32 R13, RZ, RZ, R38 ;  /* 0x000000ffff0d7224 */ /* 0x022fe200078e0026 */
[----:B------:R-:W-:Y:S01]  /*202e0*/  CS2R R22, SRZ ;  /* 0x0000000000167805 */ /* 0x000fe2000001ff00 */
        /* <DEDUP_REMOVED lines=33> */
.L_x_1264:
[----:B------:R-:W-:Y:S01]  /*20500*/  SHF.R.S32.HI R11, RZ, 0x1f, R156 ;  /* 0x0000001fff0b7819 */ /* 0x000fe2000001149c */
[----:B-1----:R-:W-:-:S03]  /*20510*/  IMAD.SHL.U32 R19, R15, 0x80, RZ ;  /* 0x000000800f137824 */ /* 0x002fc600078e00ff */
[----:B------:R-:W-:-:S04]  /*20520*/  LEA.HI R10, R11, R156, RZ, 0x3 ;  /* 0x0000009c0b0a7211 */ /* 0x000fc800078f18ff */
[----:B------:R-:W-:Y:S01]  /*20530*/  LEA.HI.SX32 R19, R10, R19, 0x1d ;  /* 0x000000130a137211 */ /* 0x000fe200078feaff */
[----:B------:R-:W-:Y:S05]  /*20540*/  BRA.DIV ~URZ, `(.L_x_1235) ;  /* 0x00004f527f007947 */ /* 0x000fea000b800000 */
[----:B------:R1:W4:Y:S01]  /*20550*/  SHFL.IDX PT, R68, R21, 0x3, 0x181f ;  /* 0x00781f0015447f89 */ /* 0x00032200000e0000 */
[----:B--2---:R-:W-:-:S03]  /*20560*/  MOV R69, R17 ;  /* 0x0000001100457202 */ /* 0x004fc60000000f00 */
[----:B------:R1:W2:Y:S04]  /*20570*/  SHFL.IDX PT, R15, R20, 0x3, 0x181f ;  /* 0x00781f00140f7f89 */ /* 0x0002a800000e0000 */
[----:B------:R1:W3:Y:S02]  /*20580*/  SHFL.IDX PT, R14, R18, 0x3, 0x181f ;  /* 0x00781f00120e7f89 */ /* 0x0002e400000e0000 */
.L_x_1265:
[----:B------:R-:W-:Y:S01]  /*20590*/  IADD3 R19, R19, 0x60, RZ ;  /* 0x0000006013137810 */ /* 0x000fe20007ffe0ff */
[----:B------:R-:W-:Y:S01]  /*205a0*/  BSSY B0, `(.L_x_1236) ;  /* 0x0000020000007945 */ /* 0x000fe20003800000 */
[----:B-1--4-:R-:W-:Y:S01]  /*205b0*/  CS2R R20, SRZ ;  /* 0x0000000000147805 */ /* 0x012fe2000001ff00 */
[----:B------:R-:W-:Y:S01]  /*205c0*/  CS2R R30, SRZ ;  /* 0x00000000001e7805 */ /* 0x000fe2000001ff00 */
[----:B------:R-:W-:Y:S01]  /*205d0*/  ISETP.GE.AND P0, PT, R19, R8, PT ;  /* 0x000000081300720c */ /* 0x000fe20003f06270 */
[----:B------:R-:W-:Y:S01]  /*205e0*/  CS2R R28, SRZ ;  /* 0x00000000001c7805 */ /* 0x000fe2000001ff00 */
[----:B------:R-:W-:Y:S01]  /*205f0*/  CS2R R18, SRZ ;  /* 0x0000000000127805 */ /* 0x000fe2000001ff00 */
[----:B---3--:R-:W-:Y:S01]  /*20600*/  CS2R R16, SRZ ;  /* 0x0000000000107805 */ /* 0x008fe2000001ff00 */
[----:B------:R-:W-:Y:S01]  /*20610*/  CS2R R26, SRZ ;  /* 0x00000000001a7805 */ /* 0x000fe2000001ff00 */
[----:B------:R-:W-:-:S08]  /*20620*/  CS2R R24, SRZ ;  /* 0x0000000000187805 */ /* 0x000fd0000001ff00 */
        /* <DEDUP_REMOVED lines=12> */
[----:B------:R-:W-:Y:S02]  /*206f0*/  @!P1 IMAD.WIDE R12, R76, 0x2, R68 ;  /* 0x000000024c0c9825 */ /* 0x000fe400078e0244 */
[----:B------:R-:W-:-:S03]  /*20700*/  @!P0 SHF.R.S32.HI R10, RZ, 0x1f, R11 ;  /* 0x0000001fff0a8819 */ /* 0x000fc6000001140b */
[----:B------:R1:W5:Y:S01]  /*20710*/  @!P1 LD.E.128 R28, [R12.64] ;  /* 0x000000080c1c9980 */ /* 0x000362000c101d00 */
[----:B------:R-:W-:-:S04]  /*20720*/  @!P0 LEA.HI R10, R10, R11, RZ, 0x3 ;  /* 0x0000000b0a0a8211 */ /* 0x000fc800078f18ff */
[----:B------:R-:W-:-:S05]  /*20730*/  @!P0 LOP3.LUT R10, R10, 0xfffffff8, RZ, 0xc0, !PT ;  /* 0xfffffff80a0a8812 */ /* 0x000fca00078ec0ff */
[----:B------:R-:W-:-:S04]  /*20740*/  @!P0 IMAD.WIDE R68, R10, 0x2, R68 ;  /* 0x000000020a448825 */ /* 0x000fc800078e0244 */
[--C-:B--2---:R-:W-:Y:S01]  /*20750*/  @!P0 IMAD.WIDE R10, R10, 0x2, R14.reuse ;  /* 0x000000020a0a8825 */ /* 0x104fe200078e020e */
[----:B------:R1:W5:Y:S03]  /*20760*/  @!P0 LD.E.128 R20, [R68.64] ;  /* 0x0000000844148980 */ /* 0x000366000c101d00 */
[----:B------:R-:W-:Y:S01]  /*20770*/  @!P1 IMAD.WIDE R14, R76, 0x2, R14 ;  /* 0x000000024c0e9825 */ /* 0x000fe200078e020e */
[----:B------:R1:W5:Y:S04]  /*20780*/  @!P0 LD.E.128 R16, [R10.64] ;  /* 0x000000080a108980 */ /* 0x000368000c101d00 */
[----:B------:R1:W5:Y:S02]  /*20790*/  @!P1 LD.E.128 R24, [R14.64] ;  /* 0x000000080e189980 */ /* 0x000364000c101d00 */
.L_x_1237:
[----:B------:R-:W-:Y:S05]  /*207a0*/  BSYNC B0 ;  /* 0x0000000000007941 */ /* 0x000fea0003800000 */
.L_x_1236:
[----:B-1----:R-:W-:Y:S01]  /*207b0*/  IADD3 R13, R9, -c[0x0][0x20], RZ ;  /* 0x80000800090d7a10 */ /* 0x002fe20007ffe0ff */
[----:B------:R-:W-:-:S04]  /*207c0*/  DEPBAR.LE SB0, 0x1 ;  /* 0x000080400000791a */ /* 0x000fc80000000000 */
[----:B--2---:R-:W2:Y:S04]  /*207d0*/  LDL.64 R14, [R13+0x20] ;  /* 0x000020000d0e7983 */ /* 0x004ea80000100a00 */
[----:B------:R-:W3:Y:S01]  /*207e0*/  LDL.64 R146, [R13+0x28] ;  /* 0x000028000d927983 */ /* 0x000ee20000100a00 */
[----:B------:R-:W-:Y:S03]  /*207f0*/  WARPSYNC 0xffffffff ;  /* 0xffffffff00007948 */ /* 0x000fe60003800000 */
[----:B------:R-:W-:Y:S06]  /*20800*/  BAR.SYNC.DEFER_BLOCKING 0x0 ;  /* 0x0000000000007b1d */ /* 0x000fec0000010000 */
[----:B--2---:R-:W2:Y:S04]  /*20810*/  LD.E R103, [R14.64] ;  /* 0x000000080e677980 */ /* 0x004ea8000c101900 */
[----:B---3--:R-:W5:Y:S02]  /*20820*/  LD.E.64 R146, [R146.64] ;  /* 0x0000000892927980 */ /* 0x008f64000c101b00 */
[----:B-----5:R-:W-:Y:S01]  /*20830*/  IMAD.MOV.U32 R11, RZ, RZ, R23 ;  /* 0x000000ffff0b7224 */ /* 0x020fe200078e0017 */
[----:B------:R-:W-:Y:S01]  /*20840*/  BSSY B1, `(.L_x_1238) ;  /* 0x0000112000017945 */ /* 0x000fe20003800000 */
        /* <DEDUP_REMOVED lines=27> */
[----:B--2---:R-:W-:Y:S02]  /*20a00*/  IMAD R103, R103, -0x80, R8 ;  /* 0xffffff8067677824 */ /* 0x004fe400078e0208 */
[----:B------:R-:W-:-:S03]  /*20a10*/  IMAD.MOV.U32 R8, RZ, RZ, R17 ;  /* 0x000000ffff087224 */ /* 0x000fc600078e0011 */
        /* <DEDUP_REMOVED lines=9> */
[----:B------:R-:W-:Y:S01]  /*20ab0*/  SHF.R.S32.HI R171, RZ, 0x1f, R156 ;  /* 0x0000001fffab7819 */ /* 0x000fe2000001149c */
[----:B------:R-:W-:Y:S01]  /*20ac0*/  IMAD.SHL.U32 R9, R106, 0x40, RZ ;  /* 0x000000406a097824 */ /* 0x000fe200078e00ff */
[----:B------:R-:W-:Y:S02]  /*20ad0*/  LEA.HI R12, R85, R104, RZ, 0x1d ;  /* 0x00000068550c7211 */ /* 0x000fe400078fe8ff */
[----:B------:R-:W-:Y:S02]  /*20ae0*/  LEA.HI R171, R171, R156, RZ, 0x6 ;  /* 0x0000009cabab7211 */ /* 0x000fe400078f30ff */
[----:B------:R-:W-:Y:S02]  /*20af0*/  SHF.R.S32.HI R11, RZ, 0x1f, R12 ;  /* 0x0000001fff0b7819 */ /* 0x000fe4000001140c */
[----:B------:R-:W-:Y:S01]  /*20b00*/  LOP3.LUT R9, R9, 0x1c0, RZ, 0xc0, !PT ;  /* 0x000001c009097812 */ /* 0x000fe200078ec0ff */
[----:B------:R-:W-:Y:S01]  /*20b10*/  IMAD.SHL.U32 R171, R171, 0x8, RZ ;  /* 0x00000008abab7824 */ /* 0x000fe200078e00ff */
[----:B------:R-:W-:Y:S01]  /*20b20*/  LEA.HI R10, R11, R12, RZ, 0x3 ;  /* 0x0000000c0b0a7211 */ /* 0x000fe200078f18ff */
[----:B------:R-:W-:Y:S01]  /*20b30*/  IMAD.SHL.U32 R12, R12, 0x8, RZ ;  /* 0x000000080c0c7824 */ /* 0x000fe200078e00ff */
[----:B------:R-:W-:-:S02]  /*20b40*/  LOP3.LUT R11, R9, 0x38, R76, 0xf8, !PT ;  /* 0x00000038090b7812 */ /* 0x000fc400078ef84c */
[----:B------:R-:W-:Y:S01]  /*20b50*/  SHF.R.U32.HI R8, RZ, 0x3, R9 ;  /* 0x00000003ff087819 */ /* 0x000fe20000011609 */
[----:B------:R-:W-:Y:S01]  /*20b60*/  IMAD.SHL.U32 R10, R10, 0x400, RZ ;  /* 0x000004000a0a7824 */ /* 0x000fe200078e00ff */
[----:B------:R-:W-:Y:S02]  /*20b70*/  LOP3.LUT R171, R171, 0xfffffe00, RZ, 0xc0, !PT ;  /* 0xfffffe00abab7812 */ /* 0x000fe400078ec0ff */
[----:B------:R-:W-:Y:S02]  /*20b80*/  LOP3.LUT R9, R9, 0x38, R12, 0xf8, !PT ;  /* 0x0000003809097812 */ /* 0x000fe400078ef80c */
[----:B------:R-:W-:Y:S02]  /*20b90*/  LOP3.LUT R11, R171, R11, R8, 0xf6, !PT ;  /* 0x0000000bab0b7212 */ /* 0x000fe400078ef608 */
[----:B------:R-:W-:Y:S02]  /*20ba0*/  LOP3.LUT R8, R9, R8, RZ, 0x3c, !PT ;  /* 0x0000000809087212 */ /* 0x000fe400078e3cff */
[----:B------:R-:W-:Y:S01]  /*20bb0*/  LOP3.LUT R10, R10, 0xffffe000, RZ, 0xc0, !PT ;  /* 0xffffe0000a0a7812 */ /* 0x000fe200078ec0ff */
[----:B------:R-:W-:-:S03]  /*20bc0*/  IMAD.WIDE.U32 R172, R11, 0x2, R146 ;  /* 0x000000020bac7825 */ /* 0x000fc600078e0092 */
[----:B------:R-:W-:Y:S02]  /*20bd0*/  IADD3 R171, R8, R10, R171 ;  /* 0x0000000a08ab7210 */ /* 0x000fe40007ffe0ab */
[----:B------:R-:W2:Y:S03]  /*20be0*/  LD.E.128 R12, [R172.64] ;  /* 0x00000008ac0c7980 */ /* 0x000ea6000c101d00 */
[----:B------:R-:W-:-:S05]  /*20bf0*/  IMAD.WIDE.U32 R170, R171, 0x2, R146 ;  /* 0x00000002abaa7825 */ /* 0x000fca00078e0092 */
[----:B------:R-:W3:Y:S01]  /*20c00*/  LD.E.128 R8, [R170.64] ;  /* 0x00000008aa087980 */ /* 0x000ee2000c101d00 */
[--C-:B------:R-:W-:Y:S02]  /*20c10*/  SHF.R.U64 R165, R112, 0x10, R113.reuse ;  /* 0x0000001070a57819 */ /* 0x100fe40000001271 */
[----:B------:R-:W-:Y:S02]  /*20c20*/  SHF.R.U32.HI R112, RZ, 0x10, R113 ;  /* 0x00000010ff707819 */ /* 0x000fe40000011671 */
[--C-:B------:R-:W-:Y:S02]  /*20c30*/  SHF.R.U64 R113, R114, 0x10, R115.reuse ;  /* 0x0000001072717819 */ /* 0x100fe40000001273 */
[----:B------:R-:W-:Y:S02]  /*20c40*/  SHF.R.U32.HI R114, RZ, 0x10, R115 ;  /* 0x00000010ff727819 */ /* 0x000fe40000011673 */
[--C-:B------:R-:W-:Y:S02]  /*20c50*/  SHF.R.U64 R115, R108, 0x10, R109.reuse ;  /* 0x000000106c737819 */ /* 0x100fe4000000126d */
        /* <DEDUP_REMOVED lines=13> */
[----:B------:R-:W-:Y:S01]  /*20d30*/  PRMT R163, R163, 0x5410, R114 ;  /* 0x00005410a3a37816 */ /* 0x000fe20000000072 */
[C---:B--2---:R-:W-:Y:S01]  /*20d40*/  IMAD.U32 R109, R12.reuse, 0x10000, RZ ;  /* 0x000100000c6d7824 */ /* 0x044fe200078e00ff */
[----:B------:R-:W-:Y:S01]  /*20d50*/  LOP3.LUT R108, R12, 0xffff0000, RZ, 0xc0, !PT ;  /* 0xffff00000c6c7812 */ /* 0x000fe200078ec0ff */
[C---:B------:R-:W-:Y:S01]  /*20d60*/  IMAD.U32 R12, R13.reuse, 0x10000, RZ ;  /* 0x000100000d0c7824 */ /* 0x040fe200078e00ff */
[----:B------:R-:W-:Y:S01]  /*20d70*/  LOP3.LUT R111, R13, 0xffff0000, RZ, 0xc0, !PT ;  /* 0xffff00000d6f7812 */ /* 0x000fe200078ec0ff */
[C---:B------:R-:W-:Y:S01]  /*20d80*/  IMAD.U32 R13, R15.reuse, 0x10000, RZ ;  /* 0x000100000f0d7824 */ /* 0x040fe200078e00ff */
[----:B------:R-:W-:Y:S01]  /*20d90*/  LOP3.LUT R113, R15, 0xffff0000, RZ, 0xc0, !PT ;  /* 0xffff00000f717812 */ /* 0x000fe200078ec0ff */
[C---:B------:R-:W-:Y:S01]  /*20da0*/  IMAD.U32 R110, R14.reuse, 0x10000, RZ ;  /* 0x000100000e6e7824 */ /* 0x040fe200078e00ff */
[----:B------:R-:W-:Y:S01]  /*20db0*/  LOP3.LUT R14, R14, 0xffff0000, RZ, 0xc0, !PT ;  /* 0xffff00000e0e7812 */ /* 0x000fe200078ec0ff */
[C---:B---3--:R-:W-:Y:S01]  /*20dc0*/  IMAD.U32 R112, R8.reuse, 0x10000, RZ ;  /* 0x0001000008707824 */ /* 0x048fe200078e00ff */
        /* <DEDUP_REMOVED lines=9> */
[----:B------:R-:W-:Y:S02]  /*20e60*/  FFMA.FTZ R10, R109, R115, -R10 ;  /* 0x000000736d0a7223 */ /* 0x000fe4000001080a */
[----:B------:R-:W-:Y:S02]  /*20e70*/  FMUL.FTZ R115, R15, R158 ;  /* 0x0000009e0f737220 */ /* 0x000fe40000410000 */
[----:B------:R-:W-:Y:S02]  /*20e80*/  FFMA.FTZ R112, R109, R9, R112 ;  /* 0x000000096d707223 */ /* 0x000fe40000010070 */
[----:B------:R-:W-:Y:S02]  /*20e90*/  IMAD.U32 R9, R161, 0x10000, RZ ;  /* 0x00010000a1097824 */ /* 0x000fe400078e00ff */
[----:B------:R-:W-:-:S02]  /*20ea0*/  FMUL.FTZ R15, R15, R162 ;  /* 0x000000a20f0f7220 */ /* 0x000fc40000410000 */
[----:B------:R-:W-:Y:S01]  /*20eb0*/  FFMA.FTZ R115, R108, R162, -R115 ;  /* 0x000000a26c737223 */ /* 0x000fe20000010873 */
[----:B------:R-:W-:Y:S01]  /*20ec0*/  LOP3.LUT R162, R157, 0xffff0000, RZ, 0xc0, !PT ;  /* 0xffff00009da27812 */ /* 0x000fe200078ec0ff */
[C---:B------:R-:W-:Y:S02]  /*20ed0*/  FMUL.FTZ R109, R8.reuse, R169 ;  /* 0x000000a9086d7220 */ /* 0x040fe40000410000 */
[-C--:B------:R-:W-:Y:S02]  /*20ee0*/  FMUL.FTZ R8, R8, R9.reuse ;  /* 0x0000000908087220 */ /* 0x080fe40000410000 */
[----:B------:R-:W-:Y:S01]  /*20ef0*/  FFMA.FTZ R15, R108, R158, R15 ;  /* 0x0000009e6c0f7223 */ /* 0x000fe2000001000f */
[----:B------:R-:W-:Y:S01]  /*20f00*/  LOP3.LUT R108, R161, 0xffff0000, RZ, 0xc0, !PT ;  /* 0xffff0000a16c7812 */ /* 0x000fe200078ec0ff */
[C---:B------:R-:W-:Y:S02]  /*20f10*/  FFMA.FTZ R109, R12.reuse, R9, -R109 ;  /* 0x000000090c6d7223 */ /* 0x040fe4000001086d */
[----:B------:R-:W-:-:S02]  /*20f20*/  FFMA.FTZ R9, R12, R169, R8 ;  /* 0x000000a90c097223 */ /* 0x000fc40000010008 */
[C---:B------:R-:W-:Y:S02]  /*20f30*/  FMUL.FTZ R8, R167.reuse, R162 ;  /* 0x000000a2a7087220 */ /* 0x040fe40000410000 */
[-C--:B------:R-:W-:Y:S02]  /*20f40*/  FMUL.FTZ R167, R167, R108.reuse ;  /* 0x0000006ca7a77220 */ /* 0x080fe40000410000 */
[----:B------:R-:W-:Y:S02]  /*20f50*/  FFMA.FTZ R108, R111, R108, -R8 ;  /* 0x0000006c6f6c7223 */ /* 0x000fe40000010808 */
[C---:B------:R-:W-:Y:S01]  /*20f60*/  IMAD.U32 R114, R11.reuse, 0x10000, RZ ;  /* 0x000100000b727824 */ /* 0x040fe200078e00ff */
[----:B------:R-:W-:Y:S01]  /*20f70*/  LOP3.LUT R11, R11, 0xffff0000, RZ, 0xc0, !PT ;  /* 0xffff00000b0b7812 */ /* 0x000fe200078ec0ff */
[C---:B------:R-:W-:Y:S01]  /*20f80*/  IMAD.U32 R157, R160.reuse, 0x10000, RZ ;  /* 0x00010000a09d7824 */ /* 0x040fe200078e00ff */
[----:B------:R-:W-:Y:S01]  /*20f90*/  LOP3.LUT R160, R160, 0xffff0000, RZ, 0xc0, !PT ;  /* 0xffff0000a0a07812 */ /* 0x000fe200078ec0ff */
[----:B------:R-:W-:-:S02]  /*20fa0*/  IMAD.U32 R8, R159, 0x10000, RZ ;  /* 0x000100009f087824 */ /* 0x000fc400078e00ff */
[C---:B------:R-:W-:Y:S01]  /*20fb0*/  IMAD.U32 R161, R164.reuse, 0x10000, RZ ;  /* 0x00010000a4a17824 */ /* 0x040fe200078e00ff */
[----:B------:R-:W-:Y:S01]  /*20fc0*/  LOP3.LUT R164, R164, 0xffff0000, RZ, 0xc0, !PT ;  /* 0xffff0000a4a47812 */ /* 0x000fe200078ec0ff */
[----:B------:R-:W-:Y:S02]  /*20fd0*/  FFMA.FTZ R162, R111, R162, R167 ;  /* 0x000000a26fa27223 */ /* 0x000fe400000100a7 */
[----:B------:R-:W-:Y:S02]  /*20fe0*/  IMAD.U32 R12, R163, 0x10000, RZ ;  /* 0x00010000a30c7824 */ /* 0x000fe400078e00ff */
[----:B------:R-:W-:Y:S01]  /*20ff0*/  FMUL.FTZ R158, R166, R157 ;  /* 0x0000009da69e7220 */ /* 0x000fe20000410000 */
[----:B------:R-:W-:Y:S01]  /*21000*/  F2FP.BF16.PACK_AB R9, R162, R9 ;  /* 0x00000009a209723e */ /* 0x000fe200000010ff */
[----:B------:R-:W-:Y:S02]  /*21010*/  FMUL.FTZ R167, R114, R8 ;  /* 0x0000000872a77220 */ /* 0x000fe40000410000 */
[----:B------:R-:W-:-:S02]  /*21020*/  FMUL.FTZ R166, R166, R161 ;  /* 0x000000a1a6a67220 */ /* 0x000fc40000410000 */
[-C--:B------:R-:W-:Y:S02]  /*21030*/  FMUL.FTZ R114, R114, R12.reuse ;  /* 0x0000000c72727220 */ /* 0x080fe40000410000 */
[----:B------:R-:W-:Y:S01]  /*21040*/  FFMA.FTZ R167, R13, R12, -R167 ;  /* 0x0000000c0da77223 */ /* 0x000fe200000108a7 */
[----:B------:R-:W-:Y:S01]  /*21050*/  LOP3.LUT R12, R159, 0xffff0000, RZ, 0xc0, !PT ;  /* 0xffff00009f0c7812 */ /* 0x000fe200078ec0ff */
[C---:B------:R-:W-:Y:S02]  /*21060*/  FFMA.FTZ R111, R110.reuse, R161, -R158 ;  /* 0x000000a16e6f7223 */ /* 0x040fe4000001089e */
[----:B------:R-:W-:Y:S01]  /*21070*/  FFMA.FTZ R166, R110, R157, R166 ;  /* 0x0000009d6ea67223 */ /* 0x000fe200000100a6 */
[----:B------:R-:W-:Y:S01]  /*21080*/  LOP3.LUT R110, R163, 0xffff0000, RZ, 0xc0, !PT ;  /* 0xffff0000a36e7812 */ /* 0x000fe200078ec0ff */
[----:B------:R-:W-:Y:S02]  /*21090*/  FFMA.FTZ R114, R13, R8, R114 ;  /* 0x000000080d727223 */ /* 0x000fe40000010072 */
[----:B------:R-:W-:-:S02]  /*210a0*/  FMUL.FTZ R157, R165, R160 ;  /* 0x000000a0a59d7220 */ /* 0x000fc40000410000 */
[----:B------:R-:W-:Y:S02]  /*210b0*/  FMUL.FTZ R165, R165, R164 ;  /* 0x000000a4a5a57220 */ /* 0x000fe40000410000 */
[C---:B------:R-:W-:Y:S02]  /*210c0*/  FMUL.FTZ R13, R11.reuse, R12 ;  /* 0x0000000c0b0d7220 */ /* 0x040fe40000410000 */
[----:B------:R-:W-:Y:S02]  /*210d0*/  FMUL.FTZ R8, R11, R110 ;  /* 0x0000006e0b087220 */ /* 0x000fe40000410000 */
[C---:B------:R-:W-:Y:S02]  /*210e0*/  FFMA.FTZ R164, R14.reuse, R164, -R157 ;  /* 0x000000a40ea47223 */ /* 0x040fe4000001089d */
[----:B------:R-:W-:Y:S02]  /*210f0*/  FFMA.FTZ R11, R14, R160, R165 ;  /* 0x000000a00e0b7223 */ /* 0x000fe400000100a5 */
[C---:B------:R-:W-:Y:S01]  /*21100*/  FFMA.FTZ R110, R113.reuse, R110, -R13 ;  /* 0x0000006e716e7223 */ /* 0x040fe2000001080d */
[----:B------:R-:W-:Y:S01]  /*21110*/  F2FP.BF16.PACK_AB R13, R108, R109 ;  /* 0x0000006d6c0d723e */ /* 0x000fe200000010ff */
[----:B------:R-:W-:Y:S01]  /*21120*/  FFMA.FTZ R113, R113, R12, R8 ;  /* 0x0000000c71717223 */ /* 0x000fe20000010008 */
[----:B------:R-:W-:-:S02]  /*21130*/  F2FP.BF16.PACK_AB R12, R115, R10 ;  /* 0x0000000a730c723e */ /* 0x000fc400000010ff */
[----:B------:R-:W-:Y:S02]  /*21140*/  F2FP.BF16.PACK_AB R8, R15, R112 ;  /* 0x000000700f08723e */ /* 0x000fe400000010ff */
[----:B------:R-:W-:Y:S02]  /*21150*/  F2FP.BF16.PACK_AB R14, R164, R111 ;  /* 0x0000006fa40e723e */ /* 0x000fe400000010ff */
[----:B------:R-:W-:Y:S02]  /*21160*/  F2FP.BF16.PACK_AB R10, R11, R166 ;  /* 0x000000a60b0a723e */ /* 0x000fe400000010ff */
[----:B------:R-:W-:Y:S02]  /*21170*/  F2FP.BF16.PACK_AB R15, R110, R167 ;  /* 0x000000a76e0f723e */ /* 0x000fe400000010ff */
[----:B------:R-:W-:-:S03]  /*21180*/  F2FP.BF16.PACK_AB R11, R113, R114 ;  /* 0x00000072710b723e */ /* 0x000fc600000010ff */
[----:B------:R1:W-:Y:S04]  /*21190*/  ST.E.128 [R172.64], R12 ;  /* 0x0000000cac007985 */ /* 0x0003e8000c101d08 */
[----:B------:R1:W-:Y:S02]  /*211a0*/  ST.E.128 [R170.64], R8 ;  /* 0x00000008aa007985 */ /* 0x0003e4000c101d08 */
.L_x_1241:
[----:B------:R-:W-:Y:S05]  /*211b0*/  BSYNC B0 ;  /* 0x0000000000007941 */ /* 0x000fea0003800000 */
.L_x_1240:
[----:B-1----:R-:W-:-:S04]  /*211c0*/  IADD3 R11, R76, 0x40, RZ ;  /* 0x000000404c0b7810 */ /* 0x002fc80007ffe0ff */
[----:B------:R-:W-:-:S13]  /*211d0*/  ISETP.GE.AND P0, PT, R11, R85, PT ;  /* 0x000000550b00720c */ /* 0x000fda0003f06270 */
[----:B------:R-:W-:Y:S05]  /*211e0*/  @P0 BRA `(.L_x_1239) ;  /* 0x0000077000000947 */ /* 0x000fea0003800000 */
[----:B------:R-:W-:Y:S01]  /*211f0*/  SHF.R.S32.HI R14, RZ, 0x1f, R11 ;  /* 0x0000001fff0e7819 */ /* 0x000fe2000001140b */
[----:B------:R-:W-:Y:S01]  /*21200*/  IMAD.SHL.U32 R10, R106, 0x40, RZ ;  /* 0x000000406a0a7824 */ /* 0x000fe200078e00ff */
[----:B------:R-:W-:Y:S02]  /*21210*/  SHF.R.S32.HI R13, RZ, 0x1f, R156 ;  /* 0x0000001fff0d7819 */ /* 0x000fe4000001149c */
        /* <DEDUP_REMOVED lines=21> */
[----:B------:R-:W-:-:S03]  /*21370*/  IADD3 R113, R113, R9, R8 ;  /* 0x0000000971717210 */ /* 0x000fc60007ffe008 */
[----:B------:R-:W-:-:S04]  /*21380*/  IMAD.WIDE.U32 R114, R15, 0x2, R146 ;  /* 0x000000020f727825 */ /* 0x000fc800078e0092 */
[----:B------:R-:W-:Y:S01]  /*21390*/  IMAD.WIDE.U32 R112, R113, 0x2, R146 ;  /* 0x0000000271707825 */ /* 0x000fe200078e0092 */
[----:B------:R-:W2:Y:S04]  /*213a0*/  LD.E.128 R12, [R114.64] ;  /* 0x00000008720c7980 */ /* 0x000ea8000c101d00 */
[----:B------:R-:W3:Y:S01]  /*213b0*/  LD.E.128 R8, [R112.64] ;  /* 0x0000000870087980 */ /* 0x000ee2000c101d00 */
[--C-:B------:R-:W-:Y:S02]  /*213c0*/  SHF.R.U64 R88, R88, 0x10, R89.reuse ;  /* 0x0000001058587819 */ /* 0x100fe40000001259 */
[----:B------:R-:W-:Y:S02]  /*213d0*/  SHF.R.U32.HI R89, RZ, 0x10, R89 ;  /* 0x00000010ff597819 */ /* 0x000fe40000011659 */
[----:B------:R-:W-:-:S02]  /*213e0*/  SHF.R.U64 R90, R90, 0x10, R91 ;  /* 0x000000105a5a7819 */ /* 0x000fc4000000125b */
[----:B------:R-:W-:Y:S02]  /*213f0*/  SHF.R.U64 R92, R92, 0x10, R93 ;  /* 0x000000105c5c7819 */ /* 0x000fe4000000125d */
[----:B------:R-:W-:Y:S02]  /*21400*/  SHF.R.U32.HI R91, RZ, 0x10, R91 ;  /* 0x00000010ff5b7819 */ /* 0x000fe4000001165b */
[----:B------:R-:W-:Y:S02]  /*21410*/  SHF.R.U32.HI R93, RZ, 0x10, R93 ;  /* 0x00000010ff5d7819 */ /* 0x000fe4000001165d */
[----:B------:R-:W-:Y:S02]  /*21420*/  PRMT R149, R149, 0x5410, R88 ;  /* 0x0000541095957816 */ /* 0x000fe40000000058 */
[----:B------:R-:W-:Y:S02]  /*21430*/  PRMT R148, R148, 0x5410, R89 ;  /* 0x0000541094947816 */ /* 0x000fe40000000059 */
[----:B------:R-:W-:-:S02]  /*21440*/  SHF.R.U64 R94, R94, 0x10, R95 ;  /* 0x000000105e5e7819 */ /* 0x000fc4000000125f */
[----:B------:R-:W-:Y:S01]  /*21450*/  PRMT R150, R150, 0x5410, R91 ;  /* 0x0000541096967816 */ /* 0x000fe2000000005b */
[----:B------:R-:W-:Y:S01]  /*21460*/  IMAD.U32 R111, R148, 0x10000, RZ ;  /* 0x00010000946f7824 */ /* 0x000fe200078e00ff */
[----:B------:R-:W-:Y:S02]  /*21470*/  SHF.R.U32.HI R95, RZ, 0x10, R95 ;  /* 0x00000010ff5f7819 */ /* 0x000fe4000001165f */
[----:B------:R-:W-:Y:S02]  /*21480*/  PRMT R153, R153, 0x5410, R92 ;  /* 0x0000541099997816 */ /* 0x000fe4000000005c */
[----:B------:R-:W-:Y:S02]  /*21490*/  PRMT R152, R152, 0x5410, R93 ;  /* 0x0000541098987816 */ /* 0x000fe4000000005d */
[----:B------:R-:W-:Y:S01]  /*214a0*/  PRMT R154, R154, 0x5410, R95 ;  /* 0x000054109a9a7816 */ /* 0x000fe2000000005f */
[C---:B------:R-:W-:Y:S01]  /*214b0*/  IMAD.U32 R95, R153.reuse, 0x10000, RZ ;  /* 0x00010000995f7824 */ /* 0x040fe200078e00ff */
[----:B------:R-:W-:-:S02]  /*214c0*/  LOP3.LUT R156, R153, 0xffff0000, RZ, 0xc0, !PT ;  /* 0xffff0000999c7812 */ /* 0x000fc400078ec0ff */
        /* <DEDUP_REMOVED lines=13> */
[C---:B------:R-:W-:Y:S01]  /*215a0*/  IMAD.U32 R9, R149.reuse, 0x10000, RZ ;  /* 0x0001000095097824 */ /* 0x040fe200078e00ff */
[C---:B------:R-:W-:Y:S01]  /*215b0*/  LOP3.LUT R108, R10.reuse, 0xffff0000, RZ, 0xc0, !PT ;  /* 0xffff00000a6c7812 */ /* 0x040fe200078ec0ff */
[----:B------:R-:W-:Y:S01]  /*215c0*/  IMAD.U32 R109, R10, 0x10000, RZ ;  /* 0x000100000a6d7824 */ /* 0x000fe200078e00ff */
[----:B------:R-:W-:Y:S01]  /*215d0*/  LOP3.LUT R149, R149, 0xffff0000, RZ, 0xc0, !PT ;  /* 0xffff000095957812 */ /* 0x000fe200078ec0ff */
[----:B------:R-:W-:-:S02]  /*215e0*/  FMUL.FTZ R10, R92, R9 ;  /* 0x000000095c0a7220 */ /* 0x000fc40000410000 */
[-C--:B------:R-:W-:Y:S02]  /*215f0*/  FMUL.FTZ R92, R92, R95.reuse ;  /* 0x0000005f5c5c7220 */ /* 0x080fe40000410000 */
[C---:B------:R-:W-:Y:S02]  /*21600*/  FFMA.FTZ R10, R89.reuse, R95, -R10 ;  /* 0x0000005f590a7223 */ /* 0x040fe4000001080a */
[----:B------:R-:W-:Y:S02]  /*21610*/  FFMA.FTZ R92, R89, R9, R92 ;  /* 0x00000009595c7223 */ /* 0x000fe4000001005c */
[----:B------:R-:W-:Y:S02]  /*21620*/  IMAD.U32 R9, R152, 0x10000, RZ ;  /* 0x0001000098097824 */ /* 0x000fe400078e00ff */
[C---:B------:R-:W-:Y:S02]  /*21630*/  FMUL.FTZ R95, R15.reuse, R149 ;  /* 0x000000950f5f7220 */ /* 0x040fe40000410000 */
[----:B------:R-:W-:-:S02]  /*21640*/  FMUL.FTZ R15, R15, R156 ;  /* 0x0000009c0f0f7220 */ /* 0x000fc40000410000 */
[C---:B------:R-:W-:Y:S02]  /*21650*/  FMUL.FTZ R89, R8.reuse, R111 ;  /* 0x0000006f08597220 */ /* 0x040fe40000410000 */
[----:B------:R-:W-:Y:S02]  /*21660*/  FMUL.FTZ R8, R8, R9 ;  /* 0x0000000908087220 */ /* 0x000fe40000410000 */
[C---:B------:R-:W-:Y:S02]  /*21670*/  FFMA.FTZ R95, R88.reuse, R156, -R95 ;  /* 0x0000009c585f7223 */ /* 0x040fe4000001085f */
        /* <DEDUP_REMOVED lines=17> */
[----:B------:R-:W-:-:S02]  /*21790*/  FFMA.FTZ R148, R91, R148, R152 ;  /* 0x000000945b947223 */ /* 0x000fc40000010098 */
[C---:B------:R-:W-:Y:S02]  /*217a0*/  FMUL.FTZ R149, R109.reuse, R8 ;  /* 0x000000086d957220 */ /* 0x040fe40000410000 */
[----:B------:R-:W-:Y:S01]  /*217b0*/  FMUL.FTZ R152, R94, R12 ;  /* 0x0000000c5e987220 */ /* 0x000fe20000410000 */
[----:B------:R-:W-:Y:S01]  /*217c0*/  F2FP.BF16.PACK_AB R9, R148, R9 ;  /* 0x000000099409723e */ /* 0x000fe200000010ff */
[C---:B------:R-:W-:Y:S01]  /*217d0*/  IMAD.U32 R90, R14.reuse, 0x10000, RZ ;  /* 0x000100000e5a7824 */ /* 0x040fe200078e00ff */
[----:B------:R-:W-:Y:S01]  /*217e0*/  LOP3.LUT R14, R14, 0xffff0000, RZ, 0xc0, !PT ;  /* 0xffff00000e0e7812 */ /* 0x000fe200078ec0ff */
[-C--:B------:R-:W-:Y:S02]  /*217f0*/  FMUL.FTZ R109, R109, R111.reuse ;  /* 0x0000006f6d6d7220 */ /* 0x080fe40000410000 */
[----:B------:R-:W-:Y:S02]  /*21800*/  FMUL.FTZ R94, R94, R110 ;  /* 0x0000006e5e5e7220 */ /* 0x000fe40000410000 */
[----:B------:R-:W-:-:S02]  /*21810*/  FFMA.FTZ R91, R90, R111, -R149 ;  /* 0x0000006f5a5b7223 */ /* 0x000fc40000010895 */
[----:B------:R-:W-:Y:S02]  /*21820*/  FFMA.FTZ R109, R90, R8, R109 ;  /* 0x000000085a6d7223 */ /* 0x000fe4000001006d */
[----:B------:R-:W-:Y:S02]  /*21830*/  FFMA.FTZ R94, R13, R12, R94 ;  /* 0x0000000c0d5e7223 */ /* 0x000fe4000001005e */
[C---:B------:R-:W-:Y:S02]  /*21840*/  FMUL.FTZ R90, R108.reuse, R151 ;  /* 0x000000976c5a7220 */ /* 0x040fe40000410000 */
[C---:B------:R-:W-:Y:S02]  /*21850*/  FMUL.FTZ R12, R11.reuse, R150 ;  /* 0x000000960b0c7220 */ /* 0x040fe40000410000 */
[----:B------:R-:W-:Y:S02]  /*21860*/  FMUL.FTZ R108, R108, R155 ;  /* 0x0000009b6c6c7220 */ /* 0x000fe40000410000 */
[----:B------:R-:W-:-:S02]  /*21870*/  FMUL.FTZ R8, R11, R154 ;  /* 0x0000009a0b087220 */ /* 0x000fc40000410000 */
[----:B------:R-:W-:Y:S01]  /*21880*/  FFMA.FTZ R152, R13, R110, -R152 ;  /* 0x0000006e0d987223 */ /* 0x000fe20000010898 */
[----:B------:R-:W-:Y:S01]  /*21890*/  F2FP.BF16.PACK_AB R13, R88, R89 ;  /* 0x00000059580d723e */ /* 0x000fe200000010ff */
[C---:B------:R-:W-:Y:S02]  /*218a0*/  FFMA.FTZ R90, R14.reuse, R155, -R90 ;  /* 0x0000009b0e5a7223 */ /* 0x040fe4000001085a */
[----:B------:R-:W-:Y:S01]  /*218b0*/  FFMA.FTZ R11, R93, R154, -R12 ;  /* 0x0000009a5d0b7223 */ /* 0x000fe2000001080c */
[----:B------:R-:W-:Y:S01]  /*218c0*/  F2FP.BF16.PACK_AB R12, R95, R10 ;  /* 0x0000000a5f0c723e */ /* 0x000fe200000010ff */
[----:B------:R-:W-:Y:S01]  /*218d0*/  FFMA.FTZ R108, R14, R151, R108 ;  /* 0x000000970e6c7223 */ /* 0x000fe2000001006c */
[----:B------:R-:W-:Y:S01]  /*218e0*/  F2FP.BF16.PACK_AB R14, R90, R91 ;  /* 0x0000005b5a0e723e */ /* 0x000fe200000010ff */
[----:B------:R-:W-:Y:S01]  /*218f0*/  FFMA.FTZ R93, R93, R150, R8 ;  /* 0x000000965d5d7223 */ /* 0x000fe20000010008 */
[----:B------:R-:W-:Y:S02]  /*21900*/  F2FP.BF16.PACK_AB R8, R15, R92 ;  /* 0x0000005c0f08723e */ /* 0x000fe400000010ff */
[----:B------:R-:W-:-:S02]  /*21910*/  F2FP.BF16.PACK_AB R15, R11, R152 ;  /* 0x000000980b0f723e */ /* 0x000fc400000010ff */
[----:B------:R-:W-:Y:S02]  /*21920*/  F2FP.BF16.PACK_AB R10, R108, R109 ;  /* 0x0000006d6c0a723e */ /* 0x000fe400000010ff */
[----:B------:R-:W-:Y:S01]  /*21930*/  F2FP.BF16.PACK_AB R11, R93, R94 ;  /* 0x0000005e5d0b723e */ /* 0x000fe200000010ff */
[----:B------:R1:W-:Y:S04]  /*21940*/  ST.E.128 [R114.64], R12 ;  /* 0x0000000c72007985 */ /* 0x0003e8000c101d08 */
[----:B------:R1:W-:Y:S02]  /*21950*/  ST.E.128 [R112.64], R8 ;  /* 0x0000000870007985 */ /* 0x0003e4000c101d08 */
.L_x_1239:
[----:B------:R-:W-:Y:S05]  /*21960*/  BSYNC B1 ;  /* 0x0000000000017941 */ /* 0x000fea0003800000 */
.L_x_1238:
[----:B------:R-:W-:Y:S01]  /*21970*/  IADD3 R88, R106, 0x20, RZ ;  /* 0x000000206a587810 */ /* 0x000fe20007ffe0ff */
[----:B------:R-:W-:Y:S03]  /*21980*/  BSSY B1, `(.L_x_1242) ;  /* 0x00000f1000017945 */ /* 0x000fe60003800000 */
[----:B------:R-:W-:-:S13]  /*21990*/  ISETP.GE.AND P0, PT, R88, R103, PT ;  /* 0x000000675800720c */ /* 0x000fda0003f06270 */
[----:B------:R-:W-:Y:S05]  /*219a0*/  @P0 BRA `(.L_x_1243) ;  /* 0x00000ee000000947 */ /* 0x000fea0003800000 */
[----:B------:R-:W-:Y:S01]  /*219b0*/  ISETP.GE.AND P0, PT, R76, R85, PT ;  /* 0x000000554c00720c */ /* 0x000fe20003f06270 */
[----:B------:R-:W-:-:S12]  /*219c0*/  BSSY B0, `(.L_x_1244) ;  /* 0x0000072000007945 */ /* 0x000fd80003800000 */
[----:B------:R-:W-:Y:S05]  /*219d0*/  @P0 BRA `(.L_x_1245) ;  /* 0x0000070000000947 */ /* 0x000fea0003800000 */
[----:B-1----:R-:W-:Y:S01]  /*219e0*/  LEA.HI R8, R85, R104, RZ, 0x1d ;  /* 0x0000006855087211 */ /* 0x002fe200078fe8ff */
[----:B------:R-:W-:Y:S01]  /*219f0*/  IMAD.SHL.U32 R11, R88, 0x40, RZ ;  /* 0x00000040580b7824 */ /* 0x000fe200078e00ff */
[----:B------:R-:W-:Y:S02]  /*21a00*/  SHF.R.S32.HI R9, RZ, 0x1f, R88 ;  /* 0x0000001fff097819 */ /* 0x000fe40000011458 */
[----:B------:R-:W-:Y:S02]  /*21a10*/  SHF.R.S32.HI R91, RZ, 0x1f, R8 ;  /* 0x0000001fff5b7819 */ /* 0x000fe40000011408 */
[----:B------:R-:W-:Y:S02]  /*21a20*/  LEA.HI R9, R9, R88, RZ, 0x3 ;  /* 0x0000005809097211 */ /* 0x000fe400078f18ff */
[----:B------:R-:W-:Y:S01]  /*21a30*/  LEA.HI R91, R91, R8, RZ, 0x3 ;  /* 0x000000085b5b7211 */ /* 0x000fe200078f18ff */
[----:B------:R-:W-:Y:S01]  /*21a40*/  IMAD.SHL.U32 R8, R8, 0x8, RZ ;  /* 0x0000000808087824 */ /* 0x000fe200078e00ff */
[----:B------:R-:W-:Y:S01]  /*21a50*/  LOP3.LUT R11, R11, 0x1c0, RZ, 0xc0, !PT ;  /* 0x000001c00b0b7812 */ /* 0x000fe200078ec0ff */
[----:B------:R-:W-:-:S02]  /*21a60*/  IMAD.SHL.U32 R9, R9, 0x40, RZ ;  /* 0x0000004009097824 */ /* 0x000fc400078e00ff */
[----:B------:R-:W-:Y:S01]  /*21a70*/  IMAD.SHL.U32 R91, R91, 0x400, RZ ;  /* 0x000004005b5b7824 */ /* 0x000fe200078e00ff */
[----:B------:R-:W-:Y:S02]  /*21a80*/  SHF.R.U32.HI R10, RZ, 0x3, R11 ;  /* 0x00000003ff0a7819 */ /* 0x000fe4000001160b */
[C---:B------:R-:W-:Y:S02]  /*21a90*/  LOP3.LUT R8, R11.reuse, 0x38, R8, 0xf8, !PT ;  /* 0x000000380b087812 */ /* 0x040fe400078ef808 */
[----:B------:R-:W-:Y:S02]  /*21aa0*/  LOP3.LUT R93, R11, 0x38, R76, 0xf8, !PT ;  /* 0x000000380b5d7812 */ /* 0x000fe400078ef84c */
[----:B------:R-:W-:Y:S02]  /*21ab0*/  LOP3.LUT R9, R9, 0xfffffe00, RZ, 0xc0, !PT ;  /* 0xfffffe0009097812 */ /* 0x000fe400078ec0ff */
[----:B------:R-:W-:Y:S02]  /*21ac0*/  LOP3.LUT R8, R8, R10, RZ, 0x3c, !PT ;  /* 0x0000000a08087212 */ /* 0x000fe400078e3cff */
[----:B------:R-:W-:-:S02]  /*21ad0*/  LOP3.LUT R91, R91, 0xffffe000, RZ, 0xc0, !PT ;  /* 0xffffe0005b5b7812 */ /* 0x000fc400078ec0ff */
[----:B------:R-:W-:Y:S02]  /*21ae0*/  LOP3.LUT R93, R9, R93, R10, 0xf6, !PT ;  /* 0x0000005d095d7212 */ /* 0x000fe400078ef60a */
        /* <DEDUP_REMOVED lines=24> */
[----:B------:R-:W-:-:S05]  /*21c70*/  PRMT R145, R145, 0x5410, R66 ;  /* 0x0000541091917816 */ /* 0x000fca0000000042 */
[C---:B------:R-:W-:Y:S01]  /*21c80*/  IMAD.U32 R111, R145.reuse, 0x10000, RZ ;  /* 0x00010000916f7824 */ /* 0x040fe200078e00ff */
[----:B------:R-:W-:Y:S01]  /*21c90*/  LOP3.LUT R145, R145, 0xffff0000, RZ, 0xc0, !PT ;  /* 0xffff000091917812 */ /* 0x000fe200078ec0ff */
        /* <DEDUP_REMOVED lines=30> */
[C---:B------:R-:W-:Y:S01]  /*21e80*/  IMAD.U32 R109, R141.reuse, 0x10000, RZ ;  /* 0x000100008d6d7824 */ /* 0x040fe200078e00ff */
[----:B------:R-:W-:Y:S01]  /*21e90*/  LOP3.LUT R141, R141, 0xffff0000, RZ, 0xc0, !PT ;  /* 0xffff00008d8d7812 */ /* 0x000fe200078ec0ff */
[----:B------:R-:W-:Y:S02]  /*21ea0*/  FFMA.FTZ R60, R63, R60, -R8 ;  /* 0x0000003c3f3c7223 */ /* 0x000fe40000010808 */
[C---:B------:R-:W-:Y:S01]  /*21eb0*/  IMAD.U32 R66, R11.reuse, 0x10000, RZ ;  /* 0x000100000b427824 */ /* 0x040fe200078e00ff */
[----:B------:R-:W-:Y:S01]  /*21ec0*/  LOP3.LUT R11, R11, 0xffff0000, RZ, 0xc0, !PT ;  /* 0xffff00000b0b7812 */ /* 0x000fe200078ec0ff */
[C---:B------:R-:W-:Y:S01]  /*21ed0*/  IMAD.U32 R8, R140.reuse, 0x10000, RZ ;  /* 0x000100008c087824 */ /* 0x040fe200078e00ff */
[----:B------:R-:W-:Y:S01]  /*21ee0*/  LOP3.LUT R140, R140, 0xffff0000, RZ, 0xc0, !PT ;  /* 0xffff00008c8c7812 */ /* 0x000fe200078ec0ff */
[C---:B------:R-:W-:Y:S01]  /*21ef0*/  IMAD.U32 R12, R144.reuse, 0x10000, RZ ;  /* 0x00010000900c7824 */ /* 0x040fe200078e00ff */
[----:B------:R-:W-:Y:S01]  /*21f00*/  LOP3.LUT R144, R144, 0xffff0000, RZ, 0xc0, !PT ;  /* 0xffff000090907812 */ /* 0x000fe200078ec0ff */
[----:B------:R-:W-:-:S02]  /*21f10*/  FMUL.FTZ R95, R94, R109 ;  /* 0x0000006d5e5f7220 */ /* 0x000fc40000410000 */
[----:B------:R-:W-:Y:S02]  /*21f20*/  FFMA.FTZ R138, R63, R138, R108 ;  /* 0x0000008a3f8a7223 */ /* 0x000fe4000001006c */
[C---:B------:R-:W-:Y:S01]  /*21f30*/  IMAD.U32 R62, R14.reuse, 0x10000, RZ ;  /* 0x000100000e3e7824 */ /* 0x040fe200078e00ff */
[----:B------:R-:W-:Y:S01]  /*21f40*/  LOP3.LUT R14, R14, 0xffff0000, RZ, 0xc0, !PT ;  /* 0xffff00000e0e7812 */ /* 0x000fe200078ec0ff */
[----:B------:R-:W-:Y:S01]  /*21f50*/  FMUL.FTZ R94, R94, R111 ;  /* 0x0000006f5e5e7220 */ /* 0x000fe20000410000 */
[----:B------:R-:W-:Y:S01]  /*21f60*/  F2FP.BF16.PACK_AB R9, R138, R9 ;  /* 0x000000098a09723e */ /* 0x000fe200000010ff */
[C---:B------:R-:W-:Y:S02]  /*21f70*/  FMUL.FTZ R108, R66.reuse, R8 ;  /* 0x00000008426c7220 */ /* 0x040fe40000410000 */
[----:B------:R-:W-:Y:S02]  /*21f80*/  FMUL.FTZ R66, R66, R12 ;  /* 0x0000000c42427220 */ /* 0x000fe40000410000 */
[----:B------:R-:W-:-:S02]  /*21f90*/  FFMA.FTZ R63, R62, R111, -R95 ;  /* 0x0000006f3e3f7223 */ /* 0x000fc4000001085f */
[----:B------:R-:W-:Y:S02]  /*21fa0*/  FFMA.FTZ R94, R62, R109, R94 ;  /* 0x0000006d3e5e7223 */ /* 0x000fe4000001005e */
[C---:B------:R-:W-:Y:S02]  /*21fb0*/  FFMA.FTZ R108, R13.reuse, R12, -R108 ;  /* 0x0000000c0d6c7223 */ /* 0x040fe4000001086c */
[----:B------:R-:W-:Y:S01]  /*21fc0*/  FFMA.FTZ R66, R13, R8, R66 ;  /* 0x000000080d427223 */ /* 0x000fe20000010042 */
[----:B------:R-:W-:Y:S01]  /*21fd0*/  F2FP.BF16.PACK_AB R13, R60, R61 ;  /* 0x0000003d3c0d723e */ /* 0x000fe200000010ff */
[----:B------:R-:W-:Y:S02]  /*21fe0*/  FMUL.FTZ R62, R89, R141 ;  /* 0x0000008d593e7220 */ /* 0x000fe40000410000 */
[----:B------:R-:W-:Y:S02]  /*21ff0*/  FMUL.FTZ R12, R11, R140 ;  /* 0x0000008c0b0c7220 */ /* 0x000fe40000410000 */
[----:B------:R-:W-:-:S02]  /*22000*/  FMUL.FTZ R89, R89, R145 ;  /* 0x0000009159597220 */ /* 0x000fc40000410000 */
[-C--:B------:R-:W-:Y:S02]  /*22010*/  FMUL.FTZ R8, R11, R144.reuse ;  /* 0x000000900b087220 */ /* 0x080fe40000410000 */
        /* <DEDUP_REMOVED lines=12> */
.L_x_1245:
[----:B------:R-:W-:Y:S05]  /*220e0*/  BSYNC B0 ;  /* 0x0000000000007941 */ /* 0x000fea0003800000 */
.L_x_1244:
        /* <DEDUP_REMOVED lines=81> */
[C---:B------:R-:W-:Y:S01]  /*22600*/  IMAD.U32 R8, R133.reuse, 0x10000, RZ ;  /* 0x0001000085087824 */ /* 0x040fe200078e00ff */
[----:B------:R-:W-:Y:S01]  /*22610*/  LOP3.LUT R133, R133, 0xffff0000, RZ, 0xc0, !PT ;  /* 0xffff000085857812 */ /* 0x000fe200078ec0ff */
[C---:B------:R-:W-:Y:S01]  /*22620*/  IMAD.U32 R67, R137.reuse, 0x10000, RZ ;  /* 0x0001000089437824 */ /* 0x040fe200078e00ff */
[----:B------:R-:W-:Y:S01]  /*22630*/  LOP3.LUT R137, R137, 0xffff0000, RZ, 0xc0, !PT ;  /* 0xffff000089897812 */ /* 0x000fe200078ec0ff */
[-C--:B------:R-:W-:Y:S02]  /*22640*/  FMUL.FTZ R89, R66, R52.reuse ;  /* 0x0000003442597220 */ /* 0x080fe40000410000 */
[----:B------:R-:W-:Y:S02]  /*22650*/  FFMA.FTZ R52, R55, R52, -R12 ;  /* 0x0000003437347223 */ /* 0x000fe4000001080c */
[C---:B------:R-:W-:Y:S01]  /*22660*/  IMAD.U32 R58, R11.reuse, 0x10000, RZ ;  /* 0x000100000b3a7824 */ /* 0x040fe200078e00ff */
[----:B------:R-:W-:Y:S01]  /*22670*/  LOP3.LUT R11, R11, 0xffff0000, RZ, 0xc0, !PT ;  /* 0xffff00000b0b7812 */ /* 0x000fe200078ec0ff */
[C---:B------:R-:W-:Y:S01]  /*22680*/  IMAD.U32 R12, R132.reuse, 0x10000, RZ ;  /* 0x00010000840c7824 */ /* 0x040fe200078e00ff */
[----:B------:R-:W-:Y:S01]  /*22690*/  LOP3.LUT R132, R132, 0xffff0000, RZ, 0xc0, !PT ;  /* 0xffff000084847812 */ /* 0x000fe200078ec0ff */
[----:B------:R-:W-:-:S02]  /*226a0*/  FMUL.FTZ R88, R65, R8 ;  /* 0x0000000841587220 */ /* 0x000fc40000410000 */
[C---:B------:R-:W-:Y:S01]  /*226b0*/  IMAD.U32 R54, R14.reuse, 0x10000, RZ ;  /* 0x000100000e367824 */ /* 0x040fe200078e00ff */
[----:B------:R-:W-:Y:S01]  /*226c0*/  LOP3.LUT R14, R14, 0xffff0000, RZ, 0xc0, !PT ;  /* 0xffff00000e0e7812 */ /* 0x000fe200078ec0ff */
[C---:B------:R-:W-:Y:S01]  /*226d0*/  IMAD.U32 R66, R136.reuse, 0x10000, RZ ;  /* 0x0001000088427824 */ /* 0x040fe200078e00ff */
[----:B------:R-:W-:Y:S01]  /*226e0*/  LOP3.LUT R136, R136, 0xffff0000, RZ, 0xc0, !PT ;  /* 0xffff000088887812 */ /* 0x000fe200078ec0ff */
[-C--:B------:R-:W-:Y:S02]  /*226f0*/  FMUL.FTZ R65, R65, R67.reuse ;  /* 0x0000004341417220 */ /* 0x080fe40000410000 */
[----:B------:R-:W-:Y:S02]  /*22700*/  FFMA.FTZ R130, R55, R130, R89 ;  /* 0x0000008237827223 */ /* 0x000fe40000010059 */
[C---:B------:R-:W-:Y:S02]  /*22710*/  FFMA.FTZ R55, R54.reuse, R67, -R88 ;  /* 0x0000004336377223 */ /* 0x040fe40000010858 */
[----:B------:R-:W-:Y:S01]  /*22720*/  FFMA.FTZ R65, R54, R8, R65 ;  /* 0x0000000836417223 */ /* 0x000fe20000010041 */
[----:B------:R-:W-:Y:S01]  /*22730*/  F2FP.BF16.PACK_AB R9, R130, R9 ;  /* 0x000000098209723e */ /* 0x000fe200000010ff */
[----:B------:R-:W-:-:S02]  /*22740*/  FMUL.FTZ R89, R58, R12 ;  /* 0x0000000c3a597220 */ /* 0x000fc40000410000 */
[----:B------:R-:W-:Y:S02]  /*22750*/  FMUL.FTZ R54, R64, R133 ;  /* 0x0000008540367220 */ /* 0x000fe40000410000 */
[C---:B------:R-:W-:Y:S02]  /*22760*/  FMUL.FTZ R8, R11.reuse, R132 ;  /* 0x000000840b087220 */ /* 0x040fe40000410000 */
[----:B------:R-:W-:Y:S02]  /*22770*/  FMUL.FTZ R58, R58, R66 ;  /* 0x000000423a3a7220 */ /* 0x000fe40000410000 */
[----:B------:R-:W-:Y:S02]  /*22780*/  FMUL.FTZ R64, R64, R137 ;  /* 0x0000008940407220 */ /* 0x000fe40000410000 */
[----:B------:R-:W-:Y:S02]  /*22790*/  FMUL.FTZ R11, R11, R136 ;  /* 0x000000880b0b7220 */ /* 0x000fe40000410000 */
[----:B------:R-:W-:-:S02]  /*227a0*/  FFMA.FTZ R89, R13, R66, -R89 ;  /* 0x000000420d597223 */ /* 0x000fc40000010859 */
[C---:B------:R-:W-:Y:S02]  /*227b0*/  FFMA.FTZ R54, R14.reuse, R137, -R54 ;  /* 0x000000890e367223 */ /* 0x040fe40000010836 */
[----:B------:R-:W-:Y:S01]  /*227c0*/  FFMA.FTZ R136, R57, R136, -R8 ;  /* 0x0000008839887223 */ /* 0x000fe20000010808 */
[----:B------:R-:W-:Y:S01]  /*227d0*/  F2FP.BF16.PACK_AB R8, R15, R56 ;  /* 0x000000380f08723e */ /* 0x000fe200000010ff */
[----:B------:R-:W-:Y:S01]  /*227e0*/  FFMA.FTZ R58, R13, R12, R58 ;  /* 0x0000000c0d3a7223 */ /* 0x000fe2000001003a */
        /* <DEDUP_REMOVED lines=10> */
.L_x_1243:
[----:B------:R-:W-:Y:S05]  /*22890*/  BSYNC B1 ;  /* 0x0000000000017941 */ /* 0x000fea0003800000 */
.L_x_1242:
        /* <DEDUP_REMOVED lines=119> */
.L_x_1249:
[----:B------:R-:W-:Y:S05]  /*23010*/  BSYNC B0 ;  /* 0x0000000000007941 */ /* 0x000fea0003800000 */
.L_x_1248:
        /* <DEDUP_REMOVED lines=32> */
[----:B------:R-:W-:Y:S02]  /*23220*/  SHF.R.U64 R32, R32, 0x10, R33 ;  /* 0x0000001020207819 */ /* 0x000fe40000001221 */
[----:B------:R-:W-:Y:S02]  /*23230*/  SHF.R.U64 R34, R34, 0x10, R35 ;  /* 0x0000001022227819 */ /* 0x000fe40000001223 */
[----:B------:R-:W-:-:S02]  /*23240*/  SHF.R.U64 R36, R36, 0x10, R37 ;  /* 0x0000001024247819 */ /* 0x000fc40000001225 */
[----:B------:R-:W-:Y:S02]  /*23250*/  SHF.R.U32.HI R35, RZ, 0x10, R35 ;  /* 0x00000010ff237819 */ /* 0x000fe40000011623 */
[----:B------:R-:W-:Y:S02]  /*23260*/  SHF.R.U32.HI R37, RZ, 0x10, R37 ;  /* 0x00000010ff257819 */ /* 0x000fe40000011625 */
[----:B------:R-:W-:Y:S02]  /*23270*/  SHF.R.U32.HI R44, RZ, 0x10, R33 ;  /* 0x00000010ff2c7819 */ /* 0x000fe40000011621 */
[----:B------:R-:W-:Y:S02]  /*23280*/  PRMT R107, R107, 0x5410, R32 ;  /* 0x000054106b6b7816 */ /* 0x000fe40000000020 */
[----:B------:R-:W-:Y:S02]  /*23290*/  SHF.R.U64 R38, R38, 0x10, R39 ;  /* 0x0000001026267819 */ /* 0x000fe40000001227 */
[----:B------:R-:W-:-:S02]  /*232a0*/  PRMT R116, R116, 0x5410, R35 ;  /* 0x0000541074747816 */ /* 0x000fc40000000023 */
[----:B------:R-:W-:Y:S02]  /*232b0*/  SHF.R.U32.HI R39, RZ, 0x10, R39 ;  /* 0x00000010ff277819 */ /* 0x000fe40000011627 */
[----:B------:R-:W-:Y:S02]  /*232c0*/  PRMT R119, R119, 0x5410, R36 ;  /* 0x0000541077777816 */ /* 0x000fe40000000024 */
[----:B------:R-:W-:Y:S02]  /*232d0*/  PRMT R118, R118, 0x5410, R37 ;  /* 0x0000541076767816 */ /* 0x000fe40000000025 */
[----:B------:R-:W-:Y:S01]  /*232e0*/  PRMT R120, R120, 0x5410, R39 ;  /* 0x0000541078787816 */ /* 0x000fe20000000027 */
[----:B------:R-:W-:Y:S01]  /*232f0*/  IMAD.U32 R39, R119, 0x10000, RZ ;  /* 0x0001000077277824 */ /* 0x000fe200078e00ff */
[----:B------:R-:W-:Y:S02]  /*23300*/  PRMT R105, R105, 0x5410, R44 ;  /* 0x0000541069697816 */ /* 0x000fe4000000002c */
[----:B------:R-:W-:-:S02]  /*23310*/  LOP3.LUT R52, R119, 0xffff0000, RZ, 0xc0, !PT ;  /* 0xffff000077347812 */ /* 0x000fc400078ec0ff */
[----:B------:R-:W-:Y:S01]  /*23320*/  PRMT R117, R117, 0x5410, R34 ;  /* 0x0000541075757816 */ /* 0x000fe20000000022 */
[C---:B------:R-:W-:Y:S01]  /*23330*/  IMAD.U32 R51, R105.reuse, 0x10000, RZ ;  /* 0x0001000069337824 */ /* 0x040fe200078e00ff */
[----:B------:R-:W-:Y:S02]  /*23340*/  LOP3.LUT R105, R105, 0xffff0000, RZ, 0xc0, !PT ;  /* 0xffff000069697812 */ /* 0x000fe400078ec0ff */
        /* <DEDUP_REMOVED lines=42> */
[----:B------:R-:W-:-:S02]  /*235f0*/  FMUL.FTZ R53, R45, R8 ;  /* 0x000000082d357220 */ /* 0x000fc40000410000 */
[----:B------:R-:W-:Y:S02]  /*23600*/  FMUL.FTZ R54, R38, R12 ;  /* 0x0000000c26367220 */ /* 0x000fe40000410000 */
[C---:B------:R-:W-:Y:S01]  /*23610*/  IMAD.U32 R34, R14.reuse, 0x10000, RZ ;  /* 0x000100000e227824 */ /* 0x040fe200078e00ff */
[----:B------:R-:W-:Y:S01]  /*23620*/  LOP3.LUT R14, R14, 0xffff0000, RZ, 0xc0, !PT ;  /* 0xffff00000e0e7812 */ /* 0x000fe200078ec0ff */
[-C--:B------:R-:W-:Y:S02]  /*23630*/  FMUL.FTZ R45, R45, R52.reuse ;  /* 0x000000342d2d7220 */ /* 0x080fe40000410000 */
[----:B------:R-:W-:Y:S02]  /*23640*/  FMUL.FTZ R38, R38, R51 ;  /* 0x0000003326267220 */ /* 0x000fe40000410000 */
[----:B------:R-:W-:Y:S02]  /*23650*/  FFMA.FTZ R50, R35, R105, R50 ;  /* 0x0000006923327223 */ /* 0x000fe40000010032 */
[----:B------:R-:W-:-:S02]  /*23660*/  FFMA.FTZ R35, R34, R52, -R53 ;  /* 0x0000003422237223 */ /* 0x000fc40000010835 */
[----:B------:R-:W-:Y:S01]  /*23670*/  FFMA.FTZ R45, R34, R8, R45 ;  /* 0x00000008222d7223 */ /* 0x000fe2000001002d */
[----:B------:R-:W-:Y:S01]  /*23680*/  F2FP.BF16.PACK_AB R9, R50, R9 ;  /* 0x000000093209723e */ /* 0x000fe200000010ff */
        /* <DEDUP_REMOVED lines=19> */
.L_x_1247:
[----:B------:R-:W-:Y:S05]  /*237c0*/  BSYNC B1 ;  /* 0x0000000000017941 */ /* 0x000fea0003800000 */
.L_x_1246:
        /* <DEDUP_REMOVED lines=8> */
[----:B------:R-:W-:Y:S01]  /*23850*/  LEA.HI R8, R85, R104, RZ, 0x1d ;  /* 0x0000006855087211 */ /* 0x000fe200078fe8ff */
        /* <DEDUP_REMOVED lines=24> */
[----:B------:R-:W-:Y:S02]  /*239e0*/  SHF.R.U32.HI R30, RZ, 0x10, R31 ;  /* 0x00000010ff1e7819 */ /* 0x000fe4000001161f */
[--C-:B------:R-:W-:Y:S02]  /*239f0*/  SHF.R.U64 R31, R24, 0x10, R25.reuse ;  /* 0x00000010181f7819 */ /* 0x100fe40000001219 */
[----:B------:R-:W-:Y:S02]  /*23a00*/  SHF.R.U32.HI R25, RZ, 0x10, R25 ;  /* 0x00000010ff197819 */ /* 0x000fe40000011619 */
[----:B------:R-:W-:Y:S02]  /*23a10*/  SHF.R.U64 R35, R26, 0x10, R27 ;  /* 0x000000101a237819 */ /* 0x000fe4000000121b */
[----:B------:R-:W-:Y:S02]  /*23a20*/  PRMT R86, R86, 0x5410, R25 ;  /* 0x0000541056567816 */ /* 0x000fe40000000019 */
[----:B------:R-:W-:-:S02]  /*23a30*/  SHF.R.U32.HI R26, RZ, 0x10, R27 ;  /* 0x00000010ff1a7819 */ /* 0x000fc4000001161b */
[----:B------:R-:W-:Y:S02]  /*23a40*/  PRMT R96, R96, 0x5410, R31 ;  /* 0x0000541060607816 */ /* 0x000fe4000000001f */
[----:B------:R-:W-:Y:S02]  /*23a50*/  PRMT R100, R100, 0x5410, R33 ;  /* 0x0000541064647816 */ /* 0x000fe40000000021 */
[----:B------:R-:W-:Y:S02]  /*23a60*/  PRMT R102, R102, 0x5410, R29 ;  /* 0x0000541066667816 */ /* 0x000fe4000000001d */
[----:B------:R-:W-:Y:S01]  /*23a70*/  PRMT R99, R99, 0x5410, R28 ;  /* 0x0000541063637816 */ /* 0x000fe2000000001c */
[C---:B------:R-:W-:Y:S01]  /*23a80*/  IMAD.U32 R31, R100.reuse, 0x10000, RZ ;  /* 0x00010000641f7824 */ /* 0x040fe200078e00ff */
[----:B------:R-:W-:Y:S02]  /*23a90*/  LOP3.LUT R100, R100, 0xffff0000, RZ, 0xc0, !PT ;  /* 0xffff000064647812 */ /* 0x000fe400078ec0ff */
[----:B------:R-:W-:Y:S01]  /*23aa0*/  PRMT R98, R98, 0x5410, R35 ;  /* 0x0000541062627816 */ /* 0x000fe20000000023 */
[C---:B------:R-:W-:Y:S01]  /*23ab0*/  IMAD.U32 R35, R86.reuse, 0x10000, RZ ;  /* 0x0001000056237824 */ /* 0x040fe200078e00ff */
[----:B------:R-:W-:-:S02]  /*23ac0*/  LOP3.LUT R86, R86, 0xffff0000, RZ, 0xc0, !PT ;  /* 0xffff000056567812 */ /* 0x000fc400078ec0ff */
[----:B------:R-:W-:Y:S02]  /*23ad0*/  PRMT R97, R97, 0x5410, R26 ;  /* 0x0000541061617816 */ /* 0x000fe4000000001a */
[----:B------:R-:W-:Y:S02]  /*23ae0*/  PRMT R101, R101, 0x5410, R30 ;  /* 0x0000541065657816 */ /* 0x000fe4000000001e */
        /* <DEDUP_REMOVED lines=23> */
[-C--:B------:R-:W-:Y:S02]  /*23c60*/  FMUL.FTZ R8, R8, R9.reuse ;  /* 0x0000000908087220 */ /* 0x080fe40000410000 */
[C---:B------:R-:W-:Y:S02]  /*23c70*/  FFMA.FTZ R31, R24.reuse, R100, -R31 ;  /* 0x00000064181f7223 */ /* 0x040fe4000001081f */
[----:B------:R-:W-:Y:S01]  /*23c80*/  FFMA.FTZ R15, R24, R96, R15 ;  /* 0x00000060180f7223 */ /* 0x000fe2000001000f */
[----:B------:R-:W-:Y:S01]  /*23c90*/  LOP3.LUT R24, R99, 0xffff0000, RZ, 0xc0, !PT ;  /* 0xffff000063187812 */ /* 0x000fe200078ec0ff */
[C---:B------:R-:W-:Y:S02]  /*23ca0*/  FFMA.FTZ R25, R12.reuse, R9, -R25 ;  /* 0x000000090c197223 */ /* 0x040fe40000010819 */
[----:B------:R-:W-:-:S02]  /*23cb0*/  FFMA.FTZ R9, R12, R35, R8 ;  /* 0x000000230c097223 */ /* 0x000fc40000010008 */
[----:B------:R-:W-:Y:S02]  /*23cc0*/  FMUL.FTZ R12, R34, R86 ;  /* 0x00000056220c7220 */ /* 0x000fe40000410000 */
[----:B------:R-:W-:Y:S02]  /*23cd0*/  IMAD.U32 R8, R98, 0x10000, RZ ;  /* 0x0001000062087824 */ /* 0x000fe400078e00ff */
[----:B------:R-:W-:Y:S02]  /*23ce0*/  IMAD.U32 R35, R102, 0x10000, RZ ;  /* 0x0001000066237824 */ /* 0x000fe400078e00ff */
[-C--:B------:R-:W-:Y:S02]  /*23cf0*/  FMUL.FTZ R45, R34, R24.reuse ;  /* 0x00000018222d7220 */ /* 0x080fe40000410000 */
[----:B------:R-:W-:Y:S02]  /*23d00*/  FFMA.FTZ R24, R27, R24, -R12 ;  /* 0x000000181b187223 */ /* 0x000fe4000001080c */
[----:B------:R-:W-:-:S02]  /*23d10*/  FMUL.FTZ R44, R33, R8 ;  /* 0x00000008212c7220 */ /* 0x000fc40000410000 */
[C---:B------:R-:W-:Y:S01]  /*23d20*/  IMAD.U32 R26, R14.reuse, 0x10000, RZ ;  /* 0x000100000e1a7824 */ /* 0x040fe200078e00ff */
[----:B------:R-:W-:Y:S01]  /*23d30*/  LOP3.LUT R14, R14, 0xffff0000, RZ, 0xc0, !PT ;  /* 0xffff00000e0e7812 */ /* 0x000fe200078ec0ff */
[C---:B------:R-:W-:Y:S01]  /*23d40*/  IMAD.U32 R30, R11.reuse, 0x10000, RZ ;  /* 0x000100000b1e7824 */ /* 0x040fe200078e00ff */
[----:B------:R-:W-:Y:S01]  /*23d50*/  LOP3.LUT R11, R11, 0xffff0000, RZ, 0xc0, !PT ;  /* 0xffff00000b0b7812 */ /* 0x000fe200078ec0ff */
[----:B------:R-:W-:Y:S02]  /*23d60*/  IMAD.U32 R12, R97, 0x10000, RZ ;  /* 0x00010000610c7824 */ /* 0x000fe400078e00ff */
[----:B------:R-:W-:Y:S02]  /*23d70*/  FMUL.FTZ R33, R33, R35 ;  /* 0x0000002321217220 */ /* 0x000fe40000410000 */
[----:B------:R-:W-:Y:S02]  /*23d80*/  IMAD.U32 R34, R101, 0x10000, RZ ;  /* 0x0001000065227824 */ /* 0x000fe400078e00ff */
[----:B------:R-:W-:-:S02]  /*23d90*/  FFMA.FTZ R86, R27, R86, R45 ;  /* 0x000000561b567223 */ /* 0x000fc4000001002d */
[----:B------:R-:W-:Y:S02]  /*23da0*/  FMUL.FTZ R45, R30, R12 ;  /* 0x0000000c1e2d7220 */ /* 0x000fe40000410000 */
[----:B------:R-:W-:Y:S01]  /*23db0*/  FFMA.FTZ R27, R26, R35, -R44 ;  /* 0x000000231a1b7223 */ /* 0x000fe2000001082c */
[----:B------:R-:W-:Y:S01]  /*23dc0*/  LOP3.LUT R35, R98, 0xffff0000, RZ, 0xc0, !PT ;  /* 0xffff000062237812 */ /* 0x000fe200078ec0ff */
[----:B------:R-:W-:Y:S01]  /*23dd0*/  FFMA.FTZ R33, R26, R8, R33 ;  /* 0x000000081a217223 */ /* 0x000fe20000010021 */
[----:B------:R-:W-:Y:S01]  /*23de0*/  LOP3.LUT R8, R97, 0xffff0000, RZ, 0xc0, !PT ;  /* 0xffff000061087812 */ /* 0x000fe200078ec0ff */
[-C--:B------:R-:W-:Y:S01]  /*23df0*/  FMUL.FTZ R30, R30, R34.reuse ;  /* 0x000000221e1e7220 */ /* 0x080fe20000410000 */
[----:B------:R-:W-:Y:S01]  /*23e00*/  LOP3.LUT R26, R101, 0xffff0000, RZ, 0xc0, !PT ;  /* 0xffff0000651a7812 */ /* 0x000fe200078ec0ff */
[C---:B------:R-:W-:Y:S01]  /*23e10*/  FFMA.FTZ R45, R13.reuse, R34, -R45 ;  /* 0x000000220d2d7223 */ /* 0x040fe2000001082d */
[----:B------:R-:W-:Y:S01]  /*23e20*/  F2FP.BF16.PACK_AB R9, R86, R9 ;  /* 0x000000095609723e */ /* 0x000fe200000010ff */
[----:B------:R-:W-:-:S02]  /*23e30*/  FFMA.FTZ R30, R13, R12, R30 ;  /* 0x0000000c0d1e7223 */ /* 0x000fc4000001001e */
[C---:B------:R-:W-:Y:S02]  /*23e40*/  FMUL.FTZ R13, R32.reuse, R35 ;  /* 0x00000023200d7220 */ /* 0x040fe40000410000 */
[C---:B------:R-:W-:Y:S02]  /*23e50*/  FMUL.FTZ R12, R11.reuse, R8 ;  /* 0x000000080b0c7220 */ /* 0x040fe40000410000 */
[-C--:B------:R-:W-:Y:S02]  /*23e60*/  FMUL.FTZ R34, R32, R47.reuse ;  /* 0x0000002f20227220 */ /* 0x080fe40000410000 */
[-C--:B------:R-:W-:Y:S02]  /*23e70*/  FMUL.FTZ R11, R11, R26.reuse ;  /* 0x0000001a0b0b7220 */ /* 0x080fe40000410000 */
[----:B------:R-:W-:Y:S01]  /*23e80*/  FFMA.FTZ R32, R14, R47, -R13 ;  /* 0x0000002f0e207223 */ /* 0x000fe2000001080d */
[----:B------:R-:W-:Y:S01]  /*23e90*/  F2FP.BF16.PACK_AB R13, R24, R25 ;  /* 0x00000019180d723e */ /* 0x000fe200000010ff */
        /* <DEDUP_REMOVED lines=8> */
[----:B------:R-:W-:Y:S01]  /*23f20*/  F2FP.BF16.PACK_AB R11, R11, R30 ;  /* 0x0000001e0b0b723e */ /* 0x000fe200000010ff */
[----:B------:R1:W-:Y:S04]  /*23f30*/  ST.E.128 [R38.64], R12 ;  /* 0x0000000c26007985 */ /* 0x0003e8000c101d08 */
[----:B------:R1:W-:Y:S02]  /*23f40*/  ST.E.128 [R36.64], R8 ;  /* 0x0000000824007985 */ /* 0x0003e4000c101d08 */
.L_x_1251:
[----:B------:R-:W-:Y:S05]  /*23f50*/  BSYNC B0 ;  /* 0x0000000000007941 */ /* 0x000fea0003800000 */
.L_x_1250:
[----:B------:R-:W-:Y:S01]  /*23f60*/  IADD3 R76, R76, 0x40, RZ ;  /* 0x000000404c4c7810 */ /* 0x000fe20007ffe0ff */
[----:B-1----:R-:W-:-:S02]  /*23f70*/  IMAD.MOV.U32 R8, RZ, RZ, R80 ;  /* 0x000000ffff087224 */ /* 0x002fc400078e0050 */
[----:B------:R-:W-:Y:S01]  /*23f80*/  IMAD.MOV.U32 R9, RZ, RZ, 0x0 ;  /* 0x00000000ff097424 */ /* 0x000fe200078e00ff */
[----:B------:R-:W-:-:S13]  /*23f90*/  ISETP.GE.AND P0, PT, R76, R85, PT ;  /* 0x000000554c00720c */ /* 0x000fda0003f06270 */
[----:B------:R-:W-:Y:S05]  /*23fa0*/  @P0 RET.REL.NODEC R8 `(_ZN7cutlass13device_kernelIN5flash19enable_sm80_to_sm89INS1_16FlashAttnFwdSm80INS1_25CollectiveMainloopFwdSm80ILi8ELi1ELb0EN4cute5tupleIJNS5_1CILi128EEENS7_ILi48EEENS7_ILi256EEEEEELi256ENS_10bfloat16_tEfNS_4arch4Sm80ELb0ELb1ELb1ELb1ELb0ELb1ELb1ELb0EEENS1_21CollectiveEpilogueFwdINS6_IJS8_SA_S9_EEENS6_IJNS7_ILi1EEESI_SI_EEESC_SE_Li256ELb1ELb1ELb0ELb0EEENS1_19SingleTileSchedulerILb1ELb0ELb1ELi128EEEEEEEEEvNT_6ParamsE) ;  /* 0xfffdc05008000950 */ /* 0x000fea0003c3ffff */
[----:B------:R-:W-:Y:S01]  /*23fb0*/  SHF.R.S32.HI R13, RZ, 0x1f, R76 ;  /* 0x0000001fff0d7819 */ /* 0x000fe2000001144c */
[----:B------:R-:W-:Y:S01]  /*23fc0*/  IMAD.SHL.U32 R9, R106, 0x40, RZ ;  /* 0x000000406a097824 */ /* 0x000fe200078e00ff */
[----:B------:R-:W-:Y:S02]  /*23fd0*/  SHF.R.S32.HI R11, RZ, 0x1f, R106 ;  /* 0x0000001fff0b7819 */ /* 0x000fe4000001146a */
[----:B------:R-:W-:Y:S02]  /*23fe0*/  LEA.HI R12, R13, R76, RZ, 0x3 ;  /* 0x0000004c0d0c7211 */ /* 0x000fe400078f18ff */
[----:B------:R-:W-:Y:S02]  /*23ff0*/  LOP3.LUT R9, R9, 0x1c0, RZ, 0xc0, !PT ;  /* 0x000001c009097812 */ /* 0x000fe400078ec0ff */
[----:B------:R-:W-:Y:S02]  /*24000*/  SHF.R.S32.HI R10, RZ, 0x3, R12 ;  /* 0x00000003ff0a7819 */ /* 0x000fe4000001140c */
[----:B------:R-:W-:-:S02]  /*24010*/  LEA.HI R8, R11, R106, RZ, 0x3 ;  /* 0x0000006a0b087211 */ /* 0x000fc400078f18ff */
[----:B------:R-:W-:Y:S02]  /*24020*/  LEA.HI R85, R85, R10, RZ, 0x1d ;  /* 0x0000000a55557211 */ /* 0x000fe400078fe8ff */
[----:B------:R-:W-:Y:S01]  /*24030*/  LEA.HI R13, R13, R76, RZ, 0x6 ;  /* 0x0000004c0d0d7211 */ /* 0x000fe200078f30ff */
[----:B------:R-:W-:Y:S01]  /*24040*/  IMAD.SHL.U32 R8, R8, 0x40, RZ ;  /* 0x0000004008087824 */ /* 0x000fe200078e00ff */
[----:B------:R-:W-:Y:S02]  /*24050*/  LOP3.LUT R12, R9, 0x38, R12, 0xf8, !PT ;  /* 0x00000038090c7812 */ /* 0x000fe400078ef80c */
[----:B------:R-:W-:Y:S01]  /*24060*/  SHF.R.U32.HI R11, RZ, 0x3, R9 ;  /* 0x00000003ff0b7819 */ /* 0x000fe20000011609 */
[----:B------:R-:W-:Y:S01]  /*24070*/  IMAD.SHL.U32 R13, R13, 0x80, RZ ;  /* 0x000000800d0d7824 */ /* 0x000fe200078e00ff */
[----:B------:R-:W-:Y:S02]  /*24080*/  SHF.R.S32.HI R10, RZ, 0x1f, R85 ;  /* 0x0000001fff0a7819 */ /* 0x000fe40000011455 */
[----:B------:R-:W-:Y:S01]  /*24090*/  LOP3.LUT R14, R12, R11, RZ, 0x3c, !PT ;  /* 0x0000000b0c0e7212 */ /* 0x000fe200078e3cff */
[----:B------:R-:W-:Y:S01]  /*240a0*/  IMAD.SHL.U32 R12, R85, 0x8, RZ ;  /* 0x00000008550c7824 */ /* 0x000fe200078e00ff */
[----:B------:R-:W-:-:S02]  /*240b0*/  LEA.HI R10, R10, R85, RZ, 0x3 ;  /* 0x000000550a0a7211 */ /* 0x000fc400078f18ff */
[----:B------:R-:W-:Y:S02]  /*240c0*/  LOP3.LUT R13, R13, 0xffffe000, RZ, 0xc0, !PT ;  /* 0xffffe0000d0d7812 */ /* 0x000fe400078ec0ff */
[----:B------:R-:W-:Y:S02]  /*240d0*/  LOP3.LUT R8, R8, 0xfffffe00, RZ, 0xc0, !PT ;  /* 0xfffffe0008087812 */ /* 0x000fe400078ec0ff */
[----:B------:R-:W-:Y:S01]  /*240e0*/  LOP3.LUT R12, R9, 0x38, R12, 0xf8, !PT ;  /* 0x00000038090c7812 */ /* 0x000fe200078ef80c */
[----:B------:R-:W-:Y:S01]  /*240f0*/  IMAD.SHL.U32 R9, R10, 0x400, RZ ;  /* 0x000004000a097824 */ /* 0x000fe200078e00ff */
[----:B------:R-:W-:Y:S02]  /*24100*/  IADD3 R13, R14, R13, R8 ;  /* 0x0000000d0e0d7210 */ /* 0x000fe40007ffe008 */
        /* <DEDUP_REMOVED lines=9> */
[----:B------:R-:W-:Y:S02]  /*241a0*/  SHF.R.U64 R18, R18, 0x10, R19 ;  /* 0x0000001012127819 */ /* 0x000fe40000001213 */
[----:B------:R-:W-:Y:S02]  /*241b0*/  SHF.R.U64 R20, R20, 0x10, R21 ;  /* 0x0000001014147819 */ /* 0x000fe40000001215 */
[----:B------:R-:W-:Y:S02]  /*241c0*/  SHF.R.U32.HI R19, RZ, 0x10, R19 ;  /* 0x00000010ff137819 */ /* 0x000fe40000011613 */
[----:B------:R-:W-:-:S02]  /*241d0*/  SHF.R.U32.HI R21, RZ, 0x10, R21 ;  /* 0x00000010ff157819 */ /* 0x000fc40000011615 */
[----:B------:R-:W-:Y:S02]  /*241e0*/  SHF.R.U64 R22, R22, 0x10, R23 ;  /* 0x0000001016167819 */ /* 0x000fe40000001217 */
[----:B------:R-:W-:Y:S02]  /*241f0*/  PRMT R69, R69, 0x5410, R16 ;  /* 0x0000541045457816 */ /* 0x000fe40000000010 */
[----:B------:R-:W-:Y:S02]  /*24200*/  PRMT R68, R68, 0x5410, R17 ;  /* 0x0000541044447816 */ /* 0x000fe40000000011 */
[----:B------:R-:W-:Y:S02]  /*24210*/  SHF.R.U32.HI R23, RZ, 0x10, R23 ;  /* 0x00000010ff177819 */ /* 0x000fe40000011617 */
[----:B------:R-:W-:Y:S01]  /*24220*/  PRMT R73, R73, 0x5410, R20 ;  /* 0x0000541049497816 */ /* 0x000fe20000000014 */
[----:B------:R-:W-:Y:S01]  /*24230*/  IMAD.U32 R29, R68, 0x10000, RZ ;  /* 0x00010000441d7824 */ /* 0x000fe200078e00ff */
[----:B------:R-:W-:-:S02]  /*24240*/  PRMT R70, R70, 0x5410, R19 ;  /* 0x0000541046467816 */ /* 0x000fc40000000013 */
[----:B------:R-:W-:Y:S02]  /*24250*/  PRMT R72, R72, 0x5410, R21 ;  /* 0x0000541048487816 */ /* 0x000fe40000000015 */
[----:B------:R-:W-:Y:S01]  /*24260*/  PRMT R74, R74, 0x5410, R23 ;  /* 0x000054104a4a7816 */ /* 0x000fe20000000017 */
[C---:B------:R-:W-:Y:S01]  /*24270*/  IMAD.U32 R23, R73.reuse, 0x10000, RZ ;  /* 0x0001000049177824 */ /* 0x040fe200078e00ff */
[----:B------:R-:W-:Y:S02]  /*24280*/  LOP3.LUT R73, R73, 0xffff0000, RZ, 0xc0, !PT ;  /* 0xffff000049497812 */ /* 0x000fe400078ec0ff */
        /* <DEDUP_REMOVED lines=13> */
[----:B------:R-:W-:Y:S01]  /*24360*/  IMAD.U32 R20, R12, 0x10000, RZ ;  /* 0x000100000c147824 */ /* 0x000fe200078e00ff */
[----:B------:R-:W-:Y:S01]  /*24370*/  LOP3.LUT R26, R14, 0xffff0000, RZ, 0xc0, !PT ;  /* 0xffff00000e1a7812 */ /* 0x000fe200078ec0ff */
[C---:B------:R-:W-:Y:S01]  /*24380*/  IMAD.U32 R13, R69.reuse, 0x10000, RZ ;  /* 0x00010000450d7824 */ /* 0x040fe200078e00ff */
[----:B------:R-:W-:Y:S01]  /*24390*/  LOP3.LUT R12, R12, 0xffff0000, RZ, 0xc0, !PT ;  /* 0xffff00000c0c7812 */ /* 0x000fe200078ec0ff */
[----:B------:R-:W-:Y:S01]  /*243a0*/  IMAD.U32 R27, R14, 0x10000, RZ ;  /* 0x000100000e1b7824 */ /* 0x000fe200078e00ff */
[----:B------:R-:W-:Y:S01]  /*243b0*/  LOP3.LUT R69, R69, 0xffff0000, RZ, 0xc0, !PT ;  /* 0xffff000045457812 */ /* 0x000fe200078ec0ff */
[----:B------:R-:W-:-:S02]  /*243c0*/  FMUL.FTZ R14, R20, R13 ;  /* 0x0000000d140e7220 */ /* 0x000fc40000410000 */
[-C--:B------:R-:W-:Y:S02]  /*243d0*/  FMUL.FTZ R20, R20, R23.reuse ;  /* 0x0000001714147220 */ /* 0x080fe40000410000 */
[C---:B------:R-:W-:Y:S02]  /*243e0*/  FFMA.FTZ R14, R17.reuse, R23, -R14 ;  /* 0x00000017110e7223 */ /* 0x040fe4000001080e */
[----:B------:R-:W-:Y:S02]  /*243f0*/  FFMA.FTZ R20, R17, R13, R20 ;  /* 0x0000000d11147223 */ /* 0x000fe40000010014 */
[----:B------:R-:W-:Y:S02]  /*24400*/  FMUL.FTZ R23, R12, R69 ;  /* 0x000000450c177220 */ /* 0x000fe40000410000 */
[----:B------:R-:W-:Y:S02]  /*24410*/  IMAD.U32 R13, R72, 0x10000, RZ ;  /* 0x00010000480d7824 */ /* 0x000fe400078e00ff */
        /* <DEDUP_REMOVED lines=19> */
[C---:B------:R-:W-:Y:S01]  /*24550*/  FMUL.FTZ R29, R27.reuse, R8 ;  /* 0x000000081b1d7220 */ /* 0x040fe20000410000 */
[----:B------:R-:W-:Y:S01]  /*24560*/  F2FP.BF16.PACK_AB R13, R16, R13 ;  /* 0x0000000d100d723e */ /* 0x000fe200000010ff */
[C---:B------:R-:W-:Y:S01]  /*24570*/  IMAD.U32 R28, R74.reuse, 0x10000, RZ ;  /* 0x000100004a1c7824 */ /* 0x040fe200078e00ff */
[----:B------:R-:W-:Y:S01]  /*24580*/  LOP3.LUT R74, R74, 0xffff0000, RZ, 0xc0, !PT ;  /* 0xffff00004a4a7812 */ /* 0x000fe200078ec0ff */
[----:B------:R-:W-:-:S02]  /*24590*/  FMUL.FTZ R27, R27, R17 ;  /* 0x000000111b1b7220 */ /* 0x000fc40000410000 */
[----:B------:R-:W-:Y:S02]  /*245a0*/  FFMA.FTZ R68, R19, R68, R30 ;  /* 0x0000004413447223 */ /* 0x000fe4000001001e */
[C---:B------:R-:W-:Y:S02]  /*245b0*/  FFMA.FTZ R17, R18.reuse, R17, -R29 ;  /* 0x0000001112117223 */ /* 0x040fe4000001081d */
[----:B------:R-:W-:Y:S02]  /*245c0*/  FFMA.FTZ R27, R18, R8, R27 ;  /* 0x00000008121b7223 */ /* 0x000fe4000001001b */
[----:B------:R-:W-:Y:S02]  /*245d0*/  FMUL.FTZ R19, R22, R12 ;  /* 0x0000000c16137220 */ /* 0x000fe40000410000 */
[----:B------:R-:W-:Y:S02]  /*245e0*/  FMUL.FTZ R18, R26, R71 ;  /* 0x000000471a127220 */ /* 0x000fe40000410000 */
[----:B------:R-:W-:-:S02]  /*245f0*/  FMUL.FTZ R8, R15, R70 ;  /* 0x000000460f087220 */ /* 0x000fc40000410000 */
[----:B------:R-:W-:Y:S02]  /*24600*/  FMUL.FTZ R22, R22, R28 ;  /* 0x0000001c16167220 */ /* 0x000fe40000410000 */
[-C--:B------:R-:W-:Y:S02]  /*24610*/  FMUL.FTZ R26, R26, R75.reuse ;  /* 0x0000004b1a1a7220 */ /* 0x080fe40000410000 */
[----:B------:R-:W-:Y:S02]  /*24620*/  FMUL.FTZ R15, R15, R74 ;  /* 0x0000004a0f0f7220 */ /* 0x000fe40000410000 */
[----:B------:R-:W-:Y:S02]  /*24630*/  FFMA.FTZ R19, R9, R28, -R19 ;  /* 0x0000001c09137223 */ /* 0x000fe40000010813 */
        /* <DEDUP_REMOVED lines=8> */
[----:B------:R-:W-:Y:S01]  /*246c0*/  F2FP.BF16.PACK_AB R14, R18, R17 ;  /* 0x00000011120e723e */ /* 0x000fe200000010ff */
[----:B------:R-:W-:Y:S01]  /*246d0*/  IMAD.MOV.U32 R16, RZ, RZ, R80 ;  /* 0x000000ffff107224 */ /* 0x000fe200078e0050 */
[----:B------:R-:W-:Y:S01]  /*246e0*/  F2FP.BF16.PACK_AB R15, R74, R19 ;  /* 0x000000134a0f723e */ /* 0x000fe200000010ff */
[----:B------:R-:W-:Y:S01]  /*246f0*/  IMAD.MOV.U32 R17, RZ, RZ, 0x0 ;  /* 0x00000000ff117424 */ /* 0x000fe200078e00ff */
[----:B------:R-:W-:-:S02]  /*24700*/  F2FP.BF16.PACK_AB R10, R10, R27 ;  /* 0x0000001b0a0a723e */ /* 0x000fc400000010ff */
[----:B------:R-:W-:Y:S01]  /*24710*/  F2FP.BF16.PACK_AB R11, R21, R22 ;  /* 0x00000016150b723e */ /* 0x000fe200000010ff */
[----:B------:R1:W-:Y:S04]  /*24720*/  ST.E.128 [R24.64], R12 ;  /* 0x0000000c18007985 */ /* 0x0003e8000c101d08 */
[----:B------:R1:W-:Y:S01]  /*24730*/  ST.E.128 [R146.64], R8 ;  /* 0x0000000892007985 */ /* 0x0003e2000c101d08 */
[----:B------:R-:W-:Y:S05]  /*24740*/  RET.REL.NODEC R16 `(_ZN7cutlass13device_kernelIN5flash19enable_sm80_to_sm89INS1_16FlashAttnFwdSm80INS1_25CollectiveMainloopFwdSm80ILi8ELi1ELb0EN4cute5tupleIJNS5_1CILi128EEENS7_ILi48EEENS7_ILi256EEEEEELi256ENS_10bfloat16_tEfNS_4arch4Sm80ELb0ELb1ELb1ELb1ELb0ELb1ELb1ELb0EEENS1_21CollectiveEpilogueFwdINS6_IJS8_SA_S9_EEENS6_IJNS7_ILi1EEESI_SI_EEESC_SE_Li256ELb1ELb1ELb0ELb0EEENS1_19SingleTileSchedulerILb1ELb0ELb1ELi128EEEEEEEEEvNT_6ParamsE) ;  /* 0xfffdb8b010007950 */ /* 0x000fea0003c3ffff */
.L_x_1178:
[----:B------:R-:W-:Y:S01]  /*24750*/  IMAD.MOV.U32 R14, RZ, RZ, R24 ;  /* 0x000000ffff0e7224 */ /* 0x000fe200078e0018 */
[----:B------:R-:W-:Y:S01]  /*24760*/  MOV R12, 0x181f ;  /* 0x0000181f000c7802 */ /* 0x000fe20000000f00 */
[----:B------:R-:W-:Y:S01]  /*24770*/  IMAD.MOV.U32 R13, RZ, RZ, RZ ;  /* 0x000000ffff0d7224 */ /* 0x000fe200078e00ff */
[----:B------:R-:W-:Y:S02]  /*24780*/  MOV R11, 0xffffffff ;  /* 0xffffffff000b7802 */ /* 0x000fe40000000f00 */
[----:B------:R-:W-:-:S02]  /*24790*/  MOV R10, 0x247b0 ;  /* 0x000247b0000a7802 */ /* 0x000fc40000000f00 */
[----:B------:R-:W-:Y:S05]  /*247a0*/  CALL.REL.NOINC `($__internal_3_$__cuda_sm70_shflsync_idx_p) ;  /* 0x00000ea000007944 */ /* 0x000fea0003c00000 */
[----:B--2---:R-:W-:Y:S01]  /*247b0*/  MOV R27, R16 ;  /* 0x00000010001b7202 */ /* 0x004fe20000000f00 */
[----:B-1----:R-:W-:Y:S05]  /*247c0*/  BRA `(.L_x_1252) ;  /* 0xffff607000007947 */ /* 0x002fea000383ffff */
.L_x_1179:
[----:B------:R-:W-:Y:S01]  /*247d0*/  IMAD.MOV.U32 R14, RZ, RZ, R23 ;  /* 0x000000ffff0e7224 */ /* 0x000fe200078e0017 */
[----:B------:R-:W-:Y:S01]  /*247e0*/  MOV R12, 0x181f ;  /* 0x0000181f000c7802 */ /* 0x000fe20000000f00 */
[----:B------:R-:W-:Y:S01]  /*247f0*/  IMAD.MOV.U32 R13, RZ, RZ, RZ ;  /* 0x000000ffff0d7224 */ /* 0x000fe200078e00ff */
[----:B------:R-:W-:-:S02]  /*24800*/  MOV R11, 0xffffffff ;  /* 0xffffffff000b7802 */ /* 0x000fc40000000f00 */
[----:B------:R-:W-:Y:S02]  /*24810*/  MOV R10, 0x24830 ;  /* 0x00024830000a7802 */ /* 0x000fe40000000f00 */
[----:B-12---:R-:W-:Y:S05]  /*24820*/  CALL.REL.NOINC `($__internal_3_$__cuda_sm70_shflsync_idx_p) ;  /* 0x00000e2000007944 */ /* 0x006fea0003c00000 */
[----:B-1----:R-:W-:Y:S01]  /*24830*/  IMAD.MOV.U32 R14, RZ, RZ, R22 ;  /* 0x000000ffff0e7224 */ /* 0x002fe200078e0016 */
[----:B------:R-:W-:Y:S01]  /*24840*/  MOV R13, RZ ;  /* 0x000000ff000d7202 */ /* 0x000fe20000000f00 */
[----:B------:R-:W-:Y:S01]  /*24850*/  IMAD.MOV.U32 R12, RZ, RZ, 0x181f ;  /* 0x0000181fff0c7424 */ /* 0x000fe200078e00ff */
[----:B------:R-:W-:Y:S01]  /*24860*/  MOV R11, 0xffffffff ;  /* 0xffffffff000b7802 */ /* 0x000fe20000000f00 */
[----:B--2---:R-:W-:Y:S01]  /*24870*/  IMAD.MOV.U32 R26, RZ, RZ, R16 ;  /* 0x000000ffff1a7224 */ /* 0x004fe200078e0010 */
[----:B------:R-:W-:Y:S02]  /*24880*/  MOV R10, 0x248a0 ;  /* 0x000248a0000a7802 */ /* 0x000fe40000000f00 */
[----:B------:R-:W-:Y:S05]  /*24890*/  CALL.REL.NOINC `($__internal_3_$__cuda_sm70_shflsync_idx_p) ;  /* 0x00000db000007944 */ /* 0x000fea0003c00000 */
[----:B--2---:R-:W-:Y:S01]  /*248a0*/  IMAD.MOV.U32 R21, RZ, RZ, R16 ;  /* 0x000000ffff157224 */ /* 0x004fe200078e0010 */
[----:B-1----:R-:W-:Y:S01]  /*248b0*/  MOV R14, R19 ;  /* 0x00000013000e7202 */ /* 0x002fe20000000f00 */
[----:B------:R-:W-:Y:S01]  /*248c0*/  IMAD.MOV.U32 R13, RZ, RZ, RZ ;  /* 0x000000ffff0d7224 */ /* 0x000fe200078e00ff */
[----:B------:R-:W-:Y:S01]  /*248d0*/  MOV R12, 0x181f ;  /* 0x0000181f000c7802 */ /* 0x000fe20000000f00 */
[----:B------:R-:W-:Y:S01]  /*248e0*/  IMAD.MOV.U32 R11, RZ, RZ, -0x1 ;  /* 0xffffffffff0b7424 */ /* 0x000fe200078e00ff */
[----:B------:R-:W-:-:S02]  /*248f0*/  MOV R10, 0x24910 ;  /* 0x00024910000a7802 */ /* 0x000fc40000000f00 */
[----:B------:R-:W-:Y:S05]  /*24900*/  CALL.REL.NOINC `($__internal_3_$__cuda_sm70_shflsync_idx_p) ;  /* 0x00000d4000007944 */ /* 0x000fea0003c00000 */
[----:B-12---:R-:W-:Y:S05]  /*24910*/  BRA `(.L_x_1253) ;  /* 0xffff5f6000007947 */ /* 0x006fea000383ffff */
.L_x_1182:
[----:B------:R-:W-:Y:S01]  /*24920*/  IMAD.MOV.U32 R14, RZ, RZ, R24 ;  /* 0x000000ffff0e7224 */ /* 0x000fe200078e0018 */
[----:B------:R-:W-:Y:S01]  /*24930*/  MOV R12, 0x181f ;  /* 0x0000181f000c7802 */ /* 0x000fe20000000f00 */
[----:B------:R-:W-:Y:S01]  /*24940*/  IMAD.MOV.U32 R13, RZ, RZ, 0x1 ;  /* 0x00000001ff0d7424 */ /* 0x000fe200078e00ff */
[----:B------:R-:W-:-:S02]  /*24950*/  MOV R11, 0xffffffff ;  /* 0xffffffff000b7802 */ /* 0x000fc40000000f00 */
[----:B------:R-:W-:Y:S02]  /*24960*/  MOV R10, 0x24980 ;  /* 0x00024980000a7802 */ /* 0x000fe40000000f00 */
[----:B-1-34-:R-:W-:Y:S05]  /*24970*/  CALL.REL.NOINC `($__internal_3_$__cuda_sm70_shflsync_idx_p) ;  /* 0x00000cd000007944 */ /* 0x01afea0003c00000 */
[----:B--2---:R-:W-:Y:S01]  /*24980*/  IMAD.MOV.U32 R21, RZ, RZ, R16 ;  /* 0x000000ffff157224 */ /* 0x004fe200078e0010 */
[----:B-1----:R-:W-:Y:S01]  /*24990*/  MOV R14, R23 ;  /* 0x00000017000e7202 */ /* 0x002fe20000000f00 */
[----:B------:R-:W-:Y:S01]  /*249a0*/  IMAD.MOV.U32 R13, RZ, RZ, 0x1 ;  /* 0x00000001ff0d7424 */ /* 0x000fe200078e00ff */
[----:B------:R-:W-:Y:S01]  /*249b0*/  MOV R12, 0x181f ;  /* 0x0000181f000c7802 */ /* 0x000fe20000000f00 */
[----:B------:R-:W-:Y:S01]  /*249c0*/  IMAD.MOV.U32 R11, RZ, RZ, -0x1 ;  /* 0xffffffffff0b7424 */ /* 0x000fe200078e00ff */
[----:B------:R-:W-:Y:S02]  /*249d0*/  MOV R10, 0x249f0 ;  /* 0x000249f0000a7802 */ /* 0x000fe40000000f00 */
[----:B------:R-:W-:Y:S05]  /*249e0*/  CALL.REL.NOINC `($__internal_3_$__cuda_sm70_shflsync_idx_p) ;  /* 0x00000c6000007944 */ /* 0x000fea0003c00000 */
[----:B-1----:R-:W-:Y:S01]  /*249f0*/  IMAD.MOV.U32 R14, RZ, RZ, R22 ;  /* 0x000000ffff0e7224 */ /* 0x002fe200078e0016 */
[----:B------:R-:W-:Y:S01]  /*24a00*/  MOV R12, 0x181f ;  /* 0x0000181f000c7802 */ /* 0x000fe20000000f00 */
[----:B------:R-:W-:Y:S01]  /*24a10*/  IMAD.MOV.U32 R13, RZ, RZ, 0x1 ;  /* 0x00000001ff0d7424 */ /* 0x000fe200078e00ff */
[----:B--2---:R-:W-:Y:S01]  /*24a20*/  MOV R26, R16 ;  /* 0x00000010001a7202 */ /* 0x004fe20000000f00 */
[----:B------:R-:W-:Y:S01]  /*24a30*/  IMAD.MOV.U32 R11, RZ, RZ, -0x1 ;  /* 0xffffffffff0b7424 */ /* 0x000fe200078e00ff */
[----:B------:R-:W-:-:S02]  /*24a40*/  MOV R27, R21 ;  /* 0x00000015001b7202 */ /* 0x000fc40000000f00 */
[----:B------:R-:W-:Y:S02]  /*24a50*/  MOV R10, 0x24a70 ;  /* 0x00024a70000a7802 */ /* 0x000fe40000000f00 */
[----:B------:R-:W-:Y:S05]  /*24a60*/  CALL.REL.NOINC `($__internal_3_$__cuda_sm70_shflsync_idx_p) ;  /* 0x00000be000007944 */ /* 0x000fea0003c00000 */
[----:B--2---:R-:W-:Y:S01]  /*24a70*/  IMAD.MOV.U32 R21, RZ, RZ, R16 ;  /* 0x000000ffff157224 */ /* 0x004fe200078e0010 */
[----:B-1----:R-:W-:Y:S01]  /*24a80*/  MOV R14, R19 ;  /* 0x00000013000e7202 */ /* 0x002fe20000000f00 */
[----:B------:R-:W-:Y:S01]  /*24a90*/  IMAD.MOV.U32 R13, RZ, RZ, 0x1 ;  /* 0x00000001ff0d7424 */ /* 0x000fe200078e00ff */
[----:B------:R-:W-:Y:S01]  /*24aa0*/  MOV R12, 0x181f ;  /* 0x0000181f000c7802 */ /* 0x000fe20000000f00 */
[----:B------:R-:W-:Y:S01]  /*24ab0*/  IMAD.MOV.U32 R11, RZ, RZ, -0x1 ;  /* 0xffffffffff0b7424 */ /* 0x000fe200078e00ff */
[----:B------:R-:W-:Y:S02]  /*24ac0*/  MOV R10, 0x24ae0 ;  /* 0x00024ae0000a7802 */ /* 0x000fe40000000f00 */
[----:B------:R-:W-:Y:S05]  /*24ad0*/  CALL.REL.NOINC `($__internal_3_$__cuda_sm70_shflsync_idx_p) ;  /* 0x00000b7000007944 */ /* 0x000fea0003c00000 */
[----:B-12---:R-:W-:Y:S05]  /*24ae0*/  BRA `(.L_x_1254) ;  /* 0xffff63a000007947 */ /* 0x006fea000383ffff */
.L_x_1185:
[----:B------:R-:W-:Y:S01]  /*24af0*/  IMAD.MOV.U32 R14, RZ, RZ, R24 ;  /* 0x000000ffff0e7224 */ /* 0x000fe200078e0018 */
[----:B------:R-:W-:Y:S01]  /*24b00*/  MOV R12, 0x181f ;  /* 0x0000181f000c7802 */ /* 0x000fe20000000f00 */
[----:B------:R-:W-:Y:S01]  /*24b10*/  IMAD.MOV.U32 R13, RZ, RZ, 0x2 ;  /* 0x00000002ff0d7424 */ /* 0x000fe200078e00ff */
[----:B------:R-:W-:Y:S02]  /*24b20*/  MOV R11, 0xffffffff ;  /* 0xffffffff000b7802 */ /* 0x000fe40000000f00 */
[----:B------:R-:W-:-:S02]  /*24b30*/  MOV R10, 0x24b50 ;  /* 0x00024b50000a7802 */ /* 0x000fc40000000f00 */
[----:B--234-:R-:W-:Y:S05]  /*24b40*/  CALL.REL.NOINC `($__internal_3_$__cuda_sm70_shflsync_idx_p) ;  /* 0x00000b0000007944 */ /* 0x01cfea0003c00000 */
[----:B--2---:R-:W-:Y:S01]  /*24b50*/  MOV R25, R16 ;  /* 0x0000001000197202 */ /* 0x004fe20000000f00 */
[----:B-1----:R-:W-:Y:S05]  /*24b60*/  BRA `(.L_x_1255) ;  /* 0xffff68a000007947 */ /* 0x002fea000383ffff */
.L_x_1186:
[----:B------:R-:W-:Y:S01]  /*24b70*/  IMAD.MOV.U32 R14, RZ, RZ, R23 ;  /* 0x000000ffff0e7224 */ /* 0x000fe200078e0017 */
[----:B------:R-:W-:Y:S01]  /*24b80*/  MOV R12, 0x181f ;  /* 0x0000181f000c7802 */ /* 0x000fe20000000f00 */
[----:B------:R-:W-:Y:S01]  /*24b90*/  IMAD.MOV.U32 R13, RZ, RZ, 0x2 ;  /* 0x00000002ff0d7424 */ /* 0x000fe200078e00ff */
[----:B------:R-:W-:-:S02]  /*24ba0*/  MOV R11, 0xffffffff ;  /* 0xffffffff000b7802 */ /* 0x000fc40000000f00 */
[----:B------:R-:W-:Y:S02]  /*24bb0*/  MOV R10, 0x24bd0 ;  /* 0x00024bd0000a7802 */ /* 0x000fe40000000f00 */
[----:B-1234-:R-:W-:Y:S05]  /*24bc0*/  CALL.REL.NOINC `($__internal_3_$__cuda_sm70_shflsync_idx_p) ;  /* 0x00000a8000007944 */ /* 0x01efea0003c00000 */
[----:B-1----:R-:W-:Y:S01]  /*24bd0*/  IMAD.MOV.U32 R14, RZ, RZ, R22 ;  /* 0x000000ffff0e7224 */ /* 0x002fe200078e0016 */
[----:B------:R-:W-:Y:S01]  /*24be0*/  MOV R12, 0x181f ;  /* 0x0000181f000c7802 */ /* 0x000fe20000000f00 */
[----:B------:R-:W-:Y:S01]  /*24bf0*/  IMAD.MOV.U32 R13, RZ, RZ, 0x2 ;  /* 0x00000002ff0d7424 */ /* 0x000fe200078e00ff */
[----:B--2---:R-:W-:Y:S01]  /*24c00*/  MOV R26, R16 ;  /* 0x00000010001a7202 */ /* 0x004fe20000000f00 */
[----:B------:R-:W-:Y:S01]  /*24c10*/  IMAD.MOV.U32 R11, RZ, RZ, -0x1 ;  /* 0xffffffffff0b7424 */ /* 0x000fe200078e00ff */
[----:B------:R-:W-:Y:S02]  /*24c20*/  MOV R27, R25 ;  /* 0x00000019001b7202 */ /* 0x000fe40000000f00 */
[----:B------:R-:W-:Y:S02]  /*24c30*/  MOV R10, 0x24c50 ;  /* 0x00024c50000a7802 */ /* 0x000fe40000000f00 */
[----:B------:R-:W-:Y:S05]  /*24c40*/  CALL.REL.NOINC `($__internal_3_$__cuda_sm70_shflsync_idx_p) ;  /* 0x00000a0000007944 */ /* 0x000fea0003c00000 */
        /* <DEDUP_REMOVED lines=8> */
.L_x_1189:
[----:B------:R-:W-:Y:S01]  /*24cd0*/  IMAD.MOV.U32 R14, RZ, RZ, R24 ;  /* 0x000000ffff0e7224 */ /* 0x000fe200078e0018 */
[----:B------:R-:W-:Y:S01]  /*24ce0*/  MOV R12, 0x181f ;  /* 0x0000181f000c7802 */ /* 0x000fe20000000f00 */
[----:B------:R-:W-:Y:S01]  /*24cf0*/  IMAD.MOV.U32 R13, RZ, RZ, 0x3 ;  /* 0x00000003ff0d7424 */ /* 0x000fe200078e00ff */
[----:B------:R-:W-:-:S02]  /*24d00*/  MOV R11, 0xffffffff ;  /* 0xffffffff000b7802 */ /* 0x000fc40000000f00 */
[----:B------:R-:W-:Y:S02]  /*24d10*/  MOV R10, 0x24d30 ;  /* 0x00024d30000a7802 */ /* 0x000fe40000000f00 */
[----:B----4-:R-:W-:Y:S05]  /*24d20*/  CALL.REL.NOINC `($__internal_3_$__cuda_sm70_shflsync_idx_p) ;  /* 0x0000092000007944 */ /* 0x010fea0003c00000 */
[----:B--2---:R-:W-:Y:S01]  /*24d30*/  MOV R17, R16 ;  /* 0x0000001000117202 */ /* 0x004fe20000000f00 */
[----:B-1----:R-:W-:Y:S05]  /*24d40*/  BRA `(.L_x_1257) ;  /* 0xffff6ca000007947 */ /* 0x002fea000383ffff */
.L_x_1190:
[----:B------:R-:W-:Y:S01]  /*24d50*/  IMAD.MOV.U32 R14, RZ, RZ, R23 ;  /* 0x000000ffff0e7224 */ /* 0x000fe200078e0017 */
[----:B------:R-:W-:Y:S01]  /*24d60*/  MOV R12, 0x181f ;  /* 0x0000181f000c7802 */ /* 0x000fe20000000f00 */
[----:B------:R-:W-:Y:S01]  /*24d70*/  IMAD.MOV.U32 R13, RZ, RZ, 0x3 ;  /* 0x00000003ff0d7424 */ /* 0x000fe200078e00ff */
[----:B------:R-:W-:Y:S02]  /*24d80*/  MOV R11, 0xffffffff ;  /* 0xffffffff000b7802 */ /* 0x000fe40000000f00 */
[----:B------:R-:W-:Y:S02]  /*24d90*/  MOV R10, 0x24db0 ;  /* 0x00024db0000a7802 */ /* 0x000fe40000000f00 */
[----:B--2-4-:R-:W-:Y:S05]  /*24da0*/  CALL.REL.NOINC `($__internal_3_$__cuda_sm70_shflsync_idx_p) ;  /* 0x000008a000007944 */ /* 0x014fea0003c00000 */
        /* <DEDUP_REMOVED lines=16> */
.L_x_1223:
        /* <DEDUP_REMOVED lines=8> */
.L_x_1224:
        /* <DEDUP_REMOVED lines=21> */
.L_x_1227:
        /* <DEDUP_REMOVED lines=29> */
.L_x_1230:
        /* <DEDUP_REMOVED lines=8> */
.L_x_1231:
        /* <DEDUP_REMOVED lines=9> */
[----:B------:R-:W-:Y:S01]  /*25360*/  MOV R11, 0xffffffff ;  /* 0xffffffff000b7802 */ /* 0x000fe20000000f00 */
[----:B--2---:R-:W-:Y:S01]  /*25370*/  IMAD.MOV.U32 R24, RZ, RZ, R16 ;  /* 0x000000ffff187224 */ /* 0x004fe200078e0010 */
        /* <DEDUP_REMOVED lines=10> */
.L_x_1234:
[----:B------:R-:W-:Y:S01]  /*25420*/  IMAD.MOV.U32 R14, RZ, RZ, R19 ;  /* 0x000000ffff0e7224 */ /* 0x000fe200078e0013 */
[----:B------:R-:W-:Y:S01]  /*25430*/  MOV R12, 0x181f ;  /* 0x0000181f000c7802 */ /* 0x000fe20000000f00 */
[----:B------:R-:W-:Y:S01]  /*25440*/  IMAD.MOV.U32 R13, RZ, RZ, 0x3 ;  /* 0x00000003ff0d7424 */ /* 0x000fe200078e00ff */
[----:B------:R-:W-:-:S02]  /*25450*/  MOV R11, 0xffffffff ;  /* 0xffffffff000b7802 */ /* 0x000fc40000000f00 */
[----:B------:R-:W-:Y:S02]  /*25460*/  MOV R10, 0x25480 ;  /* 0x00025480000a7802 */ /* 0x000fe40000000f00 */
[----:B---34-:R-:W-:Y:S05]  /*25470*/  CALL.REL.NOINC `($__internal_3_$__cuda_sm70_shflsync_idx_p) ;  /* 0x000001d000007944 */ /* 0x018fea0003c00000 */
[----:B--2---:R-:W-:Y:S01]  /*25480*/  MOV R17, R16 ;  /* 0x0000001000117202 */ /* 0x004fe20000000f00 */
[----:B-1----:R-:W-:Y:S05]  /*25490*/  BRA `(.L_x_1264) ;  /* 0xffffb06000007947 */ /* 0x002fea000383ffff */
.L_x_1235:
[----:B------:R-:W-:Y:S01]  /*254a0*/  IMAD.MOV.U32 R14, RZ, RZ, R21 ;  /* 0x000000ffff0e7224 */ /* 0x000fe200078e0015 */
[----:B------:R-:W-:Y:S01]  /*254b0*/  MOV R12, 0x181f ;  /* 0x0000181f000c7802 */ /* 0x000fe20000000f00 */
[----:B------:R-:W-:Y:S01]  /*254c0*/  IMAD.MOV.U32 R13, RZ, RZ, 0x3 ;  /* 0x00000003ff0d7424 */ /* 0x000fe200078e00ff */
[----:B------:R-:W-:Y:S02]  /*254d0*/  MOV R11, 0xffffffff ;  /* 0xffffffff000b7802 */ /* 0x000fe40000000f00 */
[----:B------:R-:W-:Y:S02]  /*254e0*/  MOV R10, 0x25500 ;  /* 0x00025500000a7802 */ /* 0x000fe40000000f00 */
[----:B--234-:R-:W-:Y:S05]  /*254f0*/  CALL.REL.NOINC `($__internal_3_$__cuda_sm70_shflsync_idx_p) ;  /* 0x0000015000007944 */ /* 0x01cfea0003c00000 */
        /* <DEDUP_REMOVED lines=17> */
        .weak           $__internal_2_$__cuda_sm70_shflsync_bfly_p
        .type           $__internal_2_$__cuda_sm70_shflsync_bfly_p,@function
        .size           $__internal_2_$__cuda_sm70_shflsync_bfly_p,($__internal_3_$__cuda_sm70_shflsync_idx_p - $__internal_2_$__cuda_sm70_shflsync_bfly_p)
$__internal_2_$__cuda_sm70_shflsync_bfly_p:
[----:B------:R-:W-:Y:S01]  /*25610*/  MOV R11, 0x0 ;  /* 0x00000000000b7802 */ /* 0x000fe20000000f00 */
[----:B------:R-:W-:Y:S04]  /*25620*/  WARPSYNC R3 ;  /* 0x0000000300007348 */ /* 0x000fe80003800000 */
[----:B------:R1:W2:Y:S01]  /*25630*/  SHFL.BFLY PT, R6, R247, R6, R4 ;  /* 0x0c000006f7067389 */ /* 0x0002a200000e0004 */
[----:B------:R-:W-:Y:S05]  /*25640*/  RET.REL.NODEC R10 `(_ZN7cutlass13device_kernelIN5flash19enable_sm80_to_sm89INS1_16FlashAttnFwdSm80INS1_25CollectiveMainloopFwdSm80ILi8ELi1ELb0EN4cute5tupleIJNS5_1CILi128EEENS7_ILi48EEENS7_ILi256EEEEEELi256ENS_10bfloat16_tEfNS_4arch4Sm80ELb0ELb1ELb1ELb1ELb0ELb1ELb1ELb0EEENS1_21CollectiveEpilogueFwdINS6_IJS8_SA_S9_EEENS6_IJNS7_ILi1EEESI_SI_EEESC_SE_Li256ELb1ELb1ELb0ELb0EEENS1_19SingleTileSchedulerILb1ELb0ELb1ELi128EEEEEEEEEvNT_6ParamsE) ;  /* 0xfffda9b00a007950 */ /* 0x000fea0003c3ffff */
        .weak           $__internal_3_$__cuda_sm70_shflsync_idx_p
        .type           $__internal_3_$__cuda_sm70_shflsync_idx_p,@function
        .size           $__internal_3_$__cuda_sm70_shflsync_idx_p,(.L_x_1544 - $__internal_3_$__cuda_sm70_shflsync_idx_p)
$__internal_3_$__cuda_sm70_shflsync_idx_p:
[----:B------:R-:W-:Y:S01]  /*25650*/  MOV R30, R10 ;  /* 0x0000000a001e7202 */ /* 0x000fe20000000f00 */
[----:B------:R-:W-:Y:S04]  /*25660*/  WARPSYNC R11 ;  /* 0x0000000b00007348 */ /* 0x000fe80003800000 */
[----:B------:R-:W-:Y:S01]  /*25670*/  MOV R31, 0x0 ;  /* 0x00000000001f7802 */ /* 0x000fe20000000f00 */
[----:B------:R1:W2:Y:S03]  /*25680*/  SHFL.IDX PT, R16, R14, R13, R12 ;  /* 0x0000000d0e107389 */ /* 0x0002a600000e000c */
[----:B------:R-:W-:Y:S05]  /*25690*/  RET.REL.NODEC R30 `(_ZN7cutlass13device_kernelIN5flash19enable_sm80_to_sm89INS1_16FlashAttnFwdSm80INS1_25CollectiveMainloopFwdSm80ILi8ELi1ELb0EN4cute5tupleIJNS5_1CILi128EEENS7_ILi48EEENS7_ILi256EEEEEELi256ENS_10bfloat16_tEfNS_4arch4Sm80ELb0ELb1ELb1ELb1ELb0ELb1ELb1ELb0EEENS1_21CollectiveEpilogueFwdINS6_IJS8_SA_S9_EEENS6_IJNS7_ILi1EEESI_SI_EEESC_SE_Li256ELb1ELb1ELb0ELb0EEENS1_19SingleTileSchedulerILb1ELb0ELb1ELi128EEEEEEEEEvNT_6ParamsE) ;  /* 0xfffda9601e007950 */ /* 0x000fea0003c3ffff */
.L_x_1266:
        /* <DEDUP_REMOVED lines=14> */
.L_x_1544:


//--------------------- .text._ZN7cutlass13device_kernelIN5flash19enable_sm80_to_sm89INS1_16FlashAttnFwdSm80INS1_25CollectiveMainloopFwdSm80ILi8ELi1ELb0EN4cute5tupleIJNS5_1CILi128EEENS7_ILi96EEENS7_ILi256EEEEEELi256ENS_10bfloat16_tEfNS_4arch4Sm80ELb1ELb0ELb1ELb0ELb0ELb0ELb1ELb0EEENS1_21CollectiveEpilogueFwdINS6_IJS8_SA_S9_EEENS6_IJNS7_ILi1EEESI_SI_EEESC_SE_Li256ELb0ELb1ELb0ELb0EEENS1_30DynamicPersistentTileSchedulerILi256ELi256ELb0ELb1ELb0EEEEEEEEEvNT_6ParamsE --------------------------
	.section	.text._ZN7cutlass13device_kernelIN5flash19enable_sm80_to_sm89INS1_16FlashAttnFwdSm80INS1_25CollectiveMainloopFwdSm80ILi8ELi1ELb0EN4cute5tupleIJNS5_1CILi128EEENS7_ILi96EEENS7_ILi256EEEEEELi256ENS_10bfloat16_tEfNS_4arch4Sm80ELb1ELb0ELb1ELb0ELb0ELb0ELb1ELb0EEENS1_21CollectiveEpilogueFwdINS6_IJS8_SA_S9_EEENS6_IJNS7_ILi1EEESI_SI_EEESC_SE_Li256ELb0ELb1ELb0ELb0EEENS1_30DynamicPersistentTileSchedulerILi256ELi256ELb0ELb1ELb0EEEEEEEEEvNT_6ParamsE,"ax",@progbits
	.sectioninfo	@"SHI_REGISTERS=255"
	.align	128
.text._ZN7cutlass13device_kernelIN5flash19enable_sm80_to_sm89INS1_16FlashAttnFwdSm80INS1_25CollectiveMainloopFwdSm80ILi8ELi1ELb0EN4cute5tupleIJNS5_1CILi128EEENS7_ILi96EEENS7_ILi256EEEEEELi256ENS_10bfloat16_tEfNS_4arch4Sm80ELb1ELb0ELb1ELb0ELb0ELb0ELb1ELb0EEENS1_21CollectiveEpilogueFwdINS6_IJS8_SA_S9_EEENS6_IJNS7_ILi1EEESI_SI_EEESC_SE_Li256ELb0ELb1ELb0ELb0EEENS1_30DynamicPersistentTileSchedulerILi256ELi256ELb0ELb1ELb0EEEEEEEEEvNT_6ParamsE:
        .type           _ZN7cutlass13device_kernelIN5flash19enable_sm80_to_sm89INS1_16FlashAttnFwdSm80INS1_25CollectiveMainloopFwdSm80ILi8ELi1ELb0EN4cute5tupleIJNS5_1CILi128EEENS7_ILi96EEENS7_ILi256EEEEEELi256ENS_10bfloat16_tEfNS_4arch4Sm80ELb1ELb0ELb1ELb0ELb0ELb0ELb1ELb0EEENS1_21CollectiveEpilogueFwdINS6_IJS8_SA_S9_EEENS6_IJNS7_ILi1EEESI_SI_EEESC_SE_Li256ELb0ELb1ELb0ELb0EEENS1_30DynamicPersistentTileSchedulerILi256ELi256ELb0ELb1ELb0EEEEEEEEEvNT_6ParamsE,@function
        .size           _ZN7cutlass13device_kernelIN5flash19enable_sm80_to_sm89INS1_16FlashAttnFwdSm80INS1_25CollectiveMainloopFwdSm80ILi8ELi1ELb0EN4cute5tupleIJNS5_1CILi128EEENS7_ILi96EEENS7_ILi256EEEEEELi256ENS_10bfloat16_tEfNS_4arch4Sm80ELb1ELb0ELb1ELb0ELb0ELb0ELb1ELb0EEENS1_21CollectiveEpilogueFwdINS6_IJS8_SA_S9_EEENS6_IJNS7_ILi1EEESI_SI_EEESC_SE_Li256ELb0ELb1ELb0ELb0EEENS1_30DynamicPersistentTileSchedulerILi256ELi256ELb0ELb1ELb0EEEEEEEEEvNT_6ParamsE,(.L_x_1548 - _ZN7cutlass13device_kernelIN5flash19enable_sm80_to_sm89INS1_16FlashAttnFwdSm80INS1_25CollectiveMainloopFwdSm80ILi8ELi1ELb0EN4cute5tupleIJNS5_1CILi128EEENS7_ILi96EEENS7_ILi256EEEEEELi256ENS_10bfloat16_tEfNS_4arch4Sm80ELb1ELb0ELb1ELb0ELb0ELb0ELb1ELb0EEENS1_21CollectiveEpilogueFwdINS6_IJS8_SA_S9_EEENS6_IJNS7_ILi1EEESI_SI_EEESC_SE_Li256ELb0ELb1ELb0ELb0EEENS1_30DynamicPersistentTileSchedulerILi256ELi256ELb0ELb1ELb0EEEEEEEEEvNT_6ParamsE)
        .other          _ZN7cutlass13device_kernelIN5flash19enable_sm80_to_sm89INS1_16FlashAttnFwdSm80INS1_25CollectiveMainloopFwdSm80ILi8ELi1ELb0EN4cute5tupleIJNS5_1CILi128EEENS7_ILi96EEENS7_ILi256EEEEEELi256ENS_10bfloat16_tEfNS_4arch4Sm80ELb1ELb0ELb1ELb0ELb0ELb0ELb1ELb0EEENS1_21CollectiveEpilogueFwdINS6_IJS8_SA_S9_EEENS6_IJNS7_ILi1EEESI_SI_EEESC_SE_Li256ELb0ELb1ELb0ELb0EEENS1_30DynamicPersistentTileSchedulerILi256ELi256ELb0ELb1ELb0EEEEEEEEEvNT_6ParamsE,@"STO_CUDA_ENTRY STV_DEFAULT"
_ZN7cutlass13device_kernelIN5flash19enable_sm80_to_sm89INS1_16FlashAttnFwdSm80INS1_25CollectiveMainloopFwdSm80ILi8ELi1ELb0EN4cute5tupleIJNS5_1CILi128EEENS7_ILi96EEENS7_ILi256EEEEEELi256ENS_10bfloat16_tEfNS_4arch4Sm80ELb1ELb0ELb1ELb0ELb0ELb0ELb1ELb0EEENS1_21CollectiveEpilogueFwdINS6_IJS8_SA_S9_EEENS6_IJNS7_ILi1EEESI_SI_EEESC_SE_Li256ELb0ELb1ELb0ELb0EEENS1_30DynamicPersistentTileSchedulerILi256ELi256ELb0ELb1ELb0EEEEEEEEEvNT_6ParamsE:
[----:B------:R-:W-:-:S03]  /*0000*/  MOV R1, c[0x0][0x28] ;  /* 0x00000a0000017a02 */ /* 0x000fc60000000f00 */
[----:B------:R-:W1:Y:S01]  /*0010*/  S2R R18, SR_TID.X ;  /* 0x0000000000127919 */ /* 0x000e620000002100 */
[----:B------:R-:W-:-:S03]  /*0020*/  IADD3 R1, R1, -0xa8, RZ ;  /* 0xffffff5801017810 */ /* 0x000fc60007ffe0ff */
[----:B------:R-:W2:Y:S01]  /*0030*/  S2R R13, SR_CTAID.X ;  /* 0x00000000000d7919 */ /* 0x000ea20000002500 */
[----:B-1----:R-:W-:-:S05]  /*0040*/  SHF.R.U32.HI R0, RZ, 0x5, R18 ;  /* 0x00000005ff007819 */ /* 0x002fca0000011612 */
[----:B------:R-:W1:Y:S04]  /*0050*/  SHFL.IDX PT, R2, R0, RZ, 0x1f ;  /* 0x00001fff00027589 */ /* 0x000e6800000e0000 */
[----:B------:R-:W3:Y:S01]  /*0060*/  SHFL.IDX PT, R0, R0, RZ, 0x1f ;  /* 0x00001fff00007589 */ /* 0x000ee200000e0000 */
[----:B-1----:R-:W-:Y:S01]  /*0070*/  ISETP.GE.AND P0, PT, R2, 0x1, PT ;  /* 0x000000010200780c */ /* 0x002fe20003f06270 */
[----:B---3--:R1:W3:-:S12]  /*0080*/  R2UR UR6, R0 ;  /* 0x00000000000673c2 */ /* 0x0082d800000e0000 */
[----:B------:R-:W-:Y:S06]  /*0090*/  @P0 BAR.ARV 0x4, 0x100 ;  /* 0x0104000000000b1d */ /* 0x000fec0000002000 */
[----:B--2---:R-:W-:-:S13]  /*00a0*/  ISETP.GE.AND P0, PT, R13, c[0x0][0x538], PT ;  /* 0x00014e000d007a0c */ /* 0x004fda0003f06270 */
[----:B------:R-:W-:Y:S05]  /*00b0*/  @P0 EXIT ;  /* 0x000000000000094d */ /* 0x000fea0003800000 */
[----:B-1-3--:R-:W-:Y:S01]  /*00c0*/  SHF.R.S32.HI R11, RZ, 0x1f, R18 ;  /* 0x0000001fff0b7819 */ /* 0x00afe20000011412 */
[----:B------:R-:W-:Y:S01]  /*00d0*/  IMAD.MOV.U32 R220, RZ, RZ, 0x40 ;  /* 0x00000040ffdc7424 */ /* 0x000fe200078e00ff */
[----:B------:R-:W-:Y:S01]  /*00e0*/  ULDC.64 UR8, c[0x0][0x118] ;  /* 0x0000460000087ab9 */ /* 0x000fe20000000a00 */
[----:B------:R-:W-:Y:S01]  /*00f0*/  IMAD.MOV.U32 R218, RZ, RZ, 0x20 ;  /* 0x00000020ffda7424 */ /* 0x000fe200078e00ff */
[CC--:B------:R-:W-:Y:S02]  /*0100*/  LEA.HI R2, R11.reuse, R18.reuse, RZ, 0x4 ;  /* 0x000000120b027211 */ /* 0x0c0fe400078f20ff */
[----:B------:R-:W-:Y:S02]  /*0110*/  LEA.HI R9, R11, R18, RZ, 0x3 ;  /* 0x000000120b097211 */ /* 0x000fe400078f18ff */
[----:B------:R-:W-:Y:S02]  /*0120*/  SHF.R.S32.HI R3, RZ, 0x4, R2 ;  /* 0x00000004ff037819 */ /* 0x000fe40000011402 */
[----:B------:R-:W-:-:S02]  /*0130*/  LOP3.LUT R5, R9, 0xfffffff8, RZ, 0xc0, !PT ;  /* 0xfffffff809057812 */ /* 0x000fc400078ec0ff */
[----:B------:R-:W-:Y:S02]  /*0140*/  LEA.HI R0, R2, R3, RZ, 0x1 ;  /* 0x0000000302007211 */ /* 0x000fe400078f08ff */
[----:B------:R-:W-:Y:S01]  /*0150*/  SHF.R.S32.HI R15, RZ, 0x3, R9 ;  /* 0x00000003ff0f7819 */ /* 0x000fe20000011409 */
[----:B------:R-:W-:Y:S01]  /*0160*/  IMAD.IADD R8, R18, 0x1, -R5 ;  /* 0x0000000112087824 */ /* 0x000fe200078e0a05 */
[----:B------:R-:W-:Y:S02]  /*0170*/  LOP3.LUT R0, R0, 0xfffffffe, RZ, 0xc0, !PT ;  /* 0xfffffffe00007812 */ /* 0x000fe400078ec0ff */
[----:B------:R-:W-:Y:S01]  /*0180*/  LEA.HI R12, R11, R18, RZ, 0x2 ;  /* 0x000000120b0c7211 */ /* 0x000fe200078f10ff */
[----:B------:R-:W-:Y:S02]  /*0190*/  IMAD.SHL.U32 R4, R15, 0x40, RZ ;  /* 0x000000400f047824 */ /* 0x000fe400078e00ff */
[----:B------:R-:W-:Y:S01]  /*01a0*/  IMAD.IADD R216, R3, 0x1, -R0 ;  /* 0x0000000103d87824 */ /* 0x000fe200078e0a00 */
[----:B------:R-:W-:Y:S01]  /*01b0*/  LOP3.LUT R0, R2, 0xfffffff0, RZ, 0xc0, !PT ;  /* 0xfffffff002007812 */ /* 0x000fe200078ec0ff */
[C---:B------:R-:W-:Y:S01]  /*01c0*/  IMAD.SHL.U32 R16, R8.reuse, 0x8, RZ ;  /* 0x0000000808107824 */ /* 0x040fe200078e00ff */
[--C-:B------:R-:W-:Y:S01]  /*01d0*/  SHF.R.S32.HI R10, RZ, 0x2, R12.reuse ;  /* 0x00000002ff0a7819 */ /* 0x100fe2000001140c */
[----:B------:R-:W-:Y:S01]  /*01e0*/  IMAD.SHL.U32 R6, R8, 0x40, RZ ;  /* 0x0000004008067824 */ /* 0x000fe200078e00ff */
[----:B------:R-:W-:Y:S01]  /*01f0*/  SHF.R.S32.HI R3, RZ, 0x1f, R12 ;  /* 0x0000001fff037819 */ /* 0x000fe2000001140c */
[----:B------:R-:W-:Y:S01]  /*0200*/  IMAD.IADD R2, R18, 0x1, -R0 ;  /* 0x0000000112027824 */ /* 0x000fe200078e0a00 */
[----:B------:R-:W-:-:S02]  /*0210*/  LOP3.LUT R0, R4, 0x1c0, RZ, 0xc0, !PT ;  /* 0x000001c004007812 */ /* 0x000fc400078ec0ff */
[----:B------:R-:W-:Y:S02]  /*0220*/  LEA.HI R3, R3, R10, RZ, 0x3 ;  /* 0x0000000a03037211 */ /* 0x000fe400078f18ff */
[----:B------:R-:W-:Y:S02]  /*0230*/  LOP3.LUT R5, R0, 0x38, R16, 0xf8, !PT ;  /* 0x0000003800057812 */ /* 0x000fe400078ef810 */
[----:B------:R-:W-:Y:S02]  /*0240*/  LOP3.LUT R4, R3, 0xfffffff8, RZ, 0xc0, !PT ;  /* 0xfffffff803047812 */ /* 0x000fe400078ec0ff */
[----:B------:R-:W-:Y:S02]  /*0250*/  SHF.R.U32.HI R3, RZ, 0x3, R0 ;  /* 0x00000003ff037819 */ /* 0x000fe40000011600 */
[----:B------:R-:W-:Y:S02]  /*0260*/  SHF.R.S32.HI R7, RZ, 0x1f, R2 ;  /* 0x0000001fff077819 */ /* 0x000fe40000011402 */
[----:B------:R-:W-:-:S02]  /*0270*/  LOP3.LUT R0, R6, 0x1c0, RZ, 0xc0, !PT ;  /* 0x000001c006007812 */ /* 0x000fc400078ec0ff */
[----:B------:R-:W-:Y:S02]  /*0280*/  LOP3.LUT R5, R5, R3, RZ, 0x3c, !PT ;  /* 0x0000000305057212 */ /* 0x000fe400078e3cff */
[----:B------:R-:W-:Y:S01]  /*0290*/  LEA.HI R217, R7, R2, RZ, 0x3 ;  /* 0x0000000207d97211 */ /* 0x000fe200078f18ff */
[----:B------:R-:W-:Y:S01]  /*02a0*/  IMAD.IADD R7, R10, 0x1, -R4 ;  /* 0x000000010a077824 */ /* 0x000fe200078e0a04 */
[----:B------:R-:W-:Y:S02]  /*02b0*/  LOP3.LUT R3, R0, 0x8, R9, 0xf8, !PT ;  /* 0x0000000800037812 */ /* 0x000fe400078ef809 */
[----:B------:R-:W-:Y:S02]  /*02c0*/  SHF.R.U32.HI R0, RZ, 0x3, R0 ;  /* 0x00000003ff007819 */ /* 0x000fe40000011600 */
[-C--:B------:R-:W-:Y:S02]  /*02d0*/  LEA.HI R6, R11, R18.reuse, RZ, 0x5 ;  /* 0x000000120b067211 */ /* 0x080fe400078f28ff */
[C---:B------:R-:W-:Y:S01]  /*02e0*/  LOP3.LUT R4, R217.reuse, 0xfffffff8, RZ, 0xc0, !PT ;  /* 0xfffffff8d9047812 */ /* 0x040fe200078ec0ff */
[----:B------:R-:W-:Y:S01]  /*02f0*/  IMAD.SHL.U32 R217, R217, 0x40, RZ ;  /* 0x00000040d9d97824 */ /* 0x000fe200078e00ff */
[----:B------:R-:W-:-:S02]  /*0300*/  LEA.HI R10, R11, R18, RZ, 0x6 ;  /* 0x000000120b0a7211 */ /* 0x000fc400078f30ff */
[----:B------:R-:W-:Y:S01]  /*0310*/  LOP3.LUT R11, R3, R0, RZ, 0x3c, !PT ;  /* 0x00000000030b7212 */ /* 0x000fe200078e3cff */
[----:B------:R-:W-:Y:S01]  /*0320*/  IMAD.IADD R9, R2, 0x1, -R4 ;  /* 0x0000000102097824 */ /* 0x000fe200078e0a04 */
[----:B------:R-:W-:Y:S01]  /*0330*/  LOP3.LUT R0, R6, 0xffffffe0, RZ, 0xc0, !PT ;  /* 0xffffffe006007812 */ /* 0x000fe200078ec0ff */
[----:B------:R-:W-:Y:S01]  /*0340*/  IMAD.SHL.U32 R4, R10, 0x8, RZ ;  /* 0x000000080a047824 */ /* 0x000fe200078e00ff */
[--C-:B------:R-:W-:Y:S02]  /*0350*/  SHF.R.S32.HI R223, RZ, 0x5, R6.reuse ;  /* 0x00000005ffdf7819 */ /* 0x100fe40000011406 */
[----:B------:R-:W-:Y:S01]  /*0360*/  SHF.R.S32.HI R2, RZ, 0x1f, R6 ;  /* 0x0000001fff027819 */ /* 0x000fe20000011406 */
[----:B------:R-:W-:Y:S01]  /*0370*/  IMAD.IADD R14, R18, 0x1, -R0 ;  /* 0x00000001120e7824 */ /* 0x000fe200078e0a00 */
[----:B------:R-:W-:Y:S01]  /*0380*/  LOP3.LUT R251, R5, 0x7ffffe00, R4, 0xf8, !PT ;  /* 0x7ffffe0005fb7812 */ /* 0x000fe200078ef804 */
[----:B------:R-:W-:Y:S01]  /*0390*/  IMAD.SHL.U32 R5, R216, 0x8, RZ ;  /* 0x00000008d8057824 */ /* 0x000fe200078e00ff */
[----:B------:R-:W-:Y:S01]  /*03a0*/  LEA.HI R0, R2, R223, RZ, 0x3 ;  /* 0x000000df02007211 */ /* 0x000fe200078f18ff */
[----:B------:R-:W-:Y:S01]  /*03b0*/  IMAD.SHL.U32 R2, R9, 0x40, RZ ;  /* 0x0000004009027824 */ /* 0x000fe200078e00ff */
[----:B------:R-:W-:Y:S01]  /*03c0*/  SHF.R.S32.HI R4, RZ, 0x1f, R14 ;  /* 0x0000001fff047819 */ /* 0x000fe2000001140e */
[----:B------:R-:W-:Y:S01]  /*03d0*/  IMAD R216, R216, 0x200, R11 ;  /* 0x00000200d8d87824 */ /* 0x000fe200078e020b */
[----:B------:R-:W-:Y:S01]  /*03e0*/  LOP3.LUT R3, R12, 0xfffffffc, RZ, 0xc0, !PT ;  /* 0xfffffffc0c037812 */ /* 0x000fe200078ec0ff */
[----:B------:R-:W-:Y:S01]  /*03f0*/  IMAD.SHL.U32 R251, R251, 0x2, RZ ;  /* 0x00000002fbfb7824 */ /* 0x000fe200078e00ff */
[----:B------:R-:W-:-:S02]  /*0400*/  LOP3.LUT R0, R0, 0xffffff8, RZ, 0xc0, !PT ;  /* 0x0ffffff800007812 */ /* 0x000fc400078ec0ff */
[----:B------:R-:W-:Y:S01]  /*0410*/  LEA.HI R10, R4, R14, RZ, 0x2 ;  /* 0x0000000e040a7211 */ /* 0x000fe200078f10ff */
[----:B------:R-:W-:Y:S01]  /*0420*/  IMAD.IADD R6, R18, 0x1, -R3 ;  /* 0x0000000112067824 */ /* 0x000fe200078e0a03 */
[----:B------:R-:W-:Y:S01]  /*0430*/  LOP3.LUT R2, R2, 0x1c0, RZ, 0xc0, !PT ;  /* 0x000001c002027812 */ /* 0x000fe200078ec0ff */
[C---:B------:R-:W-:Y:S01]  /*0440*/  IMAD.IADD R3, R223.reuse, 0x1, -R0 ;  /* 0x00000001df037824 */ /* 0x040fe200078e0a00 */
[----:B------:R-:W-:Y:S01]  /*0450*/  SHF.R.S32.HI R0, RZ, 0x2, R10 ;  /* 0x00000002ff007819 */ /* 0x000fe2000001140a */
[----:B------:R-:W-:Y:S01]  /*0460*/  IMAD.SHL.U32 R223, R223, 0x400, RZ ;  /* 0x00000400dfdf7824 */ /* 0x000fe200078e00ff */
[----:B------:R-:W-:Y:S02]  /*0470*/  LOP3.LUT R5, R2, 0x8, R5, 0xf8, !PT ;  /* 0x0000000802057812 */ /* 0x000fe400078ef805 */
[----:B------:R-:W-:Y:S01]  /*0480*/  SHF.R.U32.HI R2, RZ, 0x3, R2 ;  /* 0x00000003ff027819 */ /* 0x000fe20000011602 */
[----:B------:R-:W-:Y:S01]  /*0490*/  IMAD R12, R3, 0x10, R0 ;  /* 0x00000010030c7824 */ /* 0x000fe200078e0200 */
[C---:B------:R-:W-:Y:S01]  /*04a0*/  LEA.HI R0, R6.reuse, R6, RZ, 0x1 ;  /* 0x0000000606007211 */ /* 0x040fe200078f08ff */
[----:B------:R-:W-:Y:S01]  /*04b0*/  IMAD R3, R6, 0x2, R223 ;  /* 0x0000000206037824 */ /* 0x000fe200078e02df */
[----:B------:R-:W-:Y:S01]  /*04c0*/  LOP3.LUT R5, R5, R2, RZ, 0x3c, !PT ;  /* 0x0000000205057212 */ /* 0x000fe200078e3cff */
[C---:B------:R-:W-:Y:S01]  /*04d0*/  IMAD.SHL.U32 R2, R7.reuse, 0x40, RZ ;  /* 0x0000004007027824 */ /* 0x040fe200078e00ff */
[----:B------:R-:W-:Y:S01]  /*04e0*/  LOP3.LUT R4, R7, 0x1, RZ, 0xc0, !PT ;  /* 0x0000000107047812 */ /* 0x000fe200078ec0ff */
[----:B------:R-:W-:Y:S01]  /*04f0*/  STL [R1+0x94], R12 ;  /* 0x0000940c01007387 */ /* 0x000fe20000100800 */
[----:B------:R-:W-:-:S02]  /*0500*/  LOP3.LUT R0, R0, 0x1ffffffe, RZ, 0xc0, !PT ;  /* 0x1ffffffe00007812 */ /* 0x000fc400078ec0ff */
[----:B------:R-:W-:Y:S01]  /*0510*/  LOP3.LUT R2, R2, 0x1c0, RZ, 0xc0, !PT ;  /* 0x000001c002027812 */ /* 0x000fe200078ec0ff */
[----:B------:R-:W-:Y:S01]  /*0520*/  STL [R1+0x68], R13 ;  /* 0x0000680d01007387 */ /* 0x000fe20000100800 */
[----:B------:R-:W-:Y:S01]  /*0530*/  ISETP.NE.U32.AND P0, PT, R4, 0x1, PT ;  /* 0x000000010400780c */ /* 0x000fe20003f05070 */
[----:B------:R-:W-:Y:S01]  /*0540*/  IMAD.IADD R4, R6, 0x1, -R0 ;  /* 0x0000000106047824 */ /* 0x000fe200078e0a00 */
[----:B------:R-:W-:Y:S02]  /*0550*/  LEA.HI R0, R2, R2, RZ, 0x1d ;  /* 0x0000000202007211 */ /* 0x000fe400078fe8ff */
[----:B------:R-:W-:Y:S02]  /*0560*/  LOP3.LUT R217, R217, 0xfffffe00, RZ, 0xc0, !PT ;  /* 0xfffffe00d9d97812 */ /* 0x000fe400078ec0ff */
[----:B------:R-:W-:Y:S01]  /*0570*/  SHF.R.S32.HI R17, RZ, 0x1f, R16 ;  /* 0x0000001fff117819 */ /* 0x000fe20000011410 */
[----:B------:R-:W-:Y:S01]  /*0580*/  IMAD.IADD R3, R3, 0x1, R0 ;  /* 0x0000000103037824 */ /* 0x000fe200078e0200 */
[----:B------:R-:W-:Y:S01]  /*0590*/  IADD3 R6, R16, 0x40, RZ ;  /* 0x0000004010067810 */ /* 0x000fe20007ffe0ff */
[----:B------:R-:W-:Y:S01]  /*05a0*/  IMAD R0, R8, 0x20, R15 ;  /* 0x0000002008007824 */ /* 0x000fe200078e020f */
[----:B------:R-:W-:-:S02]  /*05b0*/  IADD3 R223, R5, R217, R223 ;  /* 0x000000d905df7210 */ /* 0x000fc40007ffe0df */
[----:B------:R-:W-:Y:S02]  /*05c0*/  LOP3.LUT R217, R5, R217, RZ, 0xfc, !PT ;  /* 0x000000d905d97212 */ /* 0x000fe400078efcff */
[----:B------:R1:W-:Y:S01]  /*05d0*/  STL [R1+0x90], R0 ;  /* 0x0000900001007387 */ /* 0x0003e20000100800 */
[C---:B------:R-:W-:Y:S02]  /*05e0*/  IADD3 R5, R16.reuse, 0x80, RZ ;  /* 0x0000008010057810 */ /* 0x040fe40007ffe0ff */
[----:B------:R-:W-:Y:S01]  /*05f0*/  IADD3 R2, R16, 0xc0, RZ ;  /* 0x000000c010027810 */ /* 0x000fe20007ffe0ff */
[----:B------:R-:W-:Y:S01]  /*0600*/  STL.64 [R1+0x38], R16 ;  /* 0x0000381001007387 */ /* 0x000fe20000100a00 */
[----:B------:R-:W-:Y:S02]  /*0610*/  R2P PR, R7, 0x6 ;  /* 0x0000000607007804 */ /* 0x000fe40000000000 */
[----:B------:R-:W-:Y:S01]  /*0620*/  LEA R3, R3, 0x80, 0x1 ;  /* 0x0000008003037811 */ /* 0x000fe200078e08ff */
[----:B------:R2:W-:Y:S01]  /*0630*/  STL [R1+0x44], R6 ;  /* 0x0000440601007387 */ /* 0x0005e20000100800 */
[----:B------:R-:W-:-:S02]  /*0640*/  LOP3.LUT P4, RZ, R8, 0x2, RZ, 0xc0, !PT ;  /* 0x0000000208ff7812 */ /* 0x000fc4000788c0ff */
[C---:B------:R-:W-:Y:S01]  /*0650*/  LOP3.LUT P6, RZ, R9.reuse, 0x2, RZ, 0xc0, !PT ;  /* 0x0000000209ff7812 */ /* 0x040fe200078cc0ff */
[----:B------:R3:W-:Y:S01]  /*0660*/  STL [R1+0x40], R5 ;  /* 0x0000400501007387 */ /* 0x0007e20000100800 */
[----:B------:R-:W-:Y:S02]  /*0670*/  LOP3.LUT P3, RZ, R8, 0x4, RZ, 0xc0, !PT ;  /* 0x0000000408ff7812 */ /* 0x000fe4000786c0ff */
[----:B------:R-:W-:Y:S02]  /*0680*/  LOP3.LUT P5, RZ, R9, 0x4, RZ, 0xc0, !PT ;  /* 0x0000000409ff7812 */ /* 0x000fe400078ac0ff */
[----:B------:R-:W-:Y:S02]  /*0690*/  LEA R216, R216, 0xc100, 0x1 ;  /* 0x0000c100d8d87811 */ /* 0x000fe400078e08ff */
[----:B------:R-:W-:Y:S02]  /*06a0*/  LEA R223, R223, 0x18100, 0x1 ;  /* 0x00018100dfdf7811 */ /* 0x000fe400078e08ff */
[----:B------:R-:W-:-:S02]  /*06b0*/  LEA R217, R217, 0x100, 0x1 ;  /* 0x00000100d9d97811 */ /* 0x000fc400078e08ff */
[----:B------:R-:W-:Y:S02]  /*06c0*/  SEL R219, R220, 0xffffffc0, !P3 ;  /* 0xffffffc0dcdb7807 */ /* 0x000fe40005800000 */
[----:B-1----:R-:W-:Y:S02]  /*06d0*/  LOP3.LUT R0, R10, 0x7ffffffc, RZ, 0xc0, !PT ;  /* 0x7ffffffc0a007812 */ /* 0x002fe400078ec0ff */
[C---:B------:R-:W-:Y:S01]  /*06e0*/  IADD3 R227, R216.reuse, 0x20, RZ ;  /* 0x00000020d8e37810 */ /* 0x040fe20007ffe0ff */
[C---:B------:R-:W-:Y:S01]  /*06f0*/  IMAD.IADD R222, R216.reuse, 0x1, R219 ;  /* 0x00000001d8de7824 */ /* 0x040fe200078e02db */
[----:B------:R-:W-:Y:S01]  /*0700*/  @P4 IADD3 R227, R216, -0x20, RZ ;  /* 0xffffffe0d8e34810 */ /* 0x000fe20007ffe0ff */
[----:B------:R-:W-:Y:S01]  /*0710*/  IMAD.IADD R0, R14, 0x1, -R0 ;  /* 0x000000010e007824 */ /* 0x000fe200078e0a00 */
[----:B--2---:R-:W-:-:S03]  /*0720*/  SHF.R.S32.HI R6, RZ, 0x1f, R6 ;  /* 0x0000001fff067819 */ /* 0x004fc60000011406 */
[----:B------:R-:W-:Y:S01]  /*0730*/  IMAD.IADD R219, R219, 0x1, R227 ;  /* 0x00000001dbdb7824 */ /* 0x000fe200078e02e3 */
[C---:B------:R-:W-:Y:S02]  /*0740*/  IADD3 R250, R227.reuse, 0x800, RZ ;  /* 0x00000800e3fa7810 */ /* 0x040fe40007ffe0ff */
[----:B---3--:R-:W-:Y:S01]  /*0750*/  SHF.R.S32.HI R5, RZ, 0x1f, R5 ;  /* 0x0000001fff057819 */ /* 0x008fe20000011405 */
[----:B------:R1:W-:Y:S01]  /*0760*/  STL [R1+0x64], R6 ;  /* 0x0000640601007387 */ /* 0x0003e20000100800 */
[C---:B------:R-:W-:Y:S02]  /*0770*/  IADD3 R249, R227.reuse, 0x1000, RZ ;  /* 0x00001000e3f97810 */ /* 0x040fe40007ffe0ff */
[C---:B------:R-:W-:Y:S01]  /*0780*/  IADD3 R248, R227.reuse, 0x1800, RZ ;  /* 0x00001800e3f87810 */ /* 0x040fe20007ffe0ff */
[----:B------:R2:W-:Y:S01]  /*0790*/  STL [R1+0x48], R2 ;  /* 0x0000480201007387 */ /* 0x0005e20000100800 */
[C---:B------:R-:W-:Y:S02]  /*07a0*/  IADD3 R247, R227.reuse, 0x2000, RZ ;  /* 0x00002000e3f77810 */ /* 0x040fe40007ffe0ff */
[C---:B------:R-:W-:Y:S01]  /*07b0*/  IADD3 R246, R227.reuse, 0x2800, RZ ;  /* 0x00002800e3f67810 */ /* 0x040fe20007ffe0ff */
[----:B------:R3:W-:Y:S01]  /*07c0*/  STL [R1+0x60], R5 ;  /* 0x0000600501007387 */ /* 0x0007e20000100800 */
[----:B------:R-:W-:-:S02]  /*07d0*/  IADD3 R245, R227, 0x3000, RZ ;  /* 0x00003000e3f57810 */ /* 0x000fc40007ffe0ff */
[C---:B------:R-:W-:Y:S02]  /*07e0*/  IADD3 R244, R227.reuse, 0x3800, RZ ;  /* 0x00003800e3f47810 */ /* 0x040fe40007ffe0ff */
[C---:B------:R-:W-:Y:S02]  /*07f0*/  IADD3 R243, R227.reuse, 0x4000, RZ ;  /* 0x00004000e3f37810 */ /* 0x040fe40007ffe0ff */
[C---:B------:R-:W-:Y:S02]  /*0800*/  IADD3 R242, R227.reuse, 0x4800, RZ ;  /* 0x00004800e3f27810 */ /* 0x040fe40007ffe0ff */
[C---:B------:R-:W-:Y:S02]  /*0810*/  IADD3 R241, R227.reuse, 0x5000, RZ ;  /* 0x00005000e3f17810 */ /* 0x040fe40007ffe0ff */
[C---:B------:R-:W-:Y:S02]  /*0820*/  IADD3 R240, R227.reuse, 0x5800, RZ ;  /* 0x00005800e3f07810 */ /* 0x040fe40007ffe0ff */
[----:B------:R-:W-:-:S02]  /*0830*/  IADD3 R239, R227, 0x6000, RZ ;  /* 0x00006000e3ef7810 */ /* 0x000fc40007ffe0ff */
[C---:B------:R-:W-:Y:S01]  /*0840*/  IADD3 R238, R227.reuse, 0x6800, RZ ;  /* 0x00006800e3ee7810 */ /* 0x040fe20007ffe0ff */
[----:B-1----:R-:W-:Y:S01]  /*0850*/  IMAD.SHL.U32 R6, R0, 0x2, RZ ;  /* 0x0000000200067824 */ /* 0x002fe200078e00ff */
[C---:B------:R-:W-:Y:S01]  /*0860*/  IADD3 R237, R227.reuse, 0x7000, RZ ;  /* 0x00007000e3ed7810 */ /* 0x040fe20007ffe0ff */
[----:B------:R-:W-:Y:S01]  /*0870*/  IMAD R0, R4, 0x8, R12 ;  /* 0x0000000804007824 */ /* 0x000fe200078e020c */
[C---:B------:R-:W-:Y:S02]  /*0880*/  IADD3 R236, R227.reuse, 0x7800, RZ ;  /* 0x00007800e3ec7810 */ /* 0x040fe40007ffe0ff */
[----:B--2---:R-:W-:Y:S02]  /*0890*/  SHF.R.S32.HI R2, RZ, 0x1f, R2 ;  /* 0x0000001fff027819 */ /* 0x004fe40000011402 */
[----:B------:R-:W-:Y:S02]  /*08a0*/  IADD3 R235, R227, 0x8000, RZ ;  /* 0x00008000e3eb7810 */ /* 0x000fe40007ffe0ff */
[C---:B---3--:R-:W-:Y:S01]  /*08b0*/  SEL R5, R218.reuse, 0xffffffe0, !P1 ;  /* 0xffffffe0da057807 */ /* 0x048fe20004800000 */
[----:B------:R1:W-:Y:S01]  /*08c0*/  STL [R1+0x5c], R2 ;  /* 0x00005c0201007387 */ /* 0x0003e20000100800 */
[----:B------:R-:W-:-:S02]  /*08d0*/  SEL R218, R218, 0xffffffe0, !P6 ;  /* 0xffffffe0dada7807 */ /* 0x000fc40007000000 */
[C---:B------:R-:W-:Y:S01]  /*08e0*/  IADD3 R234, R227.reuse, 0x8800, RZ ;  /* 0x00008800e3ea7810 */ /* 0x040fe20007ffe0ff */
[----:B------:R2:W-:Y:S01]  /*08f0*/  STL [R1+0x54], R6 ;  /* 0x0000540601007387 */ /* 0x0005e20000100800 */
[----:B------:R-:W-:Y:S01]  /*0900*/  IADD3 R233, R227, 0x9000, RZ ;  /* 0x00009000e3e97810 */ /* 0x000fe20007ffe0ff */
[----:B------:R-:W-:Y:S01]  /*0910*/  IMAD.IADD R224, R223, 0x1, R218 ;  /* 0x00000001dfe07824 */ /* 0x000fe200078e02da */
[C---:B------:R-:W-:Y:S01]  /*0920*/  IADD3 R232, R227.reuse, 0x9800, RZ ;  /* 0x00009800e3e87810 */ /* 0x040fe20007ffe0ff */
[----:B------:R3:W-:Y:S01]  /*0930*/  STL [R1+0x8c], R0 ;  /* 0x00008c0001007387 */ /* 0x0007e20000100800 */
[----:B------:R-:W-:Y:S01]  /*0940*/  IMAD.IADD R218, R218, 0x1, R217 ;  /* 0x00000001dada7824 */ /* 0x000fe200078e02d9 */
[C---:B------:R-:W-:Y:S02]  /*0950*/  IADD3 R231, R227.reuse, 0xa000, RZ ;  /* 0x0000a000e3e77810 */ /* 0x040fe40007ffe0ff */
[----:B------:R4:W-:Y:S01]  /*0960*/  STL [R1+0x6c], R3 ;  /* 0x00006c0301007387 */ /* 0x0009e20000100800 */
[----:B------:R-:W-:-:S02]  /*0970*/  IADD3 R230, R227, 0xa800, RZ ;  /* 0x0000a800e3e67810 */ /* 0x000fc40007ffe0ff */
[C---:B------:R-:W-:Y:S02]  /*0980*/  IADD3 R229, R227.reuse, 0xb000, RZ ;  /* 0x0000b000e3e57810 */ /* 0x040fe40007ffe0ff */
[----:B------:R-:W-:Y:S02]  /*0990*/  IADD3 R228, R227, 0xb800, RZ ;  /* 0x0000b800e3e47810 */ /* 0x000fe40007ffe0ff */
[C---:B-1----:R-:W-:Y:S02]  /*09a0*/  SEL R2, R220.reuse, 0xffffffc0, !P2 ;  /* 0xffffffc0dc027807 */ /* 0x042fe40005000000 */
[----:B------:R-:W-:Y:S02]  /*09b0*/  SEL R220, R220, 0xffffffc0, !P5 ;  /* 0xffffffc0dcdc7807 */ /* 0x000fe40006800000 */
[C---:B--2---:R-:W-:Y:S01]  /*09c0*/  IADD3 R6, R3.reuse, -0x10, RZ ;  /* 0xfffffff003067810 */ /* 0x044fe20007ffe0ff */
[C---:B------:R-:W-:Y:S01]  /*09d0*/  IMAD.IADD R4, R3.reuse, 0x1, R2 ;  /* 0x0000000103047824 */ /* 0x040fe200078e0202 */
[----:B------:R-:W-:Y:S01]  /*09e0*/  @P0 IADD3 R6, R3, 0x10, RZ ;  /* 0x0000001003060810 */ /* 0x000fe20007ffe0ff */
[----:B------:R-:W-:-:S02]  /*09f0*/  IMAD.IADD R226, R223, 0x1, R220 ;  /* 0x00000001dfe27824 */ /* 0x000fc400078e02dc */
[----:B---3--:R-:W-:Y:S01]  /*0a00*/  IMAD.IADD R0, R3, 0x1, R5 ;  /* 0x0000000103007824 */ /* 0x008fe200078e0205 */
[----:B------:R-:W-:Y:S01]  /*0a10*/  STL [R1+0x88], R4 ;  /* 0x0000880401007387 */ /* 0x000fe20000100800 */
[----:B------:R-:W-:Y:S02]  /*0a20*/  IMAD.IADD R221, R220, 0x1, R217 ;  /* 0x00000001dcdd7824 */ /* 0x000fe400078e02d9 */
[----:B----4-:R-:W-:Y:S01]  /*0a30*/  IMAD.IADD R3, R2, 0x1, R6 ;  /* 0x0000000102037824 */ /* 0x010fe200078e0206 */
[----:B------:R1:W-:Y:S01]  /*0a40*/  STL [R1+0x78], R0 ;  /* 0x0000780001007387 */ /* 0x0003e20000100800 */
[----:B------:R-:W-:Y:S02]  /*0a50*/  IMAD.IADD R225, R224, 0x1, R220 ;  /* 0x00000001e0e17824 */ /* 0x000fe400078e02dc */
[----:B------:R-:W-:Y:S02]  /*0a60*/  IMAD.IADD R220, R220, 0x1, R218 ;  /* 0x00000001dcdc7824 */ /* 0x000fe400078e02da */
[----:B-1----:R-:W-:-:S05]  /*0a70*/  IMAD.IADD R0, R0, 0x1, R2 ;  /* 0x0000000100007824 */ /* 0x002fca00078e0202 */
[----:B------:R1:W-:Y:S04]  /*0a80*/  STL [R1+0x84], R0 ;  /* 0x0000840001007387 */ /* 0x0003e80000100800 */
[----:B------:R-:W-:Y:S04]  /*0a90*/  STL [R1+0x70], R6 ;  /* 0x0000700601007387 */ /* 0x000fe80000100800 */
[----:B------:R-:W-:Y:S01]  /*0aa0*/  STL [R1+0x80], R3 ;  /* 0x0000800301007387 */ /* 0x000fe20000100800 */
[----:B-1----:R-:W-:-:S05]  /*0ab0*/  IMAD.IADD R0, R5, 0x1, R6 ;  /* 0x0000000105007824 */ /* 0x002fca00078e0206 */
[----:B------:R1:W-:Y:S02]  /*0ac0*/  STL [R1+0x74], R0 ;  /* 0x0000740001007387 */ /* 0x0003e40000100800 */
[----:B-1----:R-:W-:-:S05]  /*0ad0*/  IMAD.IADD R0, R0, 0x1, R2 ;  /* 0x0000000100007824 */ /* 0x002fca00078e0202 */
[----:B------:R1:W-:Y:S02]  /*0ae0*/  STL [R1+0x7c], R0 ;  /* 0x00007c0001007387 */ /* 0x0003e40000100800 */
.L_x_1320:
[----:B------:R-:W2:Y:S01]  /*0af0*/  LDL R4, [R1+0x68] ;  /* 0x0000680001047983 */ /* 0x000ea20000100800 */
[----:B-1----:R-:W-:Y:S01]  /*0b00*/  IMAD.MOV.U32 R0, RZ, RZ, c[0x0][0x560] ;  /* 0x00015800ff007624 */ /* 0x002fe200078e00ff */
        /* <DEDUP_REMOVED lines=17> */
.L_x_1268:
[----:B------:R-:W-:-:S04]  /*0c20*/  MOV R0, c[0x0][0x554] ;  /* 0x0001550000007a02 */ /* 0x000fc80000000f00 */
[----:B------:R-:W-:Y:S02]  /*0c30*/  ISETP.NE.AND P0, PT, R0, 0x1, PT ;  /* 0x000000010000780c */ /* 0x000fe40003f05270 */
[----:B------:R-:W-:-:S11]  /*0c40*/  MOV R0, R2 ;  /* 0x0000000200007202 */ /* 0x000fd60000000f00 */
[----:B------:R-:W-:-:S05]  /*0c50*/  @P0 IMAD.HI.U32 R4, R2, c[0x0][0x558], RZ ;  /* 0x0001560002040a27 */ /* 0x000fca00078e00ff */
[----:B------:R-:W-:-:S05]  /*0c60*/  @P0 SHF.R.U32.HI R0, RZ, c[0x0][0x55c], R4 ;  /* 0x00015700ff000a19 */ /* 0x000fca0000011604 */
[----:B------:R-:W-:Y:S02]  /*0c70*/  IMAD R4, R0, c[0x0][0x554], RZ ;  /* 0x0001550000047a24 */ /* 0x000fe400078e02ff */
.L_x_1269:
[----:B------:R-:W-:Y:S05]  /*0c80*/  BSYNC B0 ;  /* 0x0000000000007941 */ /* 0x000fea0003800000 */
.L_x_1267:
[----:B------:R-:W2:Y:S01]  /*0c90*/  LDL.LU R55, [R1+0xc] ;  /* 0x00000c0001377983 */ /* 0x000ea20000300800 */
        /* <DEDUP_REMOVED lines=8> */
[----:B------:R-:W-:Y:S01]  /*0d20*/  MOV R5, c[0x0][0x548] ;  /* 0x0001520000057a02 */ /* 0x000fe20000000f00 */
[----:B------:R-:W-:Y:S01]  /*0d30*/  IMAD.SHL.U32 R54, R0, 0x80, RZ ;  /* 0x0000008000367824 */ /* 0x000fe200078e00ff */
[----:B------:R-:W-:Y:S01]  /*0d40*/  UIMAD.WIDE UR4, UR4, 0x2aaaaaab, URZ ;  /* 0x2aaaaaab040478a5 */ /* 0x000fe2000f8e023f */
[----:B------:R-:W-:Y:S01]  /*0d50*/  CS2R R130, SRZ ;  /* 0x0000000000827805 */ /* 0x000fe2000001ff00 */
[----:B------:R-:W-:Y:S01]  /*0d60*/  ISETP.NE.AND P0, PT, R5, 0x1, PT ;  /* 0x000000010500780c */ /* 0x000fe20003f05270 */
[----:B------:R-:W-:Y:S01]  /*0d70*/  IMAD.MOV.U32 R5, RZ, RZ, c[0x0][0x168] ;  /* 0x00005a00ff057624 */ /* 0x000fe200078e00ff */
[----:B------:R-:W-:Y:S01]  /*0d80*/  IADD3 R0, R54, 0x7f, RZ ;  /* 0x0000007f36007810 */ /* 0x000fe20007ffe0ff */
[----:B------:R-:W-:Y:S01]  /*0d90*/  USHF.R.U32.HI UR4, URZ, 0x1f, UR5 ;  /* 0x0000001f3f047899 */ /* 0x000fe20008011605 */
[----:B------:R-:W-:Y:S01]  /*0da0*/  MOV R56, R2 ;  /* 0x0000000200387202 */ /* 0x000fe20000000f00 */
[----:B------:R1:W-:Y:S01]  /*0db0*/  STL [R1+0x58], R54 ;  /* 0x0000583601007387 */ /* 0x0003e20000100800 */
[----:B------:R-:W-:Y:S01]  /*0dc0*/  CS2R R128, SRZ ;  /* 0x0000000000807805 */ /* 0x000fe2000001ff00 */
[----:B------:R-:W-:Y:S01]  /*0dd0*/  @P1 IMAD.HI.U32 R4, R0, c[0x0][0x2c8], RZ ;  /* 0x0000b20000041a27 */ /* 0x000fe200078e00ff */
[----:B------:R-:W-:Y:S01]  /*0de0*/  ULEA.HI.SX32 UR4, UR5, UR4, 0x1c ;  /* 0x0000000405047291 */ /* 0x000fe2000f8fe23f */
[----:B------:R-:W-:Y:S01]  /*0df0*/  CS2R R126, SRZ ;  /* 0x00000000007e7805 */ /* 0x000fe2000001ff00 */
[----:B------:R-:W-:Y:S01]  /*0e00*/  CS2R R124, SRZ ;  /* 0x00000000007c7805 */ /* 0x000fe2000001ff00 */
[----:B------:R-:W-:Y:S01]  /*0e10*/  IMAD.MOV.U32 R122, RZ, RZ, RZ ;  /* 0x000000ffff7a7224 */ /* 0x000fe200078e00ff */
[----:B------:R-:W-:Y:S01]  /*0e20*/  @P1 SHF.R.U32.HI R0, RZ, c[0x0][0x2cc], R4 ;  /* 0x0000b300ff001a19 */ /* 0x000fe20000011604 */
[----:B------:R-:W-:Y:S01]  /*0e30*/  @P0 IMAD.HI.U32 R3, R2, c[0x0][0x54c], RZ ;  /* 0x0001530002030a27 */ /* 0x000fe200078e00ff */
[----:B------:R-:W-:Y:S01]  /*0e40*/  IADD3 R4, -R5, 0x60, RZ ;  /* 0x0000006005047810 */ /* 0x000fe20007ffe1ff */
[----:B------:R-:W-:Y:S01]  /*0e50*/  CS2R R120, SRZ ;  /* 0x0000000000787805 */ /* 0x000fe2000001ff00 */
[----:B------:R-:W-:Y:S01]  /*0e60*/  CS2R R6, SRZ ;  /* 0x0000000000067805 */ /* 0x000fe2000001ff00 */
[----:B------:R-:W-:Y:S01]  /*0e70*/  MOV R118, RZ ;  /* 0x000000ff00767202 */ /* 0x000fe20000000f00 */
[----:B------:R-:W-:Y:S01]  /*0e80*/  CS2R R116, SRZ ;  /* 0x0000000000747805 */ /* 0x000fe2000001ff00 */
[----:B------:R-:W-:Y:S01]  /*0e90*/  IADD3 R0, R0, c[0x0][0x1d0], R4 ;  /* 0x0000740000007a10 */ /* 0x000fe20007ffe004 */
[----:B------:R-:W-:Y:S01]  /*0ea0*/  CS2R R8, SRZ ;  /* 0x0000000000087805 */ /* 0x000fe2000001ff00 */
[----:B------:R-:W-:Y:S01]  /*0eb0*/  @P0 SHF.R.U32.HI R56, RZ, c[0x0][0x550], R3 ;  /* 0x00015400ff380a19 */ /* 0x000fe20000011603 */
[----:B------:R-:W-:Y:S01]  /*0ec0*/  IMAD.MOV.U32 R114, RZ, RZ, RZ ;  /* 0x000000ffff727224 */ /* 0x000fe200078e00ff */
[----:B------:R-:W-:Y:S01]  /*0ed0*/  CS2R R10, SRZ ;  /* 0x00000000000a7805 */ /* 0x000fe2000001ff00 */
[----:B------:R-:W-:Y:S01]  /*0ee0*/  IMAD.HI R3, R0, 0x2aaaaaab, RZ ;  /* 0x2aaaaaab00037827 */ /* 0x000fe200078e02ff */
[----:B------:R-:W-:Y:S01]  /*0ef0*/  MOV R110, RZ ;  /* 0x000000ff006e7202 */ /* 0x000fe20000000f00 */
[----:B------:R-:W-:Y:S01]  /*0f00*/  CS2R R12, SRZ ;  /* 0x00000000000c7805 */ /* 0x000fe2000001ff00 */
[----:B------:R-:W-:Y:S01]  /*0f10*/  CS2R R14, SRZ ;  /* 0x00000000000e7805 */ /* 0x000fe2000001ff00 */
[----:B------:R-:W-:Y:S01]  /*0f20*/  IMAD.MOV R0, RZ, RZ, -R56 ;  /* 0x000000ffff007224 */ /* 0x000fe200078e0a38 */
[----:B------:R-:W-:Y:S01]  /*0f30*/  SHF.R.U32.HI R4, RZ, 0x1f, R3 ;  /* 0x0000001fff047819 */ /* 0x000fe20000011603 */
[----:B------:R-:W-:Y:S01]  /*0f40*/  IMAD.MOV.U32 R112, RZ, RZ, RZ ;  /* 0x000000ffff707224 */ /* 0x000fe200078e00ff */
[----:B------:R-:W-:Y:S01]  /*0f50*/  MOV R104, RZ ;  /* 0x000000ff00687202 */ /* 0x000fe20000000f00 */
[----:B------:R-:W-:Y:S01]  /*0f60*/  IMAD R60, R0, c[0x0][0x548], R2 ;  /* 0x00015200003c7a24 */ /* 0x000fe200078e0202 */
[----:B------:R-:W-:Y:S01]  /*0f70*/  LEA.HI.SX32 R3, R3, R4, 0x1c ;  /* 0x0000000403037211 */ /* 0x000fe200078fe2ff */
[----:B------:R-:W-:Y:S01]  /*0f80*/  IMAD.MOV.U32 R108, RZ, RZ, RZ ;  /* 0x000000ffff6c7224 */ /* 0x000fe200078e00ff */
[----:B------:R-:W-:Y:S01]  /*0f90*/  PRMT R0, RZ, 0x7610, R0 ;  /* 0x00007610ff007816 */ /* 0x000fe20000000000 */
[----:B------:R-:W-:Y:S01]  /*0fa0*/  CS2R R4, SRZ ;  /* 0x0000000000047805 */ /* 0x000fe2000001ff00 */
[----:B------:R-:W-:Y:S01]  /*0fb0*/  IMNMX R52, R3, UR4, PT ;  /* 0x0000000403347c17 */ /* 0x000fe2000b800200 */
[----:B------:R-:W-:Y:S01]  /*0fc0*/  IMAD.MOV.U32 R106, RZ, RZ, RZ ;  /* 0x000000ffff6a7224 */ /* 0x000fe200078e00ff */
[----:B------:R-:W-:Y:S01]  /*0fd0*/  CS2R R16, SRZ ;  /* 0x0000000000107805 */ /* 0x000fe2000001ff00 */
[----:B------:R-:W-:Y:S01]  /*0fe0*/  IMAD.MOV.U32 R102, RZ, RZ, RZ ;  /* 0x000000ffff667224 */ /* 0x000fe200078e00ff */
[----:B------:R-:W-:Y:S01]  /*0ff0*/  ISETP.GE.AND P0, PT, R52, 0x1, PT ;  /* 0x000000013400780c */ /* 0x000fe20003f06270 */
        /* <DEDUP_REMOVED lines=70> */
[----:B------:R1:W-:Y:S04]  /*1460*/  STL [R1+0x4c], R60 ;  /* 0x00004c3c01007387 */ /* 0x0003e80000100800 */
[----:B------:R1:W-:Y:S01]  /*1470*/  STL [R1+0x14], R52 ;  /* 0x0000143401007387 */ /* 0x0003e20000100800 */
[----:B------:R-:W-:Y:S05]  /*1480*/  @!P0 BRA `(.L_x_1270) ;  /* 0x000117a000008947 */ /* 0x000fea0003800000 */
[----:B-1----:R-:W2:Y:S01]  /*1490*/  LDL R52, [R1+0x90] ;  /* 0x0000900001347983 */ /* 0x002ea20000100800 */
[----:B------:R-:W-:Y:S01]  /*14a0*/  IMAD.MOV.U32 R62, RZ, RZ, R55 ;  /* 0x000000ffff3e7224 */ /* 0x000fe200078e0037 */
[----:B------:R-:W-:-:S02]  /*14b0*/  ISETP.NE.U32.AND P0, PT, RZ, c[0x0][0x340], PT ;  /* 0x0000d000ff007a0c */ /* 0x000fc40003f05070 */
[----:B------:R-:W3:Y:S02]  /*14c0*/  LDL R55, [R1+0x44] ;  /* 0x0000440001377983 */ /* 0x000ee40000100800 */
[----:B------:R-:W-:Y:S02]  /*14d0*/  ISETP.NE.AND.EX P0, PT, RZ, c[0x0][0x344], PT, P0 ;  /* 0x0000d100ff007a0c */ /* 0x000fe40003f05300 */
[----:B------:R-:W4:Y:S04]  /*14e0*/  LDL.64 R58, [R1+0x38] ;  /* 0x00003800013a7983 */ /* 0x000f280000100a00 */
[----:B------:R-:W5:Y:S04]  /*14f0*/  LDL R18, [R1+0x40] ;  /* 0x0000400001127983 */ /* 0x000f680000100800 */
[----:B------:R-:W3:Y:S03]  /*1500*/  LDL R17, [R1+0x48] ;  /* 0x0000480001117983 */ /* 0x000ee60000100800 */
[----:B------:R-:W-:-:S04]  /*1510*/  @P0 IMAD.MOV.U32 R2, RZ, RZ, 0x4 ;  /* 0x00000004ff020424 */ /* 0x000fc800078e00ff */
[----:B------:R-:W-:-:S05]  /*1520*/  @P0 IMAD.WIDE R2, R56, R2, c[0x0][0x340] ;  /* 0x0000d00038020625 */ /* 0x000fca00078e0202 */
[----:B------:R1:W4:Y:S04]  /*1530*/  @P0 LDG.E R16, [R2.64] ;  /* 0x0000000802100981 */ /* 0x000328000c1e1900 */
[----:B------:R-:W2:Y:S01]  /*1540*/  S2R R63, SR_TID.X ;  /* 0x00000000003f7919 */ /* 0x000ea20000002100 */
[----:B------:R-:W-:-:S05]  /*1550*/  SHF.R.S32.HI R13, RZ, 0x1f, R60 ;  /* 0x0000001fff0d7819 */ /* 0x000fca000001143c */
[----:B------:R-:W-:Y:S01]  /*1560*/  IMAD R5, R13, c[0x0][0x1b8], RZ ;  /* 0x00006e000d057a24 */ /* 0x000fe200078e02ff */
[----:B------:R-:W-:-:S03]  /*1570*/  SHF.R.S32.HI R15, RZ, 0x1f, R56 ;  /* 0x0000001fff0f7819 */ /* 0x000fc60000011438 */
[C---:B------:R-:W-:Y:S02]  /*1580*/  IMAD R5, R60.reuse, c[0x0][0x1bc], R5 ;  /* 0x00006f003c057a24 */ /* 0x040fe400078e0205 */
[----:B-1----:R-:W-:-:S05]  /*1590*/  IMAD.WIDE.U32 R2, R60, c[0x0][0x1b8], RZ ;  /* 0x00006e003c027a25 */ /* 0x002fca00078e00ff */
[----:B------:R-:W-:Y:S01]  /*15a0*/  IADD3 R3, R3, R5, RZ ;  /* 0x0000000503037210 */ /* 0x000fe20007ffe0ff */
[----:B------:R-:W-:-:S04]  /*15b0*/  IMAD R5, R15, c[0x0][0x1c0], RZ ;  /* 0x000070000f057a24 */ /* 0x000fc800078e02ff */
[C---:B------:R-:W-:Y:S02]  /*15c0*/  IMAD R5, R56.reuse, c[0x0][0x1c4], R5 ;  /* 0x0000710038057a24 */ /* 0x040fe400078e0205 */
[----:B------:R-:W-:-:S05]  /*15d0*/  IMAD.WIDE.U32 R2, R56, c[0x0][0x1c0], R2 ;  /* 0x0000700038027a25 */ /* 0x000fca00078e0002 */
[----:B------:R-:W-:Y:S02]  /*15e0*/  IADD3 R3, R3, R5, RZ ;  /* 0x0000000503037210 */ /* 0x000fe40007ffe0ff */
[----:B------:R-:W-:Y:S02]  /*15f0*/  LOP3.LUT R62, R62, 0xfffffffe, RZ, 0xc0, !PT ;  /* 0xfffffffe3e3e7812 */ /* 0x000fe400078ec0ff */
[----:B--2---:R-:W-:Y:S02]  /*1600*/  IADD3 R4, R52, R54, RZ ;  /* 0x0000003634047210 */ /* 0x004fe40007ffe0ff */
[----:B------:R-:W-:-:S03]  /*1610*/  SHF.R.S32.HI R52, RZ, 0x1f, R63 ;  /* 0x0000001fff347819 */ /* 0x000fc6000001143f */
[----:B------:R-:W-:Y:S01]  /*1620*/  @P1 IMAD.HI.U32 R6, R4, c[0x0][0x2c8], RZ ;  /* 0x0000b20004061a27 */ /* 0x000fe200078e00ff */
[----:B------:R-:W-:-:S03]  /*1630*/  LEA.HI R52, R52, R63, RZ, 0x3 ;  /* 0x0000003f34347211 */ /* 0x000fc600078f18ff */
[----:B------:R-:W-:Y:S01]  /*1640*/  IMAD.MOV.U32 R0, RZ, RZ, R4 ;  /* 0x000000ffff007224 */ /* 0x000fe200078e0004 */
[----:B------:R-:W-:Y:S02]  /*1650*/  @P1 SHF.R.U32.HI R0, RZ, c[0x0][0x2cc], R6 ;  /* 0x0000b300ff001a19 */ /* 0x000fe40000011606 */
[----:B------:R-:W-:Y:S02]  /*1660*/  SHF.R.S32.HI R52, RZ, 0x3, R52 ;  /* 0x00000003ff347819 */ /* 0x000fe40000011434 */
[--C-:B------:R-:W-:Y:S01]  /*1670*/  SHF.R.S32.HI R6, RZ, 0x1f, R0.reuse ;  /* 0x0000001fff067819 */ /* 0x100fe20000011400 */
[----:B------:R-:W-:Y:S01]  /*1680*/  IMAD.MOV R8, RZ, RZ, -R0 ;  /* 0x000000ffff087224 */ /* 0x000fe200078e0a00 */
[----:B------:R-:W-:Y:S02]  /*1690*/  SHF.R.S32.HI R9, RZ, 0x1f, R52 ;  /* 0x0000001fff097819 */ /* 0x000fe40000011434 */
[----:B---3--:R-:W-:Y:S01]  /*16a0*/  ISETP.GE.AND P2, PT, R55, c[0x0][0x1d4], PT ;  /* 0x0000750037007a0c */ /* 0x008fe20003f46270 */
[----:B------:R-:W-:-:S02]  /*16b0*/  IMAD R5, R6, c[0x0][0x1b0], RZ ;  /* 0x00006c0006057a24 */ /* 0x000fc400078e02ff */
[----:B------:R-:W-:Y:S01]  /*16c0*/  IMAD.WIDE.U32 R2, R0, c[0x0][0x1b0], R2 ;  /* 0x00006c0000027a25 */ /* 0x000fe200078e0002 */
[----:B------:R-:W-:-:S03]  /*16d0*/  SEL R10, RZ, 0xffffffff, P2 ;  /* 0xffffffffff0a7807 */ /* 0x000fc60001000000 */
[----:B------:R-:W-:Y:S02]  /*16e0*/  IMAD R12, R0, c[0x0][0x1b4], R5 ;  /* 0x00006d00000c7a24 */ /* 0x000fe400078e0205 */
[----:B------:R-:W-:Y:S02]  /*16f0*/  IMAD R8, R8, c[0x0][0x2c4], R4 ;  /* 0x0000b10008087a24 */ /* 0x000fe400078e0204 */
[----:B------:R-:W-:Y:S02]  /*1700*/  IMAD R0, R9, c[0x0][0x1e0], RZ ;  /* 0x0000780009007a24 */ /* 0x000fe400078e02ff */
[----:B----4-:R-:W-:-:S04]  /*1710*/  IMAD.WIDE.U32 R6, R52, c[0x0][0x1e0], R58 ;  /* 0x0000780034067a25 */ /* 0x010fc800078e003a */
[----:B------:R-:W-:Y:S02]  /*1720*/  IMAD R0, R52, c[0x0][0x1e4], R0 ;  /* 0x0000790034007a24 */ /* 0x000fe400078e0200 */
[----:B------:R-:W-:Y:S01]  /*1730*/  IMAD.SHL.U32 R14, R10, 0x2, RZ ;  /* 0x000000020a0e7824 */ /* 0x000fe200078e00ff */
[----:B------:R-:W-:Y:S01]  /*1740*/  SHF.R.S32.HI R10, RZ, 0x1f, R8 ;  /* 0x0000001fff0a7819 */ /* 0x000fe20000011408 */
[----:B------:R-:W-:Y:S01]  /*1750*/  IMAD R9, R9, c[0x0][0x208], RZ ;  /* 0x0000820009097a24 */ /* 0x000fe200078e02ff */
[----:B------:R-:W-:Y:S01]  /*1760*/  IADD3 R7, R7, R0, RZ ;  /* 0x0000000007077210 */ /* 0x000fe20007ffe0ff */
[----:B------:R-:W-:Y:S01]  /*1770*/  IMAD.WIDE.U32 R4, R52, c[0x0][0x208], R58 ;  /* 0x0000820034047a25 */ /* 0x000fe200078e003a */
[----:B------:R-:W-:-:S03]  /*1780*/  IADD3 R3, R3, R12, RZ ;  /* 0x0000000c03037210 */ /* 0x000fc60007ffe0ff */
[----:B------:R-:W-:Y:S02]  /*1790*/  IMAD R9, R52, c[0x0][0x20c], R9 ;  /* 0x0000830034097a24 */ /* 0x000fe400078e0209 */
[----:B------:R-:W-:Y:S02]  /*17a0*/  IMAD R0, R10, c[0x0][0x1a8], RZ ;  /* 0x00006a000a007a24 */ /* 0x000fe400078e02ff */
[----:B------:R-:W-:Y:S02]  /*17b0*/  IMAD.IADD R5, R5, 0x1, R9 ;  /* 0x0000000105057824 */ /* 0x000fe400078e0209 */
[C---:B------:R-:W-:Y:S02]  /*17c0*/  IMAD R12, R8.reuse, c[0x0][0x1ac], R0 ;  /* 0x00006b00080c7a24 */ /* 0x040fe400078e0200 */
[----:B------:R-:W-:Y:S01]  /*17d0*/  IMAD.WIDE.U32 R8, R8, c[0x0][0x1a8], R2 ;  /* 0x00006a0008087a25 */ /* 0x000fe200078e0002 */
[----:B------:R-:W-:-:S03]  /*17e0*/  ISETP.GE.AND P1, PT, R58, c[0x0][0x1d4], PT ;  /* 0x000075003a007a0c */ /* 0x000fc60003f26270 */
[C---:B------:R-:W-:Y:S02]  /*17f0*/  IMAD R2, R13.reuse, c[0x0][0x210], RZ ;  /* 0x000084000d027a24 */ /* 0x040fe400078e02ff */
[----:B------:R-:W-:Y:S02]  /*1800*/  IMAD R0, R13, c[0x0][0x1e8], RZ ;  /* 0x00007a000d007a24 */ /* 0x000fe400078e02ff */
[C---:B------:R-:W-:Y:S02]  /*1810*/  IMAD R2, R60.reuse, c[0x0][0x214], R2 ;  /* 0x000085003c027a24 */ /* 0x040fe400078e0202 */
[----:B------:R-:W-:Y:S01]  /*1820*/  IMAD.WIDE.U32 R4, R60, c[0x0][0x210], R4 ;  /* 0x000084003c047a25 */ /* 0x000fe200078e0004 */
[----:B------:R-:W-:Y:S02]  /*1830*/  @P2 LOP3.LUT R62, R62, 0x1, RZ, 0xfc, !PT ;  /* 0x000000013e3e2812 */ /* 0x000fe400078efcff */
[----:B------:R-:W-:Y:S01]  /*1840*/  @P0 SHF.R.S32.HI R3, RZ, 0x1f, R16 ;  /* 0x0000001fff030819 */ /* 0x000fe20000011410 */
[C---:B------:R-:W-:Y:S01]  /*1850*/  IMAD R0, R60.reuse, c[0x0][0x1ec], R0 ;  /* 0x00007b003c007a24 */ /* 0x040fe200078e0200 */
[----:B------:R-:W-:Y:S01]  /*1860*/  @!P0 MOV R3, R15 ;  /* 0x0000000f00038202 */ /* 0x000fe20000000f00 */
[----:B------:R-:W-:Y:S01]  /*1870*/  IMAD.WIDE.U32 R6, R60, c[0x0][0x1e8], R6 ;  /* 0x00007a003c067a25 */ /* 0x000fe200078e0006 */
[----:B------:R-:W-:-:S02]  /*1880*/  IADD3 R5, R5, R2, RZ ;  /* 0x0000000205057210 */ /* 0x000fc40007ffe0ff */
[----:B------:R-:W-:Y:S01]  /*1890*/  LOP3.LUT R62, R62, 0xfffffffd, RZ, 0xc0, !PT ;  /* 0xfffffffd3e3e7812 */ /* 0x000fe200078ec0ff */
[----:B------:R-:W-:Y:S01]  /*18a0*/  IMAD.IADD R7, R7, 0x1, R0 ;  /* 0x0000000107077824 */ /* 0x000fe200078e0200 */
[----:B------:R-:W-:Y:S01]  /*18b0*/  @P0 MOV R2, R16 ;  /* 0x0000001000020202 */ /* 0x000fe20000000f00 */
[----:B------:R-:W-:Y:S02]  /*18c0*/  @!P0 IMAD.MOV.U32 R2, RZ, RZ, R56 ;  /* 0x000000ffff028224 */ /* 0x000fe400078e0038 */
[C---:B------:R-:W-:Y:S01]  /*18d0*/  IMAD R0, R3.reuse, c[0x0][0x1f0], RZ ;  /* 0x00007c0003007a24 */ /* 0x040fe200078e02ff */
[----:B------:R-:W-:Y:S01]  /*18e0*/  @P1 LOP3.LUT R62, R62, 0x2, RZ, 0xfc, !PT ;  /* 0x000000023e3e1812 */ /* 0x000fe200078efcff */
[----:B------:R-:W-:Y:S02]  /*18f0*/  IMAD R3, R3, c[0x0][0x218], RZ ;  /* 0x0000860003037a24 */ /* 0x000fe400078e02ff */
[----:B------:R-:W-:-:S04]  /*1900*/  IMAD.WIDE.U32 R6, R2, c[0x0][0x1f0], R6 ;  /* 0x00007c0002067a25 */ /* 0x000fc800078e0006 */
[C---:B------:R-:W-:Y:S01]  /*1910*/  IMAD.WIDE.U32 R4, R2.reuse, c[0x0][0x218], R4 ;  /* 0x0000860002047a25 */ /* 0x040fe200078e0004 */
[----:B------:R-:W-:Y:S03]  /*1920*/  STL [R1+0xc], R62 ;  /* 0x00000c3e01007387 */ /* 0x000fe60000100800 */
[C---:B------:R-:W-:Y:S02]  /*1930*/  IMAD R0, R2.reuse, c[0x0][0x1f4], R0 ;  /* 0x00007d0002007a24 */ /* 0x040fe400078e0200 */
[----:B------:R-:W-:Y:S01]  /*1940*/  IMAD R2, R2, c[0x0][0x21c], R3 ;  /* 0x0000870002027a24 */ /* 0x000fe200078e0203 */
[----:B------:R1:W-:Y:S04]  /*1950*/  STL.64 [R1+0x20], R6 ;  /* 0x0000200601007387 */ /* 0x0003e80000100a00 */
[----:B------:R2:W-:Y:S01]  /*1960*/  STL.64 [R1+0x28], R4 ;  /* 0x0000280401007387 */ /* 0x0005e20000100a00 */
[----:B------:R-:W-:-:S02]  /*1970*/  SEL R11, RZ, 0x1, P1 ;  /* 0x00000001ff0b7807 */ /* 0x000fc40000800000 */
[----:B-----5:R-:W-:Y:S02]  /*1980*/  ISETP.GE.AND P6, PT, R18, c[0x0][0x1d4], PT ;  /* 0x0000750012007a0c */ /* 0x020fe40003fc6270 */
[----:B------:R-:W-:Y:S02]  /*1990*/  ISETP.GE.AND P5, PT, R17, c[0x0][0x1d4], PT ;  /* 0x0000750011007a0c */ /* 0x000fe40003fa6270 */
[----:B-1----:R-:W-:Y:S02]  /*19a0*/  IADD3 R6, R7, R0, RZ ;  /* 0x0000000007067210 */ /* 0x002fe40007ffe0ff */
[----:B------:R-:W-:-:S03]  /*19b0*/  IADD3 R0, R5, R2, RZ ;  /* 0x0000000205007210 */ /* 0x000fc60007ffe0ff */
[----:B------:R2:W-:Y:S04]  /*19c0*/  STL [R1+0x30], R6 ;  /* 0x0000300601007387 */ /* 0x0005e80000100800 */
[----:B------:R2:W-:Y:S01]  /*19d0*/  STL [R1+0x34], R0 ;  /* 0x0000340001007387 */ /* 0x0005e20000100800 */
[----:B------:R-:W-:Y:S01]  /*19e0*/  LOP3.LUT R20, R14, 0x2, R11, 0xe2, !PT ;  /* 0x000000020e147812 */ /* 0x000fe200078ee20b */
[----:B------:R-:W-:Y:S01]  /*19f0*/  IMAD.IADD R12, R9, 0x1, R12 ;  /* 0x00000001090c7824 */ /* 0x000fe200078e020c */
[----:B------:R-:W-:Y:S02]  /*1a00*/  SEL R11, RZ, 0x4, P6 ;  /* 0x00000004ff0b7807 */ /* 0x000fe40003000000 */
[----:B------:R-:W-:Y:S02]  /*1a10*/  SEL R10, RZ, 0x8, P5 ;  /* 0x00000008ff0a7807 */ /* 0x000fe40002800000 */
[----:B------:R-:W-:-:S02]  /*1a20*/  LEA R14, P1, R8, c[0x0][0x160], 0x1 ;  /* 0x00005800080e7a11 */ /* 0x000fc400078208ff */
[----:B------:R-:W-:Y:S01]  /*1a30*/  ISETP.GE.AND P0, PT, R55, c[0x0][0x198], PT ;  /* 0x0000660037007a0c */ /* 0x000fe20003f06270 */
[----:B------:R-:W-:Y:S01]  /*1a40*/  IMAD.IADD R3, R52, 0x1, R54 ;  /* 0x0000000134037824 */ /* 0x000fe200078e0236 */
[----:B------:R-:W-:Y:S02]  /*1a50*/  LOP3.LUT R20, R10, R20, R11, 0xfe, !PT ;  /* 0x000000140a147212 */ /* 0x000fe400078efe0b */
[----:B------:R-:W-:Y:S02]  /*1a60*/  LEA.HI.X R12, R8, c[0x0][0x164], R12, 0x1, P1 ;  /* 0x00005900080c7a11 */ /* 0x000fe400008f0c0c */
[----:B------:R-:W-:Y:S02]  /*1a70*/  ISETP.GE.AND P2, PT, R58, c[0x0][0x198], PT ;  /* 0x000066003a007a0c */ /* 0x000fe40003f46270 */
[----:B------:R-:W-:Y:S02]  /*1a80*/  P2R R13, PR, RZ, 0x1 ;  /* 0x00000001ff0d7803 */ /* 0x000fe40000000000 */
[----:B------:R-:W-:-:S02]  /*1a90*/  ISETP.GE.AND P4, PT, R18, c[0x0][0x198], PT ;  /* 0x0000660012007a0c */ /* 0x000fc40003f86270 */
[----:B------:R-:W-:Y:S01]  /*1aa0*/  ISETP.GE.AND P3, PT, R17, c[0x0][0x198], PT ;  /* 0x0000660011007a0c */ /* 0x000fe20003f66270 */
[----:B------:R-:W-:Y:S10]  /*1ab0*/  BRA.DIV ~URZ, `(.L_x_1271) ;  /* 0x000136627f007947 */ /* 0x000ff4000b800000 */
[----:B------:R1:W3:Y:S02]  /*1ac0*/  SHFL.IDX PT, R2, R12, RZ, 0x181f ;  /* 0x00181fff0c027589 */ /* 0x0002e400000e0000 */
.L_x_1321:
[----:B------:R-:W-:Y:S05]  /*1ad0*/  BRA.DIV ~URZ, `(.L_x_1272) ;  /* 0x000136b27f007947 */ /* 0x000fea000b800000 */
[----:B--2---:R2:W4:Y:S02]  /*1ae0*/  SHFL.IDX PT, R0, R14, RZ, 0x181f ;  /* 0x00181fff0e007589 */ /* 0x00452400000e0000 */
.L_x_1322:
        /* <DEDUP_REMOVED lines=12> */
[----:B------:R-:W-:-:S02]  /*1bb0*/  ISETP.NE.AND P1, PT, R13, RZ, PT ;  /* 0x000000ff0d00720c */ /* 0x000fc40003f25270 */
[----:B-----5:R-:W-:-:S04]  /*1bc0*/  LEA R10, P0, R8, R0, 0x1 ;  /* 0x00000000080a7211 */ /* 0x020fc800078008ff */
[----:B------:R-:W-:Y:S02]  /*1bd0*/  LEA.HI.X R11, R8, R2, R9, 0x1, P0 ;  /* 0x00000002080b7211 */ /* 0x000fe400000f0c09 */
[----:B--2---:R-:W-:-:S03]  /*1be0*/  LEA R8, P0, R6, R0, 0x1 ;  /* 0x0000000006087211 */ /* 0x004fc600078008ff */
[----:B------:R-:W-:Y:S01]  /*1bf0*/  @!PT LDS RZ, [RZ] ;  /* 0x00000000fffff984 */ /* 0x000fe20000000800 */
[----:B------:R-:W-:Y:S01]  /*1c00*/  @!PT LDS RZ, [RZ] ;  /* 0x00000000fffff984 */ /* 0x000fe20000000800 */
[----:B------:R-:W-:Y:S01]  /*1c10*/  @!PT LDS RZ, [RZ] ;  /* 0x00000000fffff984 */ /* 0x000fe20000000800 */
[----:B------:R2:W-:Y:S01]  /*1c20*/  LDGSTS.E.BYPASS.LTC128B.128 [R251+0x18100], [R10.64], !P2 ;  /* 0x181000000afb7fae */ /* 0x0005e2000d101d48 */
[----:B----4-:R-:W-:Y:S02]  /*1c30*/  LEA.HI.X R9, R6, R2, R7, 0x1, P0 ;  /* 0x0000000206097211 */ /* 0x010fe400000f0c07 */
[----:B---3--:R-:W-:-:S03]  /*1c40*/  LEA R6, P0, R4, R0, 0x1 ;  /* 0x0000000004067211 */ /* 0x008fc600078008ff */
[----:B------:R2:W-:Y:S01]  /*1c50*/  LDGSTS.E.BYPASS.LTC128B.128 [R251+0x1c100], [R8.64], !P1 ;  /* 0x1c10000008fb7fae */ /* 0x0005e2000c901d48 */
[----:B------:R-:W-:Y:S02]  /*1c60*/  LEA.HI.X R7, R4, R2, R5, 0x1, P0 ;  /* 0x0000000204077211 */ /* 0x000fe400000f0c05 */
[----:B------:R-:W-:-:S03]  /*1c70*/  LEA R4, P0, R16, R0, 0x1 ;  /* 0x0000000010047211 */ /* 0x000fc600078008ff */
[----:B------:R2:W-:Y:S01]  /*1c80*/  LDGSTS.E.BYPASS.LTC128B.128 [R251+0x20100], [R6.64], !P4 ;  /* 0x2010000006fb7fae */ /* 0x0005e2000e101d48 */
[----:B------:R-:W-:-:S05]  /*1c90*/  LEA.HI.X R5, R16, R2, R17, 0x1, P0 ;  /* 0x0000000210057211 */ /* 0x000fca00000f0c11 */
[----:B------:R2:W-:Y:S04]  /*1ca0*/  LDGSTS.E.BYPASS.LTC128B.128 [R251+0x24100], [R4.64], !P3 ;  /* 0x2410000004fb7fae */ /* 0x0005e8000d901d48 */
.L_x_1274:
[----:B------:R-:W-:Y:S05]  /*1cb0*/  BSYNC B0 ;  /* 0x0000000000007941 */ /* 0x000fea0003800000 */
.L_x_1273:
[----:B------:R-:W-:Y:S05]  /*1cc0*/  BRA.DIV ~URZ, `(.L_x_1275) ;  /* 0x000135227f007947 */ /* 0x000fea000b800000 */
[----:B---3--:R3:W1:Y:S04]  /*1cd0*/  SHFL.IDX PT, R2, R12, 0x1, 0x181f ;  /* 0x00381f000c027f89 */ /* 0x00866800000e0000 */
[----:B----4-:R3:W4:Y:S02]  /*1ce0*/  SHFL.IDX PT, R0, R14, 0x1, 0x181f ;  /* 0x00381f000e007f89 */ /* 0x01072400000e0000 */
.L_x_1323:
[----:B--2---:R-:W-:Y:S01]  /*1cf0*/  IADD3 R4, R3, 0x20, RZ ;  /* 0x0000002003047810 */ /* 0x004fe20007ffe0ff */
[----:B------:R-:W-:Y:S03]  /*1d00*/  BSSY B0, `(.L_x_1276) ;  /* 0x000001a000007945 */ /* 0x000fe60003800000 */
[----:B------:R-:W-:-:S13]  /*1d10*/  ISETP.GE.AND P0, PT, R4, R15, PT ;  /* 0x0000000f0400720c */ /* 0x000fda0003f06270 */
[----:B------:R-:W-:Y:S05]  /*1d20*/  @P0 BRA `(.L_x_1277) ;  /* 0x0000017000000947 */ /* 0x000fea0003800000 */
[----:B------:R-:W2:Y:S04]  /*1d30*/  LDL.64 R8, [R1+0x38] ;  /* 0x0000380001087983 */ /* 0x000ea80000100a00 */
[----:B------:R-:W5:Y:S04]  /*1d40*/  LDL R6, [R1+0x44] ;  /* 0x0000440001067983 */ /* 0x000f680000100800 */
[----:B---3--:R-:W3:Y:S04]  /*1d50*/  LDL R7, [R1+0x64] ;  /* 0x0000640001077983 */ /* 0x008ee80000100800 */
[----:B----4-:R-:W4:Y:S04]  /*1d60*/  LDL R5, [R1+0x40] ;  /* 0x0000400001057983 */ /* 0x010f280000100800 */
[----:B------:R-:W4:Y:S04]  /*1d70*/  LDL R18, [R1+0x60] ;  /* 0x0000600001127983 */ /* 0x000f280000100800 */
[----:B------:R-:W4:Y:S04]  /*1d80*/  LDL R16, [R1+0x48] ;  /* 0x0000480001107983 */ /* 0x000f280000100800 */
[----:B------:R-:W4:Y:S01]  /*1d90*/  LDL R17, [R1+0x5c] ;  /* 0x00005c0001117983 */ /* 0x000f220000100800 */
[----:B------:R-:W-:-:S02]  /*1da0*/  ISETP.NE.AND P1, PT, R13, RZ, PT ;  /* 0x000000ff0d00720c */ /* 0x000fc40003f25270 */
[----:B--2---:R-:W-:-:S04]  /*1db0*/  LEA R10, P0, R8, R0, 0x1 ;  /* 0x00000000080a7211 */ /* 0x004fc800078008ff */
[----:B-1----:R-:W-:Y:S02]  /*1dc0*/  LEA.HI.X R11, R8, R2, R9, 0x1, P0 ;  /* 0x00000002080b7211 */ /* 0x002fe400000f0c09 */
[----:B-----5:R-:W-:-:S03]  /*1dd0*/  LEA R8, P0, R6, R0, 0x1 ;  /* 0x0000000006087211 */ /* 0x020fc600078008ff */
[----:B------:R-:W-:Y:S01]  /*1de0*/  @!PT LDS RZ, [RZ] ;  /* 0x00000000fffff984 */ /* 0x000fe20000000800 */
[----:B------:R-:W-:Y:S01]  /*1df0*/  @!PT LDS RZ, [RZ] ;  /* 0x00000000fffff984 */ /* 0x000fe20000000800 */
[----:B------:R-:W-:Y:S01]  /*1e00*/  @!PT LDS RZ, [RZ] ;  /* 0x00000000fffff984 */ /* 0x000fe20000000800 */
[----:B------:R1:W-:Y:S01]  /*1e10*/  LDGSTS.E.BYPASS.LTC128B.128 [R251+0x19100], [R10.64], !P2 ;  /* 0x191000000afb7fae */ /* 0x0003e2000d101d48 */
[----:B---3--:R-:W-:Y:S02]  /*1e20*/  LEA.HI.X R9, R6, R2, R7, 0x1, P0 ;  /* 0x0000000206097211 */ /* 0x008fe400000f0c07 */
[----:B----4-:R-:W-:-:S03]  /*1e30*/  LEA R6, P0, R5, R0, 0x1 ;  /* 0x0000000005067211 */ /* 0x010fc600078008ff */
[----:B------:R1:W-:Y:S01]  /*1e40*/  LDGSTS.E.BYPASS.LTC128B.128 [R251+0x1d100], [R8.64], !P1 ;  /* 0x1d10000008fb7fae */ /* 0x0003e2000c901d48 */
[----:B------:R-:W-:Y:S02]  /*1e50*/  LEA.HI.X R7, R5, R2, R18, 0x1, P0 ;  /* 0x0000000205077211 */ /* 0x000fe400000f0c12 */
[----:B------:R-:W-:-:S03]  /*1e60*/  LEA R4, P0, R16, R0, 0x1 ;  /* 0x0000000010047211 */ /* 0x000fc600078008ff */
[----:B------:R1:W-:Y:S01]  /*1e70*/  LDGSTS.E.BYPASS.LTC128B.128 [R251+0x21100], [R6.64], !P4 ;  /* 0x2110000006fb7fae */ /* 0x0003e2000e101d48 */
[----:B------:R-:W-:-:S05]  /*1e80*/  LEA.HI.X R5, R16, R2, R17, 0x1, P0 ;  /* 0x0000000210057211 */ /* 0x000fca00000f0c11 */
[----:B------:R1:W-:Y:S04]  /*1e90*/  LDGSTS.E.BYPASS.LTC128B.128 [R251+0x25100], [R4.64], !P3 ;  /* 0x2510000004fb7fae */ /* 0x0003e8000d901d48 */
.L_x_1277:
[----:B------:R-:W-:Y:S05]  /*1ea0*/  BSYNC B0 ;  /* 0x0000000000007941 */ /* 0x000fea0003800000 */
.L_x_1276:
[----:B------:R-:W-:Y:S05]  /*1eb0*/  BRA.DIV ~URZ, `(.L_x_1278) ;  /* 0x000133f27f007947 */ /* 0x000fea000b800000 */
[----:B-1----:R1:W2:Y:S02]  /*1ec0*/  SHFL.IDX PT, R2, R12, 0x2, 0x181f ;  /* 0x00581f000c027f89 */ /* 0x0022a400000e0000 */
.L_x_1324:
[----:B------:R-:W-:Y:S05]  /*1ed0*/  BRA.DIV ~URZ, `(.L_x_1279) ;  /* 0x000134427f007947 */ /* 0x000fea000b800000 */
[----:B----4-:R4:W1:Y:S02]  /*1ee0*/  SHFL.IDX PT, R0, R14, 0x2, 0x181f ;  /* 0x00581f000e007f89 */ /* 0x01086400000e0000 */
.L_x_1325:
        /* <DEDUP_REMOVED lines=11> */
[----:B------:R-:W-:-:S02]  /*1fa0*/  ISETP.NE.AND P1, PT, R13, RZ, PT ;  /* 0x000000ff0d00720c */ /* 0x000fc40003f25270 */
[----:B-1---5:R-:W-:-:S04]  /*1fb0*/  LEA R10, P0, R8, R0, 0x1 ;  /* 0x00000000080a7211 */ /* 0x022fc800078008ff */
[----:B------:R-:W-:Y:S02]  /*1fc0*/  LEA.HI.X R11, R8, R2, R9, 0x1, P0 ;  /* 0x00000002080b7211 */ /* 0x000fe400000f0c09 */
[----:B---3--:R-:W-:-:S03]  /*1fd0*/  LEA R8, P0, R6, R0, 0x1 ;  /* 0x0000000006087211 */ /* 0x008fc600078008ff */
[----:B------:R-:W-:Y:S01]  /*1fe0*/  @!PT LDS RZ, [RZ] ;  /* 0x00000000fffff984 */ /* 0x000fe20000000800 */
[----:B------:R-:W-:Y:S01]  /*1ff0*/  @!PT LDS RZ, [RZ] ;  /* 0x00000000fffff984 */ /* 0x000fe20000000800 */
[----:B------:R-:W-:Y:S01]  /*2000*/  @!PT LDS RZ, [RZ] ;  /* 0x00000000fffff984 */ /* 0x000fe20000000800 */
[----:B------:R1:W-:Y:S01]  /*2010*/  LDGSTS.E.BYPASS.LTC128B.128 [R251+0x1a100], [R10.64], !P2 ;  /* 0x1a1000000afb7fae */ /* 0x0003e2000d101d48 */
[----:B----4-:R-:W-:Y:S02]  /*2020*/  LEA.HI.X R9, R6, R2, R7, 0x1, P0 ;  /* 0x0000000206097211 */ /* 0x010fe400000f0c07 */
[----:B--2---:R-:W-:-:S03]  /*2030*/  LEA R6, P0, R5, R0, 0x1 ;  /* 0x0000000005067211 */ /* 0x004fc600078008ff */
[----:B------:R1:W-:Y:S01]  /*2040*/  LDGSTS.E.BYPASS.LTC128B.128 [R251+0x1e100], [R8.64], !P1 ;  /* 0x1e10000008fb7fae */ /* 0x0003e2000c901d48 */
[----:B------:R-:W-:Y:S02]  /*2050*/  LEA.HI.X R7, R5, R2, R18, 0x1, P0 ;  /* 0x0000000205077211 */ /* 0x000fe400000f0c12 */
[----:B------:R-:W-:-:S03]  /*2060*/  LEA R4, P0, R16, R0, 0x1 ;  /* 0x0000000010047211 */ /* 0x000fc600078008ff */
[----:B------:R1:W-:Y:S01]  /*2070*/  LDGSTS.E.BYPASS.LTC128B.128 [R251+0x22100], [R6.64], !P4 ;  /* 0x2210000006fb7fae */ /* 0x0003e2000e101d48 */
[----:B------:R-:W-:-:S05]  /*2080*/  LEA.HI.X R5, R16, R2, R17, 0x1, P0 ;  /* 0x0000000210057211 */ /* 0x000fca00000f0c11 */
[----:B------:R1:W-:Y:S04]  /*2090*/  LDGSTS.E.BYPASS.LTC128B.128 [R251+0x26100], [R4.64], !P3 ;  /* 0x2610000004fb7fae */ /* 0x0003e8000d901d48 */
.L_x_1281:
[----:B------:R-:W-:Y:S05]  /*20a0*/  BSYNC B0 ;  /* 0x0000000000007941 */ /* 0x000fea0003800000 */
.L_x_1280:
[----:B------:R-:W-:Y:S05]  /*20b0*/  BRA.DIV ~URZ, `(.L_x_1282) ;  /* 0x000132c27f007947 */ /* 0x000fea000b800000 */
[----:B--2---:R2:W3:Y:S04]  /*20c0*/  SHFL.IDX PT, R2, R12, 0x3, 0x181f ;  /* 0x00781f000c027f89 */ /* 0x0044e800000e0000 */
[----:B-1----:R2:W1:Y:S02]  /*20d0*/  SHFL.IDX PT, R0, R14, 0x3, 0x181f ;  /* 0x00781f000e007f89 */ /* 0x00246400000e0000 */
.L_x_1326:
[----:B------:R-:W5:Y:S04]  /*20e0*/  LDL.64 R8, [R1+0x38] ;  /* 0x0000380001087983 */ /* 0x000f680000100a00 */
[----:B--2---:R-:W2:Y:S04]  /*20f0*/  LDL R6, [R1+0x44] ;  /* 0x0000440001067983 */ /* 0x004ea80000100800 */
[----:B----4-:R-:W4:Y:S04]  /*2100*/  LDL R7, [R1+0x64] ;  /* 0x0000640001077983 */ /* 0x010f280000100800 */
[----:B---3--:R-:W3:Y:S04]  /*2110*/  LDL R12, [R1+0x40] ;  /* 0x00004000010c7983 */ /* 0x008ee80000100800 */
[----:B------:R-:W3:Y:S04]  /*2120*/  LDL R14, [R1+0x60] ;  /* 0x00006000010e7983 */ /* 0x000ee80000100800 */
[----:B------:R-:W3:Y:S04]  /*2130*/  LDL R10, [R1+0x48] ;  /* 0x00004800010a7983 */ /* 0x000ee80000100800 */
[----:B------:R-:W3:Y:S04]  /*2140*/  LDL R11, [R1+0x5c] ;  /* 0x00005c00010b7983 */ /* 0x000ee80000100800 */
[----:B------:R-:W3:Y:S01]  /*2150*/  LDL R154, [R1+0x14] ;  /* 0x00001400019a7983 */ /* 0x000ee20000100800 */
[----:B------:R-:W-:-:S04]  /*2160*/  IADD3 R3, R3, 0x60, RZ ;  /* 0x0000006003037810 */ /* 0x000fc80007ffe0ff */
[----:B------:R-:W-:-:S13]  /*2170*/  ISETP.GE.AND P0, PT, R3, R15, PT ;  /* 0x0000000f0300720c */ /* 0x000fda0003f06270 */
[----:B-1---5:R-:W-:-:S04]  /*2180*/  @!P0 LEA R4, P1, R8, R0, 0x1 ;  /* 0x0000000008048211 */ /* 0x022fc800078208ff */
[----:B------:R-:W-:Y:S02]  /*2190*/  @!P0 LEA.HI.X R5, R8, R2, R9, 0x1, P1 ;  /* 0x0000000208058211 */ /* 0x000fe400008f0c09 */
[----:B--2---:R-:W-:-:S03]  /*21a0*/  @!P0 LEA R8, P1, R6, R0, 0x1 ;  /* 0x0000000006088211 */ /* 0x004fc600078208ff */
[----:B------:R-:W-:Y:S01]  /*21b0*/  @!PT LDS RZ, [RZ] ;  /* 0x00000000fffff984 */ /* 0x000fe20000000800 */
[----:B------:R-:W-:Y:S01]  /*21c0*/  @!PT LDS RZ, [RZ] ;  /* 0x00000000fffff984 */ /* 0x000fe20000000800 */
[----:B------:R-:W-:Y:S01]  /*21d0*/  @!PT LDS RZ, [RZ] ;  /* 0x00000000fffff984 */ /* 0x000fe20000000800 */
[----:B------:R1:W-:Y:S01]  /*21e0*/  @!P0 LDGSTS.E.BYPASS.LTC128B.128 [R251+0x1b100], [R4.64], !P2 ;  /* 0x1b10000004fb8fae */ /* 0x0003e2000d101d48 */
[----:B----4-:R-:W-:Y:S02]  /*21f0*/  @!P0 LEA.HI.X R9, R6, R2, R7, 0x1, P1 ;  /* 0x0000000206098211 */ /* 0x010fe400008f0c07 */
[----:B------:R-:W-:Y:S02]  /*2200*/  ISETP.NE.AND P2, PT, R13, RZ, PT ;  /* 0x000000ff0d00720c */ /* 0x000fe40003f45270 */
[----:B---3--:R-:W-:-:S04]  /*2210*/  @!P0 LEA R6, P1, R12, R0, 0x1 ;  /* 0x000000000c068211 */ /* 0x008fc800078208ff */
[----:B------:R-:W-:-:S07]  /*2220*/  @!P0 LEA.HI.X R7, R12, R2, R14, 0x1, P1 ;  /* 0x000000020c078211 */ /* 0x000fce00008f0c0e */
[----:B------:R2:W-:Y:S04]  /*2230*/  @!P0 LDGSTS.E.BYPASS.LTC128B.128 [R251+0x1f100], [R8.64], !P2 ;  /* 0x1f10000008fb8fae */ /* 0x0005e8000d101d48 */
[----:B------:R3:W-:Y:S01]  /*2240*/  @!P0 LDGSTS.E.BYPASS.LTC128B.128 [R251+0x23100], [R6.64], !P4 ;  /* 0x2310000006fb8fae */ /* 0x0007e2000e101d48 */
[----:B-1----:R-:W-:-:S04]  /*2250*/  @!P0 LEA R4, P1, R10, R0, 0x1 ;  /* 0x000000000a048211 */ /* 0x002fc800078208ff */
[----:B------:R-:W-:-:S05]  /*2260*/  @!P0 LEA.HI.X R5, R10, R2, R11, 0x1, P1 ;  /* 0x000000020a058211 */ /* 0x000fca00008f0c0b */
[----:B------:R2:W-:Y:S04]  /*2270*/  @!P0 LDGSTS.E.BYPASS.LTC128B.128 [R251+0x27100], [R4.64], !P3 ;  /* 0x2710000004fb8fae */ /* 0x0005e8000d901d48 */
[----:B------:R-:W0:Y:S01]  /*2280*/  LDGDEPBAR ;  /* 0x00000000000079af */ /* 0x000e220000000000 */
[----:B------:R-:W-:Y:S01]  /*2290*/  WARPSYNC 0xffffffff ;  /* 0xffffffff00007948 */ /* 0x000fe20003800000 */
[----:B---3--:R-:W-:Y:S02]  /*22a0*/  IADD3 R6, R154, -0x1, RZ ;  /* 0xffffffff9a067810 */ /* 0x008fe40007ffe0ff */
[----:B------:R-:W3:Y:S04]  /*22b0*/  LDL R10, [R1+0x30] ;  /* 0x00003000010a7983 */ /* 0x000ee80000100800 */
[----:B------:R-:W4:Y:S04]  /*22c0*/  LDL.64 R16, [R1+0x20] ;  /* 0x0000200001107983 */ /* 0x000f280000100a00 */
[----:B------:R-:W5:Y:S04]  /*22d0*/  LDL R153, [R1+0xc] ;  /* 0x00000c0001997983 */ /* 0x000f680000100800 */
[----:B--2---:R-:W2:Y:S04]  /*22e0*/  LDL R11, [R1+0x34] ;  /* 0x00003400010b7983 */ /* 0x004ea80000100800 */
[----:B------:R-:W2:Y:S04]  /*22f0*/  LDL.64 R12, [R1+0x28] ;  /* 0x00002800010c7983 */ /* 0x000ea80000100a00 */
[----:B------:R-:W1:Y:S01]  /*2300*/  S2R R18, SR_TID.X ;  /* 0x0000000000127919 */ /* 0x000e620000002100 */
[----:B------:R-:W-:-:S02]  /*2310*/  MOV R148, 0xffffffa0 ;  /* 0xffffffa000947802 */ /* 0x000fc40000000f00 */
[----:B------:R-:W-:-:S03]  /*2320*/  SHF.R.S32.HI R8, RZ, 0x1f, R6 ;  /* 0x0000001fff087819 */ /* 0x000fc60000011406 */
[----:B------:R-:W-:Y:S02]  /*2330*/  IMAD R148, R154, R148, 0x60 ;  /* 0x000000609a947424 */ /* 0x000fe400078e0294 */
[----:B------:R-:W-:Y:S02]  /*2340*/  IMAD R2, R8, c[0x0][0x1e0], RZ ;  /* 0x0000780008027a24 */ /* 0x000fe400078e02ff */
[----:B------:R-:W-:Y:S01]  /*2350*/  IMAD.WIDE.U32 R4, R6, c[0x0][0x1e0], RZ ;  /* 0x0000780006047a25 */ /* 0x000fe200078e00ff */
[----:B-1----:R-:W-:-:S04]  /*2360*/  SHF.R.S32.HI R14, RZ, 0x1f, R18 ;  /* 0x0000001fff0e7819 */ /* 0x002fc80000011412 */
[----:B------:R-:W-:-:S04]  /*2370*/  LEA.HI R14, R14, R18, RZ, 0x3 ;  /* 0x000000120e0e7211 */ /* 0x000fc800078f18ff */
[----:B------:R-:W-:Y:S01]  /*2380*/  SHF.R.S32.HI R14, RZ, 0x3, R14 ;  /* 0x00000003ff0e7819 */ /* 0x000fe2000001140e */
[----:B------:R-:W-:-:S03]  /*2390*/  IMAD R2, R6, c[0x0][0x1e4], R2 ;  /* 0x0000790006027a24 */ /* 0x000fc600078e0202 */
[----:B------:R-:W-:-:S04]  /*23a0*/  IADD3 R0, R148, c[0x0][0x1d0], -R14 ;  /* 0x0000740094007a10 */ /* 0x000fc80007ffe80e */
[----:B------:R-:W-:Y:S02]  /*23b0*/  ISETP.GE.AND P0, PT, R0, 0x1, PT ;  /* 0x000000010000780c */ /* 0x000fe40003f06270 */
[----:B------:R-:W-:-:S05]  /*23c0*/  IADD3 R2, R5, R2, RZ ;  /* 0x0000000205027210 */ /* 0x000fca0007ffe0ff */
[----:B------:R-:W-:Y:S02]  /*23d0*/  IMAD R3, R2, 0x60, RZ ;  /* 0x0000006002037824 */ /* 0x000fe400078e02ff */
[----:B------:R-:W-:Y:S01]  /*23e0*/  IMAD.MOV.U32 R149, RZ, RZ, c[0x0][0x1e0] ;  /* 0x00007800ff957624 */ /* 0x000fe200078e00ff */
[----:B------:R-:W-:Y:S01]  /*23f0*/  MOV R152, c[0x0][0x1e4] ;  /* 0x0000790000987a02 */ /* 0x000fe20000000f00 */
[----:B------:R-:W-:Y:S01]  /*2400*/  IMAD.MOV.U32 R21, RZ, RZ, 0x6 ;  /* 0x00000006ff157424 */ /* 0x000fe200078e00ff */
[----:B------:R-:W-:-:S04]  /*2410*/  MOV R22, c[0x0][0x208] ;  /* 0x0000820000167a02 */ /* 0x000fc80000000f00 */
[C---:B------:R-:W-:Y:S02]  /*2420*/  SHF.L.U64.HI R21, R22.reuse, R21, c[0x0][0x20c] ;  /* 0x0000830016157619 */ /* 0x040fe40000010215 */
[----:B------:R-:W-:Y:S01]  /*2430*/  SHF.L.U32 R22, R22, 0x6, RZ ;  /* 0x0000000616167819 */ /* 0x000fe200000006ff */
[----:B------:R-:W-:Y:S01]  /*2440*/  BAR.SYNC.DEFER_BLOCKING 0x0 ;  /* 0x0000000000007b1d */ /* 0x000fe20000010000 */
[----:B------:R-:W-:Y:S02]  /*2450*/  LOP3.LUT P3, RZ, R20, 0x4, RZ, 0xc0, !PT ;  /* 0x0000000414ff7812 */ /* 0x000fe4000786c0ff */
[----:B---3--:R-:W-:Y:S02]  /*2460*/  MOV R151, R10 ;  /* 0x0000000a00977202 */ /* 0x008fe40000000f00 */
[----:B----4-:R-:W-:-:S05]  /*2470*/  MOV R150, R16 ;  /* 0x0000001000967202 */ /* 0x010fca0000000f00 */
[----:B------:R-:W-:Y:S01]  /*2480*/  IMAD.WIDE.U32 R4, R4, 0x60, R150 ;  /* 0x0000006004047825 */ /* 0x000fe200078e0096 */
[C---:B-----5:R-:W-:Y:S02]  /*2490*/  LOP3.LUT P4, RZ, R153.reuse, 0x2, RZ, 0xc0, !PT ;  /* 0x0000000299ff7812 */ /* 0x060fe4000788c0ff */
[----:B------:R-:W-:Y:S02]  /*24a0*/  LOP3.LUT P2, RZ, R153, 0x1, RZ, 0xc0, !PT ;  /* 0x0000000199ff7812 */ /* 0x000fe4000784c0ff */
[----:B------:R-:W-:Y:S02]  /*24b0*/  @P0 LEA R2, P1, R4, c[0x0][0x1c8], 0x1 ;  /* 0x0000720004020a11 */ /* 0x000fe400078208ff */
[----:B------:R-:W-:-:S04]  /*24c0*/  IADD3 R5, R5, R3, RZ ;  /* 0x0000000305057210 */ /* 0x000fc80007ffe0ff */
[----:B------:R-:W-:Y:S02]  /*24d0*/  @P0 LEA.HI.X R3, R4, c[0x0][0x1cc], R5, 0x1, P1 ;  /* 0x0000730004030a11 */ /* 0x000fe400008f0c05 */
[----:B------:R-:W-:-:S03]  /*24e0*/  ISETP.GE.AND P1, PT, R0, 0x21, PT ;  /* 0x000000210000780c */ /* 0x000fc60003f26270 */
[----:B------:R-:W-:Y:S01]  /*24f0*/  @!PT LDS RZ, [RZ] ;  /* 0x00000000fffff984 */ /* 0x000fe20000000800 */
[----:B------:R-:W-:Y:S01]  /*2500*/  @!PT LDS RZ, [RZ] ;  /* 0x00000000fffff984 */ /* 0x000fe20000000800 */
[----:B------:R-:W-:Y:S01]  /*2510*/  @!PT LDS RZ, [RZ] ;  /* 0x00000000fffff984 */ /* 0x000fe20000000800 */
[----:B------:R1:W-:Y:S04]  /*2520*/  @P0 LDGSTS.E.BYPASS.LTC128B.128 [R251+0xc100], [R2.64], !P4 ;  /* 0x0c10000002fb0fae */ /* 0x0003e8000e101d48 */
[----:B------:R1:W-:Y:S04]  /*2530*/  @P0 LDGSTS.E.BYPASS.LTC128B.128 [R251+0xf100], [R2.64+0x80], !P2 ;  /* 0x0f10008002fb0fae */ /* 0x0003e8000d101d48 */
[----:B------:R1:W-:Y:S04]  /*2540*/  @P0 LDGSTS.E.BYPASS.LTC128B.128 [R251+0x12100], [R2.64+0x100], !P6 ;  /* 0x1210010002fb0fae */ /* 0x0003e8000f101d48 */
[----:B------:R1:W-:Y:S01]  /*2550*/  @P0 LDGSTS.E.BYPASS.LTC128B.128 [R251+0x15100], [R2.64+0x180], !P5 ;  /* 0x1510018002fb0fae */ /* 0x0003e2000e901d48 */
[----:B------:R-:W-:-:S02]  /*2560*/  IMAD R10, R8, c[0x0][0x208], RZ ;  /* 0x00008200080a7a24 */ /* 0x000fc400078e02ff */
[----:B------:R-:W-:-:S04]  /*2570*/  IMAD.WIDE.U32 R8, R6, c[0x0][0x208], RZ ;  /* 0x0000820006087a25 */ /* 0x000fc800078e00ff */
[----:B------:R-:W-:Y:S01]  /*2580*/  IMAD R10, R6, c[0x0][0x20c], R10 ;  /* 0x00008300060a7a24 */ /* 0x000fe200078e020a */
[----:B--2---:R-:W-:Y:S02]  /*2590*/  MOV R6, R12 ;  /* 0x0000000c00067202 */ /* 0x004fe40000000f00 */
[----:B-1----:R-:W-:-:S04]  /*25a0*/  @P1 LEA R3, P0, R149, R4, 0x5 ;  /* 0x0000000495031211 */ /* 0x002fc800078028ff */
[----:B------:R-:W-:Y:S02]  /*25b0*/  @P1 LEA.HI.X R7, R149, R5, R152, 0x5, P0 ;  /* 0x0000000595071211 */ /* 0x000fe400000f2c98 */
[----:B------:R-:W-:-:S04]  /*25c0*/  @P1 LEA R2, P0, R3, c[0x0][0x1c8], 0x1 ;  /* 0x0000720003021a11 */ /* 0x000fc800078008ff */
[----:B------:R-:W-:Y:S02]  /*25d0*/  @P1 LEA.HI.X R3, R3, c[0x0][0x1cc], R7, 0x1, P0 ;  /* 0x0000730003031a11 */ /* 0x000fe400000f0c07 */
[----:B------:R-:W-:Y:S01]  /*25e0*/  ISETP.GE.AND P0, PT, R0, 0x41, PT ;  /* 0x000000410000780c */ /* 0x000fe20003f06270 */
[----:B------:R-:W-:Y:S01]  /*25f0*/  IMAD.IADD R9, R9, 0x1, R10 ;  /* 0x0000000109097824 */ /* 0x000fe200078e020a */
[----:B------:R-:W-:Y:S01]  /*2600*/  MOV R7, R11 ;  /* 0x0000000b00077202 */ /* 0x000fe20000000f00 */
[----:B------:R-:W-:Y:S01]  /*2610*/  IMAD.WIDE.U32 R10, R149, 0x40, RZ ;  /* 0x00000040950a7825 */ /* 0x000fe200078e00ff */
[----:B------:R1:W-:Y:S04]  /*2620*/  @P1 LDGSTS.E.BYPASS.LTC128B.128 [R251+0xd100], [R2.64], !P4 ;  /* 0x0d10000002fb1fae */ /* 0x0003e8000e101d48 */
[----:B------:R1:W-:Y:S01]  /*2630*/  @P1 LDGSTS.E.BYPASS.LTC128B.128 [R251+0x10100], [R2.64+0x80], !P2 ;  /* 0x1010008002fb1fae */ /* 0x0003e2000d101d48 */
[----:B------:R-:W-:-:S03]  /*2640*/  IMAD.WIDE.U32 R6, R8, 0x60, R6 ;  /* 0x0000006008067825 */ /* 0x000fc600078e0006 */
[----:B------:R1:W-:Y:S04]  /*2650*/  @P1 LDGSTS.E.BYPASS.LTC128B.128 [R251+0x13100], [R2.64+0x100], !P6 ;  /* 0x1310010002fb1fae */ /* 0x0003e8000f101d48 */
[----:B------:R1:W-:Y:S01]  /*2660*/  @P1 LDGSTS.E.BYPASS.LTC128B.128 [R251+0x16100], [R2.64+0x180], !P5 ;  /* 0x1610018002fb1fae */ /* 0x0003e2000e901d48 */
[----:B------:R-:W-:Y:S02]  /*2670*/  @P0 IADD3 R8, P1, R4, R10, RZ ;  /* 0x0000000a04080210 */ /* 0x000fe40007f3e0ff */
[----:B-1----:R-:W-:Y:S01]  /*2680*/  SHF.L.U32 R2, R152, 0x6, RZ ;  /* 0x0000000698027819 */ /* 0x002fe200000006ff */
[----:B------:R-:W-:-:S03]  /*2690*/  IMAD R3, R9, 0x60, RZ ;  /* 0x0000006009037824 */ /* 0x000fc600078e02ff */
[----:B------:R-:W-:Y:S02]  /*26a0*/  @P0 IADD3.X R5, R5, R11, R2, P1, !PT ;  /* 0x0000000b05050210 */ /* 0x000fe40000ffe402 */
[----:B------:R-:W-:Y:S02]  /*26b0*/  LEA R2, P1, R6, c[0x0][0x1f8], 0x1 ;  /* 0x00007e0006027a11 */ /* 0x000fe400078208ff */
[----:B------:R-:W-:-:S04]  /*26c0*/  IADD3 R3, R7, R3, RZ ;  /* 0x0000000307037210 */ /* 0x000fc80007ffe0ff */
[----:B------:R-:W-:Y:S02]  /*26d0*/  LEA.HI.X R3, R6, c[0x0][0x1fc], R3, 0x1, P1 ;  /* 0x00007f0006037a11 */ /* 0x000fe400008f0c03 */
[----:B------:R-:W-:-:S04]  /*26e0*/  @P0 LEA R4, P1, R8, c[0x0][0x1c8], 0x1 ;  /* 0x0000720008040a11 */ /* 0x000fc800078208ff */
[----:B------:R-:W-:-:S05]  /*26f0*/  @P0 LEA.HI.X R5, R8, c[0x0][0x1cc], R5, 0x1, P1 ;  /* 0x0000730008050a11 */ /* 0x000fca00008f0c05 */
[----:B------:R1:W-:Y:S04]  /*2700*/  @P0 LDGSTS.E.BYPASS.LTC128B.128 [R251+0xe100], [R4.64], !P4 ;  /* 0x0e10000004fb0fae */ /* 0x0003e8000e101d48 */
[----:B------:R1:W-:Y:S04]  /*2710*/  @P0 LDGSTS.E.BYPASS.LTC128B.128 [R251+0x11100], [R4.64+0x80], !P2 ;  /* 0x1110008004fb0fae */ /* 0x0003e8000d101d48 */
[----:B------:R1:W-:Y:S04]  /*2720*/  @P0 LDGSTS.E.BYPASS.LTC128B.128 [R251+0x14100], [R4.64+0x100], !P6 ;  /* 0x1410010004fb0fae */ /* 0x0003e8000f101d48 */
[----:B------:R1:W-:Y:S04]  /*2730*/  @P0 LDGSTS.E.BYPASS.LTC128B.128 [R251+0x17100], [R4.64+0x180], !P5 ;  /* 0x1710018004fb0fae */ /* 0x0003e8000e901d48 */
[----:B------:R-:W0:Y:S01]  /*2740*/  LDGDEPBAR ;  /* 0x00000000000079af */ /* 0x000e220000000000 */
[----:B------:R-:W-:-:S04]  /*2750*/  IADD3 R18, P1, P0, R22, 0x80, R2 ;  /* 0x0000008016127810 */ /* 0x000fc8000783e002 */
[----:B------:R-:W-:Y:S02]  /*2760*/  IADD3.X R19, R21, RZ, R3, P1, P0 ;  /* 0x000000ff15137210 */ /* 0x000fe40000fe0403 */
[----:B------:R-:W-:-:S04]  /*2770*/  IADD3 R16, P1, P0, R22, 0x100, R2 ;  /* 0x0000010016107810 */ /* 0x000fc8000783e002 */
[----:B------:R-:W-:Y:S02]  /*2780*/  IADD3.X R17, R21, RZ, R3, P1, P0 ;  /* 0x000000ff15117210 */ /* 0x000fe40000fe0403 */
[----:B------:R-:W-:Y:S01]  /*2790*/  IADD3 R10, P1, P0, R22, 0x180, R2 ;  /* 0x00000180160a7810 */ /* 0x000fe2000783e002 */
[----:B------:R-:W-:-:S04]  /*27a0*/  DEPBAR.LE SB0, 0x1 ;  /* 0x000080400000791a */ /* 0x000fc80000000000 */
[----:B------:R-:W-:-:S04]  /*27b0*/  DEPBAR.LE SB0, 0x0 ;  /* 0x000080000000791a */ /* 0x000fc80000000000 */
[----:B------:R-:W-:Y:S01]  /*27c0*/  BAR.SYNC.DEFER_BLOCKING 0x0 ;  /* 0x0000000000007b1d */ /* 0x000fe20000010000 */
[----:B-1----:R-:W-:Y:S02]  /*27d0*/  LOP3.LUT R4, R20, 0x1, RZ, 0xc0, !PT ;  /* 0x0000000114047812 */ /* 0x002fe400078ec0ff */
[----:B------:R-:W-:Y:S02]  /*27e0*/  IADD3.X R11, R21, RZ, R3, P1, P0 ;  /* 0x000000ff150b7210 */ /* 0x000fe40000fe0403 */
[----:B------:R-:W-:-:S04]  /*27f0*/  ISETP.NE.U32.AND P1, PT, R4, 0x1, PT ;  /* 0x000000010400780c */ /* 0x000fc80003f25070 */
[----:B------:R-:W-:Y:S02]  /*2800*/  ISETP.LT.OR P0, PT, R0, 0x1, P1 ;  /* 0x000000010000780c */ /* 0x000fe40000f01670 */
[----:B------:R-:W-:Y:S01]  /*2810*/  LOP3.LUT P4, RZ, R20, 0x2, RZ, 0xc0, !PT ;  /* 0x0000000214ff7812 */ /* 0x000fe2000788c0ff */
[----:B------:R-:W-:Y:S04]  /*2820*/  LDSM.16.M88.4 R4, [R223] ;  /* 0x00000000df04783b */ /* 0x000fe80000000200 */
[----:B------:R-:W1:Y:S04]  /*2830*/  LDSM.16.M88.4 R28, [R216] ;  /* 0x00000000d81c783b */ /* 0x000e680000000200 */
[----:B------:R-:W2:Y:S04]  /*2840*/  LDSM.16.M88.4 R24, [R216+0x800] ;  /* 0x00080000d818783b */ /* 0x000ea80000000200 */
[----:B------:R-:W3:Y:S04]  /*2850*/  LDSM.16.M88.4 R40, [R216+0x1000] ;  /* 0x00100000d828783b */ /* 0x000ee80000000200 */
[----:B------:R-:W4:Y:S04]  /*2860*/  LDSM.16.M88.4 R44, [R216+0x1800] ;  /* 0x00180000d82c783b */ /* 0x000f280000000200 */
[----:B------:R-:W5:Y:S04]  /*2870*/  LDSM.16.M88.4 R48, [R216+0x2000] ;  /* 0x00200000d830783b */ /* 0x000f680000000200 */
[----:B------:R-:W-:Y:S04]  /*2880*/  LDSM.16.M88.4 R60, [R216+0x2800] ;  /* 0x00280000d83c783b */ /* 0x000fe80000000200 */
[----:B------:R-:W-:Y:S04]  /*2890*/  LDSM.16.M88.4 R12, [R224] ;  /* 0x00000000e00c783b */ /* 0x000fe80000000200 */
[----:B------:R-:W-:Y:S04]  /*28a0*/  LDSM.16.M88.4 R52, [R227] ;  /* 0x00000000e334783b */ /* 0x000fe80000000200 */
[----:B------:R-:W1:Y:S04]  /*28b0*/  LDSM.16.M88.4 R64, [R250] ;  /* 0x00000000fa40783b */ /* 0x000e680000000200 */
[----:B------:R-:W-:Y:S04]  /*28c0*/  LDSM.16.M88.4 R76, [R249] ;  /* 0x00000000f94c783b */ /* 0x000fe80000000200 */
[----:B------:R-:W1:Y:S04]  /*28d0*/  LDSM.16.M88.4 R92, [R248] ;  /* 0x00000000f85c783b */ /* 0x000e680000000200 */
[----:B------:R-:W-:Y:S04]  /*28e0*/  LDSM.16.M88.4 R96, [R247] ;  /* 0x00000000f760783b */ /* 0x000fe80000000200 */
[----:B------:R-:W1:Y:S04]  /*28f0*/  LDSM.16.M88.4 R104, [R246] ;  /* 0x00000000f668783b */ /* 0x000e680000000200 */
[----:B------:R-:W-:Y:S01]  /*2900*/  @!PT LDS RZ, [RZ] ;  /* 0x00000000fffff984 */ /* 0x000fe20000000800 */
[----:B------:R-:W-:Y:S01]  /*2910*/  @!PT LDS RZ, [RZ] ;  /* 0x00000000fffff984 */ /* 0x000fe20000000800 */
[----:B------:R-:W-:Y:S01]  /*2920*/  @!PT LDS RZ, [RZ] ;  /* 0x00000000fffff984 */ /* 0x000fe20000000800 */
[----:B------:R1:W-:Y:S01]  /*2930*/  LDGSTS.E.BYPASS.LTC128B.128 [R251+0x100], [R2.64], !P0 ;  /* 0x0010000002fb7fae */ /* 0x0003e2000c101d48 */
[----:B------:R-:W-:-:S02]  /*2940*/  ISETP.LT.OR P0, PT, R0, 0x1, !P4 ;  /* 0x000000010000780c */ /* 0x000fc40006701670 */
[----:B------:R-:W-:-:S11]  /*2950*/  LOP3.LUT P2, RZ, R20, 0x8, RZ, 0xc0, !PT ;  /* 0x0000000814ff7812 */ /* 0x000fd6000784c0ff */
[----:B------:R1:W-:Y:S01]  /*2960*/  LDGSTS.E.BYPASS.LTC128B.128 [R251+0x3100], [R2.64+0x80], !P0 ;  /* 0x0310008002fb7fae */ /* 0x0003e2000c101d48 */
[----:B------:R-:W-:-:S13]  /*2970*/  ISETP.LT.OR P0, PT, R0, 0x1, !P3 ;  /* 0x000000010000780c */ /* 0x000fda0005f01670 */
[----:B------:R1:W-:Y:S01]  /*2980*/  LDGSTS.E.BYPASS.LTC128B.128 [R251+0x6100], [R2.64+0x100], !P0 ;  /* 0x0610010002fb7fae */ /* 0x0003e2000c101d48 */
[----:B------:R-:W-:-:S13]  /*2990*/  ISETP.LT.OR P0, PT, R0, 0x1, !P2 ;  /* 0x000000010000780c */ /* 0x000fda0005701670 */
[----:B------:R1:W-:Y:S01]  /*29a0*/  LDGSTS.E.BYPASS.LTC128B.128 [R251+0x9100], [R2.64+0x180], !P0 ;  /* 0x0910018002fb7fae */ /* 0x0003e2000c101d48 */
[----:B------:R-:W-:-:S04]  /*29b0*/  IADD3 R8, P0, R22, R2, RZ ;  /* 0x0000000216087210 */ /* 0x000fc80007f1e0ff */
[----:B------:R-:W-:Y:S02]  /*29c0*/  IADD3.X R9, R21, R3, RZ, P0, !PT ;  /* 0x0000000315097210 */ /* 0x000fe400007fe4ff */
[----:B-1----:R-:W-:-:S04]  /*29d0*/  IADD3 R2, P0, R8, R22, RZ ;  /* 0x0000001608027210 */ /* 0x002fc80007f1e0ff */
[----:B------:R-:W-:Y:S02]  /*29e0*/  IADD3.X R3, R9, R21, RZ, P0, !PT ;  /* 0x0000001509037210 */ /* 0x000fe400007fe4ff */
[----:B------:R-:W-:-:S13]  /*29f0*/  ISETP.LT.OR P0, PT, R0, 0x21, P1 ;  /* 0x000000210000780c */ /* 0x000fda0000f01670 */
[----:B------:R4:W-:Y:S01]  /*2a00*/  LDGSTS.E.BYPASS.LTC128B.128 [R251+0x1100], [R8.64], !P0 ;  /* 0x0110000008fb7fae */ /* 0x0009e2000c101d48 */
[----:B------:R-:W-:-:S13]  /*2a10*/  ISETP.LT.OR P0, PT, R0, 0x21, !P4 ;  /* 0x000000210000780c */ /* 0x000fda0006701670 */
[----:B------:R1:W-:Y:S01]  /*2a20*/  LDGSTS.E.BYPASS.LTC128B.128 [R251+0x4100], [R18.64], !P0 ;  /* 0x0410000012fb7fae */ /* 0x0003e2000c101d48 */
[----:B------:R-:W-:-:S13]  /*2a30*/  ISETP.LT.OR P0, PT, R0, 0x21, !P3 ;  /* 0x000000210000780c */ /* 0x000fda0005f01670 */
[----:B------:R1:W-:Y:S01]  /*2a40*/  LDGSTS.E.BYPASS.LTC128B.128 [R251+0x7100], [R16.64], !P0 ;  /* 0x0710000010fb7fae */ /* 0x0003e2000c101d48 */
[----:B------:R-:W-:-:S13]  /*2a50*/  ISETP.LT.OR P0, PT, R0, 0x21, !P2 ;  /* 0x000000210000780c */ /* 0x000fda0005701670 */
[----:B------:R4:W-:Y:S01]  /*2a60*/  LDGSTS.E.BYPASS.LTC128B.128 [R251+0xa100], [R10.64], !P0 ;  /* 0x0a1000000afb7fae */ /* 0x0009e2000c101d48 */
[C---:B------:R-:W-:Y:S01]  /*2a70*/  ISETP.LT.OR P0, PT, R0.reuse, 0x41, P1 ;  /* 0x000000410000780c */ /* 0x040fe20000f01670 */
[C---:B------:R-:W-:Y:S08]  /*2a80*/  HMMA.16816.F32.BF16 R36, R4.reuse, R28, RZ ;  /* 0x0000001c0424723c */ /* 0x040ff000000418ff */
[----:B------:R-:W-:Y:S04]  /*2a90*/  HMMA.16816.F32.BF16 R32, R4, R30, RZ ;  /* 0x0000001e0420723c */ /* 0x000fe800000418ff */
[----:B------:R1:W-:Y:S01]  /*2aa0*/  LDGSTS.E.BYPASS.LTC128B.128 [R251+0x2100], [R2.64], !P0 ;  /* 0x0210000002fb7fae */ /* 0x0003e2000c101d48 */
[----:B------:R-:W-:-:S03]  /*2ab0*/  ISETP.LT.OR P0, PT, R0, 0x41, !P4 ;  /* 0x000000410000780c */ /* 0x000fc60006701670 */
[C---:B--2---:R-:W-:Y:S08]  /*2ac0*/  HMMA.16816.F32.BF16 R28, R4.reuse, R24, RZ ;  /* 0x00000018041c723c */ /* 0x044ff000000418ff */
[C---:B------:R-:W-:Y:S08]  /*2ad0*/  HMMA.16816.F32.BF16 R24, R4.reuse, R26, RZ ;  /* 0x0000001a0418723c */ /* 0x040ff000000418ff */
[C---:B---3--:R-:W-:Y:S01]  /*2ae0*/  HMMA.16816.F32.BF16 R20, R4.reuse, R40, RZ ;  /* 0x000000280414723c */ /* 0x048fe200000418ff */
[----:B------:R2:W-:Y:S07]  /*2af0*/  LDGSTS.E.BYPASS.LTC128B.128 [R251+0x5100], [R2.64+0x80], !P0 ;  /* 0x0510008002fb7fae */ /* 0x0005ee000c101d48 */
[C---:B-1----:R-:W-:Y:S08]  /*2b00*/  HMMA.16816.F32.BF16 R16, R4.reuse, R42, RZ ;  /* 0x0000002a0410723c */ /* 0x042ff000000418ff */
[C---:B----4-:R-:W-:Y:S08]  /*2b10*/  HMMA.16816.F32.BF16 R8, R4.reuse, R44, RZ ;  /* 0x0000002c0408723c */ /* 0x050ff000000418ff */
[----:B------:R-:W-:Y:S01]  /*2b20*/  HMMA.16816.F32.BF16 R40, R4, R46, RZ ;  /* 0x0000002e0428723c */ /* 0x000fe200000418ff */
[----:B------:R-:W-:-:S02]  /*2b30*/  ISETP.LT.OR P1, PT, R0, 0x41, !P3 ;  /* 0x000000410000780c */ /* 0x000fc40005f21670 */
[----:B------:R-:W-:-:S05]  /*2b40*/  ISETP.LT.OR P0, PT, R0, 0x41, !P2 ;  /* 0x000000410000780c */ /* 0x000fca0005701670 */
[C---:B-----5:R-:W-:Y:S06]  /*2b50*/  HMMA.16816.F32.BF16 R56, R4.reuse, R48, RZ ;  /* 0x000000300438723c */ /* 0x060fec00000418ff */
[----:B------:R2:W-:Y:S02]  /*2b60*/  LDGSTS.E.BYPASS.LTC128B.128 [R251+0x8100], [R2.64+0x100], !P1 ;  /* 0x0810010002fb7fae */ /* 0x0005e4000c901d48 */
[----:B------:R-:W-:Y:S02]  /*2b70*/  HMMA.16816.F32.BF16 R84, R4, R50, RZ ;  /* 0x000000320454723c */ /* 0x000fe400000418ff */
[----:B------:R2:W-:Y:S04]  /*2b80*/  LDGSTS.E.BYPASS.LTC128B.128 [R251+0xb100], [R2.64+0x180], !P0 ;  /* 0x0b10018002fb7fae */ /* 0x0005e8000c101d48 */
[----:B------:R-:W-:Y:S02]  /*2b90*/  LDSM.16.M88.4 R44, [R222] ;  /* 0x00000000de2c783b */ /* 0x000fe40000000200 */
[C---:B------:R-:W-:Y:S02]  /*2ba0*/  HMMA.16816.F32.BF16 R68, R12.reuse, R64, R28 ;  /* 0x000000400c44723c */ /* 0x040fe4000004181c */
[----:B------:R-:W-:Y:S04]  /*2bb0*/  LDSM.16.M88.4 R28, [R222+0x2000] ;  /* 0x00200000de1c783b */ /* 0x000fe80000000200 */
[----:B------:R-:W-:Y:S02]  /*2bc0*/  LDSM.16.M88.4 R100, [R222+0x2800] ;  /* 0x00280000de64783b */ /* 0x000fe40000000200 */
[C---:B------:R-:W-:Y:S02]  /*2bd0*/  HMMA.16816.F32.BF16 R64, R12.reuse, R66, R24 ;  /* 0x000000420c40723c */ /* 0x040fe40000041818 */
[----:B------:R-:W-:Y:S04]  /*2be0*/  LDSM.16.M88.4 R108, [R219+0x1000] ;  /* 0x00100000db6c783b */ /* 0x000fe80000000200 */
[----:B------:R-:W-:Y:S02]  /*2bf0*/  LDSM.16.M88.4 R116, [R219+0x1800] ;  /* 0x00180000db74783b */ /* 0x000fe40000000200 */
[C---:B------:R-:W-:Y:S02]  /*2c00*/  HMMA.16816.F32.BF16 R48, R12.reuse, R92, R8 ;  /* 0x0000005c0c30723c */ /* 0x040fe40000041808 */
[----:B------:R-:W1:Y:S04]  /*2c10*/  LDSM.16.M88.4 R8, [R226] ;  /* 0x00000000e208783b */ /* 0x000e680000000200 */
[----:B------:R-:W-:Y:S02]  /*2c20*/  LDSM.16.M88.4 R112, [R216+0x3800] ;  /* 0x00380000d870783b */ /* 0x000fe40000000200 */
[C---:B------:R-:W-:Y:S02]  /*2c30*/  HMMA.16816.F32.BF16 R24, R12.reuse, R94, R40 ;  /* 0x0000005e0c18723c */ /* 0x040fe40000041828 */
[----:B------:R-:W3:Y:S04]  /*2c40*/  LDSM.16.M88.4 R40, [R222+0x800] ;  /* 0x00080000de28783b */ /* 0x000ee80000000200 */
[----:B------:R-:W-:Y:S02]  /*2c50*/  LDSM.16.M88.4 R120, [R216+0x4000] ;  /* 0x00400000d878783b */ /* 0x000fe40000000200 */
[C---:B------:R-:W-:Y:S02]  /*2c60*/  HMMA.16816.F32.BF16 R80, R12.reuse, R52, R36 ;  /* 0x000000340c50723c */ /* 0x040fe40000041824 */
[----:B------:R-:W4:Y:S04]  /*2c70*/  LDSM.16.M88.4 R36, [R222+0x1000] ;  /* 0x00100000de24783b */ /* 0x000f280000000200 */
[----:B------:R-:W-:Y:S02]  /*2c80*/  LDSM.16.M88.4 R132, [R219+0x6800] ;  /* 0x00680000db84783b */ /* 0x000fe40000000200 */
[----:B------:R-:W-:Y:S02]  /*2c90*/  HMMA.16816.F32.BF16 R72, R12, R54, R32 ;  /* 0x000000360c48723c */ /* 0x000fe40000041820 */
[----:B------:R-:W5:Y:S04]  /*2ca0*/  LDSM.16.M88.4 R32, [R222+0x1800] ;  /* 0x00180000de20783b */ /* 0x000f680000000200 */
[----:B------:R-:W-:Y:S02]  /*2cb0*/  LDSM.16.M88.4 R140, [R233] ;  /* 0x00000000e98c783b */ /* 0x000fe40000000200 */
[C---:B------:R-:W-:Y:S02]  /*2cc0*/  HMMA.16816.F32.BF16 R88, R4.reuse, R60, RZ ;  /* 0x0000003c0458723c */ /* 0x040fe400000418ff */
[----:B------:R-:W-:Y:S04]  /*2cd0*/  LDSM.16.M88.4 R144, [R222+0x9000] ;  /* 0x00900000de90783b */ /* 0x000fe80000000200 */
[----:B------:R-:W-:Y:S02]  /*2ce0*/  LDSM.16.M88.4 R128, [R232] ;  /* 0x00000000e880783b */ /* 0x000fe40000000200 */
[----:B------:R-:W-:Y:S02]  /*2cf0*/  HMMA.16816.F32.BF16 R4, R4, R62, RZ ;  /* 0x0000003e0404723c */ /* 0x000fe400000418ff */
[----:B------:R-:W-:Y:S04]  /*2d00*/  LDSM.16.M88.4 R136, [R219+0x9000] ;  /* 0x00900000db88783b */ /* 0x000fe80000000200 */
[----:B------:R-:W0:Y:S02]  /*2d10*/  LDGDEPBAR ;  /* 0x00000000000079af */ /* 0x000e240000000000 */
[C---:B------:R-:W-:Y:S08]  /*2d20*/  HMMA.16816.F32.BF16 R52, R12.reuse, R78, R16 ;  /* 0x0000004e0c34723c */ /* 0x040ff00000041810 */
[C---:B------:R-:W-:Y:S08]  /*2d30*/  HMMA.16816.F32.BF16 R60, R12.reuse, R76, R20 ;  /* 0x0000004c0c3c723c */ /* 0x040ff00000041814 */
[C---:B------:R-:W-:Y:S08]  /*2d40*/  HMMA.16816.F32.BF16 R92, R12.reuse, R104, R88 ;  /* 0x000000680c5c723c */ /* 0x040ff00000041858 */
[C---:B------:R-:W-:Y:S08]  /*2d50*/  HMMA.16816.F32.BF16 R20, R12.reuse, R96, R56 ;  /* 0x000000600c14723c */ /* 0x040ff00000041838 */
[C---:B------:R-:W-:Y:S01]  /*2d60*/  HMMA.16816.F32.BF16 R16, R12.reuse, R98, R84 ;  /* 0x000000620c10723c */ /* 0x040fe20000041854 */
[----:B------:R-:W-:Y:S07]  /*2d70*/  LDSM.16.M88.4 R96, [R219] ;  /* 0x00000000db60783b */ /* 0x000fee0000000200 */
[----:B------:R-:W-:Y:S01]  /*2d80*/  HMMA.16816.F32.BF16 R88, R12, R106, R4 ;  /* 0x0000006a0c58723c */ /* 0x000fe20000041804 */
[----:B------:R-:W-:Y:S04]  /*2d90*/  LDSM.16.M88.4 R4, [R225] ;  /* 0x00000000e104783b */ /* 0x000fe80000000200 */
[----:B------:R-:W2:Y:S03]  /*2da0*/  LDSM.16.M88.4 R104, [R219+0x800] ;  /* 0x00080000db68783b */ /* 0x000ea60000000200 */
[C---:B-1----:R-:W-:Y:S08]  /*2db0*/  HMMA.16816.F32.BF16 R84, R8.reuse, R44, R80 ;  /* 0x0000002c0854723c */ /* 0x042ff00000041850 */
[C---:B------:R-:W-:Y:S08]  /*2dc0*/  HMMA.16816.F32.BF16 R80, R8.reuse, R46, R72 ;  /* 0x0000002e0850723c */ /* 0x040ff00000041848 */
[C---:B---3--:R-:W-:Y:S08]  /*2dd0*/  HMMA.16816.F32.BF16 R12, R8.reuse, R42, R64 ;  /* 0x0000002a080c723c */ /* 0x048ff00000041840 */
[C---:B----4-:R-:W-:Y:S01]  /*2de0*/  HMMA.16816.F32.BF16 R72, R8.reuse, R38, R52 ;  /* 0x000000260848723c */ /* 0x050fe20000041834 */
[----:B------:R-:W1:Y:S07]  /*2df0*/  LDSM.16.M88.4 R52, [R219+0x2000] ;  /* 0x00200000db34783b */ /* 0x000e6e0000000200 */
[C---:B-----5:R-:W-:Y:S01]  /*2e00*/  HMMA.16816.F32.BF16 R64, R8.reuse, R32, R48 ;  /* 0x000000200840723c */ /* 0x060fe20000041830 */
[----:B------:R-:W3:Y:S07]  /*2e10*/  LDSM.16.M88.4 R48, [R219+0x2800] ;  /* 0x00280000db30783b */ /* 0x000eee0000000200 */
[C---:B------:R-:W-:Y:S08]  /*2e20*/  HMMA.16816.F32.BF16 R76, R8.reuse, R40, R68 ;  /* 0x00000028084c723c */ /* 0x040ff00000041844 */
[C---:B------:R-:W-:Y:S01]  /*2e30*/  HMMA.16816.F32.BF16 R68, R8.reuse, R36, R60 ;  /* 0x000000240844723c */ /* 0x040fe2000004183c */
[----:B------:R-:W-:Y:S07]  /*2e40*/  LDSM.16.M88.4 R36, [R216+0x3000] ;  /* 0x00300000d824783b */ /* 0x000fee0000000200 */
[C---:B------:R-:W-:Y:S08]  /*2e50*/  HMMA.16816.F32.BF16 R60, R8.reuse, R34, R24 ;  /* 0x00000022083c723c */ /* 0x040ff00000041818 */
[C---:B------:R-:W-:Y:S08]  /*2e60*/  HMMA.16816.F32.BF16 R56, R8.reuse, R28, R20 ;  /* 0x0000001c0838723c */ /* 0x040ff00000041814 */
[C---:B------:R-:W-:Y:S01]  /*2e70*/  HMMA.16816.F32.BF16 R44, R8.reuse, R30, R16 ;  /* 0x0000001e082c723c */ /* 0x040fe20000041810 */
[----:B------:R-:W4:Y:S07]  /*2e80*/  LDSM.16.M88.4 R16, [R223+0x4000] ;  /* 0x00400000df10783b */ /* 0x000f2e0000000200 */
[C---:B------:R-:W-:Y:S01]  /*2e90*/  HMMA.16816.F32.BF16 R40, R8.reuse, R100, R92 ;  /* 0x000000640828723c */ /* 0x040fe2000004185c */
[----:B------:R-:W-:Y:S07]  /*2ea0*/  LDSM.16.M88.4 R92, [R216+0x4800] ;  /* 0x00480000d85c783b */ /* 0x000fee0000000200 */
[----:B------:R-:W-:Y:S08]  /*2eb0*/  HMMA.16816.F32.BF16 R32, R8, R102, R88 ;  /* 0x000000660820723c */ /* 0x000ff00000041858 */
[C---:B--2---:R-:W-:Y:S08]  /*2ec0*/  HMMA.16816.F32.BF16 R12, R4.reuse, R106, R12 ;  /* 0x0000006a040c723c */ /* 0x044ff0000004180c */
[C---:B------:R-:W-:Y:S08]  /*2ed0*/  HMMA.16816.F32.BF16 R28, R4.reuse, R96, R84 ;  /* 0x00000060041c723c */ /* 0x040ff00000041854 */
[C---:B------:R-:W-:Y:S08]  /*2ee0*/  HMMA.16816.F32.BF16 R20, R4.reuse, R104, R76 ;  /* 0x000000680414723c */ /* 0x040ff0000004184c */
[C---:B------:R-:W-:Y:S08]  /*2ef0*/  HMMA.16816.F32.BF16 R24, R4.reuse, R98, R80 ;  /* 0x000000620418723c */ /* 0x040ff00000041850 */
[C---:B------:R-:W-:Y:S08]  /*2f00*/  HMMA.16816.F32.BF16 R8, R4.reuse, R108, R68 ;  /* 0x0000006c0408723c */ /* 0x040ff00000041844 */
[C---:B------:R-:W-:Y:S08]  /*2f10*/  HMMA.16816.F32.BF16 R72, R4.reuse, R110, R72 ;  /* 0x0000006e0448723c */ /* 0x040ff00000041848 */
[C---:B------:R-:W-:Y:S08]  /*2f20*/  HMMA.16816.F32.BF16 R84, R4.reuse, R116, R64 ;  /* 0x000000740454723c */ /* 0x040ff00000041840 */
[C---:B------:R-:W-:Y:S01]  /*2f30*/  HMMA.16816.F32.BF16 R76, R4.reuse, R118, R60 ;  /* 0x00000076044c723c */ /* 0x040fe2000004183c */
[----:B------:R-:W2:Y:S04]  /*2f40*/  LDSM.16.M88.4 R116, [R216+0x5000] ;  /* 0x00500000d874783b */ /* 0x000ea80000000200 */
[----:B------:R-:W5:Y:S03]  /*2f50*/  LDSM.16.M88.4 R60, [R216+0x5800] ;  /* 0x00580000d83c783b */ /* 0x000f660000000200 */
[C---:B-1----:R-:W-:Y:S01]  /*2f60*/  HMMA.16816.F32.BF16 R108, R4.reuse, R52, R56 ;  /* 0x00000034046c723c */ /* 0x042fe20000041838 */
[----:B------:R-:W-:Y:S07]  /*2f70*/  LDSM.16.M88.4 R56, [R245] ;  /* 0x00000000f538783b */ /* 0x000fee0000000200 */
[C---:B------:R-:W-:Y:S01]  /*2f80*/  HMMA.16816.F32.BF16 R100, R4.reuse, R54, R44 ;  /* 0x000000360464723c */ /* 0x040fe2000004182c */
[----:B------:R-:W-:Y:S04]  /*2f90*/  LDSM.16.M88.4 R52, [R244] ;  /* 0x00000000f434783b */ /* 0x000fe80000000200 */
[----:B------:R-:W-:Y:S03]  /*2fa0*/  LDSM.16.M88.4 R44, [R242] ;  /* 0x00000000f22c783b */ /* 0x000fe60000000200 */
[C---:B---3--:R-:W-:Y:S01]  /*2fb0*/  HMMA.16816.F32.BF16 R104, R4.reuse, R48, R40 ;  /* 0x000000300468723c */ /* 0x048fe20000041828 */
[----:B------:R-:W-:Y:S07]  /*2fc0*/  LDSM.16.M88.4 R40, [R241] ;  /* 0x00000000f128783b */ /* 0x000fee0000000200 */
[----:B------:R-:W-:Y:S01]  /*2fd0*/  HMMA.16816.F32.BF16 R96, R4, R50, R32 ;  /* 0x000000320460723c */ /* 0x000fe20000041820 */
[----:B------:R-:W1:Y:S04]  /*2fe0*/  LDSM.16.M88.4 R4, [R224+0x4000] ;  /* 0x00400000e004783b */ /* 0x000e680000000200 */
[----:B------:R-:W3:Y:S03]  /*2ff0*/  LDSM.16.M88.4 R48, [R243] ;  /* 0x00000000f330783b */ /* 0x000ee60000000200 */
        /* <DEDUP_REMOVED lines=8> */
[C---:B--2---:R-:W-:Y:S01]  /*3080*/  HMMA.16816.F32.BF16 R20, R16.reuse, R116, R108 ;  /* 0x000000741014723c */ /* 0x044fe2000004186c */
[----:B------:R-:W2:Y:S07]  /*3090*/  LDSM.16.M88.4 R108, [R240] ;  /* 0x00000000f06c783b */ /* 0x000eae0000000200 */
[C---:B-----5:R-:W-:Y:S08]  /*30a0*/  HMMA.16816.F32.BF16 R72, R16.reuse, R60, R104 ;  /* 0x0000003c1048723c */ /* 0x060ff00000041868 */
[C---:B------:R-:W-:Y:S08]  /*30b0*/  HMMA.16816.F32.BF16 R28, R16.reuse, R92, R84 ;  /* 0x0000005c101c723c */ /* 0x040ff00000041854 */
[C---:B------:R-:W-:Y:S08]  /*30c0*/  HMMA.16816.F32.BF16 R24, R16.reuse, R94, R76 ;  /* 0x0000005e1018723c */ /* 0x040ff0000004184c */
[----:B------:R-:W-:Y:S08]  /*30d0*/  HMMA.16816.F32.BF16 R8, R16, R118, R100 ;  /* 0x000000761008723c */ /* 0x000ff00000041864 */
[----:B-1----:R-:W-:Y:S01]  /*30e0*/  HMMA.16816.F32.BF16 R104, R4, R54, R64 ;  /* 0x000000360468723c */ /* 0x002fe20000041840 */
[----:B------:R-:W1:Y:S07]  /*30f0*/  LDSM.16.M88.4 R64, [R222+0x3800] ;  /* 0x00380000de40783b */ /* 0x000e6e0000000200 */
[----:B------:R-:W-:Y:S01]  /*3100*/  HMMA.16816.F32.BF16 R16, R16, R62, R96 ;  /* 0x0000003e1010723c */ /* 0x000fe20000041860 */
[----:B------:R-:W4:Y:S07]  /*3110*/  LDSM.16.M88.4 R60, [R222+0x4000] ;  /* 0x00400000de3c783b */ /* 0x000f2e0000000200 */
[C---:B------:R-:W-:Y:S08]  /*3120*/  HMMA.16816.F32.BF16 R100, R4.reuse, R52, R68 ;  /* 0x000000340464723c */ /* 0x040ff00000041844 */
[C---:B------:R-:W-:Y:S08]  /*3130*/  HMMA.16816.F32.BF16 R92, R4.reuse, R58, R80 ;  /* 0x0000003a045c723c */ /* 0x040ff00000041850 */
[C---:B------:R-:W-:Y:S01]  /*3140*/  HMMA.16816.F32.BF16 R84, R4.reuse, R44, R28 ;  /* 0x0000002c0454723c */ /* 0x040fe2000004181c */
[----:B------:R-:W-:Y:S07]  /*3150*/  LDSM.16.M88.4 R28, [R219+0x3800] ;  /* 0x00380000db1c783b */ /* 0x000fee0000000200 */
[C---:B------:R-:W-:Y:S01]  /*3160*/  HMMA.16816.F32.BF16 R80, R4.reuse, R46, R24 ;  /* 0x0000002e0450723c */ /* 0x040fe20000041818 */
[----:B------:R-:W5:Y:S07]  /*3170*/  LDSM.16.M88.4 R44, [R222+0x5000] ;  /* 0x00500000de2c783b */ /* 0x000f6e0000000200 */
[C---:B------:R-:W-:Y:S01]  /*3180*/  HMMA.16816.F32.BF16 R52, R4.reuse, R42, R8 ;  /* 0x0000002a0434723c */ /* 0x040fe20000041808 */
[----:B------:R-:W1:Y:S07]  /*3190*/  LDSM.16.M88.4 R8, [R225+0x4000] ;  /* 0x00400000e108783b */ /* 0x000e6e0000000200 */
[C---:B------:R-:W-:Y:S01]  /*31a0*/  HMMA.16816.F32.BF16 R76, R4.reuse, R56, R88 ;  /* 0x00000038044c723c */ /* 0x040fe20000041858 */
[----:B------:R-:W4:Y:S07]  /*31b0*/  LDSM.16.M88.4 R56, [R222+0x4800] ;  /* 0x00480000de38783b */ /* 0x000f2e0000000200 */
[C---:B------:R-:W-:Y:S01]  /*31c0*/  HMMA.16816.F32.BF16 R68, R4.reuse, R40, R20 ;  /* 0x000000280444723c */ /* 0x040fe20000041814 */
[----:B------:R-:W4:Y:S07]  /*31d0*/  LDSM.16.M88.4 R40, [R222+0x5800] ;  /* 0x00580000de28783b */ /* 0x000f2e0000000200 */
[C---:B---3--:R-:W-:Y:S01]  /*31e0*/  HMMA.16816.F32.BF16 R88, R4.reuse, R50, R32 ;  /* 0x000000320458723c */ /* 0x048fe20000041820 */
[----:B------:R-:W3:Y:S07]  /*31f0*/  LDSM.16.M88.4 R32, [R219+0x3000] ;  /* 0x00300000db20783b */ /* 0x000eee0000000200 */
[C---:B------:R-:W-:Y:S08]  /*3200*/  HMMA.16816.F32.BF16 R96, R4.reuse, R48, R36 ;  /* 0x000000300460723c */ /* 0x040ff00000041824 */
[----:B--2---:R-:W-:Y:S08]  /*3210*/  HMMA.16816.F32.BF16 R36, R4, R110, R16 ;  /* 0x0000006e0424723c */ /* 0x004ff00000041810 */
[----:B-1----:R-:W-:Y:S01]  /*3220*/  HMMA.16816.F32.BF16 R16, R12, R64, R100 ;  /* 0x000000400c10723c */ /* 0x002fe20000041864 */
[----:B------:R-:W1:Y:S07]  /*3230*/  LDSM.16.M88.4 R100, [R219+0x4800] ;  /* 0x00480000db64783b */ /* 0x000e6e0000000200 */
[----:B------:R-:W-:Y:S01]  /*3240*/  HMMA.16816.F32.BF16 R48, R4, R108, R72 ;  /* 0x0000006c0430723c */ /* 0x000fe20000041848 */
[----:B------:R-:W2:Y:S07]  /*3250*/  LDSM.16.M88.4 R72, [R219+0x4000] ;  /* 0x00400000db48783b */ /* 0x000eae0000000200 */
[C---:B------:R-:W-:Y:S08]  /*3260*/  HMMA.16816.F32.BF16 R20, R12.reuse, R114, R92 ;  /* 0x000000720c14723c */ /* 0x040ff0000004185c */
[C---:B------:R-:W-:Y:S08]  /*3270*/  HMMA.16816.F32.BF16 R4, R12.reuse, R66, R104 ;  /* 0x000000420c04723c */ /* 0x040ff00000041868 */
[C---:B------:R-:W-:Y:S08]  /*3280*/  HMMA.16816.F32.BF16 R24, R12.reuse, R112, R76 ;  /* 0x000000700c18723c */ /* 0x040ff0000004184c */
[C---:B----4-:R-:W-:Y:S08]  /*3290*/  HMMA.16816.F32.BF16 R64, R12.reuse, R60, R96 ;  /* 0x0000003c0c40723c */ /* 0x050ff00000041860 */
[C---:B------:R-:W-:Y:S08]  /*32a0*/  HMMA.16816.F32.BF16 R60, R12.reuse, R62, R88 ;  /* 0x0000003e0c3c723c */ /* 0x040ff00000041858 */
[----:B-----5:R-:W-:Y:S08]  /*32b0*/  HMMA.16816.F32.BF16 R108, R12, R44, R68 ;  /* 0x0000002c0c6c723c */ /* 0x020ff00000041844 */
[----:B------:R-:W-:Y:S01]  /*32c0*/  HMMA.16816.F32.BF16 R76, R8, R28, R16 ;  /* 0x0000001c084c723c */ /* 0x000fe20000041810 */
[----:B------:R-:W4:Y:S07]  /*32d0*/  LDSM.16.M88.4 R16, [R219+0x5000] ;  /* 0x00500000db10783b */ /* 0x000f2e0000000200 */
        /* <DEDUP_REMOVED lines=8> */
[----:B------:R-:W5:Y:S07]  /*3360*/  LDSM.16.M88.4 R12, [R219+0x5800] ;  /* 0x00580000db0c783b */ /* 0x000f6e0000000200 */
[C---:B---3--:R-:W-:Y:S01]  /*3370*/  HMMA.16816.F32.BF16 R84, R8.reuse, R34, R20 ;  /* 0x000000220854723c */ /* 0x048fe20000041814 */
[----:B------:R-:W-:Y:S07]  /*3380*/  LDSM.16.M88.4 R20, [R216+0x6000] ;  /* 0x00600000d814783b */ /* 0x000fee0000000200 */
[C---:B------:R-:W-:Y:S01]  /*3390*/  HMMA.16816.F32.BF16 R44, R8.reuse, R30, R4 ;  /* 0x0000001e082c723c */ /* 0x040fe20000041804 */
[----:B------:R-:W3:Y:S04]  /*33a0*/  LDSM.16.M88.4 R4, [R223+0x8000] ;  /* 0x00800000df04783b */ /* 0x000ee80000000200 */
[----:B------:R-:W-:Y:S03]  /*33b0*/  LDSM.16.M88.4 R28, [R224+0x8000] ;  /* 0x00800000e01c783b */ /* 0x000fe60000000200 */
[C---:B------:R-:W-:Y:S08]  /*33c0*/  HMMA.16816.F32.BF16 R92, R8.reuse, R32, R24 ;  /* 0x00000020085c723c */ /* 0x040ff00000041818 */
[C---:B-1----:R-:W-:Y:S01]  /*33d0*/  HMMA.16816.F32.BF16 R32, R8.reuse, R100, R88 ;  /* 0x000000640820723c */ /* 0x042fe20000041858 */
[----:B------:R-:W1:Y:S07]  /*33e0*/  LDSM.16.M88.4 R88, [R239] ;  /* 0x00000000ef58783b */ /* 0x000e6e0000000200 */
[C---:B------:R-:W-:Y:S01]  /*33f0*/  HMMA.16816.F32.BF16 R24, R8.reuse, R102, R80 ;  /* 0x000000660818723c */ /* 0x040fe20000041850 */
[----:B------:R-:W1:Y:S07]  /*3400*/  LDSM.16.M88.4 R80, [R216+0x8800] ;  /* 0x00880000d850783b */ /* 0x000e6e0000000200 */
[C---:B--2---:R-:W-:Y:S08]  /*3410*/  HMMA.16816.F32.BF16 R36, R8.reuse, R74, R60 ;  /* 0x0000004a0824723c */ /* 0x044ff0000004183c */
[C---:B----4-:R-:W-:Y:S08]  /*3420*/  HMMA.16816.F32.BF16 R60, R8.reuse, R16, R108 ;  /* 0x00000010083c723c */ /* 0x050ff0000004186c */
[C---:B------:R-:W-:Y:S08]  /*3430*/  HMMA.16816.F32.BF16 R68, R8.reuse, R18, R68 ;  /* 0x000000120844723c */ /* 0x040ff00000041844 */
[C---:B-----5:R-:W-:Y:S08]  /*3440*/  HMMA.16816.F32.BF16 R16, R8.reuse, R12, R104 ;  /* 0x0000000c0810723c */ /* 0x060ff00000041868 */
[C---:B------:R-:W-:Y:S01]  /*3450*/  HMMA.16816.F32.BF16 R40, R8.reuse, R72, R64 ;  /* 0x000000480828723c */ /* 0x040fe20000041840 */
[----:B------:R-:W2:Y:S07]  /*3460*/  LDSM.16.M88.4 R72, [R216+0x8000] ;  /* 0x00800000d848783b */ /* 0x000eae0000000200 */
[----:B------:R-:W-:Y:S08]  /*3470*/  HMMA.16816.F32.BF16 R12, R8, R14, R96 ;  /* 0x0000000e080c723c */ /* 0x000ff00000041860 */
[C---:B---3--:R-:W-:Y:S08]  /*3480*/  HMMA.16816.F32.BF16 R8, R4.reuse, R20, R92 ;  /* 0x000000140408723c */ /* 0x048ff0000004185c */
[C---:B------:R-:W-:Y:S01]  /*3490*/  HMMA.16816.F32.BF16 R104, R4.reuse, R48, R32 ;  /* 0x000000300468723c */ /* 0x040fe20000041820 */
[----:B------:R-:W-:Y:S07]  /*34a0*/  LDSM.16.M88.4 R32, [R222+0x6000] ;  /* 0x00600000de20783b */ /* 0x000fee0000000200 */
[C---:B------:R-:W-:Y:S01]  /*34b0*/  HMMA.16816.F32.BF16 R96, R4.reuse, R50, R24 ;  /* 0x000000320460723c */ /* 0x040fe20000041818 */
[----:B------:R-:W3:Y:S04]  /*34c0*/  LDSM.16.M88.4 R24, [R226+0x8000] ;  /* 0x00800000e218783b */ /* 0x000ee80000000200 */
[----:B------:R-:W-:Y:S03]  /*34d0*/  LDSM.16.M88.4 R48, [R237] ;  /* 0x00000000ed30783b */ /* 0x000fe60000000200 */
[----:B------:R-:W-:Y:S01]  /*34e0*/  HMMA.16816.F32.BF16 R64, R4, R22, R84 ;  /* 0x000000160440723c */ /* 0x000fe20000041854 */
[----:B------:R-:W-:Y:S07]  /*34f0*/  LDSM.16.M88.4 R20, [R225+0x8000] ;  /* 0x00800000e114783b */ /* 0x000fee0000000200 */
[----:B-1----:R-:W-:Y:S08]  /*3500*/  HMMA.16816.F32.BF16 R8, R28, R88, R8 ;  /* 0x000000581c08723c */ /* 0x002ff00000041808 */
[C---:B------:R-:W-:Y:S01]  /*3510*/  HMMA.16816.F32.BF16 R112, R4.reuse, R52, R40 ;  /* 0x000000340470723c */ /* 0x040fe20000041828 */
[----:B------:R-:W-:Y:S07]  /*3520*/  LDSM.16.M88.4 R40, [R235] ;  /* 0x00000000eb28783b */ /* 0x000fee0000000200 */
[C---:B------:R-:W-:Y:S01]  /*3530*/  HMMA.16816.F32.BF16 R108, R4.reuse, R54, R36 ;  /* 0x00000036046c723c */ /* 0x040fe20000041824 */
[----:B------:R-:W1:Y:S07]  /*3540*/  LDSM.16.M88.4 R52, [R238] ;  /* 0x00000000ee34783b */ /* 0x000e6e0000000200 */
[C---:B------:R-:W-:Y:S08]  /*3550*/  HMMA.16816.F32.BF16 R76, R4.reuse, R56, R76 ;  /* 0x00000038044c723c */ /* 0x040ff0000004184c */
[C---:B------:R-:W-:Y:S01]  /*3560*/  HMMA.16816.F32.BF16 R100, R4.reuse, R58, R44 ;  /* 0x0000003a0464723c */ /* 0x040fe2000004182c */
[----:B------:R-:W4:Y:S04]  /*3570*/  LDSM.16.M88.4 R56, [R219+0x6000] ;  /* 0x00600000db38783b */ /* 0x000f280000000200 */
[----:B------:R-:W-:Y:S03]  /*3580*/  LDSM.16.M88.4 R44, [R236] ;  /* 0x00000000ec2c783b */ /* 0x000fe60000000200 */
[C---:B------:R-:W-:Y:S08]  /*3590*/  HMMA.16816.F32.BF16 R120, R4.reuse, R82, R12 ;  /* 0x000000520478723c */ /* 0x040ff0000004180c */
[C---:B--2---:R-:W-:Y:S08]  /*35a0*/  HMMA.16816.F32.BF16 R92, R4.reuse, R72, R60 ;  /* 0x00000048045c723c */ /* 0x044ff0000004183c */
[C---:B------:R-:W-:Y:S01]  /*35b0*/  HMMA.16816.F32.BF16 R84, R4.reuse, R74, R68 ;  /* 0x0000004a0454723c */ /* 0x040fe20000041844 */
[----:B------:R-:W-:Y:S04]  /*35c0*/  LDSM.16.M88.4 R72, [R216+0x9000] ;  /* 0x00900000d848783b */ /* 0x000fe80000000200 */
[----:B------:R-:W-:Y:S03]  /*35d0*/  LDSM.16.M88.4 R68, [R234] ;  /* 0x00000000ea44783b */ /* 0x000fe60000000200 */
        /* <DEDUP_REMOVED lines=10> */
[----:B------:R-:W-:Y:S08]  /*3680*/  HMMA.16816.F32.BF16 R52, R28, R54, R100 ;  /* 0x000000361c34723c */ /* 0x000ff00000041864 */
[----:B--2---:R-:W-:Y:S08]  /*3690*/  HMMA.16816.F32.BF16 R36, R24, R64, R36 ;  /* 0x000000401824723c */ /* 0x004ff00000041824 */
[----:B------:R-:W-:Y:S08]  /*36a0*/  HMMA.16816.F32.BF16 R80, R28, R50, R108 ;  /* 0x000000321c50723c */ /* 0x000ff0000004186c */
[----:B------:R-:W-:Y:S01]  /*36b0*/  HMMA.16816.F32.BF16 R32, R20, R58, R8 ;  /* 0x0000003a1420723c */ /* 0x000fe20000041808 */
[----:B------:R-:W-:Y:S07]  /*36c0*/  LDSM.16.M88.4 R8, [R226+0xc000] ;  /* 0x00c00000e208783b */ /* 0x000fee0000000200 */
[C---:B------:R-:W-:Y:S08]  /*36d0*/  HMMA.16816.F32.BF16 R116, R28.reuse, R44, R104 ;  /* 0x0000002c1c74723c */ /* 0x040ff00000041868 */
[----:B------:R-:W-:Y:S01]  /*36e0*/  HMMA.16816.F32.BF16 R108, R28, R46, R96 ;  /* 0x0000002e1c6c723c */ /* 0x000fe20000041860 */
[----:B------:R-:W2:Y:S04]  /*36f0*/  LDSM.16.M88.4 R44, [R222+0x8000] ;  /* 0x00800000de2c783b */ /* 0x000ea80000000200 */
[----:B------:R-:W-:Y:S03]  /*3700*/  LDSM.16.M88.4 R96, [R222+0x8800] ;  /* 0x00880000de60783b */ /* 0x000fe60000000200 */
[----:B------:R-:W-:Y:S08]  /*3710*/  HMMA.16816.F32.BF16 R4, R16, R72, R4 ;  /* 0x000000481004723c */ /* 0x000ff00000041804 */
[C---:B------:R-:W-:Y:S01]  /*3720*/  HMMA.16816.F32.BF16 R60, R28.reuse, R48, R112 ;  /* 0x000000301c3c723c */ /* 0x040fe20000041870 */
[----:B------:R-:W3:Y:S07]  /*3730*/  LDSM.16.M88.4 R48, [R222+0x7800] ;  /* 0x00780000de30783b */ /* 0x000eee0000000200 */
[C---:B------:R-:W-:Y:S01]  /*3740*/  HMMA.16816.F32.BF16 R56, R28.reuse, R68, R124 ;  /* 0x000000441c38723c */ /* 0x040fe2000004187c */
[----:B------:R-:W4:Y:S07]  /*3750*/  LDSM.16.M88.4 R124, [R216+0x9800] ;  /* 0x00980000d87c783b */ /* 0x000f2e0000000200 */
[C---:B------:R-:W-:Y:S01]  /*3760*/  HMMA.16816.F32.BF16 R104, R28.reuse, R40, R92 ;  /* 0x000000281c68723c */ /* 0x040fe2000004185c */
[----:B------:R-:W-:Y:S07]  /*3770*/  LDSM.16.M88.4 R92, [R219+0x8000] ;  /* 0x00800000db5c783b */ /* 0x000fee0000000200 */
[----:B------:R-:W-:Y:S01]  /*3780*/  HMMA.16816.F32.BF16 R100, R28, R42, R84 ;  /* 0x0000002a1c64723c */ /* 0x000fe20000041854 */
[----:B------:R-:W-:Y:S07]  /*3790*/  LDSM.16.M88.4 R84, [R219+0x7800] ;  /* 0x00780000db54783b */ /* 0x000fee0000000200 */
[----:B------:R-:W-:Y:S08]  /*37a0*/  HMMA.16816.F32.BF16 R36, R20, R132, R36 ;  /* 0x000000841424723c */ /* 0x000ff00000041824 */
[----:B------:R-:W-:Y:S01]  /*37b0*/  HMMA.16816.F32.BF16 R40, R24, R66, R52 ;  /* 0x000000421828723c */ /* 0x000fe20000041834 */
[----:B------:R-:W5:Y:S07]  /*37c0*/  LDSM.16.M88.4 R52, [R219+0x7000] ;  /* 0x00700000db34783b */ /* 0x000f6e0000000200 */
[----:B------:R-:W-:Y:S01]  /*37d0*/  HMMA.16816.F32.BF16 R112, R28, R70, R120 ;  /* 0x000000461c70723c */ /* 0x000fe20000041878 */
[----:B------:R-:W3:Y:S07]  /*37e0*/  LDSM.16.M88.4 R120, [R219+0x8800] ;  /* 0x00880000db78783b */ /* 0x000eee0000000200 */
[----:B------:R-:W-:Y:S08]  /*37f0*/  HMMA.16816.F32.BF16 R32, R16, R74, R32 ;  /* 0x0000004a1020723c */ /* 0x000ff00000041820 */
[----:B-1----:R-:W-:Y:S01]  /*3800*/  HMMA.16816.F32.BF16 R28, R12, R140, R4 ;  /* 0x0000008c0c1c723c */ /* 0x002fe20000041804 */
[----:B------:R-:W1:Y:S07]  /*3810*/  LDSM.16.M88.4 R4, [R225+0xc000] ;  /* 0x00c00000e104783b */ /* 0x000e6e0000000200 */
[C---:B------:R-:W-:Y:S08]  /*3820*/  HMMA.16816.F32.BF16 R88, R24.reuse, R76, R60 ;  /* 0x0000004c1858723c */ /* 0x040ff0000004183c */
[C---:B------:R-:W-:Y:S01]  /*3830*/  HMMA.16816.F32.BF16 R64, R24.reuse, R78, R80 ;  /* 0x0000004e1840723c */ /* 0x040fe20000041850 */
[----:B------:R-:W1:Y:S07]  /*3840*/  LDSM.16.M88.4 R80, [R216+0xa000] ;  /* 0x00a00000d850783b */ /* 0x000e6e0000000200 */
[C---:B--2---:R-:W-:Y:S08]  /*3850*/  HMMA.16816.F32.BF16 R68, R24.reuse, R44, R104 ;  /* 0x0000002c1844723c */ /* 0x044ff00000041868 */
[C---:B------:R-:W-:Y:S01]  /*3860*/  HMMA.16816.F32.BF16 R60, R24.reuse, R46, R100 ;  /* 0x0000002e183c723c */ /* 0x040fe20000041864 */
[----:B------:R-:W-:Y:S07]  /*3870*/  LDSM.16.M88.4 R100, [R216+0xa800] ;  /* 0x00a80000d864783b */ /* 0x000fee0000000200 */
[C---:B---3--:R-:W-:Y:S08]  /*3880*/  HMMA.16816.F32.BF16 R72, R24.reuse, R48, R116 ;  /* 0x000000301848723c */ /* 0x048ff00000041874 */
[----:B------:R-:W-:Y:S08]  /*3890*/  HMMA.16816.F32.BF16 R76, R24, R50, R108 ;  /* 0x00000032184c723c */ /* 0x000ff0000004186c */
[----:B----4-:R-:W-:Y:S08]  /*38a0*/  HMMA.16816.F32.BF16 R44, R16, R124, R36 ;  /* 0x0000007c102c723c */ /* 0x010ff00000041824 */
[----:B------:R-:W-:Y:S08]  /*38b0*/  HMMA.16816.F32.BF16 R48, R20, R134, R40 ;  /* 0x000000861430723c */ /* 0x000ff00000041828 */
[----:B------:R-:W-:Y:S08]  /*38c0*/  HMMA.16816.F32.BF16 R56, R24, R96, R56 ;  /* 0x000000601838723c */ /* 0x000ff00000041838 */
[----:B------:R-:W-:Y:S08]  /*38d0*/  HMMA.16816.F32.BF16 R40, R12, R142, R32 ;  /* 0x0000008e0c28723c */ /* 0x000ff00000041820 */
[----:B------:R-:W-:Y:S08]  /*38e0*/  HMMA.16816.F32.BF16 R32, R8, R144, R28 ;  /* 0x000000900820723c */ /* 0x000ff0000004181c */
[----:B------:R-:W-:Y:S01]  /*38f0*/  HMMA.16816.F32.BF16 R28, R24, R98, R112 ;  /* 0x00000062181c723c */ /* 0x000fe20000041870 */
[----:B------:R-:W2:Y:S07]  /*3900*/  LDSM.16.M88.4 R96, [R222+0x9800] ;  /* 0x00980000de60783b */ /* 0x000eae0000000200 */
[----:B-----5:R-:W-:Y:S08]  /*3910*/  HMMA.16816.F32.BF16 R24, R20, R52, R88 ;  /* 0x000000341418723c */ /* 0x020ff00000041858 */
[----:B------:R-:W-:Y:S08]  /*3920*/  HMMA.16816.F32.BF16 R44, R12, R128, R44 ;  /* 0x000000800c2c723c */ /* 0x000ff0000004182c */
[----:B------:R-:W-:Y:S08]  /*3930*/  HMMA.16816.F32.BF16 R48, R16, R126, R48 ;  /* 0x0000007e1030723c */ /* 0x000ff00000041830 */
[C---:B------:R-:W-:Y:S01]  /*3940*/  HMMA.16816.F32.BF16 R36, R20.reuse, R54, R64 ;  /* 0x000000361424723c */ /* 0x040fe20000041840 */
[----:B------:R-:W-:Y:S07]  /*3950*/  LDSM.16.M88.4 R64, [R219+0x9800] ;  /* 0x00980000db40783b */ /* 0x000fee0000000200 */
[C---:B------:R-:W-:Y:S08]  /*3960*/  HMMA.16816.F32.BF16 R52, R20.reuse, R84, R72 ;  /* 0x000000541434723c */ /* 0x040ff00000041848 */
[C---:B------:R-:W-:Y:S08]  /*3970*/  HMMA.16816.F32.BF16 R76, R20.reuse, R86, R76 ;  /* 0x00000056144c723c */ /* 0x040ff0000004184c */
[C---:B------:R-:W-:Y:S08]  /*3980*/  HMMA.16816.F32.BF16 R88, R20.reuse, R120, R56 ;  /* 0x000000781458723c */ /* 0x040ff00000041838 */
[----:B------:R-:W-:Y:S01]  /*3990*/  HMMA.16816.F32.BF16 R84, R20, R92, R68 ;  /* 0x0000005c1454723c */ /* 0x000fe20000041844 */
[----:B------:R-:W3:Y:S07]  /*39a0*/  LDSM.16.M88.4 R68, [R231] ;  /* 0x00000000e744783b */ /* 0x000eee0000000200 */
[----:B-1----:R-:W-:Y:S08]  /*39b0*/  HMMA.16816.F32.BF16 R56, R4, R136, R32 ;  /* 0x000000880438723c */ /* 0x002ff00000041820 */
[----:B------:R-:W-:Y:S08]  /*39c0*/  HMMA.16816.F32.BF16 R32, R8, R146, R40 ;  /* 0x000000920820723c */ /* 0x000ff00000041828 */
[C---:B------:R-:W-:Y:S01]  /*39d0*/  HMMA.16816.F32.BF16 R92, R20.reuse, R94, R60 ;  /* 0x0000005e145c723c */ /* 0x040fe2000004183c */
[----:B------:R-:W-:Y:S07]  /*39e0*/  LDSM.16.M88.4 R60, [R219+0xa000] ;  /* 0x00a00000db3c783b */ /* 0x000fee0000000200 */
[----:B------:R-:W-:Y:S08]  /*39f0*/  HMMA.16816.F32.BF16 R120, R20, R122, R28 ;  /* 0x0000007a1478723c */ /* 0x000ff0000004181c */
[----:B------:R-:W-:Y:S08]  /*3a00*/  HMMA.16816.F32.BF16 R24, R16, R80, R24 ;  /* 0x000000501018723c */ /* 0x000ff00000041818 */
[----:B--2---:R-:W-:Y:S01]  /*3a10*/  HMMA.16816.F32.BF16 R20, R8, R96, R44 ;  /* 0x000000600814723c */ /* 0x004fe2000004182c */
[----:B------:R-:W-:Y:S07]  /*3a20*/  LDSM.16.M88.4 R44, [R222+0xa000] ;  /* 0x00a00000de2c783b */ /* 0x000fee0000000200 */
[----:B------:R-:W-:Y:S01]  /*3a30*/  HMMA.16816.F32.BF16 R28, R12, R130, R48 ;  /* 0x000000820c1c723c */ /* 0x000fe20000041830 */
[----:B------:R-:W-:Y:S01]  /*3a40*/  FMUL.FTZ R0, R56, c[0x0][0x320] ;  /* 0x0000c80038007a20 */ /* 0x000fe20000410000 */
[----:B------:R-:W1:Y:S06]  /*3a50*/  LDSM.16.M88.4 R48, [R216+0xb000] ;  /* 0x00b00000d830783b */ /* 0x000e6c0000000200 */
[----:B------:R-:W-:Y:S01]  /*3a60*/  HMMA.16816.F32.BF16 R32, R4, R138, R32 ;  /* 0x0000008a0420723c */ /* 0x000fe20000041820 */
[----:B------:R2:W4:Y:S07]  /*3a70*/  MUFU.TANH R105, R0 ;  /* 0x0000000000697308 */ /* 0x00052e0000002400 */
[----:B------:R-:W-:Y:S01]  /*3a80*/  HMMA.16816.F32.BF16 R36, R16, R82, R36 ;  /* 0x000000521024723c */ /* 0x000fe20000041824 */
[----:B--2---:R-:W-:-:S07]  /*3a90*/  FMUL.FTZ R0, R57, c[0x0][0x320] ;  /* 0x0000c80039007a20 */ /* 0x004fce0000410000 */
[----:B------:R-:W-:Y:S01]  /*3aa0*/  HMMA.16816.F32.BF16 R72, R16, R100, R52 ;  /* 0x000000641048723c */ /* 0x000fe20000041834 */
[----:B------:R-:W2:Y:S01]  /*3ab0*/  LDSM.16.M88.4 R52, [R230] ;  /* 0x00000000e634783b */ /* 0x000ea20000000200 */
[----:B------:R5:W1:Y:S06]  /*3ac0*/  MUFU.TANH R104, R0 ;  /* 0x0000000000687308 */ /* 0x000a6c0000002400 */
[----:B---3--:R-:W-:Y:S08]  /*3ad0*/  HMMA.16816.F32.BF16 R24, R12, R68, R24 ;  /* 0x000000440c18723c */ /* 0x008ff00000041818 */
[----:B------:R-:W-:Y:S01]  /*3ae0*/  HMMA.16816.F32.BF16 R40, R4, R64, R20 ;  /* 0x000000400428723c */ /* 0x000fe20000041814 */
[----:B-----5:R-:W-:-:S04]  /*3af0*/  FMUL.FTZ R0, R58, c[0x0][0x320] ;  /* 0x0000c8003a007a20 */ /* 0x020fc80000410000 */
[----:B------:R3:W1:Y:S03]  /*3b00*/  MUFU.TANH R106, R0 ;  /* 0x00000000006a7308 */ /* 0x0006660000002400 */
[----:B------:R-:W-:Y:S08]  /*3b10*/  HMMA.16816.F32.BF16 R20, R8, R98, R28 ;  /* 0x000000620814723c */ /* 0x000ff0000004181c */
[----:B------:R-:W-:Y:S01]  /*3b20*/  HMMA.16816.F32.BF16 R76, R16, R102, R76 ;  /* 0x00000066104c723c */ /* 0x000fe2000004184c */
[----:B---3--:R-:W-:-:S07]  /*3b30*/  FMUL.FTZ R0, R59, c[0x0][0x320] ;  /* 0x0000c8003b007a20 */ /* 0x008fce0000410000 */
[----:B------:R-:W-:Y:S01]  /*3b40*/  HMMA.16816.F32.BF16 R36, R12, R70, R36 ;  /* 0x000000460c24723c */ /* 0x000fe20000041824 */
[----:B------:R-:W3:Y:S01]  /*3b50*/  LDSM.16.M88.4 R56, [R222+0xa800] ;  /* 0x00a80000de38783b */ /* 0x000ee20000000200 */
[----:B------:R5:W1:Y:S03]  /*3b60*/  MUFU.TANH R103, R0 ;  /* 0x0000000000677308 */ /* 0x000a660000002400 */
[----:B------:R-:W1:Y:S01]  /*3b70*/  LDSM.16.M88.4 R68, [R216+0xb800] ;  /* 0x00b80000d844783b */ /* 0x000e620000000200 */
[----:B-----5:R-:W-:-:S04]  /*3b80*/  FMUL.FTZ R0, R32, c[0x0][0x320] ;  /* 0x0000c80020007a20 */ /* 0x020fc80000410000 */
[----:B------:R5:W1:Y:S01]  /*3b90*/  MUFU.TANH R100, R0 ;  /* 0x0000000000647308 */ /* 0x000a620000002400 */
[----:B------:R-:W-:Y:S01]  /*3ba0*/  HMMA.16816.F32.BF16 R20, R4, R66, R20 ;  /* 0x000000420414723c */ /* 0x000fe20000041814 */
[----:B-----5:R-:W-:-:S06]  /*3bb0*/  FMUL.FTZ R0, R33, c[0x0][0x320] ;  /* 0x0000c80021007a20 */ /* 0x020fcc0000410000 */
[----:B------:R5:W1:Y:S02]  /*3bc0*/  MUFU.TANH R99, R0 ;  /* 0x0000000000637308 */ /* 0x000a640000002400 */
[----:B-----5:R-:W-:-:S06]  /*3bd0*/  FMUL.FTZ R0, R34, c[0x0][0x320] ;  /* 0x0000c80022007a20 */ /* 0x020fcc0000410000 */
[----:B------:R5:W2:Y:S01]  /*3be0*/  MUFU.TANH R102, R0 ;  /* 0x0000000000667308 */ /* 0x000aa20000002400 */
[----:B-1----:R-:W-:Y:S01]  /*3bf0*/  HMMA.16816.F32.BF16 R80, R16, R48, R84 ;  /* 0x000000301050723c */ /* 0x002fe20000041854 */
[----:B-----5:R-:W-:-:S07]  /*3c00*/  FMUL.FTZ R0, R35, c[0x0][0x320] ;  /* 0x0000c80023007a20 */ /* 0x020fce0000410000 */
[----:B------:R-:W-:Y:S01]  /*3c10*/  HMMA.16816.F32.BF16 R32, R8, R44, R24 ;  /* 0x0000002c0820723c */ /* 0x000fe20000041818 */
[----:B------:R1:W1:Y:S07]  /*3c20*/  MUFU.TANH R101, R0 ;  /* 0x0000000000657308 */ /* 0x00026e0000002400 */
[----:B--2---:R-:W-:Y:S01]  /*3c30*/  HMMA.16816.F32.BF16 R28, R12, R52, R72 ;  /* 0x000000340c1c723c */ /* 0x004fe20000041848 */
[----:B-1----:R-:W-:-:S04]  /*3c40*/  FMUL.FTZ R0, R40, c[0x0][0x320] ;  /* 0x0000c80028007a20 */ /* 0x002fc80000410000 */
[----:B------:R1:W2:Y:S03]  /*3c50*/  MUFU.TANH R96, R0 ;  /* 0x0000000000607308 */ /* 0x0002a60000002400 */
[----:B------:R-:W-:Y:S01]  /*3c60*/  HMMA.16816.F32.BF16 R24, R8, R46, R36 ;  /* 0x0000002e0818723c */ /* 0x000fe20000041824 */
[----:B------:R-:W-:Y:S01]  /*3c70*/  LDSM.16.M88.4 R44, [R229] ;  /* 0x00000000e52c783b */ /* 0x000fe20000000200 */
[----:B-1----:R-:W-:-:S04]  /*3c80*/  FMUL.FTZ R0, R41, c[0x0][0x320] ;  /* 0x0000c80029007a20 */ /* 0x002fc80000410000 */
[----:B------:R1:W1:Y:S02]  /*3c90*/  MUFU.TANH R87, R0 ;  /* 0x0000000000577308 */ /* 0x0002640000002400 */
[----:B------:R-:W-:Y:S01]  /*3ca0*/  HMMA.16816.F32.BF16 R36, R12, R54, R76 ;  /* 0x000000360c24723c */ /* 0x000fe2000004184c */
[----:B------:R-:W5:Y:S01]  /*3cb0*/  LDSM.16.M88.4 R52, [R219+0xa800] ;  /* 0x00a80000db34783b */ /* 0x000f620000000200 */
[----:B-1----:R-:W-:-:S04]  /*3cc0*/  FMUL.FTZ R0, R42, c[0x0][0x320] ;  /* 0x0000c8002a007a20 */ /* 0x002fc80000410000 */
[----:B------:R1:W1:Y:S02]  /*3cd0*/  MUFU.TANH R98, R0 ;  /* 0x0000000000627308 */ /* 0x0002640000002400 */
[----:B-1----:R-:W-:Y:S02]  /*3ce0*/  FMUL.FTZ R0, R43, c[0x0][0x320] ;  /* 0x0000c8002b007a20 */ /* 0x002fe40000410000 */
[----:B------:R-:W-:Y:S04]  /*3cf0*/  HMMA.16816.F32.BF16 R40, R4, R60, R32 ;  /* 0x0000003c0428723c */ /* 0x000fe80000041820 */
[----:B------:R1:W1:Y:S02]  /*3d00*/  MUFU.TANH R97, R0 ;  /* 0x0000000000617308 */ /* 0x0002640000002400 */
[----:B-1----:R-:W-:-:S06]  /*3d10*/  FMUL.FTZ R0, R20, c[0x0][0x320] ;  /* 0x0000c80014007a20 */ /* 0x002fcc0000410000 */
[----:B------:R1:W1:Y:S01]  /*3d20*/  MUFU.TANH R84, R0 ;  /* 0x0000000000547308 */ /* 0x0002620000002400 */
[----:B---3--:R-:W-:Y:S01]  /*3d30*/  HMMA.16816.F32.BF16 R32, R8, R56, R28 ;  /* 0x000000380820723c */ /* 0x008fe2000004181c */
[----:B-1----:R-:W-:-:S06]  /*3d40*/  FMUL.FTZ R0, R21, c[0x0][0x320] ;  /* 0x0000c80015007a20 */ /* 0x002fcc0000410000 */
[----:B------:R1:W3:Y:S02]  /*3d50*/  MUFU.TANH R73, R0 ;  /* 0x0000000000497308 */ /* 0x0002e40000002400 */
[----:B-1----:R-:W-:-:S06]  /*3d60*/  FMUL.FTZ R0, R22, c[0x0][0x320] ;  /* 0x0000c80016007a20 */ /* 0x002fcc0000410000 */
[----:B------:R1:W1:Y:S01]  /*3d70*/  MUFU.TANH R86, R0 ;  /* 0x0000000000567308 */ /* 0x0002620000002400 */
[----:B------:R-:W-:Y:S01]  /*3d80*/  HMMA.16816.F32.BF16 R48, R16, R50, R92 ;  /* 0x000000321030723c */ /* 0x000fe2000004185c */
[----:B-1----:R-:W-:-:S07]  /*3d90*/  FMUL.FTZ R0, R23, c[0x0][0x320] ;  /* 0x0000c80017007a20 */ /* 0x002fce0000410000 */
[----:B------:R-:W-:Y:S01]  /*3da0*/  HMMA.16816.F32.BF16 R20, R4, R62, R24 ;  /* 0x0000003e0414723c */ /* 0x000fe20000041818 */
[----:B------:R-:W1:Y:S01]  /*3db0*/  LDSM.16.M88.4 R60, [R222+0xb000] ;  /* 0x00b00000de3c783b */ /* 0x000e620000000200 */
[----:B------:R2:W1:Y:S06]  /*3dc0*/  MUFU.TANH R85, R0 ;  /* 0x0000000000557308 */ /* 0x00046c0000002400 */
[----:B------:R-:W-:Y:S01]  /*3dd0*/  HMMA.16816.F32.BF16 R24, R8, R58, R36 ;  /* 0x0000003a0818723c */ /* 0x000fe20000041824 */
[----:B------:R-:W1:Y:S01]  /*3de0*/  LDSM.16.M88.4 R56, [R228] ;  /* 0x00000000e438783b */ /* 0x000e620000000200 */
[----:B--2---:R-:W-:-:S04]  /*3df0*/  FMUL.FTZ R0, R40, c[0x0][0x320] ;  /* 0x0000c80028007a20 */ /* 0x004fc80000410000 */
[----:B------:R2:W1:Y:S02]  /*3e00*/  MUFU.TANH R72, R0 ;  /* 0x0000000000487308 */ /* 0x0004640000002400 */
[----:B------:R-:W-:Y:S01]  /*3e10*/  HMMA.16816.F32.BF16 R64, R16, R68, R88 ;  /* 0x000000441040723c */ /* 0x000fe20000041858 */
[----:B--2---:R-:W-:-:S05]  /*3e20*/  FMUL.FTZ R0, R41, c[0x0][0x320] ;  /* 0x0000c80029007a20 */ /* 0x004fca0000410000 */
[----:B------:R2:W1:Y:S02]  /*3e30*/  MUFU.TANH R69, R0 ;  /* 0x0000000000457308 */ /* 0x0004640000002400 */
[----:B-----5:R-:W-:Y:S08]  /*3e40*/  HMMA.16816.F32.BF16 R36, R4, R52, R32 ;  /* 0x000000340424723c */ /* 0x020ff00000041820 */
[----:B------:R-:W-:Y:S01]  /*3e50*/  HMMA.16816.F32.BF16 R16, R16, R70, R120 ;  /* 0x000000461010723c */ /* 0x000fe20000041878 */
[----:B--2---:R-:W-:-:S07]  /*3e60*/  FMUL.FTZ R0, R42, c[0x0][0x320] ;  /* 0x0000c8002a007a20 */ /* 0x004fce0000410000 */
[C---:B------:R-:W-:Y:S01]  /*3e70*/  HMMA.16816.F32.BF16 R28, R12.reuse, R44, R80 ;  /* 0x0000002c0c1c723c */ /* 0x040fe20000041850 */
[----:B------:R2:W1:Y:S02]  /*3e80*/  MUFU.TANH R75, R0 ;  /* 0x00000000004b7308 */ /* 0x0004640000002400 */
[----:B--2---:R-:W-:Y:S02]  /*3e90*/  FMUL.FTZ R0, R43, c[0x0][0x320] ;  /* 0x0000c8002b007a20 */ /* 0x004fe40000410000 */
[----:B------:R-:W2:Y:S04]  /*3ea0*/  LDSM.16.M88.4 R40, [R222+0xb800] ;  /* 0x00b80000de28783b */ /* 0x000ea80000000200 */
[----:B------:R5:W1:Y:S01]  /*3eb0*/  MUFU.TANH R74, R0 ;  /* 0x00000000004a7308 */ /* 0x000a620000002400 */
[----:B------:R-:W-:Y:S01]  /*3ec0*/  HMMA.16816.F32.BF16 R32, R12, R46, R48 ;  /* 0x0000002e0c20723c */ /* 0x000fe20000041830 */
[----:B------:R-:W-:Y:S01]  /*3ed0*/  FMUL.FTZ R37, R37, c[0x0][0x320] ;  /* 0x0000c80025257a20 */ /* 0x000fe20000410000 */
[----:B------:R-:W2:Y:S01]  /*3ee0*/  LDSM.16.M88.4 R44, [R219+0xb000] ;  /* 0x00b00000db2c783b */ /* 0x000ea20000000200 */
[----:B-----5:R-:W-:-:S04]  /*3ef0*/  FMUL.FTZ R0, R20, c[0x0][0x320] ;  /* 0x0000c80014007a20 */ /* 0x020fc80000410000 */
[----:B------:R5:W1:Y:S01]  /*3f00*/  MUFU.TANH R53, R0 ;  /* 0x0000000000357308 */ /* 0x000a620000002400 */
[----:B------:R-:W-:Y:S02]  /*3f10*/  FMUL.FTZ R38, R38, c[0x0][0x320] ;  /* 0x0000c80026267a20 */ /* 0x000fe40000410000 */
[----:B------:R-:W-:Y:S02]  /*3f20*/  FMUL.FTZ R39, R39, c[0x0][0x320] ;  /* 0x0000c80027277a20 */ /* 0x000fe40000410000 */
[----:B-----5:R-:W-:-:S04]  /*3f30*/  FMUL.FTZ R0, R21, c[0x0][0x320] ;  /* 0x0000c80015007a20 */ /* 0x020fc80000410000 */
[----:B------:R5:W2:Y:S01]  /*3f40*/  MUFU.TANH R51, R0 ;  /* 0x0000000000337308 */ /* 0x000aa20000002400 */
[----:B-1----:R-:W-:Y:S01]  /*3f50*/  HMMA.16816.F32.BF16 R28, R8, R60, R28 ;  /* 0x0000003c081c723c */ /* 0x002fe2000004181c */
[----:B-----5:R-:W-:-:S06]  /*3f60*/  FMUL.FTZ R0, R22, c[0x0][0x320] ;  /* 0x0000c80016007a20 */ /* 0x020fcc0000410000 */
[----:B------:R1:W1:Y:S08]  /*3f70*/  MUFU.TANH R68, R0 ;  /* 0x0000000000447308 */ /* 0x0002700000002400 */
[----:B------:R-:W2:Y:S01]  /*3f80*/  MUFU.TANH R48, R37 ;  /* 0x0000002500307308 */ /* 0x000ea20000002400 */
[----:B-1----:R-:W-:Y:S02]  /*3f90*/  FMUL.FTZ R0, R23, c[0x0][0x320] ;  /* 0x0000c80017007a20 */ /* 0x002fe40000410000 */
[C---:B------:R-:W-:Y:S05]  /*3fa0*/  HMMA.16816.F32.BF16 R20, R12.reuse, R56, R64 ;  /* 0x000000380c14723c */ /* 0x040fea0000041840 */
[----:B------:R-:W1:Y:S03]  /*3fb0*/  MUFU.TANH R52, R38 ;  /* 0x0000002600347308 */ /* 0x000e660000002400 */
[----:B------:R-:W-:Y:S05]  /*3fc0*/  HMMA.16816.F32.BF16 R12, R12, R58, R16 ;  /* 0x0000003a0c0c723c */ /* 0x000fea0000041810 */
[----:B------:R5:W1:Y:S08]  /*3fd0*/  MUFU.TANH R60, R0 ;  /* 0x00000000003c7308 */ /* 0x000a700000002400 */
[----:B------:R1:W1:Y:S01]  /*3fe0*/  MUFU.TANH R50, R39 ;  /* 0x0000002700327308 */ /* 0x0002620000002400 */
[----:B-----5:R-:W-:-:S02]  /*3ff0*/  FMUL.FTZ R0, R36, c[0x0][0x320] ;  /* 0x0000c80024007a20 */ /* 0x020fc40000410000 */
[----:B-1----:R-:W1:Y:S01]  /*4000*/  LDSM.16.M88.4 R36, [R219+0xb800] ;  /* 0x00b80000db24783b */ /* 0x002e620000000200 */
[C---:B------:R-:W-:Y:S08]  /*4010*/  HMMA.16816.F32.BF16 R32, R8.reuse, R62, R32 ;  /* 0x0000003e0820723c */ /* 0x040ff00000041820 */
[----:B--2---:R-:W-:Y:S08]  /*4020*/  HMMA.16816.F32.BF16 R16, R8, R40, R20 ;  /* 0x000000280810723c */ /* 0x004ff00000041814 */
[C---:B------:R-:W-:Y:S08]  /*4030*/  HMMA.16816.F32.BF16 R24, R4.reuse, R54, R24 ;  /* 0x000000360418723c */ /* 0x040ff00000041818 */
[----:B------:R-:W-:Y:S01]  /*4040*/  HMMA.16816.F32.BF16 R28, R4, R44, R28 ;  /* 0x0000002c041c723c */ /* 0x000fe2000004181c */
[----:B------:R-:W-:Y:S01]  /*4050*/  MOV R111, R154 ;  /* 0x0000009a006f7202 */ /* 0x000fe20000000f00 */
[----:B------:R2:W1:Y:S01]  /*4060*/  MUFU.TANH R49, R0 ;  /* 0x0000000000317308 */ /* 0x0004620000002400 */
[----:B------:R-:W-:-:S05]  /*4070*/  DEPBAR.LE SB0, 0x0 ;  /* 0x000080000000791a */ /* 0x000fca0000000000 */
[----:B------:R-:W-:Y:S08]  /*4080*/  HMMA.16816.F32.BF16 R8, R8, R42, R12 ;  /* 0x0000002a0808723c */ /* 0x000ff0000004180c */
[C---:B------:R-:W-:Y:S08]  /*4090*/  HMMA.16816.F32.BF16 R20, R4.reuse, R46, R32 ;  /* 0x0000002e0414723c */ /* 0x040ff00000041820 */
[C---:B-1----:R-:W-:Y:S08]  /*40a0*/  HMMA.16816.F32.BF16 R12, R4.reuse, R36, R16 ;  /* 0x00000024040c723c */ /* 0x042ff00000041810 */
[----:B------:R-:W-:Y:S01]  /*40b0*/  HMMA.16816.F32.BF16 R4, R4, R38, R8 ;  /* 0x000000260404723c */ /* 0x000fe20000041808 */
[----:B------:R-:W-:-:S02]  /*40c0*/  FMUL.FTZ R26, R26, c[0x0][0x320] ;  /* 0x0000c8001a1a7a20 */ /* 0x000fc40000410000 */
[----:B------:R-:W-:Y:S02]  /*40d0*/  FMUL.FTZ R27, R27, c[0x0][0x320] ;  /* 0x0000c8001b1b7a20 */ /* 0x000fe40000410000 */
[----:B------:R-:W-:Y:S02]  /*40e0*/  FMUL.FTZ R30, R30, c[0x0][0x320] ;  /* 0x0000c8001e1e7a20 */ /* 0x000fe40000410000 */
[----:B------:R-:W-:Y:S02]  /*40f0*/  FMUL.FTZ R31, R31, c[0x0][0x320] ;  /* 0x0000c8001f1f7a20 */ /* 0x000fe40000410000 */
[----:B------:R-:W-:Y:S02]  /*4100*/  FMUL.FTZ R24, R24, c[0x0][0x320] ;  /* 0x0000c80018187a20 */ /* 0x000fe40000410000 */
[----:B------:R-:W-:Y:S02]  /*4110*/  FMUL.FTZ R25, R25, c[0x0][0x320] ;  /* 0x0000c80019197a20 */ /* 0x000fe40000410000 */
[----:B------:R-:W-:-:S02]  /*4120*/  FMUL.FTZ R28, R28, c[0x0][0x320] ;  /* 0x0000c8001c1c7a20 */ /* 0x000fc40000410000 */
[----:B------:R-:W-:Y:S02]  /*4130*/  FMUL.FTZ R29, R29, c[0x0][0x320] ;  /* 0x0000c8001d1d7a20 */ /* 0x000fe40000410000 */
[----:B------:R-:W-:Y:S02]  /*4140*/  FMUL.FTZ R20, R20, c[0x0][0x320] ;  /* 0x0000c80014147a20 */ /* 0x000fe40000410000 */
[----:B------:R-:W-:Y:S02]  /*4150*/  FMUL.FTZ R21, R21, c[0x0][0x320] ;  /* 0x0000c80015157a20 */ /* 0x000fe40000410000 */
[----:B------:R-:W-:Y:S02]  /*4160*/  FMUL.FTZ R22, R22, c[0x0][0x320] ;  /* 0x0000c80016167a20 */ /* 0x000fe40000410000 */
[----:B------:R-:W-:Y:S02]  /*4170*/  FMUL.FTZ R23, R23, c[0x0][0x320] ;  /* 0x0000c80017177a20 */ /* 0x000fe40000410000 */
[----:B------:R-:W-:-:S02]  /*4180*/  FMUL.FTZ R14, R14, c[0x0][0x320] ;  /* 0x0000c8000e0e7a20 */ /* 0x000fc40000410000 */
[----:B------:R-:W-:Y:S01]  /*4190*/  FMUL.FTZ R15, R15, c[0x0][0x320] ;  /* 0x0000c8000f0f7a20 */ /* 0x000fe20000410000 */
[----:B------:R-:W-:Y:S01]  /*41a0*/  ISETP.GE.AND P0, PT, R111, 0x2, PT ;  /* 0x000000026f00780c */ /* 0x000fe20003f06270 */
[----:B------:R-:W-:Y:S02]  /*41b0*/  FMUL.FTZ R12, R12, c[0x0][0x320] ;  /* 0x0000c8000c0c7a20 */ /* 0x000fe40000410000 */
[----:B------:R-:W-:Y:S02]  /*41c0*/  FMUL.FTZ R13, R13, c[0x0][0x320] ;  /* 0x0000c8000d0d7a20 */ /* 0x000fe40000410000 */
        /* <DEDUP_REMOVED lines=12> */
[----:B------:R-:W1:Y:S08]  /*4290*/  MUFU.TANH R24, R24 ;  /* 0x0000001800187308 */ /* 0x000e700000002400 */
        /* <DEDUP_REMOVED lines=10> */
[----:B------:R2:W1:Y:S01]  /*4340*/  MUFU.TANH R22, R7 ;  /* 0x0000000700167308 */ /* 0x0004620000002400 */
[----:B------:R-:W-:Y:S01]  /*4350*/  BSSY B0, `(.L_x_1283) ;  /* 0x000002b000007945 */ /* 0x000fe20003800000 */
[----:B------:R-:W-:Y:S06]  /*4360*/  BAR.SYNC.DEFER_BLOCKING 0x0 ;  /* 0x0000000000007b1d */ /* 0x000fec0000010000 */
[----:B------:R-:W-:Y:S05]  /*4370*/  @!P0 BRA `(.L_x_1284) ;  /* 0x0000028000008947 */ /* 0x000fea0003800000 */
[----:B--234-:R-:W-:Y:S01]  /*4380*/  IADD3 R0, R111, -0x2, RZ ;  /* 0xfffffffe6f007810 */ /* 0x01cfe20007ffe0ff */
[----:B------:R-:W-:Y:S01]  /*4390*/  IMAD.SHL.U32 R7, R149, 0x40, RZ ;  /* 0x0000004095077824 */ /* 0x000fe200078e00ff */
[----:B------:R-:W-:-:S02]  /*43a0*/  LOP3.LUT P3, RZ, R153, 0x2, RZ, 0xc0, !PT ;  /* 0x0000000299ff7812 */ /* 0x000fc4000786c0ff */
[----:B------:R-:W-:Y:S01]  /*43b0*/  SHF.R.S32.HI R2, RZ, 0x1f, R0 ;  /* 0x0000001fff027819 */ /* 0x000fe20000011400 */
[----:B------:R-:W-:Y:S01]  /*43c0*/  IMAD.WIDE.U32 R4, R0, c[0x0][0x1e0], RZ ;  /* 0x0000780000047a25 */ /* 0x000fe200078e00ff */
[----:B------:R-:W-:-:S03]  /*43d0*/  LOP3.LUT P4, RZ, R153, 0x1, RZ, 0xc0, !PT ;  /* 0x0000000199ff7812 */ /* 0x000fc6000788c0ff */
[----:B------:R-:W-:-:S04]  /*43e0*/  IMAD R2, R2, c[0x0][0x1e0], RZ ;  /* 0x0000780002027a24 */ /* 0x000fc800078e02ff */
[----:B------:R-:W-:-:S04]  /*43f0*/  IMAD R0, R0, c[0x0][0x1e4], R2 ;  /* 0x0000790000007a24 */ /* 0x000fc800078e0202 */
[----:B------:R-:W-:Y:S02]  /*4400*/  IMAD.IADD R0, R5, 0x1, R0 ;  /* 0x0000000105007824 */ /* 0x000fe400078e0200 */
[----:B------:R-:W-:-:S04]  /*4410*/  IMAD.WIDE.U32 R4, R4, 0x60, R150 ;  /* 0x0000006004047825 */ /* 0x000fc800078e0096 */
[----:B------:R-:W-:Y:S01]  /*4420*/  IMAD R0, R0, 0x60, RZ ;  /* 0x0000006000007824 */ /* 0x000fe200078e02ff */
        /* <DEDUP_REMOVED lines=29> */
.L_x_1284:
[----:B---34-:R-:W-:Y:S05]  /*4600*/  BSYNC B0 ;  /* 0x0000000000007941 */ /* 0x018fea0003800000 */
.L_x_1283:
[----:B--2---:R-:W2:Y:S04]  /*4610*/  LDL R2, [R1+0x58] ;  /* 0x0000580001027983 */ /* 0x004ea80000100800 */
[----:B------:R-:W2:Y:S04]  /*4620*/  LDL R0, [R1+0x8c] ;  /* 0x00008c0001007983 */ /* 0x000ea80000100800 */
[----:B------:R-:W3:Y:S01]  /*4630*/  LDL R3, [R1+0x54] ;  /* 0x0000540001037983 */ /* 0x000ee20000100800 */
[----:B------:R-:W-:-:S03]  /*4640*/  IMAD.MOV.U32 R4, RZ, RZ, c[0x0][0x2c4] ;  /* 0x0000b100ff047624 */ /* 0x000fc600078e00ff */
[----:B------:R-:W-:Y:S02]  /*4650*/  STL [R1+0xa4], R223 ;  /* 0x0000a4df01007387 */ /* 0x000fe40000100800 */
[----:B------:R-:W-:Y:S02]  /*4660*/  ISETP.NE.AND P3, PT, R4, 0x1, PT ;  /* 0x000000010400780c */ /* 0x000fe40003f65270 */
[----:B------:R-:W-:Y:S04]  /*4670*/  STL [R1+0xa0], R222 ;  /* 0x0000a0de01007387 */ /* 0x000fe80000100800 */
[----:B------:R-:W-:Y:S04]  /*4680*/  STL [R1+0x9c], R219 ;  /* 0x00009cdb01007387 */ /* 0x000fe80000100800 */
[----:B------:R-:W-:Y:S04]  /*4690*/  STL [R1+0x98], R216 ;  /* 0x000098d801007387 */ /* 0x000fe80000100800 */
[----:B------:R-:W-:Y:S04]  /*46a0*/  LDSM.16.MT88.4 R56, [R217+0x3000] ;  /* 0x00300000d938783b */ /* 0x000fe80000004200 */
[----:B------:R-:W-:Y:S04]  /*46b0*/  LDSM.16.MT88.4 R64, [R221+0x6000] ;  /* 0x00600000dd40783b */ /* 0x000fe80000004200 */
[----:B------:R-:W0:Y:S01]  /*46c0*/  LDGDEPBAR ;  /* 0x00000000000079af */ /* 0x000e220000000000 */
[----:B--2---:R-:W-:-:S04]  /*46d0*/  IMAD.IADD R0, R0, 0x1, R2 ;  /* 0x0000000100007824 */ /* 0x004fc800078e0202 */
[----:B------:R-:W-:-:S05]  /*46e0*/  @P3 IMAD.HI.U32 R2, R0, c[0x0][0x2c8], RZ ;  /* 0x0000b20000023a27 */ /* 0x000fca00078e00ff */
[----:B------:R-:W-:Y:S02]  /*46f0*/  @P3 SHF.R.U32.HI R0, RZ, c[0x0][0x2cc], R2 ;  /* 0x0000b300ff003a19 */ /* 0x000fe40000011602 */
[----:B------:R-:W-:-:S03]  /*4700*/  IADD3 R2, R148, c[0x0][0x1d0], RZ ;  /* 0x0000740094027a10 */ /* 0x000fc60007ffe0ff */
[----:B------:R-:W2:Y:S01]  /*4710*/  SHFL.IDX PT, R5, R0, RZ, 0x1c1f ;  /* 0x001c1fff00057589 */ /* 0x000ea200000e0000 */
[C---:B---3--:R-:W-:Y:S02]  /*4720*/  IADD3 R4, -R3.reuse, 0x1, R2 ;  /* 0x0000000103047810 */ /* 0x048fe40007ffe102 */
[----:B------:R-:W-:Y:S01]  /*4730*/  IADD3 R3, -R3, R2, RZ ;  /* 0x0000000203037210 */ /* 0x000fe20007ffe1ff */
[----:B------:R-:W3:Y:S01]  /*4740*/  SHFL.IDX PT, R0, R0, 0x1, 0x1c1f ;  /* 0x003c1f0000007f89 */ /* 0x000ee200000e0000 */
[----:B------:R-:W-:-:S05]  /*4750*/  IADD3 R4, R4, -c[0x0][0x168], RZ ;  /* 0x80005a0004047a10 */ /* 0x000fca0007ffe0ff */
[C---:B--2---:R-:W-:Y:S02]  /*4760*/  IMAD.IADD R2, R4.reuse, 0x1, R5 ;  /* 0x0000000104027824 */ /* 0x044fe400078e0205 */
[----:B---3--:R-:W-:-:S03]  /*4770*/  IMAD.IADD R0, R4, 0x1, R0 ;  /* 0x0000000104007824 */ /* 0x008fc600078e0200 */
[----:B------:R-:W-:-:S04]  /*4780*/  IMNMX R2, R3, R2, PT ;  /* 0x0000000203027217 */ /* 0x000fc80003800200 */
[C---:B------:R-:W-:Y:S02]  /*4790*/  ISETP.GT.AND P0, PT, R2.reuse, RZ, PT ;  /* 0x000000ff0200720c */ /* 0x040fe40003f04270 */
[C---:B------:R-:W-:Y:S02]  /*47a0*/  ISETP.GT.AND P1, PT, R2.reuse, 0x1, PT ;  /* 0x000000010200780c */ /* 0x040fe40003f24270 */
[----:B------:R-:W-:Y:S02]  /*47b0*/  FSEL R5, R105, -INF , P0 ;  /* 0xff80000069057808 */ /* 0x000fe40000000000 */
[----:B------:R-:W-:Y:S02]  /*47c0*/  ISETP.GT.AND P0, PT, R2, 0x8, PT ;  /* 0x000000080200780c */ /* 0x000fe40003f04270 */
[----:B------:R-:W-:Y:S02]  /*47d0*/  FSEL R6, R104, -INF , P1 ;  /* 0xff80000068067808 */ /* 0x000fe40000800000 */
[----:B------:R-:W-:-:S02]  /*47e0*/  ISETP.GT.AND P1, PT, R2, 0x9, PT ;  /* 0x000000090200780c */ /* 0x000fc40003f24270 */
[----:B------:R-:W-:Y:S02]  /*47f0*/  FSEL R7, R100, -INF , P0 ;  /* 0xff80000064077808 */ /* 0x000fe40000000000 */
[C---:B------:R-:W-:Y:S02]  /*4800*/  ISETP.GT.AND P0, PT, R2.reuse, 0x10, PT ;  /* 0x000000100200780c */ /* 0x040fe40003f04270 */
[----:B------:R-:W-:Y:S02]  /*4810*/  FSEL R11, R99, -INF , P1 ;  /* 0xff800000630b7808 */ /* 0x000fe40000800000 */
[----:B------:R-:W-:Y:S02]  /*4820*/  ISETP.GT.AND P1, PT, R2, 0x11, PT ;  /* 0x000000110200780c */ /* 0x000fe40003f24270 */
[----:B------:R-:W-:Y:S02]  /*4830*/  FSEL R12, R96, -INF , P0 ;  /* 0xff800000600c7808 */ /* 0x000fe40000000000 */
[----:B------:R-:W-:-:S02]  /*4840*/  ISETP.GT.AND P0, PT, R2, 0x18, PT ;  /* 0x000000180200780c */ /* 0x000fc40003f04270 */
[----:B------:R-:W-:Y:S02]  /*4850*/  FSEL R13, R87, -INF , P1 ;  /* 0xff800000570d7808 */ /* 0x000fe40000800000 */
[----:B------:R-:W-:Y:S02]  /*4860*/  ISETP.GT.AND P1, PT, R2, 0x19, PT ;  /* 0x000000190200780c */ /* 0x000fe40003f24270 */
[----:B------:R-:W-:Y:S02]  /*4870*/  FSEL R18, R84, -INF , P0 ;  /* 0xff80000054127808 */ /* 0x000fe40000000000 */
[C---:B------:R-:W-:Y:S02]  /*4880*/  ISETP.GT.AND P0, PT, R2.reuse, 0x20, PT ;  /* 0x000000200200780c */ /* 0x040fe40003f04270 */
[----:B------:R-:W-:Y:S02]  /*4890*/  FSEL R19, R73, -INF , P1 ;  /* 0xff80000049137808 */ /* 0x000fe40000800000 */
[----:B------:R-:W-:-:S02]  /*48a0*/  ISETP.GT.AND P1, PT, R2, 0x21, PT ;  /* 0x000000210200780c */ /* 0x000fc40003f24270 */
[----:B------:R-:W-:Y:S02]  /*48b0*/  FSEL R76, R72, -INF , P0 ;  /* 0xff800000484c7808 */ /* 0x000fe40000000000 */
[C---:B------:R-:W-:Y:S02]  /*48c0*/  ISETP.GT.AND P0, PT, R2.reuse, 0x28, PT ;  /* 0x000000280200780c */ /* 0x040fe40003f04270 */
[----:B------:R-:W-:Y:S02]  /*48d0*/  FSEL R79, R69, -INF , P1 ;  /* 0xff800000454f7808 */ /* 0x000fe40000800000 */
[C---:B------:R-:W-:Y:S02]  /*48e0*/  ISETP.GT.AND P1, PT, R2.reuse, 0x29, PT ;  /* 0x000000290200780c */ /* 0x040fe40003f24270 */
        /* <DEDUP_REMOVED lines=8> */
[----:B-1----:R-:W-:Y:S02]  /*4970*/  FSEL R215, R24, -INF , P0 ;  /* 0xff80000018d77808 */ /* 0x002fe40000000000 */
[C---:B------:R-:W-:Y:S02]  /*4980*/  ISETP.GT.AND P0, PT, R2.reuse, 0x40, PT ;  /* 0x000000400200780c */ /* 0x040fe40003f04270 */
[----:B------:R-:W-:Y:S02]  /*4990*/  FSEL R214, R25, -INF , P1 ;  /* 0xff80000019d67808 */ /* 0x000fe40000800000 */
[----:B------:R-:W-:Y:S02]  /*49a0*/  ISETP.GT.AND P1, PT, R2, 0x41, PT ;  /* 0x000000410200780c */ /* 0x000fe40003f24270 */
[----:B------:R-:W-:Y:S02]  /*49b0*/  FSEL R94, R28, -INF , P0 ;  /* 0xff8000001c5e7808 */ /* 0x000fe40000000000 */
[----:B------:R-:W-:-:S02]  /*49c0*/  FMNMX.FTZ R133, R5, R6, !PT ;  /* 0x0000000605857209 */ /* 0x000fc40007810000 */
[C---:B------:R-:W-:Y:S02]  /*49d0*/  ISETP.GT.AND P0, PT, R2.reuse, 0x48, PT ;  /* 0x000000480200780c */ /* 0x040fe40003f04270 */
[----:B------:R-:W-:Y:S02]  /*49e0*/  FSEL R113, R29, -INF , P1 ;  /* 0xff8000001d717808 */ /* 0x000fe40000800000 */
[----:B------:R-:W-:Y:S02]  /*49f0*/  ISETP.GT.AND P1, PT, R2, 0x49, PT ;  /* 0x000000490200780c */ /* 0x000fe40003f24270 */
[----:B------:R-:W-:Y:S02]  /*4a00*/  FMNMX.FTZ R133, R7, R133, !PT ;  /* 0x0000008507857209 */ /* 0x000fe40007810000 */
[----:B------:R-:W-:Y:S02]  /*4a10*/  FSEL R112, R20, -INF , P0 ;  /* 0xff80000014707808 */ /* 0x000fe40000000000 */
[----:B------:R-:W-:-:S02]  /*4a20*/  ISETP.GT.AND P0, PT, R2, 0x50, PT ;  /* 0x000000500200780c */ /* 0x000fc40003f04270 */
[----:B------:R-:W-:Y:S02]  /*4a30*/  FSEL R110, R21, -INF , P1 ;  /* 0xff800000156e7808 */ /* 0x000fe40000800000 */
[C---:B------:R-:W-:Y:S02]  /*4a40*/  ISETP.GT.AND P1, PT, R2.reuse, 0x51, PT ;  /* 0x000000510200780c */ /* 0x040fe40003f24270 */
[----:B------:R-:W-:Y:S02]  /*4a50*/  FMNMX.FTZ R133, R11, R133, !PT ;  /* 0x000000850b857209 */ /* 0x000fe40007810000 */
[----:B------:R-:W-:Y:S02]  /*4a60*/  FSEL R92, R17, -INF , P0 ;  /* 0xff800000115c7808 */ /* 0x000fe40000000000 */
[----:B------:R-:W-:Y:S02]  /*4a70*/  ISETP.GT.AND P0, PT, R2, 0x58, PT ;  /* 0x000000580200780c */ /* 0x000fe40003f04270 */
[----:B------:R-:W-:-:S02]  /*4a80*/  FSEL R223, R16, -INF , P1 ;  /* 0xff80000010df7808 */ /* 0x000fc40000800000 */
[----:B------:R-:W-:Y:S02]  /*4a90*/  IMNMX R0, R3, R0, PT ;  /* 0x0000000003007217 */ /* 0x000fe40003800200 */
[----:B------:R-:W-:Y:S02]  /*4aa0*/  ISETP.GT.AND P1, PT, R2, 0x59, PT ;  /* 0x000000590200780c */ /* 0x000fe40003f24270 */
[----:B------:R-:W-:Y:S02]  /*4ab0*/  FMNMX.FTZ R133, R12, R133, !PT ;  /* 0x000000850c857209 */ /* 0x000fe40007810000 */
[----:B------:R-:W-:Y:S02]  /*4ac0*/  FSEL R95, R15, -INF , P0 ;  /* 0xff8000000f5f7808 */ /* 0x000fe40000000000 */
[----:B------:R-:W-:Y:S02]  /*4ad0*/  ISETP.GT.AND P0, PT, R0, RZ, PT ;  /* 0x000000ff0000720c */ /* 0x000fe40003f04270 */
[----:B------:R-:W-:-:S02]  /*4ae0*/  FSEL R107, R14, -INF , P1 ;  /* 0xff8000000e6b7808 */ /* 0x000fc40000800000 */
[----:B------:R-:W-:Y:S02]  /*4af0*/  FMNMX.FTZ R133, R13, R133, !PT ;  /* 0x000000850d857209 */ /* 0x000fe40007810000 */
[----:B------:R-:W-:Y:S02]  /*4b00*/  ISETP.GT.AND P1, PT, R0, 0x1, PT ;  /* 0x000000010000780c */ /* 0x000fe40003f24270 */
[----:B------:R-:W-:Y:S02]  /*4b10*/  FSEL R4, R106, -INF , P0 ;  /* 0xff8000006a047808 */ /* 0x000fe40000000000 */
[----:B------:R-:W-:Y:S02]  /*4b20*/  FMNMX.FTZ R133, R18, R133, !PT ;  /* 0x0000008512857209 */ /* 0x000fe40007810000 */
[----:B------:R-:W-:Y:S02]  /*4b30*/  ISETP.GT.AND P0, PT, R0, 0x8, PT ;  /* 0x000000080000780c */ /* 0x000fe40003f04270 */
[----:B------:R-:W-:-:S02]  /*4b40*/  FSEL R10, R103, -INF , P1 ;  /* 0xff800000670a7808 */ /* 0x000fc40000800000 */
[----:B------:R-:W-:Y:S02]  /*4b50*/  FMNMX.FTZ R133, R19, R133, !PT ;  /* 0x0000008513857209 */ /* 0x000fe40007810000 */
[----:B------:R-:W-:Y:S02]  /*4b60*/  ISETP.GT.AND P1, PT, R0, 0x9, PT ;  /* 0x000000090000780c */ /* 0x000fe40003f24270 */
[----:B------:R-:W-:Y:S02]  /*4b70*/  FSEL R9, R102, -INF , P0 ;  /* 0xff80000066097808 */ /* 0x000fe40000000000 */
[----:B------:R-:W-:Y:S02]  /*4b80*/  FMNMX.FTZ R2, R4, R10, !PT ;  /* 0x0000000a04027209 */ /* 0x000fe40007810000 */
[----:B------:R-:W-:Y:S02]  /*4b90*/  FMNMX.FTZ R133, R76, R133, !PT ;  /* 0x000000854c857209 */ /* 0x000fe40007810000 */
[----:B------:R-:W-:-:S02]  /*4ba0*/  ISETP.GT.AND P0, PT, R0, 0x10, PT ;  /* 0x000000100000780c */ /* 0x000fc40003f04270 */
[----:B------:R-:W-:Y:S02]  /*4bb0*/  FSEL R8, R101, -INF , P1 ;  /* 0xff80000065087808 */ /* 0x000fe40000800000 */
[----:B------:R-:W-:Y:S02]  /*4bc0*/  FMNMX.FTZ R2, R9, R2, !PT ;  /* 0x0000000209027209 */ /* 0x000fe40007810000 */
[----:B------:R-:W-:Y:S02]  /*4bd0*/  FMNMX.FTZ R133, R79, R133, !PT ;  /* 0x000000854f857209 */ /* 0x000fe40007810000 */
[----:B------:R-:W-:Y:S02]  /*4be0*/  ISETP.GT.AND P1, PT, R0, 0x11, PT ;  /* 0x000000110000780c */ /* 0x000fe40003f24270 */
[----:B------:R-:W-:Y:S02]  /*4bf0*/  FSEL R17, R98, -INF , P0 ;  /* 0xff80000062117808 */ /* 0x000fe40000000000 */
[----:B------:R-:W-:-:S02]  /*4c00*/  FMNMX.FTZ R2, R8, R2, !PT ;  /* 0x0000000208027209 */ /* 0x000fc40007810000 */
[----:B------:R-:W-:Y:S02]  /*4c10*/  FMNMX.FTZ R133, R78, R133, !PT ;  /* 0x000000854e857209 */ /* 0x000fe40007810000 */
[C---:B------:R-:W-:Y:S02]  /*4c20*/  ISETP.GT.AND P0, PT, R0.reuse, 0x18, PT ;  /* 0x000000180000780c */ /* 0x040fe40003f04270 */
        /* <DEDUP_REMOVED lines=23> */
[----:B------:R-:W-:Y:S02]  /*4da0*/  ISETP.GT.AND P0, PT, R0, 0x30, PT ;  /* 0x000000300000780c */ /* 0x000fe40003f04270 */
[----:B------:R-:W-:Y:S02]  /*4db0*/  FSEL R72, R60, -INF , P1 ;  /* 0xff8000003c487808 */ /* 0x000fe40000800000 */
[----:B------:R-:W-:Y:S01]  /*4dc0*/  FMNMX.FTZ R2, R73, R2, !PT ;  /* 0x0000000249027209 */ /* 0x000fe20007810000 */
[----:B------:R-:W-:Y:S01]  /*4dd0*/  LDSM.16.MT88.4 R60, [R220+0x800] ;  /* 0x00080000dc3c783b */ /* 0x000fe20000004200 */
[----:B------:R-:W-:Y:S02]  /*4de0*/  FMNMX.FTZ R133, R113, R133, !PT ;  /* 0x0000008571857209 */ /* 0x000fe40007810000 */
        /* <DEDUP_REMOVED lines=13> */
[----:B------:R-:W-:Y:S01]  /*4ec0*/  LDSM.16.MT88.4 R44, [R220] ;  /* 0x00000000dc2c783b */ /* 0x000fe20000004200 */
[----:B------:R-:W-:Y:S02]  /*4ed0*/  FMNMX.FTZ R133, R92, R133, !PT ;  /* 0x000000855c857209 */ /* 0x000fe40007810000 */
[----:B------:R-:W-:Y:S02]  /*4ee0*/  ISETP.GT.AND P0, PT, R0, 0x40, PT ;  /* 0x000000400000780c */ /* 0x000fe40003f04270 */
[----:B------:R-:W-:-:S02]  /*4ef0*/  FSEL R212, R40, -INF , P1 ;  /* 0xff80000028d47808 */ /* 0x000fc40000800000 */
[----:B------:R-:W-:Y:S01]  /*4f00*/  FMNMX.FTZ R2, R213, R2, !PT ;  /* 0x00000002d5027209 */ /* 0x000fe20007810000 */
[----:B------:R-:W-:Y:S01]  /*4f10*/  LDSM.16.MT88.4 R40, [R221] ;  /* 0x00000000dd28783b */ /* 0x000fe20000004200 */
[----:B------:R-:W-:Y:S02]  /*4f20*/  FMNMX.FTZ R133, R223, R133, !PT ;  /* 0x00000085df857209 */ /* 0x000fe40007810000 */
[----:B------:R-:W-:Y:S02]  /*4f30*/  ISETP.GT.AND P1, PT, R0, 0x41, PT ;  /* 0x000000410000780c */ /* 0x000fe40003f24270 */
[----:B------:R-:W-:Y:S02]  /*4f40*/  FSEL R118, R33, -INF , P0 ;  /* 0xff80000021767808 */ /* 0x000fe40000000000 */
[----:B------:R-:W-:Y:S02]  /*4f50*/  FMNMX.FTZ R2, R212, R2, !PT ;  /* 0x00000002d4027209 */ /* 0x000fe40007810000 */
[----:B------:R-:W-:-:S02]  /*4f60*/  FMNMX.FTZ R133, R95, R133, !PT ;  /* 0x000000855f857209 */ /* 0x000fc40007810000 */
[----:B------:R-:W-:Y:S02]  /*4f70*/  ISETP.GT.AND P0, PT, R0, 0x48, PT ;  /* 0x000000480000780c */ /* 0x000fe40003f04270 */
[----:B------:R-:W-:Y:S02]  /*4f80*/  FSEL R117, R32, -INF , P1 ;  /* 0xff80000020757808 */ /* 0x000fe40000800000 */
[----:B------:R-:W-:Y:S01]  /*4f90*/  FMNMX.FTZ R2, R118, R2, !PT ;  /* 0x0000000276027209 */ /* 0x000fe20007810000 */
[----:B------:R-:W-:Y:S01]  /*4fa0*/  LDSM.16.MT88.4 R32, [R217+0x800] ;  /* 0x00080000d920783b */ /* 0x000fe20000004200 */
[----:B------:R-:W-:Y:S02]  /*4fb0*/  FMNMX.FTZ R133, R107, R133, !PT ;  /* 0x000000856b857209 */ /* 0x000fe40007810000 */
[----:B------:R-:W-:Y:S02]  /*4fc0*/  ISETP.GT.AND P1, PT, R0, 0x49, PT ;  /* 0x000000490000780c */ /* 0x000fe40003f24270 */
[----:B------:R-:W-:Y:S01]  /*4fd0*/  FSEL R216, R31, -INF , P0 ;  /* 0xff8000001fd87808 */ /* 0x000fe20000000000 */
[----:B------:R-:W1:Y:S01]  /*4fe0*/  SHFL.BFLY PT, R3, R133, 0x2, 0x1f ;  /* 0x0c401f0085037f89 */ /* 0x000e6200000e0000 */
        /* <DEDUP_REMOVED lines=8> */
[----:B------:R-:W-:Y:S02]  /*5070*/  ISETP.GT.AND P1, PT, R0, 0x58, PT ;  /* 0x000000580000780c */ /* 0x000fe40003f24270 */
[----:B------:R-:W-:Y:S02]  /*5080*/  FSEL R114, R26, -INF , P2 ;  /* 0xff8000001a727808 */ /* 0x000fe40001000000 */
[----:B------:R-:W-:Y:S02]  /*5090*/  FMNMX.FTZ R2, R109, R2, !PT ;  /* 0x000000026d027209 */ /* 0x000fe40007810000 */
[----:B------:R-:W-:Y:S02]  /*50a0*/  ISETP.GT.AND P0, PT, R0, 0x59, PT ;  /* 0x000000590000780c */ /* 0x000fe40003f04270 */
[----:B------:R-:W-:Y:S02]  /*50b0*/  FSEL R119, R23, -INF , P1 ;  /* 0xff80000017777808 */ /* 0x000fe40000800000 */
[----:B------:R-:W-:-:S02]  /*50c0*/  FMNMX.FTZ R0, R114, R2, !PT ;  /* 0x0000000272007209 */ /* 0x000fc40007810000 */
[----:B------:R-:W-:Y:S02]  /*50d0*/  FSEL R121, R22, -INF , P0 ;  /* 0xff80000016797808 */ /* 0x000fe40000000000 */
        /* <DEDUP_REMOVED lines=19> */
[----:B-1----:R-:W-:-:S05]  /*5210*/  FMUL.FTZ R0, R132, c[0x0][0x2d0] ;  /* 0x0000b40084007a20 */ /* 0x002fca0000410000 */
[----:B------:R-:W-:Y:S01]  /*5220*/  FSEL R0, R0, RZ, P0 ;  /* 0x000000ff00007208 */ /* 0x000fe20000000000 */
[----:B--2---:R-:W-:Y:S02]  /*5230*/  FFMA.FTZ R3, R7, c[0x0][0x2d0], -R2 ;  /* 0x0000b40007037a23 */ /* 0x004fe40000010802 */
[----:B---3--:R-:W-:Y:S02]  /*5240*/  FADD.FTZ R123, R71, R70 ;  /* 0x00000046477b7221 */ /* 0x008fe40000010000 */
[----:B------:R1:W2:Y:S02]  /*5250*/  MUFU.EX2 R207, R3 ;  /* 0x0000000300cf7308 */ /* 0x0002a40000000800 */
[----:B-1----:R-:W-:-:S06]  /*5260*/  FFMA.FTZ R3, R12, c[0x0][0x2d0], -R2 ;  /* 0x0000b4000c037a23 */ /* 0x002fcc0000010802 */
[----:B------:R1:W-:Y:S02]  /*5270*/  MUFU.EX2 R209, R3 ;  /* 0x0000000300d17308 */ /* 0x0003e40000000800 */
[----:B-1----:R-:W-:Y:S02]  /*5280*/  FFMA.FTZ R3, R13, c[0x0][0x2d0], -R2 ;  /* 0x0000b4000d037a23 */ /* 0x002fe40000010802 */
[----:B------:R-:W-:Y:S04]  /*5290*/  LDSM.16.MT88.4 R12, [R218] ;  /* 0x00000000da0c783b */ /* 0x000fe80000004200 */
[----:B------:R1:W-:Y:S02]  /*52a0*/  MUFU.EX2 R208, R3 ;  /* 0x0000000300d07308 */ /* 0x0003e40000000800 */
[----:B-1----:R-:W-:-:S02]  /*52b0*/  FFMA.FTZ R3, R4, c[0x0][0x2d0], -R0 ;  /* 0x0000b40004037a23 */ /* 0x002fc40000010800 */
[----:B------:R-:W1:Y:S04]  /*52c0*/  LDSM.16.MT88.4 R4, [R217] ;  /* 0x00000000d904783b */ /* 0x000e680000004200 */
[----:B------:R3:W-:Y:S02]  /*52d0*/  MUFU.EX2 R69, R3 ;  /* 0x0000000300457308 */ /* 0x0007e40000000800 */
[----:B---3--:R-:W-:Y:S01]  /*52e0*/  FFMA.FTZ R3, R10, c[0x0][0x2d0], -R0 ;  /* 0x0000b4000a037a23 */ /* 0x008fe20000010800 */
[----:B--2---:R-:W-:-:S05]  /*52f0*/  F2FP.BF16.PACK_AB R10, R206, R207 ;  /* 0x000000cfce0a723e */ /* 0x004fca00000010ff */
[----:B------:R2:W3:Y:S02]  /*5300*/  MUFU.EX2 R68, R3 ;  /* 0x0000000300447308 */ /* 0x0004e40000000800 */
[----:B--2---:R-:W-:Y:S01]  /*5310*/  FFMA.FTZ R3, R9, c[0x0][0x2d0], -R0 ;  /* 0x0000b40009037a23 */ /* 0x004fe20000010800 */
[----:B---3--:R-:W-:-:S05]  /*5320*/  F2FP.BF16.PACK_AB R9, R68, R69 ;  /* 0x000000454409723e */ /* 0x008fca00000010ff */
[----:B------:R2:W-:Y:S02]  /*5330*/  MUFU.EX2 R134, R3 ;  /* 0x0000000300867308 */ /* 0x0005e40000000800 */
[----:B--2---:R-:W-:Y:S01]  /*5340*/  FFMA.FTZ R3, R8, c[0x0][0x2d0], -R0 ;  /* 0x0000b40008037a23 */ /* 0x004fe20000010800 */
[----:B------:R-:W-:Y:S01]  /*5350*/  F2FP.BF16.PACK_AB R8, R70, R71 ;  /* 0x000000474608723e */ /* 0x000fe200000010ff */
[----:B------:R-:W-:-:S04]  /*5360*/  IMAD.MOV.U32 R70, RZ, RZ, R94 ;  /* 0x000000ffff467224 */ /* 0x000fc800078e005e */
[----:B------:R2:W3:Y:S02]  /*5370*/  MUFU.EX2 R204, R3 ;  /* 0x0000000300cc7308 */ /* 0x0004e40000000800 */
[----:B--2---:R-:W-:Y:S01]  /*5380*/  FFMA.FTZ R3, R18, c[0x0][0x2d0], -R2 ;  /* 0x0000b40012037a23 */ /* 0x004fe20000010802 */
[----:B---3--:R-:W-:-:S05]  /*5390*/  F2FP.BF16.PACK_AB R11, R204, R134 ;  /* 0x00000086cc0b723e */ /* 0x008fca00000010ff */
[----:B------:R2:W-:Y:S02]  /*53a0*/  MUFU.EX2 R116, R3 ;  /* 0x0000000300747308 */ /* 0x0005e40000000800 */
[C---:B-1----:R-:W-:Y:S07]  /*53b0*/  HMMA.16816.F32.BF16 R36, R8.reuse, R4, RZ ;  /* 0x000000040824723c */ /* 0x042fee00000418ff */
[----:B------:R-:W-:Y:S01]  /*53c0*/  F2FP.BF16.PACK_AB R4, R208, R209 ;  /* 0x000000d1d004723e */ /* 0x000fe200000010ff */
[----:B------:R-:W-:Y:S01]  /*53d0*/  HMMA.16816.F32.BF16 R20, R8, R6, RZ ;  /* 0x000000060814723c */ /* 0x000fe200000418ff */
[----:B--2---:R-:W-:-:S04]  /*53e0*/  FFMA.FTZ R3, R19, c[0x0][0x2d0], -R2 ;  /* 0x0000b40013037a23 */ /* 0x004fc80000010802 */
[----:B------:R1:W2:Y:S02]  /*53f0*/  MUFU.EX2 R120, R3 ;  /* 0x0000000300787308 */ /* 0x0002a40000000800 */
[----:B-1----:R-:W-:Y:S01]  /*5400*/  FFMA.FTZ R3, R17, c[0x0][0x2d0], -R0 ;  /* 0x0000b40011037a23 */ /* 0x002fe20000010800 */
[----:B--2---:R-:W-:-:S05]  /*5410*/  F2FP.BF16.PACK_AB R6, R120, R116 ;  /* 0x000000747806723e */ /* 0x004fca00000010ff */
[----:B------:R1:W-:Y:S02]  /*5420*/  MUFU.EX2 R205, R3 ;  /* 0x0000000300cd7308 */ /* 0x0003e40000000800 */
[--C-:B-1----:R-:W-:Y:S02]  /*5430*/  FFMA.FTZ R3, R16, c[0x0][0x2d0], -R0.reuse ;  /* 0x0000b40010037a23 */ /* 0x102fe40000010800 */
[C---:B------:R-:W-:Y:S04]  /*5440*/  HMMA.16816.F32.BF16 R16, R8.reuse, R12, RZ ;  /* 0x0000000c0810723c */ /* 0x040fe800000418ff */
[----:B------:R1:W2:Y:S04]  /*5450*/  MUFU.EX2 R135, R3 ;  /* 0x0000000300877308 */ /* 0x0002a80000000800 */
[----:B------:R-:W-:Y:S01]  /*5460*/  HMMA.16816.F32.BF16 R12, R8, R14, RZ ;  /* 0x0000000e080c723c */ /* 0x000fe200000418ff */
[----:B-1----:R-:W-:Y:S01]  /*5470*/  FFMA.FTZ R3, R24, c[0x0][0x2d0], -R0 ;  /* 0x0000b40018037a23 */ /* 0x002fe20000010800 */
[----:B--2---:R-:W-:-:S03]  /*5480*/  F2FP.BF16.PACK_AB R5, R135, R205 ;  /* 0x000000cd8705723e */ /* 0x004fc600000010ff */
[----:B------:R1:W2:Y:S02]  /*5490*/  MUFU.EX2 R93, R3 ;  /* 0x00000003005d7308 */ /* 0x0002a40000000800 */
[----:B-1----:R-:W-:Y:S01]  /*54a0*/  FFMA.FTZ R3, R25, c[0x0][0x2d0], -R0 ;  /* 0x0000b40019037a23 */ /* 0x002fe20000010800 */
[-C--:B--2---:R-:W-:Y:S01]  /*54b0*/  MOV R71, R93.reuse ;  /* 0x0000005d00477202 */ /* 0x084fe20000000f00 */
[----:B------:R-:W-:Y:S04]  /*54c0*/  HMMA.16816.F32.BF16 R24, R8, R40, RZ ;  /* 0x000000280818723c */ /* 0x000fe800000418ff */
[----:B------:R-:W1:Y:S02]  /*54d0*/  MUFU.EX2 R108, R3 ;  /* 0x00000003006c7308 */ /* 0x000e640000000800 */
[----:B-1----:R-:W-:Y:S01]  /*54e0*/  F2FP.BF16.PACK_AB R7, R108, R93 ;  /* 0x0000005d6c07723e */ /* 0x002fe200000010ff */
[----:B------:R-:W-:-:S06]  /*54f0*/  FFMA.FTZ R3, R76, c[0x0][0x2d0], -R2 ;  /* 0x0000b4004c037a23 */ /* 0x000fcc0000010802 */
[C---:B------:R-:W-:Y:S08]  /*5500*/  HMMA.16816.F32.BF16 R200, R4.reuse, R28, R16 ;  /* 0x0000001c04c8723c */ /* 0x040ff00000041810 */
[----:B------:R-:W-:Y:S01]  /*5510*/  HMMA.16816.F32.BF16 R196, R4, R30, R12 ;  /* 0x0000001e04c4723c */ /* 0x000fe2000004180c */
[----:B------:R-:W1:Y:S07]  /*5520*/  LDSM.16.MT88.4 R28, [R218+0x3000] ;  /* 0x00300000da1c783b */ /* 0x000e6e0000004200 */
[----:B------:R-:W-:Y:S01]  /*5530*/  HMMA.16816.F32.BF16 R16, R8, R42, RZ ;  /* 0x0000002a0810723c */ /* 0x000fe200000418ff */
[----:B------:R-:W-:Y:S07]  /*5540*/  LDSM.16.MT88.4 R40, [R221+0x3000] ;  /* 0x00300000dd28783b */ /* 0x000fee0000004200 */
[C---:B------:R-:W-:Y:S01]  /*5550*/  HMMA.16816.F32.BF16 R88, R4.reuse, R32, R36 ;  /* 0x000000200458723c */ /* 0x040fe20000041824 */
[----:B------:R-:W-:Y:S07]  /*5560*/  LDSM.16.MT88.4 R36, [R217+0x6000] ;  /* 0x00600000d924783b */ /* 0x000fee0000004200 */
[----:B------:R-:W-:Y:S01]  /*5570*/  HMMA.16816.F32.BF16 R84, R4, R34, R20 ;  /* 0x000000220454723c */ /* 0x000fe20000041814 */
[----:B------:R-:W2:Y:S07]  /*5580*/  LDSM.16.MT88.4 R32, [R217+0x3800] ;  /* 0x00380000d920783b */ /* 0x000eae0000004200 */
[----:B------:R-:W-:Y:S08]  /*5590*/  HMMA.16816.F32.BF16 R12, R8, R44, RZ ;  /* 0x0000002c080c723c */ /* 0x000ff000000418ff */
[C---:B------:R-:W-:Y:S08]  /*55a0*/  HMMA.16816.F32.BF16 R80, R4.reuse, R48, R24 ;  /* 0x000000300450723c */ /* 0x040ff00000041818 */
[----:B------:R-:W-:Y:S01]  /*55b0*/  HMMA.16816.F32.BF16 R188, R4, R50, R16 ;  /* 0x0000003204bc723c */ /* 0x000fe20000041810 */
[----:B------:R-:W-:Y:S07]  /*55c0*/  LDSM.16.MT88.4 R48, [R221+0x3800] ;  /* 0x00380000dd30783b */ /* 0x000fee0000004200 */
[C---:B------:R-:W-:Y:S01]  /*55d0*/  HMMA.16816.F32.BF16 R24, R8.reuse, R46, RZ ;  /* 0x0000002e0818723c */ /* 0x040fe200000418ff */
[----:B------:R-:W3:Y:S07]  /*55e0*/  LDSM.16.MT88.4 R44, [R220+0x3000] ;  /* 0x00300000dc2c783b */ /* 0x000eee0000004200 */
[C---:B------:R-:W-:Y:S08]  /*55f0*/  HMMA.16816.F32.BF16 R20, R8.reuse, R56, RZ ;  /* 0x000000380814723c */ /* 0x040ff000000418ff */
[----:B------:R-:W-:Y:S01]  /*5600*/  HMMA.16816.F32.BF16 R16, R8, R58, RZ ;  /* 0x0000003a0810723c */ /* 0x000fe200000418ff */
[----:B------:R-:W-:Y:S07]  /*5610*/  LDSM.16.MT88.4 R56, [R218+0x6000] ;  /* 0x00600000da38783b */ /* 0x000fee0000004200 */
[----:B------:R-:W-:Y:S08]  /*5620*/  HMMA.16816.F32.BF16 R192, R4, R60, R12 ;  /* 0x0000003c04c0723c */ /* 0x000ff0000004180c */
[----:B-1----:R-:W-:Y:S08]  /*5630*/  HMMA.16816.F32.BF16 R12, R8, R28, RZ ;  /* 0x0000001c080c723c */ /* 0x002ff000000418ff */
[C---:B--2---:R-:W-:Y:S08]  /*5640*/  HMMA.16816.F32.BF16 R180, R4.reuse, R32, R20 ;  /* 0x0000002004b4723c */ /* 0x044ff00000041814 */
[----:B------:R-:W-:Y:S01]  /*5650*/  HMMA.16816.F32.BF16 R172, R4, R34, R16 ;  /* 0x0000002204ac723c */ /* 0x000fe20000041810 */
[----:B------:R-:W1:Y:S07]  /*5660*/  LDSM.16.MT88.4 R32, [R220+0x3800] ;  /* 0x00380000dc20783b */ /* 0x000e6e0000004200 */
[----:B------:R-:W-:Y:S08]  /*5670*/  HMMA.16816.F32.BF16 R28, R8, R30, RZ ;  /* 0x0000001e081c723c */ /* 0x000ff000000418ff */
[C---:B------:R-:W-:Y:S01]  /*5680*/  HMMA.16816.F32.BF16 R184, R4.reuse, R62, R24 ;  /* 0x0000003e04b8723c */ /* 0x040fe20000041818 */
[----:B------:R-:W2:Y:S07]  /*5690*/  LDSM.16.MT88.4 R60, [R217+0x6800] ;  /* 0x00680000d93c783b */ /* 0x000eae0000004200 */
[----:B------:R-:W-:Y:S08]  /*56a0*/  HMMA.16816.F32.BF16 R168, R4, R52, R12 ;  /* 0x0000003404a8723c */ /* 0x000ff0000004180c */
[C---:B---3--:R-:W-:Y:S08]  /*56b0*/  HMMA.16816.F32.BF16 R16, R8.reuse, R44, RZ ;  /* 0x0000002c0810723c */ /* 0x048ff000000418ff */
[C---:B------:R-:W-:Y:S01]  /*56c0*/  HMMA.16816.F32.BF16 R12, R8.reuse, R46, RZ ;  /* 0x0000002e080c723c */ /* 0x040fe200000418ff */
[----:B------:R-:W-:Y:S07]  /*56d0*/  LDSM.16.MT88.4 R44, [R220+0x6000] ;  /* 0x00600000dc2c783b */ /* 0x000fee0000004200 */
[C---:B------:R-:W-:Y:S08]  /*56e0*/  HMMA.16816.F32.BF16 R20, R8.reuse, R42, RZ ;  /* 0x0000002a0814723c */ /* 0x040ff000000418ff */
[----:B------:R-:W-:Y:S01]  /*56f0*/  HMMA.16816.F32.BF16 R24, R8, R40, RZ ;  /* 0x000000280818723c */ /* 0x000fe200000418ff */
[----:B------:R-:W3:Y:S07]  /*5700*/  LDSM.16.MT88.4 R40, [R218+0x6800] ;  /* 0x00680000da28783b */ /* 0x000eee0000004200 */
[----:B------:R-:W-:Y:S01]  /*5710*/  HMMA.16816.F32.BF16 R160, R4, R54, R28 ;  /* 0x0000003604a0723c */ /* 0x000fe2000004181c */
[----:B------:R-:W4:Y:S07]  /*5720*/  LDSM.16.MT88.4 R52, [R221+0x6800] ;  /* 0x00680000dd34783b */ /* 0x000f2e0000004200 */
[----:B------:R-:W-:Y:S08]  /*5730*/  HMMA.16816.F32.BF16 R28, R8, R36, RZ ;  /* 0x00000024081c723c */ /* 0x000ff000000418ff */
[C---:B-1----:R-:W-:Y:S08]  /*5740*/  HMMA.16816.F32.BF16 R156, R4.reuse, R32, R16 ;  /* 0x00000020049c723c */ /* 0x042ff00000041810 */
[C---:B------:R-:W-:Y:S01]  /*5750*/  HMMA.16816.F32.BF16 R148, R4.reuse, R34, R12 ;  /* 0x000000220494723c */ /* 0x040fe2000004180c */
[----:B------:R-:W1:Y:S07]  /*5760*/  LDSM.16.MT88.4 R32, [R220+0x6800] ;  /* 0x00680000dc20783b */ /* 0x000e6e0000004200 */
[----:B------:R-:W-:Y:S08]  /*5770*/  HMMA.16816.F32.BF16 R152, R4, R50, R20 ;  /* 0x000000320498723c */ /* 0x000ff00000041814 */
[C---:B------:R-:W-:Y:S08]  /*5780*/  HMMA.16816.F32.BF16 R16, R8.reuse, R58, RZ ;  /* 0x0000003a0810723c */ /* 0x040ff000000418ff */
[C---:B------:R-:W-:Y:S07]  /*5790*/  HMMA.16816.F32.BF16 R12, R8.reuse, R64, RZ ;  /* 0x00000040080c723c */ /* 0x040fee00000418ff */
[----:B------:R-:W-:Y:S01]  /*57a0*/  MOV R65, R122 ;  /* 0x0000007a00417202 */ /* 0x000fe20000000f00 */
[----:B------:R-:W-:Y:S01]  /*57b0*/  HMMA.16816.F32.BF16 R20, R8, R56, RZ ;  /* 0x000000380814723c */ /* 0x000fe200000418ff */
[----:B------:R-:W-:-:S02]  /*57c0*/  FADD.FTZ R122, R69, R68 ;  /* 0x00000044457a7221 */ /* 0x000fc40000010000 */
[----:B------:R-:W-:-:S05]  /*57d0*/  IMAD.MOV.U32 R69, RZ, RZ, R92 ;  /* 0x000000ffff457224 */ /* 0x000fca00078e005c */
[----:B------:R-:W-:Y:S08]  /*57e0*/  HMMA.16816.F32.BF16 R164, R4, R48, R24 ;  /* 0x0000003004a4723c */ /* 0x000ff00000041818 */
[----:B------:R-:W-:Y:S01]  /*57f0*/  HMMA.16816.F32.BF16 R24, R8, R38, RZ ;  /* 0x000000260818723c */ /* 0x000fe200000418ff */
[----:B------:R-:W-:Y:S07]  /*5800*/  LDSM.16.MT88.4 R36, [R218+0x9000] ;  /* 0x00900000da24783b */ /* 0x000fee0000004200 */
[C---:B--2---:R-:W-:Y:S01]  /*5810*/  HMMA.16816.F32.BF16 R56, R4.reuse, R60, R28 ;  /* 0x0000003c0438723c */ /* 0x044fe2000004181c */
[----:B------:R-:W2:Y:S06]  /*5820*/  LDSM.16.MT88.4 R28, [R217+0x9000] ;  /* 0x00900000d91c783b */ /* 0x000eac0000004200 */
[----:B------:R-:W-:Y:S01]  /*5830*/  IMAD.MOV.U32 R60, RZ, RZ, R119 ;  /* 0x000000ffff3c7224 */ /* 0x000fe200078e0077 */
[----:B---3--:R-:W-:Y:S01]  /*5840*/  HMMA.16816.F32.BF16 R96, R4, R42, R16 ;  /* 0x0000002a0460723c */ /* 0x008fe20000041810 */
[----:B------:R-:W-:-:S02]  /*5850*/  IMAD.MOV.U32 R61, RZ, RZ, R121 ;  /* 0x000000ffff3d7224 */ /* 0x000fc400078e0079 */
[----:B------:R3:W-:Y:S05]  /*5860*/  MUFU.EX2 R121, R3 ;  /* 0x0000000300797308 */ /* 0x0007ea0000000800 */
[C---:B----4-:R-:W-:Y:S08]  /*5870*/  HMMA.16816.F32.BF16 R140, R4.reuse, R52, R12 ;  /* 0x00000034048c723c */ /* 0x050ff0000004180c */
[----:B------:R-:W-:Y:S01]  /*5880*/  HMMA.16816.F32.BF16 R176, R4, R40, R20 ;  /* 0x0000002804b0723c */ /* 0x000fe20000041814 */
[----:B---3--:R-:W-:-:S07]  /*5890*/  FFMA.FTZ R3, R79, c[0x0][0x2d0], -R2 ;  /* 0x0000b4004f037a23 */ /* 0x008fce0000010802 */
[C---:B------:R-:W-:Y:S08]  /*58a0*/  HMMA.16816.F32.BF16 R16, R8.reuse, R44, RZ ;  /* 0x0000002c0810723c */ /* 0x040ff000000418ff */
[C---:B------:R-:W-:Y:S08]  /*58b0*/  HMMA.16816.F32.BF16 R12, R8.reuse, R46, RZ ;  /* 0x0000002e080c723c */ /* 0x040ff000000418ff */
[----:B------:R-:W-:Y:S07]  /*58c0*/  HMMA.16816.F32.BF16 R20, R8, R66, RZ ;  /* 0x000000420814723c */ /* 0x000fee00000418ff */
[----:B------:R-:W-:Y:S01]  /*58d0*/  IMAD.MOV.U32 R67, RZ, RZ, R117 ;  /* 0x000000ffff437224 */ /* 0x000fe200078e0075 */
[C---:B------:R-:W-:Y:S01]  /*58e0*/  HMMA.16816.F32.BF16 R144, R4.reuse, R62, R24 ;  /* 0x0000003e0490723c */ /* 0x040fe20000041818 */
[----:B------:R-:W3:Y:S01]  /*58f0*/  LDSM.16.MT88.4 R24, [R217+0x9800] ;  /* 0x00980000d918783b */ /* 0x000ee20000004200 */
[----:B------:R-:W-:Y:S01]  /*5900*/  IMAD.MOV.U32 R66, RZ, RZ, R116 ;  /* 0x000000ffff427224 */ /* 0x000fe200078e0074 */
[----:B------:R4:W2:Y:S04]  /*5910*/  MUFU.EX2 R63, R3 ;  /* 0x00000003003f7308 */ /* 0x0008a80000000800 */
[----:B------:R-:W-:Y:S01]  /*5920*/  MOV R62, R118 ;  /* 0x00000076003e7202 */ /* 0x000fe20000000f00 */
[C---:B-1----:R-:W-:Y:S08]  /*5930*/  HMMA.16816.F32.BF16 R128, R4.reuse, R32, R16 ;  /* 0x000000200480723c */ /* 0x042ff00000041810 */
[----:B------:R-:W-:Y:S01]  /*5940*/  HMMA.16816.F32.BF16 R124, R4, R34, R12 ;  /* 0x00000022047c723c */ /* 0x000fe2000004180c */
[----:B------:R-:W1:Y:S01]  /*5950*/  LDSM.16.MT88.4 R32, [R218+0x9800] ;  /* 0x00980000da20783b */ /* 0x000e620000004200 */
[----:B----4-:R-:W-:-:S04]  /*5960*/  FFMA.FTZ R3, R78, c[0x0][0x2d0], -R2 ;  /* 0x0000b4004e037a23 */ /* 0x010fc80000010802 */
[----:B------:R4:W-:Y:S02]  /*5970*/  MUFU.EX2 R222, R3 ;  /* 0x0000000300de7308 */ /* 0x0009e40000000800 */
[----:B------:R-:W-:Y:S08]  /*5980*/  HMMA.16816.F32.BF16 R136, R4, R54, R20 ;  /* 0x000000360488723c */ /* 0x000ff00000041814 */
[C---:B--2---:R-:W-:Y:S07]  /*5990*/  HMMA.16816.F32.BF16 R20, R8.reuse, R28, RZ ;  /* 0x0000001c0814723c */ /* 0x044fee00000418ff */
[----:B------:R-:W-:Y:S01]  /*59a0*/  MOV R29, R115 ;  /* 0x00000073001d7202 */ /* 0x000fe20000000f00 */
[----:B------:R-:W-:Y:S01]  /*59b0*/  HMMA.16816.F32.BF16 R16, R8, R30, RZ ;  /* 0x0000001e0810723c */ /* 0x000fe200000418ff */
[----:B------:R-:W-:-:S02]  /*59c0*/  IMAD.MOV.U32 R28, RZ, RZ, R114 ;  /* 0x000000ffff1c7224 */ /* 0x000fc400078e0072 */
[----:B----4-:R-:W-:-:S04]  /*59d0*/  FFMA.FTZ R3, R77, c[0x0][0x2d0], -R2 ;  /* 0x0000b4004d037a23 */ /* 0x010fc80000010802 */
[----:B------:R-:W-:Y:S01]  /*59e0*/  IMAD.MOV.U32 R31, RZ, RZ, R113 ;  /* 0x000000ffff1f7224 */ /* 0x000fe200078e0071 */
[----:B------:R-:W-:Y:S01]  /*59f0*/  HMMA.16816.F32.BF16 R12, R8, R36, RZ ;  /* 0x00000024080c723c */ /* 0x000fe200000418ff */
[----:B------:R-:W-:Y:S01]  /*5a00*/  MOV R30, R112 ;  /* 0x00000070001e7202 */ /* 0x000fe20000000f00 */
[----:B------:R2:W-:Y:S06]  /*5a10*/  MUFU.EX2 R64, R3 ;  /* 0x0000000300407308 */ /* 0x0005ec0000000800 */
[C---:B---3--:R-:W-:Y:S01]  /*5a20*/  HMMA.16816.F32.BF16 R116, R4.reuse, R24, R20 ;  /* 0x000000180474723c */ /* 0x048fe20000041814 */
[----:B------:R-:W3:Y:S06]  /*5a30*/  LDSM.16.MT88.4 R20, [R221+0x9000] ;  /* 0x00900000dd14783b */ /* 0x000eec0000004200 */
[----:B------:R-:W-:Y:S01]  /*5a40*/  IMAD.MOV.U32 R25, RZ, RZ, R110 ;  /* 0x000000ffff197224 */ /* 0x000fe200078e006e */
[----:B------:R-:W-:Y:S01]  /*5a50*/  HMMA.16816.F32.BF16 R112, R4, R26, R16 ;  /* 0x0000001a0470723c */ /* 0x000fe20000041810 */
[----:B------:R-:W-:Y:S01]  /*5a60*/  IMAD.MOV.U32 R24, RZ, RZ, R109 ;  /* 0x000000ffff187224 */ /* 0x000fe200078e006d */
[----:B------:R-:W4:Y:S01]  /*5a70*/  LDSM.16.MT88.4 R16, [R221+0x9800] ;  /* 0x00980000dd10783b */ /* 0x000f220000004200 */
[----:B--2---:R-:W-:-:S04]  /*5a80*/  FFMA.FTZ R3, R75, c[0x0][0x2d0], -R0 ;  /* 0x0000b4004b037a23 */ /* 0x004fc80000010800 */
[----:B------:R-:W-:Y:S01]  /*5a90*/  MOV R27, R111 ;  /* 0x0000006f001b7202 */ /* 0x000fe20000000f00 */
[----:B------:R-:W-:Y:S02]  /*5aa0*/  IMAD.MOV.U32 R26, RZ, RZ, R108 ;  /* 0x000000ffff1a7224 */ /* 0x000fe400078e006c */
[----:B-1----:R-:W-:Y:S07]  /*5ab0*/  HMMA.16816.F32.BF16 R108, R4, R32, R12 ;  /* 0x00000020046c723c */ /* 0x002fee000004180c */
[----:B------:R-:W-:Y:S01]  /*5ac0*/  MOV R32, R107 ;  /* 0x0000006b00207202 */ /* 0x000fe20000000f00 */
[----:B------:R-:W-:Y:S01]  /*5ad0*/  HMMA.16816.F32.BF16 R12, R8, R38, RZ ;  /* 0x00000026080c723c */ /* 0x000fe200000418ff */
[----:B------:R-:W-:-:S02]  /*5ae0*/  IMAD.MOV.U32 R33, RZ, RZ, R120 ;  /* 0x000000ffff217224 */ /* 0x000fc400078e0078 */
[----:B------:R1:W-:Y:S02]  /*5af0*/  MUFU.EX2 R120, R3 ;  /* 0x0000000300787308 */ /* 0x0003e40000000800 */
[----:B-1----:R-:W-:-:S06]  /*5b00*/  FFMA.FTZ R3, R74, c[0x0][0x2d0], -R0 ;  /* 0x0000b4004a037a23 */ /* 0x002fcc0000010800 */
[----:B------:R1:W2:Y:S11]  /*5b10*/  MUFU.EX2 R219, R3 ;  /* 0x0000000300db7308 */ /* 0x0002b60000000800 */
[----:B------:R-:W-:Y:S02]  /*5b20*/  @!UPT UIADD3 URZ, URZ, URZ, URZ ;  /* 0x0000003f3f3ff290 */ /* 0x000fe4000fffe03f */
[----:B------:R-:W-:Y:S07]  /*5b30*/  HMMA.16816.F32.BF16 R104, R4, R34, R12 ;  /* 0x000000220468723c */ /* 0x000fee000004180c */
[----:B------:R-:W-:Y:S01]  /*5b40*/  IMAD.MOV.U32 R35, RZ, RZ, R95 ;  /* 0x000000ffff237224 */ /* 0x000fe200078e005f */
[----:B---3--:R-:W-:Y:S01]  /*5b50*/  HMMA.16816.F32.BF16 R12, R8, R20, RZ ;  /* 0x00000014080c723c */ /* 0x008fe200000418ff */
[----:B-1----:R-:W-:-:S04]  /*5b60*/  FFMA.FTZ R3, R73, c[0x0][0x2d0], -R0 ;  /* 0x0000b40049037a23 */ /* 0x002fc80000010800 */
[----:B------:R1:W-:Y:S11]  /*5b70*/  MUFU.EX2 R34, R3 ;  /* 0x0000000300227308 */ /* 0x0003f60000000800 */
[----:B------:R-:W-:Y:S08]  /*5b80*/  @!UPT UIADD3 URZ, URZ, URZ, URZ ;  /* 0x0000003f3f3ff290 */ /* 0x000ff0000fffe03f */
[----:B----4-:R-:W-:Y:S01]  /*5b90*/  HMMA.16816.F32.BF16 R100, R4, R16, R12 ;  /* 0x000000100464723c */ /* 0x010fe2000004180c */
[----:B-1----:R-:W-:-:S04]  /*5ba0*/  FFMA.FTZ R3, R72, c[0x0][0x2d0], -R0 ;  /* 0x0000b40048037a23 */ /* 0x002fc80000010800 */
[----:B------:R1:W3:Y:S03]  /*5bb0*/  MUFU.EX2 R68, R3 ;  /* 0x0000000300447308 */ /* 0x0002e60000000800 */
[----:B------:R-:W-:Y:S01]  /*5bc0*/  HMMA.16816.F32.BF16 R12, R8, R22, RZ ;  /* 0x00000016080c723c */ /* 0x000fe200000418ff */
[----:B-1----:R-:W-:-:S04]  /*5bd0*/  IMAD.MOV.U32 R3, RZ, RZ, R65 ;  /* 0x000000ffff037224 */ /* 0x002fc800078e0041 */
[----:B------:R-:W-:Y:S11]  /*5be0*/  FFMA.FTZ R3, R3, c[0x0][0x2d0], -R2 ;  /* 0x0000b40003037a23 */ /* 0x000ff60000010802 */
[----:B------:R-:W-:Y:S08]  /*5bf0*/  @!UPT UIADD3 URZ, URZ, URZ, URZ ;  /* 0x0000003f3f3ff290 */ /* 0x000ff0000fffe03f */
[----:B------:R-:W-:Y:S01]  /*5c00*/  HMMA.16816.F32.BF16 R92, R4, R18, R12 ;  /* 0x00000012045c723c */ /* 0x000fe2000004180c */
[----:B------:R-:W1:Y:S07]  /*5c10*/  LDSM.16.MT88.4 R12, [R220+0x9000] ;  /* 0x00900000dc0c783b */ /* 0x000e6e0000004200 */
[C---:B-1----:R-:W-:Y:S08]  /*5c20*/  HMMA.16816.F32.BF16 R16, R8.reuse, R12, RZ ;  /* 0x0000000c0810723c */ /* 0x042ff000000418ff */
[----:B------:R-:W-:Y:S01]  /*5c30*/  HMMA.16816.F32.BF16 R8, R8, R14, RZ ;  /* 0x0000000e0808723c */ /* 0x000fe200000418ff */
[----:B------:R-:W1:Y:S11]  /*5c40*/  LDSM.16.MT88.4 R12, [R220+0x9800] ;  /* 0x00980000dc0c783b */ /* 0x000e760000004200 */
[----:B------:R-:W-:Y:S04]  /*5c50*/  @!UPT UIADD3 URZ, URZ, URZ, URZ ;  /* 0x0000003f3f3ff290 */ /* 0x000fe8000fffe03f */
[C---:B-1----:R-:W-:Y:S08]  /*5c60*/  HMMA.16816.F32.BF16 R52, R4.reuse, R12, R16 ;  /* 0x0000000c0434723c */ /* 0x042ff00000041810 */
[----:B------:R-:W-:Y:S01]  /*5c70*/  HMMA.16816.F32.BF16 R12, R4, R14, R8 ;  /* 0x0000000e040c723c */ /* 0x000fe20000041808 */
[----:B------:R-:W1:Y:S06]  /*5c80*/  LDSM.16.MT88.4 R8, [R217+0x1000] ;  /* 0x00100000d908783b */ /* 0x000e6c0000004200 */
[----:B------:R-:W-:-:S02]  /*5c90*/  F2FP.BF16.PACK_AB R4, R63, R121 ;  /* 0x000000793f04723e */ /* 0x000fc400000010ff */
[----:B--2---:R-:W-:Y:S02]  /*5ca0*/  F2FP.BF16.PACK_AB R5, R219, R120 ;  /* 0x00000078db05723e */ /* 0x004fe400000010ff */
[----:B------:R-:W-:Y:S02]  /*5cb0*/  F2FP.BF16.PACK_AB R6, R64, R222 ;  /* 0x000000de4006723e */ /* 0x000fe400000010ff */
[----:B---3--:R-:W-:-:S07]  /*5cc0*/  F2FP.BF16.PACK_AB R7, R68, R34 ;  /* 0x000000224407723e */ /* 0x008fce00000010ff */
[C---:B-1----:R-:W-:Y:S08]  /*5cd0*/  HMMA.16816.F32.BF16 R88, R4.reuse, R8, R88 ;  /* 0x000000080458723c */ /* 0x042ff00000041858 */
[C---:B------:R-:W-:Y:S01]  /*5ce0*/  HMMA.16816.F32.BF16 R48, R4.reuse, R10, R84 ;  /* 0x0000000a0430723c */ /* 0x040fe20000041854 */
[----:B------:R-:W1:Y:S07]  /*5cf0*/  LDSM.16.MT88.4 R8, [R218+0x1000] ;  /* 0x00100000da08783b */ /* 0x000e6e0000004200 */
[C---:B-1----:R-:W-:Y:S07]  /*5d00*/  HMMA.16816.F32.BF16 R84, R4.reuse, R8, R200 ;  /* 0x000000080454723c */ /* 0x042fee00000418c8 */
[----:B------:R-:W-:Y:S01]  /*5d10*/  MOV R203, R64 ;  /* 0x0000004000cb7202 */ /* 0x000fe20000000f00 */
[----:B------:R-:W-:Y:S01]  /*5d20*/  HMMA.16816.F32.BF16 R44, R4, R10, R196 ;  /* 0x0000000a042c723c */ /* 0x000fe200000418c4 */
[----:B------:R-:W1:Y:S01]  /*5d30*/  LDSM.16.MT88.4 R8, [R221+0x1000] ;  /* 0x00100000dd08783b */ /* 0x000e620000004200 */
[----:B------:R-:W-:Y:S01]  /*5d40*/  MOV R200, R63 ;  /* 0x0000003f00c87202 */ /* 0x000fe20000000f00 */
[----:B------:R-:W-:-:S02]  /*5d50*/  IMAD.MOV.U32 R201, RZ, RZ, R60 ;  /* 0x000000ffffc97224 */ /* 0x000fc400078e003c */
[----:B------:R-:W-:Y:S02]  /*5d60*/  IMAD.MOV.U32 R202, RZ, RZ, R61 ;  /* 0x000000ffffca7224 */ /* 0x000fe400078e003d */
[----:B------:R-:W-:Y:S01]  /*5d70*/  IMAD.MOV.U32 R196, RZ, RZ, R29 ;  /* 0x000000ffffc47224 */ /* 0x000fe200078e001d */
[----:B------:R-:W-:Y:S01]  /*5d80*/  MOV R197, R66 ;  /* 0x0000004200c57202 */ /* 0x000fe20000000f00 */
[----:B------:R-:W-:Y:S02]  /*5d90*/  IMAD.MOV.U32 R198, RZ, RZ, R67 ;  /* 0x000000ffffc67224 */ /* 0x000fe400078e0043 */
[----:B------:R-:W-:Y:S01]  /*5da0*/  IMAD.MOV.U32 R199, RZ, RZ, R62 ;  /* 0x000000ffffc77224 */ /* 0x000fe200078e003e */
[C---:B-1----:R-:W-:Y:S08]  /*5db0*/  HMMA.16816.F32.BF16 R80, R4.reuse, R8, R80 ;  /* 0x000000080450723c */ /* 0x042ff00000041850 */
[----:B------:R-:W-:Y:S01]  /*5dc0*/  HMMA.16816.F32.BF16 R40, R4, R10, R188 ;  /* 0x0000000a0428723c */ /* 0x000fe200000418bc */
[----:B------:R-:W1:Y:S06]  /*5dd0*/  LDSM.16.MT88.4 R8, [R220+0x1000] ;  /* 0x00100000dc08783b */ /* 0x000e6c0000004200 */
[----:B------:R-:W-:Y:S01]  /*5de0*/  IMAD.MOV.U32 R189, RZ, RZ, R30 ;  /* 0x000000ffffbd7224 */ /* 0x000fe200078e001e */
[----:B------:R-:W-:Y:S01]  /*5df0*/  MOV R190, R31 ;  /* 0x0000001f00be7202 */ /* 0x000fe20000000f00 */
[----:B------:R-:W-:-:S02]  /*5e00*/  IMAD.MOV.U32 R191, RZ, RZ, R28 ;  /* 0x000000ffffbf7224 */ /* 0x000fc400078e001c */
[----:B------:R-:W-:Y:S01]  /*5e10*/  IMAD.MOV.U32 R188, RZ, RZ, R25 ;  /* 0x000000ffffbc7224 */ /* 0x000fe200078e0019 */
[C---:B-1----:R-:W-:Y:S07]  /*5e20*/  HMMA.16816.F32.BF16 R76, R4.reuse, R8, R192 ;  /* 0x00000008044c723c */ /* 0x042fee00000418c0 */
[----:B------:R-:W-:Y:S01]  /*5e30*/  MOV R195, R34 ;  /* 0x0000002200c37202 */ /* 0x000fe20000000f00 */
[----:B------:R-:W-:Y:S01]  /*5e40*/  HMMA.16816.F32.BF16 R36, R4, R10, R184 ;  /* 0x0000000a0424723c */ /* 0x000fe200000418b8 */
[----:B------:R-:W1:Y:S01]  /*5e50*/  LDSM.16.MT88.4 R8, [R217+0x4000] ;  /* 0x00400000d908783b */ /* 0x000e620000004200 */
[----:B------:R-:W-:Y:S01]  /*5e60*/  MOV R192, R68 ;  /* 0x0000004400c07202 */ /* 0x000fe20000000f00 */
[----:B------:R-:W-:-:S02]  /*5e70*/  IMAD.MOV.U32 R193, RZ, RZ, R71 ;  /* 0x000000ffffc17224 */ /* 0x000fc400078e0047 */
[----:B------:R-:W-:Y:S02]  /*5e80*/  IMAD.MOV.U32 R194, RZ, RZ, R70 ;  /* 0x000000ffffc27224 */ /* 0x000fe400078e0046 */
[----:B------:R-:W-:Y:S01]  /*5e90*/  MOV R184, R33 ;  /* 0x0000002100b87202 */ /* 0x000fe20000000f00 */
[----:B------:R-:W-:Y:S01]  /*5ea0*/  IMAD.MOV.U32 R185, RZ, RZ, R26 ;  /* 0x000000ffffb97224 */ /* 0x000fe200078e001a */
[----:B------:R-:W-:Y:S01]  /*5eb0*/  MOV R187, R24 ;  /* 0x0000001800bb7202 */ /* 0x000fe20000000f00 */
[----:B------:R-:W-:Y:S01]  /*5ec0*/  IMAD.MOV.U32 R186, RZ, RZ, R27 ;  /* 0x000000ffffba7224 */ /* 0x000fe200078e001b */
[----:B-1----:R-:W-:Y:S07]  /*5ed0*/  HMMA.16816.F32.BF16 R72, R4, R8, R180 ;  /* 0x000000080448723c */ /* 0x002fee00000418b4 */
[----:B------:R-:W-:-:S02]  /*5ee0*/  IMAD.MOV.U32 R182, RZ, RZ, R35 ;  /* 0x000000ffffb67224 */ /* 0x000fc400078e0023 */
[----:B------:R-:W-:Y:S02]  /*5ef0*/  IMAD.MOV.U32 R181, RZ, RZ, R32 ;  /* 0x000000ffffb57224 */ /* 0x000fe400078e0020 */
[C---:B------:R-:W-:Y:S01]  /*5f00*/  HMMA.16816.F32.BF16 R32, R4.reuse, R10, R172 ;  /* 0x0000000a0420723c */ /* 0x040fe200000418ac */
[----:B------:R-:W1:Y:S01]  /*5f10*/  LDSM.16.MT88.4 R8, [R218+0x4000] ;  /* 0x00400000da08783b */ /* 0x000e620000004200 */
[----:B------:R-:W-:Y:S02]  /*5f20*/  IMAD.MOV.U32 R183, RZ, RZ, R69 ;  /* 0x000000ffffb77224 */ /* 0x000fe400078e0045 */
[----:B------:R-:W-:Y:S01]  /*5f30*/  IMAD.MOV.U32 R180, RZ, RZ, R181 ;  /* 0x000000ffffb47224 */ /* 0x000fe200078e00b5 */
[----:B------:R-:W-:Y:S01]  /*5f40*/  MOV R181, R182 ;  /* 0x000000b600b57202 */ /* 0x000fe20000000f00 */
[----:B------:R-:W-:Y:S02]  /*5f50*/  IMAD.MOV.U32 R182, RZ, RZ, R223 ;  /* 0x000000ffffb67224 */ /* 0x000fe400078e00df */
        /* <DEDUP_REMOVED lines=37> */
[----:B------:R-:W-:-:S02]  /*61b0*/  MOV R119, R190 ;  /* 0x000000be00777202 */ /* 0x000fc40000000f00 */
[----:B------:R-:W-:Y:S01]  /*61c0*/  MOV R116, R187 ;  /* 0x000000bb00747202 */ /* 0x000fe20000000f00 */
[----:B------:R-:W-:Y:S02]  /*61d0*/  IMAD.MOV.U32 R187, RZ, RZ, R199 ;  /* 0x000000ffffbb7224 */ /* 0x000fe400078e00c7 */
[C---:B-1----:R-:W-:Y:S08]  /*61e0*/  HMMA.16816.F32.BF16 R160, R4.reuse, R8, R108 ;  /* 0x0000000804a0723c */ /* 0x042ff0000004186c */
[----:B------:R-:W-:Y:S01]  /*61f0*/  HMMA.16816.F32.BF16 R136, R4, R10, R104 ;  /* 0x0000000a0488723c */ /* 0x000fe20000041868 */
[----:B------:R-:W1:Y:S01]  /*6200*/  LDSM.16.MT88.4 R8, [R221+0xa000] ;  /* 0x00a00000dd08783b */ /* 0x000e620000004200 */
[----:B------:R2:W-:Y:S02]  /*6210*/  MUFU.EX2 R105, R3 ;  /* 0x0000000300697308 */ /* 0x0005e40000000800 */
[----:B--2---:R-:W-:-:S02]  /*6220*/  FFMA.FTZ R3, R252, c[0x0][0x2d0], -R2 ;  /* 0x0000b400fc037a23 */ /* 0x004fc40000010802 */
[----:B------:R-:W-:Y:S02]  /*6230*/  IMAD.MOV.U32 R252, RZ, RZ, R127 ;  /* 0x000000fffffc7224 */ /* 0x000fe400078e007f */
[C---:B-1----:R-:W-:Y:S08]  /*6240*/  HMMA.16816.F32.BF16 R156, R4.reuse, R8, R100 ;  /* 0x00000008049c723c */ /* 0x042ff00000041864 */
[----:B------:R-:W-:Y:S01]  /*6250*/  HMMA.16816.F32.BF16 R100, R4, R10, R92 ;  /* 0x0000000a0464723c */ /* 0x000fe2000004185c */
[----:B------:R-:W1:Y:S01]  /*6260*/  LDSM.16.MT88.4 R8, [R220+0xa000] ;  /* 0x00a00000dc08783b */ /* 0x000e620000004200 */
[----:B------:R2:W3:Y:S02]  /*6270*/  MUFU.EX2 R95, R3 ;  /* 0x00000003005f7308 */ /* 0x0004e40000000800 */
[----:B--2---:R-:W-:-:S04]  /*6280*/  FFMA.FTZ R3, R215, c[0x0][0x2d0], -R2 ;  /* 0x0000b400d7037a23 */ /* 0x004fc80000010802 */
[C---:B-1----:R-:W-:Y:S08]  /*6290*/  HMMA.16816.F32.BF16 R152, R4.reuse, R8, R52 ;  /* 0x000000080498723c */ /* 0x042ff00000041834 */
[----:B------:R-:W-:Y:S01]  /*62a0*/  HMMA.16816.F32.BF16 R12, R4, R10, R12 ;  /* 0x0000000a040c723c */ /* 0x000fe2000004180c */
[----:B------:R1:W-:Y:S01]  /*62b0*/  MUFU.EX2 R6, R3 ;  /* 0x0000000300067308 */ /* 0x0003e20000000800 */
[----:B------:R-:W2:Y:S05]  /*62c0*/  LDSM.16.MT88.4 R8, [R217+0x1800] ;  /* 0x00180000d908783b */ /* 0x000eaa0000004200 */
[----:B------:R-:W-:-:S02]  /*62d0*/  FFMA.FTZ R4, R210, c[0x0][0x2d0], -R0 ;  /* 0x0000b400d2047a23 */ /* 0x000fc40000010800 */
[----:B------:R-:W-:Y:S02]  /*62e0*/  FADD.FTZ R5, R134, R122 ;  /* 0x0000007a86057221 */ /* 0x000fe40000010000 */
[----:B------:R-:W-:Y:S01]  /*62f0*/  MUFU.EX2 R106, R4 ;  /* 0x00000004006a7308 */ /* 0x000fe20000000800 */
[----:B------:R-:W-:Y:S02]  /*6300*/  IMAD.MOV.U32 R122, RZ, RZ, R195 ;  /* 0x000000ffff7a7224 */ /* 0x000fe400078e00c3 */
[----:B------:R-:W-:Y:S02]  /*6310*/  FADD.FTZ R5, R204, R5 ;  /* 0x00000005cc057221 */ /* 0x000fe40000010000 */
[----:B-1----:R-:W-:-:S04]  /*6320*/  FFMA.FTZ R3, R214, c[0x0][0x2d0], -R2 ;  /* 0x0000b400d6037a23 */ /* 0x002fc80000010802 */
[----:B------:R1:W-:Y:S02]  /*6330*/  MUFU.EX2 R104, R3 ;  /* 0x0000000300687308 */ /* 0x0003e40000000800 */
[----:B-1----:R-:W-:Y:S01]  /*6340*/  FADD.FTZ R3, R207, R123 ;  /* 0x0000007bcf037221 */ /* 0x002fe20000010000 */
[----:B------:R-:W-:-:S03]  /*6350*/  MOV R123, R128 ;  /* 0x00000080007b7202 */ /* 0x000fc60000000f00 */
[----:B------:R-:W-:Y:S02]  /*6360*/  FADD.FTZ R4, R206, R3 ;  /* 0x00000003ce047221 */ /* 0x000fe40000010000 */
[----:B------:R-:W-:Y:S02]  /*6370*/  FFMA.FTZ R3, R211, c[0x0][0x2d0], -R0 ;  /* 0x0000b400d3037a23 */ /* 0x000fe40000010800 */
[----:B------:R-:W-:Y:S02]  /*6380*/  FADD.FTZ R4, R209, R4 ;  /* 0x00000004d1047221 */ /* 0x000fe40000010000 */
[----:B------:R1:W4:Y:S02]  /*6390*/  MUFU.EX2 R94, R3 ;  /* 0x00000003005e7308 */ /* 0x0003240000000800 */
[----:B------:R-:W-:Y:S01]  /*63a0*/  FADD.FTZ R92, R208, R4 ;  /* 0x00000004d05c7221 */ /* 0x000fe20000010000 */
[----:B---3--:R-:W-:Y:S01]  /*63b0*/  F2FP.BF16.PACK_AB R4, R95, R105 ;  /* 0x000000695f04723e */ /* 0x008fe200000010ff */
[----:B-1----:R-:W-:-:S04]  /*63c0*/  FFMA.FTZ R3, R213, c[0x0][0x2d0], -R0 ;  /* 0x0000b400d5037a23 */ /* 0x002fc80000010800 */
[----:B------:R1:W-:Y:S02]  /*63d0*/  MUFU.EX2 R223, R3 ;  /* 0x0000000300df7308 */ /* 0x0003e40000000800 */
[----:B-1----:R-:W-:-:S06]  /*63e0*/  FFMA.FTZ R3, R212, c[0x0][0x2d0], -R0 ;  /* 0x0000b400d4037a23 */ /* 0x002fcc0000010800 */
[----:B------:R1:W3:Y:S02]  /*63f0*/  MUFU.EX2 R134, R3 ;  /* 0x0000000300867308 */ /* 0x0002e40000000800 */
[----:B-1----:R-:W-:Y:S01]  /*6400*/  FADD.FTZ R3, R205, R5 ;  /* 0x00000005cd037221 */ /* 0x002fe20000010000 */
[----:B----4-:R-:W-:Y:S02]  /*6410*/  F2FP.BF16.PACK_AB R5, R94, R106 ;  /* 0x0000006a5e05723e */ /* 0x010fe400000010ff */
[----:B---3--:R-:W-:Y:S01]  /*6420*/  F2FP.BF16.PACK_AB R7, R134, R223 ;  /* 0x000000df8607723e */ /* 0x008fe200000010ff */
[----:B------:R-:W-:Y:S02]  /*6430*/  FADD.FTZ R93, R135, R3 ;  /* 0x00000003875d7221 */ /* 0x000fe40000010000 */
[----:B------:R-:W-:-:S05]  /*6440*/  IMAD.MOV.U32 R135, RZ, RZ, R6 ;  /* 0x000000ffff877224 */ /* 0x000fca00078e0006 */
[----:B------:R-:W-:-:S07]  /*6450*/  F2FP.BF16.PACK_AB R6, R104, R135 ;  /* 0x000000876806723e */ /* 0x000fce00000010ff */
[C---:B--2---:R-:W-:Y:S08]  /*6460*/  HMMA.16816.F32.BF16 R200, R4.reuse, R8, R88 ;  /* 0x0000000804c8723c */ /* 0x044ff00000041858 */
        /* <DEDUP_REMOVED lines=8> */
[----:B------:R-:W-:Y:S01]  /*64f0*/  IMAD.MOV.U32 R86, RZ, RZ, R104 ;  /* 0x000000ffff567224 */ /* 0x000fe200078e0068 */
[----:B------:R-:W-:Y:S01]  /*6500*/  MOV R47, R185 ;  /* 0x000000b9002f7202 */ /* 0x000fe20000000f00 */
[----:B------:R-:W-:Y:S01]  /*6510*/  IMAD.MOV.U32 R46, RZ, RZ, R186 ;  /* 0x000000ffff2e7224 */ /* 0x000fe200078e00ba */
[----:B------:R-:W-:Y:S01]  /*6520*/  MOV R44, R192 ;  /* 0x000000c0002c7202 */ /* 0x000fe20000000f00 */
[----:B------:R-:W-:-:S06]  /*6530*/  IMAD.MOV.U32 R45, RZ, RZ, R187 ;  /* 0x000000ffff2d7224 */ /* 0x000fcc00078e00bb */
[----:B------:R-:W-:Y:S01]  /*6540*/  IMAD.MOV.U32 R3, RZ, RZ, R52 ;  /* 0x000000ffff037224 */ /* 0x000fe200078e0034 */
[----:B------:R-:W-:Y:S01]  /*6550*/  MOV R48, R54 ;  /* 0x0000003600307202 */ /* 0x000fe20000000f00 */
[----:B------:R-:W-:Y:S02]  /*6560*/  IMAD.MOV.U32 R52, RZ, RZ, R184 ;  /* 0x000000ffff347224 */ /* 0x000fe400078e00b8 */
[----:B------:R-:W-:Y:S02]  /*6570*/  IMAD.MOV.U32 R50, RZ, RZ, R55 ;  /* 0x000000ffff327224 */ /* 0x000fe400078e0037 */
[----:B------:R-:W-:Y:S01]  /*6580*/  IMAD.MOV.U32 R49, RZ, RZ, R53 ;  /* 0x000000ffff317224 */ /* 0x000fe200078e0035 */
[----:B------:R-:W-:Y:S01]  /*6590*/  MOV R53, R119 ;  /* 0x0000007700357202 */ /* 0x000fe20000000f00 */
[----:B------:R-:W-:Y:S02]  /*65a0*/  IMAD.MOV.U32 R55, RZ, RZ, R117 ;  /* 0x000000ffff377224 */ /* 0x000fe400078e0075 */
[----:B------:R-:W-:Y:S01]  /*65b0*/  IMAD.MOV.U32 R54, RZ, RZ, R118 ;  /* 0x000000ffff367224 */ /* 0x000fe200078e0076 */
[C---:B-1----:R-:W-:Y:S07]  /*65c0*/  HMMA.16816.F32.BF16 R208, R4.reuse, R8, R80 ;  /* 0x0000000804d0723c */ /* 0x042fee0000041850 */
[----:B------:R-:W-:Y:S01]  /*65d0*/  IMAD.MOV.U32 R80, RZ, RZ, R180 ;  /* 0x000000ffff507224 */ /* 0x000fe200078e00b4 */
[----:B------:R-:W-:Y:S01]  /*65e0*/  HMMA.16816.F32.BF16 R204, R4, R10, R40 ;  /* 0x0000000a04cc723c */ /* 0x000fe20000041828 */
[----:B------:R-:W1:Y:S01]  /*65f0*/  LDSM.16.MT88.4 R8, [R220+0x1800] ;  /* 0x00180000dc08783b */ /* 0x000e620000004200 */
[----:B------:R-:W-:Y:S01]  /*6600*/  MOV R81, R181 ;  /* 0x000000b500517202 */ /* 0x000fe20000000f00 */
[----:B------:R-:W-:-:S02]  /*6610*/  IMAD.MOV.U32 R82, RZ, RZ, R182 ;  /* 0x000000ffff527224 */ /* 0x000fc400078e00b6 */
[----:B------:R-:W-:Y:S02]  /*6620*/  IMAD.MOV.U32 R83, RZ, RZ, R183 ;  /* 0x000000ffff537224 */ /* 0x000fe400078e00b7 */
[----:B------:R-:W-:Y:S01]  /*6630*/  IMAD.MOV.U32 R41, RZ, RZ, R3 ;  /* 0x000000ffff297224 */ /* 0x000fe200078e0003 */
[----:B------:R-:W-:Y:S01]  /*6640*/  MOV R3, R194 ;  /* 0x000000c200037202 */ /* 0x000fe20000000f00 */
[----:B------:R-:W-:Y:S01]  /*6650*/  IMAD.MOV.U32 R43, RZ, RZ, R131 ;  /* 0x000000ffff2b7224 */ /* 0x000fe200078e0083 */
[----:B------:R-:W-:Y:S01]  /*6660*/  MOV R42, R130 ;  /* 0x00000082002a7202 */ /* 0x000fe20000000f00 */
[----:B------:R-:W-:Y:S02]  /*6670*/  IMAD.MOV.U32 R40, RZ, RZ, R50 ;  /* 0x000000ffff287224 */ /* 0x000fe400078e0032 */
[----:B------:R-:W-:Y:S01]  /*6680*/  FFMA.FTZ R3, R3, c[0x0][0x2d0], -R2 ;  /* 0x0000b40003037a23 */ /* 0x000fe20000010802 */
[C---:B-1----:R-:W-:Y:S07]  /*6690*/  HMMA.16816.F32.BF16 R196, R4.reuse, R8, R76 ;  /* 0x0000000804c4723c */ /* 0x042fee000004184c */
[----:B------:R-:W-:Y:S01]  /*66a0*/  IMAD.MOV.U32 R76, RZ, RZ, R124 ;  /* 0x000000ffff4c7224 */ /* 0x000fe200078e007c */
[----:B------:R-:W-:Y:S01]  /*66b0*/  HMMA.16816.F32.BF16 R184, R4, R10, R36 ;  /* 0x0000000a04b8723c */ /* 0x000fe20000041824 */
[----:B------:R-:W1:Y:S01]  /*66c0*/  LDSM.16.MT88.4 R8, [R217+0x4800] ;  /* 0x00480000d908783b */ /* 0x000e620000004200 */
[----:B------:R-:W-:Y:S01]  /*66d0*/  MOV R77, R116 ;  /* 0x00000074004d7202 */ /* 0x000fe20000000f00 */
[----:B------:R-:W-:Y:S01]  /*66e0*/  IMAD.MOV.U32 R79, RZ, RZ, R48 ;  /* 0x000000ffff4f7224 */ /* 0x000fe200078e0030 */
[----:B------:R-:W-:-:S03]  /*66f0*/  MOV R78, R49 ;  /* 0x00000031004e7202 */ /* 0x000fc60000000f00 */
[----:B------:R-:W-:Y:S01]  /*6700*/  IMAD.MOV.U32 R39, RZ, RZ, R125 ;  /* 0x000000ffff277224 */ /* 0x000fe200078e007d */
[----:B------:R-:W-:Y:S01]  /*6710*/  MOV R38, R126 ;  /* 0x0000007e00267202 */ /* 0x000fe20000000f00 */
[----:B------:R-:W-:Y:S01]  /*6720*/  IMAD.MOV.U32 R37, RZ, RZ, R129 ;  /* 0x000000ffff257224 */ /* 0x000fe200078e0081 */
        /* <DEDUP_REMOVED lines=11> */
[----:B------:R-:W-:-:S02]  /*67e0*/  IMAD.MOV.U32 R25, RZ, RZ, R82 ;  /* 0x000000ffff197224 */ /* 0x000fc400078e0052 */
        /* <DEDUP_REMOVED lines=9> */
[C---:B------:R-:W-:Y:S01]  /*6880*/  HMMA.16816.F32.BF16 R60, R4.reuse, R10, R16 ;  /* 0x0000000a043c723c */ /* 0x040fe20000041810 */
[----:B------:R-:W1:Y:S06]  /*6890*/  LDSM.16.MT88.4 R8, [R218+0x7800] ;  /* 0x00780000da08783b */ /* 0x000e6c0000004200 */
[----:B------:R-:W-:Y:S01]  /*68a0*/  IMAD.MOV.U32 R18, RZ, RZ, R85 ;  /* 0x000000ffff127224 */ /* 0x000fe200078e0055 */
[----:B------:R-:W-:Y:S01]  /*68b0*/  MOV R16, R86 ;  /* 0x0000005600107202 */ /* 0x000fe20000000f00 */
[----:B------:R-:W-:Y:S01]  /*68c0*/  IMAD.MOV.U32 R19, RZ, RZ, R87 ;  /* 0x000000ffff137224 */ /* 0x000fe200078e0057 */
[----:B------:R-:W-:Y:S01]  /*68d0*/  MOV R17, R44 ;  /* 0x0000002c00117202 */ /* 0x000fe20000000f00 */
[C---:B-1----:R-:W-:Y:S07]  /*68e0*/  HMMA.16816.F32.BF16 R48, R4.reuse, R8, R176 ;  /* 0x000000080430723c */ /* 0x042fee00000418b0 */
[----:B------:R-:W-:Y:S01]  /*68f0*/  MOV R179, R37 ;  /* 0x0000002500b37202 */ /* 0x000fe20000000f00 */
[----:B------:R-:W-:Y:S01]  /*6900*/  IMAD.MOV.U32 R176, RZ, RZ, R78 ;  /* 0x000000ffffb07224 */ /* 0x000fe200078e004e */
[----:B------:R-:W-:Y:S01]  /*6910*/  HMMA.16816.F32.BF16 R36, R4, R10, R96 ;  /* 0x0000000a0424723c */ /* 0x000fe20000041860 */
[----:B------:R-:W1:Y:S01]  /*6920*/  LDSM.16.MT88.4 R8, [R221+0x7800] ;  /* 0x00780000dd08783b */ /* 0x000e620000004200 */
[----:B------:R-:W-:Y:S01]  /*6930*/  MOV R177, R79 ;  /* 0x0000004f00b17202 */ /* 0x000fe20000000f00 */
[----:B------:R-:W-:-:S04]  /*6940*/  IMAD.MOV.U32 R178, RZ, RZ, R40 ;  /* 0x000000ffffb27224 */ /* 0x000fc800078e0028 */
        /* <DEDUP_REMOVED lines=11> */
[----:B------:R-:W-:Y:S01]  /*6a00*/  MOV R149, R53 ;  /* 0x0000003500957202 */ /* 0x000fe20000000f00 */
[----:B------:R-:W-:Y:S02]  /*6a10*/  IMAD.MOV.U32 R150, RZ, RZ, R54 ;  /* 0x000000ffff967224 */ /* 0x000fe400078e0036 */
[----:B------:R-:W-:Y:S01]  /*6a20*/  IMAD.MOV.U32 R151, RZ, RZ, R55 ;  /* 0x000000ffff977224 */ /* 0x000fe200078e0037 */
[----:B------:R-:W-:Y:S01]  /*6a30*/  MOV R148, R149 ;  /* 0x0000009500947202 */ /* 0x000fe20000000f00 */
[----:B------:R-:W-:Y:S02]  /*6a40*/  IMAD.MOV.U32 R149, RZ, RZ, R150 ;  /* 0x000000ffff957224 */ /* 0x000fe400078e0096 */
[----:B------:R-:W-:Y:S01]  /*6a50*/  IMAD.MOV.U32 R150, RZ, RZ, R151 ;  /* 0x000000ffff967224 */ /* 0x000fe200078e0097 */
[----:B------:R-:W-:Y:S01]  /*6a60*/  MOV R151, R172 ;  /* 0x000000ac00977202 */ /* 0x000fe20000000f00 */
[----:B------:R-:W-:-:S02]  /*6a70*/  IMAD.MOV.U32 R172, RZ, RZ, R173 ;  /* 0x000000ffffac7224 */ /* 0x000fc400078e00ad */
[----:B------:R-:W-:Y:S01]  /*6a80*/  IMAD.MOV.U32 R173, RZ, RZ, R174 ;  /* 0x000000ffffad7224 */ /* 0x000fe200078e00ae */
        /* <DEDUP_REMOVED lines=9> */
[----:B------:R-:W-:Y:S02]  /*6b20*/  MOV R179, R134 ;  /* 0x0000008600b37202 */ /* 0x000fe40000000f00 */
[----:B------:R2:W-:Y:S01]  /*6b30*/  MUFU.EX2 R134, R3 ;  /* 0x0000000300867308 */ /* 0x0005e20000000800 */
[C---:B-1----:R-:W-:Y:S08]  /*6b40*/  HMMA.16816.F32.BF16 R68, R4.reuse, R8, R168 ;  /* 0x000000080444723c */ /* 0x042ff000000418a8 */
[----:B------:R-:W-:Y:S01]  /*6b50*/  HMMA.16816.F32.BF16 R56, R4, R10, R144 ;  /* 0x0000000a0438723c */ /* 0x000fe20000041890 */
[----:B------:R-:W1:Y:S01]  /*6b60*/  LDSM.16.MT88.4 R8, [R217+0xa800] ;  /* 0x00a80000d908783b */ /* 0x000e620000004200 */
[----:B--2---:R-:W-:-:S02]  /*6b70*/  FFMA.FTZ R3, R148, c[0x0][0x2d0], -R2 ;  /* 0x0000b40094037a23 */ /* 0x004fc40000010802 */
[----:B------:R-:W-:Y:S02]  /*6b80*/  IMAD.MOV.U32 R148, RZ, RZ, R149 ;  /* 0x000000ffff947224 */ /* 0x000fe400078e0095 */
        /* <DEDUP_REMOVED lines=15> */
[----:B------:R-:W-:Y:S02]  /*6c80*/  IMAD.MOV.U32 R16, RZ, RZ, R223 ;  /* 0x000000ffff107224 */ /* 0x000fe400078e00df */
[----:B------:R-:W-:-:S02]  /*6c90*/  FFMA.FTZ R26, R26, c[0x0][0x2d0], -R2 ;  /* 0x0000b4001a1a7a23 */ /* 0x000fc40000010802 */
[--C-:B------:R-:W-:Y:S02]  /*6ca0*/  FFMA.FTZ R25, R25, c[0x0][0x2d0], -R2.reuse ;  /* 0x0000b40019197a23 */ /* 0x100fe40000010802 */
[--C-:B------:R-:W-:Y:S02]  /*6cb0*/  FFMA.FTZ R24, R24, c[0x0][0x2d0], -R2.reuse ;  /* 0x0000b40018187a23 */ /* 0x100fe40000010802 */
[----:B------:R-:W-:Y:S01]  /*6cc0*/  FFMA.FTZ R23, R23, c[0x0][0x2d0], -R2 ;  /* 0x0000b40017177a23 */ /* 0x000fe20000010802 */
[----:B------:R-:W-:Y:S01]  /*6cd0*/  MOV R170, R17 ;  /* 0x0000001100aa7202 */ /* 0x000fe20000000f00 */
[----:B------:R-:W-:Y:S01]  /*6ce0*/  IMAD.MOV.U32 R171, RZ, RZ, R18 ;  /* 0x000000ffffab7224 */ /* 0x000fe200078e0012 */
[----:B------:R2:W5:Y:S01]  /*6cf0*/  LDL.LU R223, [R1+0xa4] ;  /* 0x0000a40001df7983 */ /* 0x0005620000300800 */
[C---:B-1----:R-:W-:Y:S08]  /*6d00*/  HMMA.16816.F32.BF16 R44, R4.reuse, R8, R164 ;  /* 0x00000008042c723c */ /* 0x042ff000000418a4 */
[C---:B------:R-:W-:Y:S01]  /*6d10*/  HMMA.16816.F32.BF16 R32, R4.reuse, R10, R140 ;  /* 0x0000000a0420723c */ /* 0x040fe2000004188c */
[----:B------:R-:W1:Y:S07]  /*6d20*/  LDSM.16.MT88.4 R8, [R218+0xa800] ;  /* 0x00a80000da08783b */ /* 0x000e6e0000004200 */
[C---:B-1----:R-:W-:Y:S08]  /*6d30*/  HMMA.16816.F32.BF16 R80, R4.reuse, R8, R160 ;  /* 0x000000080450723c */ /* 0x042ff000000418a0 */
[C---:B------:R-:W-:Y:S01]  /*6d40*/  HMMA.16816.F32.BF16 R72, R4.reuse, R10, R136 ;  /* 0x0000000a0448723c */ /* 0x040fe20000041888 */
[----:B------:R-:W1:Y:S01]  /*6d50*/  LDSM.16.MT88.4 R8, [R221+0xa800] ;  /* 0x00a80000dd08783b */ /* 0x000e620000004200 */
[----:B------:R3:W-:Y:S06]  /*6d60*/  MUFU.EX2 R137, R3 ;  /* 0x0000000300897308 */ /* 0x0007ec0000000800 */
[C---:B-1----:R-:W-:Y:S08]  /*6d70*/  HMMA.16816.F32.BF16 R64, R4.reuse, R8, R156 ;  /* 0x000000080440723c */ /* 0x042ff0000004189c */
[----:B------:R-:W-:Y:S01]  /*6d80*/  HMMA.16816.F32.BF16 R52, R4, R10, R100 ;  /* 0x0000000a0434723c */ /* 0x000fe20000041864 */
[----:B------:R-:W1:Y:S01]  /*6d90*/  LDSM.16.MT88.4 R8, [R220+0xa800] ;  /* 0x00a80000dc08783b */ /* 0x000e620000004200 */
[----:B---3--:R-:W-:-:S04]  /*6da0*/  FFMA.FTZ R3, R148, c[0x0][0x2d0], -R2 ;  /* 0x0000b40094037a23 */ /* 0x008fc80000010802 */
[----:B------:R3:W-:Y:S02]  /*6db0*/  MUFU.EX2 R138, R3 ;  /* 0x00000003008a7308 */ /* 0x0007e40000000800 */
[----:B---3--:R-:W-:Y:S01]  /*6dc0*/  FFMA.FTZ R3, R149, c[0x0][0x2d0], -R2 ;  /* 0x0000b40095037a23 */ /* 0x008fe20000010802 */
        /* <DEDUP_REMOVED lines=10> */
[----:B------:R-:W-:Y:S01]  /*6e70*/  IMAD.MOV.U32 R99, RZ, RZ, R176 ;  /* 0x000000ffff637224 */ /* 0x000fe200078e00b0 */
[----:B------:R-:W-:Y:S01]  /*6e80*/  MOV R148, R150 ;  /* 0x0000009600947202 */ /* 0x000fe20000000f00 */
[----:B------:R-:W-:Y:S01]  /*6e90*/  IMAD.MOV.U32 R176, RZ, RZ, R177 ;  /* 0x000000ffffb07224 */ /* 0x000fe200078e00b1 */
[----:B-1----:R-:W-:Y:S01]  /*6ea0*/  HMMA.16816.F32.BF16 R40, R4, R8, R152 ;  /* 0x000000080428723c */ /* 0x002fe20000041898 */
[----:B------:R1:W3:Y:S01]  /*6eb0*/  MUFU.EX2 R152, R3 ;  /* 0x0000000300987308 */ /* 0x0002e20000000800 */
[----:B------:R-:W-:Y:S01]  /*6ec0*/  MOV R177, R178 ;  /* 0x000000b200b17202 */ /* 0x000fe20000000f00 */
[----:B------:R-:W-:Y:S02]  /*6ed0*/  IMAD.MOV.U32 R178, RZ, RZ, R179 ;  /* 0x000000ffffb27224 */ /* 0x000fe400078e00b3 */
[----:B------:R-:W-:-:S03]  /*6ee0*/  IMAD.MOV.U32 R179, RZ, RZ, R16 ;  /* 0x000000ffffb37224 */ /* 0x000fc600078e0010 */
[----:B------:R-:W-:Y:S01]  /*6ef0*/  HMMA.16816.F32.BF16 R28, R4, R10, R12 ;  /* 0x0000000a041c723c */ /* 0x000fe2000004180c */
[----:B------:R-:W4:Y:S01]  /*6f00*/  LDSM.16.MT88.4 R8, [R217+0x2000] ;  /* 0x00200000d908783b */ /* 0x000f220000004200 */
[----:B------:R-:W-:Y:S01]  /*6f10*/  IMAD.MOV.U32 R150, RZ, RZ, R172 ;  /* 0x000000ffff967224 */ /* 0x000fe200078e00ac */
[----:B------:R-:W-:Y:S01]  /*6f20*/  MOV R16, R135 ;  /* 0x0000008700107202 */ /* 0x000fe20000000f00 */
[----:B------:R-:W-:Y:S01]  /*6f30*/  IMAD.MOV.U32 R172, RZ, RZ, R174 ;  /* 0x000000ffffac7224 */ /* 0x000fe200078e00ae */
[----:B------:R-:W2:Y:S01]  /*6f40*/  LDSM.16.MT88.4 R12, [R221+0x2000] ;  /* 0x00200000dd0c783b */ /* 0x000ea20000004200 */
[----:B-1----:R-:W-:Y:S02]  /*6f50*/  FFMA.FTZ R3, R149, c[0x0][0x2d0], -R0 ;  /* 0x0000b40095037a23 */ /* 0x002fe40000010800 */
[----:B------:R-:W-:Y:S01]  /*6f60*/  IMAD.MOV.U32 R149, RZ, RZ, R151 ;  /* 0x000000ffff957224 */ /* 0x000fe200078e0097 */
[----:B------:R-:W-:Y:S01]  /*6f70*/  MOV R151, R173 ;  /* 0x000000ad00977202 */ /* 0x000fe20000000f00 */
[----:B------:R-:W-:-:S02]  /*6f80*/  IMAD.MOV.U32 R135, RZ, RZ, R122 ;  /* 0x000000ffff877224 */ /* 0x000fc400078e007a */
[----:B------:R-:W-:Y:S01]  /*6f90*/  IMAD.MOV.U32 R173, RZ, RZ, R175 ;  /* 0x000000ffffad7224 */ /* 0x000fe200078e00af */
[----:B------:R-:W-:Y:S01]  /*6fa0*/  MOV R175, R176 ;  /* 0x000000b000af7202 */ /* 0x000fe20000000f00 */
[----:B------:R-:W-:Y:S01]  /*6fb0*/  FFMA.FTZ R4, R148, c[0x0][0x2d0], -R0 ;  /* 0x0000b40094047a23 */ /* 0x000fe20000010800 */
[----:B------:R-:W-:Y:S01]  /*6fc0*/  MOV R148, R149 ;  /* 0x0000009500947202 */ /* 0x000fe20000000f00 */
[----:B------:R-:W-:Y:S02]  /*6fd0*/  IMAD.MOV.U32 R122, RZ, RZ, R222 ;  /* 0x000000ffff7a7224 */ /* 0x000fe400078e00de */
[----:B------:R-:W-:Y:S01]  /*6fe0*/  IMAD.MOV.U32 R174, RZ, RZ, R177 ;  /* 0x000000ffffae7224 */ /* 0x000fe200078e00b1 */
[----:B------:R-:W-:Y:S01]  /*6ff0*/  MOV R177, R179 ;  /* 0x000000b300b17202 */ /* 0x000fe20000000f00 */
[----:B------:R-:W-:Y:S01]  /*7000*/  IMAD.MOV.U32 R176, RZ, RZ, R178 ;  /* 0x000000ffffb07224 */ /* 0x000fe200078e00b2 */
[----:B------:R1:W-:Y:S01]  /*7010*/  MUFU.EX2 R136, R4 ;  /* 0x0000000400887308 */ /* 0x0003e20000000800 */
[----:B------:R-:W-:Y:S01]  /*7020*/  IMAD.MOV.U32 R149, RZ, RZ, R150 ;  /* 0x000000ffff957224 */ /* 0x000fe200078e0096 */
[----:B---3--:R-:W-:Y:S01]  /*7030*/  F2FP.BF16.PACK_AB R6, R152, R138 ;  /* 0x0000008a9806723e */ /* 0x008fe200000010ff */
[----:B------:R-:W-:Y:S01]  /*7040*/  IMAD.MOV.U32 R150, RZ, RZ, R151 ;  /* 0x000000ffff967224 */ /* 0x000fe200078e0097 */
[----:B------:R-:W-:Y:S01]  /*7050*/  MOV R151, R172 ;  /* 0x000000ac00977202 */ /* 0x000fe20000000f00 */
[----:B------:R-:W-:Y:S01]  /*7060*/  IMAD.MOV.U32 R178, RZ, RZ, R16 ;  /* 0x000000ffffb27224 */ /* 0x000fe200078e0010 */
[----:B------:R-:W-:Y:S01]  /*7070*/  MOV R16, R122 ;  /* 0x0000007a00107202 */ /* 0x000fe20000000f00 */
[----:B------:R-:W-:Y:S01]  /*7080*/  IMAD.MOV.U32 R179, RZ, RZ, R135 ;  /* 0x000000ffffb37224 */ /* 0x000fe200078e0087 */
[----:B------:R3:W5:Y:S01]  /*7090*/  LDL.LU R222, [R1+0xa0] ;  /* 0x0000a00001de7983 */ /* 0x0007620000300800 */
[----:B------:R-:W-:-:S02]  /*70a0*/  IMAD.MOV.U32 R172, RZ, RZ, R173 ;  /* 0x000000ffffac7224 */ /* 0x000fc400078e00ad */
[----:B------:R-:W-:Y:S01]  /*70b0*/  IMAD.MOV.U32 R173, RZ, RZ, R176 ;  /* 0x000000ffffad7224 */ /* 0x000fe200078e00b0 */
[----:B------:R-:W-:Y:S01]  /*70c0*/  MOV R176, R177 ;  /* 0x000000b100b07202 */ /* 0x000fe20000000f00 */
[----:B------:R-:W-:Y:S01]  /*70d0*/  IMAD.MOV.U32 R122, RZ, RZ, R123 ;  /* 0x000000ffff7a7224 */ /* 0x000fe200078e007b */
[----:B------:R2:W2:Y:S01]  /*70e0*/  MUFU.EX2 R135, R3 ;  /* 0x0000000300877308 */ /* 0x0004a20000000800 */
[----:B------:R-:W-:Y:S02]  /*70f0*/  IMAD.MOV.U32 R177, RZ, RZ, R178 ;  /* 0x000000ffffb17224 */ /* 0x000fe400078e00b2 */
[----:B------:R-:W-:Y:S01]  /*7100*/  IMAD.MOV.U32 R178, RZ, RZ, R179 ;  /* 0x000000ffffb27224 */ /* 0x000fe200078e00b3 */
[----:B------:R-:W-:Y:S01]  /*7110*/  MOV R179, R16 ;  /* 0x0000001000b37202 */ /* 0x000fe20000000f00 */
[----:B-1----:R-:W-:Y:S02]  /*7120*/  FFMA.FTZ R4, R149, c[0x0][0x2d0], -R0 ;  /* 0x0000b40095047a23 */ /* 0x002fe40000010800 */
[----:B------:R-:W-:-:S02]  /*7130*/  IMAD.MOV.U32 R16, RZ, RZ, R122 ;  /* 0x000000ffff107224 */ /* 0x000fc400078e007a */
[----:B------:R-:W-:Y:S01]  /*7140*/  IMAD.MOV.U32 R122, RZ, RZ, R252 ;  /* 0x000000ffff7a7224 */ /* 0x000fe200078e00fc */
[----:B------:R1:W-:Y:S01]  /*7150*/  MUFU.EX2 R139, R4 ;  /* 0x00000004008b7308 */ /* 0x0003e20000000800 */
[----:B--2---:R-:W-:-:S07]  /*7160*/  FFMA.FTZ R3, R216, c[0x0][0x2d0], -R0 ;  /* 0x0000b400d8037a23 */ /* 0x004fce0000010800 */
[----:B------:R-:W2:Y:S01]  /*7170*/  MUFU.EX2 R252, R3 ;  /* 0x0000000300fc7308 */ /* 0x000ea20000000800 */
[----:B------:R-:W-:Y:S02]  /*7180*/  FADD.FTZ R5, R150, R93 ;  /* 0x0000005d96057221 */ /* 0x000fe40000010000 */
[----:B------:R-:W-:Y:S02]  /*7190*/  IMAD.MOV.U32 R169, RZ, RZ, R16 ;  /* 0x000000ffffa97224 */ /* 0x000fe400078e0010 */
[----:B------:R-:W-:Y:S02]  /*71a0*/  FADD.FTZ R2, R172, R5 ;  /* 0x00000005ac027221 */ /* 0x000fe40000010000 */
[----:B------:R-:W-:Y:S02]  /*71b0*/  IMAD.MOV.U32 R172, RZ, RZ, R19 ;  /* 0x000000ffffac7224 */ /* 0x000fe400078e0013 */
[----:B------:R-:W3:Y:S01]  /*71c0*/  LDSM.16.MT88.4 R16, [R218+0x2000] ;  /* 0x00200000da10783b */ /* 0x000ee20000004200 */
[----:B-1----:R-:W-:-:S02]  /*71d0*/  F2FP.BF16.PACK_AB R4, R137, R134 ;  /* 0x000000868904723e */ /* 0x002fc400000010ff */
[----:B------:R-:W-:Y:S02]  /*71e0*/  F2FP.BF16.PACK_AB R5, R136, R135 ;  /* 0x000000878805723e */ /* 0x000fe400000010ff */
[----:B--2---:R-:W-:Y:S01]  /*71f0*/  F2FP.BF16.PACK_AB R7, R139, R252 ;  /* 0x000000fc8b07723e */ /* 0x004fe200000010ff */
[----:B------:R-:W-:Y:S01]  /*7200*/  IMAD.MOV.U32 R168, RZ, RZ, R179 ;  /* 0x000000ffffa87224 */ /* 0x000fe200078e00b3 */
[----:B------:R-:W-:Y:S01]  /*7210*/  MOV R147, R178 ;  /* 0x000000b200937202 */ /* 0x000fe20000000f00 */
[----:B------:R-:W-:Y:S01]  /*7220*/  FADD.FTZ R3, R148, R92 ;  /* 0x0000005c94037221 */ /* 0x000fe20000010000 */
[----:B------:R-:W-:Y:S01]  /*7230*/  MOV R179, R95 ;  /* 0x0000005f00b37202 */ /* 0x000fe20000000f00 */
[----:B------:R-:W-:Y:S02]  /*7240*/  IMAD.MOV.U32 R178, RZ, RZ, R94 ;  /* 0x000000ffffb27224 */ /* 0x000fe400078e005e */
[C---:B----4-:R-:W-:Y:S08]  /*7250*/  HMMA.16816.F32.BF16 R140, R4.reuse, R8, R200 ;  /* 0x00000008048c723c */ /* 0x050ff000000418c8 */
[----:B------:R-:W-:Y:S01]  /*7260*/  HMMA.16816.F32.BF16 R92, R4, R10, R188 ;  /* 0x0000000a045c723c */ /* 0x000fe200000418bc */
[----:B------:R-:W1:Y:S01]  /*7270*/  LDSM.16.MT88.4 R8, [R220+0x2000] ;  /* 0x00200000dc08783b */ /* 0x000e620000004200 */
[----:B------:R-:W-:-:S06]  /*7280*/  FADD.FTZ R3, R151, R3 ;  /* 0x0000000397037221 */ /* 0x000fcc0000010000 */
[C---:B------:R-:W-:Y:S08]  /*7290*/  HMMA.16816.F32.BF16 R156, R4.reuse, R12, R208 ;  /* 0x0000000c049c723c */ /* 0x040ff000000418d0 */
[C---:B------:R-:W-:Y:S01]  /*72a0*/  HMMA.16816.F32.BF16 R100, R4.reuse, R14, R204 ;  /* 0x0000000e0464723c */ /* 0x040fe200000418cc */
[----:B------:R-:W-:Y:S07]  /*72b0*/  LDSM.16.MT88.4 R12, [R218+0x5000] ;  /* 0x00500000da0c783b */ /* 0x000fee0000004200 */
[C---:B---3--:R-:W-:Y:S08]  /*72c0*/  HMMA.16816.F32.BF16 R148, R4.reuse, R16, R96 ;  /* 0x000000100494723c */ /* 0x048ff00000041860 */
[C---:B------:R-:W-:Y:S01]  /*72d0*/  HMMA.16816.F32.BF16 R96, R4.reuse, R18, R212 ;  /* 0x000000120460723c */ /* 0x040fe200000418d4 */
[----:B------:R-:W2:Y:S07]  /*72e0*/  LDSM.16.MT88.4 R16, [R217+0x5000] ;  /* 0x00500000d910783b */ /* 0x000eae0000004200 */
[C---:B-1----:R-:W-:Y:S01]  /*72f0*/  HMMA.16816.F32.BF16 R160, R4.reuse, R10, R184 ;  /* 0x0000000a04a0723c */ /* 0x042fe200000418b8 */
[----:B------:R-:W-:Y:S01]  /*7300*/  IMAD.MOV.U32 R144, RZ, RZ, R170 ;  /* 0x000000ffff907224 */ /* 0x000fe200078e00aa */
[----:B------:R-:W-:Y:S11]  /*7310*/  MOV R170, R174 ;  /* 0x000000ae00aa7202 */ /* 0x000ff60000000f00 */
[----:B------:R-:W-:Y:S11]  /*7320*/  @!UPT UIADD3 URZ, URZ, URZ, URZ ;  /* 0x0000003f3f3ff290 */ /* 0x000ff6000fffe03f */
[----:B------:R-:W-:Y:S01]  /*7330*/  IMAD.MOV.U32 R184, RZ, RZ, R163 ;  /* 0x000000ffffb87224 */ /* 0x000fe200078e00a3 */
[----:B------:R-:W-:Y:S01]  /*7340*/  MOV R186, R161 ;  /* 0x000000a100ba7202 */ /* 0x000fe20000000f00 */
[----:B------:R-:W-:Y:S01]  /*7350*/  IMAD.MOV.U32 R185, RZ, RZ, R162 ;  /* 0x000000ffffb97224 */ /* 0x000fe200078e00a2 */
[----:B------:R-:W-:Y:S01]  /*7360*/  MOV R163, R171 ;  /* 0x000000ab00a37202 */ /* 0x000fe20000000f00 */
[----:B------:R-:W-:Y:S02]  /*7370*/  IMAD.MOV.U32 R162, RZ, RZ, R172 ;  /* 0x000000ffffa27224 */ /* 0x000fe400078e00ac */
[----:B------:R-:W-:Y:S02]  /*7380*/  IMAD.MOV.U32 R171, RZ, RZ, R173 ;  /* 0x000000ffffab7224 */ /* 0x000fe400078e00ad */
[----:B------:R-:W-:Y:S01]  /*7390*/  IMAD.MOV.U32 R161, RZ, RZ, R175 ;  /* 0x000000ffffa17224 */ /* 0x000fe200078e00af */
[C---:B--2---:R-:W-:Y:S08]  /*73a0*/  HMMA.16816.F32.BF16 R208, R4.reuse, R18, R180 ;  /* 0x0000001204d0723c */ /* 0x044ff000000418b4 */
[C---:B------:R-:W-:Y:S01]  /*73b0*/  HMMA.16816.F32.BF16 R172, R4.reuse, R16, R192 ;  /* 0x0000001004ac723c */ /* 0x040fe200000418c0 */
[----:B------:R-:W-:Y:S01]  /*73c0*/  MOV R146, R168 ;  /* 0x000000a800927202 */ /* 0x000fe20000000f00 */
[----:B------:R-:W-:Y:S01]  /*73d0*/  IMAD.MOV.U32 R145, RZ, RZ, R169 ;  /* 0x000000ffff917224 */ /* 0x000fe200078e00a9 */
[----:B------:R-:W-:Y:S05]  /*73e0*/  LDSM.16.MT88.4 R16, [R220+0x5000] ;  /* 0x00500000dc10783b */ /* 0x000fea0000004200 */
[C---:B------:R-:W-:Y:S08]  /*73f0*/  HMMA.16816.F32.BF16 R180, R4.reuse, R12, R128 ;  /* 0x0000000c04b4723c */ /* 0x040ff00000041880 */
[C---:B------:R-:W-:Y:S01]  /*7400*/  HMMA.16816.F32.BF16 R192, R4.reuse, R14, R124 ;  /* 0x0000000e04c0723c */ /* 0x040fe2000004187c */
[----:B------:R-:W1:Y:S07]  /*7410*/  LDSM.16.MT88.4 R12, [R217+0x8000] ;  /* 0x00800000d90c783b */ /* 0x000e6e0000004200 */
[C---:B------:R-:W-:Y:S01]  /*7420*/  HMMA.16816.F32.BF16 R164, R4.reuse, R8, R196 ;  /* 0x0000000804a4723c */ /* 0x040fe200000418c4 */
[----:B------:R-:W2:Y:S07]  /*7430*/  LDSM.16.MT88.4 R8, [R221+0x5000] ;  /* 0x00500000dd08783b */ /* 0x000eae0000004200 */
[C---:B-1----:R-:W-:Y:S08]  /*7440*/  HMMA.16816.F32.BF16 R88, R4.reuse, R12, R88 ;  /* 0x0000000c0458723c */ /* 0x042ff00000041858 */
[C---:B------:R-:W-:Y:S08]  /*7450*/  HMMA.16816.F32.BF16 R12, R4.reuse, R14, R60 ;  /* 0x0000000e040c723c */ /* 0x040ff0000004183c */
[C---:B--2---:R-:W-:Y:S08]  /*7460*/  HMMA.16816.F32.BF16 R116, R4.reuse, R8, R116 ;  /* 0x000000080474723c */ /* 0x044ff00000041874 */
[----:B------:R-:W-:Y:S01]  /*7470*/  HMMA.16816.F32.BF16 R108, R4, R10, R108 ;  /* 0x0000000a046c723c */ /* 0x000fe2000004186c */
[----:B------:R-:W1:Y:S07]  /*7480*/  LDSM.16.MT88.4 R8, [R218+0x8000] ;  /* 0x00800000da08783b */ /* 0x000e6e0000004200 */
[----:B------:R-:W-:Y:S01]  /*7490*/  MOV R169, R12 ;  /* 0x0000000c00a97202 */ /* 0x000fe20000000f00 */
[----:B------:R-:W-:Y:S01]  /*74a0*/  IMAD.MOV.U32 R168, RZ, RZ, R13 ;  /* 0x000000ffffa87224 */ /* 0x000fe200078e000d */
[----:B------:R-:W-:Y:S01]  /*74b0*/  MOV R60, R15 ;  /* 0x0000000f003c7202 */ /* 0x000fe20000000f00 */
[----:B------:R-:W-:-:S02]  /*74c0*/  IMAD.MOV.U32 R61, RZ, RZ, R14 ;  /* 0x000000ffff3d7224 */ /* 0x000fc400078e000e */
[----:B------:R-:W2:Y:S01]  /*74d0*/  LDSM.16.MT88.4 R12, [R220+0x8000] ;  /* 0x00800000dc0c783b */ /* 0x000ea20000004200 */
[C---:B-1----:R-:W-:Y:S08]  /*74e0*/  HMMA.16816.F32.BF16 R212, R4.reuse, R8, R48 ;  /* 0x0000000804d4723c */ /* 0x042ff00000041830 */
[C---:B------:R-:W-:Y:S01]  /*74f0*/  HMMA.16816.F32.BF16 R204, R4.reuse, R10, R36 ;  /* 0x0000000a04cc723c */ /* 0x040fe20000041824 */
[----:B------:R-:W-:Y:S01]  /*7500*/  IMAD.MOV.U32 R123, RZ, RZ, R219 ;  /* 0x000000ffff7b7224 */ /* 0x000fe200078e00db */
[----:B------:R-:W1:Y:S04]  /*7510*/  LDSM.16.MT88.4 R8, [R217+0xb000] ;  /* 0x00b00000d908783b */ /* 0x000e680000004200 */
[----:B------:R3:W5:Y:S02]  /*7520*/  LDL.LU R219, [R1+0x9c] ;  /* 0x00009c0001db7983 */ /* 0x0007640000300800 */
[C---:B--2---:R-:W-:Y:S02]  /*7530*/  HMMA.16816.F32.BF16 R48, R4.reuse, R12, R68 ;  /* 0x0000000c0430723c */ /* 0x044fe40000041844 */
[----:B------:R3:W5:Y:S06]  /*7540*/  LDL.LU R216, [R1+0x98] ;  /* 0x0000980001d87983 */ /* 0x00076c0000300800 */
[C---:B------:R-:W-:Y:S01]  /*7550*/  HMMA.16816.F32.BF16 R36, R4.reuse, R14, R56 ;  /* 0x0000000e0424723c */ /* 0x040fe20000041838 */
[----:B------:R-:W2:Y:S07]  /*7560*/  LDSM.16.MT88.4 R12, [R221+0xb000] ;  /* 0x00b00000dd0c783b */ /* 0x000eae0000004200 */
[C---:B------:R-:W-:Y:S08]  /*7570*/  HMMA.16816.F32.BF16 R112, R4.reuse, R16, R112 ;  /* 0x000000100470723c */ /* 0x040ff00000041870 */
[----:B------:R-:W-:Y:S01]  /*7580*/  HMMA.16816.F32.BF16 R104, R4, R18, R104 ;  /* 0x000000120468723c */ /* 0x000fe20000041868 */
[----:B------:R-:W4:Y:S01]  /*7590*/  LDSM.16.MT88.4 R16, [R221+0x8000] ;  /* 0x00800000dd10783b */ /* 0x000f220000004200 */
[----:B------:R-:W-:-:S02]  /*75a0*/  FFMA.FTZ R22, R22, c[0x0][0x2d0], -R0 ;  /* 0x0000b40016167a23 */ /* 0x000fc40000010800 */
[--C-:B------:R-:W-:Y:S02]  /*75b0*/  FFMA.FTZ R21, R21, c[0x0][0x2d0], -R0.reuse ;  /* 0x0000b40015157a23 */ /* 0x100fe40000010800 */
[--C-:B------:R-:W-:Y:S02]  /*75c0*/  FFMA.FTZ R20, R20, c[0x0][0x2d0], -R0.reuse ;  /* 0x0000b40014147a23 */ /* 0x100fe40000010800 */
[----:B------:R-:W-:Y:S01]  /*75d0*/  FFMA.FTZ R27, R27, c[0x0][0x2d0], -R0 ;  /* 0x0000b4001b1b7a23 */ /* 0x000fe20000010800 */
[----:B------:R-:W-:Y:S01]  /*75e0*/  MOV R62, R122 ;  /* 0x0000007a003e7202 */ /* 0x000fe20000000f00 */
[----:B------:R-:W-:Y:S01]  /*75f0*/  FADD.FTZ R2, R120, R2 ;  /* 0x0000000278027221 */ /* 0x000fe20000010000 */
[C---:B-1----:R-:W-:Y:S01]  /*7600*/  HMMA.16816.F32.BF16 R44, R4.reuse, R8, R44 ;  /* 0x00000008042c723c */ /* 0x042fe2000004182c */
[----:B------:R-:W-:Y:S01]  /*7610*/  IMAD.MOV.U32 R63, RZ, RZ, R144 ;  /* 0x000000ffff3f7224 */ /* 0x000fe200078e0090 */
[----:B------:R-:W-:Y:S01]  /*7620*/  MOV R130, R89 ;  /* 0x0000005900827202 */ /* 0x000fe20000000f00 */
[----:B------:R-:W-:Y:S01]  /*7630*/  IMAD.MOV.U32 R128, RZ, RZ, R91 ;  /* 0x000000ffff807224 */ /* 0x000fe200078e005b */
[----:B------:R-:W-:Y:S04]  /*7640*/  LDSM.16.MT88.4 R56, [R221+0x5800] ;  /* 0x00580000dd38783b */ /* 0x000fe80000004200 */
[----:B--2---:R-:W-:Y:S01]  /*7650*/  HMMA.16816.F32.BF16 R196, R4, R14, R52 ;  /* 0x0000000e04c4723c */ /* 0x004fe20000041834 */
[----:B------:R-:W2:Y:S01]  /*7660*/  LDL R15, [R1+0x58] ;  /* 0x00005800010f7983 */ /* 0x000ea20000100800 */
[----:B------:R-:W-:-:S02]  /*7670*/  FADD.FTZ R0, R121, R3 ;  /* 0x0000000379007221 */ /* 0x000fc40000010000 */
[----:B------:R-:W-:-:S04]  /*7680*/  IMAD.MOV.U32 R3, RZ, RZ, R123 ;  /* 0x000000ffff037224 */ /* 0x000fc800078e007b */
[C---:B------:R-:W-:Y:S01]  /*7690*/  HMMA.16816.F32.BF16 R188, R4.reuse, R10, R32 ;  /* 0x0000000a04bc723c */ /* 0x040fe20000041820 */
[----:B------:R-:W1:Y:S07]  /*76a0*/  LDSM.16.MT88.4 R8, [R220+0xb000] ;  /* 0x00b00000dc08783b */ /* 0x000e6e0000004200 */
[C---:B----4-:R-:W-:Y:S08]  /*76b0*/  HMMA.16816.F32.BF16 R84, R4.reuse, R16, R84 ;  /* 0x000000100454723c */ /* 0x050ff00000041854 */
[----:B------:R-:W-:Y:S01]  /*76c0*/  HMMA.16816.F32.BF16 R120, R4, R18, R76 ;  /* 0x000000120478723c */ /* 0x000fe2000004184c */
[----:B------:R-:W4:Y:S01]  /*76d0*/  LDSM.16.MT88.4 R16, [R218+0xb000] ;  /* 0x00b00000da10783b */ /* 0x000f220000004200 */
[----:B------:R-:W-:-:S05]  /*76e0*/  FADD.FTZ R3, R3, R2 ;  /* 0x0000000203037221 */ /* 0x000fca0000010000 */
[----:B------:R-:W-:Y:S01]  /*76f0*/  IMAD.MOV.U32 R77, RZ, RZ, R145 ;  /* 0x000000ffff4d7224 */ /* 0x000fe200078e0091 */
[----:B------:R-:W-:Y:S01]  /*7700*/  MOV R78, R146 ;  /* 0x00000092004e7202 */ /* 0x000fe20000000f00 */
[----:B------:R-:W-:Y:S02]  /*7710*/  IMAD.MOV.U32 R79, RZ, RZ, R147 ;  /* 0x000000ffff4f7224 */ /* 0x000fe400078e0093 */
[----:B------:R-:W-:Y:S01]  /*7720*/  FADD.FTZ R0, R77, R0 ;  /* 0x000000004d007221 */ /* 0x000fe20000010000 */
[----:B------:R-:W-:Y:S01]  /*7730*/  MOV R89, R162 ;  /* 0x000000a200597202 */ /* 0x000fe20000000f00 */
[----:B------:R-:W-:Y:S02]  /*7740*/  FADD.FTZ R3, R79, R3 ;  /* 0x000000034f037221 */ /* 0x000fe40000010000 */
[----:B------:R-:W-:Y:S02]  /*7750*/  IMAD.MOV.U32 R131, RZ, RZ, R88 ;  /* 0x000000ffff837224 */ /* 0x000fe400078e0058 */
[----:B------:R-:W-:-:S02]  /*7760*/  IMAD.MOV.U32 R129, RZ, RZ, R90 ;  /* 0x000000ffff817224 */ /* 0x000fc400078e005a */
[----:B------:R-:W-:Y:S01]  /*7770*/  IMAD.MOV.U32 R91, RZ, RZ, R161 ;  /* 0x000000ffff5b7224 */ /* 0x000fe200078e00a1 */
[C---:B------:R-:W-:Y:S01]  /*7780*/  HMMA.16816.F32.BF16 R32, R4.reuse, R12, R64 ;  /* 0x0000000c0420723c */ /* 0x040fe20000041840 */
[----:B------:R-:W-:Y:S02]  /*7790*/  FADD.FTZ R0, R78, R0 ;  /* 0x000000004e007221 */ /* 0x000fe40000010000 */
[----:B------:R-:W-:Y:S01]  /*77a0*/  IMAD.MOV.U32 R187, RZ, RZ, R160 ;  /* 0x000000ffffbb7224 */ /* 0x000fe200078e00a0 */
[----:B------:R-:W-:Y:S01]  /*77b0*/  MOV R69, R130 ;  /* 0x0000008200457202 */ /* 0x000fe20000000f00 */
[----:B------:R-:W-:Y:S01]  /*77c0*/  FADD.FTZ R2, R62, R0 ;  /* 0x000000003e027221 */ /* 0x000fe20000010000 */
[----:B------:R-:W-:Y:S01]  /*77d0*/  MOV R71, R128 ;  /* 0x0000008000477202 */ /* 0x000fe20000000f00 */
[----:B------:R-:W-:Y:S01]  /*77e0*/  IMAD.MOV.U32 R90, RZ, RZ, R152 ;  /* 0x000000ffff5a7224 */ /* 0x000fe200078e0098 */
[----:B-1----:R-:W-:Y:S01]  /*77f0*/  HMMA.16816.F32.BF16 R40, R4, R8, R40 ;  /* 0x000000080428723c */ /* 0x002fe20000041828 */
[----:B------:R-:W-:Y:S01]  /*7800*/  IMAD.MOV.U32 R88, RZ, RZ, R163 ;  /* 0x000000ffff587224 */ /* 0x000fe200078e00a3 */
[----:B------:R-:W-:Y:S01]  /*7810*/  MOV R78, R91 ;  /* 0x0000005b004e7202 */ /* 0x000fe20000000f00 */
[----:B------:R-:W-:Y:S01]  /*7820*/  FADD.FTZ R0, R63, R3 ;  /* 0x000000033f007221 */ /* 0x000fe20000010000 */
[----:B------:R1:W-:Y:S01]  /*7830*/  MUFU.EX2 R12, R23 ;  /* 0x00000017000c7308 */ /* 0x0003e20000000800 */
[----:B------:R-:W-:Y:S01]  /*7840*/  FADD.FTZ R2, R88, R2 ;  /* 0x0000000258027221 */ /* 0x000fe20000010000 */
[----:B------:R-:W3:Y:S01]  /*7850*/  LDSM.16.MT88.4 R152, [R218+0x2800] ;  /* 0x00280000da98783b */ /* 0x000ee20000004200 */
[----:B------:R-:W-:-:S02]  /*7860*/  FADD.FTZ R3, R89, R0 ;  /* 0x0000000059037221 */ /* 0x000fc40000010000 */
[----:B------:R-:W-:Y:S01]  /*7870*/  IMAD.MOV.U32 R79, RZ, RZ, R90 ;  /* 0x000000ffff4f7224 */ /* 0x000fe200078e005a */
[----:B------:R-:W-:Y:S01]  /*7880*/  MOV R90, R178 ;  /* 0x000000b2005a7202 */ /* 0x000fe20000000f00 */
[----:B------:R-:W-:Y:S01]  /*7890*/  IMAD.MOV.U32 R88, RZ, RZ, R176 ;  /* 0x000000ffff587224 */ /* 0x000fe200078e00b0 */
[C---:B------:R-:W-:Y:S01]  /*78a0*/  HMMA.16816.F32.BF16 R28, R4.reuse, R10, R28 ;  /* 0x0000000a041c723c */ /* 0x040fe2000004181c */
[----:B------:R-:W-:Y:S01]  /*78b0*/  IMAD.MOV.U32 R89, RZ, RZ, R177 ;  /* 0x000000ffff597224 */ /* 0x000fe200078e00b1 */
[----:B------:R-:W-:Y:S01]  /*78c0*/  LDSM.16.MT88.4 R64, [R220+0x5800] ;  /* 0x00580000dc40783b */ /* 0x000fe20000004200 */
[----:B------:R-:W-:Y:S01]  /*78d0*/  IMAD.MOV.U32 R91, RZ, RZ, R179 ;  /* 0x000000ffff5b7224 */ /* 0x000fe200078e00b3 */
[----:B------:R1:W-:Y:S01]  /*78e0*/  MUFU.EX2 R11, R24 ;  /* 0x00000018000b7308 */ /* 0x0003e20000000800 */
[----:B------:R-:W-:Y:S01]  /*78f0*/  IMAD.MOV.U32 R62, RZ, RZ, R170 ;  /* 0x000000ffff3e7224 */ /* 0x000fe200078e00aa */
[----:B------:R-:W-:Y:S02]  /*7900*/  MOV R63, R171 ;  /* 0x000000ab003f7202 */ /* 0x000fe40000000f00 */
[C---:B----4-:R-:W-:Y:S01]  /*7910*/  HMMA.16816.F32.BF16 R200, R4.reuse, R16, R80 ;  /* 0x0000001004c8723c */ /* 0x050fe20000041850 */
[----:B-1----:R-:W-:Y:S01]  /*7920*/  IMAD.MOV.U32 R23, RZ, RZ, R90 ;  /* 0x000000ffff177224 */ /* 0x002fe200078e005a */
[----:B------:R-:W-:Y:S06]  /*7930*/  LDSM.16.MT88.4 R144, [R217+0x2800] ;  /* 0x00280000d990783b */ /* 0x000fec0000004200 */
[----:B------:R-:W-:Y:S01]  /*7940*/  HMMA.16816.F32.BF16 R124, R4, R18, R72 ;  /* 0x00000012047c723c */ /* 0x000fe20000041848 */
[----:B------:R1:W-:Y:S01]  /*7950*/  MUFU.EX2 R5, R22 ;  /* 0x0000001600057308 */ /* 0x0003e20000000800 */
[----:B------:R-:W-:Y:S01]  /*7960*/  IMAD.MOV.U32 R16, RZ, RZ, R169 ;  /* 0x000000ffff107224 */ /* 0x000fe200078e00a9 */
[----:B------:R-:W-:Y:S01]  /*7970*/  MOV R17, R168 ;  /* 0x000000a800117202 */ /* 0x000fe20000000f00 */
[----:B------:R-:W-:Y:S01]  /*7980*/  IMAD.MOV.U32 R24, RZ, RZ, R88 ;  /* 0x000000ffff187224 */ /* 0x000fe200078e0058 */
[----:B------:R-:W4:Y:S02]  /*7990*/  LDSM.16.MT88.4 R168, [R220+0x2800] ;  /* 0x00280000dca8783b */ /* 0x000f240000004200 */
[----:B------:R-:W-:-:S02]  /*79a0*/  MOV R4, R89 ;  /* 0x0000005900047202 */ /* 0x000fc40000000f00 */
[----:B------:R-:W-:Y:S01]  /*79b0*/  LDSM.16.MT88.4 R72, [R217+0x8800] ;  /* 0x00880000d948783b */ /* 0x000fe20000004200 */
[----:B------:R3:W-:Y:S08]  /*79c0*/  MUFU.EX2 R9, R26 ;  /* 0x0000001a00097308 */ /* 0x0007f00000000800 */
[----:B------:R-:W-:Y:S01]  /*79d0*/  MUFU.EX2 R8, R20 ;  /* 0x0000001400087308 */ /* 0x000fe20000000800 */
[----:B-1----:R-:W-:Y:S01]  /*79e0*/  MOV R22, R91 ;  /* 0x0000005b00167202 */ /* 0x002fe20000000f00 */
[----:B------:R-:W-:Y:S01]  /*79f0*/  IMAD.MOV.U32 R68, RZ, RZ, R131 ;  /* 0x000000ffff447224 */ /* 0x000fe200078e0083 */
[----:B------:R-:W1:Y:S01]  /*7a00*/  LDSM.16.MT88.4 R88, [R221+0x8800] ;  /* 0x00880000dd58783b */ /* 0x000e620000004200 */
[----:B------:R-:W-:-:S02]  /*7a10*/  FADD.FTZ R3, R23, R3 ;  /* 0x0000000317037221 */ /* 0x000fc40000010000 */
[----:B------:R-:W-:Y:S01]  /*7a20*/  IMAD.MOV.U32 R70, RZ, RZ, R129 ;  /* 0x000000ffff467224 */ /* 0x000fe200078e0081 */
[----:B------:R-:W1:Y:S01]  /*7a30*/  LDSM.16.MT88.4 R160, [R221+0x2800] ;  /* 0x00280000dda0783b */ /* 0x000e620000004200 */
[----:B------:R3:W3:Y:S01]  /*7a40*/  MUFU.EX2 R10, R25 ;  /* 0x00000019000a7308 */ /* 0x0006e20000000800 */
[----:B------:R-:W-:Y:S01]  /*7a50*/  FADD.FTZ R0, R22, R2 ;  /* 0x0000000216007221 */ /* 0x000fe20000010000 */
[----:B------:R-:W-:Y:S01]  /*7a60*/  MOV R14, R79 ;  /* 0x0000004f000e7202 */ /* 0x000fe20000000f00 */
[----:B------:R-:W-:Y:S05]  /*7a70*/  LDSM.16.MT88.4 R176, [R217+0x5800] ;  /* 0x00580000d9b0783b */ /* 0x000fea0000004200 */
[----:B------:R-:W4:Y:S08]  /*7a80*/  MUFU.EX2 R7, R21 ;  /* 0x0000001500077308 */ /* 0x000f300000000800 */
[----:B------:R-:W4:Y:S01]  /*7a90*/  MUFU.EX2 R6, R27 ;  /* 0x0000001b00067308 */ /* 0x000f220000000800 */
[----:B---3--:R-:W-:Y:S01]  /*7aa0*/  IMAD.MOV.U32 R26, RZ, RZ, R62 ;  /* 0x000000ffff1a7224 */ /* 0x008fe200078e003e */
[----:B------:R-:W-:Y:S01]  /*7ab0*/  MOV R25, R63 ;  /* 0x0000003f00197202 */ /* 0x000fe20000000f00 */
[----:B------:R-:W-:-:S02]  /*7ac0*/  FADD.FTZ R3, R24, R3 ;  /* 0x0000000318037221 */ /* 0x000fc40000010000 */
[----:B------:R-:W-:Y:S02]  /*7ad0*/  FADD.FTZ R4, R4, R0 ;  /* 0x0000000004047221 */ /* 0x000fe40000010000 */
[----:B------:R-:W-:Y:S01]  /*7ae0*/  FADD.FTZ R3, R26, R3 ;  /* 0x000000031a037221 */ /* 0x000fe20000010000 */
[----:B------:R-:W-:Y:S01]  /*7af0*/  F2FP.BF16.PACK_AB R128, R10, R9 ;  /* 0x000000090a80723e */ /* 0x000fe200000010ff */
[----:B------:R-:W-:Y:S01]  /*7b00*/  IMAD.MOV.U32 R80, RZ, RZ, R187 ;  /* 0x000000ffff507224 */ /* 0x000fe200078e00bb */
[----:B----4-:R-:W-:Y:S01]  /*7b10*/  F2FP.BF16.PACK_AB R129, R7, R5 ;  /* 0x000000050781723e */ /* 0x010fe200000010ff */
[----:B------:R-:W-:Y:S01]  /*7b20*/  FADD.FTZ R3, R135, R3 ;  /* 0x0000000387037221 */ /* 0x000fe20000010000 */
[----:B------:R-:W-:Y:S01]  /*7b30*/  F2FP.BF16.PACK_AB R130, R12, R11 ;  /* 0x0000000b0c82723e */ /* 0x000fe200000010ff */
[----:B------:R-:W-:Y:S01]  /*7b40*/  IMAD.MOV.U32 R81, RZ, RZ, R186 ;  /* 0x000000ffff517224 */ /* 0x000fe200078e00ba */
[----:B------:R-:W-:Y:S01]  /*7b50*/  MOV R82, R185 ;  /* 0x000000b900527202 */ /* 0x000fe20000000f00 */
[----:B------:R-:W-:Y:S01]  /*7b60*/  IMAD.MOV.U32 R83, RZ, RZ, R184 ;  /* 0x000000ffff537224 */ /* 0x000fe200078e00b8 */
[----:B------:R-:W-:Y:S01]  /*7b70*/  F2FP.BF16.PACK_AB R131, R6, R8 ;  /* 0x000000080683723e */ /* 0x000fe200000010ff */
[----:B------:R-:W-:Y:S01]  /*7b80*/  IMAD.MOV.U32 R18, RZ, RZ, R61 ;  /* 0x000000ffff127224 */ /* 0x000fe200078e003d */
[----:B------:R-:W-:Y:S01]  /*7b90*/  MOV R19, R60 ;  /* 0x0000003c00137202 */ /* 0x000fe20000000f00 */
[----:B------:R-:W-:Y:S01]  /*7ba0*/  FADD.FTZ R3, R136, R3 ;  /* 0x0000000388037221 */ /* 0x000fe20000010000 */
[----:B------:R-:W-:Y:S03]  /*7bb0*/  LDSM.16.MT88.4 R184, [R218+0x5800] ;  /* 0x00580000dab8783b */ /* 0x000fe60000004200 */
[C---:B------:R-:W-:Y:S08]  /*7bc0*/  HMMA.16816.F32.BF16 R148, R128.reuse, R152, R148 ;  /* 0x000000988094723c */ /* 0x040ff00000041894 */
[C---:B------:R-:W-:Y:S08]  /*7bd0*/  HMMA.16816.F32.BF16 R164, R128.reuse, R168, R164 ;  /* 0x000000a880a4723c */ /* 0x040ff000000418a4 */
[C---:B------:R-:W-:Y:S01]  /*7be0*/  HMMA.16816.F32.BF16 R60, R128.reuse, R64, R112 ;  /* 0x00000040803c723c */ /* 0x040fe20000041870 */
[----:B------:R-:W3:Y:S07]  /*7bf0*/  LDSM.16.MT88.4 R112, [R218+0xb800] ;  /* 0x00b80000da70783b */ /* 0x000eee0000004200 */
[C---:B-1----:R-:W-:Y:S08]  /*7c00*/  HMMA.16816.F32.BF16 R84, R128.reuse, R88, R84 ;  /* 0x000000588054723c */ /* 0x042ff00000041854 */
[C---:B------:R-:W-:Y:S01]  /*7c10*/  HMMA.16816.F32.BF16 R152, R128.reuse, R154, R96 ;  /* 0x0000009a8098723c */ /* 0x040fe20000041860 */
[----:B------:R-:W-:Y:S07]  /*7c20*/  LDSM.16.MT88.4 R96, [R220+0x8800] ;  /* 0x00880000dc60783b */ /* 0x000fee0000004200 */
[C---:B------:R-:W-:Y:S01]  /*7c30*/  HMMA.16816.F32.BF16 R168, R128.reuse, R170, R80 ;  /* 0x000000aa80a8723c */ /* 0x040fe20000041850 */
[----:B------:R-:W1:Y:S07]  /*7c40*/  LDSM.16.MT88.4 R80, [R218+0x8800] ;  /* 0x00880000da50783b */ /* 0x000e6e0000004200 */
[C---:B------:R-:W-:Y:S01]  /*7c50*/  HMMA.16816.F32.BF16 R64, R128.reuse, R66, R104 ;  /* 0x000000428040723c */ /* 0x040fe20000041868 */
[----:B------:R-:W4:Y:S07]  /*7c60*/  LDSM.16.MT88.4 R104, [R217+0xb800] ;  /* 0x00b80000d968783b */ /* 0x000f2e0000004200 */
[C---:B------:R-:W-:Y:S08]  /*7c70*/  HMMA.16816.F32.BF16 R68, R128.reuse, R72, R68 ;  /* 0x000000488044723c */ /* 0x040ff00000041844 */
[C---:B------:R-:W-:Y:S01]  /*7c80*/  HMMA.16816.F32.BF16 R88, R128.reuse, R90, R120 ;  /* 0x0000005a8058723c */ /* 0x040fe20000041878 */
[----:B------:R-:W1:Y:S07]  /*7c90*/  LDSM.16.MT88.4 R120, [R221+0xb800] ;  /* 0x00b80000dd78783b */ /* 0x000e6e0000004200 */
[----:B------:R-:W-:Y:S01]  /*7ca0*/  HMMA.16816.F32.BF16 R72, R128, R74, R16 ;  /* 0x0000004a8048723c */ /* 0x000fe20000041810 */
[----:B------:R-:W1:Y:S01]  /*7cb0*/  LDSM.16.MT88.4 R16, [R220+0xb800] ;  /* 0x00b80000dc10783b */ /* 0x000e620000004200 */
[----:B------:R-:W-:-:S06]  /*7cc0*/  IMAD.MOV.U32 R13, RZ, RZ, R78 ;  /* 0x000000ffff0d7224 */ /* 0x000fcc00078e004e */
[C---:B------:R-:W-:Y:S08]  /*7cd0*/  HMMA.16816.F32.BF16 R52, R128.reuse, R56, R116 ;  /* 0x000000388034723c */ /* 0x040ff00000041874 */
[C---:B------:R-:W-:Y:S08]  /*7ce0*/  HMMA.16816.F32.BF16 R140, R128.reuse, R144, R140 ;  /* 0x00000090808c723c */ /* 0x040ff0000004188c */
[----:B------:R-:W-:Y:S01]  /*7cf0*/  HMMA.16816.F32.BF16 R156, R128, R160, R156 ;  /* 0x000000a0809c723c */ /* 0x000fe2000004189c */
[----:B--2---:R-:W-:-:S04]  /*7d00*/  @P3 IMAD.HI.U32 R2, R15, c[0x0][0x2c8], RZ ;  /* 0x0000b2000f023a27 */ /* 0x004fc800078e00ff */
[----:B------:R-:W-:Y:S01]  /*7d10*/  IMAD.MOV.U32 R0, RZ, RZ, R15 ;  /* 0x000000ffff007224 */ /* 0x000fe200078e000f */
[----:B------:R-:W-:Y:S01]  /*7d20*/  @P3 SHF.R.U32.HI R0, RZ, c[0x0][0x2cc], R2 ;  /* 0x0000b300ff003a19 */ /* 0x000fe20000011602 */
[----:B------:R-:W-:Y:S01]  /*7d30*/  FADD.FTZ R2, R25, R4 ;  /* 0x0000000419027221 */ /* 0x000fe20000010000 */
[----:B------:R-:W-:-:S03]  /*7d40*/  MOV R4, c[0x0][0x168] ;  /* 0x00005a0000047a02 */ /* 0x000fc60000000f00 */
[----:B------:R-:W-:Y:S01]  /*7d50*/  FADD.FTZ R2, R134, R2 ;  /* 0x0000000286027221 */ /* 0x000fe20000010000 */
[----:B------:R-:W-:-:S03]  /*7d60*/  IADD3 R0, R0, c[0x0][0x1d0], -R4 ;  /* 0x0000740000007a10 */ /* 0x000fc60007ffe804 */
[----:B------:R-:W-:Y:S02]  /*7d70*/  FADD.FTZ R2, R137, R2 ;  /* 0x0000000289027221 */ /* 0x000fe40000010000 */
[----:B------:R-:W-:-:S04]  /*7d80*/  IMAD.HI R4, R0, 0x2aaaaaab, RZ ;  /* 0x2aaaaaab00047827 */ /* 0x000fc800078e02ff */
[----:B------:R-:W-:Y:S02]  /*7d90*/  FADD.FTZ R0, R252, R3 ;  /* 0x00000003fc007221 */ /* 0x000fe40000010000 */
[----:B------:R-:W-:Y:S02]  /*7da0*/  FADD.FTZ R2, R138, R2 ;  /* 0x000000028a027221 */ /* 0x000fe40000010000 */
[----:B------:R-:W-:Y:S02]  /*7db0*/  FADD.FTZ R0, R139, R0 ;  /* 0x000000008b007221 */ /* 0x000fe40000010000 */
[----:B------:R-:W-:Y:S02]  /*7dc0*/  FADD.FTZ R2, R14, R2 ;  /* 0x000000020e027221 */ /* 0x000fe40000010000 */
[----:B------:R-:W-:Y:S02]  /*7dd0*/  FADD.FTZ R0, R5, R0 ;  /* 0x0000000005007221 */ /* 0x000fe40000010000 */
[----:B------:R-:W-:Y:S01]  /*7de0*/  FADD.FTZ R2, R9, R2 ;  /* 0x0000000209027221 */ /* 0x000fe20000010000 */
[----:B------:R-:W-:Y:S01]  /*7df0*/  SHF.R.U32.HI R3, RZ, 0x1f, R4 ;  /* 0x0000001fff037819 */ /* 0x000fe20000011604 */
[----:B------:R-:W-:-:S02]  /*7e00*/  FADD.FTZ R0, R7, R0 ;  /* 0x0000000007007221 */ /* 0x000fc40000010000 */
[----:B------:R-:W-:Y:S01]  /*7e10*/  FADD.FTZ R2, R10, R2 ;  /* 0x000000020a027221 */ /* 0x000fe20000010000 */
[----:B------:R-:W-:Y:S01]  /*7e20*/  LEA.HI.SX32 R3, R4, R3, 0x1c ;  /* 0x0000000304037211 */ /* 0x000fe200078fe2ff */
[----:B------:R-:W-:Y:S02]  /*7e30*/  FADD.FTZ R0, R8, R0 ;  /* 0x0000000008007221 */ /* 0x000fe40000010000 */
[----:B------:R-:W-:Y:S01]  /*7e40*/  FADD.FTZ R2, R11, R2 ;  /* 0x000000020b027221 */ /* 0x000fe20000010000 */
[----:B------:R-:W-:Y:S01]  /*7e50*/  IMNMX R3, RZ, R3, !PT ;  /* 0x00000003ff037217 */ /* 0x000fe20007800200 */
[----:B------:R-:W-:Y:S02]  /*7e60*/  FADD.FTZ R0, R6, R0 ;  /* 0x0000000006007221 */ /* 0x000fe40000010000 */
[----:B------:R-:W-:Y:S02]  /*7e70*/  FADD.FTZ R2, R12, R2 ;  /* 0x000000020c027221 */ /* 0x000fe40000010000 */
[----:B------:R2:W-:Y:S01]  /*7e80*/  STL [R1+0x4], R3 ;  /* 0x0000040301007387 */ /* 0x0005e20000100800 */
[----:B------:R-:W-:-:S03]  /*7e90*/  IADD3 R252, R13, -0x2, RZ ;  /* 0xfffffffe0dfc7810 */ /* 0x000fc60007ffe0ff */
[----:B------:R2:W-:Y:S04]  /*7ea0*/  STL [R1+0x18], R0 ;  /* 0x0000180001007387 */ /* 0x0005e80000100800 */
[----:B------:R2:W-:Y:S01]  /*7eb0*/  STL [R1+0x10], R2 ;  /* 0x0000100201007387 */ /* 0x0005e20000100800 */
[----:B------:R-:W-:Y:S01]  /*7ec0*/  ISETP.GE.AND P0, PT, R252, R3, PT ;  /* 0x00000003fc00720c */ /* 0x000fe20003f06270 */
[C---:B------:R-:W-:Y:S08]  /*7ed0*/  HMMA.16816.F32.BF16 R56, R128.reuse, R58, R108 ;  /* 0x0000003a8038723c */ /* 0x040ff0000004186c */
[C---:B------:R-:W-:Y:S08]  /*7ee0*/  HMMA.16816.F32.BF16 R144, R128.reuse, R146, R92 ;  /* 0x000000928090723c */ /* 0x040ff0000004185c */
[C---:B------:R-:W-:Y:S08]  /*7ef0*/  HMMA.16816.F32.BF16 R160, R128.reuse, R162, R100 ;  /* 0x000000a280a0723c */ /* 0x040ff00000041864 */
[C---:B---3--:R-:W-:Y:S08]  /*7f00*/  HMMA.16816.F32.BF16 R108, R128.reuse, R112, R200 ;  /* 0x00000070806c723c */ /* 0x048ff000000418c8 */
[C---:B------:R-:W-:Y:S08]  /*7f10*/  HMMA.16816.F32.BF16 R172, R128.reuse, R176, R172 ;  /* 0x000000b080ac723c */ /* 0x040ff000000418ac */
[C---:B------:R-:W-:Y:S08]  /*7f20*/  HMMA.16816.F32.BF16 R180, R128.reuse, R184, R180 ;  /* 0x000000b880b4723c */ /* 0x040ff000000418b4 */
[C---:B-1----:R-:W-:Y:S08]  /*7f30*/  HMMA.16816.F32.BF16 R76, R128.reuse, R80, R212 ;  /* 0x00000050804c723c */ /* 0x042ff000000418d4 */
        /* <DEDUP_REMOVED lines=13> */
[----:B--2---:R-:W2:Y:S01]  /*8010*/  LDL R13, [R1+0x8c] ;  /* 0x00008c00010d7983 */ /* 0x004ea20000100800 */
[----:B------:R-:W-:Y:S01]  /*8020*/  IMAD.MOV.U32 R136, RZ, RZ, R132 ;  /* 0x000000ffff887224 */ /* 0x000fe200078e0084 */
[----:B------:R-:W-:-:S02]  /*8030*/  MOV R135, R133 ;  /* 0x0000008500877202 */ /* 0x000fc40000000f00 */
[----:B------:R-:W-:Y:S01]  /*8040*/  MOV R201, R252 ;  /* 0x000000fc00c97202 */ /* 0x000fe20000000f00 */
[----:B--2---:R-:W-:-:S05]  /*8050*/  IMAD.IADD R0, R13, 0x1, R15 ;  /* 0x000000010d007824 */ /* 0x004fca00078e020f */
[----:B------:R1:W-:Y:S02]  /*8060*/  STL [R1], R0 ;  /* 0x0000000001007387 */ /* 0x0003e40000100800 */
[----:B-1----:R-:W-:-:S05]  /*8070*/  @P3 IMAD.HI.U32 R0, R0, c[0x0][0x2c8], RZ ;  /* 0x0000b20000003a27 */ /* 0x002fca00078e00ff */
[----:B------:R-:W-:-:S05]  /*8080*/  @P3 SHF.R.U32.HI R0, RZ, c[0x0][0x2cc], R0 ;  /* 0x0000b300ff003a19 */ /* 0x000fca0000011600 */
[----:B------:R1:W-:Y:S02]  /*8090*/  @P3 STL [R1+0x8], R0 ;  /* 0x0000080001003387 */ /* 0x0003e40000100800 */
.L_x_1286:
[----:B------:R-:W-:Y:S04]  /*80a0*/  DEPBAR.LE SB0, 0x0 ;  /* 0x000080000000791a */ /* 0x000fe80000000000 */
[----:B------:R-:W-:Y:S01]  /*80b0*/  WARPSYNC 0xffffffff ;  /* 0xffffffff00007948 */ /* 0x000fe20003800000 */
[----:B------:R-:W-:Y:S01]  /*80c0*/  BAR.SYNC.DEFER_BLOCKING 0x0 ;  /* 0x0000000000007b1d */ /* 0x000fe20000010000 */
[C---:B------:R-:W-:Y:S02]  /*80d0*/  ISETP.GE.AND P0, PT, R201.reuse, RZ, PT ;  /* 0x000000ffc900720c */ /* 0x040fe40003f06270 */
[----:B------:R-:W-:Y:S02]  /*80e0*/  MOV R198, c[0x0][0x2c4] ;  /* 0x0000b10000c67a02 */ /* 0x000fe40000000f00 */
[C---:B------:R-:W-:Y:S09]  /*80f0*/  IADD3 R252, R201.reuse, -0x1, RZ ;  /* 0xffffffffc9fc7810 */ /* 0x040ff20007ffe0ff */
[----:B-1----:R-:W-:Y:S01]  /*8100*/  @P0 SHF.R.S32.HI R0, RZ, 0x1f, R201 ;  /* 0x0000001fff000819 */ /* 0x002fe200000114c9 */
[C---:B------:R-:W-:Y:S04]  /*8110*/  @P0 IMAD.WIDE.U32 R2, R201.reuse, c[0x0][0x208], RZ ;  /* 0x00008200c9020a25 */ /* 0x040fe800078e00ff */
[----:B------:R-:W-:Y:S04]  /*8120*/  @P0 IMAD R0, R0, c[0x0][0x208], RZ ;  /* 0x0000820000000a24 */ /* 0x000fe800078e02ff */
[----:B------:R-:W-:Y:S01]  /*8130*/  @P0 IMAD R0, R201, c[0x0][0x20c], R0 ;  /* 0x00008300c9000a24 */ /* 0x000fe200078e0200 */
[----:B-----5:R-:W-:Y:S04]  /*8140*/  LDSM.16.M88.4 R48, [R223] ;  /* 0x00000000df30783b */ /* 0x020fe80000000200 */
[----:B------:R-:W-:Y:S04]  /*8150*/  @P0 IADD3 R0, R3, R0, RZ ;  /* 0x0000000003000210 */ /* 0x000fe80007ffe0ff */
[----:B------:R-:W1:Y:S01]  /*8160*/  LDSM.16.M88.4 R8, [R216] ;  /* 0x00000000d808783b */ /* 0x000e620000000200 */
[----:B------:R-:W-:Y:S07]  /*8170*/  @P0 IMAD R0, R0, 0x60, RZ ;  /* 0x0000006000000824 */ /* 0x000fee00078e02ff */
[----:B------:R-:W2:Y:S08]  /*8180*/  LDSM.16.M88.4 R16, [R216+0x800] ;  /* 0x00080000d810783b */ /* 0x000eb00000000200 */
[----:B------:R-:W3:Y:S06]  /*8190*/  LDL.64 R132, [R1+0x28] ;  /* 0x0000280001847983 */ /* 0x000eec0000100a00 */
[----:B------:R-:W4:Y:S08]  /*81a0*/  LDSM.16.M88.4 R24, [R216+0x1000] ;  /* 0x00100000d818783b */ /* 0x000f300000000200 */
[----:B------:R-:W3:Y:S04]  /*81b0*/  LDL R134, [R1+0x34] ;  /* 0x0000340001867983 */ /* 0x000ee80000100800 */
[----:B------:R4:W-:Y:S04]  /*81c0*/  STL [R1+0x98], R220 ;  /* 0x000098dc01007387 */ /* 0x0009e80000100800 */
[----:B------:R-:W4:Y:S01]  /*81d0*/  LDSM.16.M88.4 R32, [R216+0x1800] ;  /* 0x00180000d820783b */ /* 0x000f220000000200 */
[C---:B-1----:R-:W-:Y:S07]  /*81e0*/  HMMA.16816.F32.BF16 R4, R48.reuse, R8, RZ ;  /* 0x000000083004723c */ /* 0x042fee00000418ff */
[----:B------:R-:W1:Y:S01]  /*81f0*/  LDSM.16.M88.4 R40, [R216+0x2000] ;  /* 0x00200000d828783b */ /* 0x000e620000000200 */
[C---:B------:R-:W-:Y:S07]  /*8200*/  HMMA.16816.F32.BF16 R8, R48.reuse, R10, RZ ;  /* 0x0000000a3008723c */ /* 0x040fee00000418ff */
[----:B------:R-:W1:Y:S01]  /*8210*/  LDSM.16.M88.4 R188, [R216+0x2800] ;  /* 0x00280000d8bc783b */ /* 0x000e620000000200 */
[C---:B--2---:R-:W-:Y:S07]  /*8220*/  HMMA.16816.F32.BF16 R12, R48.reuse, R16, RZ ;  /* 0x00000010300c723c */ /* 0x044fee00000418ff */
[----:B----4-:R-:W2:Y:S01]  /*8230*/  LDL R220, [R1+0xc] ;  /* 0x00000c0001dc7983 */ /* 0x010ea20000100800 */
[C---:B------:R-:W-:Y:S03]  /*8240*/  HMMA.16816.F32.BF16 R16, R48.reuse, R18, RZ ;  /* 0x000000123010723c */ /* 0x040fe600000418ff */
[----:B------:R-:W-:Y:S05]  /*8250*/  LDSM.16.M88.4 R192, [R227] ;  /* 0x00000000e3c0783b */ /* 0x000fea0000000200 */
[C---:B------:R-:W-:Y:S03]  /*8260*/  HMMA.16816.F32.BF16 R20, R48.reuse, R24, RZ ;  /* 0x000000183014723c */ /* 0x040fe600000418ff */
[----:B------:R-:W4:Y:S04]  /*8270*/  LDL R197, [R1+0x8] ;  /* 0x0000080001c57983 */ /* 0x000f280000100800 */
[----:B------:R-:W4:Y:S01]  /*8280*/  LDL R196, [R1+0x54] ;  /* 0x0000540001c47983 */ /* 0x000f220000100800 */
[C---:B------:R-:W-:Y:S08]  /*8290*/  HMMA.16816.F32.BF16 R24, R48.reuse, R26, RZ ;  /* 0x0000001a3018723c */ /* 0x040ff000000418ff */
[C---:B------:R-:W-:Y:S08]  /*82a0*/  HMMA.16816.F32.BF16 R28, R48.reuse, R32, RZ ;  /* 0x00000020301c723c */ /* 0x040ff000000418ff */
[C---:B------:R-:W-:Y:S08]  /*82b0*/  HMMA.16816.F32.BF16 R32, R48.reuse, R34, RZ ;  /* 0x000000223020723c */ /* 0x040ff000000418ff */
[C---:B-1----:R-:W-:Y:S08]  /*82c0*/  HMMA.16816.F32.BF16 R36, R48.reuse, R40, RZ ;  /* 0x000000283024723c */ /* 0x042ff000000418ff */
[C---:B------:R-:W-:Y:S08]  /*82d0*/  HMMA.16816.F32.BF16 R40, R48.reuse, R42, RZ ;  /* 0x0000002a3028723c */ /* 0x040ff000000418ff */
[C---:B------:R-:W-:Y:S08]  /*82e0*/  HMMA.16816.F32.BF16 R44, R48.reuse, R188, RZ ;  /* 0x000000bc302c723c */ /* 0x040ff000000418ff */
[----:B------:R-:W-:Y:S01]  /*82f0*/  HMMA.16816.F32.BF16 R48, R48, R190, RZ ;  /* 0x000000be3030723c */ /* 0x000fe200000418ff */
[----:B------:R-:W1:Y:S07]  /*8300*/  LDSM.16.M88.4 R188, [R224] ;  /* 0x00000000e0bc783b */ /* 0x000e6e0000000200 */
[C---:B-1----:R-:W-:Y:S08]  /*8310*/  HMMA.16816.F32.BF16 R4, R188.reuse, R192, R4 ;  /* 0x000000c0bc04723c */ /* 0x042ff00000041804 */
[C---:B------:R-:W-:Y:S01]  /*8320*/  HMMA.16816.F32.BF16 R8, R188.reuse, R194, R8 ;  /* 0x000000c2bc08723c */ /* 0x040fe20000041808 */
[----:B------:R-:W1:Y:S07]  /*8330*/  LDSM.16.M88.4 R192, [R250] ;  /* 0x00000000fac0783b */ /* 0x000e6e0000000200 */
[C---:B-1----:R-:W-:Y:S08]  /*8340*/  HMMA.16816.F32.BF16 R12, R188.reuse, R192, R12 ;  /* 0x000000c0bc0c723c */ /* 0x042ff0000004180c */
[C---:B------:R-:W-:Y:S01]  /*8350*/  HMMA.16816.F32.BF16 R16, R188.reuse, R194, R16 ;  /* 0x000000c2bc10723c */ /* 0x040fe20000041810 */
[----:B------:R-:W1:Y:S07]  /*8360*/  LDSM.16.M88.4 R192, [R249] ;  /* 0x00000000f9c0783b */ /* 0x000e6e0000000200 */
[C---:B-1----:R-:W-:Y:S08]  /*8370*/  HMMA.16816.F32.BF16 R20, R188.reuse, R192, R20 ;  /* 0x000000c0bc14723c */ /* 0x042ff00000041814 */
[C---:B------:R-:W-:Y:S01]  /*8380*/  HMMA.16816.F32.BF16 R24, R188.reuse, R194, R24 ;  /* 0x000000c2bc18723c */ /* 0x040fe20000041818 */
[----:B------:R-:W1:Y:S07]  /*8390*/  LDSM.16.M88.4 R192, [R248] ;  /* 0x00000000f8c0783b */ /* 0x000e6e0000000200 */
[C---:B-1----:R-:W-:Y:S04]  /*83a0*/  HMMA.16816.F32.BF16 R28, R188.reuse, R192, R28 ;  /* 0x000000c0bc1c723c */ /* 0x042fe8000004181c */
[----:B---3--:R-:W-:Y:S04]  /*83b0*/  @P0 MOV R138, R132 ;  /* 0x00000084008a0202 */ /* 0x008fe80000000f00 */
[C---:B------:R-:W-:Y:S01]  /*83c0*/  HMMA.16816.F32.BF16 R32, R188.reuse, R194, R32 ;  /* 0x000000c2bc20723c */ /* 0x040fe20000041820 */
[----:B------:R-:W1:Y:S03]  /*83d0*/  LDSM.16.M88.4 R192, [R247] ;  /* 0x00000000f7c0783b */ /* 0x000e660000000200 */
[----:B------:R-:W-:Y:S05]  /*83e0*/  @P0 MOV R139, R134 ;  /* 0x00000086008b0202 */ /* 0x000fea0000000f00 */
[----:B------:R-:W-:Y:S05]  /*83f0*/  @P0 IMAD.WIDE.U32 R138, R2, 0x60, R138 ;  /* 0x00000060028a0825 */ /* 0x000fea00078e008a */
[----:B------:R-:W-:Y:S02]  /*8400*/  @P0 SHF.L.U32 R132, R138, 0x1, RZ ;  /* 0x000000018a840819 */ /* 0x000fe400000006ff */
[----:B------:R-:W-:Y:S02]  /*8410*/  @P0 IADD3 R0, R139, R0, RZ ;  /* 0x000000008b000210 */ /* 0x000fe40007ffe0ff */
[----:B------:R-:W-:Y:S02]  /*8420*/  @P0 IADD3 R2, P1, R132, c[0x0][0x1f8], RZ ;  /* 0x00007e0084020a10 */ /* 0x000fe40007f3e0ff */
[----:B------:R-:W-:Y:S02]  /*8430*/  @P0 SHF.L.U64.HI R0, R138, 0x1, R0 ;  /* 0x000000018a000819 */ /* 0x000fe40000010200 */
[----:B------:R-:W-:Y:S02]  /*8440*/  @P0 IADD3 R138, P2, R132, 0x80, RZ ;  /* 0x00000080848a0810 */ /* 0x000fe40007f5e0ff */
[----:B------:R-:W-:Y:S02]  /*8450*/  @P0 IADD3.X R3, R0, c[0x0][0x1fc], RZ, P1, !PT ;  /* 0x00007f0000030a10 */ /* 0x000fe40000ffe4ff */
[----:B------:R-:W-:Y:S04]  /*8460*/  @P0 IADD3 R138, P1, R138, c[0x0][0x1f8], RZ ;  /* 0x00007e008a8a0a10 */ /* 0x000fe80007f3e0ff */
[--C-:B------:R-:W-:Y:S02]  /*8470*/  @P0 IADD3.X R139, RZ, c[0x0][0x1fc], R0.reuse, P1, P2 ;  /* 0x00007f00ff8b0a10 */ /* 0x100fe40000fe4400 */
[C---:B--2---:R-:W-:Y:S02]  /*8480*/  LOP3.LUT P4, RZ, R220.reuse, 0x2, RZ, 0xc0, !PT ;  /* 0x00000002dcff7812 */ /* 0x044fe4000788c0ff */
[----:B------:R-:W-:Y:S01]  /*8490*/  LOP3.LUT P3, RZ, R220, 0x1, RZ, 0xc0, !PT ;  /* 0x00000001dcff7812 */ /* 0x000fe2000786c0ff */
[C---:B-1----:R-:W-:Y:S08]  /*84a0*/  HMMA.16816.F32.BF16 R36, R188.reuse, R192, R36 ;  /* 0x000000c0bc24723c */ /* 0x042ff00000041824 */
[C---:B------:R-:W-:Y:S01]  /*84b0*/  HMMA.16816.F32.BF16 R40, R188.reuse, R194, R40 ;  /* 0x000000c2bc28723c */ /* 0x040fe20000041828 */
[----:B------:R-:W1:Y:S08]  /*84c0*/  LDSM.16.M88.4 R192, [R246] ;  /* 0x00000000f6c0783b */ /* 0x000e700000000200 */
[----:B------:R-:W-:Y:S01]  /*84d0*/  @!PT LDS RZ, [RZ] ;  /* 0x00000000fffff984 */ /* 0x000fe20000000800 */
[----:B------:R-:W-:Y:S01]  /*84e0*/  @!PT LDS RZ, [RZ] ;  /* 0x00000000fffff984 */ /* 0x000fe20000000800 */
[----:B------:R-:W-:Y:S01]  /*84f0*/  @!PT LDS RZ, [RZ] ;  /* 0x00000000fffff984 */ /* 0x000fe20000000800 */
[----:B------:R2:W-:Y:S08]  /*8500*/  @P0 LDGSTS.E.BYPASS.LTC128B.128 [R251+0x100], [R2.64], !P4 ;  /* 0x0010000002fb0fae */ /* 0x0005f0000e101d48 */
[----:B------:R3:W-:Y:S01]  /*8510*/  @P0 LDGSTS.E.BYPASS.LTC128B.128 [R251+0x3100], [R138.64], !P3 ;  /* 0x031000008afb0fae */ /* 0x0007e2000d901d48 */
[C---:B-1----:R-:W-:Y:S03]  /*8520*/  HMMA.16816.F32.BF16 R44, R188.reuse, R192, R44 ;  /* 0x000000c0bc2c723c */ /* 0x042fe6000004182c */
[----:B---3--:R-:W-:Y:S04]  /*8530*/  @P0 IADD3 R138, P2, R132, 0x100, RZ ;  /* 0x00000100848a0810 */ /* 0x008fe80007f5e0ff */
[----:B------:R-:W-:Y:S01]  /*8540*/  @P0 IADD3 R138, P1, R138, c[0x0][0x1f8], RZ ;  /* 0x00007e008a8a0a10 */ /* 0x000fe20007f3e0ff */
[----:B------:R-:W-:Y:S04]  /*8550*/  HMMA.16816.F32.BF16 R48, R188, R194, R48 ;  /* 0x000000c2bc30723c */ /* 0x000fe80000041830 */
[--C-:B------:R-:W-:Y:S02]  /*8560*/  @P0 IADD3.X R139, RZ, c[0x0][0x1fc], R0.reuse, P1, P2 ;  /* 0x00007f00ff8b0a10 */ /* 0x100fe40000fe4400 */
[----:B------:R-:W-:Y:S03]  /*8570*/  @P0 IADD3 R132, P2, R132, 0x180, RZ ;  /* 0x0000018084840810 */ /* 0x000fe60007f5e0ff */
[----:B------:R1:W-:Y:S03]  /*8580*/  @P0 LDGSTS.E.BYPASS.LTC128B.128 [R251+0x6100], [R138.64], !P6 ;  /* 0x061000008afb0fae */ /* 0x0003e6000f101d48 */
[----:B------:R-:W-:Y:S04]  /*8590*/  @P0 IADD3 R132, P1, R132, c[0x0][0x1f8], RZ ;  /* 0x00007e0084840a10 */ /* 0x000fe80007f3e0ff */
[----:B------:R-:W-:Y:S02]  /*85a0*/  @P0 IADD3.X R133, RZ, c[0x0][0x1fc], R0, P1, P2 ;  /* 0x00007f00ff850a10 */ /* 0x000fe40000fe4400 */
[----:B------:R-:W-:Y:S03]  /*85b0*/  @P0 MOV R0, c[0x0][0x208] ;  /* 0x0000820000000a02 */ /* 0x000fe60000000f00 */
[----:B------:R3:W-:Y:S08]  /*85c0*/  @P0 LDGSTS.E.BYPASS.LTC128B.128 [R251+0x9100], [R132.64], !P5 ;  /* 0x0910000084fb0fae */ /* 0x0007f0000e901d48 */
[----:B-1----:R-:W4:Y:S01]  /*85d0*/  LDL R138, [R1+0x30] ;  /* 0x00003000018a7983 */ /* 0x002f220000100800 */
[----:B---3--:R-:W-:Y:S02]  /*85e0*/  @P0 MOV R133, 0x6 ;  /* 0x0000000600850802 */ /* 0x008fe40000000f00 */
[C---:B------:R-:W-:Y:S02]  /*85f0*/  @P0 SHF.L.U32 R132, R0.reuse, 0x6, RZ ;  /* 0x0000000600840819 */ /* 0x040fe400000006ff */
[----:B------:R-:W-:Y:S02]  /*8600*/  @P0 SHF.L.U64.HI R0, R0, R133, c[0x0][0x20c] ;  /* 0x0000830000000619 */ /* 0x000fe40000010285 */
[----:B--2---:R-:W-:Y:S04]  /*8610*/  @P0 IADD3 R2, P1, R2, R132, RZ ;  /* 0x0000008402020210 */ /* 0x004fe80007f3e0ff */
[----:B------:R-:W-:Y:S02]  /*8620*/  @P0 IADD3.X R3, R3, R0, RZ, P1, !PT ;  /* 0x0000000003030210 */ /* 0x000fe40000ffe4ff */
[----:B------:R-:W-:Y:S03]  /*8630*/  @P0 IADD3 R132, P1, R132, R2, RZ ;  /* 0x0000000284840210 */ /* 0x000fe60007f3e0ff */
[----:B------:R1:W-:Y:S01]  /*8640*/  @P0 LDGSTS.E.BYPASS.LTC128B.128 [R251+0x1100], [R2.64], !P4 ;  /* 0x0110000002fb0fae */ /* 0x0003e2000e101d48 */
[----:B------:R-:W-:Y:S02]  /*8650*/  @P0 IADD3.X R133, R0, R3, RZ, P1, !PT ;  /* 0x0000000300850210 */ /* 0x000fe40000ffe4ff */
[----:B------:R-:W-:Y:S05]  /*8660*/  ISETP.NE.AND P1, PT, R198, 0x1, PT ;  /* 0x00000001c600780c */ /* 0x000fea0003f25270 */
[----:B------:R1:W-:Y:S08]  /*8670*/  @P0 LDGSTS.E.BYPASS.LTC128B.128 [R251+0x4100], [R2.64+0x80], !P3 ;  /* 0x0410008002fb0fae */ /* 0x0003f0000d901d48 */
[----:B------:R1:W-:Y:S08]  /*8680*/  @P0 LDGSTS.E.BYPASS.LTC128B.128 [R251+0x7100], [R2.64+0x100], !P6 ;  /* 0x0710010002fb0fae */ /* 0x0003f0000f101d48 */
[----:B------:R1:W-:Y:S08]  /*8690*/  @P0 LDGSTS.E.BYPASS.LTC128B.128 [R251+0xa100], [R2.64+0x180], !P5 ;  /* 0x0a10018002fb0fae */ /* 0x0003f0000e901d48 */
[----:B------:R2:W-:Y:S08]  /*86a0*/  @P0 LDGSTS.E.BYPASS.LTC128B.128 [R251+0x2100], [R132.64], !P4 ;  /* 0x0210000084fb0fae */ /* 0x0005f0000e101d48 */
[----:B------:R2:W-:Y:S08]  /*86b0*/  @P0 LDGSTS.E.BYPASS.LTC128B.128 [R251+0x5100], [R132.64+0x80], !P3 ;  /* 0x0510008084fb0fae */ /* 0x0005f0000d901d48 */
[----:B------:R2:W-:Y:S01]  /*86c0*/  @P0 LDGSTS.E.BYPASS.LTC128B.128 [R251+0x8100], [R132.64+0x100], !P6 ;  /* 0x0810010084fb0fae */ /* 0x0005e2000f101d48 */
[----:B-1----:R-:W-:Y:S07]  /*86d0*/  IMAD R2, R201, -0x60, RZ ;  /* 0xffffffa0c9027824 */ /* 0x002fee00078e02ff */
[----:B------:R2:W-:Y:S08]  /*86e0*/  @P0 LDGSTS.E.BYPASS.LTC128B.128 [R251+0xb100], [R132.64+0x180], !P5 ;  /* 0x0b10018084fb0fae */ /* 0x0005f0000e901d48 */
[----:B------:R-:W-:Y:S08]  /*86f0*/  LDSM.16.M88.4 R188, [R226] ;  /* 0x00000000e2bc783b */ /* 0x000ff00000000200 */
[----:B------:R-:W1:Y:S08]  /*8700*/  LDSM.16.M88.4 R192, [R222] ;  /* 0x00000000dec0783b */ /* 0x000e700000000200 */
[----:B------:R-:W0:Y:S08]  /*8710*/  LDGDEPBAR ;  /* 0x00000000000079af */ /* 0x000e300000000000 */
[----:B------:R3:W4:Y:S01]  /*8720*/  LDL R0, [R1] ;  /* 0x0000000001007983 */ /* 0x0007220000100800 */
        /* <DEDUP_REMOVED lines=17> */
[----:B------:R-:W-:Y:S08]  /*8840*/  LDSM.16.M88.4 R188, [R225] ;  /* 0x00000000e1bc783b */ /* 0x000ff00000000200 */
[----:B------:R-:W1:Y:S03]  /*8850*/  LDSM.16.M88.4 R192, [R219] ;  /* 0x00000000dbc0783b */ /* 0x000e660000000200 */
[----:B----4-:R-:W-:Y:S05]  /*8860*/  @P1 MOV R0, R197 ;  /* 0x000000c500001202 */ /* 0x010fea0000000f00 */
[----:B------:R-:W-:Y:S01]  /*8870*/  SHFL.IDX PT, R3, R0, 0x1, 0x1c1f ;  /* 0x003c1f0000037f89 */ /* 0x000fe200000e0000 */
        /* <DEDUP_REMOVED lines=17> */
[----:B------:R-:W-:Y:S08]  /*8990*/  LDSM.16.M88.4 R188, [R223+0x4000] ;  /* 0x00400000dfbc783b */ /* 0x000ff00000000200 */
[----:B------:R-:W1:Y:S02]  /*89a0*/  LDSM.16.M88.4 R192, [R216+0x3000] ;  /* 0x00300000d8c0783b */ /* 0x000e640000000200 */
        /* <DEDUP_REMOVED lines=18> */
[----:B------:R-:W1:Y:S02]  /*8ad0*/  LDSM.16.M88.4 R192, [R245] ;  /* 0x00000000f5c0783b */ /* 0x000e640000000200 */
        /* <DEDUP_REMOVED lines=192> */
[----:B------:R-:W1:Y:S11]  /*96e0*/  LDSM.16.M88.4 R192, [R219+0x9800] ;  /* 0x00980000dbc0783b */ /* 0x000e760000000200 */
[----:B------:R-:W-:Y:S04]  /*96f0*/  @!UPT UIADD3 URZ, URZ, URZ, URZ ;  /* 0x0000003f3f3ff290 */ /* 0x000fe8000fffe03f */
[----:B------:R-:W-:Y:S02]  /*9700*/  FMUL.FTZ R6, R6, c[0x0][0x320] ;  /* 0x0000c80006067a20 */ /* 0x000fe40000410000 */
[----:B------:R-:W-:Y:S02]  /*9710*/  FMUL.FTZ R4, R4, c[0x0][0x320] ;  /* 0x0000c80004047a20 */ /* 0x000fe40000410000 */
[----:B--2---:R-:W-:Y:S01]  /*9720*/  MUFU.TANH R133, R6 ;  /* 0x0000000600857308 */ /* 0x004fe20000002400 */
[----:B------:R-:W-:Y:S02]  /*9730*/  FMUL.FTZ R5, R5, c[0x0][0x320] ;  /* 0x0000c80005057a20 */ /* 0x000fe40000410000 */
[----:B------:R-:W-:Y:S02]  /*9740*/  FMUL.FTZ R7, R7, c[0x0][0x320] ;  /* 0x0000c80007077a20 */ /* 0x000fe40000410000 */
[----:B------:R-:W-:Y:S02]  /*9750*/  FMUL.FTZ R11, R11, c[0x0][0x320] ;  /* 0x0000c8000b0b7a20 */ /* 0x000fe40000410000 */
[----:B------:R-:W-:Y:S02]  /*9760*/  FMUL.FTZ R9, R9, c[0x0][0x320] ;  /* 0x0000c80009097a20 */ /* 0x000fe40000410000 */
[----:B------:R-:W-:Y:S01]  /*9770*/  FMUL.FTZ R10, R10, c[0x0][0x320] ;  /* 0x0000c8000a0a7a20 */ /* 0x000fe20000410000 */
[----:B------:R2:W4:Y:S01]  /*9780*/  MUFU.TANH R137, R4 ;  /* 0x0000000400897308 */ /* 0x0005220000002400 */
[----:B------:R-:W-:Y:S09]  /*9790*/  FMUL.FTZ R8, R8, c[0x0][0x320] ;  /* 0x0000c80008087a20 */ /* 0x000ff20000410000 */
[----:B------:R-:W-:Y:S01]  /*97a0*/  MUFU.TANH R9, R9 ;  /* 0x0000000900097308 */ /* 0x000fe20000002400 */
[C---:B-1----:R-:W-:Y:S08]  /*97b0*/  HMMA.16816.F32.BF16 R12, R188.reuse, R192, R12 ;  /* 0x000000c0bc0c723c */ /* 0x042ff0000004180c */
[C---:B------:R-:W-:Y:S01]  /*97c0*/  HMMA.16816.F32.BF16 R16, R188.reuse, R194, R16 ;  /* 0x000000c2bc10723c */ /* 0x040fe20000041810 */
[----:B------:R-:W1:Y:S01]  /*97d0*/  LDSM.16.M88.4 R192, [R219+0xa000] ;  /* 0x00a00000dbc0783b */ /* 0x000e620000000200 */
[----:B------:R4:W-:Y:S07]  /*97e0*/  MUFU.TANH R139, R11 ;  /* 0x0000000b008b7308 */ /* 0x0009ee0000002400 */
[----:B--2---:R2:W1:Y:S03]  /*97f0*/  SHFL.IDX PT, R4, R0, RZ, 0x1c1f ;  /* 0x001c1fff00047589 */ /* 0x00446600000e0000 */
[----:B------:R-:W-:Y:S04]  /*9800*/  MUFU.TANH R8, R8 ;  /* 0x0000000800087308 */ /* 0x000fe80000002400 */
        /* <DEDUP_REMOVED lines=10> */
[----:B--2---:R-:W-:Y:S04]  /*98b0*/  IADD3 R0, -R196, 0x1, R2 ;  /* 0x00000001c4007810 */ /* 0x004fe80007ffe102 */
[----:B------:R-:W-:Y:S01]  /*98c0*/  IADD3 R0, R0, c[0x0][0x1d0], RZ ;  /* 0x0000740000007a10 */ /* 0x000fe20007ffe0ff */
[C---:B-1----:R-:W-:Y:S04]  /*98d0*/  HMMA.16816.F32.BF16 R20, R188.reuse, R192, R20 ;  /* 0x000000c0bc14723c */ /* 0x042fe80000041814 */
[----:B------:R-:W-:Y:S01]  /*98e0*/  MUFU.TANH R5, R18 ;  /* 0x0000001200057308 */ /* 0x000fe20000002400 */
[----:B------:R-:W-:Y:S04]  /*98f0*/  IADD3 R0, R0, -c[0x0][0x168], RZ ;  /* 0x80005a0000007a10 */ /* 0x000fe80007ffe0ff */
[----:B------:R-:W-:Y:S01]  /*9900*/  IADD3 R2, R0, R4, RZ ;  /* 0x0000000400027210 */ /* 0x000fe20007ffe0ff */
[C---:B------:R-:W-:Y:S01]  /*9910*/  HMMA.16816.F32.BF16 R24, R188.reuse, R194, R24 ;  /* 0x000000c2bc18723c */ /* 0x040fe20000041818 */
[----:B------:R-:W1:Y:S02]  /*9920*/  LDSM.16.M88.4 R192, [R219+0xa800] ;  /* 0x00a80000dbc0783b */ /* 0x000e640000000200 */
[----:B------:R-:W-:Y:S01]  /*9930*/  ISETP.GT.AND P0, PT, R2, RZ, PT ;  /* 0x000000ff0200720c */ /* 0x000fe20003f04270 */
[----:B------:R-:W-:Y:S01]  /*9940*/  MUFU.TANH R17, R17 ;  /* 0x0000001100117308 */ /* 0x000fe20000002400 */
[----:B------:R-:W-:Y:S02]  /*9950*/  IADD3 R0, R0, R3, RZ ;  /* 0x0000000300007210 */ /* 0x000fe40007ffe0ff */
[----:B----4-:R-:W-:Y:S02]  /*9960*/  FSEL R11, R137, -INF , P0 ;  /* 0xff800000890b7808 */ /* 0x010fe40000000000 */
[C---:B------:R-:W-:Y:S02]  /*9970*/  ISETP.GT.AND P0, PT, R0.reuse, 0x1, PT ;  /* 0x000000010000780c */ /* 0x040fe40003f04270 */
[----:B------:R-:W-:Y:S02]  /*9980*/  ISETP.GT.AND P1, PT, R0, RZ, PT ;  /* 0x000000ff0000720c */ /* 0x000fe40003f24270 */
[----:B------:R-:W-:Y:S01]  /*9990*/  FMNMX.FTZ R3, R11, R135, !PT ;  /* 0x000000870b037209 */ /* 0x000fe20007810000 */
[----:B------:R-:W-:Y:S01]  /*99a0*/  MUFU.TANH R19, R19 ;  /* 0x0000001300137308 */ /* 0x000fe20000002400 */
[----:B------:R-:W-:Y:S01]  /*99b0*/  ISETP.GT.AND P2, PT, R2, 0x1, PT ;  /* 0x000000010200780c */ /* 0x000fe20003f44270 */
        /* <DEDUP_REMOVED lines=8> */
[----:B------:R-:W-:Y:S05]  /*9a40*/  FMUL.FTZ R27, R27, c[0x0][0x320] ;  /* 0x0000c8001b1b7a20 */ /* 0x000fea0000410000 */
[----:B------:R-:W-:Y:S01]  /*9a50*/  MUFU.TANH R24, R24 ;  /* 0x0000001800187308 */ /* 0x000fe20000002400 */
[C---:B-1----:R-:W-:Y:S09]  /*9a60*/  HMMA.16816.F32.BF16 R28, R188.reuse, R192, R28 ;  /* 0x000000c0bc1c723c */ /* 0x042ff2000004181c */
[----:B------:R-:W-:Y:S01]  /*9a70*/  MUFU.TANH R22, R22 ;  /* 0x0000001600167308 */ /* 0x000fe20000002400 */
[C---:B------:R-:W-:Y:S01]  /*9a80*/  HMMA.16816.F32.BF16 R32, R188.reuse, R194, R32 ;  /* 0x000000c2bc20723c */ /* 0x040fe20000041820 */
[----:B------:R-:W1:Y:S08]  /*9a90*/  LDSM.16.M88.4 R192, [R219+0xb000] ;  /* 0x00b00000dbc0783b */ /* 0x000e700000000200 */
[----:B------:R-:W-:Y:S10]  /*9aa0*/  MUFU.TANH R25, R25 ;  /* 0x0000001900197308 */ /* 0x000ff40000002400 */
        /* <DEDUP_REMOVED lines=14> */
[----:B------:R-:W1:Y:S01]  /*9b90*/  LDSM.16.M88.4 R192, [R219+0xb800] ;  /* 0x00b80000dbc0783b */ /* 0x000e620000000200 */
[----:B------:R-:W-:Y:S07]  /*9ba0*/  DEPBAR.LE SB0, 0x0 ;  /* 0x000080000000791a */ /* 0x000fee0000000000 */
[----:B------:R-:W-:Y:S01]  /*9bb0*/  MUFU.TANH R32, R32 ;  /* 0x0000002000207308 */ /* 0x000fe20000002400 */
[----:B------:R-:W-:Y:S04]  /*9bc0*/  BAR.SYNC.DEFER_BLOCKING 0x0 ;  /* 0x0000000000007b1d */ /* 0x000fe80000010000 */
[----:B------:R-:W-:Y:S02]  /*9bd0*/  FMUL.FTZ R36, R36, c[0x0][0x320] ;  /* 0x0000c80024247a20 */ /* 0x000fe40000410000 */
[----:B------:R-:W-:Y:S02]  /*9be0*/  FMUL.FTZ R38, R38, c[0x0][0x320] ;  /* 0x0000c80026267a20 */ /* 0x000fe40000410000 */
[----:B------:R-:W-:Y:S02]  /*9bf0*/  FMUL.FTZ R37, R37, c[0x0][0x320] ;  /* 0x0000c80025257a20 */ /* 0x000fe40000410000 */
[----:B------:R-:W-:Y:S04]  /*9c00*/  FMUL.FTZ R39, R39, c[0x0][0x320] ;  /* 0x0000c80027277a20 */ /* 0x000fe80000410000 */
[----:B------:R-:W-:Y:S02]  /*9c10*/  FMUL.FTZ R43, R43, c[0x0][0x320] ;  /* 0x0000c8002b2b7a20 */ /* 0x000fe40000410000 */
[----:B------:R-:W-:Y:S02]  /*9c20*/  FMUL.FTZ R40, R40, c[0x0][0x320] ;  /* 0x0000c80028287a20 */ /* 0x000fe40000410000 */
[----:B------:R-:W-:Y:S02]  /*9c30*/  FMUL.FTZ R41, R41, c[0x0][0x320] ;  /* 0x0000c80029297a20 */ /* 0x000fe40000410000 */
[----:B------:R-:W-:Y:S04]  /*9c40*/  FMUL.FTZ R42, R42, c[0x0][0x320] ;  /* 0x0000c8002a2a7a20 */ /* 0x000fe80000410000 */
[----:B------:R-:W-:Y:S01]  /*9c50*/  MUFU.TANH R41, R41 ;  /* 0x0000002900297308 */ /* 0x000fe20000002400 */
[C---:B-1----:R-:W-:Y:S09]  /*9c60*/  HMMA.16816.F32.BF16 R44, R188.reuse, R192, R44 ;  /* 0x000000c0bc2c723c */ /* 0x042ff2000004182c */
[----:B------:R-:W-:Y:S01]  /*9c70*/  MUFU.TANH R43, R43 ;  /* 0x0000002b002b7308 */ /* 0x000fe20000002400 */
[----:B------:R-:W-:Y:S01]  /*9c80*/  HMMA.16816.F32.BF16 R48, R188, R194, R48 ;  /* 0x000000c2bc30723c */ /* 0x000fe20000041830 */
[----:B------:R-:W2:Y:S08]  /*9c90*/  LDL.64 R188, [R1+0x20] ;  /* 0x0000200001bc7983 */ /* 0x000eb00000100a00 */
[----:B------:R-:W1:Y:S10]  /*9ca0*/  MUFU.TANH R132, R7 ;  /* 0x0000000700847308 */ /* 0x000e740000002400 */
[----:B------:R4:W1:Y:S01]  /*9cb0*/  MUFU.TANH R7, R10 ;  /* 0x0000000a00077308 */ /* 0x0008620000002400 */
[----:B------:R-:W-:Y:S02]  /*9cc0*/  FMUL.FTZ R45, R45, c[0x0][0x320] ;  /* 0x0000c8002d2d7a20 */ /* 0x000fe40000410000 */
[----:B------:R-:W-:Y:S02]  /*9cd0*/  FMUL.FTZ R46, R46, c[0x0][0x320] ;  /* 0x0000c8002e2e7a20 */ /* 0x000fe40000410000 */
[----:B------:R-:W-:Y:S02]  /*9ce0*/  FMUL.FTZ R44, R44, c[0x0][0x320] ;  /* 0x0000c8002c2c7a20 */ /* 0x000fe40000410000 */
[----:B------:R-:W-:Y:S02]  /*9cf0*/  FMUL.FTZ R47, R47, c[0x0][0x320] ;  /* 0x0000c8002f2f7a20 */ /* 0x000fe40000410000 */
[----:B------:R-:W-:Y:S01]  /*9d00*/  FMUL.FTZ R51, R51, c[0x0][0x320] ;  /* 0x0000c80033337a20 */ /* 0x000fe20000410000 */
[----:B------:R1:W-:Y:S10]  /*9d10*/  MUFU.TANH R192, R13 ;  /* 0x0000000d00c07308 */ /* 0x0003f40000002400 */
[----:B------:R3:W-:Y:S01]  /*9d20*/  MUFU.TANH R193, R14 ;  /* 0x0000000e00c17308 */ /* 0x0007e20000002400 */
[----:B----4-:R-:W-:Y:S02]  /*9d30*/  FSEL R10, R133, -INF , P1 ;  /* 0xff800000850a7808 */ /* 0x010fe40000800000 */
[----:B------:R-:W-:Y:S02]  /*9d40*/  ISETP.GT.AND P1, PT, R2, 0x8, PT ;  /* 0x000000080200780c */ /* 0x000fe40003f24270 */
[----:B------:R-:W-:Y:S05]  /*9d50*/  FMNMX.FTZ R4, R10, R136, !PT ;  /* 0x000000880a047209 */ /* 0x000fea0007810000 */
[----:B------:R4:W4:Y:S01]  /*9d60*/  MUFU.TANH R191, R12 ;  /* 0x0000000c00bf7308 */ /* 0x0009220000002400 */
[----:B-1----:R-:W-:Y:S02]  /*9d70*/  FSEL R13, R132, -INF , P0 ;  /* 0xff800000840d7808 */ /* 0x002fe40000000000 */
[----:B------:R-:W-:Y:S02]  /*9d80*/  ISETP.GT.AND P0, PT, R2, 0x9, PT ;  /* 0x000000090200780c */ /* 0x000fe40003f04270 */
[----:B------:R-:W-:Y:S05]  /*9d90*/  FMNMX.FTZ R4, R13, R4, !PT ;  /* 0x000000040d047209 */ /* 0x000fea0007810000 */
[----:B------:R-:W1:Y:S01]  /*9da0*/  MUFU.TANH R16, R16 ;  /* 0x0000001000107308 */ /* 0x000e620000002400 */
[----:B------:R-:W-:Y:S02]  /*9db0*/  FSEL R15, R9, -INF , P0 ;  /* 0xff800000090f7808 */ /* 0x000fe40000000000 */
[----:B------:R-:W-:Y:S02]  /*9dc0*/  ISETP.GT.AND P0, PT, R0, 0x9, PT ;  /* 0x000000090000780c */ /* 0x000fe40003f04270 */
[----:B---3--:R-:W-:Y:S02]  /*9dd0*/  FSEL R14, R8, -INF , P1 ;  /* 0xff800000080e7808 */ /* 0x008fe40000800000 */
[----:B------:R-:W-:Y:S02]  /*9de0*/  ISETP.GT.AND P1, PT, R0, 0x8, PT ;  /* 0x000000080000780c */ /* 0x000fe40003f24270 */
[----:B------:R-:W-:Y:S01]  /*9df0*/  FSEL R139, R139, -INF , P0 ;  /* 0xff8000008b8b7808 */ /* 0x000fe20000000000 */
[----:B------:R-:W3:Y:S01]  /*9e00*/  MUFU.TANH R20, R20 ;  /* 0x0000001400147308 */ /* 0x000ee20000002400 */
[----:B------:R-:W-:Y:S01]  /*9e10*/  FSEL R18, R7, -INF , P1 ;  /* 0xff80000007127808 */ /* 0x000fe20000800000 */
[----:B------:R-:W-:Y:S01]  /*9e20*/  FMUL.FTZ R7, R48, c[0x0][0x320] ;  /* 0x0000c80030077a20 */ /* 0x000fe20000410000 */
[----:B------:R-:W-:Y:S02]  /*9e30*/  ISETP.GT.AND P1, PT, R2, 0x10, PT ;  /* 0x000000100200780c */ /* 0x000fe40003f24270 */
[----:B----4-:R-:W-:Y:S02]  /*9e40*/  FSEL R12, R134, -INF , P2 ;  /* 0xff800000860c7808 */ /* 0x010fe40001000000 */
[----:B------:R-:W-:Y:S02]  /*9e50*/  ISETP.GT.AND P0, PT, R2, 0x11, PT ;  /* 0x000000110200780c */ /* 0x000fe40003f04270 */
[----:B------:R-:W-:Y:S01]  /*9e60*/  FMNMX.FTZ R3, R12, R3, !PT ;  /* 0x000000030c037209 */ /* 0x000fe20007810000 */
[----:B------:R-:W4:Y:S01]  /*9e70*/  MUFU.TANH R23, R23 ;  /* 0x0000001700177308 */ /* 0x000f220000002400 */
[----:B------:R-:W-:Y:S02]  /*9e80*/  FSEL R191, R191, -INF , P1 ;  /* 0xff800000bfbf7808 */ /* 0x000fe40000800000 */
[----:B------:R-:W-:Y:S02]  /*9e90*/  FSEL R192, R192, -INF , P0 ;  /* 0xff800000c0c07808 */ /* 0x000fe40000000000 */
[----:B------:R-:W-:Y:S02]  /*9ea0*/  FMNMX.FTZ R4, R18, R4, !PT ;  /* 0x0000000412047209 */ /* 0x000fe40007810000 */
[C---:B------:R-:W-:Y:S02]  /*9eb0*/  ISETP.GT.AND P1, PT, R0.reuse, 0x10, PT ;  /* 0x000000100000780c */ /* 0x040fe40003f24270 */
[----:B------:R-:W-:Y:S01]  /*9ec0*/  ISETP.GT.AND P0, PT, R0, 0x11, PT ;  /* 0x000000110000780c */ /* 0x000fe20003f04270 */
[----:B------:R-:W3:Y:S01]  /*9ed0*/  MUFU.TANH R30, R30 ;  /* 0x0000001e001e7308 */ /* 0x000ee20000002400 */
[----:B------:R-:W-:Y:S02]  /*9ee0*/  FMNMX.FTZ R3, R14, R3, !PT ;  /* 0x000000030e037209 */ /* 0x000fe40007810000 */
[----:B------:R-:W-:Y:S02]  /*9ef0*/  FMNMX.FTZ R4, R139, R4, !PT ;  /* 0x000000048b047209 */ /* 0x000fe40007810000 */
[----:B------:R-:W-:Y:S02]  /*9f00*/  FSEL R193, R193, -INF , P1 ;  /* 0xff800000c1c17808 */ /* 0x000fe40000800000 */
[----:B------:R-:W-:Y:S01]  /*9f10*/  FSEL R194, R6, -INF , P0 ;  /* 0xff80000006c27808 */ /* 0x000fe20000000000 */
[----:B------:R-:W-:Y:S01]  /*9f20*/  FMUL.FTZ R6, R49, c[0x0][0x320] ;  /* 0x0000c80031067a20 */ /* 0x000fe20000410000 */
[C---:B------:R-:W-:Y:S01]  /*9f30*/  ISETP.GT.AND P0, PT, R2.reuse, 0x19, PT ;  /* 0x000000190200780c */ /* 0x040fe20003f04270 */
[----:B------:R-:W3:Y:S01]  /*9f40*/  MUFU.TANH R31, R31 ;  /* 0x0000001f001f7308 */ /* 0x000ee20000002400 */
[----:B------:R-:W-:Y:S02]  /*9f50*/  ISETP.GT.AND P1, PT, R2, 0x18, PT ;  /* 0x000000180200780c */ /* 0x000fe40003f24270 */
[----:B------:R-:W-:Y:S02]  /*9f60*/  FMNMX.FTZ R3, R15, R3, !PT ;  /* 0x000000030f037209 */ /* 0x000fe40007810000 */
[----:B------:R-:W-:Y:S02]  /*9f70*/  FSEL R196, R17, -INF , P0 ;  /* 0xff80000011c47808 */ /* 0x000fe40000000000 */
[----:B-1----:R-:W-:Y:S02]  /*9f80*/  FSEL R195, R16, -INF , P1 ;  /* 0xff80000010c37808 */ /* 0x002fe40000800000 */
[C---:B------:R-:W-:Y:S01]  /*9f90*/  ISETP.GT.AND P0, PT, R0.reuse, 0x19, PT ;  /* 0x000000190000780c */ /* 0x040fe20003f04270 */
[----:B------:R-:W1:Y:S01]  /*9fa0*/  MUFU.TANH R33, R33 ;  /* 0x0000002100217308 */ /* 0x000e620000002400 */
[----:B------:R-:W-:Y:S02]  /*9fb0*/  FMNMX.FTZ R4, R193, R4, !PT ;  /* 0x00000004c1047209 */ /* 0x000fe40007810000 */
[----:B------:R-:W-:Y:S02]  /*9fc0*/  ISETP.GT.AND P1, PT, R0, 0x18, PT ;  /* 0x000000180000780c */ /* 0x000fe40003f24270 */
[----:B------:R-:W-:Y:S02]  /*9fd0*/  FMNMX.FTZ R3, R191, R3, !PT ;  /* 0x00000003bf037209 */ /* 0x000fe40007810000 */
[----:B------:R-:W-:Y:S02]  /*9fe0*/  FSEL R198, R19, -INF , P0 ;  /* 0xff80000013c67808 */ /* 0x000fe40000000000 */
[----:B------:R-:W-:Y:S01]  /*9ff0*/  FSEL R197, R5, -INF , P1 ;  /* 0xff80000005c57808 */ /* 0x000fe20000800000 */
[----:B------:R-:W1:Y:S01]  /*a000*/  MUFU.TANH R34, R34 ;  /* 0x0000002200227308 */ /* 0x000e620000002400 */
[----:B------:R-:W-:Y:S01]  /*a010*/  FMNMX.FTZ R4, R194, R4, !PT ;  /* 0x00000004c2047209 */ /* 0x000fe20007810000 */
[----:B------:R-:W-:Y:S01]  /*a020*/  FMUL.FTZ R5, R50, c[0x0][0x320] ;  /* 0x0000c80032057a20 */ /* 0x000fe20000410000 */
[C---:B------:R-:W-:Y:S02]  /*a030*/  ISETP.GT.AND P0, PT, R2.reuse, 0x21, PT ;  /* 0x000000210200780c */ /* 0x040fe40003f04270 */
[----:B------:R-:W-:Y:S02]  /*a040*/  ISETP.GT.AND P1, PT, R2, 0x20, PT ;  /* 0x000000200200780c */ /* 0x000fe40003f24270 */
[----:B------:R-:W-:Y:S02]  /*a050*/  FMNMX.FTZ R3, R192, R3, !PT ;  /* 0x00000003c0037209 */ /* 0x000fe40007810000 */
[----:B------:R-:W-:Y:S01]  /*a060*/  FSEL R202, R21, -INF , P0 ;  /* 0xff80000015ca7808 */ /* 0x000fe20000000000 */
[----:B------:R-:W1:Y:S01]  /*a070*/  MUFU.TANH R35, R35 ;  /* 0x0000002300237308 */ /* 0x000e620000002400 */
[----:B---3--:R-:W-:Y:S02]  /*a080*/  FSEL R203, R20, -INF , P1 ;  /* 0xff80000014cb7808 */ /* 0x008fe40000800000 */
[C---:B------:R-:W-:Y:S02]  /*a090*/  ISETP.GT.AND P1, PT, R0.reuse, 0x20, PT ;  /* 0x000000200000780c */ /* 0x040fe40003f24270 */
[----:B------:R-:W-:Y:S02]  /*a0a0*/  FMNMX.FTZ R4, R197, R4, !PT ;  /* 0x00000004c5047209 */ /* 0x000fe40007810000 */
[----:B------:R-:W-:Y:S02]  /*a0b0*/  ISETP.GT.AND P0, PT, R0, 0x21, PT ;  /* 0x000000210000780c */ /* 0x000fe40003f04270 */
[----:B------:R-:W-:Y:S01]  /*a0c0*/  FMNMX.FTZ R3, R195, R3, !PT ;  /* 0x00000003c3037209 */ /* 0x000fe20007810000 */
[----:B------:R-:W3:Y:S01]  /*a0d0*/  MUFU.TANH R36, R36 ;  /* 0x0000002400247308 */ /* 0x000ee20000002400 */
[----:B------:R-:W-:Y:S02]  /*a0e0*/  FMNMX.FTZ R4, R198, R4, !PT ;  /* 0x00000004c6047209 */ /* 0x000fe40007810000 */
[----:B------:R-:W-:Y:S02]  /*a0f0*/  FSEL R204, R22, -INF , P1 ;  /* 0xff80000016cc7808 */ /* 0x000fe40000800000 */
[C---:B------:R-:W-:Y:S02]  /*a100*/  ISETP.GT.AND P1, PT, R2.reuse, 0x28, PT ;  /* 0x000000280200780c */ /* 0x040fe40003f24270 */
[----:B----4-:R-:W-:Y:S02]  /*a110*/  FSEL R200, R23, -INF , P0 ;  /* 0xff80000017c87808 */ /* 0x010fe40000000000 */
[----:B------:R-:W-:Y:S01]  /*a120*/  ISETP.GT.AND P0, PT, R2, 0x29, PT ;  /* 0x000000290200780c */ /* 0x000fe20003f04270 */
[----:B------:R-:W4:Y:S01]  /*a130*/  MUFU.TANH R37, R37 ;  /* 0x0000002500257308 */ /* 0x000f220000002400 */
[----:B------:R-:W-:Y:S02]  /*a140*/  FMNMX.FTZ R3, R196, R3, !PT ;  /* 0x00000003c4037209 */ /* 0x000fe40007810000 */
[----:B------:R-:W-:Y:S02]  /*a150*/  FSEL R205, R24, -INF , P1 ;  /* 0xff80000018cd7808 */ /* 0x000fe40000800000 */
[----:B------:R-:W-:Y:S01]  /*a160*/  FSEL R199, R25, -INF , P0 ;  /* 0xff80000019c77808 */ /* 0x000fe20000000000 */
[----:B------:R-:W2:Y:S01]  /*a170*/  LDL.LU R24, [R1+0x10] ;  /* 0x0000100001187983 */ /* 0x000ea20000300800 */
[C---:B------:R-:W-:Y:S02]  /*a180*/  ISETP.GT.AND P1, PT, R0.reuse, 0x28, PT ;  /* 0x000000280000780c */ /* 0x040fe40003f24270 */
[----:B------:R-:W-:Y:S01]  /*a190*/  ISETP.GT.AND P0, PT, R0, 0x29, PT ;  /* 0x000000290000780c */ /* 0x000fe20003f04270 */
[----:B------:R-:W1:Y:S01]  /*a1a0*/  MUFU.TANH R38, R38 ;  /* 0x0000002600267308 */ /* 0x000e620000002400 */
[----:B------:R-:W-:Y:S02]  /*a1b0*/  FMNMX.FTZ R4, R204, R4, !PT ;  /* 0x00000004cc047209 */ /* 0x000fe40007810000 */
[----:B------:R-:W-:Y:S02]  /*a1c0*/  FMNMX.FTZ R3, R203, R3, !PT ;  /* 0x00000003cb037209 */ /* 0x000fe40007810000 */
[----:B------:R-:W-:Y:S02]  /*a1d0*/  FSEL R206, R26, -INF , P1 ;  /* 0xff8000001ace7808 */ /* 0x000fe40000800000 */
[----:B------:R-:W-:Y:S02]  /*a1e0*/  FSEL R207, R27, -INF , P0 ;  /* 0xff8000001bcf7808 */ /* 0x000fe40000000000 */
[----:B------:R-:W-:Y:S01]  /*a1f0*/  ISETP.GT.AND P0, PT, R2, 0x31, PT ;  /* 0x000000310200780c */ /* 0x000fe20003f04270 */
[----:B------:R-:W1:Y:S01]  /*a200*/  MUFU.TANH R39, R39 ;  /* 0x0000002700277308 */ /* 0x000e620000002400 */
[----:B------:R-:W-:Y:S02]  /*a210*/  FMNMX.FTZ R4, R200, R4, !PT ;  /* 0x00000004c8047209 */ /* 0x000fe40007810000 */
[----:B------:R-:W-:Y:S02]  /*a220*/  ISETP.GT.AND P1, PT, R2, 0x30, PT ;  /* 0x000000300200780c */ /* 0x000fe40003f24270 */
[----:B------:R-:W-:Y:S02]  /*a230*/  FMNMX.FTZ R3, R202, R3, !PT ;  /* 0x00000003ca037209 */ /* 0x000fe40007810000 */
[----:B------:R-:W-:Y:S02]  /*a240*/  FSEL R29, R29, -INF , P0 ;  /* 0xff8000001d1d7808 */ /* 0x000fe40000000000 */
[----:B------:R-:W-:Y:S01]  /*a250*/  FSEL R211, R28, -INF , P1 ;  /* 0xff8000001cd37808 */ /* 0x000fe20000800000 */
[----:B------:R-:W3:Y:S01]  /*a260*/  MUFU.TANH R40, R40 ;  /* 0x0000002800287308 */ /* 0x000ee20000002400 */
[----:B------:R-:W-:Y:S02]  /*a270*/  FMNMX.FTZ R4, R206, R4, !PT ;  /* 0x00000004ce047209 */ /* 0x000fe40007810000 */
[C---:B------:R-:W-:Y:S02]  /*a280*/  ISETP.GT.AND P1, PT, R0.reuse, 0x30, PT ;  /* 0x000000300000780c */ /* 0x040fe40003f24270 */
[----:B------:R-:W-:Y:S02]  /*a290*/  ISETP.GT.AND P0, PT, R0, 0x31, PT ;  /* 0x000000310000780c */ /* 0x000fe40003f04270 */
[----:B------:R-:W-:Y:S02]  /*a2a0*/  FMNMX.FTZ R3, R205, R3, !PT ;  /* 0x00000003cd037209 */ /* 0x000fe40007810000 */
[----:B------:R-:W-:Y:S01]  /*a2b0*/  FSEL R30, R30, -INF , P1 ;  /* 0xff8000001e1e7808 */ /* 0x000fe20000800000 */
[----:B------:R-:W3:Y:S01]  /*a2c0*/  MUFU.TANH R42, R42 ;  /* 0x0000002a002a7308 */ /* 0x000ee20000002400 */
[----:B------:R-:W-:Y:S02]  /*a2d0*/  FSEL R31, R31, -INF , P0 ;  /* 0xff8000001f1f7808 */ /* 0x000fe40000000000 */
[C---:B------:R-:W-:Y:S02]  /*a2e0*/  ISETP.GT.AND P1, PT, R2.reuse, 0x38, PT ;  /* 0x000000380200780c */ /* 0x040fe40003f24270 */
[----:B------:R-:W-:Y:S02]  /*a2f0*/  ISETP.GT.AND P0, PT, R2, 0x39, PT ;  /* 0x000000390200780c */ /* 0x000fe40003f04270 */
[----:B------:R-:W-:Y:S02]  /*a300*/  FMNMX.FTZ R4, R207, R4, !PT ;  /* 0x00000004cf047209 */ /* 0x000fe40007810000 */
[----:B------:R-:W-:Y:S01]  /*a310*/  FMNMX.FTZ R3, R199, R3, !PT ;  /* 0x00000003c7037209 */ /* 0x000fe20007810000 */
[----:B------:R-:W3:Y:S01]  /*a320*/  MUFU.TANH R45, R45 ;  /* 0x0000002d002d7308 */ /* 0x000ee20000002400 */
[----:B------:R-:W-:Y:S02]  /*a330*/  FSEL R214, R32, -INF , P1 ;  /* 0xff80000020d67808 */ /* 0x000fe40000800000 */
[----:B-1----:R-:W-:Y:S02]  /*a340*/  FSEL R213, R33, -INF , P0 ;  /* 0xff80000021d57808 */ /* 0x002fe40000000000 */
[----:B------:R-:W-:Y:S02]  /*a350*/  FMNMX.FTZ R4, R30, R4, !PT ;  /* 0x000000041e047209 */ /* 0x000fe40007810000 */
[C---:B------:R-:W-:Y:S02]  /*a360*/  ISETP.GT.AND P1, PT, R0.reuse, 0x38, PT ;  /* 0x000000380000780c */ /* 0x040fe40003f24270 */
[----:B------:R-:W-:Y:S01]  /*a370*/  ISETP.GT.AND P0, PT, R0, 0x39, PT ;  /* 0x000000390000780c */ /* 0x000fe20003f04270 */
[----:B------:R-:W1:Y:S01]  /*a380*/  MUFU.TANH R46, R46 ;  /* 0x0000002e002e7308 */ /* 0x000e620000002400 */
[----:B------:R-:W-:Y:S02]  /*a390*/  FMNMX.FTZ R3, R211, R3, !PT ;  /* 0x00000003d3037209 */ /* 0x000fe40007810000 */
[----:B------:R-:W-:Y:S02]  /*a3a0*/  FSEL R215, R34, -INF , P1 ;  /* 0xff80000022d77808 */ /* 0x000fe40000800000 */
[C---:B------:R-:W-:Y:S02]  /*a3b0*/  ISETP.GT.AND P1, PT, R2.reuse, 0x40, PT ;  /* 0x000000400200780c */ /* 0x040fe40003f24270 */
[----:B------:R-:W-:Y:S02]  /*a3c0*/  FSEL R35, R35, -INF , P0 ;  /* 0xff80000023237808 */ /* 0x000fe40000000000 */
[----:B------:R-:W-:Y:S01]  /*a3d0*/  FMNMX.FTZ R4, R31, R4, !PT ;  /* 0x000000041f047209 */ /* 0x000fe20007810000 */
[----:B------:R-:W1:Y:S01]  /*a3e0*/  MUFU.TANH R44, R44 ;  /* 0x0000002c002c7308 */ /* 0x000e620000002400 */
[----:B------:R-:W-:Y:S02]  /*a3f0*/  ISETP.GT.AND P0, PT, R2, 0x41, PT ;  /* 0x000000410200780c */ /* 0x000fe40003f04270 */
[----:B------:R-:W-:Y:S02]  /*a400*/  FMNMX.FTZ R3, R29, R3, !PT ;  /* 0x000000031d037209 */ /* 0x000fe40007810000 */
[----:B---3--:R-:W-:Y:S02]  /*a410*/  FSEL R36, R36, -INF , P1 ;  /* 0xff80000024247808 */ /* 0x008fe40000800000 */
[C---:B------:R-:W-:Y:S02]  /*a420*/  ISETP.GT.AND P1, PT, R0.reuse, 0x40, PT ;  /* 0x000000400000780c */ /* 0x040fe40003f24270 */
[----:B----4-:R-:W-:Y:S01]  /*a430*/  FSEL R37, R37, -INF , P0 ;  /* 0xff80000025257808 */ /* 0x010fe20000000000 */
[----:B------:R-:W3:Y:S01]  /*a440*/  MUFU.TANH R47, R47 ;  /* 0x0000002f002f7308 */ /* 0x000ee20000002400 */
[----:B------:R-:W-:Y:S02]  /*a450*/  ISETP.GT.AND P0, PT, R0, 0x41, PT ;  /* 0x000000410000780c */ /* 0x000fe40003f04270 */
[----:B------:R-:W-:Y:S02]  /*a460*/  FMNMX.FTZ R4, R215, R4, !PT ;  /* 0x00000004d7047209 */ /* 0x000fe40007810000 */
[----:B------:R-:W-:Y:S02]  /*a470*/  FMNMX.FTZ R3, R214, R3, !PT ;  /* 0x00000003d6037209 */ /* 0x000fe40007810000 */
[----:B------:R-:W-:Y:S02]  /*a480*/  FSEL R38, R38, -INF , P1 ;  /* 0xff80000026267808 */ /* 0x000fe40000800000 */
[----:B------:R-:W-:Y:S01]  /*a490*/  FSEL R39, R39, -INF , P0 ;  /* 0xff80000027277808 */ /* 0x000fe20000000000 */
[----:B------:R-:W4:Y:S01]  /*a4a0*/  MUFU.TANH R7, R7 ;  /* 0x0000000700077308 */ /* 0x000f220000002400 */
[----:B------:R-:W-:Y:S02]  /*a4b0*/  FMNMX.FTZ R4, R35, R4, !PT ;  /* 0x0000000423047209 */ /* 0x000fe40007810000 */
[C---:B------:R-:W-:Y:S02]  /*a4c0*/  ISETP.GT.AND P1, PT, R2.reuse, 0x48, PT ;  /* 0x000000480200780c */ /* 0x040fe40003f24270 */
[----:B------:R-:W-:Y:S02]  /*a4d0*/  ISETP.GT.AND P0, PT, R2, 0x49, PT ;  /* 0x000000490200780c */ /* 0x000fe40003f04270 */
[----:B------:R-:W-:Y:S02]  /*a4e0*/  FMNMX.FTZ R3, R213, R3, !PT ;  /* 0x00000003d5037209 */ /* 0x000fe40007810000 */
[----:B------:R-:W-:Y:S01]  /*a4f0*/  FSEL R16, R40, -INF , P1 ;  /* 0xff80000028107808 */ /* 0x000fe20000800000 */
[----:B------:R-:W1:Y:S01]  /*a500*/  MUFU.TANH R6, R6 ;  /* 0x0000000600067308 */ /* 0x000e620000002400 */
[----:B------:R-:W-:Y:S02]  /*a510*/  FSEL R17, R41, -INF , P0 ;  /* 0xff80000029117808 */ /* 0x000fe40000000000 */
[----:B------:R-:W-:Y:S02]  /*a520*/  ISETP.GT.AND P0, PT, R0, 0x49, PT ;  /* 0x000000490000780c */ /* 0x000fe40003f04270 */
[----:B------:R-:W-:Y:S02]  /*a530*/  FMNMX.FTZ R4, R38, R4, !PT ;  /* 0x0000000426047209 */ /* 0x000fe40007810000 */
[----:B------:R-:W-:Y:S02]  /*a540*/  ISETP.GT.AND P1, PT, R0, 0x48, PT ;  /* 0x000000480000780c */ /* 0x000fe40003f24270 */
[----:B------:R-:W-:Y:S01]  /*a550*/  FMNMX.FTZ R3, R36, R3, !PT ;  /* 0x0000000324037209 */ /* 0x000fe20007810000 */
[----:B------:R-:W3:Y:S01]  /*a560*/  MUFU.TANH R5, R5 ;  /* 0x0000000500057308 */ /* 0x000ee20000002400 */
[----:B------:R-:W-:Y:S02]  /*a570*/  FSEL R22, R43, -INF , P0 ;  /* 0xff8000002b167808 */ /* 0x000fe40000000000 */
[----:B------:R-:W-:Y:S02]  /*a580*/  FSEL R19, R42, -INF , P1 ;  /* 0xff8000002a137808 */ /* 0x000fe40000800000 */
[----:B------:R-:W-:Y:S02]  /*a590*/  ISETP.GT.AND P0, PT, R0, 0x50, PT ;  /* 0x000000500000780c */ /* 0x000fe40003f04270 */
[----:B------:R-:W-:Y:S02]  /*a5a0*/  FMNMX.FTZ R4, R39, R4, !PT ;  /* 0x0000000427047209 */ /* 0x000fe40007810000 */
[C---:B------:R-:W-:Y:S01]  /*a5b0*/  ISETP.GT.AND P1, PT, R2.reuse, 0x51, PT ;  /* 0x000000510200780c */ /* 0x040fe20003f24270 */
[----:B------:R-:W3:Y:S01]  /*a5c0*/  MUFU.TANH R134, R51 ;  /* 0x0000003300867308 */ /* 0x000ee20000002400 */
[----:B------:R-:W-:Y:S02]  /*a5d0*/  FMNMX.FTZ R3, R37, R3, !PT ;  /* 0x0000000325037209 */ /* 0x000fe40007810000 */
[----:B------:R-:W-:Y:S02]  /*a5e0*/  ISETP.GT.AND P2, PT, R2, 0x50, PT ;  /* 0x000000500200780c */ /* 0x000fe40003f44270 */
[----:B------:R-:W-:Y:S02]  /*a5f0*/  FSEL R210, R45, -INF , P1 ;  /* 0xff8000002dd27808 */ /* 0x000fe40000800000 */
[----:B-1----:R-:W-:Y:S02]  /*a600*/  FSEL R23, R46, -INF , P0 ;  /* 0xff8000002e177808 */ /* 0x002fe40000000000 */
[C---:B------:R-:W-:Y:S02]  /*a610*/  ISETP.GT.AND P0, PT, R2.reuse, 0x59, PT ;  /* 0x000000590200780c */ /* 0x040fe40003f04270 */
[----:B------:R-:W-:Y:S02]  /*a620*/  ISETP.GT.AND P1, PT, R2, 0x58, PT ;  /* 0x000000580200780c */ /* 0x000fe40003f24270 */
[----:B------:R-:W-:Y:S02]  /*a630*/  FMNMX.FTZ R2, R19, R4, !PT ;  /* 0x0000000413027209 */ /* 0x000fe40007810000 */
[----:B------:R-:W-:Y:S02]  /*a640*/  FMNMX.FTZ R3, R16, R3, !PT ;  /* 0x0000000310037209 */ /* 0x000fe40007810000 */
[----:B------:R-:W-:Y:S02]  /*a650*/  FSEL R212, R44, -INF , P2 ;  /* 0xff8000002cd47808 */ /* 0x000fe40001000000 */
[----:B------:R-:W-:Y:S02]  /*a660*/  ISETP.GT.AND P2, PT, R0, 0x51, PT ;  /* 0x000000510000780c */ /* 0x000fe40003f44270 */
[----:B------:R-:W-:Y:S02]  /*a670*/  FMNMX.FTZ R2, R22, R2, !PT ;  /* 0x0000000216027209 */ /* 0x000fe40007810000 */
[----:B------:R-:W-:Y:S02]  /*a680*/  FMNMX.FTZ R3, R17, R3, !PT ;  /* 0x0000000311037209 */ /* 0x000fe40007810000 */
[----:B---3--:R-:W-:Y:S02]  /*a690*/  FSEL R21, R47, -INF , P2 ;  /* 0xff8000002f157808 */ /* 0x008fe40001000000 */
        /* <DEDUP_REMOVED lines=8> */
[----:B------:R-:W-:Y:S02]  /*a720*/  FMNMX.FTZ R3, R210, R3, !PT ;  /* 0x00000003d2037209 */ /* 0x000fe40007810000 */
[----:B------:R-:W-:Y:S02]  /*a730*/  FSEL R134, R134, -INF , P0 ;  /* 0xff80000086867808 */ /* 0x000fe40000000000 */
[----:B------:R-:W-:Y:S02]  /*a740*/  FMNMX.FTZ R0, R20, R0, !PT ;  /* 0x0000000014007209 */ /* 0x000fe40007810000 */
[----:B------:R-:W-:Y:S02]  /*a750*/  FMNMX.FTZ R3, R209, R3, !PT ;  /* 0x00000003d1037209 */ /* 0x000fe40007810000 */
[----:B------:R-:W-:Y:S02]  /*a760*/  FMNMX.FTZ R0, R134, R0, !PT ;  /* 0x0000000086007209 */ /* 0x000fe40007810000 */
[----:B------:R-:W-:Y:S02]  /*a770*/  FMNMX.FTZ R3, R208, R3, !PT ;  /* 0x00000003d0037209 */ /* 0x000fe40007810000 */
[----:B------:R-:W-:Y:S01]  /*a780*/  ISETP.GE.AND P2, PT, R201, 0x1, PT ;  /* 0x00000001c900780c */ /* 0x000fe20003f46270 */
[----:B------:R-:W1:Y:S08]  /*a790*/  SHFL.BFLY PT, R2, R0, 0x2, 0x1f ;  /* 0x0c401f0000027f89 */ /* 0x000e7000000e0000 */
[----:B------:R-:W3:Y:S04]  /*a7a0*/  SHFL.BFLY PT, R133, R3, 0x2, 0x1f ;  /* 0x0c401f0003857f89 */ /* 0x000ee800000e0000 */
[----:B------:R-:W-:Y:S02]  /*a7b0*/  @P2 SHF.R.S32.HI R6, RZ, 0x1f, R252 ;  /* 0x0000001fff062819 */ /* 0x000fe400000114fc */
[----:B------:R-:W-:Y:S03]  /*a7c0*/  @P2 MOV R7, R138 ;  /* 0x0000008a00072202 */ /* 0x000fe60000000f00 */
[----:B------:R-:W-:Y:S01]  /*a7d0*/  @P2 IMAD R6, R6, c[0x0][0x1e0], RZ ;  /* 0x0000780006062a24 */ /* 0x000fe200078e02ff */
[----:B-1----:R-:W-:Y:S02]  /*a7e0*/  FMNMX.FTZ R0, R0, R2, !PT ;  /* 0x0000000200007209 */ /* 0x002fe40007810000 */
[----:B---3--:R-:W-:Y:S03]  /*a7f0*/  FMNMX.FTZ R133, R3, R133, !PT ;  /* 0x0000008503857209 */ /* 0x008fe60007810000 */
[----:B------:R-:W1:Y:S08]  /*a800*/  SHFL.BFLY PT, R3, R0, 0x1, 0x1f ;  /* 0x0c201f0000037f89 */ /* 0x000e7000000e0000 */
[----:B------:R-:W3:Y:S01]  /*a810*/  SHFL.BFLY PT, R4, R133, 0x1, 0x1f ;  /* 0x0c201f0085047f89 */ /* 0x000ee200000e0000 */
[----:B-1----:R-:W-:Y:S04]  /*a820*/  FMNMX.FTZ R132, R0, R3, !PT ;  /* 0x0000000300847209 */ /* 0x002fe80007810000 */
[C---:B------:R-:W-:Y:S04]  /*a830*/  FSETP.NEU.FTZ.AND P0, PT, R132.reuse, -INF , PT ;  /* 0xff8000008400780b */ /* 0x040fe80003f1d000 */
[----:B------:R-:W-:Y:S02]  /*a840*/  FSEL R0, R132, RZ, P0 ;  /* 0x000000ff84007208 */ /* 0x000fe40000000000 */
[----:B---3--:R-:W-:Y:S01]  /*a850*/  FMNMX.FTZ R133, R133, R4, !PT ;  /* 0x0000000485857209 */ /* 0x008fe20007810000 */
[----:B------:R-:W-:Y:S03]  /*a860*/  @P2 IMAD.WIDE.U32 R4, R252, c[0x0][0x1e0], RZ ;  /* 0x00007800fc042a25 */ /* 0x000fe600078e00ff */
[C---:B------:R-:W-:Y:S01]  /*a870*/  FSETP.NEU.FTZ.AND P1, PT, R133.reuse, -INF , PT ;  /* 0xff8000008500780b */ /* 0x040fe20003f3d000 */
[----:B------:R-:W-:Y:S02]  /*a880*/  FADD.FTZ R3, -R0, R136 ;  /* 0x0000008800037221 */ /* 0x000fe40000010100 */
[----:B------:R-:W-:Y:S01]  /*a890*/  @P2 IMAD R0, R252, c[0x0][0x1e4], R6 ;  /* 0x00007900fc002a24 */ /* 0x000fe200078e0206 */
[----:B--2---:R-:W-:Y:S01]  /*a8a0*/  @P2 MOV R6, R188 ;  /* 0x000000bc00062202 */ /* 0x004fe20000000f00 */
[----:B------:R-:W-:Y:S01]  /*a8b0*/  FMUL.FTZ R188, R132, c[0x0][0x2d0] ;  /* 0x0000b40084bc7a20 */ /* 0x000fe20000410000 */
[----:B------:R-:W-:Y:S02]  /*a8c0*/  FSEL R2, R133, RZ, P1 ;  /* 0x000000ff85027208 */ /* 0x000fe40000800000 */
[----:B------:R-:W-:Y:S01]  /*a8d0*/  @P2 IADD3 R0, R5, R0, RZ ;  /* 0x0000000005002210 */ /* 0x000fe20007ffe0ff */
[----:B------:R-:W-:Y:S01]  /*a8e0*/  @P2 IMAD.WIDE.U32 R6, R4, 0x60, R6 ;  /* 0x0000006004062825 */ /* 0x000fe200078e0006 */
[----:B------:R-:W-:Y:S03]  /*a8f0*/  FSEL R188, R188, RZ, P0 ;  /* 0x000000ffbcbc7208 */ /* 0x000fe60000000000 */
[----:B------:R-:W-:Y:S02]  /*a900*/  @P2 IMAD R0, R0, 0x60, RZ ;  /* 0x0000006000002824 */ /* 0x000fe400078e02ff */
[----:B------:R-:W-:Y:S02]  /*a910*/  FADD.FTZ R2, -R2, R135 ;  /* 0x0000008702027221 */ /* 0x000fe40000010100 */
[----:B------:R-:W-:Y:S01]  /*a920*/  FMUL.FTZ R135, R133, c[0x0][0x2d0] ;  /* 0x0000b40085877a20 */ /* 0x000fe20000410000 */
[----:B------:R-:W-:Y:S04]  /*a930*/  @P2 IADD3 R0, R7, R0, RZ ;  /* 0x0000000007002210 */ /* 0x000fe80007ffe0ff */
[C---:B------:R-:W-:Y:S02]  /*a940*/  @P2 SHF.L.U64.HI R0, R6.reuse, 0x1, R0 ;  /* 0x0000000106002819 */ /* 0x040fe40000010200 */
[----:B------:R-:W-:Y:S02]  /*a950*/  @P2 SHF.L.U32 R6, R6, 0x1, RZ ;  /* 0x0000000106062819 */ /* 0x000fe400000006ff */
[----:B------:R-:W-:Y:S02]  /*a960*/  FSEL R135, R135, RZ, P1 ;  /* 0x000000ff87877208 */ /* 0x000fe40000800000 */
[----:B------:R-:W-:Y:S03]  /*a970*/  @P2 IADD3 R4, P3, R6, c[0x0][0x1c8], RZ ;  /* 0x0000720006042a10 */ /* 0x000fe60007f7e0ff */
[--C-:B------:R-:W-:Y:S01]  /*a980*/  FFMA.FTZ R15, R15, c[0x0][0x2d0], -R135.reuse ;  /* 0x0000b4000f0f7a23 */ /* 0x100fe20000010887 */
[----:B------:R-:W-:Y:S05]  /*a990*/  @P2 IADD3.X R5, R0, c[0x0][0x1cc], RZ, P3, !PT ;  /* 0x0000730000052a10 */ /* 0x000fea0001ffe4ff */
[----:B------:R1:W-:Y:S01]  /*a9a0*/  @P2 LDGSTS.E.BYPASS.LTC128B.128 [R251+0xc100], [R4.64], !P4 ;  /* 0x0c10000004fb2fae */ /* 0x0003e2000e101d48 */
[----:B------:R-:W-:Y:S04]  /*a9b0*/  @P2 IADD3 R8, P4, R6, 0x80, RZ ;  /* 0x0000008006082810 */ /* 0x000fe80007f9e0ff */
[----:B------:R-:W-:Y:S04]  /*a9c0*/  @P2 IADD3 R8, P3, R8, c[0x0][0x1c8], RZ ;  /* 0x0000720008082a10 */ /* 0x000fe80007f7e0ff */
[--C-:B------:R-:W-:Y:S02]  /*a9d0*/  @P2 IADD3.X R9, RZ, c[0x0][0x1cc], R0.reuse, P3, P4 ;  /* 0x00007300ff092a10 */ /* 0x100fe40001fe8400 */
[----:B------:R-:W-:Y:S11]  /*a9e0*/  LOP3.LUT P4, RZ, R220, 0x1, RZ, 0xc0, !PT ;  /* 0x00000001dcff7812 */ /* 0x000ff6000788c0ff */
[----:B------:R-:W-:Y:S02]  /*a9f0*/  @!UPT UIADD3 URZ, URZ, URZ, URZ ;  /* 0x0000003f3f3ff290 */ /* 0x000fe4000fffe03f */
[----:B------:R2:W-:Y:S02]  /*aa00*/  @P2 LDGSTS.E.BYPASS.LTC128B.128 [R251+0xf100], [R8.64], !P4 ;  /* 0x0f10000008fb2fae */ /* 0x0005e4000e101d48 */
[----:B--2---:R-:W-:Y:S04]  /*aa10*/  @P2 IADD3 R8, P4, R6, 0x100, RZ ;  /* 0x0000010006082810 */ /* 0x004fe80007f9e0ff */
[----:B------:R-:W-:Y:S04]  /*aa20*/  @P2 IADD3 R8, P3, R8, c[0x0][0x1c8], RZ ;  /* 0x0000720008082a10 */ /* 0x000fe80007f7e0ff */
[--C-:B------:R-:W-:Y:S02]  /*aa30*/  @P2 IADD3.X R9, RZ, c[0x0][0x1cc], R0.reuse, P3, P4 ;  /* 0x00007300ff092a10 */ /* 0x100fe40001fe8400 */
[----:B------:R-:W-:Y:S03]  /*aa40*/  @P2 IADD3 R6, P4, R6, 0x180, RZ ;  /* 0x0000018006062810 */ /* 0x000fe60007f9e0ff */
[----:B------:R2:W-:Y:S01]  /*aa50*/  @P2 LDGSTS.E.BYPASS.LTC128B.128 [R251+0x12100], [R8.64], !P6 ;  /* 0x1210000008fb2fae */ /* 0x0005e2000f101d48 */
[----:B------:R-:W-:Y:S04]  /*aa60*/  @P2 IADD3 R6, P3, R6, c[0x0][0x1c8], RZ ;  /* 0x0000720006062a10 */ /* 0x000fe80007f7e0ff */
[----:B------:R-:W-:Y:S01]  /*aa70*/  @P2 IADD3.X R7, RZ, c[0x0][0x1cc], R0, P3, P4 ;  /* 0x00007300ff072a10 */ /* 0x000fe20001fe8400 */
[--C-:B------:R-:W-:Y:S01]  /*aa80*/  FFMA.FTZ R0, R11, c[0x0][0x2d0], -R135.reuse ;  /* 0x0000b4000b007a23 */ /* 0x100fe20000010887 */
[----:B------:R-:W-:Y:S03]  /*aa90*/  LOP3.LUT P4, RZ, R220, 0x1, RZ, 0xc0, !PT ;  /* 0x00000001dcff7812 */ /* 0x000fe6000788c0ff */
[----:B------:R3:W-:Y:S01]  /*aaa0*/  MUFU.EX2 R136, R0 ;  /* 0x0000000000887308 */ /* 0x0007e20000000800 */
[----:B------:R4:W-:Y:S01]  /*aab0*/  @P2 LDGSTS.E.BYPASS.LTC128B.128 [R251+0x15100], [R6.64], !P5 ;  /* 0x1510000006fb2fae */ /* 0x0009e2000e901d48 */
[--C-:B---3--:R-:W-:Y:S08]  /*aac0*/  FFMA.FTZ R0, R10, c[0x0][0x2d0], -R188.reuse ;  /* 0x0000b4000a007a23 */ /* 0x108ff000000108bc */
[----:B------:R3:W-:Y:S01]  /*aad0*/  MUFU.EX2 R138, R0 ;  /* 0x00000000008a7308 */ /* 0x0007e20000000800 */
[----:B----4-:R-:W-:Y:S02]  /*aae0*/  @P2 MOV R6, c[0x0][0x1e0] ;  /* 0x0000780000062a02 */ /* 0x010fe40000000f00 */
[----:B------:R-:W-:Y:S04]  /*aaf0*/  @P2 MOV R7, 0x6 ;  /* 0x0000000600072802 */ /* 0x000fe80000000f00 */
[C---:B------:R-:W-:Y:S02]  /*ab00*/  @P2 SHF.L.U64.HI R7, R6.reuse, R7, c[0x0][0x1e4] ;  /* 0x0000790006072619 */ /* 0x040fe40000010207 */
[----:B------:R-:W-:Y:S04]  /*ab10*/  @P2 SHF.L.U32 R6, R6, 0x6, RZ ;  /* 0x0000000606062819 */ /* 0x000fe800000006ff */
[----:B-1----:R-:W-:Y:S04]  /*ab20*/  @P2 IADD3 R4, P3, R4, R6, RZ ;  /* 0x0000000604042210 */ /* 0x002fe80007f7e0ff */
[C---:B------:R-:W-:Y:S02]  /*ab30*/  @P2 IADD3.X R5, R7.reuse, R5, RZ, P3, !PT ;  /* 0x0000000507052210 */ /* 0x040fe40001ffe4ff */
[----:B------:R-:W-:Y:S02]  /*ab40*/  LOP3.LUT P3, RZ, R220, 0x2, RZ, 0xc0, !PT ;  /* 0x00000002dcff7812 */ /* 0x000fe4000786c0ff */
[----:B------:R-:W4:Y:S01]  /*ab50*/  LDL.LU R220, [R1+0x98] ;  /* 0x0000980001dc7983 */ /* 0x000f220000300800 */
[----:B------:R-:W-:Y:S01]  /*ab60*/  @P2 IADD3 R6, P0, R6, R4, RZ ;  /* 0x0000000406062210 */ /* 0x000fe20007f1e0ff */
[--C-:B---3--:R-:W-:Y:S03]  /*ab70*/  FFMA.FTZ R0, R12, c[0x0][0x2d0], -R135.reuse ;  /* 0x0000b4000c007a23 */ /* 0x108fe60000010887 */
[----:B------:R-:W-:Y:S01]  /*ab80*/  @P2 IADD3.X R7, R7, R5, RZ, P0, !PT ;  /* 0x0000000507072210 */ /* 0x000fe200007fe4ff */
[----:B------:R1:W-:Y:S05]  /*ab90*/  MUFU.EX2 R137, R0 ;  /* 0x0000000000897308 */ /* 0x0003ea0000000800 */
[----:B------:R3:W-:Y:S08]  /*aba0*/  @P2 LDGSTS.E.BYPASS.LTC128B.128 [R251+0xd100], [R4.64], !P3 ;  /* 0x0d10000004fb2fae */ /* 0x0007f0000d901d48 */
[----:B------:R3:W-:Y:S08]  /*abb0*/  @P2 LDGSTS.E.BYPASS.LTC128B.128 [R251+0x10100], [R4.64+0x80], !P4 ;  /* 0x1010008004fb2fae */ /* 0x0007f0000e101d48 */
[----:B------:R3:W-:Y:S01]  /*abc0*/  @P2 LDGSTS.E.BYPASS.LTC128B.128 [R251+0x13100], [R4.64+0x100], !P6 ;  /* 0x1310010004fb2fae */ /* 0x0007e2000f101d48 */
[----:B-1----:R-:W-:Y:S02]  /*abd0*/  FMUL.FTZ R0, R2, c[0x0][0x2d0] ;  /* 0x0000b40002007a20 */ /* 0x002fe40000410000 */
[----:B------:R-:W-:Y:S05]  /*abe0*/  FFMA.FTZ R2, R13, c[0x0][0x2d0], -R188 ;  /* 0x0000b4000d027a23 */ /* 0x000fea00000108bc */
[----:B------:R3:W-:Y:S01]  /*abf0*/  @P2 LDGSTS.E.BYPASS.LTC128B.128 [R251+0x16100], [R4.64+0x180], !P5 ;  /* 0x1610018004fb2fae */ /* 0x0007e2000e901d48 */
[----:B------:R-:W2:Y:S07]  /*ac00*/  MUFU.EX2 R0, R0 ;  /* 0x0000000000007308 */ /* 0x000eae0000000800 */
[----:B------:R1:W-:Y:S03]  /*ac10*/  @P2 LDGSTS.E.BYPASS.LTC128B.128 [R251+0xe100], [R6.64], !P3 ;  /* 0x0e10000006fb2fae */ /* 0x0003e6000d901d48 */
[----:B------:R1:W-:Y:S05]  /*ac20*/  MUFU.EX2 R190, R2 ;  /* 0x0000000200be7308 */ /* 0x0003ea0000000800 */
[----:B------:R1:W-:Y:S08]  /*ac30*/  @P2 LDGSTS.E.BYPASS.LTC128B.128 [R251+0x11100], [R6.64+0x80], !P4 ;  /* 0x1110008006fb2fae */ /* 0x0003f0000e101d48 */
[----:B------:R1:W-:Y:S01]  /*ac40*/  @P2 LDGSTS.E.BYPASS.LTC128B.128 [R251+0x14100], [R6.64+0x100], !P6 ;  /* 0x1410010006fb2fae */ /* 0x0003e2000f101d48 */
[C---:B--2---:R-:W-:Y:S01]  /*ac50*/  FMUL.FTZ R8, R0.reuse, R144 ;  /* 0x0000009000087220 */ /* 0x044fe20000410000 */
[----:B------:R-:W-:Y:S01]  /*ac60*/  MOV R144, R36 ;  /* 0x0000002400907202 */ /* 0x000fe20000000f00 */
[C---:B------:R-:W-:Y:S02]  /*ac70*/  FMUL.FTZ R36, R0.reuse, R172 ;  /* 0x000000ac00247220 */ /* 0x040fe40000410000 */
[C---:B---3--:R-:W-:Y:S01]  /*ac80*/  FMUL.FTZ R4, R0.reuse, R140 ;  /* 0x0000008c00047220 */ /* 0x048fe20000410000 */
[----:B------:R-:W-:Y:S02]  /*ac90*/  MOV R140, R29 ;  /* 0x0000001d008c7202 */ /* 0x000fe40000000f00 */
[----:B------:R-:W2:Y:S01]  /*aca0*/  LDL.LU R172, [R1+0x18] ;  /* 0x0000180001ac7983 */ /* 0x000ea20000300800 */
[C---:B------:R-:W-:Y:S01]  /*acb0*/  FMUL.FTZ R5, R0.reuse, R141 ;  /* 0x0000008d00057220 */ /* 0x040fe20000410000 */
[----:B------:R-:W-:Y:S01]  /*acc0*/  MOV R141, R38 ;  /* 0x00000026008d7202 */ /* 0x000fe20000000f00 */
[----:B------:R-:W-:Y:S01]  /*acd0*/  FMUL.FTZ R9, R0, R145 ;  /* 0x0000009100097220 */ /* 0x000fe20000410000 */
[----:B------:R3:W-:Y:S01]  /*ace0*/  @P2 LDGSTS.E.BYPASS.LTC128B.128 [R251+0x17100], [R6.64+0x180], !P5 ;  /* 0x1710018006fb2fae */ /* 0x0007e2000e901d48 */
[----:B-1----:R-:W-:Y:S01]  /*acf0*/  FFMA.FTZ R2, R14, c[0x0][0x2d0], -R135 ;  /* 0x0000b4000e027a23 */ /* 0x002fe20000010887 */
[----:B------:R-:W-:Y:S01]  /*ad00*/  MUFU.EX2 R145, R15 ;  /* 0x0000000f00917308 */ /* 0x000fe20000000800 */
        /* <DEDUP_REMOVED lines=9> */
[----:B------:R1:W-:Y:S01]  /*ada0*/  MUFU.EX2 R189, R2 ;  /* 0x0000000200bd7308 */ /* 0x0003e20000000800 */
        /* <DEDUP_REMOVED lines=15> */
[----:B------:R-:W0:Y:S01]  /*aea0*/  LDGDEPBAR ;  /* 0x00000000000079af */ /* 0x000e220000000000 */
        /* <DEDUP_REMOVED lines=8> */
[----:B-1----:R-:W-:Y:S01]  /*af30*/  FMUL.FTZ R2, R3, c[0x0][0x2d0] ;  /* 0x0000b40003027a20 */ /* 0x002fe20000410000 */
[----:B------:R-:W-:Y:S01]  /*af40*/  MOV R180, R165 ;  /* 0x000000a500b47202 */ /* 0x000fe20000000f00 */
[C---:B------:R-:W-:Y:S01]  /*af50*/  FFMA.FTZ R3, R0.reuse, R24, R136 ;  /* 0x0000001800037223 */ /* 0x040fe20000010088 */
[C---:B------:R-:W-:Y:S01]  /*af60*/  F2FP.BF16.PACK_AB R136, R137.reuse, R136 ;  /* 0x000000888988723e */ /* 0x040fe200000010ff */
[C---:B------:R-:W-:Y:S01]  /*af70*/  FMUL.FTZ R24, R0.reuse, R160 ;  /* 0x000000a000187220 */ /* 0x040fe20000410000 */
[----:B------:R-:W-:Y:S01]  /*af80*/  MOV R160, R22 ;  /* 0x0000001600a07202 */ /* 0x000fe20000000f00 */
[----:B------:R-:W1:Y:S01]  /*af90*/  MUFU.EX2 R2, R2 ;  /* 0x0000000200027308 */ /* 0x000e620000000800 */
[C---:B------:R-:W-:Y:S01]  /*afa0*/  FMUL.FTZ R49, R0.reuse, R185 ;  /* 0x000000b900317220 */ /* 0x040fe20000410000 */
[----:B------:R-:W-:Y:S01]  /*afb0*/  MOV R185, R149 ;  /* 0x0000009500b97202 */ /* 0x000fe20000000f00 */
[C---:B------:R-:W-:Y:S01]  /*afc0*/  FMUL.FTZ R52, R0.reuse, R52 ;  /* 0x0000003400347220 */ /* 0x040fe20000410000 */
[----:B------:R-:W-:Y:S01]  /*afd0*/  MOV R176, R160 ;  /* 0x000000a000b07202 */ /* 0x000fe20000000f00 */
        /* <DEDUP_REMOVED lines=40> */
[C---:B-1----:R-:W-:Y:S01]  /*b260*/  FMUL.FTZ R35, R2.reuse, R171 ;  /* 0x000000ab02237220 */ /* 0x042fe20000410000 */
[----:B------:R-:W-:Y:S01]  /*b270*/  MOV R171, R144 ;  /* 0x0000009000ab7202 */ /* 0x000fe20000000f00 */
[C---:B---3--:R-:W-:Y:S01]  /*b280*/  FMUL.FTZ R6, R2.reuse, R142 ;  /* 0x0000008e02067220 */ /* 0x048fe20000410000 */
[----:B------:R1:W-:Y:S01]  /*b290*/  MUFU.EX2 R144, R0 ;  /* 0x0000000000907308 */ /* 0x0003e20000000800 */
[C---:B------:R-:W-:Y:S02]  /*b2a0*/  FMUL.FTZ R7, R2.reuse, R143 ;  /* 0x0000008f02077220 */ /* 0x040fe40000410000 */
[C---:B------:R-:W-:Y:S01]  /*b2b0*/  FMUL.FTZ R42, R2.reuse, R178 ;  /* 0x000000b2022a7220 */ /* 0x040fe20000410000 */
[----:B------:R-:W-:Y:S01]  /*b2c0*/  MOV R178, R140 ;  /* 0x0000008c00b27202 */ /* 0x000fe20000000f00 */
[C---:B------:R-:W-:Y:S01]  /*b2d0*/  FMUL.FTZ R11, R2.reuse, R147 ;  /* 0x00000093020b7220 */ /* 0x040fe20000410000 */
[----:B------:R-:W3:Y:S01]  /*b2e0*/  LDSM.16.MT88.4 R140, [R217] ;  /* 0x00000000d98c783b */ /* 0x000ee20000004200 */
[C---:B------:R-:W-:Y:S02]  /*b2f0*/  FMUL.FTZ R43, R2.reuse, R179 ;  /* 0x000000b3022b7220 */ /* 0x040fe40000410000 */
[C---:B------:R-:W-:Y:S02]  /*b300*/  FMUL.FTZ R50, R2.reuse, R186 ;  /* 0x000000ba02327220 */ /* 0x040fe40000410000 */
[C---:B------:R-:W-:Y:S02]  /*b310*/  FMUL.FTZ R51, R2.reuse, R187 ;  /* 0x000000bb02337220 */ /* 0x040fe40000410000 */
[----:B------:R-:W-:Y:S02]  /*b320*/  FMUL.FTZ R10, R2, R146 ;  /* 0x00000092020a7220 */ /* 0x000fe40000410000 */
[----:B------:R-:W-:Y:S01]  /*b330*/  FADD.FTZ R146, R137, R3 ;  /* 0x0000000389927221 */ /* 0x000fe20000010000 */
[----:B------:R-:W-:Y:S01]  /*b340*/  F2FP.BF16.PACK_AB R137, R190, R138 ;  /* 0x0000008abe89723e */ /* 0x000fe200000010ff */
[C---:B------:R-:W-:Y:S02]  /*b350*/  FMUL.FTZ R14, R2.reuse, R150 ;  /* 0x00000096020e7220 */ /* 0x040fe40000410000 */
[C---:B------:R-:W-:Y:S02]  /*b360*/  FMUL.FTZ R15, R2.reuse, R151 ;  /* 0x00000097020f7220 */ /* 0x040fe40000410000 */
[C---:B------:R-:W-:Y:S02]  /*b370*/  FMUL.FTZ R18, R2.reuse, R154 ;  /* 0x0000009a02127220 */ /* 0x040fe40000410000 */
[C---:B------:R-:W-:Y:S02]  /*b380*/  FMUL.FTZ R19, R2.reuse, R155 ;  /* 0x0000009b02137220 */ /* 0x040fe40000410000 */
[--C-:B-1----:R-:W-:Y:S02]  /*b390*/  FFMA.FTZ R0, R139, c[0x0][0x2d0], -R188.reuse ;  /* 0x0000b4008b007a23 */ /* 0x102fe400000108bc */
[C---:B------:R-:W-:Y:S02]  /*b3a0*/  FMUL.FTZ R22, R2.reuse, R158 ;  /* 0x0000009e02167220 */ /* 0x040fe40000410000 */
[----:B------:R-:W1:Y:S01]  /*b3b0*/  MUFU.EX2 R152, R0 ;  /* 0x0000000000987308 */ /* 0x000e620000000800 */
[C---:B------:R-:W-:Y:S02]  /*b3c0*/  FMUL.FTZ R23, R2.reuse, R159 ;  /* 0x0000009f02177220 */ /* 0x040fe40000410000 */
[C---:B------:R-:W-:Y:S02]  /*b3d0*/  FMUL.FTZ R26, R2.reuse, R162 ;  /* 0x000000a2021a7220 */ /* 0x040fe40000410000 */
        /* <DEDUP_REMOVED lines=11> */
[C---:B------:R-:W-:Y:S02]  /*b490*/  FMUL.FTZ R47, R2.reuse, R183 ;  /* 0x000000b7022f7220 */ /* 0x040fe40000410000 */
[C---:B------:R-:W-:Y:S02]  /*b4a0*/  FMUL.FTZ R54, R2.reuse, R54 ;  /* 0x0000003602367220 */ /* 0x040fe40000410000 */
[----:B------:R-:W-:Y:S01]  /*b4b0*/  FMUL.FTZ R55, R2, R55 ;  /* 0x0000003702377220 */ /* 0x000fe20000410000 */
[----:B-1----:R-:W-:Y:S01]  /*b4c0*/  F2FP.BF16.PACK_AB R139, R152, R144 ;  /* 0x00000090988b723e */ /* 0x002fe200000010ff */
        /* <DEDUP_REMOVED lines=39> */
[----:B------:R-:W-:Y:S02]  /*b740*/  FFMA.FTZ R3, R197, c[0x0][0x2d0], -R188 ;  /* 0x0000b400c5037a23 */ /* 0x000fe400000108bc */
[----:B------:R1:W-:Y:S01]  /*b750*/  MUFU.EX2 R150, R0 ;  /* 0x0000000000967308 */ /* 0x0003e20000000800 */
[--C-:B------:R-:W-:Y:S09]  /*b760*/  FFMA.FTZ R191, R212, c[0x0][0x2d0], -R135.reuse ;  /* 0x0000b400d4bf7a23 */ /* 0x100ff20000010887 */
[----:B------:R-:W-:Y:S01]  /*b770*/  MUFU.EX2 R191, R191 ;  /* 0x000000bf00bf7308 */ /* 0x000fe20000000800 */
[--C-:B-1----:R-:W-:Y:S02]  /*b780*/  FFMA.FTZ R0, R192, c[0x0][0x2d0], -R135.reuse ;  /* 0x0000b400c0007a23 */ /* 0x102fe40000010887 */
[--C-:B------:R-:W-:Y:S07]  /*b790*/  FFMA.FTZ R192, R210, c[0x0][0x2d0], -R135.reuse ;  /* 0x0000b400d2c07a23 */ /* 0x100fee0000010887 */
[----:B------:R1:W-:Y:S01]  /*b7a0*/  MUFU.EX2 R149, R0 ;  /* 0x0000000000957308 */ /* 0x0003e20000000800 */
[----:B--2---:R-:W-:Y:S01]  /*b7b0*/  FFMA.FTZ R2, R2, R172, R138 ;  /* 0x000000ac02027223 */ /* 0x004fe2000001008a */
[----:B------:R-:W-:Y:S02]  /*b7c0*/  F2FP.BF16.PACK_AB R138, R145, R189 ;  /* 0x000000bd918a723e */ /* 0x000fe400000010ff */
[----:B------:R-:W-:Y:S01]  /*b7d0*/  MOV R172, R156 ;  /* 0x0000009c00ac7202 */ /* 0x000fe20000000f00 */
[----:B------:R-:W-:Y:S05]  /*b7e0*/  FADD.FTZ R2, R190, R2 ;  /* 0x00000002be027221 */ /* 0x000fea0000010000 */
[----:B------:R2:W-:Y:S01]  /*b7f0*/  MUFU.EX2 R156, R3 ;  /* 0x00000003009c7308 */ /* 0x0005e20000000800 */
[C---:B---3--:R-:W-:Y:S05]  /*b800*/  HMMA.16816.F32.BF16 R4, R136.reuse, R140, R4 ;  /* 0x0000008c8804723c */ /* 0x048fea0000041804 */
[----:B------:R-:W-:Y:S02]  /*b810*/  FADD.FTZ R2, R144, R2 ;  /* 0x0000000290027221 */ /* 0x000fe40000010000 */
[----:B------:R-:W-:Y:S01]  /*b820*/  FFMA.FTZ R190, R172, c[0x0][0x2d0], -R188 ;  /* 0x0000b400acbe7a23 */ /* 0x000fe200000108bc */
[C---:B------:R-:W-:Y:S01]  /*b830*/  HMMA.16816.F32.BF16 R8, R136.reuse, R142, R8 ;  /* 0x0000008e8808723c */ /* 0x040fe20000041808 */
[----:B------:R-:W3:Y:S01]  /*b840*/  LDSM.16.MT88.4 R140, [R218] ;  /* 0x00000000da8c783b */ /* 0x000ee20000004200 */
[----:B------:R-:W-:Y:S02]  /*b850*/  MUFU.EX2 R192, R192 ;  /* 0x000000c000c07308 */ /* 0x000fe40000000800 */
[----:B------:R-:W-:Y:S02]  /*b860*/  FADD.FTZ R2, R152, R2 ;  /* 0x0000000298027221 */ /* 0x000fe40000010000 */
[--C-:B------:R-:W-:Y:S02]  /*b870*/  FFMA.FTZ R152, R185, c[0x0][0x2d0], -R135.reuse ;  /* 0x0000b400b9987a23 */ /* 0x100fe40000010887 */
[--C-:B-1----:R-:W-:Y:S04]  /*b880*/  FFMA.FTZ R0, R193, c[0x0][0x2d0], -R188.reuse ;  /* 0x0000b400c1007a23 */ /* 0x102fe800000108bc */
[----:B------:R1:W1:Y:S01]  /*b890*/  MUFU.EX2 R148, R0 ;  /* 0x0000000000947308 */ /* 0x0002620000000800 */
[--C-:B--2---:R-:W-:Y:S09]  /*b8a0*/  FFMA.FTZ R3, R206, c[0x0][0x2d0], -R188.reuse ;  /* 0x0000b400ce037a23 */ /* 0x104ff200000108bc */
[----:B------:R2:W-:Y:S10]  /*b8b0*/  MUFU.EX2 R161, R3 ;  /* 0x0000000300a17308 */ /* 0x0005f40000000800 */
[----:B------:R-:W-:Y:S01]  /*b8c0*/  MUFU.EX2 R190, R190 ;  /* 0x000000be00be7308 */ /* 0x000fe20000000800 */
[----:B-1----:R-:W-:Y:S01]  /*b8d0*/  FFMA.FTZ R0, R194, c[0x0][0x2d0], -R188 ;  /* 0x0000b400c2007a23 */ /* 0x002fe200000108bc */
[C---:B---3--:R-:W-:Y:S08]  /*b8e0*/  HMMA.16816.F32.BF16 R12, R136.reuse, R140, R12 ;  /* 0x0000008c880c723c */ /* 0x048ff0000004180c */
[----:B------:R1:W-:Y:S01]  /*b8f0*/  MUFU.EX2 R153, R0 ;  /* 0x0000000000997308 */ /* 0x0003e20000000800 */
[----:B--2---:R-:W-:Y:S03]  /*b900*/  FADD.FTZ R3, R148, R2 ;  /* 0x0000000294037221 */ /* 0x004fe60000010000 */
[--C-:B------:R-:W-:Y:S01]  /*b910*/  FFMA.FTZ R2, R178, c[0x0][0x2d0], -R135.reuse ;  /* 0x0000b400b2027a23 */ /* 0x100fe20000010887 */
[C---:B------:R-:W-:Y:S01]  /*b920*/  HMMA.16816.F32.BF16 R16, R136.reuse, R142, R16 ;  /* 0x0000008e8810723c */ /* 0x040fe20000041810 */
[----:B------:R-:W2:Y:S04]  /*b930*/  LDSM.16.MT88.4 R140, [R221] ;  /* 0x00000000dd8c783b */ /* 0x000ea80000004200 */
[----:B------:R3:W-:Y:S01]  /*b940*/  MUFU.EX2 R206, R2 ;  /* 0x0000000200ce7308 */ /* 0x0007e20000000800 */
[--C-:B-1----:R-:W-:Y:S09]  /*b950*/  FFMA.FTZ R0, R195, c[0x0][0x2d0], -R135.reuse ;  /* 0x0000b400c3007a23 */ /* 0x102ff20000010887 */
[----:B------:R1:W1:Y:S01]  /*b960*/  MUFU.EX2 R155, R0 ;  /* 0x00000000009b7308 */ /* 0x0002620000000800 */
[--C-:B---3--:R-:W-:Y:S01]  /*b970*/  FFMA.FTZ R2, R171, c[0x0][0x2d0], -R135.reuse ;  /* 0x0000b400ab027a23 */ /* 0x108fe20000010887 */
[C---:B--2---:R-:W-:Y:S03]  /*b980*/  HMMA.16816.F32.BF16 R20, R136.reuse, R140, R20 ;  /* 0x0000008c8814723c */ /* 0x044fe60000041814 */
[--C-:B-1----:R-:W-:Y:S05]  /*b990*/  FFMA.FTZ R0, R196, c[0x0][0x2d0], -R135.reuse ;  /* 0x0000b400c4007a23 */ /* 0x102fea0000010887 */
[C---:B------:R-:W-:Y:S01]  /*b9a0*/  HMMA.16816.F32.BF16 R24, R136.reuse, R142, R24 ;  /* 0x0000008e8818723c */ /* 0x040fe20000041818 */
[----:B----4-:R-:W1:Y:S01]  /*b9b0*/  LDSM.16.MT88.4 R140, [R220] ;  /* 0x00000000dc8c783b */ /* 0x010e620000004200 */
[----:B------:R2:W3:Y:S02]  /*b9c0*/  MUFU.EX2 R160, R0 ;  /* 0x0000000000a07308 */ /* 0x0004e40000000800 */
[----:B--2---:R-:W-:Y:S08]  /*b9d0*/  FFMA.FTZ R0, R198, c[0x0][0x2d0], -R188 ;  /* 0x0000b400c6007a23 */ /* 0x004ff000000108bc */
[----:B------:R-:W-:Y:S10]  /*b9e0*/  MUFU.EX2 R198, R152 ;  /* 0x0000009800c67308 */ /* 0x000ff40000000800 */
[----:B------:R2:W-:Y:S01]  /*b9f0*/  MUFU.EX2 R159, R0 ;  /* 0x00000000009f7308 */ /* 0x0005e20000000800 */
[C---:B-1----:R-:W-:Y:S08]  /*ba00*/  HMMA.16816.F32.BF16 R28, R136.reuse, R140, R28 ;  /* 0x0000008c881c723c */ /* 0x042ff0000004181c */
[C---:B------:R-:W-:Y:S01]  /*ba10*/  HMMA.16816.F32.BF16 R32, R136.reuse, R142, R32 ;  /* 0x0000008e8820723c */ /* 0x040fe20000041820 */
[----:B------:R-:W1:Y:S03]  /*ba20*/  LDSM.16.MT88.4 R140, [R217+0x3000] ;  /* 0x00300000d98c783b */ /* 0x000e660000004200 */
[----:B--2---:R-:W-:Y:S02]  /*ba30*/  FADD.FTZ R0, R189, R146 ;  /* 0x00000092bd007221 */ /* 0x004fe40000010000 */
[--C-:B------:R-:W-:Y:S02]  /*ba40*/  FFMA.FTZ R189, R209, c[0x0][0x2d0], -R135.reuse ;  /* 0x0000b400d1bd7a23 */ /* 0x100fe40000010887 */
[----:B------:R-:W-:Y:S02]  /*ba50*/  FADD.FTZ R151, R145, R0 ;  /* 0x0000000091977221 */ /* 0x000fe40000010000 */
[----:B------:R-:W-:Y:S02]  /*ba60*/  LDSM.16.MT88.4 R144, [R218+0x1000] ;  /* 0x00100000da90783b */ /* 0x000fe40000004200 */
[--C-:B------:R-:W-:Y:S01]  /*ba70*/  FFMA.FTZ R0, R203, c[0x0][0x2d0], -R135.reuse ;  /* 0x0000b400cb007a23 */ /* 0x100fe20000010887 */
[----:B------:R-:W-:Y:S10]  /*ba80*/  MUFU.EX2 R189, R189 ;  /* 0x000000bd00bd7308 */ /* 0x000ff40000000800 */
[----:B------:R2:W4:Y:S01]  /*ba90*/  MUFU.EX2 R158, R0 ;  /* 0x00000000009e7308 */ /* 0x0005220000000800 */
[C---:B-1----:R-:W-:Y:S08]  /*baa0*/  HMMA.16816.F32.BF16 R36, R136.reuse, R140, R36 ;  /* 0x0000008c8824723c */ /* 0x042ff00000041824 */
[C---:B------:R-:W-:Y:S01]  /*bab0*/  HMMA.16816.F32.BF16 R40, R136.reuse, R142, R40 ;  /* 0x0000008e8828723c */ /* 0x040fe20000041828 */
[----:B------:R-:W1:Y:S03]  /*bac0*/  LDSM.16.MT88.4 R140, [R218+0x3000] ;  /* 0x00300000da8c783b */ /* 0x000e660000004200 */
[--C-:B--2---:R-:W-:Y:S04]  /*bad0*/  FFMA.FTZ R0, R202, c[0x0][0x2d0], -R135.reuse ;  /* 0x0000b400ca007a23 */ /* 0x104fe80000010887 */
[----:B------:R2:W1:Y:S04]  /*bae0*/  MUFU.EX2 R167, R0 ;  /* 0x0000000000a77308 */ /* 0x0004680000000800 */
[--C-:B--2---:R-:W-:Y:S06]  /*baf0*/  FFMA.FTZ R0, R204, c[0x0][0x2d0], -R188.reuse ;  /* 0x0000b400cc007a23 */ /* 0x104fec00000108bc */
[----:B------:R2:W-:Y:S01]  /*bb00*/  MUFU.EX2 R157, R0 ;  /* 0x00000000009d7308 */ /* 0x0005e20000000800 */
[C---:B-1----:R-:W-:Y:S08]  /*bb10*/  HMMA.16816.F32.BF16 R44, R136.reuse, R140, R44 ;  /* 0x0000008c882c723c */ /* 0x042ff0000004182c */
[C---:B------:R-:W-:Y:S01]  /*bb20*/  HMMA.16816.F32.BF16 R48, R136.reuse, R142, R48 ;  /* 0x0000008e8830723c */ /* 0x040fe20000041830 */
[----:B------:R-:W1:Y:S03]  /*bb30*/  LDSM.16.MT88.4 R140, [R221+0x3000] ;  /* 0x00300000dd8c783b */ /* 0x000e660000004200 */
[--C-:B--2---:R-:W-:Y:S02]  /*bb40*/  FFMA.FTZ R0, R200, c[0x0][0x2d0], -R188.reuse ;  /* 0x0000b400c8007a23 */ /* 0x104fe400000108bc */
[----:B------:R-:W-:Y:S10]  /*bb50*/  MUFU.EX2 R200, R2 ;  /* 0x0000000200c87308 */ /* 0x000ff40000000800 */
[----:B------:R2:W-:Y:S01]  /*bb60*/  MUFU.EX2 R163, R0 ;  /* 0x0000000000a37308 */ /* 0x0005e20000000800 */
[C---:B-1----:R-:W-:Y:S08]  /*bb70*/  HMMA.16816.F32.BF16 R52, R136.reuse, R140, R52 ;  /* 0x0000008c8834723c */ /* 0x042ff00000041834 */
[C---:B------:R-:W-:Y:S01]  /*bb80*/  HMMA.16816.F32.BF16 R56, R136.reuse, R142, R56 ;  /* 0x0000008e8838723c */ /* 0x040fe20000041838 */
[----:B------:R-:W1:Y:S03]  /*bb90*/  LDSM.16.MT88.4 R140, [R220+0x3000] ;  /* 0x00300000dc8c783b */ /* 0x000e660000004200 */
[--C-:B--2---:R-:W-:Y:S04]  /*bba0*/  FFMA.FTZ R0, R205, c[0x0][0x2d0], -R135.reuse ;  /* 0x0000b400cd007a23 */ /* 0x104fe80000010887 */
[----:B------:R2:W1:Y:S04]  /*bbb0*/  MUFU.EX2 R166, R0 ;  /* 0x0000000000a67308 */ /* 0x0004680000000800 */
[----:B--2---:R-:W-:Y:S06]  /*bbc0*/  FFMA.FTZ R0, R199, c[0x0][0x2d0], -R135 ;  /* 0x0000b400c7007a23 */ /* 0x004fec0000010887 */
[----:B------:R2:W2:Y:S01]  /*bbd0*/  MUFU.EX2 R168, R0 ;  /* 0x0000000000a87308 */ /* 0x0004a20000000800 */
[C---:B-1----:R-:W-:Y:S08]  /*bbe0*/  HMMA.16816.F32.BF16 R60, R136.reuse, R140, R60 ;  /* 0x0000008c883c723c */ /* 0x042ff0000004183c */
[C---:B------:R-:W-:Y:S01]  /*bbf0*/  HMMA.16816.F32.BF16 R64, R136.reuse, R142, R64 ;  /* 0x0000008e8840723c */ /* 0x040fe20000041840 */
[----:B------:R-:W1:Y:S03]  /*bc00*/  LDSM.16.MT88.4 R140, [R217+0x6000] ;  /* 0x00600000d98c783b */ /* 0x000e660000004200 */
[----:B--2---:R-:W-:Y:S04]  /*bc10*/  FFMA.FTZ R0, R207, c[0x0][0x2d0], -R188 ;  /* 0x0000b400cf007a23 */ /* 0x004fe800000108bc */
[----:B------:R2:W-:Y:S04]  /*bc20*/  MUFU.EX2 R162, R0 ;  /* 0x0000000000a27308 */ /* 0x0005e80000000800 */
[----:B--2---:R-:W-:Y:S01]  /*bc30*/  FADD.FTZ R0, R150, R151 ;  /* 0x0000009796007221 */ /* 0x004fe20000010000 */
[C---:B-1----:R-:W-:Y:S03]  /*bc40*/  HMMA.16816.F32.BF16 R68, R136.reuse, R140, R68 ;  /* 0x0000008c8844723c */ /* 0x042fe60000041844 */
[----:B------:R-:W-:Y:S02]  /*bc50*/  FADD.FTZ R154, R149, R0 ;  /* 0x00000000959a7221 */ /* 0x000fe40000010000 */
[--C-:B------:R-:W-:Y:S02]  /*bc60*/  FFMA.FTZ R0, R211, c[0x0][0x2d0], -R135.reuse ;  /* 0x0000b400d3007a23 */ /* 0x100fe40000010887 */
[----:B------:R-:W-:Y:S01]  /*bc70*/  FADD.FTZ R154, R155, R154 ;  /* 0x0000009a9b9a7221 */ /* 0x000fe20000010000 */
[C---:B------:R-:W-:Y:S01]  /*bc80*/  HMMA.16816.F32.BF16 R72, R136.reuse, R142, R72 ;  /* 0x0000008e8848723c */ /* 0x040fe20000041848 */
[----:B------:R-:W1:Y:S01]  /*bc90*/  LDSM.16.MT88.4 R140, [R218+0x6000] ;  /* 0x00600000da8c783b */ /* 0x000e620000004200 */
[----:B------:R-:W2:Y:S02]  /*bca0*/  MUFU.EX2 R165, R0 ;  /* 0x0000000000a57308 */ /* 0x000ea40000000800 */
[----:B---3--:R-:W-:Y:S04]  /*bcb0*/  FADD.FTZ R2, R160, R154 ;  /* 0x0000009aa0027221 */ /* 0x008fe80000010000 */
[----:B----4-:R-:W-:Y:S04]  /*bcc0*/  FADD.FTZ R2, R158, R2 ;  /* 0x000000029e027221 */ /* 0x010fe80000010000 */
[----:B------:R-:W-:Y:S04]  /*bcd0*/  FADD.FTZ R2, R167, R2 ;  /* 0x00000002a7027221 */ /* 0x000fe80000010000 */
[----:B------:R-:W-:Y:S04]  /*bce0*/  FADD.FTZ R2, R166, R2 ;  /* 0x00000002a6027221 */ /* 0x000fe80000010000 */
[----:B------:R-:W-:Y:S04]  /*bcf0*/  FADD.FTZ R2, R168, R2 ;  /* 0x00000002a8027221 */ /* 0x000fe80000010000 */
[----:B--2---:R-:W-:Y:S02]  /*bd00*/  FADD.FTZ R2, R165, R2 ;  /* 0x00000002a5027221 */ /* 0x004fe40000010000 */
[----:B------:R-:W-:Y:S02]  /*bd10*/  FFMA.FTZ R0, R164, c[0x0][0x2d0], -R188 ;  /* 0x0000b400a4007a23 */ /* 0x000fe400000108bc */
[----:B------:R-:W-:Y:S02]  /*bd20*/  FADD.FTZ R2, R206, R2 ;  /* 0x00000002ce027221 */ /* 0x000fe40000010000 */
[----:B------:R2:W-:Y:S01]  /*bd30*/  MUFU.EX2 R164, R0 ;  /* 0x0000000000a47308 */ /* 0x0005e20000000800 */
[C---:B-1----:R-:W-:Y:S08]  /*bd40*/  HMMA.16816.F32.BF16 R76, R136.reuse, R140, R76 ;  /* 0x0000008c884c723c */ /* 0x042ff0000004184c */
[C---:B------:R-:W-:Y:S01]  /*bd50*/  HMMA.16816.F32.BF16 R80, R136.reuse, R142, R80 ;  /* 0x0000008e8850723c */ /* 0x040fe20000041850 */
[----:B------:R-:W1:Y:S03]  /*bd60*/  LDSM.16.MT88.4 R140, [R221+0x6000] ;  /* 0x00600000dd8c783b */ /* 0x000e660000004200 */
[----:B--2---:R-:W-:Y:S04]  /*bd70*/  FFMA.FTZ R0, R175, c[0x0][0x2d0], -R188 ;  /* 0x0000b400af007a23 */ /* 0x004fe800000108bc */
[----:B------:R2:W-:Y:S04]  /*bd80*/  MUFU.EX2 R204, R0 ;  /* 0x0000000000cc7308 */ /* 0x0005e80000000800 */
[--C-:B--2---:R-:W-:Y:S06]  /*bd90*/  FFMA.FTZ R0, R214, c[0x0][0x2d0], -R135.reuse ;  /* 0x0000b400d6007a23 */ /* 0x104fec0000010887 */
[----:B------:R2:W3:Y:S01]  /*bda0*/  MUFU.EX2 R205, R0 ;  /* 0x0000000000cd7308 */ /* 0x0004e20000000800 */
[C---:B-1----:R-:W-:Y:S08]  /*bdb0*/  HMMA.16816.F32.BF16 R84, R136.reuse, R140, R84 ;  /* 0x0000008c8854723c */ /* 0x042ff00000041854 */
[C---:B------:R-:W-:Y:S01]  /*bdc0*/  HMMA.16816.F32.BF16 R88, R136.reuse, R142, R88 ;  /* 0x0000008e8858723c */ /* 0x040fe20000041858 */
[----:B------:R-:W1:Y:S03]  /*bdd0*/  LDSM.16.MT88.4 R140, [R220+0x6000] ;  /* 0x00600000dc8c783b */ /* 0x000e660000004200 */
[----:B--2---:R-:W-:Y:S02]  /*bde0*/  FFMA.FTZ R0, R213, c[0x0][0x2d0], -R135 ;  /* 0x0000b400d5007a23 */ /* 0x004fe40000010887 */
[----:B---3--:R-:W-:Y:S02]  /*bdf0*/  FADD.FTZ R2, R205, R2 ;  /* 0x00000002cd027221 */ /* 0x008fe40000010000 */
[----:B------:R2:W3:Y:S01]  /*be00*/  MUFU.EX2 R207, R0 ;  /* 0x0000000000cf7308 */ /* 0x0004e20000000800 */
[C---:B-1----:R-:W-:Y:S03]  /*be10*/  HMMA.16816.F32.BF16 R92, R136.reuse, R140, R92 ;  /* 0x0000008c885c723c */ /* 0x042fe6000004185c */
[----:B--2---:R-:W-:Y:S02]  /*be20*/  FFMA.FTZ R0, R215, c[0x0][0x2d0], -R188 ;  /* 0x0000b400d7007a23 */ /* 0x004fe400000108bc */
[----:B---3--:R-:W-:Y:S04]  /*be30*/  FADD.FTZ R2, R207, R2 ;  /* 0x00000002cf027221 */ /* 0x008fe80000010000 */
[----:B------:R1:W-:Y:S01]  /*be40*/  MUFU.EX2 R203, R0 ;  /* 0x0000000000cb7308 */ /* 0x0003e20000000800 */
[C---:B------:R-:W-:Y:S01]  /*be50*/  HMMA.16816.F32.BF16 R96, R136.reuse, R142, R96 ;  /* 0x0000008e8860723c */ /* 0x040fe20000041860 */
[----:B------:R-:W2:Y:S02]  /*be60*/  LDSM.16.MT88.4 R140, [R217+0x9000] ;  /* 0x00900000d98c783b */ /* 0x000ea40000004200 */
[----:B------:R-:W-:Y:S02]  /*be70*/  FADD.FTZ R2, R200, R2 ;  /* 0x00000002c8027221 */ /* 0x000fe40000010000 */
[--C-:B-1----:R-:W-:Y:S04]  /*be80*/  FFMA.FTZ R0, R174, c[0x0][0x2d0], -R188.reuse ;  /* 0x0000b400ae007a23 */ /* 0x102fe800000108bc */
[----:B------:R1:W-:Y:S01]  /*be90*/  MUFU.EX2 R202, R0 ;  /* 0x0000000000ca7308 */ /* 0x0003e20000000800 */
[C---:B--2---:R-:W-:Y:S08]  /*bea0*/  HMMA.16816.F32.BF16 R100, R136.reuse, R140, R100 ;  /* 0x0000008c8864723c */ /* 0x044ff00000041864 */
[C---:B------:R-:W-:Y:S01]  /*beb0*/  HMMA.16816.F32.BF16 R104, R136.reuse, R142, R104 ;  /* 0x0000008e8868723c */ /* 0x040fe20000041868 */
[----:B------:R-:W2:Y:S03]  /*bec0*/  LDSM.16.MT88.4 R140, [R218+0x9000] ;  /* 0x00900000da8c783b */ /* 0x000ea60000004200 */
[----:B-1----:R-:W-:Y:S02]  /*bed0*/  FADD.FTZ R0, R153, R3 ;  /* 0x0000000399007221 */ /* 0x002fe40000010000 */
[--C-:B------:R-:W-:Y:S04]  /*bee0*/  FFMA.FTZ R3, R170, c[0x0][0x2d0], -R135.reuse ;  /* 0x0000b400aa037a23 */ /* 0x100fe80000010887 */
[----:B------:R1:W3:Y:S02]  /*bef0*/  MUFU.EX2 R199, R3 ;  /* 0x0000000300c77308 */ /* 0x0002e40000000800 */
[----:B-1----:R-:W-:Y:S02]  /*bf00*/  FFMA.FTZ R3, R173, c[0x0][0x2d0], -R188 ;  /* 0x0000b400ad037a23 */ /* 0x002fe400000108bc */
[----:B---3--:R-:W-:Y:S06]  /*bf10*/  FADD.FTZ R2, R199, R2 ;  /* 0x00000002c7027221 */ /* 0x008fec0000010000 */
[----:B------:R-:W-:Y:S01]  /*bf20*/  MUFU.EX2 R3, R3 ;  /* 0x0000000300037308 */ /* 0x000fe20000000800 */
[C---:B--2---:R-:W-:Y:S03]  /*bf30*/  HMMA.16816.F32.BF16 R108, R136.reuse, R140, R108 ;  /* 0x0000008c886c723c */ /* 0x044fe6000004186c */
[----:B------:R-:W-:Y:S05]  /*bf40*/  FADD.FTZ R2, R198, R2 ;  /* 0x00000002c6027221 */ /* 0x000fea0000010000 */
        /* <DEDUP_REMOVED lines=9> */
[----:B------:R-:W-:Y:S02]  /*bfe0*/  F2FP.BF16.PACK_AB R137, R153, R148 ;  /* 0x000000949989723e */ /* 0x000fe400000010ff */
[----:B------:R-:W-:Y:S01]  /*bff0*/  LDSM.16.MT88.4 R148, [R221+0x1800] ;  /* 0x00180000dd94783b */ /* 0x000fe20000004200 */
[----:B------:R-:W-:Y:S01]  /*c000*/  F2FP.BF16.PACK_AB R138, R160, R155 ;  /* 0x0000009ba08a723e */ /* 0x000fe200000010ff */
[--C-:B------:R-:W-:Y:S01]  /*c010*/  FFMA.FTZ R153, R184, c[0x0][0x2d0], -R135.reuse ;  /* 0x0000b400b8997a23 */ /* 0x100fe20000010887 */
[----:B------:R-:W-:Y:S01]  /*c020*/  F2FP.BF16.PACK_AB R139, R159, R156 ;  /* 0x0000009c9f8b723e */ /* 0x000fe200000010ff */
[----:B------:R-:W-:Y:S02]  /*c030*/  FADD.FTZ R156, R156, R0 ;  /* 0x000000009c9c7221 */ /* 0x000fe40000010000 */
[----:B------:R2:W3:Y:S01]  /*c040*/  MUFU.EX2 R196, R153 ;  /* 0x0000009900c47308 */ /* 0x0004e20000000800 */
[----:B------:R-:W-:Y:S01]  /*c050*/  FFMA.FTZ R135, R208, c[0x0][0x2d0], -R135 ;  /* 0x0000b400d0877a23 */ /* 0x000fe20000010887 */
[----:B------:R-:W-:Y:S01]  /*c060*/  LDSM.16.MT88.4 R184, [R218+0x5800] ;  /* 0x00580000dab8783b */ /* 0x000fe20000004200 */
[--C-:B------:R-:W-:Y:S02]  /*c070*/  FFMA.FTZ R160, R169, c[0x0][0x2d0], -R188.reuse ;  /* 0x0000b400a9a07a23 */ /* 0x100fe400000108bc */
[----:B------:R-:W-:Y:S05]  /*c080*/  FFMA.FTZ R0, R181, c[0x0][0x2d0], -R188 ;  /* 0x0000b400b5007a23 */ /* 0x000fea00000108bc */
[----:B------:R-:W4:Y:S01]  /*c090*/  LDL R208, [R1+0x4] ;  /* 0x0000040001d07983 */ /* 0x000f220000100800 */
[----:B------:R-:W-:Y:S10]  /*c0a0*/  MUFU.EX2 R135, R135 ;  /* 0x0000008700877308 */ /* 0x000ff40000000800 */
[----:B------:R3:W3:Y:S01]  /*c0b0*/  MUFU.EX2 R195, R0 ;  /* 0x0000000000c37308 */ /* 0x0006e20000000800 */
[C---:B-1----:R-:W-:Y:S01]  /*c0c0*/  HMMA.16816.F32.BF16 R4, R136.reuse, R140, R4 ;  /* 0x0000008c8804723c */ /* 0x042fe20000041804 */
[----:B--2---:R-:W-:Y:S02]  /*c0d0*/  LDSM.16.MT88.4 R152, [R221+0x2000] ;  /* 0x00200000dd98783b */ /* 0x004fe40000004200 */
[----:B---3--:R-:W-:Y:S04]  /*c0e0*/  FADD.FTZ R2, R196, R2 ;  /* 0x00000002c4027221 */ /* 0x008fe80000010000 */
[----:B------:R-:W-:Y:S01]  /*c0f0*/  FADD.FTZ R2, R191, R2 ;  /* 0x00000002bf027221 */ /* 0x000fe20000010000 */
[C---:B------:R-:W-:Y:S01]  /*c100*/  HMMA.16816.F32.BF16 R8, R136.reuse, R142, R8 ;  /* 0x0000008e8808723c */ /* 0x040fe20000041808 */
[----:B------:R-:W1:Y:S03]  /*c110*/  LDSM.16.MT88.4 R140, [R218+0x800] ;  /* 0x00080000da8c783b */ /* 0x000e660000004200 */
[--C-:B------:R-:W-:Y:S04]  /*c120*/  FFMA.FTZ R0, R180, c[0x0][0x2d0], -R188.reuse ;  /* 0x0000b400b4007a23 */ /* 0x100fe800000108bc */
[----:B------:R2:W3:Y:S01]  /*c130*/  MUFU.EX2 R197, R0 ;  /* 0x0000000000c57308 */ /* 0x0004e20000000800 */
[C---:B-1----:R-:W-:Y:S03]  /*c140*/  HMMA.16816.F32.BF16 R12, R136.reuse, R140, R12 ;  /* 0x0000008c880c723c */ /* 0x042fe6000004180c */
[--C-:B--2---:R-:W-:Y:S06]  /*c150*/  FFMA.FTZ R0, R177, c[0x0][0x2d0], -R188.reuse ;  /* 0x0000b400b1007a23 */ /* 0x104fec00000108bc */
[----:B------:R1:W2:Y:S01]  /*c160*/  MUFU.EX2 R194, R0 ;  /* 0x0000000000c27308 */ /* 0x0002a20000000800 */
[C---:B------:R-:W-:Y:S01]  /*c170*/  HMMA.16816.F32.BF16 R16, R136.reuse, R142, R16 ;  /* 0x0000008e8810723c */ /* 0x040fe20000041810 */
[----:B------:R-:W2:Y:S02]  /*c180*/  LDSM.16.MT88.4 R140, [R221+0x800] ;  /* 0x00080000dd8c783b */ /* 0x000ea40000004200 */
[--C-:B-1----:R-:W-:Y:S06]  /*c190*/  FFMA.FTZ R0, R176, c[0x0][0x2d0], -R188.reuse ;  /* 0x0000b400b0007a23 */ /* 0x102fec00000108bc */
[----:B------:R-:W-:Y:S03]  /*c1a0*/  LDSM.16.MT88.4 R176, [R217+0x5800] ;  /* 0x00580000d9b0783b */ /* 0x000fe60000004200 */
[----:B------:R-:W-:Y:S01]  /*c1b0*/  FFMA.FTZ R188, R134, c[0x0][0x2d0], -R188 ;  /* 0x0000b40086bc7a23 */ /* 0x000fe200000108bc */
[----:B------:R1:W1:Y:S10]  /*c1c0*/  MUFU.EX2 R193, R0 ;  /* 0x0000000000c17308 */ /* 0x0002740000000800 */
[----:B------:R3:W-:Y:S01]  /*c1d0*/  MUFU.EX2 R134, R160 ;  /* 0x000000a000867308 */ /* 0x0007e20000000800 */
[C---:B--2---:R-:W-:Y:S09]  /*c1e0*/  HMMA.16816.F32.BF16 R20, R136.reuse, R140, R20 ;  /* 0x0000008c8814723c */ /* 0x044ff20000041814 */
[----:B------:R-:W2:Y:S01]  /*c1f0*/  MUFU.EX2 R188, R188 ;  /* 0x000000bc00bc7308 */ /* 0x000ea20000000800 */
[C---:B------:R-:W-:Y:S01]  /*c200*/  HMMA.16816.F32.BF16 R24, R136.reuse, R142, R24 ;  /* 0x0000008e8818723c */ /* 0x040fe20000041818 */
[----:B------:R-:W2:Y:S02]  /*c210*/  LDSM.16.MT88.4 R140, [R220+0x800] ;  /* 0x00080000dc8c783b */ /* 0x000ea40000004200 */
[----:B-1----:R-:W-:Y:S04]  /*c220*/  FADD.FTZ R0, R159, R156 ;  /* 0x0000009c9f007221 */ /* 0x002fe80000010000 */
[----:B------:R-:W-:Y:S05]  /*c230*/  FADD.FTZ R0, R157, R0 ;  /* 0x000000009d007221 */ /* 0x000fea0000010000 */
[----:B------:R-:W-:Y:S04]  /*c240*/  FADD.FTZ R0, R163, R0 ;  /* 0x00000000a3007221 */ /* 0x000fe80000010000 */
[----:B------:R-:W-:Y:S04]  /*c250*/  FADD.FTZ R0, R161, R0 ;  /* 0x00000000a1007221 */ /* 0x000fe80000010000 */
[----:B------:R-:W-:Y:S04]  /*c260*/  FADD.FTZ R0, R162, R0 ;  /* 0x00000000a2007221 */ /* 0x000fe80000010000 */
[----:B------:R-:W-:Y:S04]  /*c270*/  FADD.FTZ R0, R164, R0 ;  /* 0x00000000a4007221 */ /* 0x000fe80000010000 */
[----:B------:R-:W-:Y:S04]  /*c280*/  FADD.FTZ R0, R204, R0 ;  /* 0x00000000cc007221 */ /* 0x000fe80000010000 */
[----:B------:R-:W-:Y:S04]  /*c290*/  FADD.FTZ R0, R203, R0 ;  /* 0x00000000cb007221 */ /* 0x000fe80000010000 */
[----:B------:R-:W-:Y:S04]  /*c2a0*/  FADD.FTZ R0, R202, R0 ;  /* 0x00000000ca007221 */ /* 0x000fe80000010000 */
[----:B------:R-:W-:Y:S01]  /*c2b0*/  FADD.FTZ R0, R195, R0 ;  /* 0x00000000c3007221 */ /* 0x000fe20000010000 */
[C---:B--2---:R-:W-:Y:S03]  /*c2c0*/  HMMA.16816.F32.BF16 R28, R136.reuse, R140, R28 ;  /* 0x0000008c881c723c */ /* 0x044fe6000004181c */
[----:B---3--:R-:W-:Y:S04]  /*c2d0*/  FADD.FTZ R0, R197, R0 ;  /* 0x00000000c5007221 */ /* 0x008fe80000010000 */
[----:B------:R-:W-:Y:S01]  /*c2e0*/  FADD.FTZ R0, R194, R0 ;  /* 0x00000000c2007221 */ /* 0x000fe20000010000 */
[C---:B------:R-:W-:Y:S01]  /*c2f0*/  HMMA.16816.F32.BF16 R32, R136.reuse, R142, R32 ;  /* 0x0000008e8820723c */ /* 0x040fe20000041820 */
[----:B------:R-:W1:Y:S03]  /*c300*/  LDSM.16.MT88.4 R140, [R217+0x3800] ;  /* 0x00380000d98c783b */ /* 0x000e660000004200 */
[----:B------:R-:W-:Y:S04]  /*c310*/  FADD.FTZ R0, R193, R0 ;  /* 0x00000000c1007221 */ /* 0x000fe80000010000 */
[C---:B-1----:R-:W-:Y:S08]  /*c320*/  HMMA.16816.F32.BF16 R36, R136.reuse, R140, R36 ;  /* 0x0000008c8824723c */ /* 0x042ff00000041824 */
[C---:B------:R-:W-:Y:S01]  /*c330*/  HMMA.16816.F32.BF16 R40, R136.reuse, R142, R40 ;  /* 0x0000008e8828723c */ /* 0x040fe20000041828 */
[----:B------:R-:W1:Y:S07]  /*c340*/  LDSM.16.MT88.4 R140, [R218+0x3800] ;  /* 0x00380000da8c783b */ /* 0x000e6e0000004200 */
[C---:B-1----:R-:W-:Y:S08]  /*c350*/  HMMA.16816.F32.BF16 R44, R136.reuse, R140, R44 ;  /* 0x0000008c882c723c */ /* 0x042ff0000004182c */
[C---:B------:R-:W-:Y:S01]  /*c360*/  HMMA.16816.F32.BF16 R48, R136.reuse, R142, R48 ;  /* 0x0000008e8830723c */ /* 0x040fe20000041830 */
[----:B------:R-:W1:Y:S02]  /*c370*/  LDSM.16.MT88.4 R140, [R221+0x3800] ;  /* 0x00380000dd8c783b */ /* 0x000e640000004200 */
[----:B----4-:R-:W-:Y:S02]  /*c380*/  ISETP.GT.AND P0, PT, R201, R208, PT ;  /* 0x000000d0c900720c */ /* 0x010fe40003f04270 */
[----:B------:R-:W-:Y:S03]  /*c390*/  MOV R201, R252 ;  /* 0x000000fc00c97202 */ /* 0x000fe60000000f00 */
        /* <DEDUP_REMOVED lines=33> */
[----:B------:R-:W-:Y:S02]  /*c5b0*/  F2FP.BF16.PACK_AB R138, R168, R166 ;  /* 0x000000a6a88a723e */ /* 0x000fe400000010ff */
[----:B------:R-:W-:Y:S05]  /*c5c0*/  F2FP.BF16.PACK_AB R139, R162, R161 ;  /* 0x000000a1a28b723e */ /* 0x000fea00000010ff */
[----:B------:R-:W-:Y:S08]  /*c5d0*/  LDSM.16.MT88.4 R160, [R221+0x2800] ;  /* 0x00280000dda0783b */ /* 0x000ff00000004200 */
[----:B------:R-:W-:Y:S01]  /*c5e0*/  LDSM.16.MT88.4 R168, [R220+0x2800] ;  /* 0x00280000dca8783b */ /* 0x000fe20000004200 */
        /* <DEDUP_REMOVED lines=98> */
[----:B------:R-:W-:Y:S01]  /*cc10*/  HMMA.16816.F32.BF16 R128, R136, R142, R128 ;  /* 0x0000008e8880723c */ /* 0x000fe20000041880 */
[----:B------:R-:W1:Y:S06]  /*cc20*/  LDSM.16.MT88.4 R140, [R220+0x2000] ;  /* 0x00200000dc8c783b */ /* 0x000e6c0000004200 */
[----:B------:R-:W-:Y:S02]  /*cc30*/  F2FP.BF16.PACK_AB R136, R199, R200 ;  /* 0x000000c8c788723e */ /* 0x000fe400000010ff */
[----:B------:R-:W-:Y:S03]  /*cc40*/  F2FP.BF16.PACK_AB R137, R197, R195 ;  /* 0x000000c3c589723e */ /* 0x000fe600000010ff */
[----:B------:R-:W-:Y:S02]  /*cc50*/  F2FP.BF16.PACK_AB R138, R196, R198 ;  /* 0x000000c6c48a723e */ /* 0x000fe400000010ff */
[----:B------:R-:W-:Y:S07]  /*cc60*/  F2FP.BF16.PACK_AB R139, R193, R194 ;  /* 0x000000c2c18b723e */ /* 0x000fee00000010ff */
        /* <DEDUP_REMOVED lines=17> */
[----:B------:R-:W2:Y:S07]  /*cd80*/  LDSM.16.MT88.4 R156, [R221+0x8000] ;  /* 0x00800000dd9c783b */ /* 0x000eae0000004200 */
[C---:B---3--:R-:W-:Y:S08]  /*cd90*/  HMMA.16816.F32.BF16 R52, R136.reuse, R148, R52 ;  /* 0x000000948834723c */ /* 0x048ff00000041834 */
[C---:B------:R-:W-:Y:S01]  /*cda0*/  HMMA.16816.F32.BF16 R56, R136.reuse, R150, R56 ;  /* 0x000000968838723c */ /* 0x040fe20000041838 */
[----:B------:R-:W3:Y:S07]  /*cdb0*/  LDSM.16.MT88.4 R148, [R220+0x8000] ;  /* 0x00800000dc94783b */ /* 0x000eee0000004200 */
[C---:B----4-:R-:W-:Y:S08]  /*cdc0*/  HMMA.16816.F32.BF16 R60, R136.reuse, R152, R60 ;  /* 0x00000098883c723c */ /* 0x050ff0000004183c */
        /* <DEDUP_REMOVED lines=11> */
[C---:B---3--:R-:W-:Y:S08]  /*ce80*/  HMMA.16816.F32.BF16 R92, R136.reuse, R148, R92 ;  /* 0x00000094885c723c */ /* 0x048ff0000004185c */
[C---:B------:R-:W-:Y:S01]  /*ce90*/  HMMA.16816.F32.BF16 R96, R136.reuse, R150, R96 ;  /* 0x000000968860723c */ /* 0x040fe20000041860 */
[----:B------:R-:W3:Y:S07]  /*cea0*/  LDSM.16.MT88.4 R148, [R217+0x2800] ;  /* 0x00280000d994783b */ /* 0x000eee0000004200 */
[C---:B-1----:R-:W-:Y:S08]  /*ceb0*/  HMMA.16816.F32.BF16 R100, R136.reuse, R140, R100 ;  /* 0x0000008c8864723c */ /* 0x042ff00000041864 */
[C---:B------:R-:W-:Y:S08]  /*cec0*/  HMMA.16816.F32.BF16 R104, R136.reuse, R142, R104 ;  /* 0x0000008e8868723c */ /* 0x040ff00000041868 */
[C---:B------:R-:W-:Y:S08]  /*ced0*/  HMMA.16816.F32.BF16 R108, R136.reuse, R152, R108 ;  /* 0x00000098886c723c */ /* 0x040ff0000004186c */
[C---:B------:R-:W-:Y:S01]  /*cee0*/  HMMA.16816.F32.BF16 R112, R136.reuse, R154, R112 ;  /* 0x0000009a8870723c */ /* 0x040fe20000041870 */
[----:B------:R-:W1:Y:S07]  /*cef0*/  LDSM.16.MT88.4 R152, [R218+0x2800] ;  /* 0x00280000da98783b */ /* 0x000e6e0000004200 */
[C---:B--2---:R-:W-:Y:S08]  /*cf00*/  HMMA.16816.F32.BF16 R116, R136.reuse, R144, R116 ;  /* 0x000000908874723c */ /* 0x044ff00000041874 */
[C---:B------:R-:W-:Y:S08]  /*cf10*/  HMMA.16816.F32.BF16 R120, R136.reuse, R146, R120 ;  /* 0x000000928878723c */ /* 0x040ff00000041878 */
[C---:B----4-:R-:W-:Y:S08]  /*cf20*/  HMMA.16816.F32.BF16 R124, R136.reuse, R156, R124 ;  /* 0x0000009c887c723c */ /* 0x050ff0000004187c */
[----:B------:R-:W-:Y:S07]  /*cf30*/  HMMA.16816.F32.BF16 R128, R136, R158, R128 ;  /* 0x0000009e8880723c */ /* 0x000fee0000041880 */
[----:B------:R-:W-:Y:S02]  /*cf40*/  F2FP.BF16.PACK_AB R136, R192, R191 ;  /* 0x000000bfc088723e */ /* 0x000fe400000010ff */
[----:B------:R-:W-:Y:S03]  /*cf50*/  F2FP.BF16.PACK_AB R137, R190, R3 ;  /* 0x00000003be89723e */ /* 0x000fe600000010ff */
[----:B------:R-:W-:Y:S01]  /*cf60*/  F2FP.BF16.PACK_AB R138, R135, R189 ;  /* 0x000000bd878a723e */ /* 0x000fe200000010ff */
[----:B------:R-:W-:Y:S01]  /*cf70*/  FADD.FTZ R3, R3, R0 ;  /* 0x0000000003037221 */ /* 0x000fe20000010000 */
[----:B------:R-:W-:Y:S01]  /*cf80*/  F2FP.BF16.PACK_AB R139, R188, R134 ;  /* 0x00000086bc8b723e */ /* 0x000fe200000010ff */
[----:B------:R-:W-:Y:S02]  /*cf90*/  FADD.FTZ R0, R192, R2 ;  /* 0x00000002c0007221 */ /* 0x000fe40000010000 */
[----:B------:R-:W-:Y:S02]  /*cfa0*/  FADD.FTZ R3, R190, R3 ;  /* 0x00000003be037221 */ /* 0x000fe40000010000 */
[----:B------:R-:W-:Y:S02]  /*cfb0*/  FADD.FTZ R2, R189, R0 ;  /* 0x00000000bd027221 */ /* 0x000fe40000010000 */
[C---:B---3--:R-:W-:Y:S01]  /*cfc0*/  HMMA.16816.F32.BF16 R140, R136.reuse, R148, R4 ;  /* 0x00000094888c723c */ /* 0x048fe20000041804 */
[----:B------:R-:W2:Y:S02]  /*cfd0*/  LDSM.16.MT88.4 R4, [R221+0x5800] ;  /* 0x00580000dd04783b */ /* 0x000ea40000004200 */
[----:B------:R-:W-:Y:S01]  /*cfe0*/  FADD.FTZ R2, R135, R2 ;  /* 0x0000000287027221 */ /* 0x000fe20000010000 */
[----:B------:R-:W-:Y:S01]  /*cff0*/  MOV R135, R133 ;  /* 0x0000008500877202 */ /* 0x000fe20000000f00 */
[----:B------:R-:W-:Y:S03]  /*d000*/  FADD.FTZ R0, R134, R3 ;  /* 0x0000000386007221 */ /* 0x000fe60000010000 */
[C---:B------:R-:W-:Y:S01]  /*d010*/  HMMA.16816.F32.BF16 R144, R136.reuse, R150, R8 ;  /* 0x000000968890723c */ /* 0x040fe20000041808 */
[----:B------:R-:W3:Y:S03]  /*d020*/  LDSM.16.MT88.4 R8, [R220+0x5800] ;  /* 0x00580000dc08783b */ /* 0x000ee60000004200 */
[----:B------:R-:W-:Y:S04]  /*d030*/  FADD.FTZ R0, R188, R0 ;  /* 0x00000000bc007221 */ /* 0x000fe80000010000 */
[C---:B-1----:R-:W-:Y:S01]  /*d040*/  HMMA.16816.F32.BF16 R148, R136.reuse, R152, R12 ;  /* 0x000000988894723c */ /* 0x042fe2000004180c */
[----:B------:R-:W1:Y:S07]  /*d050*/  LDSM.16.MT88.4 R12, [R217+0x8800] ;  /* 0x00880000d90c783b */ /* 0x000e6e0000004200 */
[C---:B------:R-:W-:Y:S01]  /*d060*/  HMMA.16816.F32.BF16 R152, R136.reuse, R154, R16 ;  /* 0x0000009a8898723c */ /* 0x040fe20000041810 */
[----:B------:R-:W4:Y:S07]  /*d070*/  LDSM.16.MT88.4 R16, [R218+0x8800] ;  /* 0x00880000da10783b */ /* 0x000f2e0000004200 */
[C---:B------:R-:W-:Y:S01]  /*d080*/  HMMA.16816.F32.BF16 R156, R136.reuse, R160, R20 ;  /* 0x000000a0889c723c */ /* 0x040fe20000041814 */
[----:B------:R-:W-:Y:S07]  /*d090*/  LDSM.16.MT88.4 R20, [R220+0x8800] ;  /* 0x00880000dc14783b */ /* 0x000fee0000004200 */
[C---:B------:R-:W-:Y:S01]  /*d0a0*/  HMMA.16816.F32.BF16 R160, R136.reuse, R162, R24 ;  /* 0x000000a288a0723c */ /* 0x040fe20000041818 */
[----:B------:R-:W-:Y:S07]  /*d0b0*/  LDSM.16.MT88.4 R24, [R217+0xb800] ;  /* 0x00b80000d918783b */ /* 0x000fee0000004200 */
[C---:B------:R-:W-:Y:S01]  /*d0c0*/  HMMA.16816.F32.BF16 R164, R136.reuse, R168, R28 ;  /* 0x000000a888a4723c */ /* 0x040fe2000004181c */
[----:B------:R-:W-:Y:S07]  /*d0d0*/  LDSM.16.MT88.4 R28, [R221+0xb800] ;  /* 0x00b80000dd1c783b */ /* 0x000fee0000004200 */
[C---:B------:R-:W-:Y:S01]  /*d0e0*/  HMMA.16816.F32.BF16 R168, R136.reuse, R170, R32 ;  /* 0x000000aa88a8723c */ /* 0x040fe20000041820 */
[----:B------:R-:W-:Y:S04]  /*d0f0*/  STL [R1+0x10], R2 ;  /* 0x0000100201007387 */ /* 0x000fe80000100800 */
[----:B------:R-:W-:Y:S03]  /*d100*/  STL [R1+0x18], R0 ;  /* 0x0000180001007387 */ /* 0x000fe60000100800 */
[C---:B------:R-:W-:Y:S08]  /*d110*/  HMMA.16816.F32.BF16 R172, R136.reuse, R176, R36 ;  /* 0x000000b088ac723c */ /* 0x040ff00000041824 */
[C---:B------:R-:W-:Y:S08]  /*d120*/  HMMA.16816.F32.BF16 R176, R136.reuse, R178, R40 ;  /* 0x000000b288b0723c */ /* 0x040ff00000041828 */
[C---:B------:R-:W-:Y:S08]  /*d130*/  HMMA.16816.F32.BF16 R180, R136.reuse, R184, R44 ;  /* 0x000000b888b4723c */ /* 0x040ff0000004182c */
[C---:B------:R-:W-:Y:S08]  /*d140*/  HMMA.16816.F32.BF16 R184, R136.reuse, R186, R48 ;  /* 0x000000ba88b8723c */ /* 0x040ff00000041830 */
        /* <DEDUP_REMOVED lines=21> */
[C---:B-1----:R-:W-:Y:S08]  /*d2a0*/  HMMA.16816.F32.BF16 R124, R136.reuse, R12, R124 ;  /* 0x0000000c887c723c */ /* 0x042ff0000004187c */
[----:B------:R-:W-:Y:S07]  /*d2b0*/  HMMA.16816.F32.BF16 R128, R136, R14, R128 ;  /* 0x0000000e8880723c */ /* 0x000fee0000041880 */
[----:B------:R-:W-:Y:S01]  /*d2c0*/  MOV R136, R132 ;  /* 0x0000008400887202 */ /* 0x000fe20000000f00 */
[----:B------:R-:W-:-:S05]  /*d2d0*/  @P0 BRA `(.L_x_1286) ;  /* 0xffffadc000000947 */ /* 0x000fca000383ffff */
.L_x_1285:
[----:B--2---:R-:W-:-:S13]  /*d2e0*/  ISETP.GE.AND P0, PT, R252, RZ, PT ;  /* 0x000000fffc00720c */ /* 0x004fda0003f06270 */
[----:B------:R-:W-:Y:S05]  /*d2f0*/  @!P0 BRA `(.L_x_1287) ;  /* 0x00004f0000008947 */ /* 0x000fea0003800000 */
[----:B------:R-:W-:Y:S02]  /*d300*/  MOV R135, R132 ;  /* 0x0000008400877202 */ /* 0x000fe40000000f00 */
[----:B------:R-:W-:Y:S02]  /*d310*/  MOV R134, R133 ;  /* 0x0000008500867202 */ /* 0x000fe40000000f00 */
.L_x_1288:
[----:B-1----:R-:W2:Y:S01]  /*d320*/  LDL R0, [R1+0xc] ;  /* 0x00000c0001007983 */ /* 0x002ea20000100800 */
[----:B------:R-:W-:Y:S04]  /*d330*/  DEPBAR.LE SB0, 0x0 ;  /* 0x000080000000791a */ /* 0x000fe80000000000 */
[----:B------:R-:W3:Y:S01]  /*d340*/  LDL R14, [R1+0x34] ;  /* 0x00003400010e7983 */ /* 0x000ee20000100800 */
[----:B------:R-:W-:Y:S01]  /*d350*/  WARPSYNC 0xffffffff ;  /* 0xffffffff00007948 */ /* 0x000fe20003800000 */
[----:B------:R-:W-:Y:S02]  /*d360*/  IMAD.WIDE.U32 R12, R252, c[0x0][0x208], RZ ;  /* 0x00008200fc0c7a25 */ /* 0x000fe400078e00ff */
[----:B------:R-:W3:Y:S06]  /*d370*/  LDL.64 R2, [R1+0x28] ;  /* 0x0000280001027983 */ /* 0x000eec0000100a00 */
[----:B------:R-:W-:Y:S08]  /*d380*/  BAR.SYNC.DEFER_BLOCKING 0x0 ;  /* 0x0000000000007b1d */ /* 0x000ff00000010000 */
[----:B-----5:R-:W-:Y:S08]  /*d390*/  LDSM.16.M88.4 R48, [R223] ;  /* 0x00000000df30783b */ /* 0x020ff00000000200 */
[----:B------:R-:W1:Y:S08]  /*d3a0*/  LDSM.16.M88.4 R8, [R216] ;  /* 0x00000000d808783b */ /* 0x000e700000000200 */
[----:B------:R-:W4:Y:S08]  /*d3b0*/  LDSM.16.M88.4 R16, [R216+0x800] ;  /* 0x00080000d810783b */ /* 0x000f300000000200 */
[----:B------:R-:W2:Y:S08]  /*d3c0*/  LDSM.16.M88.4 R24, [R216+0x1000] ;  /* 0x00100000d818783b */ /* 0x000eb00000000200 */
        /* <DEDUP_REMOVED lines=12> */
[C---:B--2---:R-:W-:Y:S02]  /*d490*/  LOP3.LUT P4, RZ, R0.reuse, 0x2, RZ, 0xc0, !PT ;  /* 0x0000000200ff7812 */ /* 0x044fe4000788c0ff */
[----:B------:R-:W-:Y:S02]  /*d4a0*/  LOP3.LUT P3, RZ, R0, 0x1, RZ, 0xc0, !PT ;  /* 0x0000000100ff7812 */ /* 0x000fe4000786c0ff */
[----:B------:R-:W-:Y:S05]  /*d4b0*/  SHF.R.S32.HI R0, RZ, 0x1f, R252 ;  /* 0x0000001fff007819 */ /* 0x000fea00000114fc */
[----:B------:R-:W-:Y:S01]  /*d4c0*/  IMAD R0, R0, c[0x0][0x208], RZ ;  /* 0x0000820000007a24 */ /* 0x000fe200078e02ff */
[----:B---3--:R-:W-:Y:S03]  /*d4d0*/  MOV R3, R14 ;  /* 0x0000000e00037202 */ /* 0x008fe60000000f00 */
[----:B------:R-:W-:Y:S02]  /*d4e0*/  IMAD R0, R252, c[0x0][0x20c], R0 ;  /* 0x00008300fc007a24 */ /* 0x000fe400078e0200 */
[----:B------:R-:W-:Y:S03]  /*d4f0*/  IMAD.WIDE.U32 R2, R12, 0x60, R2 ;  /* 0x000000600c027825 */ /* 0x000fe600078e0002 */
[----:B------:R-:W-:Y:S02]  /*d500*/  IADD3 R0, R13, R0, RZ ;  /* 0x000000000d007210 */ /* 0x000fe40007ffe0ff */
[C---:B----4-:R-:W-:Y:S03]  /*d510*/  HMMA.16816.F32.BF16 R12, R48.reuse, R16, RZ ;  /* 0x00000010300c723c */ /* 0x050fe600000418ff */
[----:B------:R-:W-:Y:S05]  /*d520*/  IMAD R0, R0, 0x60, RZ ;  /* 0x0000006000007824 */ /* 0x000fea00078e02ff */
[C---:B------:R-:W-:Y:S01]  /*d530*/  HMMA.16816.F32.BF16 R16, R48.reuse, R18, RZ ;  /* 0x000000123010723c */ /* 0x040fe200000418ff */
[----:B------:R-:W-:Y:S03]  /*d540*/  IADD3 R3, R3, R0, RZ ;  /* 0x0000000003037210 */ /* 0x000fe60007ffe0ff */
[C---:B------:R-:W-:Y:S02]  /*d550*/  SHF.L.U32 R0, R2.reuse, 0x1, RZ ;  /* 0x0000000102007819 */ /* 0x040fe400000006ff */
[----:B------:R-:W-:Y:S02]  /*d560*/  SHF.L.U64.HI R2, R2, 0x1, R3 ;  /* 0x0000000102027819 */ /* 0x000fe40000010203 */
[C---:B------:R-:W-:Y:S01]  /*d570*/  HMMA.16816.F32.BF16 R20, R48.reuse, R24, RZ ;  /* 0x000000183014723c */ /* 0x040fe200000418ff */
[C---:B------:R-:W-:Y:S03]  /*d580*/  IADD3 R132, P2, R0.reuse, c[0x0][0x1f8], RZ ;  /* 0x00007e0000847a10 */ /* 0x040fe60007f5e0ff */
[----:B------:R-:W-:Y:S02]  /*d590*/  IADD3 R28, P1, R0, 0x80, RZ ;  /* 0x00000080001c7810 */ /* 0x000fe40007f3e0ff */
[----:B------:R-:W-:Y:S02]  /*d5a0*/  IADD3.X R133, R2, c[0x0][0x1fc], RZ, P2, !PT ;  /* 0x00007f0002857a10 */ /* 0x000fe400017fe4ff */
[C---:B------:R-:W-:Y:S01]  /*d5b0*/  HMMA.16816.F32.BF16 R24, R48.reuse, R26, RZ ;  /* 0x0000001a3018723c */ /* 0x040fe200000418ff */
[----:B------:R-:W-:Y:S02]  /*d5c0*/  IADD3 R28, P0, R28, c[0x0][0x1f8], RZ ;  /* 0x00007e001c1c7a10 */ /* 0x000fe40007f1e0ff */
[----:B------:R-:W-:Y:S01]  /*d5d0*/  @!PT LDS RZ, [RZ] ;  /* 0x00000000fffff984 */ /* 0x000fe20000000800 */
[----:B------:R-:W-:Y:S01]  /*d5e0*/  @!PT LDS RZ, [RZ] ;  /* 0x00000000fffff984 */ /* 0x000fe20000000800 */
[----:B------:R-:W-:Y:S01]  /*d5f0*/  @!PT LDS RZ, [RZ] ;  /* 0x00000000fffff984 */ /* 0x000fe20000000800 */
[----:B------:R2:W-:Y:S01]  /*d600*/  LDGSTS.E.BYPASS.LTC128B.128 [R251+0x100], [R132.64], !P4 ;  /* 0x0010000084fb7fae */ /* 0x0005e2000e101d48 */
[----:B------:R-:W-:Y:S02]  /*d610*/  IADD3 R38, P2, R0, 0x100, RZ ;  /* 0x0000010000267810 */ /* 0x000fe40007f5e0ff */
[--C-:B------:R-:W-:Y:S02]  /*d620*/  IADD3.X R29, RZ, c[0x0][0x1fc], R2.reuse, P0, P1 ;  /* 0x00007f00ff1d7a10 */ /* 0x100fe400007e2402 */
[----:B------:R-:W-:Y:S03]  /*d630*/  IADD3 R38, P0, R38, c[0x0][0x1f8], RZ ;  /* 0x00007e0026267a10 */ /* 0x000fe60007f1e0ff */
[----:B------:R3:W-:Y:S01]  /*d640*/  LDGSTS.E.BYPASS.LTC128B.128 [R251+0x3100], [R28.64], !P3 ;  /* 0x031000001cfb7fae */ /* 0x0007e2000d901d48 */
[--C-:B------:R-:W-:Y:S02]  /*d650*/  IADD3.X R39, RZ, c[0x0][0x1fc], R2.reuse, P0, P2 ;  /* 0x00007f00ff277a10 */ /* 0x100fe400007e4402 */
[----:B------:R-:W-:Y:S04]  /*d660*/  IADD3 R0, P1, R0, 0x180, RZ ;  /* 0x0000018000007810 */ /* 0x000fe80007f3e0ff */
[----:B------:R-:W-:Y:S01]  /*d670*/  IADD3 R36, P0, R0, c[0x0][0x1f8], RZ ;  /* 0x00007e0000247a10 */ /* 0x000fe20007f1e0ff */
[----:B------:R4:W-:Y:S01]  /*d680*/  LDGSTS.E.BYPASS.LTC128B.128 [R251+0x6100], [R38.64], !P6 ;  /* 0x0610000026fb7fae */ /* 0x0009e2000f101d48 */
[----:B------:R-:W-:Y:S02]  /*d690*/  MOV R0, c[0x0][0x208] ;  /* 0x0000820000007a02 */ /* 0x000fe40000000f00 */
[----:B------:R-:W-:Y:S02]  /*d6a0*/  IADD3.X R37, RZ, c[0x0][0x1fc], R2, P0, P1 ;  /* 0x00007f00ff257a10 */ /* 0x000fe400007e2402 */
[----:B------:R-:W-:Y:S03]  /*d6b0*/  SHF.L.U32 R3, R0, 0x6, RZ ;  /* 0x0000000600037819 */ /* 0x000fe600000006ff */
[----:B------:R4:W-:Y:S01]  /*d6c0*/  LDGSTS.E.BYPASS.LTC128B.128 [R251+0x9100], [R36.64], !P5 ;  /* 0x0910000024fb7fae */ /* 0x0009e2000e901d48 */
[----:B------:R-:W-:Y:S04]  /*d6d0*/  IADD3 R2, P1, R132, R3, RZ ;  /* 0x0000000384027210 */ /* 0x000fe80007f3e0ff */
[----:B--2---:R-:W-:Y:S01]  /*d6e0*/  IADD3 R132, P0, R3, R2, RZ ;  /* 0x0000000203847210 */ /* 0x004fe20007f1e0ff */
[C---:B---3--:R-:W-:Y:S08]  /*d6f0*/  HMMA.16816.F32.BF16 R28, R48.reuse, R32, RZ ;  /* 0x00000020301c723c */ /* 0x048ff000000418ff */
[C---:B------:R-:W-:Y:S08]  /*d700*/  HMMA.16816.F32.BF16 R32, R48.reuse, R34, RZ ;  /* 0x000000223020723c */ /* 0x040ff000000418ff */
[C---:B----4-:R-:W-:Y:S08]  /*d710*/  HMMA.16816.F32.BF16 R36, R48.reuse, R40, RZ ;  /* 0x000000283024723c */ /* 0x050ff000000418ff */
[C---:B------:R-:W-:Y:S08]  /*d720*/  HMMA.16816.F32.BF16 R40, R48.reuse, R42, RZ ;  /* 0x0000002a3028723c */ /* 0x040ff000000418ff */
[C---:B-1----:R-:W-:Y:S07]  /*d730*/  HMMA.16816.F32.BF16 R44, R48.reuse, R136, RZ ;  /* 0x00000088302c723c */ /* 0x042fee00000418ff */
[----:B------:R-:W-:Y:S01]  /*d740*/  MOV R137, 0x6 ;  /* 0x0000000600897802 */ /* 0x000fe20000000f00 */
[----:B------:R-:W-:Y:S04]  /*d750*/  HMMA.16816.F32.BF16 R48, R48, R138, RZ ;  /* 0x0000008a3030723c */ /* 0x000fe800000418ff */
[----:B------:R-:W-:Y:S04]  /*d760*/  SHF.L.U64.HI R0, R0, R137, c[0x0][0x20c] ;  /* 0x0000830000007619 */ /* 0x000fe80000010289 */
[C---:B------:R-:W-:Y:S05]  /*d770*/  HMMA.16816.F32.BF16 R4, R188.reuse, R192, R4 ;  /* 0x000000c0bc04723c */ /* 0x040fea0000041804 */
[----:B------:R-:W-:Y:S03]  /*d780*/  IADD3.X R3, R133, R0, RZ, P1, !PT ;  /* 0x0000000085037210 */ /* 0x000fe60000ffe4ff */
[C---:B------:R-:W-:Y:S02]  /*d790*/  HMMA.16816.F32.BF16 R8, R188.reuse, R194, R8 ;  /* 0x000000c2bc08723c */ /* 0x040fe40000041808 */
[----:B------:R1:W-:Y:S02]  /*d7a0*/  LDGSTS.E.BYPASS.LTC128B.128 [R251+0x1100], [R2.64], !P4 ;  /* 0x0110000002fb7fae */ /* 0x0003e4000e101d48 */
[----:B------:R-:W-:Y:S02]  /*d7b0*/  IADD3.X R133, R0, R3, RZ, P0, !PT ;  /* 0x0000000300857210 */ /* 0x000fe400007fe4ff */
[C---:B------:R-:W-:Y:S02]  /*d7c0*/  ISETP.GT.AND P0, PT, R252.reuse, RZ, PT ;  /* 0x000000fffc00720c */ /* 0x040fe40003f04270 */
[C---:B------:R-:W-:Y:S02]  /*d7d0*/  HMMA.16816.F32.BF16 R12, R188.reuse, R196, R12 ;  /* 0x000000c4bc0c723c */ /* 0x040fe4000004180c */
[----:B------:R1:W-:Y:S02]  /*d7e0*/  LDGSTS.E.BYPASS.LTC128B.128 [R251+0x4100], [R2.64+0x80], !P3 ;  /* 0x0410008002fb7fae */ /* 0x0003e4000d901d48 */
[----:B------:R-:W-:Y:S04]  /*d7f0*/  IADD3 R252, R252, -0x1, RZ ;  /* 0xfffffffffcfc7810 */ /* 0x000fe80007ffe0ff */
[C---:B------:R-:W-:Y:S02]  /*d800*/  HMMA.16816.F32.BF16 R16, R188.reuse, R198, R16 ;  /* 0x000000c6bc10723c */ /* 0x040fe40000041810 */
[----:B------:R1:W-:Y:S06]  /*d810*/  LDGSTS.E.BYPASS.LTC128B.128 [R251+0x7100], [R2.64+0x100], !P6 ;  /* 0x0710010002fb7fae */ /* 0x0003ec000f101d48 */
[C---:B------:R-:W-:Y:S02]  /*d820*/  HMMA.16816.F32.BF16 R20, R188.reuse, R200, R20 ;  /* 0x000000c8bc14723c */ /* 0x040fe40000041814 */
[----:B------:R1:W-:Y:S06]  /*d830*/  LDGSTS.E.BYPASS.LTC128B.128 [R251+0xa100], [R2.64+0x180], !P5 ;  /* 0x0a10018002fb7fae */ /* 0x0003ec000e901d48 */
[C---:B------:R-:W-:Y:S02]  /*d840*/  HMMA.16816.F32.BF16 R24, R188.reuse, R202, R24 ;  /* 0x000000cabc18723c */ /* 0x040fe40000041818 */
[----:B------:R2:W-:Y:S06]  /*d850*/  LDGSTS.E.BYPASS.LTC128B.128 [R251+0x2100], [R132.64], !P4 ;  /* 0x0210000084fb7fae */ /* 0x0005ec000e101d48 */
[C---:B------:R-:W-:Y:S02]  /*d860*/  HMMA.16816.F32.BF16 R28, R188.reuse, R204, R28 ;  /* 0x000000ccbc1c723c */ /* 0x040fe4000004181c */
[----:B------:R2:W-:Y:S06]  /*d870*/  LDGSTS.E.BYPASS.LTC128B.128 [R251+0x5100], [R132.64+0x80], !P3 ;  /* 0x0510008084fb7fae */ /* 0x0005ec000d901d48 */
[C---:B------:R-:W-:Y:S02]  /*d880*/  HMMA.16816.F32.BF16 R32, R188.reuse, R206, R32 ;  /* 0x000000cebc20723c */ /* 0x040fe40000041820 */
[----:B------:R2:W-:Y:S06]  /*d890*/  LDGSTS.E.BYPASS.LTC128B.128 [R251+0x8100], [R132.64+0x100], !P6 ;  /* 0x0810010084fb7fae */ /* 0x0005ec000f101d48 */
[C---:B------:R-:W-:Y:S02]  /*d8a0*/  HMMA.16816.F32.BF16 R36, R188.reuse, R208, R36 ;  /* 0x000000d0bc24723c */ /* 0x040fe40000041824 */
[----:B------:R2:W-:Y:S06]  /*d8b0*/  LDGSTS.E.BYPASS.LTC128B.128 [R251+0xb100], [R132.64+0x180], !P5 ;  /* 0x0b10018084fb7fae */ /* 0x0005ec000e901d48 */
[C---:B------:R-:W-:Y:S02]  /*d8c0*/  HMMA.16816.F32.BF16 R40, R188.reuse, R210, R40 ;  /* 0x000000d2bc28723c */ /* 0x040fe40000041828 */
[----:B------:R-:W-:Y:S06]  /*d8d0*/  LDSM.16.M88.4 R136, [R226] ;  /* 0x00000000e288783b */ /* 0x000fec0000000200 */
[C---:B------:R-:W-:Y:S02]  /*d8e0*/  HMMA.16816.F32.BF16 R44, R188.reuse, R212, R44 ;  /* 0x000000d4bc2c723c */ /* 0x040fe4000004182c */
[----:B------:R-:W3:Y:S06]  /*d8f0*/  LDSM.16.M88.4 R192, [R222] ;  /* 0x00000000dec0783b */ /* 0x000eec0000000200 */
[----:B------:R-:W-:Y:S02]  /*d900*/  HMMA.16816.F32.BF16 R48, R188, R214, R48 ;  /* 0x000000d6bc30723c */ /* 0x000fe40000041830 */
[----:B------:R-:W4:Y:S08]  /*d910*/  LDSM.16.M88.4 R196, [R222+0x800] ;  /* 0x00080000dec4783b */ /* 0x000f300000000200 */
[----:B------:R-:W1:Y:S08]  /*d920*/  LDSM.16.M88.4 R200, [R222+0x1000] ;  /* 0x00100000dec8783b */ /* 0x000e700000000200 */
[----:B------:R-:W0:Y:S08]  /*d930*/  LDGDEPBAR ;  /* 0x00000000000079af */ /* 0x000e300000000000 */
[----:B------:R-:W1:Y:S01]  /*d940*/  LDSM.16.M88.4 R204, [R222+0x1800] ;  /* 0x00180000decc783b */ /* 0x000e620000000200 */
[C---:B---3--:R-:W-:Y:S07]  /*d950*/  HMMA.16816.F32.BF16 R4, R136.reuse, R192, R4 ;  /* 0x000000c08804723c */ /* 0x048fee0000041804 */
[----:B------:R-:W3:Y:S01]  /*d960*/  LDSM.16.M88.4 R188, [R222+0x2000] ;  /* 0x00200000debc783b */ /* 0x000ee20000000200 */
[C---:B------:R-:W-:Y:S07]  /*d970*/  HMMA.16816.F32.BF16 R8, R136.reuse, R194, R8 ;  /* 0x000000c28808723c */ /* 0x040fee0000041808 */
[----:B------:R-:W2:Y:S01]  /*d980*/  LDSM.16.M88.4 R208, [R222+0x2800] ;  /* 0x00280000ded0783b */ /* 0x000ea20000000200 */
[C---:B----4-:R-:W-:Y:S07]  /*d990*/  HMMA.16816.F32.BF16 R12, R136.reuse, R196, R12 ;  /* 0x000000c4880c723c */ /* 0x050fee000004180c */
[----:B------:R-:W-:Y:S01]  /*d9a0*/  LDSM.16.M88.4 R192, [R219] ;  /* 0x00000000dbc0783b */ /* 0x000fe20000000200 */
[C---:B------:R-:W-:Y:S07]  /*d9b0*/  HMMA.16816.F32.BF16 R16, R136.reuse, R198, R16 ;  /* 0x000000c68810723c */ /* 0x040fee0000041810 */
[----:B------:R-:W-:Y:S01]  /*d9c0*/  LDSM.16.M88.4 R196, [R219+0x800] ;  /* 0x00080000dbc4783b */ /* 0x000fe20000000200 */
[C---:B-1----:R-:W-:Y:S08]  /*d9d0*/  HMMA.16816.F32.BF16 R20, R136.reuse, R200, R20 ;  /* 0x000000c88814723c */ /* 0x042ff00000041814 */
        /* <DEDUP_REMOVED lines=8> */
[C---:B--2---:R-:W-:Y:S08]  /*da60*/  HMMA.16816.F32.BF16 R44, R136.reuse, R208, R44 ;  /* 0x000000d0882c723c */ /* 0x044ff0000004182c */
        /* <DEDUP_REMOVED lines=154> */
[----:B------:R-:W-:Y:S01]  /*e410*/  LDSM.16.M88.4 R208, [R216+0xa000] ;  /* 0x00a00000d8d0783b */ /* 0x000fe20000000200 */
        /* <DEDUP_REMOVED lines=26> */
[C---:B------:R-:W-:Y:S01]  /*e5c0*/  HMMA.16816.F32.BF16 R24, R196.reuse, R210, R24 ;  /* 0x000000d2c418723c */ /* 0x040fe20000041818 */
[----:B------:R-:W4:Y:S07]  /*e5d0*/  LDSM.16.M88.4 R208, [R232] ;  /* 0x00000000e8d0783b */ /* 0x000f2e0000000200 */
[C---:B--2---:R-:W-:Y:S08]  /*e5e0*/  HMMA.16816.F32.BF16 R28, R196.reuse, R136, R28 ;  /* 0x00000088c41c723c */ /* 0x044ff0000004181c */
[C---:B------:R-:W-:Y:S01]  /*e5f0*/  HMMA.16816.F32.BF16 R32, R196.reuse, R138, R32 ;  /* 0x0000008ac420723c */ /* 0x040fe20000041820 */
[----:B------:R-:W2:Y:S07]  /*e600*/  LDSM.16.M88.4 R136, [R231] ;  /* 0x00000000e788783b */ /* 0x000eae0000000200 */
[C---:B-1----:R-:W-:Y:S08]  /*e610*/  HMMA.16816.F32.BF16 R36, R196.reuse, R188, R36 ;  /* 0x000000bcc424723c */ /* 0x042ff00000041824 */
[C---:B------:R-:W-:Y:S01]  /*e620*/  HMMA.16816.F32.BF16 R40, R196.reuse, R190, R40 ;  /* 0x000000bec428723c */ /* 0x040fe20000041828 */
[----:B------:R-:W1:Y:S07]  /*e630*/  LDSM.16.M88.4 R188, [R230] ;  /* 0x00000000e6bc783b */ /* 0x000e6e0000000200 */
[C---:B---3--:R-:W-:Y:S08]  /*e640*/  HMMA.16816.F32.BF16 R44, R196.reuse, R192, R44 ;  /* 0x000000c0c42c723c */ /* 0x048ff0000004182c */
[----:B------:R-:W-:Y:S01]  /*e650*/  HMMA.16816.F32.BF16 R48, R196, R194, R48 ;  /* 0x000000c2c430723c */ /* 0x000fe20000041830 */
[----:B------:R-:W3:Y:S07]  /*e660*/  LDSM.16.M88.4 R192, [R229] ;  /* 0x00000000e5c0783b */ /* 0x000eee0000000200 */
[C---:B----4-:R-:W-:Y:S01]  /*e670*/  HMMA.16816.F32.BF16 R4, R200.reuse, R204, R4 ;  /* 0x000000ccc804723c */ /* 0x050fe20000041804 */
[----:B------:R-:W4:Y:S07]  /*e680*/  LDSM.16.M88.4 R196, [R228] ;  /* 0x00000000e4c4783b */ /* 0x000f2e0000000200 */
[C---:B------:R-:W-:Y:S01]  /*e690*/  HMMA.16816.F32.BF16 R8, R200.reuse, R206, R8 ;  /* 0x000000cec808723c */ /* 0x040fe20000041808 */
[----:B------:R-:W-:Y:S07]  /*e6a0*/  LDSM.16.M88.4 R204, [R226+0xc000] ;  /* 0x00c00000e2cc783b */ /* 0x000fee0000000200 */
[C---:B------:R-:W-:Y:S08]  /*e6b0*/  HMMA.16816.F32.BF16 R12, R200.reuse, R208, R12 ;  /* 0x000000d0c80c723c */ /* 0x040ff0000004180c */
[C---:B------:R-:W-:Y:S01]  /*e6c0*/  HMMA.16816.F32.BF16 R16, R200.reuse, R210, R16 ;  /* 0x000000d2c810723c */ /* 0x040fe20000041810 */
[----:B------:R-:W4:Y:S07]  /*e6d0*/  LDSM.16.M88.4 R208, [R222+0x9000] ;  /* 0x00900000ded0783b */ /* 0x000f2e0000000200 */
        /* <DEDUP_REMOVED lines=9> */
[C---:B----4-:R-:W-:Y:S08]  /*e770*/  HMMA.16816.F32.BF16 R44, R200.reuse, R196, R44 ;  /* 0x000000c4c82c723c */ /* 0x050ff0000004182c */
[----:B------:R-:W-:Y:S01]  /*e780*/  HMMA.16816.F32.BF16 R48, R200, R198, R48 ;  /* 0x000000c6c830723c */ /* 0x000fe20000041830 */
[----:B------:R-:W4:Y:S07]  /*e790*/  LDSM.16.M88.4 R196, [R222+0xb000] ;  /* 0x00b00000dec4783b */ /* 0x000f2e0000000200 */
[C---:B------:R-:W-:Y:S01]  /*e7a0*/  HMMA.16816.F32.BF16 R4, R204.reuse, R208, R4 ;  /* 0x000000d0cc04723c */ /* 0x040fe20000041804 */
[----:B------:R-:W-:Y:S07]  /*e7b0*/  LDSM.16.M88.4 R200, [R225+0xc000] ;  /* 0x00c00000e1c8783b */ /* 0x000fee0000000200 */
[C---:B------:R-:W-:Y:S01]  /*e7c0*/  HMMA.16816.F32.BF16 R8, R204.reuse, R210, R8 ;  /* 0x000000d2cc08723c */ /* 0x040fe20000041808 */
[----:B------:R-:W-:Y:S07]  /*e7d0*/  LDSM.16.M88.4 R208, [R219+0x9000] ;  /* 0x00900000dbd0783b */ /* 0x000fee0000000200 */
[C---:B--2---:R-:W-:Y:S08]  /*e7e0*/  HMMA.16816.F32.BF16 R12, R204.reuse, R136, R12 ;  /* 0x00000088cc0c723c */ /* 0x044ff0000004180c */
[C---:B------:R-:W-:Y:S01]  /*e7f0*/  HMMA.16816.F32.BF16 R16, R204.reuse, R138, R16 ;  /* 0x0000008acc10723c */ /* 0x040fe20000041810 */
[----:B------:R-:W2:Y:S07]  /*e800*/  LDSM.16.M88.4 R136, [R222+0xb800] ;  /* 0x00b80000de88783b */ /* 0x000eae0000000200 */
[C---:B-1----:R-:W-:Y:S08]  /*e810*/  HMMA.16816.F32.BF16 R20, R204.reuse, R188, R20 ;  /* 0x000000bccc14723c */ /* 0x042ff00000041814 */
[C---:B------:R-:W-:Y:S08]  /*e820*/  HMMA.16816.F32.BF16 R24, R204.reuse, R190, R24 ;  /* 0x000000becc18723c */ /* 0x040ff00000041818 */
[C---:B---3--:R-:W-:Y:S08]  /*e830*/  HMMA.16816.F32.BF16 R28, R204.reuse, R192, R28 ;  /* 0x000000c0cc1c723c */ /* 0x048ff0000004181c */
[C---:B------:R-:W-:Y:S08]  /*e840*/  HMMA.16816.F32.BF16 R32, R204.reuse, R194, R32 ;  /* 0x000000c2cc20723c */ /* 0x040ff00000041820 */
[C---:B----4-:R-:W-:Y:S08]  /*e850*/  HMMA.16816.F32.BF16 R36, R204.reuse, R196, R36 ;  /* 0x000000c4cc24723c */ /* 0x050ff00000041824 */
[C---:B------:R-:W-:Y:S08]  /*e860*/  HMMA.16816.F32.BF16 R40, R204.reuse, R198, R40 ;  /* 0x000000c6cc28723c */ /* 0x040ff00000041828 */
[C---:B--2---:R-:W-:Y:S08]  /*e870*/  HMMA.16816.F32.BF16 R44, R204.reuse, R136, R44 ;  /* 0x00000088cc2c723c */ /* 0x044ff0000004182c */
[----:B------:R-:W-:Y:S01]  /*e880*/  HMMA.16816.F32.BF16 R48, R204, R138, R48 ;  /* 0x0000008acc30723c */ /* 0x000fe20000041830 */
[----:B------:R-:W1:Y:S07]  /*e890*/  LDSM.16.M88.4 R136, [R219+0x9800] ;  /* 0x00980000db88783b */ /* 0x000e6e0000000200 */
[C---:B------:R-:W-:Y:S08]  /*e8a0*/  HMMA.16816.F32.BF16 R4, R200.reuse, R208, R4 ;  /* 0x000000d0c804723c */ /* 0x040ff00000041804 */
[C---:B------:R-:W-:Y:S11]  /*e8b0*/  HMMA.16816.F32.BF16 R8, R200.reuse, R210, R8 ;  /* 0x000000d2c808723c */ /* 0x040ff60000041808 */
[----:B------:R-:W-:Y:S05]  /*e8c0*/  @!UPT UIADD3 URZ, URZ, URZ, URZ ;  /* 0x0000003f3f3ff290 */ /* 0x000fea000fffe03f */
[----:B------:R-:W-:Y:S02]  /*e8d0*/  FMUL.FTZ R4, R4, c[0x0][0x320] ;  /* 0x0000c80004047a20 */ /* 0x000fe40000410000 */
[----:B------:R-:W-:Y:S02]  /*e8e0*/  FMUL.FTZ R5, R5, c[0x0][0x320] ;  /* 0x0000c80005057a20 */ /* 0x000fe40000410000 */
[----:B------:R-:W-:Y:S01]  /*e8f0*/  FMUL.FTZ R6, R6, c[0x0][0x320] ;  /* 0x0000c80006067a20 */ /* 0x000fe20000410000 */
[----:B------:R-:W2:Y:S01]  /*e900*/  MUFU.TANH R189, R4 ;  /* 0x0000000400bd7308 */ /* 0x000ea20000002400 */
[----:B------:R-:W-:Y:S02]  /*e910*/  FMUL.FTZ R7, R7, c[0x0][0x320] ;  /* 0x0000c80007077a20 */ /* 0x000fe40000410000 */
[----:B------:R-:W-:Y:S01]  /*e920*/  FMUL.FTZ R8, R8, c[0x0][0x320] ;  /* 0x0000c80008087a20 */ /* 0x000fe20000410000 */
[C---:B-1----:R-:W-:Y:S03]  /*e930*/  HMMA.16816.F32.BF16 R12, R200.reuse, R136, R12 ;  /* 0x00000088c80c723c */ /* 0x042fe6000004180c */
[----:B------:R-:W-:Y:S02]  /*e940*/  FMUL.FTZ R9, R9, c[0x0][0x320] ;  /* 0x0000c80009097a20 */ /* 0x000fe40000410000 */
[----:B------:R-:W-:Y:S01]  /*e950*/  FMUL.FTZ R10, R10, c[0x0][0x320] ;  /* 0x0000c8000a0a7a20 */ /* 0x000fe20000410000 */
[----:B------:R-:W1:Y:S01]  /*e960*/  MUFU.TANH R191, R5 ;  /* 0x0000000500bf7308 */ /* 0x000e620000002400 */
[----:B------:R-:W-:Y:S01]  /*e970*/  FMUL.FTZ R11, R11, c[0x0][0x320] ;  /* 0x0000c8000b0b7a20 */ /* 0x000fe20000410000 */
[C---:B------:R-:W-:Y:S08]  /*e980*/  HMMA.16816.F32.BF16 R16, R200.reuse, R138, R16 ;  /* 0x0000008ac810723c */ /* 0x040ff00000041810 */
[----:B------:R-:W3:Y:S01]  /*e990*/  MUFU.TANH R194, R6 ;  /* 0x0000000600c27308 */ /* 0x000ee20000002400 */
[----:B--2---:R-:W-:Y:S07]  /*e9a0*/  FMNMX.FTZ R0, R189, R134, !PT ;  /* 0x00000086bd007209 */ /* 0x004fee0007810000 */
[----:B------:R-:W-:Y:S02]  /*e9b0*/  FMUL.FTZ R12, R12, c[0x0][0x320] ;  /* 0x0000c8000c0c7a20 */ /* 0x000fe40000410000 */
[----:B------:R2:W4:Y:S01]  /*e9c0*/  MUFU.TANH R195, R7 ;  /* 0x0000000700c37308 */ /* 0x0005220000002400 */
[----:B------:R-:W-:Y:S02]  /*e9d0*/  FMUL.FTZ R13, R13, c[0x0][0x320] ;  /* 0x0000c8000d0d7a20 */ /* 0x000fe40000410000 */
[----:B------:R-:W-:Y:S01]  /*e9e0*/  FMUL.FTZ R14, R14, c[0x0][0x320] ;  /* 0x0000c8000e0e7a20 */ /* 0x000fe20000410000 */
[----:B-1----:R-:W-:Y:S01]  /*e9f0*/  FMNMX.FTZ R0, R191, R0, !PT ;  /* 0x00000000bf007209 */ /* 0x002fe20007810000 */
[----:B------:R-:W-:Y:S02]  /*ea00*/  FMUL.FTZ R15, R15, c[0x0][0x320] ;  /* 0x0000c8000f0f7a20 */ /* 0x000fe40000410000 */
[----:B------:R-:W-:Y:S02]  /*ea10*/  FMUL.FTZ R16, R16, c[0x0][0x320] ;  /* 0x0000c80010107a20 */ /* 0x000fe40000410000 */
[----:B------:R-:W-:Y:S01]  /*ea20*/  FMUL.FTZ R17, R17, c[0x0][0x320] ;  /* 0x0000c80011117a20 */ /* 0x000fe20000410000 */
[----:B------:R-:W1:Y:S01]  /*ea30*/  MUFU.TANH R190, R8 ;  /* 0x0000000800be7308 */ /* 0x000e620000002400 */
[----:B------:R-:W-:Y:S02]  /*ea40*/  FMUL.FTZ R18, R18, c[0x0][0x320] ;  /* 0x0000c80012127a20 */ /* 0x000fe40000410000 */
[----:B------:R-:W-:Y:S01]  /*ea50*/  FMUL.FTZ R19, R19, c[0x0][0x320] ;  /* 0x0000c80013137a20 */ /* 0x000fe20000410000 */
[----:B---3--:R-:W-:Y:S06]  /*ea60*/  FMNMX.FTZ R2, R194, R135, !PT ;  /* 0x00000087c2027209 */ /* 0x008fec0007810000 */
[----:B------:R-:W3:Y:S01]  /*ea70*/  MUFU.TANH R188, R9 ;  /* 0x0000000900bc7308 */ /* 0x000ee20000002400 */
[----:B--2---:R-:W2:Y:S01]  /*ea80*/  LDSM.16.M88.4 R4, [R219+0xa000] ;  /* 0x00a00000db04783b */ /* 0x004ea20000000200 */
[----:B----4-:R-:W-:Y:S08]  /*ea90*/  FMNMX.FTZ R2, R195, R2, !PT ;  /* 0x00000002c3027209 */ /* 0x010ff00007810000 */
[----:B------:R-:W4:Y:S01]  /*eaa0*/  MUFU.TANH R192, R10 ;  /* 0x0000000a00c07308 */ /* 0x000f220000002400 */
[----:B-1----:R-:W-:Y:S09]  /*eab0*/  FMNMX.FTZ R0, R190, R0, !PT ;  /* 0x00000000be007209 */ /* 0x002ff20007810000 */
[----:B------:R1:W1:Y:S01]  /*eac0*/  MUFU.TANH R193, R11 ;  /* 0x0000000b00c17308 */ /* 0x0002620000002400 */
[----:B---3--:R-:W-:Y:S09]  /*ead0*/  FMNMX.FTZ R0, R188, R0, !PT ;  /* 0x00000000bc007209 */ /* 0x008ff20007810000 */
[----:B------:R-:W-:Y:S01]  /*eae0*/  MUFU.TANH R197, R13 ;  /* 0x0000000d00c57308 */ /* 0x000fe20000002400 */
[----:B----4-:R-:W-:Y:S09]  /*eaf0*/  FMNMX.FTZ R2, R192, R2, !PT ;  /* 0x00000002c0027209 */ /* 0x010ff20007810000 */
[----:B------:R-:W3:Y:S01]  /*eb00*/  MUFU.TANH R196, R12 ;  /* 0x0000000c00c47308 */ /* 0x000ee20000002400 */
[C---:B--2---:R-:W-:Y:S01]  /*eb10*/  HMMA.16816.F32.BF16 R20, R200.reuse, R4, R20 ;  /* 0x00000004c814723c */ /* 0x044fe20000041814 */
[----:B-1----:R-:W1:Y:S02]  /*eb20*/  LDSM.16.M88.4 R8, [R219+0xa800] ;  /* 0x00a80000db08783b */ /* 0x002e640000000200 */
[----:B------:R-:W-:Y:S06]  /*eb30*/  FMNMX.FTZ R2, R193, R2, !PT ;  /* 0x00000002c1027209 */ /* 0x000fec0007810000 */
[----:B------:R-:W2:Y:S01]  /*eb40*/  MUFU.TANH R198, R14 ;  /* 0x0000000e00c67308 */ /* 0x000ea20000002400 */
[C---:B------:R-:W-:Y:S01]  /*eb50*/  HMMA.16816.F32.BF16 R24, R200.reuse, R6, R24 ;  /* 0x00000006c818723c */ /* 0x040fe20000041818 */
[----:B------:R-:W4:Y:S08]  /*eb60*/  LDSM.16.M88.4 R4, [R219+0xb000] ;  /* 0x00b00000db04783b */ /* 0x000f300000000200 */
[----:B------:R-:W1:Y:S03]  /*eb70*/  MUFU.TANH R204, R16 ;  /* 0x0000001000cc7308 */ /* 0x000e660000002400 */
[----:B---3--:R-:W-:Y:S02]  /*eb80*/  FMNMX.FTZ R0, R196, R0, !PT ;  /* 0x00000000c4007209 */ /* 0x008fe40007810000 */
[----:B------:R-:W-:Y:S02]  /*eb90*/  FMUL.FTZ R22, R22, c[0x0][0x320] ;  /* 0x0000c80016167a20 */ /* 0x000fe40000410000 */
[----:B------:R-:W-:Y:S01]  /*eba0*/  FMNMX.FTZ R0, R197, R0, !PT ;  /* 0x00000000c5007209 */ /* 0x000fe20007810000 */
[----:B------:R-:W-:Y:S02]  /*ebb0*/  FMUL.FTZ R23, R23, c[0x0][0x320] ;  /* 0x0000c80017177a20 */ /* 0x000fe40000410000 */
        /* <DEDUP_REMOVED lines=9> */
[----:B-1----:R-:W-:Y:S01]  /*ec50*/  FMNMX.FTZ R0, R204, R0, !PT ;  /* 0x00000000cc007209 */ /* 0x002fe20007810000 */
[C---:B------:R-:W-:Y:S07]  /*ec60*/  HMMA.16816.F32.BF16 R28, R200.reuse, R8, R28 ;  /* 0x00000008c81c723c */ /* 0x040fee000004181c */
[----:B------:R-:W-:Y:S01]  /*ec70*/  MUFU.TANH R215, R23 ;  /* 0x0000001700d77308 */ /* 0x000fe20000002400 */
[C---:B------:R-:W-:Y:S01]  /*ec80*/  HMMA.16816.F32.BF16 R32, R200.reuse, R10, R32 ;  /* 0x0000000ac820723c */ /* 0x040fe20000041820 */
[----:B------:R-:W1:Y:S01]  /*ec90*/  LDSM.16.M88.4 R8, [R219+0xb800] ;  /* 0x00b80000db08783b */ /* 0x000e620000000200 */
[----:B------:R-:W-:Y:S04]  /*eca0*/  DEPBAR.LE SB0, 0x0 ;  /* 0x000080000000791a */ /* 0x000fe80000000000 */
[----:B---3--:R-:W-:Y:S02]  /*ecb0*/  FMNMX.FTZ R2, R199, R2, !PT ;  /* 0x00000002c7027209 */ /* 0x008fe40007810000 */
[C---:B----4-:R-:W-:Y:S01]  /*ecc0*/  HMMA.16816.F32.BF16 R36, R200.reuse, R4, R36 ;  /* 0x00000004c824723c */ /* 0x050fe20000041824 */
[----:B------:R-:W2:Y:S01]  /*ecd0*/  LDL R5, [R1+0x30] ;  /* 0x0000300001057983 */ /* 0x000ea20000100800 */
[----:B------:R-:W3:Y:S03]  /*ece0*/  MUFU.TANH R205, R17 ;  /* 0x0000001100cd7308 */ /* 0x000ee60000002400 */
[----:B------:R-:W-:Y:S03]  /*ecf0*/  BAR.SYNC.DEFER_BLOCKING 0x0 ;  /* 0x0000000000007b1d */ /* 0x000fe60000010000 */
[C---:B------:R-:W-:Y:S04]  /*ed00*/  HMMA.16816.F32.BF16 R40, R200.reuse, R6, R40 ;  /* 0x00000006c828723c */ /* 0x040fe80000041828 */
[----:B------:R-:W-:Y:S02]  /*ed10*/  FMUL.FTZ R28, R28, c[0x0][0x320] ;  /* 0x0000c8001c1c7a20 */ /* 0x000fe40000410000 */
[----:B------:R-:W-:Y:S02]  /*ed20*/  FMUL.FTZ R29, R29, c[0x0][0x320] ;  /* 0x0000c8001d1d7a20 */ /* 0x000fe40000410000 */
[----:B------:R-:W-:Y:S04]  /*ed30*/  FMUL.FTZ R30, R30, c[0x0][0x320] ;  /* 0x0000c8001e1e7a20 */ /* 0x000fe80000410000 */
[----:B------:R-:W-:Y:S02]  /*ed40*/  FMUL.FTZ R31, R31, c[0x0][0x320] ;  /* 0x0000c8001f1f7a20 */ /* 0x000fe40000410000 */
[----:B------:R-:W-:Y:S02]  /*ed50*/  FMUL.FTZ R32, R32, c[0x0][0x320] ;  /* 0x0000c80020207a20 */ /* 0x000fe40000410000 */
[----:B------:R-:W-:Y:S02]  /*ed60*/  FMUL.FTZ R38, R38, c[0x0][0x320] ;  /* 0x0000c80026267a20 */ /* 0x000fe40000410000 */
[----:B------:R-:W-:Y:S01]  /*ed70*/  FMUL.FTZ R39, R39, c[0x0][0x320] ;  /* 0x0000c80027277a20 */ /* 0x000fe20000410000 */
[----:B---3--:R-:W-:Y:S01]  /*ed80*/  FMNMX.FTZ R0, R205, R0, !PT ;  /* 0x00000000cd007209 */ /* 0x008fe20007810000 */
[----:B------:R-:W-:Y:S01]  /*ed90*/  FMUL.FTZ R34, R34, c[0x0][0x320] ;  /* 0x0000c80022227a20 */ /* 0x000fe20000410000 */
[----:B------:R-:W3:Y:S01]  /*eda0*/  MUFU.TANH R138, R28 ;  /* 0x0000001c008a7308 */ /* 0x000ee20000002400 */
[----:B------:R-:W-:Y:S02]  /*edb0*/  FMUL.FTZ R36, R36, c[0x0][0x320] ;  /* 0x0000c80024247a20 */ /* 0x000fe40000410000 */
[----:B------:R-:W-:Y:S01]  /*edc0*/  FMUL.FTZ R37, R37, c[0x0][0x320] ;  /* 0x0000c80025257a20 */ /* 0x000fe20000410000 */
[C---:B-1----:R-:W-:Y:S03]  /*edd0*/  HMMA.16816.F32.BF16 R44, R200.reuse, R8, R44 ;  /* 0x00000008c82c723c */ /* 0x042fe6000004182c */
[----:B------:R-:W-:Y:S02]  /*ede0*/  FMUL.FTZ R40, R40, c[0x0][0x320] ;  /* 0x0000c80028287a20 */ /* 0x000fe40000410000 */
[----:B------:R-:W-:Y:S01]  /*edf0*/  FMUL.FTZ R43, R43, c[0x0][0x320] ;  /* 0x0000c8002b2b7a20 */ /* 0x000fe20000410000 */
[----:B------:R-:W-:Y:S01]  /*ee00*/  MUFU.TANH R132, R29 ;  /* 0x0000001d00847308 */ /* 0x000fe20000002400 */
[----:B------:R-:W-:Y:S01]  /*ee10*/  FMUL.FTZ R35, R35, c[0x0][0x320] ;  /* 0x0000c80023237a20 */ /* 0x000fe20000410000 */
[----:B------:R-:W-:Y:S01]  /*ee20*/  HMMA.16816.F32.BF16 R48, R200, R10, R48 ;  /* 0x0000000ac830723c */ /* 0x000fe20000041830 */
[----:B------:R-:W4:Y:S03]  /*ee30*/  LDL.64 R10, [R1+0x20] ;  /* 0x00002000010a7983 */ /* 0x000f260000100a00 */
[----:B------:R-:W-:Y:S02]  /*ee40*/  FMUL.FTZ R33, R33, c[0x0][0x320] ;  /* 0x0000c80021217a20 */ /* 0x000fe40000410000 */
[----:B------:R-:W-:Y:S02]  /*ee50*/  FMUL.FTZ R42, R42, c[0x0][0x320] ;  /* 0x0000c8002a2a7a20 */ /* 0x000fe40000410000 */
[----:B------:R-:W1:Y:S01]  /*ee60*/  MUFU.TANH R206, R18 ;  /* 0x0000001200ce7308 */ /* 0x000e620000002400 */
[----:B------:R-:W-:Y:S03]  /*ee70*/  FMUL.FTZ R41, R41, c[0x0][0x320] ;  /* 0x0000c80029297a20 */ /* 0x000fe60000410000 */
[----:B---3--:R-:W-:Y:S01]  /*ee80*/  MOV R202, R138 ;  /* 0x0000008a00ca7202 */ /* 0x008fe20000000f00 */
[----:B------:R-:W-:Y:S04]  /*ee90*/  @P0 IMAD.WIDE.U32 R6, R252, c[0x0][0x1e0], RZ ;  /* 0x00007800fc060a25 */ /* 0x000fe800078e00ff */
[----:B------:R-:W-:Y:S01]  /*eea0*/  FMUL.FTZ R44, R44, c[0x0][0x320] ;  /* 0x0000c8002c2c7a20 */ /* 0x000fe20000410000 */
[----:B------:R-:W3:Y:S01]  /*eeb0*/  MUFU.TANH R208, R20 ;  /* 0x0000001400d07308 */ /* 0x000ee20000002400 */
[----:B------:R-:W-:Y:S02]  /*eec0*/  FMUL.FTZ R45, R45, c[0x0][0x320] ;  /* 0x0000c8002d2d7a20 */ /* 0x000fe40000410000 */
[----:B------:R-:W-:Y:S02]  /*eed0*/  FMUL.FTZ R46, R46, c[0x0][0x320] ;  /* 0x0000c8002e2e7a20 */ /* 0x000fe40000410000 */
[----:B------:R-:W-:Y:S02]  /*eee0*/  FMUL.FTZ R47, R47, c[0x0][0x320] ;  /* 0x0000c8002f2f7a20 */ /* 0x000fe40000410000 */
[----:B------:R-:W-:Y:S02]  /*eef0*/  FMUL.FTZ R50, R50, c[0x0][0x320] ;  /* 0x0000c80032327a20 */ /* 0x000fe40000410000 */
[----:B------:R-:W-:Y:S01]  /*ef00*/  FMUL.FTZ R49, R49, c[0x0][0x320] ;  /* 0x0000c80031317a20 */ /* 0x000fe20000410000 */
[----:B------:R-:W3:Y:S01]  /*ef10*/  MUFU.TANH R209, R21 ;  /* 0x0000001500d17308 */ /* 0x000ee20000002400 */
[----:B------:R-:W-:Y:S01]  /*ef20*/  FMUL.FTZ R48, R48, c[0x0][0x320] ;  /* 0x0000c80030307a20 */ /* 0x000fe20000410000 */
[----:B-1----:R-:W-:Y:S08]  /*ef30*/  FMNMX.FTZ R2, R206, R2, !PT ;  /* 0x00000002ce027209 */ /* 0x002ff00007810000 */
[----:B------:R-:W1:Y:S01]  /*ef40*/  MUFU.TANH R207, R19 ;  /* 0x0000001300cf7308 */ /* 0x000e620000002400 */
[----:B---3--:R-:W-:Y:S09]  /*ef50*/  FMNMX.FTZ R0, R208, R0, !PT ;  /* 0x00000000d0007209 */ /* 0x008ff20007810000 */
[----:B------:R-:W3:Y:S01]  /*ef60*/  MUFU.TANH R213, R24 ;  /* 0x0000001800d57308 */ /* 0x000ee20000002400 */
[----:B------:R-:W-:Y:S09]  /*ef70*/  FMNMX.FTZ R0, R209, R0, !PT ;  /* 0x00000000d1007209 */ /* 0x000ff20007810000 */
[----:B------:R-:W3:Y:S01]  /*ef80*/  MUFU.TANH R136, R33 ;  /* 0x0000002100887308 */ /* 0x000ee20000002400 */
[----:B-1----:R-:W-:Y:S04]  /*ef90*/  FMNMX.FTZ R2, R207, R2, !PT ;  /* 0x00000002cf027209 */ /* 0x002fe80007810000 */
[----:B------:R-:W-:Y:S05]  /*efa0*/  FMNMX.FTZ R2, R214, R2, !PT ;  /* 0x00000002d6027209 */ /* 0x000fea0007810000 */
[----:B------:R-:W1:Y:S01]  /*efb0*/  MUFU.TANH R12, R26 ;  /* 0x0000001a000c7308 */ /* 0x000e620000002400 */
[----:B------:R-:W-:Y:S02]  /*efc0*/  FMNMX.FTZ R2, R215, R2, !PT ;  /* 0x00000002d7027209 */ /* 0x000fe40007810000 */
[----:B---3--:R-:W-:Y:S07]  /*efd0*/  FMNMX.FTZ R0, R213, R0, !PT ;  /* 0x00000000d5007209 */ /* 0x008fee0007810000 */
[----:B------:R-:W3:Y:S01]  /*efe0*/  MUFU.TANH R212, R25 ;  /* 0x0000001900d47308 */ /* 0x000ee20000002400 */
[----:B------:R-:W-:Y:S02]  /*eff0*/  MOV R201, R136 ;  /* 0x0000008800c97202 */ /* 0x000fe40000000f00 */
[----:B------:R-:W-:Y:S07]  /*f000*/  MOV R33, R132 ;  /* 0x0000008400217202 */ /* 0x000fee0000000f00 */
[----:B------:R-:W3:Y:S01]  /*f010*/  MUFU.TANH R210, R27 ;  /* 0x0000001b00d27308 */ /* 0x000ee20000002400 */
[----:B-1----:R-:W-:Y:S04]  /*f020*/  MOV R203, R12 ;  /* 0x0000000c00cb7202 */ /* 0x002fe80000000f00 */
[----:B------:R-:W-:Y:S05]  /*f030*/  FMNMX.FTZ R2, R203, R2, !PT ;  /* 0x00000002cb027209 */ /* 0x000fea0007810000 */
[----:B------:R-:W1:Y:S01]  /*f040*/  MUFU.TANH R137, R32 ;  /* 0x0000002000897308 */ /* 0x000e620000002400 */
[----:B---3--:R-:W-:Y:S04]  /*f050*/  FMNMX.FTZ R0, R212, R0, !PT ;  /* 0x00000000d4007209 */ /* 0x008fe80007810000 */
[----:B------:R-:W-:Y:S05]  /*f060*/  FMNMX.FTZ R0, R202, R0, !PT ;  /* 0x00000000ca007209 */ /* 0x000fea0007810000 */
[----:B------:R1:W-:Y:S01]  /*f070*/  MUFU.TANH R17, R35 ;  /* 0x0000002300117308 */ /* 0x0003e20000002400 */
[----:B------:R-:W-:Y:S02]  /*f080*/  FMNMX.FTZ R0, R33, R0, !PT ;  /* 0x0000000021007209 */ /* 0x000fe40007810000 */
[----:B------:R-:W-:Y:S07]  /*f090*/  FMNMX.FTZ R2, R210, R2, !PT ;  /* 0x00000002d2027209 */ /* 0x000fee0007810000 */
[----:B------:R-:W3:Y:S10]  /*f0a0*/  MUFU.TANH R18, R30 ;  /* 0x0000001e00127308 */ /* 0x000ef40000002400 */
[----:B------:R-:W3:Y:S01]  /*f0b0*/  MUFU.TANH R211, R31 ;  /* 0x0000001f00d37308 */ /* 0x000ee20000002400 */
[----:B-1----:R-:W-:Y:S04]  /*f0c0*/  MOV R35, R137 ;  /* 0x0000008900237202 */ /* 0x002fe80000000f00 */
[----:B------:R-:W-:Y:S05]  /*f0d0*/  FMNMX.FTZ R0, R35, R0, !PT ;  /* 0x0000000023007209 */ /* 0x000fea0007810000 */
[----:B------:R-:W1:Y:S01]  /*f0e0*/  MUFU.TANH R139, R34 ;  /* 0x00000022008b7308 */ /* 0x000e620000002400 */
[----:B------:R-:W-:Y:S02]  /*f0f0*/  FMNMX.FTZ R0, R201, R0, !PT ;  /* 0x00000000c9007209 */ /* 0x000fe40007810000 */
[----:B---3--:R-:W-:Y:S07]  /*f100*/  FMNMX.FTZ R2, R18, R2, !PT ;  /* 0x0000000212027209 */ /* 0x008fee0007810000 */
[----:B------:R-:W3:Y:S01]  /*f110*/  MUFU.TANH R16, R36 ;  /* 0x0000002400107308 */ /* 0x000ee20000002400 */
[----:B------:R-:W-:Y:S09]  /*f120*/  FMNMX.FTZ R2, R211, R2, !PT ;  /* 0x00000002d3027209 */ /* 0x000ff20007810000 */
[----:B------:R-:W-:Y:S01]  /*f130*/  MUFU.TANH R24, R37 ;  /* 0x0000002500187308 */ /* 0x000fe20000002400 */
[----:B-1----:R-:W-:Y:S02]  /*f140*/  MOV R200, R139 ;  /* 0x0000008b00c87202 */ /* 0x002fe40000000f00 */
[----:B------:R-:W-:Y:S02]  /*f150*/  MOV R139, 0x6 ;  /* 0x00000006008b7802 */ /* 0x000fe40000000f00 */
[----:B------:R-:W-:Y:S05]  /*f160*/  FMNMX.FTZ R2, R200, R2, !PT ;  /* 0x00000002c8027209 */ /* 0x000fea0007810000 */
[----:B------:R-:W1:Y:S01]  /*f170*/  MUFU.TANH R3, R42 ;  /* 0x0000002a00037308 */ /* 0x000e620000002400 */
[----:B---3--:R-:W-:Y:S09]  /*f180*/  FMNMX.FTZ R0, R16, R0, !PT ;  /* 0x0000000010007209 */ /* 0x008ff20007810000 */
[----:B------:R1:W-:Y:S10]  /*f190*/  MUFU.TANH R136, R50 ;  /* 0x0000003200887308 */ /* 0x0003f40000002400 */
[----:B------:R-:W3:Y:S10]  /*f1a0*/  MUFU.TANH R25, R40 ;  /* 0x0000002800197308 */ /* 0x000ef40000002400 */
[----:B------:R-:W3:Y:S01]  /*f1b0*/  MUFU.TANH R27, R38 ;  /* 0x00000026001b7308 */ /* 0x000ee20000002400 */
[----:B-1----:R-:W-:Y:S02]  /*f1c0*/  MOV R50, R3 ;  /* 0x0000000300327202 */ /* 0x002fe40000000f00 */
[----:B------:R-:W-:Y:S02]  /*f1d0*/  FMNMX.FTZ R3, R17, R2, !PT ;  /* 0x0000000211037209 */ /* 0x000fe40007810000 */
[----:B------:R-:W-:Y:S01]  /*f1e0*/  FMNMX.FTZ R2, R24, R0, !PT ;  /* 0x0000000018027209 */ /* 0x000fe20007810000 */
[----:B------:R-:W-:Y:S04]  /*f1f0*/  FMUL.FTZ R0, R51, c[0x0][0x320] ;  /* 0x0000c80033007a20 */ /* 0x000fe80000410000 */
[----:B------:R-:W1:Y:S01]  /*f200*/  MUFU.TANH R133, R44 ;  /* 0x0000002c00857308 */ /* 0x000e620000002400 */
[----:B------:R-:W-:Y:S02]  /*f210*/  MOV R51, R16 ;  /* 0x0000001000337202 */ /* 0x000fe40000000f00 */
[----:B---3--:R-:W-:Y:S07]  /*f220*/  FMNMX.FTZ R2, R25, R2, !PT ;  /* 0x0000000219027209 */ /* 0x008fee0007810000 */
[----:B------:R1:W-:Y:S01]  /*f230*/  MUFU.TANH R9, R49 ;  /* 0x0000003100097308 */ /* 0x0003e20000002400 */
[----:B------:R-:W-:Y:S09]  /*f240*/  FMNMX.FTZ R3, R27, R3, !PT ;  /* 0x000000031b037209 */ /* 0x000ff20007810000 */
[----:B------:R-:W3:Y:S10]  /*f250*/  MUFU.TANH R19, R41 ;  /* 0x0000002900137308 */ /* 0x000ef40000002400 */
[----:B------:R3:W-:Y:S01]  /*f260*/  MUFU.TANH R137, R0 ;  /* 0x0000000000897308 */ /* 0x0007e20000002400 */
[----:B-1----:R-:W-:Y:S09]  /*f270*/  MOV R49, R133 ;  /* 0x0000008500317202 */ /* 0x002ff20000000f00 */
[----:B------:R-:W1:Y:S10]  /*f280*/  MUFU.TANH R26, R39 ;  /* 0x00000027001a7308 */ /* 0x000e740000002400 */
[----:B------:R-:W2:Y:S01]  /*f290*/  MUFU.TANH R40, R45 ;  /* 0x0000002d00287308 */ /* 0x000ea20000002400 */
[----:B---3--:R-:W-:Y:S04]  /*f2a0*/  FMNMX.FTZ R0, R19, R2, !PT ;  /* 0x0000000213007209 */ /* 0x008fe80007810000 */
[----:B------:R-:W-:Y:S05]  /*f2b0*/  FMNMX.FTZ R0, R49, R0, !PT ;  /* 0x0000000031007209 */ /* 0x000fea0007810000 */
[----:B------:R-:W3:Y:S01]  /*f2c0*/  MUFU.TANH R41, R43 ;  /* 0x0000002b00297308 */ /* 0x000ee20000002400 */
[----:B-1----:R-:W-:Y:S04]  /*f2d0*/  FMNMX.FTZ R3, R26, R3, !PT ;  /* 0x000000031a037209 */ /* 0x002fe80007810000 */
[----:B------:R-:W-:Y:S05]  /*f2e0*/  FMNMX.FTZ R2, R50, R3, !PT ;  /* 0x0000000332027209 */ /* 0x000fea0007810000 */
[----:B------:R-:W1:Y:S01]  /*f2f0*/  MUFU.TANH R20, R48 ;  /* 0x0000003000147308 */ /* 0x000e620000002400 */
[----:B--2---:R-:W-:Y:S09]  /*f300*/  FMNMX.FTZ R0, R40, R0, !PT ;  /* 0x0000000028007209 */ /* 0x004ff20007810000 */
[----:B------:R-:W2:Y:S01]  /*f310*/  MUFU.TANH R32, R46 ;  /* 0x0000002e00207308 */ /* 0x000ea20000002400 */
[----:B---3--:R-:W-:Y:S09]  /*f320*/  FMNMX.FTZ R2, R41, R2, !PT ;  /* 0x0000000229027209 */ /* 0x008ff20007810000 */
[----:B------:R-:W3:Y:S01]  /*f330*/  MUFU.TANH R34, R47 ;  /* 0x0000002f00227308 */ /* 0x000ee20000002400 */
[----:B-1----:R-:W-:Y:S04]  /*f340*/  FMNMX.FTZ R133, R20, R0, !PT ;  /* 0x0000000014857209 */ /* 0x002fe80007810000 */
[----:B------:R-:W-:Y:S05]  /*f350*/  FMNMX.FTZ R133, R9, R133, !PT ;  /* 0x0000008509857209 */ /* 0x000fea0007810000 */
[----:B------:R-:W1:Y:S01]  /*f360*/  SHFL.BFLY PT, R3, R133, 0x2, 0x1f ;  /* 0x0c401f0085037f89 */ /* 0x000e6200000e0000 */
[----:B--2---:R-:W-:Y:S04]  /*f370*/  FMNMX.FTZ R2, R32, R2, !PT ;  /* 0x0000000220027209 */ /* 0x004fe80007810000 */
[----:B---3--:R-:W-:Y:S04]  /*f380*/  FMNMX.FTZ R0, R34, R2, !PT ;  /* 0x0000000222007209 */ /* 0x008fe80007810000 */
[----:B------:R-:W-:Y:S04]  /*f390*/  FMNMX.FTZ R0, R136, R0, !PT ;  /* 0x0000000088007209 */ /* 0x000fe80007810000 */
[----:B------:R-:W-:Y:S05]  /*f3a0*/  FMNMX.FTZ R0, R137, R0, !PT ;  /* 0x0000000089007209 */ /* 0x000fea0007810000 */
[----:B------:R-:W2:Y:S01]  /*f3b0*/  SHFL.BFLY PT, R2, R0, 0x2, 0x1f ;  /* 0x0c401f0000027f89 */ /* 0x000ea200000e0000 */
[----:B-1----:R-:W-:Y:S07]  /*f3c0*/  FMNMX.FTZ R133, R133, R3, !PT ;  /* 0x0000000385857209 */ /* 0x002fee0007810000 */
[----:B------:R-:W1:Y:S01]  /*f3d0*/  SHFL.BFLY PT, R4, R133, 0x1, 0x1f ;  /* 0x0c201f0085047f89 */ /* 0x000e6200000e0000 */
[----:B--2---:R-:W-:Y:S07]  /*f3e0*/  FMNMX.FTZ R0, R0, R2, !PT ;  /* 0x0000000200007209 */ /* 0x004fee0007810000 */
[----:B------:R-:W2:Y:S01]  /*f3f0*/  SHFL.BFLY PT, R3, R0, 0x1, 0x1f ;  /* 0x0c201f0000037f89 */ /* 0x000ea200000e0000 */
[----:B-1----:R-:W-:Y:S02]  /*f400*/  FMNMX.FTZ R133, R133, R4, !PT ;  /* 0x0000000485857209 */ /* 0x002fe40007810000 */
[----:B------:R-:W-:Y:S03]  /*f410*/  @P0 SHF.R.S32.HI R4, RZ, 0x1f, R252 ;  /* 0x0000001fff040819 */ /* 0x000fe600000114fc */
[C---:B------:R-:W-:Y:S02]  /*f420*/  FMUL.FTZ R138, R133.reuse, c[0x0][0x2d0] ;  /* 0x0000b400858a7a20 */ /* 0x040fe40000410000 */
[----:B------:R-:W-:Y:S02]  /*f430*/  @P0 IMAD R4, R4, c[0x0][0x1e0], RZ ;  /* 0x0000780004040a24 */ /* 0x000fe400078e02ff */
[----:B------:R-:W-:Y:S01]  /*f440*/  FFMA.FTZ R8, R190, c[0x0][0x2d0], -R138 ;  /* 0x0000b400be087a23 */ /* 0x000fe2000001088a */
[----:B------:R-:W-:Y:S01]  /*f450*/  MOV R190, R9 ;  /* 0x0000000900be7202 */ /* 0x000fe20000000f00 */
[----:B------:R-:W-:Y:S02]  /*f460*/  FADD.FTZ R2, -R133, R134 ;  /* 0x0000008685027221 */ /* 0x000fe40000010100 */
[----:B------:R1:W-:Y:S01]  /*f470*/  MUFU.EX2 R15, R8 ;  /* 0x00000008000f7308 */ /* 0x0003e20000000800 */
[----:B--2---:R-:W-:Y:S01]  /*f480*/  FMNMX.FTZ R132, R0, R3, !PT ;  /* 0x0000000300847209 */ /* 0x004fe20007810000 */
[----:B------:R-:W-:Y:S01]  /*f490*/  @P0 IMAD R3, R252, c[0x0][0x1e4], R4 ;  /* 0x00007900fc030a24 */ /* 0x000fe200078e0204 */
[----:B----4-:R-:W-:Y:S01]  /*f4a0*/  @P0 MOV R4, R10 ;  /* 0x0000000a00040202 */ /* 0x010fe20000000f00 */
[----:B------:R-:W-:Y:S02]  /*f4b0*/  FMUL.FTZ R0, R2, c[0x0][0x2d0] ;  /* 0x0000b40002007a20 */ /* 0x000fe40000410000 */
[----:B------:R-:W-:Y:S01]  /*f4c0*/  FMUL.FTZ R134, R132, c[0x0][0x2d0] ;  /* 0x0000b40084867a20 */ /* 0x000fe20000410000 */
[----:B------:R-:W-:Y:S01]  /*f4d0*/  @P0 IADD3 R3, R7, R3, RZ ;  /* 0x0000000307030210 */ /* 0x000fe20007ffe0ff */
[----:B------:R-:W-:Y:S01]  /*f4e0*/  @P0 IMAD.WIDE.U32 R4, R6, 0x60, R4 ;  /* 0x0000006006040825 */ /* 0x000fe200078e0004 */
[----:B------:R-:W-:Y:S01]  /*f4f0*/  @P0 MOV R7, c[0x0][0x1e0] ;  /* 0x0000780000070a02 */ /* 0x000fe20000000f00 */
[----:B------:R2:W3:Y:S02]  /*f500*/  MUFU.EX2 R2, R0 ;  /* 0x0000000000027308 */ /* 0x0004e40000000800 */
[----:B------:R-:W-:Y:S01]  /*f510*/  @P0 IMAD R3, R3, 0x60, RZ ;  /* 0x0000006003030824 */ /* 0x000fe200078e02ff */
[----:B------:R-:W-:Y:S01]  /*f520*/  @P0 SHF.L.U32 R6, R4, 0x1, RZ ;  /* 0x0000000104060819 */ /* 0x000fe200000006ff */
[----:B------:R-:W-:Y:S01]  /*f530*/  FFMA.FTZ R136, R136, c[0x0][0x2d0], -R134 ;  /* 0x0000b40088887a23 */ /* 0x000fe20000010886 */
[----:B------:R-:W-:Y:S02]  /*f540*/  @P0 SHF.L.U64.HI R14, R7, R139, c[0x0][0x1e4] ;  /* 0x00007900070e0619 */ /* 0x000fe4000001028b */
[----:B------:R-:W-:Y:S01]  /*f550*/  @P0 IADD3 R3, R5, R3, RZ ;  /* 0x0000000305030210 */ /* 0x000fe20007ffe0ff */
[--C-:B------:R-:W-:Y:S01]  /*f560*/  FFMA.FTZ R5, R189, c[0x0][0x2d0], -R138.reuse ;  /* 0x0000b400bd057a23 */ /* 0x100fe2000001088a */
[----:B------:R-:W-:Y:S01]  /*f570*/  @P0 IADD3 R10, P2, R6, 0x80, RZ ;  /* 0x00000080060a0810 */ /* 0x000fe20007f5e0ff */
[--C-:B-1----:R-:W-:Y:S01]  /*f580*/  FFMA.FTZ R8, R188, c[0x0][0x2d0], -R138.reuse ;  /* 0x0000b400bc087a23 */ /* 0x102fe2000001088a */
[----:B------:R-:W-:Y:S01]  /*f590*/  @P0 SHF.L.U64.HI R3, R4, 0x1, R3 ;  /* 0x0000000104030819 */ /* 0x000fe20000010203 */
[----:B------:R-:W1:Y:S01]  /*f5a0*/  MUFU.EX2 R21, R5 ;  /* 0x0000000500157308 */ /* 0x000e620000000800 */
[----:B------:R-:W-:Y:S02]  /*f5b0*/  @P0 IADD3 R10, P1, R10, c[0x0][0x1c8], RZ ;  /* 0x000072000a0a0a10 */ /* 0x000fe40007f3e0ff */
[----:B------:R-:W-:Y:S02]  /*f5c0*/  @P0 SHF.L.U32 R7, R7, 0x6, RZ ;  /* 0x0000000607070819 */ /* 0x000fe400000006ff */
[----:B------:R-:W-:Y:S02]  /*f5d0*/  @P0 IADD3.X R11, RZ, c[0x0][0x1cc], R3, P1, P2 ;  /* 0x00007300ff0b0a10 */ /* 0x000fe40000fe4403 */
[C---:B------:R-:W-:Y:S02]  /*f5e0*/  @P0 IADD3 R4, P1, R6.reuse, c[0x0][0x1c8], RZ ;  /* 0x0000720006040a10 */ /* 0x040fe40007f3e0ff */
[----:B------:R-:W-:Y:S01]  /*f5f0*/  @P0 IADD3 R12, P2, R6, 0x100, RZ ;  /* 0x00000100060c0810 */ /* 0x000fe20007f5e0ff */
[----:B------:R-:W-:Y:S01]  /*f600*/  MUFU.EX2 R43, R8 ;  /* 0x00000008002b7308 */ /* 0x000fe20000000800 */
[----:B------:R-:W-:Y:S01]  /*f610*/  MOV R189, R32 ;  /* 0x0000002000bd7202 */ /* 0x000fe20000000f00 */
[----:B--2---:R-:W-:Y:S01]  /*f620*/  FADD.FTZ R0, -R132, R135 ;  /* 0x0000008784007221 */ /* 0x004fe20000010100 */
[----:B------:R-:W-:Y:S01]  /*f630*/  MOV R135, R18 ;  /* 0x0000001200877202 */ /* 0x000fe20000000f00 */
[----:B---3--:R-:W-:Y:S01]  /*f640*/  FMUL.FTZ R16, R2, R152 ;  /* 0x0000009802107220 */ /* 0x008fe20000410000 */
[----:B------:R-:W-:Y:S01]  /*f650*/  MOV R152, R17 ;  /* 0x0000001100987202 */ /* 0x000fe20000000f00 */
[----:B------:R-:W-:Y:S02]  /*f660*/  FMUL.FTZ R0, R0, c[0x0][0x2d0] ;  /* 0x0000b40000007a20 */ /* 0x000fe40000410000 */
[C---:B------:R-:W-:Y:S02]  /*f670*/  FMUL.FTZ R17, R2.reuse, R153 ;  /* 0x0000009902117220 */ /* 0x040fe40000410000 */
[C---:B------:R-:W-:Y:S01]  /*f680*/  FMUL.FTZ R32, R2.reuse, R168 ;  /* 0x000000a802207220 */ /* 0x040fe20000410000 */
[----:B------:R-:W-:Y:S01]  /*f690*/  MOV R168, R33 ;  /* 0x0000002100a87202 */ /* 0x000fe20000000f00 */
[----:B------:R-:W2:Y:S01]  /*f6a0*/  MUFU.EX2 R0, R0 ;  /* 0x0000000000007308 */ /* 0x000ea20000000800 */
[C---:B------:R-:W-:Y:S01]  /*f6b0*/  FMUL.FTZ R33, R2.reuse, R169 ;  /* 0x000000a902217220 */ /* 0x040fe20000410000 */
[----:B-1----:R-:W-:Y:S01]  /*f6c0*/  MOV R188, R21 ;  /* 0x0000001500bc7202 */ /* 0x002fe20000000f00 */
[----:B------:R-:W-:Y:S01]  /*f6d0*/  FFMA.FTZ R5, R191, c[0x0][0x2d0], -R138 ;  /* 0x0000b400bf057a23 */ /* 0x000fe2000001088a */
[----:B------:R-:W-:Y:S01]  /*f6e0*/  MOV R191, R19 ;  /* 0x0000001300bf7202 */ /* 0x000fe20000000f00 */
[C---:B------:R-:W-:Y:S02]  /*f6f0*/  FMUL.FTZ R52, R2.reuse, R52 ;  /* 0x0000003402347220 */ /* 0x040fe40000410000 */
[C---:B------:R-:W-:Y:S02]  /*f700*/  FMUL.FTZ R53, R2.reuse, R53 ;  /* 0x0000003502357220 */ /* 0x040fe40000410000 */
[C---:B------:R-:W-:Y:S01]  /*f710*/  FMUL.FTZ R56, R2.reuse, R56 ;  /* 0x0000003802387220 */ /* 0x040fe20000410000 */
[----:B------:R1:W3:Y:S01]  /*f720*/  MUFU.EX2 R36, R5 ;  /* 0x0000000500247308 */ /* 0x0002e20000000800 */
[C---:B------:R-:W-:Y:S02]  /*f730*/  FMUL.FTZ R57, R2.reuse, R57 ;  /* 0x0000003902397220 */ /* 0x040fe40000410000 */
[C---:B------:R-:W-:Y:S02]  /*f740*/  FMUL.FTZ R60, R2.reuse, R60 ;  /* 0x0000003c023c7220 */ /* 0x040fe40000410000 */
        /* <DEDUP_REMOVED lines=8> */
[C---:B------:R-:W-:Y:S02]  /*f7d0*/  FMUL.FTZ R55, R0.reuse, R55 ;  /* 0x0000003700377220 */ /* 0x040fe40000410000 */
[C---:B------:R-:W-:Y:S01]  /*f7e0*/  FMUL.FTZ R58, R0.reuse, R58 ;  /* 0x0000003a003a7220 */ /* 0x040fe20000410000 */
[----:B-1----:R-:W-:Y:S01]  /*f7f0*/  @P0 IADD3.X R5, R3, c[0x0][0x1cc], RZ, P1, !PT ;  /* 0x0000730003050a10 */ /* 0x002fe20000ffe4ff */
[----:B------:R-:W-:Y:S01]  /*f800*/  FMUL.FTZ R59, R0, R59 ;  /* 0x0000003b003b7220 */ /* 0x000fe20000410000 */
[----:B------:R-:W-:Y:S01]  /*f810*/  @P0 IADD3 R12, P1, R12, c[0x0][0x1c8], RZ ;  /* 0x000072000c0c0a10 */ /* 0x000fe20007f3e0ff */
[C---:B------:R-:W-:Y:S02]  /*f820*/  FMUL.FTZ R62, R0.reuse, R62 ;  /* 0x0000003e003e7220 */ /* 0x040fe40000410000 */
[----:B------:R1:W-:Y:S01]  /*f830*/  @P0 LDGSTS.E.BYPASS.LTC128B.128 [R251+0xc100], [R4.64], !P4 ;  /* 0x0c10000004fb0fae */ /* 0x0003e2000e101d48 */
[--C-:B------:R-:W-:Y:S01]  /*f840*/  @P0 IADD3.X R13, RZ, c[0x0][0x1cc], R3.reuse, P1, P2 ;  /* 0x00007300ff0d0a10 */ /* 0x100fe20000fe4403 */
[----:B------:R-:W-:Y:S01]  /*f850*/  FMUL.FTZ R63, R0, R63 ;  /* 0x0000003f003f7220 */ /* 0x000fe20000410000 */
[----:B------:R-:W-:Y:S01]  /*f860*/  @P0 IADD3 R6, P2, R6, 0x180, RZ ;  /* 0x0000018006060810 */ /* 0x000fe20007f5e0ff */
[C---:B------:R-:W-:Y:S02]  /*f870*/  FMUL.FTZ R66, R0.reuse, R66 ;  /* 0x0000004200427220 */ /* 0x040fe40000410000 */
[----:B------:R-:W-:Y:S01]  /*f880*/  FMUL.FTZ R67, R0, R67 ;  /* 0x0000004300437220 */ /* 0x000fe20000410000 */
[----:B------:R-:W-:Y:S01]  /*f890*/  @P0 IADD3 R8, P1, R6, c[0x0][0x1c8], RZ ;  /* 0x0000720006080a10 */ /* 0x000fe20007f3e0ff */
[----:B------:R2:W-:Y:S01]  /*f8a0*/  @P0 LDGSTS.E.BYPASS.LTC128B.128 [R251+0xf100], [R10.64], !P3 ;  /* 0x0f1000000afb0fae */ /* 0x0005e2000d901d48 */
[--C-:B------:R-:W-:Y:S01]  /*f8b0*/  FFMA.FTZ R6, R194, c[0x0][0x2d0], -R134.reuse ;  /* 0x0000b400c2067a23 */ /* 0x100fe20000010886 */
[----:B------:R-:W-:Y:S01]  /*f8c0*/  MOV R194, R20 ;  /* 0x0000001400c27202 */ /* 0x000fe20000000f00 */
[C---:B------:R-:W-:Y:S01]  /*f8d0*/  FMUL.FTZ R70, R0.reuse, R70 ;  /* 0x0000004600467220 */ /* 0x040fe20000410000 */
[----:B------:R-:W-:Y:S01]  /*f8e0*/  @P0 IADD3.X R9, RZ, c[0x0][0x1cc], R3, P1, P2 ;  /* 0x00007300ff090a10 */ /* 0x000fe20000fe4403 */
[----:B------:R4:W-:Y:S01]  /*f8f0*/  MUFU.EX2 R139, R6 ;  /* 0x00000006008b7308 */ /* 0x0009e20000000800 */
[--C-:B------:R-:W-:Y:S01]  /*f900*/  FFMA.FTZ R3, R195, c[0x0][0x2d0], -R134.reuse ;  /* 0x0000b400c3037a23 */ /* 0x100fe20000010886 */
[----:B------:R-:W-:Y:S01]  /*f910*/  MOV R195, R15 ;  /* 0x0000000f00c37202 */ /* 0x000fe20000000f00 */
[----:B------:R3:W-:Y:S01]  /*f920*/  @P0 LDGSTS.E.BYPASS.LTC128B.128 [R251+0x12100], [R12.64], !P6 ;  /* 0x121000000cfb0fae */ /* 0x0007e2000f101d48 */
[----:B------:R-:W-:Y:S02]  /*f930*/  FMUL.FTZ R71, R0, R71 ;  /* 0x0000004700477220 */ /* 0x000fe40000410000 */
[C---:B------:R-:W-:Y:S02]  /*f940*/  FMUL.FTZ R72, R2.reuse, R72 ;  /* 0x0000004802487220 */ /* 0x040fe40000410000 */
[----:B------:R-:W-:Y:S02]  /*f950*/  FMUL.FTZ R73, R2, R73 ;  /* 0x0000004902497220 */ /* 0x000fe40000410000 */
[----:B------:R3:W3:Y:S01]  /*f960*/  MUFU.EX2 R37, R3 ;  /* 0x0000000300257308 */ /* 0x0006e20000000800 */
[----:B------:R3:W-:Y:S01]  /*f970*/  @P0 LDGSTS.E.BYPASS.LTC128B.128 [R251+0x15100], [R8.64], !P5 ;  /* 0x1510000008fb0fae */ /* 0x0007e2000e901d48 */
[----:B------:R-:W-:Y:S01]  /*f980*/  FMUL.FTZ R74, R0, R74 ;  /* 0x0000004a004a7220 */ /* 0x000fe20000410000 */
[----:B-1----:R-:W-:Y:S01]  /*f990*/  @P0 IADD3 R4, P2, R4, R7, RZ ;  /* 0x0000000704040210 */ /* 0x002fe20007f5e0ff */
[----:B------:R-:W-:Y:S02]  /*f9a0*/  FMUL.FTZ R75, R0, R75 ;  /* 0x0000004b004b7220 */ /* 0x000fe40000410000 */
[C---:B------:R-:W-:Y:S01]  /*f9b0*/  FMUL.FTZ R76, R2.reuse, R76 ;  /* 0x0000004c024c7220 */ /* 0x040fe20000410000 */
[----:B------:R-:W-:Y:S01]  /*f9c0*/  @P0 IADD3.X R5, R5, R14, RZ, P2, !PT ;  /* 0x0000000e05050210 */ /* 0x000fe200017fe4ff */
[----:B------:R-:W-:Y:S02]  /*f9d0*/  FMUL.FTZ R77, R2, R77 ;  /* 0x0000004d024d7220 */ /* 0x000fe40000410000 */
[C---:B------:R-:W-:Y:S02]  /*f9e0*/  FMUL.FTZ R78, R0.reuse, R78 ;  /* 0x0000004e004e7220 */ /* 0x040fe40000410000 */
[----:B------:R1:W-:Y:S01]  /*f9f0*/  @P0 LDGSTS.E.BYPASS.LTC128B.128 [R251+0xd100], [R4.64], !P4 ;  /* 0x0d10000004fb0fae */ /* 0x0003e2000e101d48 */
[----:B----4-:R-:W-:Y:S01]  /*fa00*/  @P0 IADD3 R6, P1, R7, R4, RZ ;  /* 0x0000000407060210 */ /* 0x010fe20007f3e0ff */
[C---:B--2---:R-:W-:Y:S02]  /*fa10*/  FMUL.FTZ R10, R0.reuse, R146 ;  /* 0x00000092000a7220 */ /* 0x044fe40000410000 */
[----:B------:R-:W-:Y:S01]  /*fa20*/  FMUL.FTZ R11, R0, R147 ;  /* 0x00000093000b7220 */ /* 0x000fe20000410000 */
[----:B------:R-:W-:Y:S01]  /*fa30*/  @P0 IADD3.X R7, R14, R5, RZ, P1, !PT ;  /* 0x000000050e070210 */ /* 0x000fe20000ffe4ff */
[----:B------:R-:W-:Y:S02]  /*fa40*/  FMUL.FTZ R79, R0, R79 ;  /* 0x0000004f004f7220 */ /* 0x000fe40000410000 */
[----:B------:R1:W-:Y:S01]  /*fa50*/  @P0 LDGSTS.E.BYPASS.LTC128B.128 [R251+0x10100], [R4.64+0x80], !P3 ;  /* 0x1010008004fb0fae */ /* 0x0003e2000d901d48 */
[----:B------:R-:W-:Y:S02]  /*fa60*/  FMUL.FTZ R80, R2, R80 ;  /* 0x0000005002507220 */ /* 0x000fe40000410000 */
[--C-:B---3--:R-:W-:Y:S01]  /*fa70*/  FFMA.FTZ R3, R192, c[0x0][0x2d0], -R134.reuse ;  /* 0x0000b400c0037a23 */ /* 0x108fe20000010886 */
[----:B------:R-:W-:Y:S01]  /*fa80*/  MOV R192, R26 ;  /* 0x0000001a00c07202 */ /* 0x000fe20000000f00 */
[----:B------:R-:W-:Y:S02]  /*fa90*/  FMUL.FTZ R26, R0, R162 ;  /* 0x000000a2001a7220 */ /* 0x000fe40000410000 */
[----:B------:R2:W-:Y:S01]  /*faa0*/  MUFU.EX2 R42, R3 ;  /* 0x00000003002a7308 */ /* 0x0005e20000000800 */
[----:B------:R1:W-:Y:S01]  /*fab0*/  @P0 LDGSTS.E.BYPASS.LTC128B.128 [R251+0x13100], [R4.64+0x100], !P6 ;  /* 0x1310010004fb0fae */ /* 0x0003e2000f101d48 */
[C---:B------:R-:W-:Y:S02]  /*fac0*/  FMUL.FTZ R8, R2.reuse, R144 ;  /* 0x0000009002087220 */ /* 0x040fe40000410000 */
[C---:B------:R-:W-:Y:S02]  /*fad0*/  FMUL.FTZ R9, R2.reuse, R145 ;  /* 0x0000009102097220 */ /* 0x040fe40000410000 */
[----:B------:R-:W-:Y:S02]  /*fae0*/  FMUL.FTZ R81, R2, R81 ;  /* 0x0000005102517220 */ /* 0x000fe40000410000 */
[C---:B------:R-:W-:Y:S01]  /*faf0*/  FMUL.FTZ R82, R0.reuse, R82 ;  /* 0x0000005200527220 */ /* 0x040fe20000410000 */
[----:B------:R1:W-:Y:S01]  /*fb00*/  @P0 LDGSTS.E.BYPASS.LTC128B.128 [R251+0x16100], [R4.64+0x180], !P5 ;  /* 0x1610018004fb0fae */ /* 0x0003e2000e901d48 */
[----:B------:R-:W-:Y:S02]  /*fb10*/  FMUL.FTZ R83, R0, R83 ;  /* 0x0000005300537220 */ /* 0x000fe40000410000 */
[C---:B------:R-:W-:Y:S02]  /*fb20*/  FMUL.FTZ R84, R2.reuse, R84 ;  /* 0x0000005402547220 */ /* 0x040fe40000410000 */
[----:B------:R-:W-:Y:S02]  /*fb30*/  FMUL.FTZ R85, R2, R85 ;  /* 0x0000005502557220 */ /* 0x000fe40000410000 */
[C---:B------:R-:W-:Y:S01]  /*fb40*/  FMUL.FTZ R86, R0.reuse, R86 ;  /* 0x0000005600567220 */ /* 0x040fe20000410000 */
[----:B------:R3:W-:Y:S01]  /*fb50*/  @P0 LDGSTS.E.BYPASS.LTC128B.128 [R251+0xe100], [R6.64], !P4 ;  /* 0x0e10000006fb0fae */ /* 0x0007e2000e101d48 */
[----:B------:R-:W-:Y:S02]  /*fb60*/  FMUL.FTZ R87, R0, R87 ;  /* 0x0000005700577220 */ /* 0x000fe40000410000 */
[C---:B------:R-:W-:Y:S02]  /*fb70*/  FMUL.FTZ R88, R2.reuse, R88 ;  /* 0x0000005802587220 */ /* 0x040fe40000410000 */
[----:B------:R-:W-:Y:S02]  /*fb80*/  FMUL.FTZ R89, R2, R89 ;  /* 0x0000005902597220 */ /* 0x000fe40000410000 */
[----:B--2---:R-:W-:Y:S01]  /*fb90*/  FFMA.FTZ R3, R193, c[0x0][0x2d0], -R134 ;  /* 0x0000b400c1037a23 */ /* 0x004fe20000010886 */
[----:B------:R3:W-:Y:S01]  /*fba0*/  @P0 LDGSTS.E.BYPASS.LTC128B.128 [R251+0x11100], [R6.64+0x80], !P3 ;  /* 0x1110008006fb0fae */ /* 0x0007e2000d901d48 */
[----:B------:R-:W-:Y:S01]  /*fbb0*/  MOV R193, R27 ;  /* 0x0000001b00c17202 */ /* 0x000fe20000000f00 */
[C---:B------:R-:W-:Y:S01]  /*fbc0*/  FMUL.FTZ R27, R0.reuse, R163 ;  /* 0x000000a3001b7220 */ /* 0x040fe20000410000 */
[----:B------:R2:W4:Y:S01]  /*fbd0*/  MUFU.EX2 R48, R3 ;  /* 0x0000000300307308 */ /* 0x0005220000000800 */
[C---:B------:R-:W-:Y:S02]  /*fbe0*/  FMUL.FTZ R90, R0.reuse, R90 ;  /* 0x0000005a005a7220 */ /* 0x040fe40000410000 */
[----:B------:R-:W-:Y:S02]  /*fbf0*/  FMUL.FTZ R91, R0, R91 ;  /* 0x0000005b005b7220 */ /* 0x000fe40000410000 */
[----:B------:R3:W-:Y:S01]  /*fc00*/  @P0 LDGSTS.E.BYPASS.LTC128B.128 [R251+0x14100], [R6.64+0x100], !P6 ;  /* 0x1410010006fb0fae */ /* 0x0007e2000f101d48 */
[C---:B------:R-:W-:Y:S02]  /*fc10*/  FMUL.FTZ R92, R2.reuse, R92 ;  /* 0x0000005c025c7220 */ /* 0x040fe40000410000 */
[----:B-1----:R-:W-:Y:S01]  /*fc20*/  FMUL.FTZ R4, R2, R140 ;  /* 0x0000008c02047220 */ /* 0x002fe20000410000 */
[----:B------:R-:W-:Y:S01]  /*fc30*/  F2FP.BF16.PACK_AB R140, R36, R188 ;  /* 0x000000bc248c723e */ /* 0x000fe200000010ff */
[C---:B------:R-:W-:Y:S01]  /*fc40*/  FMUL.FTZ R5, R2.reuse, R141 ;  /* 0x0000008d02057220 */ /* 0x040fe20000410000 */
[----:B------:R-:W-:Y:S01]  /*fc50*/  F2FP.BF16.PACK_AB R141, R37, R139 ;  /* 0x0000008b258d723e */ /* 0x000fe200000010ff */
[----:B------:R-:W-:Y:S01]  /*fc60*/  FMUL.FTZ R93, R2, R93 ;  /* 0x0000005d025d7220 */ /* 0x000fe20000410000 */
[----:B------:R3:W-:Y:S01]  /*fc70*/  @P0 LDGSTS.E.BYPASS.LTC128B.128 [R251+0x17100], [R6.64+0x180], !P5 ;  /* 0x1710018006fb0fae */ /* 0x0007e2000e901d48 */
[C---:B------:R-:W-:Y:S02]  /*fc80*/  FMUL.FTZ R94, R0.reuse, R94 ;  /* 0x0000005e005e7220 */ /* 0x040fe40000410000 */
[----:B------:R-:W-:Y:S02]  /*fc90*/  FMUL.FTZ R95, R0, R95 ;  /* 0x0000005f005f7220 */ /* 0x000fe40000410000 */
[C---:B------:R-:W-:Y:S02]  /*fca0*/  FMUL.FTZ R96, R2.reuse, R96 ;  /* 0x0000006002607220 */ /* 0x040fe40000410000 */
[----:B------:R-:W-:Y:S01]  /*fcb0*/  FMUL.FTZ R97, R2, R97 ;  /* 0x0000006102617220 */ /* 0x000fe20000410000 */
[----:B------:R-:W1:Y:S01]  /*fcc0*/  LDSM.16.MT88.4 R12, [R217] ;  /* 0x00000000d90c783b */ /* 0x000e620000004200 */
[----:B------:R-:W-:Y:S01]  /*fcd0*/  FMUL.FTZ R98, R0, R98 ;  /* 0x0000006200627220 */ /* 0x000fe20000410000 */
[----:B--2---:R-:W-:Y:S01]  /*fce0*/  MOV R3, R24 ;  /* 0x0000001800037202 */ /* 0x004fe20000000f00 */
[----:B------:R-:W-:Y:S01]  /*fcf0*/  FMUL.FTZ R24, R2, R160 ;  /* 0x000000a002187220 */ /* 0x000fe20000410000 */
[----:B------:R-:W-:Y:S01]  /*fd00*/  MOV R160, R195 ;  /* 0x000000c300a07202 */ /* 0x000fe20000000f00 */
[----:B------:R-:W-:Y:S03]  /*fd10*/  FMUL.FTZ R99, R0, R99 ;  /* 0x0000006300637220 */ /* 0x000fe60000410000 */
[----:B------:R-:W2:Y:S01]  /*fd20*/  LDSM.16.MT88.4 R20, [R218] ;  /* 0x00000000da14783b */ /* 0x000ea20000004200 */
[C---:B------:R-:W-:Y:S02]  /*fd30*/  FMUL.FTZ R100, R2.reuse, R100 ;  /* 0x0000006402647220 */ /* 0x040fe40000410000 */
[----:B------:R-:W-:Y:S02]  /*fd40*/  FMUL.FTZ R101, R2, R101 ;  /* 0x0000006502657220 */ /* 0x000fe40000410000 */
[C---:B------:R-:W-:Y:S02]  /*fd50*/  FMUL.FTZ R102, R0.reuse, R102 ;  /* 0x0000006600667220 */ /* 0x040fe40000410000 */
[----:B------:R-:W-:Y:S01]  /*fd60*/  FMUL.FTZ R103, R0, R103 ;  /* 0x0000006700677220 */ /* 0x000fe20000410000 */
[----:B------:R-:W2:Y:S01]  /*fd70*/  LDSM.16.MT88.4 R28, [R221] ;  /* 0x00000000dd1c783b */ /* 0x000ea20000004200 */
[----:B------:R-:W-:Y:S02]  /*fd80*/  FMUL.FTZ R104, R2, R104 ;  /* 0x0000006802687220 */ /* 0x000fe40000410000 */
[C---:B---3--:R-:W-:Y:S01]  /*fd90*/  FMUL.FTZ R6, R0.reuse, R142 ;  /* 0x0000008e00067220 */ /* 0x048fe20000410000 */
[----:B------:R-:W-:Y:S01]  /*fda0*/  F2FP.BF16.PACK_AB R142, R43, R195 ;  /* 0x000000c32b8e723e */ /* 0x000fe200000010ff */
[----:B------:R-:W-:Y:S01]  /*fdb0*/  FMUL.FTZ R7, R0, R143 ;  /* 0x0000008f00077220 */ /* 0x000fe20000410000 */
[----:B----4-:R-:W-:Y:S01]  /*fdc0*/  F2FP.BF16.PACK_AB R143, R48, R42 ;  /* 0x0000002a308f723e */ /* 0x010fe200000010ff */
[----:B------:R-:W-:Y:S01]  /*fdd0*/  FMUL.FTZ R105, R2, R105 ;  /* 0x0000006902697220 */ /* 0x000fe20000410000 */
[----:B------:R-:W-:Y:S01]  /*fde0*/  LDSM.16.MT88.4 R44, [R217+0x3000] ;  /* 0x00300000d92c783b */ /* 0x000fe20000004200 */
[----:B------:R-:W-:Y:S01]  /*fdf0*/  MOV R195, R194 ;  /* 0x000000c200c37202 */ /* 0x000fe20000000f00 */
[C---:B------:R-:W-:Y:S01]  /*fe00*/  FMUL.FTZ R106, R0.reuse, R106 ;  /* 0x0000006a006a7220 */ /* 0x040fe20000410000 */
[----:B------:R-:W-:Y:S01]  /*fe10*/  MOV R194, R190 ;  /* 0x000000be00c27202 */ /* 0x000fe20000000f00 */
[----:B------:R-:W-:Y:S01]  /*fe20*/  FMUL.FTZ R107, R0, R107 ;  /* 0x0000006b006b7220 */ /* 0x000fe20000410000 */
[----:B------:R-:W-:Y:S01]  /*fe30*/  MOV R190, R40 ;  /* 0x0000002800be7202 */ /* 0x000fe20000000f00 */
[C---:B------:R-:W-:Y:S01]  /*fe40*/  FMUL.FTZ R40, R2.reuse, R176 ;  /* 0x000000b002287220 */ /* 0x040fe20000410000 */
[----:B------:R-:W-:Y:S01]  /*fe50*/  MOV R176, R160 ;  /* 0x000000a000b07202 */ /* 0x000fe20000000f00 */
[----:B------:R-:W-:Y:S01]  /*fe60*/  LDSM.16.MT88.4 R144, [R218+0x3000] ;  /* 0x00300000da90783b */ /* 0x000fe20000004200 */
[C---:B------:R-:W-:Y:S02]  /*fe70*/  FMUL.FTZ R108, R2.reuse, R108 ;  /* 0x0000006c026c7220 */ /* 0x040fe40000410000 */
[----:B------:R-:W-:Y:S02]  /*fe80*/  FMUL.FTZ R109, R2, R109 ;  /* 0x0000006d026d7220 */ /* 0x000fe40000410000 */
[C---:B------:R-:W-:Y:S02]  /*fe90*/  FMUL.FTZ R110, R0.reuse, R110 ;  /* 0x0000006e006e7220 */ /* 0x040fe40000410000 */
[----:B------:R-:W-:Y:S01]  /*fea0*/  FMUL.FTZ R111, R0, R111 ;  /* 0x0000006f006f7220 */ /* 0x000fe20000410000 */
[C---:B-1----:R-:W-:Y:S01]  /*feb0*/  HMMA.16816.F32.BF16 R4, R140.reuse, R12, R4 ;  /* 0x0000000c8c04723c */ /* 0x042fe20000041804 */
[----:B------:R-:W0:Y:S04]  /*fec0*/  LDGDEPBAR ;  /* 0x00000000000079af */ /* 0x000e280000000000 */
        /* <DEDUP_REMOVED lines=8> */
[----:B------:R-:W1:Y:S03]  /*ff50*/  LDSM.16.MT88.4 R36, [R220] ;  /* 0x00000000dc24783b */ /* 0x000e660000004200 */
[----:B------:R-:W-:Y:S01]  /*ff60*/  FMUL.FTZ R15, R0, R151 ;  /* 0x00000097000f7220 */ /* 0x000fe20000410000 */
[----:B------:R-:W-:Y:S01]  /*ff70*/  MOV R151, R25 ;  /* 0x0000001900977202 */ /* 0x000fe20000000f00 */
[----:B------:R-:W-:Y:S01]  /*ff80*/  FMUL.FTZ R25, R2, R161 ;  /* 0x000000a102197220 */ /* 0x000fe20000410000 */
[----:B------:R-:W-:Y:S01]  /*ff90*/  MOV R150, R34 ;  /* 0x0000002200967202 */ /* 0x000fe20000000f00 */
[C---:B------:R-:W-:Y:S01]  /*ffa0*/  FMUL.FTZ R114, R0.reuse, R114 ;  /* 0x0000007200727220 */ /* 0x040fe20000410000 */
[----:B------:R-:W-:Y:S01]  /*ffb0*/  MOV R162, R149 ;  /* 0x0000009500a27202 */ /* 0x000fe20000000f00 */
[----:B------:R-:W-:Y:S01]  /*ffc0*/  FMUL.FTZ R115, R0, R115 ;  /* 0x0000007300737220 */ /* 0x000fe20000410000 */
[C---:B--2---:R-:W-:Y:S03]  /*ffd0*/  HMMA.16816.F32.BF16 R12, R140.reuse, R20, R12 ;  /* 0x000000148c0c723c */ /* 0x044fe6000004180c */
[----:B------:R-:W-:Y:S01]  /*ffe0*/  MOV R163, R150 ;  /* 0x0000009600a37202 */ /* 0x000fe20000000f00 */
[C---:B------:R-:W-:Y:S01]  /*fff0*/  FMUL.FTZ R116, R2.reuse, R116 ;  /* 0x0000007402747220 */ /* 0x040fe20000410000 */
[----:B------:R-:W-:Y:S01]  /*10000*/  MOV R161, R148 ;  /* 0x0000009400a17202 */ /* 0x000fe20000000f00 */
[C---:B------:R-:W-:Y:S02]  /*10010*/  FMUL.FTZ R117, R2.reuse, R117 ;  /* 0x0000007502757220 */ /* 0x040fe40000410000 */
        /* <DEDUP_REMOVED lines=17> */
[----:B------:R-:W-:Y:S01]  /*10130*/  LDSM.16.MT88.4 R160, [R220+0x800] ;  /* 0x00080000dca0783b */ /* 0x000fe20000004200 */
[----:B------:R-:W-:Y:S02]  /*10140*/  FMUL.FTZ R118, R0, R118 ;  /* 0x0000007600767220 */ /* 0x000fe40000410000 */
[C---:B------:R-:W-:Y:S04]  /*10150*/  HMMA.16816.F32.BF16 R24, R140.reuse, R30, R24 ;  /* 0x0000001e8c18723c */ /* 0x040fe80000041818 */
[C---:B------:R-:W-:Y:S01]  /*10160*/  FMUL.FTZ R28, R2.reuse, R164 ;  /* 0x000000a4021c7220 */ /* 0x040fe20000410000 */
[----:B------:R-:W-:Y:S01]  /*10170*/  MOV R164, R151 ;  /* 0x0000009700a47202 */ /* 0x000fe20000000f00 */
[----:B------:R-:W-:Y:S01]  /*10180*/  FMUL.FTZ R29, R2, R165 ;  /* 0x000000a5021d7220 */ /* 0x000fe20000410000 */
[----:B------:R-:W2:Y:S01]  /*10190*/  LDSM.16.MT88.4 R148, [R221+0x3000] ;  /* 0x00300000dd94783b */ /* 0x000ea20000004200 */
[C---:B------:R-:W-:Y:S01]  /*101a0*/  FMUL.FTZ R30, R0.reuse, R166 ;  /* 0x000000a6001e7220 */ /* 0x040fe20000410000 */
[----:B------:R-:W-:Y:S03]  /*101b0*/  MOV R184, R164 ;  /* 0x000000a400b87202 */ /* 0x000fe60000000f00 */
[C---:B------:R-:W-:Y:S01]  /*101c0*/  FMUL.FTZ R31, R0.reuse, R167 ;  /* 0x000000a7001f7220 */ /* 0x040fe20000410000 */
[----:B------:R-:W-:Y:S01]  /*101d0*/  MOV R164, R159 ;  /* 0x0000009f00a47202 */ /* 0x000fe20000000f00 */
[----:B------:R-:W-:Y:S01]  /*101e0*/  FMUL.FTZ R119, R0, R119 ;  /* 0x0000007700777220 */ /* 0x000fe20000410000 */
[----:B------:R-:W-:Y:S01]  /*101f0*/  MOV R165, R158 ;  /* 0x0000009e00a57202 */ /* 0x000fe20000000f00 */
[C---:B------:R-:W-:Y:S01]  /*10200*/  FMUL.FTZ R120, R2.reuse, R120 ;  /* 0x0000007802787220 */ /* 0x040fe20000410000 */
[----:B------:R-:W-:Y:S01]  /*10210*/  MOV R166, R157 ;  /* 0x0000009d00a67202 */ /* 0x000fe20000000f00 */
[----:B------:R-:W-:Y:S01]  /*10220*/  FMUL.FTZ R121, R2, R121 ;  /* 0x0000007902797220 */ /* 0x000fe20000410000 */
[C---:B-1----:R-:W-:Y:S03]  /*10230*/  HMMA.16816.F32.BF16 R28, R140.reuse, R36, R28 ;  /* 0x000000248c1c723c */ /* 0x042fe6000004181c */
[C---:B------:R-:W-:Y:S01]  /*10240*/  FMUL.FTZ R34, R0.reuse, R170 ;  /* 0x000000aa00227220 */ /* 0x040fe20000410000 */
[----:B------:R-:W-:Y:S01]  /*10250*/  MOV R170, R135 ;  /* 0x0000008700aa7202 */ /* 0x000fe20000000f00 */
[C---:B------:R-:W-:Y:S01]  /*10260*/  FMUL.FTZ R122, R0.reuse, R122 ;  /* 0x0000007a007a7220 */ /* 0x040fe20000410000 */
[----:B------:R-:W-:Y:S01]  /*10270*/  MOV R135, R35 ;  /* 0x0000002300877202 */ /* 0x000fe20000000f00 */
[----:B------:R-:W-:Y:S02]  /*10280*/  FMUL.FTZ R35, R0, R171 ;  /* 0x000000ab00237220 */ /* 0x000fe40000410000 */
[C---:B------:R-:W-:Y:S03]  /*10290*/  FMUL.FTZ R36, R2.reuse, R172 ;  /* 0x000000ac02247220 */ /* 0x040fe60000410000 */
[--C-:B------:R-:W-:Y:S02]  /*102a0*/  FFMA.FTZ R135, R135, c[0x0][0x2d0], -R138.reuse ;  /* 0x0000b40087877a23 */ /* 0x100fe4000001088a */
[C---:B------:R-:W-:Y:S03]  /*102b0*/  HMMA.16816.F32.BF16 R32, R140.reuse, R38, R32 ;  /* 0x000000268c20723c */ /* 0x040fe60000041820 */
[----:B------:R-:W-:Y:S01]  /*102c0*/  FMUL.FTZ R37, R2, R173 ;  /* 0x000000ad02257220 */ /* 0x000fe20000410000 */
[----:B------:R-:W-:Y:S01]  /*102d0*/  MOV R173, R152 ;  /* 0x0000009800ad7202 */ /* 0x000fe20000000f00 */
[C---:B------:R-:W-:Y:S01]  /*102e0*/  FMUL.FTZ R123, R0.reuse, R123 ;  /* 0x0000007b007b7220 */ /* 0x040fe20000410000 */
[----:B------:R-:W1:Y:S01]  /*102f0*/  LDSM.16.MT88.4 R152, [R220+0x3000] ;  /* 0x00300000dc98783b */ /* 0x000e620000004200 */
[C---:B------:R-:W-:Y:S01]  /*10300*/  FMUL.FTZ R38, R0.reuse, R174 ;  /* 0x000000ae00267220 */ /* 0x040fe20000410000 */
[----:B------:R-:W-:Y:S01]  /*10310*/  MOV R174, R211 ;  /* 0x000000d300ae7202 */ /* 0x000fe20000000f00 */
[----:B------:R-:W-:Y:S03]  /*10320*/  FMUL.FTZ R39, R0, R175 ;  /* 0x000000af00277220 */ /* 0x000fe60000410000 */
[C---:B------:R-:W-:Y:S02]  /*10330*/  FMUL.FTZ R124, R2.reuse, R124 ;  /* 0x0000007c027c7220 */ /* 0x040fe40000410000 */
[----:B------:R-:W-:Y:S02]  /*10340*/  FMUL.FTZ R125, R2, R125 ;  /* 0x0000007d027d7220 */ /* 0x000fe40000410000 */
[C---:B------:R-:W-:Y:S03]  /*10350*/  HMMA.16816.F32.BF16 R36, R140.reuse, R44, R36 ;  /* 0x0000002c8c24723c */ /* 0x040fe60000041824 */
[C---:B------:R-:W-:Y:S02]  /*10360*/  FMUL.FTZ R126, R0.reuse, R126 ;  /* 0x0000007e007e7220 */ /* 0x040fe40000410000 */
[----:B------:R-:W-:Y:S02]  /*10370*/  FMUL.FTZ R127, R0, R127 ;  /* 0x0000007f007f7220 */ /* 0x000fe40000410000 */
[C---:B------:R-:W-:Y:S01]  /*10380*/  FMUL.FTZ R44, R2.reuse, R180 ;  /* 0x000000b4022c7220 */ /* 0x040fe20000410000 */
[C---:B------:R-:W-:Y:S04]  /*10390*/  HMMA.16816.F32.BF16 R40, R140.reuse, R46, R40 ;  /* 0x0000002e8c28723c */ /* 0x040fe80000041828 */
[----:B------:R-:W-:Y:S01]  /*103a0*/  MOV R180, R190 ;  /* 0x000000be00b47202 */ /* 0x000fe20000000f00 */
[C---:B------:R-:W-:Y:S01]  /*103b0*/  FMUL.FTZ R45, R2.reuse, R181 ;  /* 0x000000b5022d7220 */ /* 0x040fe20000410000 */
[----:B------:R-:W-:Y:S01]  /*103c0*/  MOV R190, R49 ;  /* 0x0000003100be7202 */ /* 0x000fe20000000f00 */
[----:B------:R-:W-:Y:S01]  /*103d0*/  FMUL.FTZ R49, R2, R185 ;  /* 0x000000b902317220 */ /* 0x000fe20000410000 */
[----:B------:R-:W-:Y:S01]  /*103e0*/  MOV R185, R3 ;  /* 0x0000000300b97202 */ /* 0x000fe20000000f00 */
[--C-:B------:R-:W-:Y:S03]  /*103f0*/  FFMA.FTZ R3, R196, c[0x0][0x2d0], -R138.reuse ;  /* 0x0000b400c4037a23 */ /* 0x100fe6000001088a */
[C---:B------:R-:W-:Y:S01]  /*10400*/  FMUL.FTZ R47, R0.reuse, R183 ;  /* 0x000000b7002f7220 */ /* 0x040fe20000410000 */
[----:B------:R-:W-:Y:S01]  /*10410*/  MOV R196, R212 ;  /* 0x000000d400c47202 */ /* 0x000fe20000000f00 */
[----:B------:R3:W-:Y:S01]  /*10420*/  MUFU.EX2 R183, R3 ;  /* 0x0000000300b77308 */ /* 0x0007e20000000800 */
[----:B------:R-:W-:Y:S01]  /*10430*/  FMUL.FTZ R46, R0, R182 ;  /* 0x000000b6002e7220 */ /* 0x000fe20000410000 */
[----:B------:R-:W-:Y:S01]  /*10440*/  MOV R181, R156 ;  /* 0x0000009c00b57202 */ /* 0x000fe20000000f00 */
[C---:B------:R-:W-:Y:S01]  /*10450*/  FMUL.FTZ R128, R2.reuse, R128 ;  /* 0x0000008002807220 */ /* 0x040fe20000410000 */
[----:B------:R-:W-:Y:S01]  /*10460*/  LDSM.16.MT88.4 R156, [R221+0x800] ;  /* 0x00080000dd9c783b */ /* 0x000fe20000004200 */
[----:B------:R-:W-:Y:S01]  /*10470*/  MOV R182, R191 ;  /* 0x000000bf00b67202 */ /* 0x000fe20000000f00 */
[----:B------:R-:W-:Y:S01]  /*10480*/  FMUL.FTZ R129, R2, R129 ;  /* 0x0000008102817220 */ /* 0x000fe20000410000 */
[----:B------:R-:W-:Y:S01]  /*10490*/  MOV R191, R50 ;  /* 0x0000003200bf7202 */ /* 0x000fe20000000f00 */
[C---:B------:R-:W-:Y:S03]  /*104a0*/  HMMA.16816.F32.BF16 R44, R140.reuse, R144, R44 ;  /* 0x000000908c2c723c */ /* 0x040fe6000004182c */
[C---:B------:R-:W-:Y:S01]  /*104b0*/  FMUL.FTZ R50, R0.reuse, R186 ;  /* 0x000000ba00327220 */ /* 0x040fe20000410000 */
[----:B------:R-:W-:Y:S01]  /*104c0*/  MOV R186, R51 ;  /* 0x0000003300ba7202 */ /* 0x000fe20000000f00 */
[C---:B------:R-:W-:Y:S01]  /*104d0*/  FMUL.FTZ R51, R0.reuse, R187 ;  /* 0x000000bb00337220 */ /* 0x040fe20000410000 */
[----:B------:R-:W-:Y:S01]  /*104e0*/  MOV R187, R210 ;  /* 0x000000d200bb7202 */ /* 0x000fe20000000f00 */
[C---:B------:R-:W-:Y:S02]  /*104f0*/  FMUL.FTZ R130, R0.reuse, R130 ;  /* 0x0000008200827220 */ /* 0x040fe40000410000 */
[----:B------:R-:W-:Y:S03]  /*10500*/  FMUL.FTZ R131, R0, R131 ;  /* 0x0000008300837220 */ /* 0x000fe60000410000 */
[C---:B------:R-:W-:Y:S01]  /*10510*/  HMMA.16816.F32.BF16 R48, R140.reuse, R146, R48 ;  /* 0x000000928c30723c */ /* 0x040fe20000041830 */
[----:B------:R-:W4:Y:S02]  /*10520*/  LDSM.16.MT88.4 R144, [R217+0x6000] ;  /* 0x00600000d990783b */ /* 0x000f240000004200 */
[----:B---3--:R-:W-:Y:S01]  /*10530*/  FFMA.FTZ R3, R197, c[0x0][0x2d0], -R138 ;  /* 0x0000b400c5037a23 */ /* 0x008fe2000001088a */
[----:B------:R-:W-:Y:S04]  /*10540*/  MOV R197, R213 ;  /* 0x000000d500c57202 */ /* 0x000fe80000000f00 */
[C---:B--2---:R-:W-:Y:S01]  /*10550*/  HMMA.16816.F32.BF16 R52, R140.reuse, R148, R52 ;  /* 0x000000948c34723c */ /* 0x044fe20000041834 */
[----:B------:R2:W-:Y:S07]  /*10560*/  MUFU.EX2 R172, R3 ;  /* 0x0000000300ac7308 */ /* 0x0005ee0000000800 */
[C---:B------:R-:W-:Y:S01]  /*10570*/  HMMA.16816.F32.BF16 R56, R140.reuse, R150, R56 ;  /* 0x000000968c38723c */ /* 0x040fe20000041838 */
[----:B------:R-:W3:Y:S07]  /*10580*/  LDSM.16.MT88.4 R148, [R218+0x6000] ;  /* 0x00600000da94783b */ /* 0x000eee0000004200 */
[C---:B-1----:R-:W-:Y:S08]  /*10590*/  HMMA.16816.F32.BF16 R60, R140.reuse, R152, R60 ;  /* 0x000000988c3c723c */ /* 0x042ff0000004183c */
[C---:B------:R-:W-:Y:S01]  /*105a0*/  HMMA.16816.F32.BF16 R64, R140.reuse, R154, R64 ;  /* 0x0000009a8c40723c */ /* 0x040fe20000041840 */
[----:B------:R-:W1:Y:S03]  /*105b0*/  LDSM.16.MT88.4 R152, [R221+0x6000] ;  /* 0x00600000dd98783b */ /* 0x000e660000004200 */
[--C-:B--2---:R-:W-:Y:S04]  /*105c0*/  FFMA.FTZ R3, R198, c[0x0][0x2d0], -R134.reuse ;  /* 0x0000b400c6037a23 */ /* 0x104fe80000010886 */
[----:B------:R2:W-:Y:S01]  /*105d0*/  MUFU.EX2 R213, R3 ;  /* 0x0000000300d57308 */ /* 0x0005e20000000800 */
[C---:B----4-:R-:W-:Y:S08]  /*105e0*/  HMMA.16816.F32.BF16 R68, R140.reuse, R144, R68 ;  /* 0x000000908c44723c */ /* 0x050ff00000041844 */
[C---:B------:R-:W-:Y:S01]  /*105f0*/  HMMA.16816.F32.BF16 R72, R140.reuse, R146, R72 ;  /* 0x000000928c48723c */ /* 0x040fe20000041848 */
[----:B------:R-:W4:Y:S07]  /*10600*/  LDSM.16.MT88.4 R144, [R220+0x6000] ;  /* 0x00600000dc90783b */ /* 0x000f2e0000004200 */
[C---:B---3--:R-:W-:Y:S04]  /*10610*/  HMMA.16816.F32.BF16 R76, R140.reuse, R148, R76 ;  /* 0x000000948c4c723c */ /* 0x048fe8000004184c */
[----:B--2---:R-:W-:Y:S04]  /*10620*/  FFMA.FTZ R3, R199, c[0x0][0x2d0], -R134 ;  /* 0x0000b400c7037a23 */ /* 0x004fe80000010886 */
[C---:B------:R-:W-:Y:S01]  /*10630*/  HMMA.16816.F32.BF16 R80, R140.reuse, R150, R80 ;  /* 0x000000968c50723c */ /* 0x040fe20000041850 */
[----:B------:R-:W2:Y:S01]  /*10640*/  LDSM.16.MT88.4 R148, [R217+0x9000] ;  /* 0x00900000d994783b */ /* 0x000ea20000004200 */
[----:B------:R3:W-:Y:S06]  /*10650*/  MUFU.EX2 R212, R3 ;  /* 0x0000000300d47308 */ /* 0x0007ec0000000800 */
[C---:B-1----:R-:W-:Y:S08]  /*10660*/  HMMA.16816.F32.BF16 R84, R140.reuse, R152, R84 ;  /* 0x000000988c54723c */ /* 0x042ff00000041854 */
[C---:B------:R-:W-:Y:S01]  /*10670*/  HMMA.16816.F32.BF16 R88, R140.reuse, R154, R88 ;  /* 0x0000009a8c58723c */ /* 0x040fe20000041858 */
[----:B------:R-:W1:Y:S07]  /*10680*/  LDSM.16.MT88.4 R152, [R218+0x9000] ;  /* 0x00900000da98783b */ /* 0x000e6e0000004200 */
[C---:B----4-:R-:W-:Y:S04]  /*10690*/  HMMA.16816.F32.BF16 R92, R140.reuse, R144, R92 ;  /* 0x000000908c5c723c */ /* 0x050fe8000004185c */
[--C-:B---3--:R-:W-:Y:S04]  /*106a0*/  FFMA.FTZ R3, R204, c[0x0][0x2d0], -R138.reuse ;  /* 0x0000b400cc037a23 */ /* 0x108fe8000001088a */
[----:B------:R3:W-:Y:S01]  /*106b0*/  MUFU.EX2 R175, R3 ;  /* 0x0000000300af7308 */ /* 0x0007e20000000800 */
[C---:B------:R-:W-:Y:S01]  /*106c0*/  HMMA.16816.F32.BF16 R96, R140.reuse, R146, R96 ;  /* 0x000000928c60723c */ /* 0x040fe20000041860 */
[----:B------:R-:W4:Y:S07]  /*106d0*/  LDSM.16.MT88.4 R144, [R221+0x9000] ;  /* 0x00900000dd90783b */ /* 0x000f2e0000004200 */
[C---:B--2---:R-:W-:Y:S08]  /*106e0*/  HMMA.16816.F32.BF16 R100, R140.reuse, R148, R100 ;  /* 0x000000948c64723c */ /* 0x044ff00000041864 */
[C---:B------:R-:W-:Y:S01]  /*106f0*/  HMMA.16816.F32.BF16 R104, R140.reuse, R150, R104 ;  /* 0x000000968c68723c */ /* 0x040fe20000041868 */
[----:B------:R-:W2:Y:S03]  /*10700*/  LDSM.16.MT88.4 R148, [R220+0x9000] ;  /* 0x00900000dc94783b */ /* 0x000ea60000004200 */
[----:B---3--:R-:W-:Y:S04]  /*10710*/  FFMA.FTZ R3, R205, c[0x0][0x2d0], -R138 ;  /* 0x0000b400cd037a23 */ /* 0x008fe8000001088a */
[C---:B-1----:R-:W-:Y:S01]  /*10720*/  HMMA.16816.F32.BF16 R108, R140.reuse, R152, R108 ;  /* 0x000000988c6c723c */ /* 0x042fe2000004186c */
[----:B------:R1:W3:Y:S07]  /*10730*/  MUFU.EX2 R171, R3 ;  /* 0x0000000300ab7308 */ /* 0x0002ee0000000800 */
[C---:B------:R-:W-:Y:S01]  /*10740*/  HMMA.16816.F32.BF16 R112, R140.reuse, R154, R112 ;  /* 0x0000009a8c70723c */ /* 0x040fe20000041870 */
[----:B------:R-:W-:Y:S07]  /*10750*/  LDSM.16.MT88.4 R152, [R218+0x800] ;  /* 0x00080000da98783b */ /* 0x000fee0000004200 */
[C---:B----4-:R-:W-:Y:S08]  /*10760*/  HMMA.16816.F32.BF16 R116, R140.reuse, R144, R116 ;  /* 0x000000908c74723c */ /* 0x050ff00000041874 */
[C---:B------:R-:W-:Y:S01]  /*10770*/  HMMA.16816.F32.BF16 R120, R140.reuse, R146, R120 ;  /* 0x000000928c78723c */ /* 0x040fe20000041878 */
[----:B------:R-:W4:Y:S03]  /*10780*/  LDSM.16.MT88.4 R144, [R217+0x800] ;  /* 0x00080000d990783b */ /* 0x000f260000004200 */
[--C-:B-1----:R-:W-:Y:S04]  /*10790*/  FFMA.FTZ R3, R206, c[0x0][0x2d0], -R134.reuse ;  /* 0x0000b400ce037a23 */ /* 0x102fe80000010886 */
[C---:B--2---:R-:W-:Y:S01]  /*107a0*/  HMMA.16816.F32.BF16 R124, R140.reuse, R148, R124 ;  /* 0x000000948c7c723c */ /* 0x044fe2000004187c */
[----:B------:R1:W-:Y:S07]  /*107b0*/  MUFU.EX2 R211, R3 ;  /* 0x0000000300d37308 */ /* 0x0003ee0000000800 */
[----:B------:R-:W-:Y:S01]  /*107c0*/  HMMA.16816.F32.BF16 R128, R140, R150, R128 ;  /* 0x000000968c80723c */ /* 0x000fe20000041880 */
[----:B------:R-:W2:Y:S06]  /*107d0*/  LDSM.16.MT88.4 R148, [R217+0x3800] ;  /* 0x00380000d994783b */ /* 0x000eac0000004200 */
[----:B---3--:R-:W-:Y:S02]  /*107e0*/  F2FP.BF16.PACK_AB R142, R171, R175 ;  /* 0x000000afab8e723e */ /* 0x008fe400000010ff */
[----:B------:R-:W-:Y:S03]  /*107f0*/  F2FP.BF16.PACK_AB R140, R172, R183 ;  /* 0x000000b7ac8c723e */ /* 0x000fe600000010ff */
[----:B------:R-:W-:Y:S01]  /*10800*/  F2FP.BF16.PACK_AB R141, R212, R213 ;  /* 0x000000d5d48d723e */ /* 0x000fe200000010ff */
[----:B-1----:R-:W-:Y:S04]  /*10810*/  FFMA.FTZ R3, R207, c[0x0][0x2d0], -R134 ;  /* 0x0000b400cf037a23 */ /* 0x002fe80000010886 */
[----:B------:R1:W3:Y:S02]  /*10820*/  MUFU.EX2 R210, R3 ;  /* 0x0000000300d27308 */ /* 0x0002e40000000800 */
[--C-:B-1----:R-:W-:Y:S01]  /*10830*/  FFMA.FTZ R3, R208, c[0x0][0x2d0], -R138.reuse ;  /* 0x0000b400d0037a23 */ /* 0x102fe2000001088a */
[----:B---3--:R-:W-:Y:S07]  /*10840*/  F2FP.BF16.PACK_AB R143, R210, R211 ;  /* 0x000000d3d28f723e */ /* 0x008fee00000010ff */
[----:B------:R1:W-:Y:S01]  /*10850*/  MUFU.EX2 R167, R3 ;  /* 0x0000000300a77308 */ /* 0x0003e20000000800 */
[C---:B----4-:R-:W-:Y:S08]  /*10860*/  HMMA.16816.F32.BF16 R4, R140.reuse, R144, R4 ;  /* 0x000000908c04723c */ /* 0x050ff00000041804 */
[C---:B------:R-:W-:Y:S01]  /*10870*/  HMMA.16816.F32.BF16 R8, R140.reuse, R146, R8 ;  /* 0x000000928c08723c */ /* 0x040fe20000041808 */
[----:B------:R-:W3:Y:S07]  /*10880*/  LDSM.16.MT88.4 R144, [R218+0x3800] ;  /* 0x00380000da90783b */ /* 0x000eee0000004200 */
[C---:B------:R-:W-:Y:S04]  /*10890*/  HMMA.16816.F32.BF16 R12, R140.reuse, R152, R12 ;  /* 0x000000988c0c723c */ /* 0x040fe8000004180c */
[----:B-1----:R-:W-:Y:S04]  /*108a0*/  FFMA.FTZ R3, R209, c[0x0][0x2d0], -R138 ;  /* 0x0000b400d1037a23 */ /* 0x002fe8000001088a */
[C---:B------:R-:W-:Y:S01]  /*108b0*/  HMMA.16816.F32.BF16 R16, R140.reuse, R154, R16 ;  /* 0x0000009a8c10723c */ /* 0x040fe20000041810 */
[----:B------:R1:W4:Y:S01]  /*108c0*/  MUFU.EX2 R169, R3 ;  /* 0x0000000300a97308 */ /* 0x0003220000000800 */
[----:B------:R-:W3:Y:S06]  /*108d0*/  LDSM.16.MT88.4 R152, [R221+0x3800] ;  /* 0x00380000dd98783b */ /* 0x000eec0000004200 */
[C---:B------:R-:W-:Y:S08]  /*108e0*/  HMMA.16816.F32.BF16 R20, R140.reuse, R156, R20 ;  /* 0x0000009c8c14723c */ /* 0x040ff00000041814 */
[C---:B------:R-:W-:Y:S01]  /*108f0*/  HMMA.16816.F32.BF16 R24, R140.reuse, R158, R24 ;  /* 0x0000009e8c18723c */ /* 0x040fe20000041818 */
[----:B------:R-:W4:Y:S07]  /*10900*/  LDSM.16.MT88.4 R156, [R220+0x3800] ;  /* 0x00380000dc9c783b */ /* 0x000f2e0000004200 */
[C---:B------:R-:W-:Y:S04]  /*10910*/  HMMA.16816.F32.BF16 R28, R140.reuse, R160, R28 ;  /* 0x000000a08c1c723c */ /* 0x040fe8000004181c */
[--C-:B-1----:R-:W-:Y:S04]  /*10920*/  FFMA.FTZ R3, R214, c[0x0][0x2d0], -R134.reuse ;  /* 0x0000b400d6037a23 */ /* 0x102fe80000010886 */
[C---:B------:R-:W-:Y:S01]  /*10930*/  HMMA.16816.F32.BF16 R32, R140.reuse, R162, R32 ;  /* 0x000000a28c20723c */ /* 0x040fe20000041820 */
[----:B------:R1:W-:Y:S01]  /*10940*/  MUFU.EX2 R207, R3 ;  /* 0x0000000300cf7308 */ /* 0x0003e20000000800 */
[----:B------:R-:W4:Y:S06]  /*10950*/  LDSM.16.MT88.4 R160, [R217+0x6800] ;  /* 0x00680000d9a0783b */ /* 0x000f2c0000004200 */
[C---:B--2---:R-:W-:Y:S08]  /*10960*/  HMMA.16816.F32.BF16 R36, R140.reuse, R148, R36 ;  /* 0x000000948c24723c */ /* 0x044ff00000041824 */
[C---:B------:R-:W-:Y:S01]  /*10970*/  HMMA.16816.F32.BF16 R40, R140.reuse, R150, R40 ;  /* 0x000000968c28723c */ /* 0x040fe20000041828 */
[----:B------:R-:W2:Y:S07]  /*10980*/  LDSM.16.MT88.4 R148, [R218+0x6800] ;  /* 0x00680000da94783b */ /* 0x000eae0000004200 */
[C---:B---3--:R-:W-:Y:S04]  /*10990*/  HMMA.16816.F32.BF16 R44, R140.reuse, R144, R44 ;  /* 0x000000908c2c723c */ /* 0x048fe8000004182c */
[----:B-1----:R-:W-:Y:S02]  /*109a0*/  FFMA.FTZ R3, R215, c[0x0][0x2d0], -R134 ;  /* 0x0000b400d7037a23 */ /* 0x002fe40000010886 */
[----:B------:R-:W-:Y:S02]  /*109b0*/  MUFU.EX2 R215, R135 ;  /* 0x0000008700d77308 */ /* 0x000fe40000000800 */
[C---:B------:R-:W-:Y:S01]  /*109c0*/  HMMA.16816.F32.BF16 R48, R140.reuse, R146, R48 ;  /* 0x000000928c30723c */ /* 0x040fe20000041830 */
[----:B------:R-:W1:Y:S07]  /*109d0*/  LDSM.16.MT88.4 R144, [R221+0x6800] ;  /* 0x00680000dd90783b */ /* 0x000e6e0000004200 */
[C---:B------:R-:W-:Y:S01]  /*109e0*/  HMMA.16816.F32.BF16 R52, R140.reuse, R152, R52 ;  /* 0x000000988c34723c */ /* 0x040fe20000041834 */
[----:B------:R3:W-:Y:S07]  /*109f0*/  MUFU.EX2 R206, R3 ;  /* 0x0000000300ce7308 */ /* 0x0007ee0000000800 */
[C---:B------:R-:W-:Y:S01]  /*10a00*/  HMMA.16816.F32.BF16 R56, R140.reuse, R154, R56 ;  /* 0x0000009a8c38723c */ /* 0x040fe20000041838 */
[----:B------:R-:W1:Y:S02]  /*10a10*/  LDSM.16.MT88.4 R152, [R220+0x6800] ;  /* 0x00680000dc98783b */ /* 0x000e640000004200 */
[----:B------:R-:W-:Y:S05]  /*10a20*/  MUFU.EX2 R135, R136 ;  /* 0x0000008800877308 */ /* 0x000fea0000000800 */
[C---:B----4-:R-:W-:Y:S08]  /*10a30*/  HMMA.16816.F32.BF16 R60, R140.reuse, R156, R60 ;  /* 0x0000009c8c3c723c */ /* 0x050ff0000004183c */
[C---:B------:R-:W-:Y:S01]  /*10a40*/  HMMA.16816.F32.BF16 R64, R140.reuse, R158, R64 ;  /* 0x0000009e8c40723c */ /* 0x040fe20000041840 */
[----:B------:R-:W4:Y:S03]  /*10a50*/  LDSM.16.MT88.4 R156, [R217+0x9800] ;  /* 0x00980000d99c783b */ /* 0x000f260000004200 */
[--C-:B---3--:R-:W-:Y:S01]  /*10a60*/  FFMA.FTZ R3, R197, c[0x0][0x2d0], -R138.reuse ;  /* 0x0000b400c5037a23 */ /* 0x108fe2000001088a */
[----:B------:R-:W-:Y:S02]  /*10a70*/  MOV R197, R196 ;  /* 0x000000c400c57202 */ /* 0x000fe40000000f00 */
[----:B------:R-:W-:Y:S01]  /*10a80*/  MOV R196, R187 ;  /* 0x000000bb00c47202 */ /* 0x000fe20000000f00 */
[C---:B------:R-:W-:Y:S04]  /*10a90*/  HMMA.16816.F32.BF16 R68, R140.reuse, R160, R68 ;  /* 0x000000a08c44723c */ /* 0x040fe80000041844 */
[----:B------:R-:W-:Y:S02]  /*10aa0*/  MOV R187, R173 ;  /* 0x000000ad00bb7202 */ /* 0x000fe40000000f00 */
[----:B------:R-:W-:Y:S02]  /*10ab0*/  MOV R173, R170 ;  /* 0x000000aa00ad7202 */ /* 0x000fe40000000f00 */
[C---:B------:R-:W-:Y:S01]  /*10ac0*/  HMMA.16816.F32.BF16 R72, R140.reuse, R162, R72 ;  /* 0x000000a28c48723c */ /* 0x040fe20000041848 */
[----:B------:R3:W-:Y:S01]  /*10ad0*/  MUFU.EX2 R170, R3 ;  /* 0x0000000300aa7308 */ /* 0x0007e20000000800 */
[----:B------:R-:W-:Y:S06]  /*10ae0*/  LDSM.16.MT88.4 R160, [R220+0x1000] ;  /* 0x00100000dca0783b */ /* 0x000fec0000004200 */
[C---:B--2---:R-:W-:Y:S08]  /*10af0*/  HMMA.16816.F32.BF16 R76, R140.reuse, R148, R76 ;  /* 0x000000948c4c723c */ /* 0x044ff0000004184c */
[C---:B------:R-:W-:Y:S01]  /*10b00*/  HMMA.16816.F32.BF16 R80, R140.reuse, R150, R80 ;  /* 0x000000968c50723c */ /* 0x040fe20000041850 */
[----:B------:R-:W2:Y:S07]  /*10b10*/  LDSM.16.MT88.4 R148, [R218+0x9800] ;  /* 0x00980000da94783b */ /* 0x000eae0000004200 */
[C---:B-1----:R-:W-:Y:S04]  /*10b20*/  HMMA.16816.F32.BF16 R84, R140.reuse, R144, R84 ;  /* 0x000000908c54723c */ /* 0x042fe80000041854 */
[----:B---3--:R-:W-:Y:S01]  /*10b30*/  FFMA.FTZ R3, R197, c[0x0][0x2d0], -R138 ;  /* 0x0000b400c5037a23 */ /* 0x008fe2000001088a */
[----:B------:R-:W-:Y:S02]  /*10b40*/  MOV R197, R196 ;  /* 0x000000c400c57202 */ /* 0x000fe40000000f00 */
[----:B------:R-:W-:Y:S01]  /*10b50*/  MOV R196, R173 ;  /* 0x000000ad00c47202 */ /* 0x000fe20000000f00 */
[C---:B------:R-:W-:Y:S01]  /*10b60*/  HMMA.16816.F32.BF16 R88, R140.reuse, R146, R88 ;  /* 0x000000928c58723c */ /* 0x040fe20000041858 */
[----:B------:R-:W1:Y:S03]  /*10b70*/  LDSM.16.MT88.4 R144, [R221+0x9800] ;  /* 0x00980000dd90783b */ /* 0x000e660000004200 */
[----:B------:R-:W-:Y:S02]  /*10b80*/  MOV R173, R168 ;  /* 0x000000a800ad7202 */ /* 0x000fe40000000f00 */
[----:B------:R3:W1:Y:S02]  /*10b90*/  MUFU.EX2 R168, R3 ;  /* 0x0000000300a87308 */ /* 0x0006640000000800 */
        /* <DEDUP_REMOVED lines=12> */
[----:B----4-:R-:W-:Y:S01]  /*10c60*/  FFMA.FTZ R3, R197, c[0x0][0x2d0], -R134 ;  /* 0x0000b400c5037a23 */ /* 0x010fe20000010886 */
[----:B------:R-:W-:Y:S02]  /*10c70*/  MOV R197, R196 ;  /* 0x000000c400c57202 */ /* 0x000fe40000000f00 */
[----:B------:R-:W-:Y:S01]  /*10c80*/  MOV R196, R202 ;  /* 0x000000ca00c47202 */ /* 0x000fe20000000f00 */
[C---:B------:R-:W-:Y:S01]  /*10c90*/  HMMA.16816.F32.BF16 R120, R140.reuse, R146, R120 ;  /* 0x000000928c78723c */ /* 0x040fe20000041878 */
[----:B------:R1:W4:Y:S01]  /*10ca0*/  MUFU.EX2 R202, R3 ;  /* 0x0000000300ca7308 */ /* 0x0003220000000800 */
[----:B------:R-:W2:Y:S06]  /*10cb0*/  LDSM.16.MT88.4 R144, [R221+0x1000] ;  /* 0x00100000dd90783b */ /* 0x000eac0000004200 */
[C---:B------:R-:W-:Y:S08]  /*10cc0*/  HMMA.16816.F32.BF16 R124, R140.reuse, R152, R124 ;  /* 0x000000988c7c723c */ /* 0x040ff0000004187c */
[----:B------:R-:W-:Y:S01]  /*10cd0*/  HMMA.16816.F32.BF16 R128, R140, R154, R128 ;  /* 0x0000009a8c80723c */ /* 0x000fe20000041880 */
[----:B------:R-:W2:Y:S06]  /*10ce0*/  LDSM.16.MT88.4 R152, [R217+0x4000] ;  /* 0x00400000d998783b */ /* 0x000eac0000004200 */
[----:B------:R-:W-:Y:S01]  /*10cf0*/  F2FP.BF16.PACK_AB R140, R169, R167 ;  /* 0x000000a7a98c723e */ /* 0x000fe200000010ff */
[--C-:B-1----:R-:W-:Y:S01]  /*10d00*/  FFMA.FTZ R3, R196, c[0x0][0x2d0], -R138.reuse ;  /* 0x0000b400c4037a23 */ /* 0x102fe2000001088a */
[----:B------:R-:W-:Y:S03]  /*10d10*/  MOV R196, R174 ;  /* 0x000000ae00c47202 */ /* 0x000fe60000000f00 */
[----:B------:R1:W-:Y:S01]  /*10d20*/  MUFU.EX2 R174, R3 ;  /* 0x0000000300ae7308 */ /* 0x0003e20000000800 */
[----:B------:R-:W-:Y:S02]  /*10d30*/  F2FP.BF16.PACK_AB R142, R168, R170 ;  /* 0x000000aaa88e723e */ /* 0x000fe400000010ff */
[----:B------:R-:W-:Y:S02]  /*10d40*/  F2FP.BF16.PACK_AB R141, R206, R207 ;  /* 0x000000cfce8d723e */ /* 0x000fe400000010ff */
[----:B----4-:R-:W-:Y:S07]  /*10d50*/  F2FP.BF16.PACK_AB R143, R202, R203 ;  /* 0x000000cbca8f723e */ /* 0x010fee00000010ff */
[C---:B---3--:R-:W-:Y:S08]  /*10d60*/  HMMA.16816.F32.BF16 R4, R140.reuse, R156, R4 ;  /* 0x0000009c8c04723c */ /* 0x048ff00000041804 */
[C---:B------:R-:W-:Y:S01]  /*10d70*/  HMMA.16816.F32.BF16 R8, R140.reuse, R158, R8 ;  /* 0x0000009e8c08723c */ /* 0x040fe20000041808 */
[----:B------:R-:W3:Y:S03]  /*10d80*/  LDSM.16.MT88.4 R156, [R218+0x4000] ;  /* 0x00400000da9c783b */ /* 0x000ee60000004200 */
[----:B-1----:R-:W-:Y:S04]  /*10d90*/  FFMA.FTZ R3, R173, c[0x0][0x2d0], -R138 ;  /* 0x0000b400ad037a23 */ /* 0x002fe8000001088a */
[C---:B--2---:R-:W-:Y:S01]  /*10da0*/  HMMA.16816.F32.BF16 R12, R140.reuse, R148, R12 ;  /* 0x000000948c0c723c */ /* 0x044fe2000004180c */
[----:B------:R1:W2:Y:S07]  /*10db0*/  MUFU.EX2 R173, R3 ;  /* 0x0000000300ad7308 */ /* 0x0002ae0000000800 */
[C---:B------:R-:W-:Y:S01]  /*10dc0*/  HMMA.16816.F32.BF16 R16, R140.reuse, R150, R16 ;  /* 0x000000968c10723c */ /* 0x040fe20000041810 */
[----:B------:R-:W4:Y:S07]  /*10dd0*/  LDSM.16.MT88.4 R148, [R221+0x4000] ;  /* 0x00400000dd94783b */ /* 0x000f2e0000004200 */
[C---:B------:R-:W-:Y:S08]  /*10de0*/  HMMA.16816.F32.BF16 R20, R140.reuse, R144, R20 ;  /* 0x000000908c14723c */ /* 0x040ff00000041814 */
[C---:B------:R-:W-:Y:S01]  /*10df0*/  HMMA.16816.F32.BF16 R24, R140.reuse, R146, R24 ;  /* 0x000000928c18723c */ /* 0x040fe20000041818 */
[----:B------:R-:W2:Y:S03]  /*10e00*/  LDSM.16.MT88.4 R144, [R220+0x4000] ;  /* 0x00400000dc90783b */ /* 0x000ea60000004200 */
[--C-:B-1----:R-:W-:Y:S01]  /*10e10*/  FFMA.FTZ R3, R197, c[0x0][0x2d0], -R134.reuse ;  /* 0x0000b400c5037a23 */ /* 0x102fe20000010886 */
[----:B------:R-:W-:Y:S03]  /*10e20*/  MOV R197, R201 ;  /* 0x000000c900c57202 */ /* 0x000fe60000000f00 */
[C---:B------:R-:W-:Y:S01]  /*10e30*/  HMMA.16816.F32.BF16 R28, R140.reuse, R160, R28 ;  /* 0x000000a08c1c723c */ /* 0x040fe2000004181c */
[----:B------:R1:W-:Y:S07]  /*10e40*/  MUFU.EX2 R201, R3 ;  /* 0x0000000300c97308 */ /* 0x0003ee0000000800 */
[C---:B------:R-:W-:Y:S01]  /*10e50*/  HMMA.16816.F32.BF16 R32, R140.reuse, R162, R32 ;  /* 0x000000a28c20723c */ /* 0x040fe20000041820 */
[----:B------:R-:W2:Y:S07]  /*10e60*/  LDSM.16.MT88.4 R160, [R217+0x7000] ;  /* 0x00700000d9a0783b */ /* 0x000eae0000004200 */
[C---:B------:R-:W-:Y:S08]  /*10e70*/  HMMA.16816.F32.BF16 R36, R140.reuse, R152, R36 ;  /* 0x000000988c24723c */ /* 0x040ff00000041824 */
[C---:B------:R-:W-:Y:S01]  /*10e80*/  HMMA.16816.F32.BF16 R40, R140.reuse, R154, R40 ;  /* 0x0000009a8c28723c */ /* 0x040fe20000041828 */
[----:B------:R-:W2:Y:S03]  /*10e90*/  LDSM.16.MT88.4 R152, [R218+0x7000] ;  /* 0x00700000da98783b */ /* 0x000ea60000004200 */
[----:B-1----:R-:W-:Y:S01]  /*10ea0*/  FFMA.FTZ R3, R196, c[0x0][0x2d0], -R134 ;  /* 0x0000b400c4037a23 */ /* 0x002fe20000010886 */
[----:B------:R-:W-:Y:S03]  /*10eb0*/  MOV R196, R200 ;  /* 0x000000c800c47202 */ /* 0x000fe60000000f00 */
[C---:B---3--:R-:W-:Y:S01]  /*10ec0*/  HMMA.16816.F32.BF16 R44, R140.reuse, R156, R44 ;  /* 0x0000009c8c2c723c */ /* 0x048fe2000004182c */
[----:B------:R1:W3:Y:S07]  /*10ed0*/  MUFU.EX2 R200, R3 ;  /* 0x0000000300c87308 */ /* 0x0002ee0000000800 */
[C---:B------:R-:W-:Y:S01]  /*10ee0*/  HMMA.16816.F32.BF16 R48, R140.reuse, R158, R48 ;  /* 0x0000009e8c30723c */ /* 0x040fe20000041830 */
[----:B------:R-:W3:Y:S07]  /*10ef0*/  LDSM.16.MT88.4 R156, [R221+0x7000] ;  /* 0x00700000dd9c783b */ /* 0x000eee0000004200 */
[C---:B----4-:R-:W-:Y:S08]  /*10f00*/  HMMA.16816.F32.BF16 R52, R140.reuse, R148, R52 ;  /* 0x000000948c34723c */ /* 0x050ff00000041834 */
[C---:B------:R-:W-:Y:S01]  /*10f10*/  HMMA.16816.F32.BF16 R56, R140.reuse, R150, R56 ;  /* 0x000000968c38723c */ /* 0x040fe20000041838 */
[----:B------:R-:W4:Y:S03]  /*10f20*/  LDSM.16.MT88.4 R148, [R220+0x7000] ;  /* 0x00700000dc94783b */ /* 0x000f260000004200 */
[----:B-1----:R-:W-:Y:S04]  /*10f30*/  FFMA.FTZ R3, R197, c[0x0][0x2d0], -R138 ;  /* 0x0000b400c5037a23 */ /* 0x002fe8000001088a */
[C---:B--2---:R-:W-:Y:S01]  /*10f40*/  HMMA.16816.F32.BF16 R60, R140.reuse, R144, R60 ;  /* 0x000000908c3c723c */ /* 0x044fe2000004183c */
[----:B------:R1:W2:Y:S07]  /*10f50*/  MUFU.EX2 R214, R3 ;  /* 0x0000000300d67308 */ /* 0x0002ae0000000800 */
[C---:B------:R-:W-:Y:S01]  /*10f60*/  HMMA.16816.F32.BF16 R64, R140.reuse, R146, R64 ;  /* 0x000000928c40723c */ /* 0x040fe20000041840 */
[----:B------:R-:W2:Y:S07]  /*10f70*/  LDSM.16.MT88.4 R144, [R217+0xa000] ;  /* 0x00a00000d990783b */ /* 0x000eae0000004200 */
[C---:B------:R-:W-:Y:S08]  /*10f80*/  HMMA.16816.F32.BF16 R68, R140.reuse, R160, R68 ;  /* 0x000000a08c44723c */ /* 0x040ff00000041844 */
[C---:B------:R-:W-:Y:S01]  /*10f90*/  HMMA.16816.F32.BF16 R72, R140.reuse, R162, R72 ;  /* 0x000000a28c48723c */ /* 0x040fe20000041848 */
[----:B------:R-:W-:Y:S03]  /*10fa0*/  LDSM.16.MT88.4 R160, [R221+0x1800] ;  /* 0x00180000dda0783b */ /* 0x000fe60000004200 */
[--C-:B-1----:R-:W-:Y:S04]  /*10fb0*/  FFMA.FTZ R3, R196, c[0x0][0x2d0], -R134.reuse ;  /* 0x0000b400c4037a23 */ /* 0x102fe80000010886 */
[C---:B------:R-:W-:Y:S01]  /*10fc0*/  HMMA.16816.F32.BF16 R76, R140.reuse, R152, R76 ;  /* 0x000000988c4c723c */ /* 0x040fe2000004184c */
[----:B------:R1:W-:Y:S07]  /*10fd0*/  MUFU.EX2 R199, R3 ;  /* 0x0000000300c77308 */ /* 0x0003ee0000000800 */
[C---:B------:R-:W-:Y:S01]  /*10fe0*/  HMMA.16816.F32.BF16 R80, R140.reuse, R154, R80 ;  /* 0x0000009a8c50723c */ /* 0x040fe20000041850 */
[----:B------:R-:W2:Y:S07]  /*10ff0*/  LDSM.16.MT88.4 R152, [R218+0xa000] ;  /* 0x00a00000da98783b */ /* 0x000eae0000004200 */
[C---:B---3--:R-:W-:Y:S08]  /*11000*/  HMMA.16816.F32.BF16 R84, R140.reuse, R156, R84 ;  /* 0x0000009c8c54723c */ /* 0x048ff00000041854 */
[C---:B------:R-:W-:Y:S01]  /*11010*/  HMMA.16816.F32.BF16 R88, R140.reuse, R158, R88 ;  /* 0x0000009e8c58723c */ /* 0x040fe20000041858 */
[----:B------:R-:W3:Y:S03]  /*11020*/  LDSM.16.MT88.4 R156, [R221+0xa000] ;  /* 0x00a00000dd9c783b */ /* 0x000ee60000004200 */
[----:B-1----:R-:W-:Y:S04]  /*11030*/  FFMA.FTZ R3, R187, c[0x0][0x2d0], -R134 ;  /* 0x0000b400bb037a23 */ /* 0x002fe80000010886 */
[C---:B----4-:R-:W-:Y:S01]  /*11040*/  HMMA.16816.F32.BF16 R92, R140.reuse, R148, R92 ;  /* 0x000000948c5c723c */ /* 0x050fe2000004185c */
[----:B------:R1:W4:Y:S07]  /*11050*/  MUFU.EX2 R198, R3 ;  /* 0x0000000300c67308 */ /* 0x00032e0000000800 */
[C---:B------:R-:W-:Y:S01]  /*11060*/  HMMA.16816.F32.BF16 R96, R140.reuse, R150, R96 ;  /* 0x000000968c60723c */ /* 0x040fe20000041860 */
[----:B------:R-:W4:Y:S07]  /*11070*/  LDSM.16.MT88.4 R148, [R220+0xa000] ;  /* 0x00a00000dc94783b */ /* 0x000f2e0000004200 */
[C---:B--2---:R-:W-:Y:S08]  /*11080*/  HMMA.16816.F32.BF16 R100, R140.reuse, R144, R100 ;  /* 0x000000908c64723c */ /* 0x044ff00000041864 */
[C---:B------:R-:W-:Y:S01]  /*11090*/  HMMA.16816.F32.BF16 R104, R140.reuse, R146, R104 ;  /* 0x000000928c68723c */ /* 0x040fe20000041868 */
[----:B------:R-:W2:Y:S03]  /*110a0*/  LDSM.16.MT88.4 R144, [R217+0x1800] ;  /* 0x00180000d990783b */ /* 0x000ea60000004200 */
        /* <DEDUP_REMOVED lines=8> */
[----:B-1----:R-:W-:Y:S01]  /*11130*/  FFMA.FTZ R3, R185, c[0x0][0x2d0], -R138 ;  /* 0x0000b400b9037a23 */ /* 0x002fe2000001088a */
[----:B------:R-:W-:Y:S03]  /*11140*/  MOV R185, R188 ;  /* 0x000000bc00b97202 */ /* 0x000fe60000000f00 */
[C---:B----4-:R-:W-:Y:S01]  /*11150*/  HMMA.16816.F32.BF16 R124, R140.reuse, R148, R124 ;  /* 0x000000948c7c723c */ /* 0x050fe2000004187c */
[----:B------:R1:W-:Y:S07]  /*11160*/  MUFU.EX2 R208, R3 ;  /* 0x0000000300d07308 */ /* 0x0003ee0000000800 */
[----:B------:R-:W-:Y:S01]  /*11170*/  HMMA.16816.F32.BF16 R128, R140, R150, R128 ;  /* 0x000000968c80723c */ /* 0x000fe20000041880 */
[----:B------:R-:W4:Y:S06]  /*11180*/  LDSM.16.MT88.4 R148, [R217+0x4800] ;  /* 0x00480000d994783b */ /* 0x000f2c0000004200 */
[----:B------:R-:W-:Y:S02]  /*11190*/  F2FP.BF16.PACK_AB R140, R173, R174 ;  /* 0x000000aead8c723e */ /* 0x000fe400000010ff */
[----:B------:R-:W-:Y:S03]  /*111a0*/  F2FP.BF16.PACK_AB R141, R200, R201 ;  /* 0x000000c9c88d723e */ /* 0x000fe600000010ff */
[----:B------:R-:W-:Y:S02]  /*111b0*/  F2FP.BF16.PACK_AB R142, R214, R215 ;  /* 0x000000d7d68e723e */ /* 0x000fe400000010ff */
[----:B------:R-:W-:Y:S01]  /*111c0*/  F2FP.BF16.PACK_AB R143, R198, R199 ;  /* 0x000000c7c68f723e */ /* 0x000fe200000010ff */
[--C-:B-1----:R-:W-:Y:S06]  /*111d0*/  FFMA.FTZ R3, R193, c[0x0][0x2d0], -R134.reuse ;  /* 0x0000b400c1037a23 */ /* 0x102fec0000010886 */
[C---:B--2---:R-:W-:Y:S01]  /*111e0*/  HMMA.16816.F32.BF16 R4, R140.reuse, R144, R4 ;  /* 0x000000908c04723c */ /* 0x044fe20000041804 */
[----:B------:R1:W-:Y:S07]  /*111f0*/  MUFU.EX2 R193, R3 ;  /* 0x0000000300c17308 */ /* 0x0003ee0000000800 */
[C---:B------:R-:W-:Y:S01]  /*11200*/  HMMA.16816.F32.BF16 R8, R140.reuse, R146, R8 ;  /* 0x000000928c08723c */ /* 0x040fe20000041808 */
[----:B------:R-:W2:Y:S07]  /*11210*/  LDSM.16.MT88.4 R144, [R218+0x4800] ;  /* 0x00480000da90783b */ /* 0x000eae0000004200 */
[C---:B------:R-:W-:Y:S08]  /*11220*/  HMMA.16816.F32.BF16 R12, R140.reuse, R152, R12 ;  /* 0x000000988c0c723c */ /* 0x040ff0000004180c */
[C---:B------:R-:W-:Y:S01]  /*11230*/  HMMA.16816.F32.BF16 R16, R140.reuse, R154, R16 ;  /* 0x0000009a8c10723c */ /* 0x040fe20000041810 */
[----:B------:R-:W2:Y:S03]  /*11240*/  LDSM.16.MT88.4 R152, [R221+0x4800] ;  /* 0x00480000dd98783b */ /* 0x000ea60000004200 */
[----:B-1----:R-:W-:Y:S04]  /*11250*/  FFMA.FTZ R3, R192, c[0x0][0x2d0], -R134 ;  /* 0x0000b400c0037a23 */ /* 0x002fe80000010886 */
[C---:B------:R-:W-:Y:S01]  /*11260*/  HMMA.16816.F32.BF16 R20, R140.reuse, R160, R20 ;  /* 0x000000a08c14723c */ /* 0x040fe20000041814 */
[----:B------:R1:W-:Y:S07]  /*11270*/  MUFU.EX2 R192, R3 ;  /* 0x0000000300c07308 */ /* 0x0003ee0000000800 */
[C---:B------:R-:W-:Y:S01]  /*11280*/  HMMA.16816.F32.BF16 R24, R140.reuse, R162, R24 ;  /* 0x000000a28c18723c */ /* 0x040fe20000041818 */
[----:B------:R-:W-:Y:S07]  /*11290*/  LDSM.16.MT88.4 R160, [R217+0x7800] ;  /* 0x00780000d9a0783b */ /* 0x000fee0000004200 */
[C---:B---3--:R-:W-:Y:S08]  /*112a0*/  HMMA.16816.F32.BF16 R28, R140.reuse, R156, R28 ;  /* 0x0000009c8c1c723c */ /* 0x048ff0000004181c */
[C---:B------:R-:W-:Y:S01]  /*112b0*/  HMMA.16816.F32.BF16 R32, R140.reuse, R158, R32 ;  /* 0x0000009e8c20723c */ /* 0x040fe20000041820 */
[----:B------:R-:W3:Y:S03]  /*112c0*/  LDSM.16.MT88.4 R156, [R220+0x4800] ;  /* 0x00480000dc9c783b */ /* 0x000ee60000004200 */
[--C-:B-1----:R-:W-:Y:S04]  /*112d0*/  FFMA.FTZ R3, R184, c[0x0][0x2d0], -R138.reuse ;  /* 0x0000b400b8037a23 */ /* 0x102fe8000001088a */
[C---:B----4-:R-:W-:Y:S01]  /*112e0*/  HMMA.16816.F32.BF16 R36, R140.reuse, R148, R36 ;  /* 0x000000948c24723c */ /* 0x050fe20000041824 */
[----:B------:R1:W-:Y:S01]  /*112f0*/  MUFU.EX2 R205, R3 ;  /* 0x0000000300cd7308 */ /* 0x0003e20000000800 */
[----:B------:R-:W4:Y:S06]  /*11300*/  LDL.LU R184, [R1+0x10] ;  /* 0x0000100001b87983 */ /* 0x000f2c0000300800 */
[C---:B------:R-:W-:Y:S01]  /*11310*/  HMMA.16816.F32.BF16 R40, R140.reuse, R150, R40 ;  /* 0x000000968c28723c */ /* 0x040fe20000041828 */
[----:B------:R-:W3:Y:S07]  /*11320*/  LDSM.16.MT88.4 R148, [R218+0x7800] ;  /* 0x00780000da94783b */ /* 0x000eee0000004200 */
[C---:B--2---:R-:W-:Y:S08]  /*11330*/  HMMA.16816.F32.BF16 R44, R140.reuse, R144, R44 ;  /* 0x000000908c2c723c */ /* 0x044ff0000004182c */
[C---:B------:R-:W-:Y:S01]  /*11340*/  HMMA.16816.F32.BF16 R48, R140.reuse, R146, R48 ;  /* 0x000000928c30723c */ /* 0x040fe20000041830 */
[----:B------:R-:W2:Y:S03]  /*11350*/  LDSM.16.MT88.4 R144, [R221+0x7800] ;  /* 0x00780000dd90783b */ /* 0x000ea60000004200 */
[----:B-1----:R-:W-:Y:S01]  /*11360*/  FFMA.FTZ R3, R182, c[0x0][0x2d0], -R138 ;  /* 0x0000b400b6037a23 */ /* 0x002fe2000001088a */
[----:B------:R-:W-:Y:S03]  /*11370*/  MOV R182, R178 ;  /* 0x000000b200b67202 */ /* 0x000fe60000000f00 */
[C---:B------:R-:W-:Y:S01]  /*11380*/  HMMA.16816.F32.BF16 R52, R140.reuse, R152, R52 ;  /* 0x000000988c34723c */ /* 0x040fe20000041834 */
[----:B------:R1:W-:Y:S07]  /*11390*/  MUFU.EX2 R204, R3 ;  /* 0x0000000300cc7308 */ /* 0x0003ee0000000800 */
[C---:B------:R-:W-:Y:S01]  /*113a0*/  HMMA.16816.F32.BF16 R56, R140.reuse, R154, R56 ;  /* 0x0000009a8c38723c */ /* 0x040fe20000041838 */
[----:B------:R-:W2:Y:S07]  /*113b0*/  LDSM.16.MT88.4 R152, [R220+0x7800] ;  /* 0x00780000dc98783b */ /* 0x000eae0000004200 */
[C---:B---3--:R-:W-:Y:S08]  /*113c0*/  HMMA.16816.F32.BF16 R60, R140.reuse, R156, R60 ;  /* 0x0000009c8c3c723c */ /* 0x048ff0000004183c */
[C---:B------:R-:W-:Y:S01]  /*113d0*/  HMMA.16816.F32.BF16 R64, R140.reuse, R158, R64 ;  /* 0x0000009e8c40723c */ /* 0x040fe20000041840 */
[----:B------:R-:W3:Y:S03]  /*113e0*/  LDSM.16.MT88.4 R156, [R217+0xa800] ;  /* 0x00a80000d99c783b */ /* 0x000ee60000004200 */
[--C-:B-1----:R-:W-:Y:S04]  /*113f0*/  FFMA.FTZ R3, R191, c[0x0][0x2d0], -R134.reuse ;  /* 0x0000b400bf037a23 */ /* 0x102fe80000010886 */
[C---:B------:R-:W-:Y:S01]  /*11400*/  HMMA.16816.F32.BF16 R68, R140.reuse, R160, R68 ;  /* 0x000000a08c44723c */ /* 0x040fe20000041844 */
[----:B------:R1:W-:Y:S07]  /*11410*/  MUFU.EX2 R191, R3 ;  /* 0x0000000300bf7308 */ /* 0x0003ee0000000800 */
[C---:B------:R-:W-:Y:S01]  /*11420*/  HMMA.16816.F32.BF16 R72, R140.reuse, R162, R72 ;  /* 0x000000a28c48723c */ /* 0x040fe20000041848 */
[----:B------:R-:W-:Y:S07]  /*11430*/  LDSM.16.MT88.4 R160, [R217+0x5000] ;  /* 0x00500000d9a0783b */ /* 0x000fee0000004200 */
[C---:B------:R-:W-:Y:S08]  /*11440*/  HMMA.16816.F32.BF16 R76, R140.reuse, R148, R76 ;  /* 0x000000948c4c723c */ /* 0x040ff0000004184c */
[C---:B------:R-:W-:Y:S01]  /*11450*/  HMMA.16816.F32.BF16 R80, R140.reuse, R150, R80 ;  /* 0x000000968c50723c */ /* 0x040fe20000041850 */
[----:B------:R-:W3:Y:S03]  /*11460*/  LDSM.16.MT88.4 R148, [R218+0xa800] ;  /* 0x00a80000da94783b */ /* 0x000ee60000004200 */
[----:B-1----:R-:W-:Y:S01]  /*11470*/  FFMA.FTZ R3, R181, c[0x0][0x2d0], -R134 ;  /* 0x0000b400b5037a23 */ /* 0x002fe20000010886 */
[----:B------:R-:W-:Y:S03]  /*11480*/  MOV R181, R190 ;  /* 0x000000be00b57202 */ /* 0x000fe60000000f00 */
[C---:B--2---:R-:W-:Y:S01]  /*11490*/  HMMA.16816.F32.BF16 R84, R140.reuse, R144, R84 ;  /* 0x000000908c54723c */ /* 0x044fe20000041854 */
[----:B------:R1:W-:Y:S07]  /*114a0*/  MUFU.EX2 R190, R3 ;  /* 0x0000000300be7308 */ /* 0x0003ee0000000800 */
[C---:B------:R-:W-:Y:S01]  /*114b0*/  HMMA.16816.F32.BF16 R88, R140.reuse, R146, R88 ;  /* 0x000000928c58723c */ /* 0x040fe20000041858 */
[----:B------:R-:W2:Y:S07]  /*114c0*/  LDSM.16.MT88.4 R144, [R221+0xa800] ;  /* 0x00a80000dd90783b */ /* 0x000eae0000004200 */
[C---:B------:R-:W-:Y:S08]  /*114d0*/  HMMA.16816.F32.BF16 R92, R140.reuse, R152, R92 ;  /* 0x000000988c5c723c */ /* 0x040ff0000004185c */
[C---:B------:R-:W-:Y:S01]  /*114e0*/  HMMA.16816.F32.BF16 R96, R140.reuse, R154, R96 ;  /* 0x0000009a8c60723c */ /* 0x040fe20000041860 */
[----:B------:R-:W2:Y:S03]  /*114f0*/  LDSM.16.MT88.4 R152, [R220+0xa800] ;  /* 0x00a80000dc98783b */ /* 0x000ea60000004200 */
[--C-:B-1----:R-:W-:Y:S01]  /*11500*/  FFMA.FTZ R3, R181, c[0x0][0x2d0], -R138.reuse ;  /* 0x0000b400b5037a23 */ /* 0x102fe2000001088a */
[----:B------:R-:W-:Y:S03]  /*11510*/  MOV R181, R177 ;  /* 0x000000b100b57202 */ /* 0x000fe60000000f00 */
[C---:B---3--:R-:W-:Y:S01]  /*11520*/  HMMA.16816.F32.BF16 R100, R140.reuse, R156, R100 ;  /* 0x0000009c8c64723c */ /* 0x048fe20000041864 */
[----:B------:R1:W-:Y:S07]  /*11530*/  MUFU.EX2 R197, R3 ;  /* 0x0000000300c57308 */ /* 0x0003ee0000000800 */
[C---:B------:R-:W-:Y:S01]  /*11540*/  HMMA.16816.F32.BF16 R104, R140.reuse, R158, R104 ;  /* 0x0000009e8c68723c */ /* 0x040fe20000041868 */
[----:B------:R-:W3:Y:S07]  /*11550*/  LDSM.16.MT88.4 R156, [R217+0x2000] ;  /* 0x00200000d99c783b */ /* 0x000eee0000004200 */
[C---:B------:R-:W-:Y:S08]  /*11560*/  HMMA.16816.F32.BF16 R108, R140.reuse, R148, R108 ;  /* 0x000000948c6c723c */ /* 0x040ff0000004186c */
[C---:B------:R-:W-:Y:S01]  /*11570*/  HMMA.16816.F32.BF16 R112, R140.reuse, R150, R112 ;  /* 0x000000968c70723c */ /* 0x040fe20000041870 */
[----:B------:R-:W3:Y:S03]  /*11580*/  LDSM.16.MT88.4 R148, [R218+0x2000] ;  /* 0x00200000da94783b */ /* 0x000ee60000004200 */
[----:B-1----:R-:W-:Y:S01]  /*11590*/  FFMA.FTZ R3, R180, c[0x0][0x2d0], -R138 ;  /* 0x0000b400b4037a23 */ /* 0x002fe2000001088a */
[----:B------:R-:W-:Y:S03]  /*115a0*/  MOV R180, R176 ;  /* 0x000000b000b47202 */ /* 0x000fe60000000f00 */
[C---:B--2---:R-:W-:Y:S01]  /*115b0*/  HMMA.16816.F32.BF16 R116, R140.reuse, R144, R116 ;  /* 0x000000908c74723c */ /* 0x044fe20000041874 */
[----:B------:R1:W2:Y:S07]  /*115c0*/  MUFU.EX2 R196, R3 ;  /* 0x0000000300c47308 */ /* 0x0002ae0000000800 */
[C---:B------:R-:W-:Y:S01]  /*115d0*/  HMMA.16816.F32.BF16 R120, R140.reuse, R146, R120 ;  /* 0x000000928c78723c */ /* 0x040fe20000041878 */
[----:B------:R-:W3:Y:S07]  /*115e0*/  LDSM.16.MT88.4 R144, [R221+0x2000] ;  /* 0x00200000dd90783b */ /* 0x000eee0000004200 */
[C---:B------:R-:W-:Y:S08]  /*115f0*/  HMMA.16816.F32.BF16 R124, R140.reuse, R152, R124 ;  /* 0x000000988c7c723c */ /* 0x040ff0000004187c */
[----:B------:R-:W-:Y:S01]  /*11600*/  HMMA.16816.F32.BF16 R128, R140, R154, R128 ;  /* 0x0000009a8c80723c */ /* 0x000fe20000041880 */
[----:B------:R-:W3:Y:S03]  /*11610*/  LDSM.16.MT88.4 R152, [R220+0x2000] ;  /* 0x00200000dc98783b */ /* 0x000ee60000004200 */
[--C-:B-1----:R-:W-:Y:S01]  /*11620*/  FFMA.FTZ R3, R189, c[0x0][0x2d0], -R134.reuse ;  /* 0x0000b400bd037a23 */ /* 0x102fe20000010886 */
[----:B--2---:R-:W-:Y:S02]  /*11630*/  F2FP.BF16.PACK_AB R136, R196, R197 ;  /* 0x000000c5c488723e */ /* 0x004fe400000010ff */
[----:B------:R-:W-:Y:S01]  /*11640*/  F2FP.BF16.PACK_AB R140, R208, R209 ;  /* 0x000000d1d08c723e */ /* 0x000fe200000010ff */
[----:B------:R1:W-:Y:S01]  /*11650*/  MUFU.EX2 R189, R3 ;  /* 0x0000000300bd7308 */ /* 0x0003e20000000800 */
[----:B------:R-:W-:Y:S03]  /*11660*/  F2FP.BF16.PACK_AB R141, R192, R193 ;  /* 0x000000c1c08d723e */ /* 0x000fe600000010ff */
[----:B------:R-:W-:Y:S02]  /*11670*/  F2FP.BF16.PACK_AB R142, R204, R205 ;  /* 0x000000cdcc8e723e */ /* 0x000fe400000010ff */
[----:B------:R-:W-:Y:S07]  /*11680*/  F2FP.BF16.PACK_AB R143, R190, R191 ;  /* 0x000000bfbe8f723e */ /* 0x000fee00000010ff */
[C---:B---3--:R-:W-:Y:S08]  /*11690*/  HMMA.16816.F32.BF16 R4, R140.reuse, R156, R4 ;  /* 0x0000009c8c04723c */ /* 0x048ff00000041804 */
[C---:B------:R-:W-:Y:S01]  /*116a0*/  HMMA.16816.F32.BF16 R8, R140.reuse, R158, R8 ;  /* 0x0000009e8c08723c */ /* 0x040fe20000041808 */
[----:B------:R-:W2:Y:S03]  /*116b0*/  LDSM.16.MT88.4 R156, [R218+0x5000] ;  /* 0x00500000da9c783b */ /* 0x000ea60000004200 */
[--C-:B-1----:R-:W-:Y:S02]  /*116c0*/  FFMA.FTZ R3, R179, c[0x0][0x2d0], -R134.reuse ;  /* 0x0000b400b3037a23 */ /* 0x102fe40000010886 */
[----:B------:R-:W-:Y:S02]  /*116d0*/  FFMA.FTZ R134, R137, c[0x0][0x2d0], -R134 ;  /* 0x0000b40089867a23 */ /* 0x000fe40000010886 */
[C---:B------:R-:W-:Y:S01]  /*116e0*/  HMMA.16816.F32.BF16 R12, R140.reuse, R148, R12 ;  /* 0x000000948c0c723c */ /* 0x040fe2000004180c */
[----:B------:R1:W3:Y:S01]  /*116f0*/  MUFU.EX2 R188, R3 ;  /* 0x0000000300bc7308 */ /* 0x0002e20000000800 */
[----:B------:R-:W-:Y:S06]  /*11700*/  LDSM.16.MT88.4 R176, [R217+0x5800] ;  /* 0x00580000d9b0783b */ /* 0x000fec0000004200 */
[C---:B------:R-:W-:Y:S02]  /*11710*/  HMMA.16816.F32.BF16 R16, R140.reuse, R150, R16 ;  /* 0x000000968c10723c */ /* 0x040fe40000041810 */
[----:B------:R-:W2:Y:S01]  /*11720*/  LDSM.16.MT88.4 R148, [R221+0x5000] ;  /* 0x00500000dd94783b */ /* 0x000ea20000004200 */
[----:B------:R-:W-:Y:S05]  /*11730*/  MUFU.EX2 R134, R134 ;  /* 0x0000008600867308 */ /* 0x000fea0000000800 */
[C---:B------:R-:W-:Y:S08]  /*11740*/  HMMA.16816.F32.BF16 R20, R140.reuse, R144, R20 ;  /* 0x000000908c14723c */ /* 0x040ff00000041814 */
[C---:B------:R-:W-:Y:S01]  /*11750*/  HMMA.16816.F32.BF16 R24, R140.reuse, R146, R24 ;  /* 0x000000928c18723c */ /* 0x040fe20000041818 */
[----:B------:R-:W4:Y:S03]  /*11760*/  LDSM.16.MT88.4 R144, [R220+0x5000] ;  /* 0x00500000dc90783b */ /* 0x000f260000004200 */
[--C-:B-1----:R-:W-:Y:S01]  /*11770*/  FFMA.FTZ R3, R195, c[0x0][0x2d0], -R138.reuse ;  /* 0x0000b400c3037a23 */ /* 0x102fe2000001088a */
[----:B---3--:R-:W-:Y:S03]  /*11780*/  F2FP.BF16.PACK_AB R137, R188, R189 ;  /* 0x000000bdbc89723e */ /* 0x008fe600000010ff */
[C---:B------:R-:W-:Y:S01]  /*11790*/  HMMA.16816.F32.BF16 R28, R140.reuse, R152, R28 ;  /* 0x000000988c1c723c */ /* 0x040fe2000004181c */
[----:B------:R1:W-:Y:S07]  /*117a0*/  MUFU.EX2 R195, R3 ;  /* 0x0000000300c37308 */ /* 0x0003ee0000000800 */
[C---:B------:R-:W-:Y:S01]  /*117b0*/  HMMA.16816.F32.BF16 R32, R140.reuse, R154, R32 ;  /* 0x0000009a8c20723c */ /* 0x040fe20000041820 */
[----:B------:R-:W3:Y:S07]  /*117c0*/  LDSM.16.MT88.4 R152, [R217+0x8000] ;  /* 0x00800000d998783b */ /* 0x000eee0000004200 */
[C---:B------:R-:W-:Y:S08]  /*117d0*/  HMMA.16816.F32.BF16 R36, R140.reuse, R160, R36 ;  /* 0x000000a08c24723c */ /* 0x040ff00000041824 */
[C---:B------:R-:W-:Y:S01]  /*117e0*/  HMMA.16816.F32.BF16 R40, R140.reuse, R162, R40 ;  /* 0x000000a28c28723c */ /* 0x040fe20000041828 */
[----:B------:R-:W3:Y:S03]  /*117f0*/  LDSM.16.MT88.4 R160, [R218+0x8000] ;  /* 0x00800000daa0783b */ /* 0x000ee60000004200 */
[----:B-1----:R-:W-:Y:S04]  /*11800*/  FFMA.FTZ R3, R194, c[0x0][0x2d0], -R138 ;  /* 0x0000b400c2037a23 */ /* 0x002fe8000001088a */
[C---:B--2---:R-:W-:Y:S01]  /*11810*/  HMMA.16816.F32.BF16 R44, R140.reuse, R156, R44 ;  /* 0x0000009c8c2c723c */ /* 0x044fe2000004182c */
[----:B------:R-:W2:Y:S01]  /*11820*/  LDL.LU R138, [R1+0x18] ;  /* 0x00001800018a7983 */ /* 0x000ea20000300800 */
[----:B------:R1:W1:Y:S06]  /*11830*/  MUFU.EX2 R194, R3 ;  /* 0x0000000300c27308 */ /* 0x00026c0000000800 */
[C---:B------:R-:W-:Y:S01]  /*11840*/  HMMA.16816.F32.BF16 R48, R140.reuse, R158, R48 ;  /* 0x0000009e8c30723c */ /* 0x040fe20000041830 */
[----:B------:R-:W3:Y:S07]  /*11850*/  LDSM.16.MT88.4 R156, [R221+0x8000] ;  /* 0x00800000dd9c783b */ /* 0x000eee0000004200 */
[C---:B------:R-:W-:Y:S04]  /*11860*/  HMMA.16816.F32.BF16 R52, R140.reuse, R148, R52 ;  /* 0x000000948c34723c */ /* 0x040fe80000041834 */
[----:B----4-:R-:W-:Y:S02]  /*11870*/  FFMA.FTZ R2, R2, R184, R185 ;  /* 0x000000b802027223 */ /* 0x010fe400000100b9 */
[----:B------:R-:W-:Y:S02]  /*11880*/  LDSM.16.MT88.4 R184, [R218+0x5800] ;  /* 0x00580000dab8783b */ /* 0x000fe40000004200 */
[C---:B------:R-:W-:Y:S04]  /*11890*/  HMMA.16816.F32.BF16 R56, R140.reuse, R150, R56 ;  /* 0x000000968c38723c */ /* 0x040fe80000041838 */
[----:B-1----:R-:W-:Y:S02]  /*118a0*/  MOV R3, R171 ;  /* 0x000000ab00037202 */ /* 0x002fe40000000f00 */
[----:B------:R-:W1:Y:S02]  /*118b0*/  LDSM.16.MT88.4 R148, [R220+0x8000] ;  /* 0x00800000dc94783b */ /* 0x000e640000004200 */
[C---:B------:R-:W-:Y:S08]  /*118c0*/  HMMA.16816.F32.BF16 R60, R140.reuse, R144, R60 ;  /* 0x000000908c3c723c */ /* 0x040ff0000004183c */
[C---:B------:R-:W-:Y:S01]  /*118d0*/  HMMA.16816.F32.BF16 R64, R140.reuse, R146, R64 ;  /* 0x000000928c40723c */ /* 0x040fe20000041840 */
[----:B------:R-:W4:Y:S07]  /*118e0*/  LDSM.16.MT88.4 R144, [R217+0xb000] ;  /* 0x00b00000d990783b */ /* 0x000f2e0000004200 */
[C---:B---3--:R-:W-:Y:S08]  /*118f0*/  HMMA.16816.F32.BF16 R68, R140.reuse, R152, R68 ;  /* 0x000000988c44723c */ /* 0x048ff00000041844 */
[C---:B------:R-:W-:Y:S01]  /*11900*/  HMMA.16816.F32.BF16 R72, R140.reuse, R154, R72 ;  /* 0x0000009a8c48723c */ /* 0x040fe20000041848 */
[----:B------:R-:W3:Y:S07]  /*11910*/  LDSM.16.MT88.4 R152, [R218+0xb000] ;  /* 0x00b00000da98783b */ /* 0x000eee0000004200 */
[C---:B------:R-:W-:Y:S08]  /*11920*/  HMMA.16816.F32.BF16 R76, R140.reuse, R160, R76 ;  /* 0x000000a08c4c723c */ /* 0x040ff0000004184c */
[C---:B------:R-:W-:Y:S01]  /*11930*/  HMMA.16816.F32.BF16 R80, R140.reuse, R162, R80 ;  /* 0x000000a28c50723c */ /* 0x040fe20000041850 */
[----:B------:R-:W-:Y:S07]  /*11940*/  LDSM.16.MT88.4 R160, [R221+0x2800] ;  /* 0x00280000dda0783b */ /* 0x000fee0000004200 */
[C---:B------:R-:W-:Y:S08]  /*11950*/  HMMA.16816.F32.BF16 R84, R140.reuse, R156, R84 ;  /* 0x0000009c8c54723c */ /* 0x040ff00000041854 */
[C---:B------:R-:W-:Y:S01]  /*11960*/  HMMA.16816.F32.BF16 R88, R140.reuse, R158, R88 ;  /* 0x0000009e8c58723c */ /* 0x040fe20000041858 */
[----:B------:R-:W3:Y:S07]  /*11970*/  LDSM.16.MT88.4 R156, [R221+0xb000] ;  /* 0x00b00000dd9c783b */ /* 0x000eee0000004200 */
[C---:B-1----:R-:W-:Y:S08]  /*11980*/  HMMA.16816.F32.BF16 R92, R140.reuse, R148, R92 ;  /* 0x000000948c5c723c */ /* 0x042ff0000004185c */
[C---:B------:R-:W-:Y:S01]  /*11990*/  HMMA.16816.F32.BF16 R96, R140.reuse, R150, R96 ;  /* 0x000000968c60723c */ /* 0x040fe20000041860 */
[----:B------:R-:W1:Y:S07]  /*119a0*/  LDSM.16.MT88.4 R148, [R220+0xb000] ;  /* 0x00b00000dc94783b */ /* 0x000e6e0000004200 */
[C---:B----4-:R-:W-:Y:S08]  /*119b0*/  HMMA.16816.F32.BF16 R100, R140.reuse, R144, R100 ;  /* 0x000000908c64723c */ /* 0x050ff00000041864 */
[C---:B------:R-:W-:Y:S01]  /*119c0*/  HMMA.16816.F32.BF16 R104, R140.reuse, R146, R104 ;  /* 0x000000928c68723c */ /* 0x040fe20000041868 */
[----:B------:R-:W4:Y:S07]  /*119d0*/  LDSM.16.MT88.4 R144, [R217+0x2800] ;  /* 0x00280000d990783b */ /* 0x000f2e0000004200 */
[C---:B---3--:R-:W-:Y:S08]  /*119e0*/  HMMA.16816.F32.BF16 R108, R140.reuse, R152, R108 ;  /* 0x000000988c6c723c */ /* 0x048ff0000004186c */
[C---:B------:R-:W-:Y:S01]  /*119f0*/  HMMA.16816.F32.BF16 R112, R140.reuse, R154, R112 ;  /* 0x0000009a8c70723c */ /* 0x040fe20000041870 */
[----:B------:R-:W3:Y:S07]  /*11a00*/  LDSM.16.MT88.4 R152, [R218+0x2800] ;  /* 0x00280000da98783b */ /* 0x000eee0000004200 */
[C---:B------:R-:W-:Y:S07]  /*11a10*/  HMMA.16816.F32.BF16 R116, R140.reuse, R156, R116 ;  /* 0x0000009c8c74723c */ /* 0x040fee0000041874 */
[----:B------:R-:W-:Y:S01]  /*11a20*/  MOV R156, R170 ;  /* 0x000000aa009c7202 */ /* 0x000fe20000000f00 */
[C---:B------:R-:W-:Y:S04]  /*11a30*/  HMMA.16816.F32.BF16 R120, R140.reuse, R158, R120 ;  /* 0x0000009e8c78723c */ /* 0x040fe80000041878 */
[----:B------:R-:W-:Y:S03]  /*11a40*/  MOV R157, R169 ;  /* 0x000000a9009d7202 */ /* 0x000fe60000000f00 */
[----:B------:R-:W-:Y:S01]  /*11a50*/  MOV R159, R168 ;  /* 0x000000a8009f7202 */ /* 0x000fe20000000f00 */
[C---:B-1----:R-:W-:Y:S01]  /*11a60*/  HMMA.16816.F32.BF16 R124, R140.reuse, R148, R124 ;  /* 0x000000948c7c723c */ /* 0x042fe2000004187c */
[----:B------:R-:W1:Y:S07]  /*11a70*/  LDSM.16.MT88.4 R168, [R220+0x2800] ;  /* 0x00280000dca8783b */ /* 0x000e6e0000004200 */
[----:B------:R-:W-:Y:S04]  /*11a80*/  HMMA.16816.F32.BF16 R128, R140, R150, R128 ;  /* 0x000000968c80723c */ /* 0x000fe80000041880 */
[----:B--2---:R-:W-:Y:S01]  /*11a90*/  FFMA.FTZ R0, R0, R138, R139 ;  /* 0x0000008a00007223 */ /* 0x004fe2000001008b */
[----:B------:R-:W-:Y:S02]  /*11aa0*/  F2FP.BF16.PACK_AB R138, R194, R195 ;  /* 0x000000c3c28a723e */ /* 0x000fe400000010ff */
[----:B------:R-:W-:Y:S07]  /*11ab0*/  F2FP.BF16.PACK_AB R139, R134, R135 ;  /* 0x00000087868b723e */ /* 0x000fee00000010ff */
[C---:B----4-:R-:W-:Y:S01]  /*11ac0*/  HMMA.16816.F32.BF16 R140, R136.reuse, R144, R4 ;  /* 0x00000090888c723c */ /* 0x050fe20000041804 */
[----:B------:R-:W2:Y:S07]  /*11ad0*/  LDSM.16.MT88.4 R4, [R221+0x5800] ;  /* 0x00580000dd04783b */ /* 0x000eae0000004200 */
[C---:B------:R-:W-:Y:S07]  /*11ae0*/  HMMA.16816.F32.BF16 R144, R136.reuse, R146, R8 ;  /* 0x000000928890723c */ /* 0x040fee0000041808 */
[----:B------:R-:W-:Y:S01]  /*11af0*/  MOV R8, R159 ;  /* 0x0000009f00087202 */ /* 0x000fe20000000f00 */
[C---:B---3--:R-:W-:Y:S01]  /*11b00*/  HMMA.16816.F32.BF16 R148, R136.reuse, R152, R12 ;  /* 0x000000988894723c */ /* 0x048fe2000004180c */
[----:B------:R-:W-:Y:S03]  /*11b10*/  LDSM.16.MT88.4 R12, [R217+0x8800] ;  /* 0x00880000d90c783b */ /* 0x000fe60000004200 */
[----:B------:R-:W-:Y:S02]  /*11b20*/  MOV R9, R156 ;  /* 0x0000009c00097202 */ /* 0x000fe40000000f00 */
[----:B------:R-:W-:Y:S02]  /*11b30*/  MOV R10, R157 ;  /* 0x0000009d000a7202 */ /* 0x000fe40000000f00 */
[C---:B------:R-:W-:Y:S01]  /*11b40*/  HMMA.16816.F32.BF16 R152, R136.reuse, R154, R16 ;  /* 0x0000009a8898723c */ /* 0x040fe20000041810 */
[----:B------:R-:W-:Y:S03]  /*11b50*/  LDSM.16.MT88.4 R16, [R218+0x8800] ;  /* 0x00880000da10783b */ /* 0x000fe60000004200 */
[----:B------:R-:W-:Y:S04]  /*11b60*/  MOV R11, R167 ;  /* 0x000000a7000b7202 */ /* 0x000fe80000000f00 */
[C---:B------:R-:W-:Y:S07]  /*11b70*/  HMMA.16816.F32.BF16 R156, R136.reuse, R160, R20 ;  /* 0x000000a0889c723c */ /* 0x040fee0000041814 */
[----:B------:R-:W-:Y:S01]  /*11b80*/  MOV R21, R166 ;  /* 0x000000a600157202 */ /* 0x000fe20000000f00 */
[C---:B------:R-:W-:Y:S01]  /*11b90*/  HMMA.16816.F32.BF16 R160, R136.reuse, R162, R24 ;  /* 0x000000a288a0723c */ /* 0x040fe20000041818 */
[----:B------:R-:W-:Y:S03]  /*11ba0*/  LDSM.16.MT88.4 R24, [R220+0x8800] ;  /* 0x00880000dc18783b */ /* 0x000fe60000004200 */
[----:B------:R-:W-:Y:S02]  /*11bb0*/  MOV R22, R165 ;  /* 0x000000a500167202 */ /* 0x000fe40000000f00 */
[----:B------:R-:W-:Y:S02]  /*11bc0*/  MOV R23, R164 ;  /* 0x000000a400177202 */ /* 0x000fe40000000f00 */
        /* <DEDUP_REMOVED lines=11> */
[----:B------:R-:W-:Y:S02]  /*11c80*/  MOV R35, R11 ;  /* 0x0000000b00237202 */ /* 0x000fe40000000f00 */
[----:B------:R-:W1:Y:S01]  /*11c90*/  LDSM.16.MT88.4 R8, [R220+0x5800] ;  /* 0x00580000dc08783b */ /* 0x000e620000004200 */
[C---:B------:R-:W-:Y:S04]  /*11ca0*/  HMMA.16816.F32.BF16 R176, R136.reuse, R178, R40 ;  /* 0x000000b288b0723c */ /* 0x040fe80000041828 */
[----:B------:R-:W-:Y:S02]  /*11cb0*/  MOV R39, R183 ;  /* 0x000000b700277202 */ /* 0x000fe40000000f00 */
[----:B------:R-:W-:Y:S02]  /*11cc0*/  MOV R36, R21 ;  /* 0x0000001500247202 */ /* 0x000fe40000000f00 */
[----:B------:R-:W-:Y:S04]  /*11cd0*/  MOV R41, R182 ;  /* 0x000000b600297202 */ /* 0x000fe80000000f00 */
[----:B------:R-:W-:Y:S01]  /*11ce0*/  MOV R42, R181 ;  /* 0x000000b5002a7202 */ /* 0x000fe20000000f00 */
[----:B------:R-:W-:Y:S01]  /*11cf0*/  FADD.FTZ R2, R41, R2 ;  /* 0x0000000229027221 */ /* 0x000fe20000010000 */
[----:B------:R-:W-:Y:S02]  /*11d00*/  MOV R43, R180 ;  /* 0x000000b4002b7202 */ /* 0x000fe40000000f00 */
[C---:B------:R-:W-:Y:S03]  /*11d10*/  HMMA.16816.F32.BF16 R180, R136.reuse, R184, R44 ;  /* 0x000000b888b4723c */ /* 0x040fe6000004182c */
[----:B------:R-:W-:Y:S01]  /*11d20*/  MOV R37, R22 ;  /* 0x0000001600257202 */ /* 0x000fe20000000f00 */
[----:B------:R-:W-:Y:S01]  /*11d30*/  FADD.FTZ R2, R43, R2 ;  /* 0x000000022b027221 */ /* 0x000fe20000010000 */
[----:B------:R-:W-:Y:S01]  /*11d40*/  MOV R38, R23 ;  /* 0x0000001700267202 */ /* 0x000fe20000000f00 */
[----:B------:R-:W-:Y:S01]  /*11d50*/  FADD.FTZ R0, R42, R0 ;  /* 0x000000002a007221 */ /* 0x000fe20000010000 */
[----:B------:R-:W3:Y:S01]  /*11d60*/  LDSM.16.MT88.4 R20, [R221+0x8800] ;  /* 0x00880000dd14783b */ /* 0x000ee20000004200 */
[C---:B------:R-:W-:Y:S04]  /*11d70*/  HMMA.16816.F32.BF16 R184, R136.reuse, R186, R48 ;  /* 0x000000ba88b8723c */ /* 0x040fe80000041830 */
        /* <DEDUP_REMOVED lines=65> */
[----:B------:R-:W-:Y:S02]  /*12190*/  HMMA.16816.F32.BF16 R128, R136, R6, R128 ;  /* 0x000000068880723c */ /* 0x000fe40000041880 */
[----:B------:R1:W-:Y:S02]  /*121a0*/  STL [R1+0x10], R2 ;  /* 0x0000100201007387 */ /* 0x0003e40000100800 */
[----:B------:R-:W-:Y:S01]  /*121b0*/  FADD.FTZ R0, R134, R0 ;  /* 0x0000000086007221 */ /* 0x000fe20000010000 */
[----:B------:R-:W-:Y:S02]  /*121c0*/  MOV R135, R132 ;  /* 0x0000008400877202 */ /* 0x000fe40000000f00 */
[----:B------:R-:W-:Y:S02]  /*121d0*/  MOV R134, R133 ;  /* 0x0000008500867202 */ /* 0x000fe40000000f00 */
[----:B------:R1:W-:Y:S01]  /*121e0*/  STL [R1+0x18], R0 ;  /* 0x0000180001007387 */ /* 0x0003e20000100800 */
[----:B------:R-:W-:-:S05]  /*121f0*/  @P0 BRA `(.L_x_1288) ;  /* 0xffffb12000000947 */ /* 0x000fca000383ffff */
.L_x_1287:
[----:B------:R-:W-:Y:S02]  /*12200*/  MOV R7, 0x1f ;  /* 0x0000001f00077802 */ /* 0x000fe40000000f00 */
[----:B------:R-:W-:Y:S01]  /*12210*/  MOV R6, 0xffffffff ;  /* 0xffffffff00067802 */ /* 0x000fe20000000f00 */
[----:B------:R-:W-:Y:S06]  /*12220*/  BRA.DIV ~URZ, `(.L_x_1289) ;  /* 0x000032127f007947 */ /* 0x000fec000b800000 */
[----:B-1----:R-:W2:Y:S04]  /*12230*/  LDL R0, [R1+0x10] ;  /* 0x0000100001007983 */ /* 0x002ea80000100800 */
[----:B--2---:R1:W2:Y:S02]  /*12240*/  SHFL.BFLY PT, R4, R0, 0x2, 0x1f ;  /* 0x0c401f0000047f89 */ /* 0x0042a400000e0000 */
.L_x_1327:
        /* <DEDUP_REMOVED lines=9> */
.L_x_1328:
[----:B------:R-:W-:Y:S01]  /*122e0*/  FSETP.NE.FTZ.AND P1, PT, R4, RZ, PT ;  /* 0x000000ff0400720b */ /* 0x000fe20003f35000 */
[----:B--2---:R-:W-:Y:S01]  /*122f0*/  FADD.FTZ R3, R3, R0 ;  /* 0x0000000003037221 */ /* 0x004fe20000010000 */
[----:B------:R-:W-:Y:S02]  /*12300*/  MOV R2, RZ ;  /* 0x000000ff00027202 */ /* 0x000fe40000000f00 */
[----:B-1----:R-:W-:Y:S02]  /*12310*/  MOV R0, RZ ;  /* 0x000000ff00007202 */ /* 0x002fe40000000f00 */
[----:B------:R-:W-:Y:S02]  /*12320*/  FSETP.NE.FTZ.AND P0, PT, R3, RZ, PT ;  /* 0x000000ff0300720b */ /* 0x000fe40003f15000 */
[----:B------:R-:W-:-:S05]  /*12330*/  MOV R138, 0xff800000 ;  /* 0xff800000008a7802 */ /* 0x000fca0000000f00 */
        /* <DEDUP_REMOVED lines=70> */
[----:B------:R3:W4:Y:S01]  /*127a0*/  @P0 MUFU.LG2 R2, R3 ;  /* 0x0000000300020308 */ /* 0x0007220000000c00 */
[----:B--2---:R-:W-:Y:S02]  /*127b0*/  @P1 FMUL.FTZ R5, R4, 0.69314718246459960938 ;  /* 0x3f31721804051820 */ /* 0x004fe40000410000 */
[----:B------:R-:W-:Y:S02]  /*127c0*/  @P1 FMUL.FTZ R4, R6, c[0x0][0x2d0] ;  /* 0x0000b40006041a20 */ /* 0x000fe40000410000 */
[----:B-1----:R-:W-:Y:S02]  /*127d0*/  FMUL.FTZ R142, R0, R142 ;  /* 0x0000008e008e7220 */ /* 0x002fe40000410000 */
[----:B------:R-:W-:Y:S02]  /*127e0*/  @P1 FFMA.FTZ R138, R4, R133, R5 ;  /* 0x00000085048a1223 */ /* 0x000fe40000010005 */
[----:B------:R-:W-:-:S02]  /*127f0*/  FMUL.FTZ R143, R0, R143 ;  /* 0x0000008f008f7220 */ /* 0x000fc40000410000 */
[C---:B------:R-:W-:Y:S02]  /*12800*/  FMUL.FTZ R146, R0.reuse, R146 ;  /* 0x0000009200927220 */ /* 0x040fe40000410000 */
[C---:B------:R-:W-:Y:S02]  /*12810*/  FMUL.FTZ R61, R0.reuse, R147 ;  /* 0x00000093003d7220 */ /* 0x040fe40000410000 */
[----:B------:R-:W-:Y:S01]  /*12820*/  FMUL.FTZ R150, R0, R150 ;  /* 0x0000009600967220 */ /* 0x000fe20000410000 */
[----:B---3--:R-:W-:Y:S01]  /*12830*/  @P0 MOV R3, 0x3f317218 ;  /* 0x3f31721800030802 */ /* 0x008fe20000000f00 */
[----:B----4-:R-:W-:Y:S02]  /*12840*/  @P0 FMUL.FTZ R2, R2, 0.69314718246459960938 ;  /* 0x3f31721802020820 */ /* 0x010fe40000410000 */
[----:B------:R-:W-:Y:S02]  /*12850*/  FMUL.FTZ R151, R0, R151 ;  /* 0x0000009700977220 */ /* 0x000fe40000410000 */
[----:B------:R-:W-:-:S02]  /*12860*/  @P0 FMUL.FTZ R3, R3, c[0x0][0x2d0] ;  /* 0x0000b40003030a20 */ /* 0x000fc40000410000 */
        /* <DEDUP_REMOVED lines=58> */
[----:B------:R-:W-:Y:S01]  /*12c10*/  PRMT R0, R52, 0x7610, R0 ;  /* 0x0000761034007816 */ /* 0x000fe20000000000 */
[----:B------:R-:W-:Y:S02]  /*12c20*/  @P0 FFMA.FTZ R65, R3, R132, R2 ;  /* 0x0000008403410223 */ /* 0x000fe40000010002 */
.L_x_1270:
[----:B-1----:R1:W5:Y:S01]  /*12c30*/  LDL R56, [R1+0x68] ;  /* 0x0000680001387983 */ /* 0x0023620000100800 */
[----:B------:R-:W-:Y:S03]  /*12c40*/  BSSY B0, `(.L_x_1291) ;  /* 0x0000012000007945 */ /* 0x000fe60003800000 */
[----:B------:R-:W2:Y:S02]  /*12c50*/  S2R R67, SR_TID.X ;  /* 0x0000000000437919 */ /* 0x000ea40000002100 */
[----:B--2---:R-:W-:-:S13]  /*12c60*/  LOP3.LUT P0, RZ, R67, 0xff, RZ, 0xc0, !PT ;  /* 0x000000ff43ff7812 */ /* 0x004fda000780c0ff */
[----:B------:R-:W-:Y:S05]  /*12c70*/  @P0 BRA `(.L_x_1292) ;  /* 0x000000e000000947 */ /* 0x000fea0003800000 */
[----:B-1----:R-:W1:Y:S01]  /*12c80*/  S2R R52, SR_LANEID ;  /* 0x0000000000347919 */ /* 0x002e620000000000 */
[----:B------:R-:W-:Y:S01]  /*12c90*/  VOTEU.ANY UR4, UPT, PT ;  /* 0x0000000000047886 */ /* 0x000fe200038e0100 */
[----:B------:R-:W-:Y:S01]  /*12ca0*/  IMAD.MOV.U32 R54, RZ, RZ, c[0x0][0x580] ;  /* 0x00016000ff367624 */ /* 0x000fe200078e00ff */
[----:B------:R-:W1:Y:S01]  /*12cb0*/  FLO.U32 R3, UR4 ;  /* 0x0000000400037d00 */ /* 0x000e6200080e0000 */
[----:B------:R-:W-:-:S07]  /*12cc0*/  IMAD.MOV.U32 R55, RZ, RZ, c[0x0][0x584] ;  /* 0x00016100ff377624 */ /* 0x000fce00078e00ff */
[----:B------:R-:W2:Y:S01]  /*12cd0*/  POPC R2, UR4 ;  /* 0x0000000400027d09 */ /* 0x000ea20008000000 */
[----:B-1----:R-:W-:-:S13]  /*12ce0*/  ISETP.EQ.U32.AND P0, PT, R3, R52, PT ;  /* 0x000000340300720c */ /* 0x002fda0003f02070 */
[----:B--2---:R-:W2:Y:S04]  /*12cf0*/  @P0 ATOMG.E.ADD.STRONG.GPU PT, R2, [R54.64], R2 ;  /* 0x00000002360209a8 */ /* 0x004ea800081ee1c8 */
[----:B------:R-:W1:Y:S04]  /*12d00*/  S2R R52, SR_LTMASK ;  /* 0x0000000000347919 */ /* 0x000e680000003900 */
[----:B--2---:R1:W2:Y:S02]  /*12d10*/  SHFL.IDX PT, R3, R2, R3, 0x1f ;  /* 0x00001f0302037589 */ /* 0x0042a400000e0000 */
[----:B-1----:R-:W-:-:S06]  /*12d20*/  LOP3.LUT R2, R52, UR4, RZ, 0xc0, !PT ;  /* 0x0000000434027c12 */ /* 0x002fcc000f8ec0ff */
[----:B------:R-:W2:Y:S02]  /*12d30*/  POPC R2, R2 ;  /* 0x0000000200027309 */ /* 0x000ea40000000000 */
[----:B--2--5:R-:W-:-:S05]  /*12d40*/  IADD3 R56, R3, c[0x0][0xc], R2 ;  /* 0x0000030003387a10 */ /* 0x024fca0007ffe002 */
[----:B------:R1:W-:Y:S02]  /*12d50*/  STL [R1+0x68], R56 ;  /* 0x0000683801007387 */ /* 0x0003e40000100800 */
.L_x_1292:
[----:B-1----:R-:W-:Y:S05]  /*12d60*/  BSYNC B0 ;  /* 0x0000000000007941 */ /* 0x002fea0003800000 */
.L_x_1291:
[----:B------:R-:W-:Y:S01]  /*12d70*/  PRMT R0, R0, 0x9910, RZ ;  /* 0x0000991000007816 */ /* 0x000fe200000000ff */
[----:B------:R-:W-:Y:S01]  /*12d80*/  BSSY B1, `(.L_x_1293) ;  /* 0x0000224000017945 */ /* 0x000fe20003800000 */
[----:B-----5:R-:W-:Y:S02]  /*12d90*/  IMAD.MOV.U32 R81, RZ, RZ, R56 ;  /* 0x000000ffff517224 */ /* 0x020fe400078e0038 */
[----:B------:R-:W-:-:S13]  /*12da0*/  ISETP.NE.AND P0, PT, R0, RZ, PT ;  /* 0x000000ff0000720c */ /* 0x000fda0003f05270 */
[----:B------:R-:W-:Y:S05]  /*12db0*/  @!P0 BRA `(.L_x_1294) ;  /* 0x0000159000008947 */ /* 0x000fea0003800000 */
[----:B------:R-:W2:Y:S04]  /*12dc0*/  LDL R85, [R1+0x6c] ;  /* 0x00006c0001557983 */ /* 0x000ea80000100800 */
[----:B------:R-:W3:Y:S04]  /*12dd0*/  LDL R83, [R1+0x70] ;  /* 0x0000700001537983 */ /* 0x000ee80000100800 */
[----:B------:R-:W4:Y:S04]  /*12de0*/  LDL R79, [R1+0x78] ;  /* 0x00007800014f7983 */ /* 0x000f280000100800 */
[----:B------:R-:W5:Y:S04]  /*12df0*/  LDL R77, [R1+0x74] ;  /* 0x00007400014d7983 */ /* 0x000f680000100800 */
[----:B------:R-:W4:Y:S04]  /*12e00*/  LDL R75, [R1+0x88] ;  /* 0x00008800014b7983 */ /* 0x000f280000100800 */
[----:B------:R-:W5:Y:S04]  /*12e10*/  LDL R73, [R1+0x80] ;  /* 0x0000800001497983 */ /* 0x000f680000100800 */
[----:B------:R-:W5:Y:S04]  /*12e20*/  LDL R71, [R1+0x84] ;  /* 0x0000840001477983 */ /* 0x000f680000100800 */
[----:B------:R-:W5:Y:S01]  /*12e30*/  LDL R69, [R1+0x7c] ;  /* 0x00007c0001457983 */ /* 0x000f620000100800 */
        /* <DEDUP_REMOVED lines=66> */
[----:B--2---:R1:W-:Y:S04]  /*13260*/  STS [R85], R64 ;  /* 0x0000004055007388 */ /* 0x0043e80000000800 */
[----:B------:R1:W-:Y:S04]  /*13270*/  STS [R85+0x400], R63 ;  /* 0x0004003f55007388 */ /* 0x0003e80000000800 */
[----:B---3--:R1:W-:Y:S04]  /*13280*/  STS [R83], R62 ;  /* 0x0000003e53007388 */ /* 0x0083e80000000800 */
[----:B------:R1:W-:Y:S04]  /*13290*/  STS [R83+0x400], R61 ;  /* 0x0004003d53007388 */ /* 0x0003e80000000800 */
[----:B----4-:R1:W-:Y:S04]  /*132a0*/  STS [R79], R60 ;  /* 0x0000003c4f007388 */ /* 0x0103e80000000800 */
[----:B------:R1:W-:Y:S04]  /*132b0*/  STS [R79+0x400], R59 ;  /* 0x0004003b4f007388 */ /* 0x0003e80000000800 */
[----:B-----5:R1:W-:Y:S04]  /*132c0*/  STS [R77], R58 ;  /* 0x0000003a4d007388 */ /* 0x0203e80000000800 */
        /* <DEDUP_REMOVED lines=65> */
[----:B------:R-:W-:Y:S05]  /*136e0*/  CALL.REL.NOINC `($__internal_5_$__cuda_sm70_shflsync_idx_p) ;  /* 0x0000227000007944 */ /* 0x000fea0003c00000 */
.L_x_1295:
        /* <DEDUP_REMOVED lines=14> */
[----:B----4-:R-:W-:-:S02]  /*137d0*/  SHF.R.S32.HI R5, RZ, 0x1f, R11 ;  /* 0x0000001fff057819 */ /* 0x010fc4000001140b */
[----:B--2---:R-:W-:-:S03]  /*137e0*/  IADD3 R4, R2, R16, RZ ;  /* 0x0000001002047210 */ /* 0x004fc60007ffe0ff */
[----:B------:R-:W-:Y:S02]  /*137f0*/  IMAD R6, R5, c[0x0][0x490], RZ ;  /* 0x0001240005067a24 */ /* 0x000fe400078e02ff */
[----:B------:R-:W-:-:S04]  /*13800*/  @P0 IMAD.HI.U32 R7, R4, c[0x0][0x4ec], RZ ;  /* 0x00013b0004070a27 */ /* 0x000fc800078e00ff */
[----:B------:R-:W-:-:S04]  /*13810*/  IMAD.WIDE.U32 R2, R11, c[0x0][0x490], RZ ;  /* 0x000124000b027a25 */ /* 0x000fc800078e00ff */
[----:B------:R-:W-:Y:S02]  /*13820*/  IMAD R6, R11, c[0x0][0x494], R6 ;  /* 0x000125000b067a24 */ /* 0x000fe400078e0206 */
[----:B------:R-:W-:Y:S01]  /*13830*/  IMAD.MOV.U32 R0, RZ, RZ, R4 ;  /* 0x000000ffff007224 */ /* 0x000fe200078e0004 */
[----:B------:R-:W-:Y:S02]  /*13840*/  @P0 SHF.R.U32.HI R0, RZ, c[0x0][0x4f0], R7 ;  /* 0x00013c00ff000a19 */ /* 0x000fe40000011607 */
[----:B------:R-:W-:Y:S02]  /*13850*/  IADD3 R3, R3, R6, RZ ;  /* 0x0000000603037210 */ /* 0x000fe40007ffe0ff */
[----:B------:R-:W-:Y:S01]  /*13860*/  SHF.R.S32.HI R10, RZ, 0x1f, R12 ;  /* 0x0000001fff0a7819 */ /* 0x000fe2000001140c */
[----:B------:R-:W-:Y:S02]  /*13870*/  IMAD.MOV R8, RZ, RZ, -R0 ;  /* 0x000000ffff087224 */ /* 0x000fe400078e0a00 */
[----:B------:R-:W-:-:S04]  /*13880*/  IMAD.WIDE.U32 R6, R12, c[0x0][0x498], R2 ;  /* 0x000126000c067a25 */ /* 0x000fc800078e0002 */
[----:B------:R-:W-:Y:S02]  /*13890*/  IMAD R9, R10, c[0x0][0x498], RZ ;  /* 0x000126000a097a24 */ /* 0x000fe400078e02ff */
[----:B------:R-:W-:Y:S01]  /*138a0*/  IMAD R2, R8, c[0x0][0x4e8], R4 ;  /* 0x00013a0008027a24 */ /* 0x000fe200078e0204 */
[----:B------:R-:W-:Y:S01]  /*138b0*/  SHF.R.S32.HI R8, RZ, 0x1f, R0 ;  /* 0x0000001fff087819 */ /* 0x000fe20000011400 */
[----:B------:R-:W-:Y:S01]  /*138c0*/  IMAD R3, R12, c[0x0][0x49c], R9 ;  /* 0x000127000c037a24 */ /* 0x000fe200078e0209 */
[----:B------:R-:W-:Y:S02]  /*138d0*/  IADD3 R4, P1, R0, R6, RZ ;  /* 0x0000000600047210 */ /* 0x000fe40007f3e0ff */
[----:B------:R-:W-:Y:S01]  /*138e0*/  SHF.R.S32.HI R9, RZ, 0x1f, R2 ;  /* 0x0000001fff097819 */ /* 0x000fe20000011402 */
[----:B------:R-:W-:Y:S01]  /*138f0*/  IMAD R0, R5, c[0x0][0x3e8], RZ ;  /* 0x0000fa0005007a24 */ /* 0x000fe200078e02ff */
[----:B---3--:R-:W-:Y:S02]  /*13900*/  IADD3 R6, R14, R16, RZ ;  /* 0x000000100e067210 */ /* 0x008fe40007ffe0ff */
[----:B------:R-:W-:Y:S01]  /*13910*/  IADD3.X R5, R8, R7, R3, P1, !PT ;  /* 0x0000000708057210 */ /* 0x000fe20000ffe403 */
[----:B------:R-:W-:Y:S01]  /*13920*/  IMAD R3, R9, c[0x0][0x488], RZ ;  /* 0x0001220009037a24 */ /* 0x000fe200078e02ff */
[----:B-1----:R-:W-:Y:S01]  /*13930*/  SHF.R.S32.HI R14, RZ, 0x1f, R15 ;  /* 0x0000001fff0e7819 */ /* 0x002fe2000001140f */
[----:B------:R-:W-:-:S02]  /*13940*/  IMAD R7, R11, c[0x0][0x3ec], R0 ;  /* 0x0000fb000b077a24 */ /* 0x000fc400078e0200 */
[----:B------:R-:W-:Y:S01]  /*13950*/  IMAD.WIDE.U32 R8, R11, c[0x0][0x3e8], RZ ;  /* 0x0000fa000b087a25 */ /* 0x000fe200078e00ff */
[----:B------:R-:W-:-:S03]  /*13960*/  LEA.HI R14, R14, R15, RZ, 0x5 ;  /* 0x0000000f0e0e7211 */ /* 0x000fc600078f28ff */
[C---:B------:R-:W-:Y:S02]  /*13970*/  IMAD R11, R2.reuse, c[0x0][0x48c], R3 ;  /* 0x00012300020b7a24 */ /* 0x040fe400078e0203 */
[----:B------:R-:W-:Y:S01]  /*13980*/  IMAD.WIDE.U32 R4, R2, c[0x0][0x488], R4 ;  /* 0x0001220002047a25 */ /* 0x000fe200078e0004 */
[----:B------:R-:W-:-:S03]  /*13990*/  LOP3.LUT R14, R14, 0xffffffe0, RZ, 0xc0, !PT ;  /* 0xffffffe00e0e7812 */ /* 0x000fc600078ec0ff */
[----:B------:R-:W-:Y:S01]  /*139a0*/  @P0 IMAD.HI.U32 R2, R6, c[0x0][0x4ec], RZ ;  /* 0x00013b0006020a27 */ /* 0x000fe200078e00ff */
[----:B------:R-:W-:-:S03]  /*139b0*/  IADD3 R3, R9, R7, RZ ;  /* 0x0000000709037210 */ /* 0x000fc60007ffe0ff */
[----:B------:R-:W-:Y:S01]  /*139c0*/  IMAD.MOV.U32 R0, RZ, RZ, R6 ;  /* 0x000000ffff007224 */ /* 0x000fe200078e0006 */
[----:B------:R-:W-:Y:S01]  /*139d0*/  @P0 SHF.R.U32.HI R0, RZ, c[0x0][0x4f0], R2 ;  /* 0x00013c00ff000a19 */ /* 0x000fe20000011602 */
[----:B------:R-:W-:Y:S01]  /*139e0*/  IMAD.IADD R5, R5, 0x1, R11 ;  /* 0x0000000105057824 */ /* 0x000fe200078e020b */
[----:B------:R-:W-:Y:S02]  /*139f0*/  LEA R9, P0, R4, c[0x0][0x450], 0x2 ;  /* 0x0001140004097a11 */ /* 0x000fe400078010ff */
[----:B------:R-:W-:Y:S02]  /*13a00*/  IADD3 R14, -R14, R15, RZ ;  /* 0x0000000f0e0e7210 */ /* 0x000fe40007ffe1ff */
[----:B------:R-:W-:Y:S01]  /*13a10*/  LEA.HI.X R4, R4, c[0x0][0x454], R5, 0x2, P0 ;  /* 0x0001150004047a11 */ /* 0x000fe200000f1405 */
[----:B------:R1:W5:Y:S01]  /*13a20*/  LDL R15, [R1+0x5c] ;  /* 0x00005c00010f7983 */ /* 0x0003620000100800 */
[----:B------:R-:W-:-:S03]  /*13a30*/  LOP3.LUT P0, RZ, R14, 0x3, RZ, 0xc0, !PT ;  /* 0x000000030eff7812 */ /* 0x000fc6000780c0ff */
[----:B------:R1:W5:Y:S01]  /*13a40*/  LDL R14, [R1+0x48] ;  /* 0x00004800010e7983 */ /* 0x0003620000100800 */
[----:B------:R-:W-:Y:S01]  /*13a50*/  MOV R2, R8 ;  /* 0x0000000800027202 */ /* 0x000fe20000000f00 */
[----:B------:R-:W-:Y:S02]  /*13a60*/  IMAD R10, R10, c[0x0][0x3f0], RZ ;  /* 0x0000fc000a0a7a24 */ /* 0x000fe400078e02ff */
[----:B------:R-:W-:Y:S02]  /*13a70*/  SHFL.IDX PT, R11, R4, RZ, 0x1c1f ;  /* 0x001c1fff040b7589 */ /* 0x000fe400000e0000 */
[C---:B------:R-:W-:Y:S02]  /*13a80*/  IMAD R5, R12.reuse, c[0x0][0x3f4], R10 ;  /* 0x0000fd000c057a24 */ /* 0x040fe400078e020a */
[----:B------:R-:W-:Y:S01]  /*13a90*/  IMAD.WIDE.U32 R2, R12, c[0x0][0x3f0], R2 ;  /* 0x0000fc000c027a25 */ /* 0x000fe200078e0002 */
[----:B------:R-:W2:Y:S01]  /*13aa0*/  SHFL.IDX PT, R10, R9, RZ, 0x1c1f ;  /* 0x001c1fff090a7589 */ /* 0x000ea200000e0000 */
[----:B------:R-:W-:-:S03]  /*13ab0*/  ULDC UR5, c[0x0][0x4e8] ;  /* 0x00013a0000057ab9 */ /* 0x000fc60000000800 */
[----:B------:R-:W-:Y:S01]  /*13ac0*/  SHFL.IDX PT, R8, R9, 0x1, 0x1c1f ;  /* 0x003c1f0009087f89 */ /* 0x000fe200000e0000 */
[----:B------:R-:W-:Y:S01]  /*13ad0*/  ULDC UR4, c[0x0][0x388] ;  /* 0x0000e20000047ab9 */ /* 0x000fe20000000800 */
[----:B------:R-:W-:Y:S02]  /*13ae0*/  IMAD.MOV R7, RZ, RZ, -R0 ;  /* 0x000000ffff077224 */ /* 0x000fe400078e0a00 */
[----:B------:R3:W4:Y:S01]  /*13af0*/  SHFL.IDX PT, R9, R4, 0x1, 0x1c1f ;  /* 0x003c1f0004097f89 */ /* 0x00072200000e0000 */
[----:B------:R-:W-:Y:S01]  /*13b00*/  IMAD.IADD R3, R3, 0x1, R5 ;  /* 0x0000000103037824 */ /* 0x000fe200078e0205 */
[----:B------:R-:W-:Y:S01]  /*13b10*/  IADD3 R5, R13, R16, RZ ;  /* 0x000000100d057210 */ /* 0x000fe20007ffe0ff */
[----:B------:R-:W-:Y:S01]  /*13b20*/  UIMAD UR4, UR5, UR4, URZ ;  /* 0x00000004050472a4 */ /* 0x000fe2000f8e023f */
[----:B------:R-:W1:Y:S05]  /*13b30*/  S2R R17, SR_TID.X ;  /* 0x0000000000117919 */ /* 0x000e6a0000002100 */
[----:B------:R-:W-:-:S02]  /*13b40*/  ISETP.GE.OR P1, PT, R5, UR4, P0 ;  /* 0x0000000405007c0c */ /* 0x000fc40008726670 */
[----:B------:R-:W-:Y:S01]  /*13b50*/  SHF.R.S32.HI R12, RZ, 0x1f, R0 ;  /* 0x0000001fff0c7819 */ /* 0x000fe20000011400 */
[----:B---3--:R-:W-:Y:S01]  /*13b60*/  IMAD R4, R7, c[0x0][0x4e8], R6 ;  /* 0x00013a0007047a24 */ /* 0x008fe200078e0206 */
[----:B------:R-:W-:-:S04]  /*13b70*/  IADD3 R7, R5, 0x8, RZ ;  /* 0x0000000805077810 */ /* 0x000fc80007ffe0ff */
[----:B------:R-:W-:Y:S01]  /*13b80*/  ISETP.GE.OR P0, PT, R7, UR4, P0 ;  /* 0x0000000407007c0c */ /* 0x000fe20008706670 */
[----:B------:R-:W-:-:S04]  /*13b90*/  IMAD R6, R12, c[0x0][0x3e0], RZ ;  /* 0x0000f8000c067a24 */ /* 0x000fc800078e02ff */
[----:B--2---:R2:W-:Y:S01]  /*13ba0*/  @!P1 ST.E [R10.64], R138 ;  /* 0x0000008a0a009985 */ /* 0x0045e2000c101908 */
[----:B------:R-:W-:Y:S01]  /*13bb0*/  IMAD.WIDE.U32 R2, R0, c[0x0][0x3e0], R2 ;  /* 0x0000f80000027a25 */ /* 0x000fe200078e0002 */
[----:B-1----:R-:W-:-:S03]  /*13bc0*/  SHF.R.S32.HI R13, RZ, 0x1f, R17 ;  /* 0x0000001fff0d7819 */ /* 0x002fc60000011411 */
[----:B------:R-:W-:Y:S01]  /*13bd0*/  IMAD R5, R0, c[0x0][0x3e4], R6 ;  /* 0x0000f90000057a24 */ /* 0x000fe200078e0206 */
[----:B------:R-:W-:Y:S02]  /*13be0*/  SHF.R.S32.HI R0, RZ, 0x1f, R4 ;  /* 0x0000001fff007819 */ /* 0x000fe40000011404 */
[----:B----4-:R2:W-:Y:S04]  /*13bf0*/  @!P0 ST.E [R8.64], R65 ;  /* 0x0000004108008985 */ /* 0x0105e8000c101908 */
[----:B------:R2:W1:Y:S04]  /*13c00*/  LDS.128 R44, [R251+0x1080] ;  /* 0x00108000fb2c7984 */ /* 0x0004680000000c00 */
        /* <DEDUP_REMOVED lines=11> */
[----:B------:R-:W-:Y:S01]  /*13cc0*/  IMAD.IADD R3, R3, 0x1, R5 ;  /* 0x0000000103037824 */ /* 0x000fe200078e0205 */
[----:B------:R-:W-:Y:S01]  /*13cd0*/  LEA.HI R13, R13, R17, RZ, 0x3 ;  /* 0x000000110d0d7211 */ /* 0x000fe200078f18ff */
[----:B------:R-:W-:-:S02]  /*13ce0*/  IMAD R0, R0, c[0x0][0x3d8], RZ ;  /* 0x0000f60000007a24 */ /* 0x000fc400078e02ff */
        /* <DEDUP_REMOVED lines=10> */
[----:B------:R2:W1:Y:S08]  /*13d90*/  SHFL.IDX PT, R2, R3, RZ, 0x181f ;  /* 0x00181fff03027589 */ /* 0x00047000000e0000 */
[----:B------:R-:W-:Y:S05]  /*13da0*/  @P0 BRA `(.L_x_1297) ;  /* 0x0000014000000947 */ /* 0x000fea0003800000 */
[----:B---34-:R-:W3:Y:S01]  /*13db0*/  LDS.128 R28, [R251+0x80] ;  /* 0x00008000fb1c7984 */ /* 0x018ee20000000c00 */
[----:B-----5:R-:W-:-:S02]  /*13dc0*/  ISETP.GE.AND P3, PT, R86, c[0x0][0x3c8], PT ;  /* 0x0000f20056007a0c */ /* 0x020fc40003f66270 */
[----:B------:R-:W-:Y:S01]  /*13dd0*/  ISETP.GE.AND P2, PT, R83, c[0x0][0x3c8], PT ;  /* 0x0000f20053007a0c */ /* 0x000fe20003f46270 */
[----:B------:R-:W4:Y:S01]  /*13de0*/  LDS.128 R24, [R251+0x4080] ;  /* 0x00408000fb187984 */ /* 0x000f220000000c00 */
[----:B------:R-:W-:Y:S02]  /*13df0*/  ISETP.GE.AND P1, PT, R80, c[0x0][0x3c8], PT ;  /* 0x0000f20050007a0c */ /* 0x000fe40003f26270 */
[----:B------:R-:W-:Y:S01]  /*13e00*/  ISETP.GE.AND P0, PT, R14, c[0x0][0x3c8], PT ;  /* 0x0000f2000e007a0c */ /* 0x000fe20003f06270 */
[----:B------:R-:W2:Y:S04]  /*13e10*/  LDS.128 R20, [R251+0x8080] ;  /* 0x00808000fb147984 */ /* 0x000ea80000000c00 */
[----:B------:R-:W1:Y:S02]  /*13e20*/  LDS.128 R16, [R251+0xc080] ;  /* 0x00c08000fb107984 */ /* 0x000e640000000c00 */
[----:B-1----:R-:W-:-:S02]  /*13e30*/  @!P3 LEA R12, P4, R86, R0, 0x1 ;  /* 0x00000000560cb211 */ /* 0x002fc400078808ff */
[C---:B--2---:R-:W-:Y:S02]  /*13e40*/  @!P2 LEA R10, P6, R83.reuse, R0, 0x1 ;  /* 0x00000000530aa211 */ /* 0x044fe400078c08ff */
[----:B------:R-:W-:Y:S02]  /*13e50*/  @!P3 LEA.HI.X R13, R86, R2, R87, 0x1, P4 ;  /* 0x00000002560db211 */ /* 0x000fe400020f0c57 */
[-C--:B------:R-:W-:Y:S02]  /*13e60*/  @!P1 LEA R8, P5, R80, R0.reuse, 0x1 ;  /* 0x0000000050089211 */ /* 0x080fe400078a08ff */
[----:B------:R-:W-:Y:S02]  /*13e70*/  @!P0 LEA R6, P4, R14, R0, 0x1 ;  /* 0x000000000e068211 */ /* 0x000fe400078808ff */
[-C--:B------:R-:W-:Y:S02]  /*13e80*/  @!P2 LEA.HI.X R11, R83, R2.reuse, R84, 0x1, P6 ;  /* 0x00000002530ba211 */ /* 0x080fe400030f0c54 */
[----:B------:R-:W-:-:S02]  /*13e90*/  @!P1 LEA.HI.X R9, R80, R2, R82, 0x1, P5 ;  /* 0x0000000250099211 */ /* 0x000fc400028f0c52 */
[----:B------:R-:W-:Y:S01]  /*13ea0*/  @!P0 LEA.HI.X R7, R14, R2, R15, 0x1, P4 ;  /* 0x000000020e078211 */ /* 0x000fe200020f0c0f */
[----:B---3--:R1:W-:Y:S04]  /*13eb0*/  @!P3 ST.E.128 [R12.64], R28 ;  /* 0x0000001c0c00b985 */ /* 0x0083e8000c101d08 */
[----:B----4-:R1:W-:Y:S04]  /*13ec0*/  @!P2 ST.E.128 [R10.64], R24 ;  /* 0x000000180a00a985 */ /* 0x0103e8000c101d08 */
[----:B------:R1:W-:Y:S04]  /*13ed0*/  @!P1 ST.E.128 [R8.64], R20 ;  /* 0x0000001408009985 */ /* 0x0003e8000c101d08 */
[----:B------:R1:W-:Y:S02]  /*13ee0*/  @!P0 ST.E.128 [R6.64], R16 ;  /* 0x0000001006008985 */ /* 0x0003e4000c101d08 */
.L_x_1297:
[----:B---34-:R-:W-:Y:S05]  /*13ef0*/  BSYNC B0 ;  /* 0x0000000000007941 */ /* 0x018fea0003800000 */
.L_x_1296:
[----:B-1----:R-:W-:Y:S01]  /*13f00*/  IADD3 R6, R4, 0x20, RZ ;  /* 0x0000002004067810 */ /* 0x002fe20007ffe0ff */
[----:B------:R1:W3:Y:S01]  /*13f10*/  SHFL.IDX PT, R2, R3, 0x1, 0x181f ;  /* 0x00381f0003027f89 */ /* 0x0002e200000e0000 */
        /* <DEDUP_REMOVED lines=8> */
[CC--:B----4-:R-:W-:Y:S02]  /*13fa0*/  @!P3 LEA R12, P4, R86.reuse, R0.reuse, 0x1 ;  /* 0x00000000560cb211 */ /* 0x0d0fe400078808ff */
[C---:B--2---:R-:W-:Y:S02]  /*13fb0*/  @!P2 LEA R10, P6, R83.reuse, R0, 0x1 ;  /* 0x00000000530aa211 */ /* 0x044fe400078c08ff */
[----:B---3--:R-:W-:Y:S02]  /*13fc0*/  @!P3 LEA.HI.X R13, R86, R2, R87, 0x1, P4 ;  /* 0x00000002560db211 */ /* 0x008fe400020f0c57 */
        /* <DEDUP_REMOVED lines=9> */
.L_x_1299:
[----:B------:R-:W-:Y:S05]  /*14060*/  BSYNC B0 ;  /* 0x0000000000007941 */ /* 0x000fea0003800000 */
.L_x_1298:
[----:B--2---:R-:W-:Y:S01]  /*14070*/  IADD3 R6, R4, 0x40, RZ ;  /* 0x0000004004067810 */ /* 0x004fe20007ffe0ff */
[----:B---3--:R2:W3:Y:S01]  /*14080*/  SHFL.IDX PT, R2, R3, 0x2, 0x181f ;  /* 0x00581f0003027f89 */ /* 0x0084e200000e0000 */
        /* <DEDUP_REMOVED lines=8> */
[CC--:B----4-:R-:W-:Y:S02]  /*14110*/  @!P3 LEA R12, P4, R86.reuse, R0.reuse, 0x1 ;  /* 0x00000000560cb211 */ /* 0x0d0fe400078808ff */
[C---:B------:R-:W-:Y:S02]  /*14120*/  @!P2 LEA R10, P6, R83.reuse, R0, 0x1 ;  /* 0x00000000530aa211 */ /* 0x040fe400078c08ff */
        /* <DEDUP_REMOVED lines=10> */
.L_x_1301:
[----:B------:R-:W-:Y:S05]  /*141d0*/  BSYNC B0 ;  /* 0x0000000000007941 */ /* 0x000fea0003800000 */
.L_x_1300:
[----:B---3--:R3:W1:Y:S04]  /*141e0*/  SHFL.IDX PT, R2, R3, 0x3, 0x181f ;  /* 0x00781f0003027f89 */ /* 0x00866800000e0000 */
[----:B----4-:R4:W2:Y:S02]  /*141f0*/  SHFL.IDX PT, R0, R5, 0x3, 0x181f ;  /* 0x00781f0005007f89 */ /* 0x0108a400000e0000 */
[----:B-123--:R-:W-:-:S04]  /*14200*/  IADD3 R3, R4, 0x60, RZ ;  /* 0x0000006004037810 */ /* 0x00efc80007ffe0ff */
[----:B------:R-:W-:-:S13]  /*14210*/  ISETP.GE.AND P0, PT, R3, UR4, PT ;  /* 0x0000000403007c0c */ /* 0x000fda000bf06270 */
[----:B------:R-:W-:Y:S05]  /*14220*/  @P0 BRA `(.L_x_1302) ;  /* 0x00000d9000000947 */ /* 0x000fea0003800000 */
[----:B----45:R-:W-:Y:S02]  /*14230*/  ISETP.GE.AND P2, PT, R86, c[0x0][0x3c8], PT ;  /* 0x0000f20056007a0c */ /* 0x030fe40003f46270 */
[----:B------:R-:W-:Y:S02]  /*14240*/  ISETP.GE.AND P1, PT, R83, c[0x0][0x3c8], PT ;  /* 0x0000f20053007a0c */ /* 0x000fe40003f26270 */
[----:B------:R-:W-:-:S09]  /*14250*/  ISETP.GE.AND P0, PT, R80, c[0x0][0x3c8], PT ;  /* 0x0000f20050007a0c */ /* 0x000fd20003f06270 */
[-C--:B------:R-:W-:Y:S02]  /*14260*/  @!P2 LEA R8, P5, R86, R0.reuse, 0x1 ;  /* 0x000000005608a211 */ /* 0x080fe400078a08ff */
[CC--:B------:R-:W-:Y:S02]  /*14270*/  @!P1 LEA R6, P4, R83.reuse, R0.reuse, 0x1 ;  /* 0x0000000053069211 */ /* 0x0c0fe400078808ff */
        /* <DEDUP_REMOVED lines=13> */
.L_x_1294:
[----:B------:R-:W2:Y:S04]  /*14350*/  LDL R0, [R1+0x58] ;  /* 0x0000580001007983 */ /* 0x000ea80000100800 */
[----:B------:R-:W3:Y:S04]  /*14360*/  LDL R14, [R1+0x4c] ;  /* 0x00004c00010e7983 */ /* 0x000ee80000100800 */
[----:B------:R-:W4:Y:S01]  /*14370*/  LDL R13, [R1+0x50] ;  /* 0x00005000010d7983 */ /* 0x000f220000100800 */
[----:B------:R-:W-:Y:S03]  /*14380*/  BSSY B0, `(.L_x_1303) ;  /* 0x0000025000007945 */ /* 0x000fe60003800000 */
[----:B------:R-:W1:Y:S02]  /*14390*/  S2R R12, SR_TID.X ;  /* 0x00000000000c7919 */ /* 0x000e640000002100 */
[----:B-1----:R-:W-:Y:S01]  /*143a0*/  ISETP.GE.AND P0, PT, R12, 0x80, PT ;  /* 0x000000800c00780c */ /* 0x002fe20003f06270 */
[----:B--2---:R-:W-:Y:S01]  /*143b0*/  IMAD.MOV.U32 R11, RZ, RZ, R0 ;  /* 0x000000ffff0b7224 */ /* 0x004fe200078e0000 */
[----:B---3--:R-:W-:-:S02]  /*143c0*/  SHF.R.S32.HI R7, RZ, 0x1f, R14 ;  /* 0x0000001fff077819 */ /* 0x008fc4000001140e */
[----:B----4-:R-:W-:-:S09]  /*143d0*/  SHF.R.S32.HI R8, RZ, 0x1f, R13 ;  /* 0x0000001fff087819 */ /* 0x010fd2000001140d */
        /* <DEDUP_REMOVED lines=31> */
.L_x_1304:
[----:B------:R-:W-:Y:S05]  /*145d0*/  BSYNC B0 ;  /* 0x0000000000007941 */ /* 0x000fea0003800000 */
.L_x_1303:
[----:B------:R-:W2:Y:S01]  /*145e0*/  LDL R2, [R1+0x90] ;  /* 0x0000900001027983 */ /* 0x000ea20000100800 */
[----:B-1----:R-:W-:Y:S01]  /*145f0*/  MOV R0, c[0x0][0x4e8] ;  /* 0x00013a0000007a02 */ /* 0x002fe20000000f00 */
[----:B------:R-:W-:Y:S01]  /*14600*/  IMAD R7, R7, c[0x0][0x3e8], RZ ;  /* 0x0000fa0007077a24 */ /* 0x000fe200078e02ff */
[----:B------:R-:W-:Y:S01]  /*14610*/  SHF.R.S32.HI R9, RZ, 0x1f, R12 ;  /* 0x0000001fff097819 */ /* 0x000fe2000001140c */
[----:B------:R-:W-:Y:S01]  /*14620*/  IMAD R8, R8, c[0x0][0x3f0], RZ ;  /* 0x0000fc0008087a24 */ /* 0x000fe200078e02ff */
[----:B------:R-:W-:Y:S01]  /*14630*/  ISETP.NE.AND P0, PT, R0, 0x1, PT ;  /* 0x000000010000780c */ /* 0x000fe20003f05270 */
[----:B------:R-:W-:Y:S01]  /*14640*/  IMAD R7, R14, c[0x0][0x3ec], R7 ;  /* 0x0000fb000e077a24 */ /* 0x000fe200078e0207 */
[----:B------:R-:W-:Y:S01]  /*14650*/  LEA.HI R9, R9, R12, RZ, 0x3 ;  /* 0x0000000c09097211 */ /* 0x000fe200078f18ff */
[----:B------:R-:W-:-:S03]  /*14660*/  IMAD R8, R13, c[0x0][0x3f4], R8 ;  /* 0x0000fd000d087a24 */ /* 0x000fc600078e0208 */
[----:B------:R-:W-:Y:S02]  /*14670*/  SHF.R.S32.HI R9, RZ, 0x3, R9 ;  /* 0x00000003ff097819 */ /* 0x000fe40000011409 */
[----:B--2---:R-:W-:Y:S01]  /*14680*/  IADD3 R4, R2, R11, RZ ;  /* 0x0000000b02047210 */ /* 0x004fe20007ffe0ff */
[----:B------:R-:W-:-:S03]  /*14690*/  IMAD.WIDE.U32 R2, R14, c[0x0][0x3e8], RZ ;  /* 0x0000fa000e027a25 */ /* 0x000fc600078e00ff */
[----:B------:R-:W-:Y:S01]  /*146a0*/  MOV R0, R4 ;  /* 0x0000000400007202 */ /* 0x000fe20000000f00 */
[----:B------:R-:W-:-:S04]  /*146b0*/  @P0 IMAD.HI.U32 R5, R4, c[0x0][0x4ec], RZ ;  /* 0x00013b0004050a27 */ /* 0x000fc800078e00ff */
[----:B------:R-:W-:Y:S01]  /*146c0*/  IMAD.IADD R3, R3, 0x1, R7 ;  /* 0x0000000103037824 */ /* 0x000fe200078e0207 */
[----:B------:R-:W-:-:S03]  /*146d0*/  @P0 SHF.R.U32.HI R0, RZ, c[0x0][0x4f0], R5 ;  /* 0x00013c00ff000a19 */ /* 0x000fc60000011605 */
[----:B------:R-:W-:Y:S01]  /*146e0*/  IMAD.WIDE.U32 R2, R13, c[0x0][0x3f0], R2 ;  /* 0x0000fc000d027a25 */ /* 0x000fe200078e0002 */
[----:B------:R-:W-:Y:S02]  /*146f0*/  SHF.R.S32.HI R6, RZ, 0x1f, R0 ;  /* 0x0000001fff067819 */ /* 0x000fe40000011400 */
[----:B------:R-:W-:Y:S02]  /*14700*/  IADD3 R5, -R0, RZ, RZ ;  /* 0x000000ff00057210 */ /* 0x000fe40007ffe1ff */
[----:B------:R-:W-:Y:S01]  /*14710*/  IADD3 R3, R3, R8, RZ ;  /* 0x0000000803037210 */ /* 0x000fe20007ffe0ff */
[----:B------:R-:W-:Y:S02]  /*14720*/  IMAD R6, R6, c[0x0][0x3e0], RZ ;  /* 0x0000f80006067a24 */ /* 0x000fe400078e02ff */
[----:B------:R-:W-:Y:S02]  /*14730*/  IMAD R4, R5, c[0x0][0x4e8], R4 ;  /* 0x00013a0005047a24 */ /* 0x000fe400078e0204 */
[----:B------:R-:W-:-:S02]  /*14740*/  IMAD R5, R0, c[0x0][0x3e4], R6 ;  /* 0x0000f90000057a24 */ /* 0x000fc400078e0206 */
[----:B------:R-:W-:Y:S01]  /*14750*/  IMAD.WIDE.U32 R2, R0, c[0x0][0x3e0], R2 ;  /* 0x0000f80000027a25 */ /* 0x000fe200078e0002 */
[----:B------:R-:W-:-:S03]  /*14760*/  SHF.R.S32.HI R0, RZ, 0x1f, R4 ;  /* 0x0000001fff007819 */ /* 0x000fc60000011404 */
[----:B------:R-:W-:Y:S02]  /*14770*/  IMAD.IADD R3, R3, 0x1, R5 ;  /* 0x0000000103037824 */ /* 0x000fe400078e0205 */
[----:B------:R-:W-:Y:S02]  /*14780*/  IMAD R0, R0, c[0x0][0x3d8], RZ ;  /* 0x0000f60000007a24 */ /* 0x000fe400078e02ff */
[----:B------:R-:W-:-:S04]  /*14790*/  IMAD.WIDE.U32 R2, R4, c[0x0][0x3d8], R2 ;  /* 0x0000f60004027a25 */ /* 0x000fc800078e0002 */
[----:B------:R-:W-:Y:S01]  /*147a0*/  IMAD R4, R4, c[0x0][0x3dc], R0 ;  /* 0x0000f70004047a24 */ /* 0x000fe200078e0200 */
[----:B------:R-:W-:-:S04]  /*147b0*/  LEA R5, P0, R2, c[0x0][0x380], 0x1 ;  /* 0x0000e00002057a11 */ /* 0x000fc800078008ff */
[----:B------:R-:W-:Y:S02]  /*147c0*/  IADD3 R3, R3, R4, RZ ;  /* 0x0000000403037210 */ /* 0x000fe40007ffe0ff */
[----:B------:R-:W-:Y:S02]  /*147d0*/  IADD3 R4, R9, R11, RZ ;  /* 0x0000000b09047210 */ /* 0x000fe40007ffe0ff */
[----:B------:R-:W-:Y:S01]  /*147e0*/  LEA.HI.X R3, R2, c[0x0][0x384], R3, 0x1, P0 ;  /* 0x0000e10002037a11 */ /* 0x000fe200000f0c03 */
[----:B------:R-:W-:Y:S05]  /*147f0*/  BRA.DIV ~URZ, `(.L_x_1305) ;  /* 0x00000da27f007947 */ /* 0x000fea000b800000 */
[----:B------:R1:W2:Y:S02]  /*14800*/  SHFL.IDX PT, R2, R3, RZ, 0x181f ;  /* 0x00181fff03027589 */ /* 0x0002a400000e0000 */
.L_x_1329:
[----:B------:R-:W-:Y:S05]  /*14810*/  BRA.DIV ~URZ, `(.L_x_1306) ;  /* 0x00000df27f007947 */ /* 0x000fea000b800000 */
[----:B------:R3:W4:Y:S02]  /*14820*/  SHFL.IDX PT, R0, R5, RZ, 0x181f ;  /* 0x00181fff05007589 */ /* 0x00072400000e0000 */
.L_x_1330:
[----:B------:R-:W-:Y:S01]  /*14830*/  MOV R14, c[0x0][0x4e8] ;  /* 0x00013a00000e7a02 */ /* 0x000fe20000000f00 */
[----:B------:R-:W-:Y:S04]  /*14840*/  BSSY B0, `(.L_x_1307) ;  /* 0x000001b000007945 */ /* 0x000fe80003800000 */
[----:B------:R-:W-:-:S05]  /*14850*/  IMAD R14, R14, c[0x0][0x388], RZ ;  /* 0x0000e2000e0e7a24 */ /* 0x000fca00078e02ff */
        /* <DEDUP_REMOVED lines=25> */
.L_x_1308:
[----:B------:R-:W-:Y:S05]  /*149f0*/  BSYNC B0 ;  /* 0x0000000000007941 */ /* 0x000fea0003800000 */
.L_x_1307:
[----:B------:R-:W-:Y:S05]  /*14a00*/  BRA.DIV ~URZ, `(.L_x_1309) ;  /* 0x00000c627f007947 */ /* 0x000fea000b800000 */
[----:B--2---:R2:W1:Y:S04]  /*14a10*/  SHFL.IDX PT, R2, R3, 0x1, 0x181f ;  /* 0x00381f0003027f89 */ /* 0x00446800000e0000 */
[----:B----4-:R2:W4:Y:S02]  /*14a20*/  SHFL.IDX PT, R0, R5, 0x1, 0x181f ;  /* 0x00381f0005007f89 */ /* 0x01052400000e0000 */
.L_x_1331:
[----:B------:R-:W-:Y:S01]  /*14a30*/  IADD3 R6, R4, 0x20, RZ ;  /* 0x0000002004067810 */ /* 0x000fe20007ffe0ff */
[----:B------:R-:W-:Y:S03]  /*14a40*/  BSSY B0, `(.L_x_1310) ;  /* 0x000001a000007945 */ /* 0x000fe60003800000 */
[----:B------:R-:W-:-:S13]  /*14a50*/  ISETP.GE.AND P0, PT, R6, R14, PT ;  /* 0x0000000e0600720c */ /* 0x000fda0003f06270 */
[----:B------:R-:W-:Y:S05]  /*14a60*/  @P0 BRA `(.L_x_1311) ;  /* 0x0000017000000947 */ /* 0x000fea0003800000 */
[----:B------:R-:W5:Y:S04]  /*14a70*/  LDL.64 R8, [R1+0x38] ;  /* 0x0000380001087983 */ /* 0x000f680000100a00 */
[----:B--2---:R-:W2:Y:S04]  /*14a80*/  LDL R7, [R1+0x44] ;  /* 0x0000440001077983 */ /* 0x004ea80000100800 */
[----:B---3--:R-:W3:Y:S04]  /*14a90*/  LDL R17, [R1+0x40] ;  /* 0x0000400001117983 */ /* 0x008ee80000100800 */
[----:B----4-:R-:W4:Y:S04]  /*14aa0*/  LDL R15, [R1+0x48] ;  /* 0x00004800010f7983 */ /* 0x010f280000100800 */
[----:B------:R-:W4:Y:S04]  /*14ab0*/  LDL R19, [R1+0x64] ;  /* 0x0000640001137983 */ /* 0x000f280000100800 */
[----:B------:R-:W4:Y:S04]  /*14ac0*/  LDL R18, [R1+0x60] ;  /* 0x0000600001127983 */ /* 0x000f280000100800 */
[----:B------:R-:W4:Y:S01]  /*14ad0*/  LDL R16, [R1+0x5c] ;  /* 0x00005c0001107983 */ /* 0x000f220000100800 */
[----:B-----5:R-:W-:-:S02]  /*14ae0*/  ISETP.GE.AND P3, PT, R8, c[0x0][0x3c8], PT ;  /* 0x0000f20008007a0c */ /* 0x020fc40003f66270 */
[----:B--2---:R-:W-:Y:S02]  /*14af0*/  ISETP.GE.AND P2, PT, R7, c[0x0][0x3c8], PT ;  /* 0x0000f20007007a0c */ /* 0x004fe40003f46270 */
[----:B---3--:R-:W-:Y:S02]  /*14b00*/  ISETP.GE.AND P1, PT, R17, c[0x0][0x3c8], PT ;  /* 0x0000f20011007a0c */ /* 0x008fe40003f26270 */
[----:B----4-:R-:W-:-:S07]  /*14b10*/  ISETP.GE.AND P0, PT, R15, c[0x0][0x3c8], PT ;  /* 0x0000f2000f007a0c */ /* 0x010fce0003f06270 */
[CC--:B------:R-:W-:Y:S02]  /*14b20*/  @!P3 LEA R12, P4, R8.reuse, R0.reuse, 0x1 ;  /* 0x00000000080cb211 */ /* 0x0c0fe400078808ff */
[----:B------:R-:W-:Y:S02]  /*14b30*/  @!P2 LEA R10, P6, R7, R0, 0x1 ;  /* 0x00000000070aa211 */ /* 0x000fe400078c08ff */
[----:B-1----:R-:W-:Y:S02]  /*14b40*/  @!P3 LEA.HI.X R13, R8, R2, R9, 0x1, P4 ;  /* 0x00000002080db211 */ /* 0x002fe400020f0c09 */
        /* <DEDUP_REMOVED lines=9> */
.L_x_1311:
[----:B------:R-:W-:Y:S05]  /*14be0*/  BSYNC B0 ;  /* 0x0000000000007941 */ /* 0x000fea0003800000 */
.L_x_1310:
[----:B------:R-:W-:Y:S05]  /*14bf0*/  BRA.DIV ~URZ, `(.L_x_1312) ;  /* 0x00000b327f007947 */ /* 0x000fea000b800000 */
[----:B-1----:R1:W2:Y:S02]  /*14c00*/  SHFL.IDX PT, R2, R3, 0x2, 0x181f ;  /* 0x00581f0003027f89 */ /* 0x0022a400000e0000 */
.L_x_1332:
[----:B------:R-:W-:Y:S05]  /*14c10*/  BRA.DIV ~URZ, `(.L_x_1313) ;  /* 0x00000b827f007947 */ /* 0x000fea000b800000 */
[----:B----4-:R4:W1:Y:S02]  /*14c20*/  SHFL.IDX PT, R0, R5, 0x2, 0x181f ;  /* 0x00581f0005007f89 */ /* 0x01086400000e0000 */
.L_x_1333:
        /* <DEDUP_REMOVED lines=27> */
.L_x_1315:
[----:B------:R-:W-:Y:S05]  /*14de0*/  BSYNC B0 ;  /* 0x0000000000007941 */ /* 0x000fea0003800000 */
.L_x_1314:
[----:B------:R-:W-:Y:S05]  /*14df0*/  BRA.DIV ~URZ, `(.L_x_1316) ;  /* 0x00000a027f007947 */ /* 0x000fea000b800000 */
[----:B--2---:R2:W3:Y:S04]  /*14e00*/  SHFL.IDX PT, R2, R3, 0x3, 0x181f ;  /* 0x00781f0003027f89 */ /* 0x0044e800000e0000 */
[----:B-1----:R2:W1:Y:S02]  /*14e10*/  SHFL.IDX PT, R0, R5, 0x3, 0x181f ;  /* 0x00781f0005007f89 */ /* 0x00246400000e0000 */
.L_x_1334:
[----:B------:R-:W-:-:S04]  /*14e20*/  IADD3 R4, R4, 0x60, RZ ;  /* 0x0000006004047810 */ /* 0x000fc80007ffe0ff */
[----:B------:R-:W-:-:S13]  /*14e30*/  ISETP.GE.AND P0, PT, R4, R14, PT ;  /* 0x0000000e0400720c */ /* 0x000fda0003f06270 */
[----:B------:R-:W-:Y:S05]  /*14e40*/  @P0 BRA `(.L_x_1302) ;  /* 0x0000017000000947 */ /* 0x000fea0003800000 */
[----:B------:R-:W5:Y:S04]  /*14e50*/  LDL.64 R6, [R1+0x38] ;  /* 0x0000380001067983 */ /* 0x000f680000100a00 */
[----:B--234-:R-:W2:Y:S04]  /*14e60*/  LDL R5, [R1+0x44] ;  /* 0x0000440001057983 */ /* 0x01cea80000100800 */
[----:B------:R-:W3:Y:S04]  /*14e70*/  LDL R13, [R1+0x40] ;  /* 0x00004000010d7983 */ /* 0x000ee80000100800 */
[----:B------:R-:W4:Y:S04]  /*14e80*/  LDL R3, [R1+0x48] ;  /* 0x0000480001037983 */ /* 0x000f280000100800 */
[----:B------:R-:W4:Y:S04]  /*14e90*/  LDL R16, [R1+0x64] ;  /* 0x0000640001107983 */ /* 0x000f280000100800 */
[----:B------:R-:W4:Y:S04]  /*14ea0*/  LDL R15, [R1+0x60] ;  /* 0x00006000010f7983 */ /* 0x000f280000100800 */
[----:B------:R-:W4:Y:S01]  /*14eb0*/  LDL R12, [R1+0x5c] ;  /* 0x00005c00010c7983 */ /* 0x000f220000100800 */
[----:B-----5:R-:W-:-:S02]  /*14ec0*/  ISETP.GE.AND P3, PT, R6, c[0x0][0x3c8], PT ;  /* 0x0000f20006007a0c */ /* 0x020fc40003f66270 */
[----:B--2---:R-:W-:Y:S02]  /*14ed0*/  ISETP.GE.AND P2, PT, R5, c[0x0][0x3c8], PT ;  /* 0x0000f20005007a0c */ /* 0x004fe40003f46270 */
[----:B---3--:R-:W-:Y:S02]  /*14ee0*/  ISETP.GE.AND P1, PT, R13, c[0x0][0x3c8], PT ;  /* 0x0000f2000d007a0c */ /* 0x008fe40003f26270 */
[----:B----4-:R-:W-:-:S07]  /*14ef0*/  ISETP.GE.AND P0, PT, R3, c[0x0][0x3c8], PT ;  /* 0x0000f20003007a0c */ /* 0x010fce0003f06270 */
        /* <DEDUP_REMOVED lines=12> */
.L_x_1302:
[----:B----4-:R-:W-:Y:S05]  /*14fc0*/  BSYNC B1 ;  /* 0x0000000000017941 */ /* 0x010fea0003800000 */
.L_x_1293:
[----:B------:R-:W-:-:S13]  /*14fd0*/  ISETP.NE.AND P0, PT, RZ, UR6, PT ;  /* 0x00000006ff007c0c */ /* 0x000fda000bf05270 */
[----:B------:R-:W-:Y:S01]  /*14fe0*/  @P0 WARPSYNC 0xffffffff ;  /* 0xffffffff00000948 */ /* 0x000fe20003800000 */
[----:B------:R-:W-:Y:S06]  /*14ff0*/  @P0 BAR.SYNC.DEFER_BLOCKING 0x5, 0x100 ;  /* 0x0144000000000b1d */ /* 0x000fec0000010000 */
[----:B-1----:R-:W1:Y:S04]  /*15000*/  @P0 LDS R0, [0x28100] ;  /* 0x02810000ff000984 */ /* 0x002e680000000800 */
[----:B-1----:R1:W-:Y:S04]  /*15010*/  @P0 STL [R1+0x68], R0 ;  /* 0x0000680001000387 */ /* 0x0023e80000100800 */
[----:B------:R-:W-:Y:S06]  /*15020*/  @P0 BAR.ARV 0x4, 0x100 ;  /* 0x0104000000000b1d */ /* 0x000fec0000002000 */
[----:B------:R-:W-:Y:S05]  /*15030*/  @P0 BRA `(.L_x_1317) ;  /* 0x0000009000000947 */ /* 0x000fea0003800000 */
[----:B------:R-:W-:Y:S05]  /*15040*/  BRA.DIV ~URZ, `(.L_x_1318) ;  /* 0x000008727f007947 */ /* 0x000fea000b800000 */
[----:B-1----:R1:W4:Y:S02]  /*15050*/  SHFL.IDX PT, R0, R81, RZ, 0x1f ;  /* 0x00001fff51007589 */ /* 0x00232400000e0000 */
.L_x_1335:
[----:B---3--:R-:W3:Y:S01]  /*15060*/  S2R R2, SR_TID.X ;  /* 0x0000000000027919 */ /* 0x008ee20000002100 */
[----:B------:R-:W-:Y:S03]  /*15070*/  WARPSYNC 0xffffffff ;  /* 0xffffffff00007948 */ /* 0x000fe60003800000 */
[----:B------:R-:W-:Y:S06]  /*15080*/  BAR.SYNC.DEFER_BLOCKING 0x4, 0x100 ;  /* 0x0104000000007b1d */ /* 0x000fec0000010000 */
[----:B----4-:R4:W-:Y:S01]  /*15090*/  STL [R1+0x68], R0 ;  /* 0x0000680001007387 */ /* 0x0109e20000100800 */
[----:B---3--:R-:W-:-:S13]  /*150a0*/  LOP3.LUT P0, RZ, R2, 0xff, RZ, 0xc0, !PT ;  /* 0x000000ff02ff7812 */ /* 0x008fda000780c0ff */
[----:B------:R4:W-:Y:S04]  /*150b0*/  @!P0 STS [0x28100], R81 ;  /* 0x02810051ff008388 */ /* 0x0009e80000000800 */
[----:B------:R-:W-:Y:S06]  /*150c0*/  BAR.ARV 0x5, 0x100 ;  /* 0x0144000000007b1d */ /* 0x000fec0000002000 */
.L_x_1317:
[----:B-1--4-:R-:W4:Y:S02]  /*150d0*/  LDL R0, [R1+0x68] ;  /* 0x0000680001007983 */ /* 0x012f240000100800 */
[----:B----4-:R-:W-:-:S13]  /*150e0*/  ISETP.GE.AND P0, PT, R0, c[0x0][0x538], PT ;  /* 0x00014e0000007a0c */ /* 0x010fda0003f06270 */
[----:B--23-5:R-:W-:Y:S01]  /*150f0*/  @P0 CALL.REL.NOINC `(.L_x_1319) ;  /* 0x0000001000000944 */ /* 0x02cfe20003c00000 */
[----:B------:R-:W-:Y:S05]  /*15100*/  BRA `(.L_x_1320) ;  /* 0xfffeb9e000007947 */ /* 0x000fea000383ffff */
.L_x_1319:
[----:B------:R-:W-:Y:S05]  /*15110*/  EXIT ;  /* 0x000000000000794d */ /* 0x000fea0003800000 */
.L_x_1271:
[----:B------:R-:W-:Y:S01]  /*15120*/  IMAD.MOV.U32 R9, RZ, RZ, R12 ;  /* 0x000000ffff097224 */ /* 0x000fe200078e000c */
[----:B--2---:R-:W-:Y:S01]  /*15130*/  MOV R6, RZ ;  /* 0x000000ff00067202 */ /* 0x004fe20000000f00 */
[----:B------:R-:W-:Y:S01]  /*15140*/  IMAD.MOV.U32 R0, RZ, RZ, 0x181f ;  /* 0x0000181fff007424 */ /* 0x000fe200078e00ff */
[----:B------:R-:W-:Y:S02]  /*15150*/  MOV R7, 0x15170 ;  /* 0x0001517000077802 */ /* 0x000fe40000000f00 */
[----:B------:R-:W-:Y:S05]  /*15160*/  CALL.REL.NOINC `($__internal_5_$__cuda_sm70_shflsync_idx_p) ;  /* 0x000007f000007944 */ /* 0x000fea0003c00000 */
[----:B------:R-:W-:Y:S01]  /*15170*/  MOV R2, R0 ;  /* 0x0000000000027202 */ /* 0x000fe20000000f00 */
[----:B------:R-:W-:Y:S05]  /*15180*/  BRA `(.L_x_1321) ;  /* 0xfffec94000007947 */ /* 0x000fea000383ffff */
.L_x_1272:
[----:B------:R-:W-:Y:S01]  /*15190*/  IMAD.MOV.U32 R9, RZ, RZ, R14 ;  /* 0x000000ffff097224 */ /* 0x000fe200078e000e */
[----:B--2---:R-:W-:Y:S01]  /*151a0*/  MOV R6, RZ ;  /* 0x000000ff00067202 */ /* 0x004fe20000000f00 */
[----:B------:R-:W-:Y:S01]  /*151b0*/  IMAD.MOV.U32 R0, RZ, RZ, 0x181f ;  /* 0x0000181fff007424 */ /* 0x000fe200078e00ff */
[----:B------:R-:W-:Y:S02]  /*151c0*/  MOV R7, 0x151e0 ;  /* 0x000151e000077802 */ /* 0x000fe40000000f00 */
[----:B-1-3--:R-:W-:Y:S05]  /*151d0*/  CALL.REL.NOINC `($__internal_5_$__cuda_sm70_shflsync_idx_p) ;  /* 0x0000078000007944 */ /* 0x00afea0003c00000 */
[----:B------:R-:W-:Y:S05]  /*151e0*/  BRA `(.L_x_1322) ;  /* 0xfffec90000007947 */ /* 0x000fea000383ffff */
.L_x_1275:
[----:B--2---:R-:W-:Y:S01]  /*151f0*/  IMAD.MOV.U32 R9, RZ, RZ, R12 ;  /* 0x000000ffff097224 */ /* 0x004fe200078e000c */
[----:B------:R-:W-:Y:S01]  /*15200*/  MOV R6, 0x1 ;  /* 0x0000000100067802 */ /* 0x000fe20000000f00 */
[----:B----4-:R-:W-:Y:S01]  /*15210*/  IMAD.MOV.U32 R0, RZ, RZ, 0x181f ;  /* 0x0000181fff007424 */ /* 0x010fe200078e00ff */
[----:B------:R-:W-:-:S02]  /*15220*/  MOV R7, 0x15240 ;  /* 0x0001524000077802 */ /* 0x000fc40000000f00 */
[----:B-1-3--:R-:W-:Y:S05]  /*15230*/  CALL.REL.NOINC `($__internal_5_$__cuda_sm70_shflsync_idx_p) ;  /* 0x0000072000007944 */ /* 0x00afea0003c00000 */
[----:B------:R-:W-:Y:S01]  /*15240*/  IMAD.MOV.U32 R2, RZ, RZ, R0 ;  /* 0x000000ffff027224 */ /* 0x000fe200078e0000 */
[----:B------:R-:W-:Y:S01]  /*15250*/  MOV R6, 0x1 ;  /* 0x0000000100067802 */ /* 0x000fe20000000f00 */
[----:B------:R-:W-:Y:S01]  /*15260*/  IMAD.MOV.U32 R9, RZ, RZ, R14 ;  /* 0x000000ffff097224 */ /* 0x000fe200078e000e */
[----:B------:R-:W-:-:S02]  /*15270*/  MOV R0, 0x181f ;  /* 0x0000181f00007802 */ /* 0x000fc40000000f00 */
[----:B------:R-:W-:Y:S02]  /*15280*/  MOV R7, 0x152a0 ;  /* 0x000152a000077802 */ /* 0x000fe40000000f00 */
[----:B------:R-:W-:Y:S05]  /*15290*/  CALL.REL.NOINC `($__internal_5_$__cuda_sm70_shflsync_idx_p) ;  /* 0x000006c000007944 */ /* 0x000fea0003c00000 */
[----:B------:R-:W-:Y:S05]  /*152a0*/  BRA `(.L_x_1323) ;  /* 0xfffeca4000007947 */ /* 0x000fea000383ffff */
.L_x_1278:
[----:B-1----:R-:W-:Y:S01]  /*152b0*/  IMAD.MOV.U32 R9, RZ, RZ, R12 ;  /* 0x000000ffff097224 */ /* 0x002fe200078e000c */
[----:B------:R-:W-:Y:S01]  /*152c0*/  MOV R6, 0x2 ;  /* 0x0000000200067802 */ /* 0x000fe20000000f00 */
[----:B----4-:R-:W-:Y:S01]  /*152d0*/  IMAD.MOV.U32 R0, RZ, RZ, 0x181f ;  /* 0x0000181fff007424 */ /* 0x010fe200078e00ff */
[----:B------:R-:W-:Y:S02]  /*152e0*/  MOV R7, 0x15300 ;  /* 0x0001530000077802 */ /* 0x000fe40000000f00 */
[----:B---3--:R-:W-:Y:S05]  /*152f0*/  CALL.REL.NOINC `($__internal_5_$__cuda_sm70_shflsync_idx_p) ;  /* 0x0000066000007944 */ /* 0x008fea0003c00000 */
[----:B------:R-:W-:Y:S01]  /*15300*/  MOV R2, R0 ;  /* 0x0000000000027202 */ /* 0x000fe20000000f00 */
[----:B------:R-:W-:Y:S05]  /*15310*/  BRA `(.L_x_1324) ;  /* 0xfffecbb000007947 */ /* 0x000fea000383ffff */
.L_x_1279:
[----:B------:R-:W-:Y:S01]  /*15320*/  IMAD.MOV.U32 R9, RZ, RZ, R14 ;  /* 0x000000ffff097224 */ /* 0x000fe200078e000e */
[----:B------:R-:W-:Y:S01]  /*15330*/  MOV R6, 0x2 ;  /* 0x0000000200067802 */ /* 0x000fe20000000f00 */
[----:B----4-:R-:W-:Y:S01]  /*15340*/  IMAD.MOV.U32 R0, RZ, RZ, 0x181f ;  /* 0x0000181fff007424 */ /* 0x010fe200078e00ff */
[----:B------:R-:W-:Y:S02]  /*15350*/  MOV R7, 0x15370 ;  /* 0x0001537000077802 */ /* 0x000fe40000000f00 */
[----:B-123--:R-:W-:Y:S05]  /*15360*/  CALL.REL.NOINC `($__internal_5_$__cuda_sm70_shflsync_idx_p) ;  /* 0x000005f000007944 */ /* 0x00efea0003c00000 */
[----:B------:R-:W-:Y:S05]  /*15370*/  BRA `(.L_x_1325) ;  /* 0xfffecb7000007947 */ /* 0x000fea000383ffff */
.L_x_1282:
[----:B-1----:R-:W-:Y:S01]  /*15380*/  IMAD.MOV.U32 R9, RZ, RZ, R12 ;  /* 0x000000ffff097224 */ /* 0x002fe200078e000c */
[----:B------:R-:W-:Y:S01]  /*15390*/  MOV R6, 0x3 ;  /* 0x0000000300067802 */ /* 0x000fe20000000f00 */
[----:B------:R-:W-:Y:S01]  /*153a0*/  IMAD.MOV.U32 R0, RZ, RZ, 0x181f ;  /* 0x0000181fff007424 */ /* 0x000fe200078e00ff */
[----:B------:R-:W-:-:S02]  /*153b0*/  MOV R7, 0x153d0 ;  /* 0x000153d000077802 */ /* 0x000fc40000000f00 */
[----:B--234-:R-:W-:Y:S05]  /*153c0*/  CALL.REL.NOINC `($__internal_5_$__cuda_sm70_shflsync_idx_p) ;  /* 0x0000059000007944 */ /* 0x01cfea0003c00000 */
[----:B------:R-:W-:Y:S01]  /*153d0*/  IMAD.MOV.U32 R2, RZ, RZ, R0 ;  /* 0x000000ffff027224 */ /* 0x000fe200078e0000 */
[----:B------:R-:W-:Y:S01]  /*153e0*/  MOV R6, 0x3 ;  /* 0x0000000300067802 */ /* 0x000fe20000000f00 */
[----:B------:R-:W-:Y:S01]  /*153f0*/  IMAD.MOV.U32 R9, RZ, RZ, R14 ;  /* 0x000000ffff097224 */ /* 0x000fe200078e000e */
[----:B------:R-:W-:-:S02]  /*15400*/  MOV R0, 0x181f ;  /* 0x0000181f00007802 */ /* 0x000fc40000000f00 */
[----:B------:R-:W-:Y:S02]  /*15410*/  MOV R7, 0x15430 ;  /* 0x0001543000077802 */ /* 0x000fe40000000f00 */
[----:B------:R-:W-:Y:S05]  /*15420*/  CALL.REL.NOINC `($__internal_5_$__cuda_sm70_shflsync_idx_p) ;  /* 0x0000053000007944 */ /* 0x000fea0003c00000 */
[----:B------:R-:W-:Y:S05]  /*15430*/  BRA `(.L_x_1326) ;  /* 0xfffecca000007947 */ /* 0x000fea000383ffff */
.L_x_1289:
[----:B-1----:R1:W5:Y:S01]  /*15440*/  LDL R0, [R1+0x10] ;  /* 0x0000100001007983 */ /* 0x0023620000100800 */
[----:B------:R-:W-:Y:S02]  /*15450*/  MOV R3, 0x2 ;  /* 0x0000000200037802 */ /* 0x000fe40000000f00 */
[----:B------:R-:W-:Y:S02]  /*15460*/  MOV R2, 0x15480 ;  /* 0x0001548000027802 */ /* 0x000fe40000000f00 */
[----:B-1---5:R-:W-:Y:S05]  /*15470*/  CALL.REL.NOINC `($__internal_4_$__cuda_sm70_shflsync_bfly_p) ;  /* 0x000004a000007944 */ /* 0x022fea0003c00000 */
[----:B------:R-:W-:Y:S01]  /*15480*/  MOV R4, R5 ;  /* 0x0000000500047202 */ /* 0x000fe20000000f00 */
[----:B------:R-:W-:Y:S05]  /*15490*/  BRA `(.L_x_1327) ;  /* 0xffffcdb000007947 */ /* 0x000fea000383ffff */
.L_x_1290:
[----:B------:R-:W-:Y:S01]  /*154a0*/  IMAD.MOV.U32 R0, RZ, RZ, R4 ;  /* 0x000000ffff007224 */ /* 0x000fe200078e0004 */
[----:B------:R-:W-:Y:S02]  /*154b0*/  MOV R3, 0x1 ;  /* 0x0000000100037802 */ /* 0x000fe40000000f00 */
[----:B------:R-:W-:Y:S02]  /*154c0*/  MOV R2, 0x154e0 ;  /* 0x000154e000027802 */ /* 0x000fe40000000f00 */
[----:B-----5:R-:W-:Y:S05]  /*154d0*/  CALL.REL.NOINC `($__internal_4_$__cuda_sm70_shflsync_bfly_p) ;  /* 0x0000044000007944 */ /* 0x020fea0003c00000 */
[----:B------:R1:W5:Y:S01]  /*154e0*/  LDL R0, [R1+0x18] ;  /* 0x0000180001007983 */ /* 0x0003620000100800 */
[----:B------:R-:W-:Y:S01]  /*154f0*/  FADD.FTZ R4, R4, R5 ;  /* 0x0000000504047221 */ /* 0x000fe20000010000 */
[----:B------:R-:W-:Y:S02]  /*15500*/  MOV R3, 0x2 ;  /* 0x0000000200037802 */ /* 0x000fe40000000f00 */
[----:B------:R-:W-:-:S02]  /*15510*/  MOV R2, 0x15530 ;  /* 0x0001553000027802 */ /* 0x000fc40000000f00 */
[----:B-1---5:R-:W-:Y:S05]  /*15520*/  CALL.REL.NOINC `($__internal_4_$__cuda_sm70_shflsync_bfly_p) ;  /* 0x000003f000007944 */ /* 0x022fea0003c00000 */
[----:B------:R-:W2:Y:S01]  /*15530*/  LDL.LU R0, [R1+0x18] ;  /* 0x0000180001007983 */ /* 0x000ea20000300800 */
[----:B------:R-:W-:-:S02]  /*15540*/  MOV R3, 0x1 ;  /* 0x0000000100037802 */ /* 0x000fc40000000f00 */
[----:B------:R-:W-:Y:S01]  /*15550*/  MOV R2, 0x15580 ;  /* 0x0001558000027802 */ /* 0x000fe20000000f00 */
[----:B--2---:R-:W-:Y:S02]  /*15560*/  FADD.FTZ R0, R0, R5 ;  /* 0x0000000500007221 */ /* 0x004fe40000010000 */
[----:B------:R-:W-:Y:S05]  /*15570*/  CALL.REL.NOINC `($__internal_4_$__cuda_sm70_shflsync_bfly_p) ;  /* 0x000003a000007944 */ /* 0x000fea0003c00000 */
[----:B------:R-:W-:Y:S01]  /*15580*/  MOV R3, R5 ;  /* 0x0000000500037202 */ /* 0x000fe20000000f00 */
[----:B------:R-:W-:Y:S05]  /*15590*/  BRA `(.L_x_1328) ;  /* 0xffffcd4000007947 */ /* 0x000fea000383ffff */
.L_x_1305:
[----:B------:R-:W-:Y:S01]  /*155a0*/  IMAD.MOV.U32 R9, RZ, RZ, R3 ;  /* 0x000000ffff097224 */ /* 0x000fe200078e0003 */
[----:B------:R-:W-:Y:S01]  /*155b0*/  MOV R6, RZ ;  /* 0x000000ff00067202 */ /* 0x000fe20000000f00 */
[----:B------:R-:W-:Y:S01]  /*155c0*/  IMAD.MOV.U32 R0, RZ, RZ, 0x181f ;  /* 0x0000181fff007424 */ /* 0x000fe200078e00ff */
[----:B------:R-:W-:Y:S02]  /*155d0*/  MOV R7, 0x155f0 ;  /* 0x000155f000077802 */ /* 0x000fe40000000f00 */
[----:B------:R-:W-:Y:S05]  /*155e0*/  CALL.REL.NOINC `($__internal_5_$__cuda_sm70_shflsync_idx_p) ;  /* 0x0000037000007944 */ /* 0x000fea0003c00000 */
[----:B------:R-:W-:Y:S01]  /*155f0*/  MOV R2, R0 ;  /* 0x0000000000027202 */ /* 0x000fe20000000f00 */
[----:B------:R-:W-:Y:S05]  /*15600*/  BRA `(.L_x_1329) ;  /* 0xfffff20000007947 */ /* 0x000fea000383ffff */
.L_x_1306:
[----:B------:R-:W-:Y:S01]  /*15610*/  IMAD.MOV.U32 R9, RZ, RZ, R5 ;  /* 0x000000ffff097224 */ /* 0x000fe200078e0005 */
[----:B------:R-:W-:Y:S01]  /*15620*/  MOV R6, RZ ;  /* 0x000000ff00067202 */ /* 0x000fe20000000f00 */
[----:B------:R-:W-:Y:S01]  /*15630*/  IMAD.MOV.U32 R0, RZ, RZ, 0x181f ;  /* 0x0000181fff007424 */ /* 0x000fe200078e00ff */
[----:B------:R-:W-:Y:S02]  /*15640*/  MOV R7, 0x15660 ;  /* 0x0001566000077802 */ /* 0x000fe40000000f00 */
[----:B-12---:R-:W-:Y:S05]  /*15650*/  CALL.REL.NOINC `($__internal_5_$__cuda_sm70_shflsync_idx_p) ;  /* 0x0000030000007944 */ /* 0x006fea0003c00000 */
[----:B------:R-:W-:Y:S05]  /*15660*/  BRA `(.L_x_1330) ;  /* 0xfffff1c000007947 */ /* 0x000fea000383ffff */
.L_x_1309:
        /* <DEDUP_REMOVED lines=12> */
.L_x_1312:
[----:B-1----:R-:W-:Y:S01]  /*15730*/  IMAD.MOV.U32 R9, RZ, RZ, R3 ;  /* 0x000000ffff097224 */ /* 0x002fe200078e0003 */
[----:B------:R-:W-:Y:S01]  /*15740*/  MOV R6, 0x2 ;  /* 0x0000000200067802 */ /* 0x000fe20000000f00 */
[----:B----4-:R-:W-:Y:S01]  /*15750*/  IMAD.MOV.U32 R0, RZ, RZ, 0x181f ;  /* 0x0000181fff007424 */ /* 0x010fe200078e00ff */
[----:B------:R-:W-:Y:S02]  /*15760*/  MOV R7, 0x15780 ;  /* 0x0001578000077802 */ /* 0x000fe40000000f00 */
[----:B--23--:R-:W-:Y:S05]  /*15770*/  CALL.REL.NOINC `($__internal_5_$__cuda_sm70_shflsync_idx_p) ;  /* 0x000001e000007944 */ /* 0x00cfea0003c00000 */
[----:B------:R-:W-:Y:S01]  /*15780*/  MOV R2, R0 ;  /* 0x0000000000027202 */ /* 0x000fe20000000f00 */
[----:B------:R-:W-:Y:S05]  /*15790*/  BRA `(.L_x_1332) ;  /* 0xfffff47000007947 */ /* 0x000fea000383ffff */
.L_x_1313:
[----:B------:R-:W-:Y:S01]  /*157a0*/  IMAD.MOV.U32 R9, RZ, RZ, R5 ;  /* 0x000000ffff097224 */ /* 0x000fe200078e0005 */
[----:B------:R-:W-:Y:S01]  /*157b0*/  MOV R6, 0x2 ;  /* 0x0000000200067802 */ /* 0x000fe20000000f00 */
[----:B----4-:R-:W-:Y:S01]  /*157c0*/  IMAD.MOV.U32 R0, RZ, RZ, 0x181f ;  /* 0x0000181fff007424 */ /* 0x010fe200078e00ff */
[----:B------:R-:W-:Y:S02]  /*157d0*/  MOV R7, 0x157f0 ;  /* 0x000157f000077802 */ /* 0x000fe40000000f00 */
[----:B-123--:R-:W-:Y:S05]  /*157e0*/  CALL.REL.NOINC `($__internal_5_$__cuda_sm70_shflsync_idx_p) ;  /* 0x0000017000007944 */ /* 0x00efea0003c00000 */
[----:B------:R-:W-:Y:S05]  /*157f0*/  BRA `(.L_x_1333) ;  /* 0xfffff43000007947 */ /* 0x000fea000383ffff */
.L_x_1316:
        /* <DEDUP_REMOVED lines=12> */
.L_x_1318:
[----:B------:R-:W-:Y:S01]  /*158c0*/  IMAD.MOV.U32 R9, RZ, RZ, R81 ;  /* 0x000000ffff097224 */ /* 0x000fe200078e0051 */
[----:B------:R-:W-:Y:S01]  /*158d0*/  MOV R6, RZ ;  /* 0x000000ff00067202 */ /* 0x000fe20000000f00 */
[----:B-1----:R-:W-:Y:S01]  /*158e0*/  IMAD.MOV.U32 R0, RZ, RZ, 0x1f ;  /* 0x0000001fff007424 */ /* 0x002fe200078e00ff */
[----:B------:R-:W-:Y:S02]  /*158f0*/  MOV R7, 0x15910 ;  /* 0x0001591000077802 */ /* 0x000fe40000000f00 */
[----:B--23-5:R-:W-:Y:S05]  /*15900*/  CALL.REL.NOINC `($__internal_5_$__cuda_sm70_shflsync_idx_p) ;  /* 0x0000005000007944 */ /* 0x02cfea0003c00000 */
[----:B------:R-:W-:Y:S05]  /*15910*/  BRA `(.L_x_1335) ;  /* 0xfffff74000007947 */ /* 0x000fea000383ffff */
        .weak           $__internal_4_$__cuda_sm70_shflsync_bfly_p
        .type           $__internal_4_$__cuda_sm70_shflsync_bfly_p,@function
        .size           $__internal_4_$__cuda_sm70_shflsync_bfly_p,($__internal_5_$__cuda_sm70_shflsync_idx_p - $__internal_4_$__cuda_sm70_shflsync_bfly_p)
$__internal_4_$__cuda_sm70_shflsync_bfly_p:
[----:B------:R-:W-:Y:S04]  /*15920*/  WARPSYNC R6 ;  /* 0x0000000600007348 */ /* 0x000fe80003800000 */
[----:B------:R1:W2:Y:S02]  /*15930*/  SHFL.BFLY PT, R5, R0, R3, R7 ;  /* 0x0c00000300057389 */ /* 0x0002a400000e0007 */
[----:B-1----:R-:W-:-:S04]  /*15940*/  MOV R3, 0x0 ;  /* 0x0000000000037802 */ /* 0x002fc80000000f00 */
[----:B--2---:R-:W-:Y:S05]  /*15950*/  RET.REL.NODEC R2 `(_ZN7cutlass13device_kernelIN5flash19enable_sm80_to_sm89INS1_16FlashAttnFwdSm80INS1_25CollectiveMainloopFwdSm80ILi8ELi1ELb0EN4cute5tupleIJNS5_1CILi128EEENS7_ILi96EEENS7_ILi256EEEEEELi256ENS_10bfloat16_tEfNS_4arch4Sm80ELb1ELb0ELb1ELb0ELb0ELb0ELb1ELb0EEENS1_21CollectiveEpilogueFwdINS6_IJS8_SA_S9_EEENS6_IJNS7_ILi1EEESI_SI_EEESC_SE_Li256ELb0ELb1ELb0ELb0EEENS1_30DynamicPersistentTileSchedulerILi256ELi256ELb0ELb1ELb0EEEEEEEEEvNT_6ParamsE) ;  /* 0xfffea6a002007950 */ /* 0x004fea0003c3ffff */
        .weak           $__internal_5_$__cuda_sm70_shflsync_idx_p
        .type           $__internal_5_$__cuda_sm70_shflsync_idx_p,@function
        .size           $__internal_5_$__cuda_sm70_shflsync_idx_p,(.L_x_1548 - $__internal_5_$__cuda_sm70_shflsync_idx_p)
$__internal_5_$__cuda_sm70_shflsync_idx_p:
[----:B------:R-:W-:-:S04]  /*15960*/  MOV R8, 0xffffffff ;  /* 0xffffffff00087802 */ /* 0x000fc80000000f00 */
[----:B------:R-:W-:Y:S04]  /*15970*/  WARPSYNC R8 ;  /* 0x0000000800007348 */ /* 0x000fe80003800000 */
[----:B------:R1:W2:Y:S02]  /*15980*/  SHFL.IDX PT, R0, R9, R6, R0 ;  /* 0x0000000609007389 */ /* 0x0002a400000e0000 */
[----:B-1----:R-:W-:Y:S02]  /*15990*/  MOV R6, R7 ;  /* 0x0000000700067202 */ /* 0x002fe40000000f00 */
[----:B------:R-:W-:-:S04]  /*159a0*/  MOV R7, 0x0 ;  /* 0x0000000000077802 */ /* 0x000fc80000000f00 */
[----:B--2---:R-:W-:Y:S05]  /*159b0*/  RET.REL.NODEC R6 `(_ZN7cutlass13device_kernelIN5flash19enable_sm80_to_sm89INS1_16FlashAttnFwdSm80INS1_25CollectiveMainloopFwdSm80ILi8ELi1ELb0EN4cute5tupleIJNS5_1CILi128EEENS7_ILi96EEENS7_ILi256EEEEEELi256ENS_10bfloat16_tEfNS_4arch4Sm80ELb1ELb0ELb1ELb0ELb0ELb0ELb1ELb0EEENS1_21CollectiveEpilogueFwdINS6_IJS8_SA_S9_EEENS6_IJNS7_ILi1EEESI_SI_EEESC_SE_Li256ELb0ELb1ELb0ELb0EEENS1_30DynamicPersistentTileSchedulerILi256ELi256ELb0ELb1ELb0EEEEEEEEEvNT_6ParamsE) ;  /* 0xfffea64006007950 */ /* 0x004fea0003c3ffff */
.L_x_1336:
        /* <DEDUP_REMOVED lines=12> */
.L_x_1548:


//--------------------- .text._ZN7cutlass13device_kernelIN5flash19enable_sm80_to_sm89INS1_16FlashAttnFwdSm80INS1_25CollectiveMainloopFwdSm80ILi8ELi1ELb0EN4cute5tupleIJNS5_1CILi128EEENS7_ILi96EEENS7_ILi256EEEEEELi256ENS_10bfloat16_tEfNS_4arch4Sm80ELb1ELb0ELb1ELb1ELb0ELb0ELb1ELb0EEENS1_21CollectiveEpilogueFwdINS6_IJS8_SA_S9_EEENS6_IJNS7_ILi1EEESI_SI_EEESC_SE_Li256ELb1ELb1ELb0ELb0EEENS1_19SingleTileSchedulerILb1ELb0ELb1ELi128EEEEEEEEEvNT_6ParamsE --------------------------
	.section	.text._ZN7cutlass13device_kernelIN5flash19enable_sm80_to_sm89INS1_16FlashAttnFwdSm80INS1_25CollectiveMainloopFwdSm80ILi8ELi1ELb0EN4cute5tupleIJNS5_1CILi128EEENS7_ILi96EEENS7_ILi256EEEEEELi256ENS_10bfloat16_tEfNS_4arch4Sm80ELb1ELb0ELb1ELb1ELb0ELb0ELb1ELb0EEENS1_21CollectiveEpilogueFwdINS6_IJS8_SA_S9_EEENS6_IJNS7_ILi1EEESI_SI_EEESC_SE_Li256ELb1ELb1ELb0ELb0EEENS1_19SingleTileSchedulerILb1ELb0ELb1ELi128EEEEEEEEEvNT_6ParamsE,"ax",@progbits
	.sectioninfo	@"SHI_REGISTERS=255"
	.align	128
.text._ZN7cutlass13device_kernelIN5flash19enable_sm80_to_sm89INS1_16FlashAttnFwdSm80INS1_25CollectiveMainloopFwdSm80ILi8ELi1ELb0EN4cute5tupleIJNS5_1CILi128EEENS7_ILi96EEENS7_ILi256EEEEEELi256ENS_10bfloat16_tEfNS_4arch4Sm80ELb1ELb0ELb1ELb1ELb0ELb0ELb1ELb0EEENS1_21CollectiveEpilogueFwdINS6_IJS8_SA_S9_EEENS6_IJNS7_ILi1EEESI_SI_EEESC_SE_Li256ELb1ELb1ELb0ELb0EEENS1_19SingleTileSchedulerILb1ELb0ELb1ELi128EEEEEEEEEvNT_6ParamsE:
        .type           _ZN7cutlass13device_kernelIN5flash19enable_sm80_to_sm89INS1_16FlashAttnFwdSm80INS1_25CollectiveMainloopFwdSm80ILi8ELi1ELb0EN4cute5tupleIJNS5_1CILi128EEENS7_ILi96EEENS7_ILi256EEEEEELi256ENS_10bfloat16_tEfNS_4arch4Sm80ELb1ELb0ELb1ELb1ELb0ELb0ELb1ELb0EEENS1_21CollectiveEpilogueFwdINS6_IJS8_SA_S9_EEENS6_IJNS7_ILi1EEESI_SI_EEESC_SE_Li256ELb1ELb1ELb0ELb0EEENS1_19SingleTileSchedulerILb1ELb0ELb1ELi128EEEEEEEEEvNT_6ParamsE,@function
        .size           _ZN7cutlass13device_kernelIN5flash19enable_sm80_to_sm89INS1_16FlashAttnFwdSm80INS1_25CollectiveMainloopFwdSm80ILi8ELi1ELb0EN4cute5tupleIJNS5_1CILi128EEENS7_ILi96EEENS7_ILi256EEEEEELi256ENS_10bfloat16_tEfNS_4arch4Sm80ELb1ELb0ELb1ELb1ELb0ELb0ELb1ELb0EEENS1_21CollectiveEpilogueFwdINS6_IJS8_SA_S9_EEENS6_IJNS7_ILi1EEESI_SI_EEESC_SE_Li256ELb1ELb1ELb0ELb0EEENS1_19SingleTileSchedulerILb1ELb0ELb1ELi128EEEEEEEEEvNT_6ParamsE,(.L_x_1551 - _ZN7cutlass13device_kernelIN5flash19enable_sm80_to_sm89INS1_16FlashAttnFwdSm80INS1_25CollectiveMainloopFwdSm80ILi8ELi1ELb0EN4cute5tupleIJNS5_1CILi128EEENS7_ILi96EEENS7_ILi256EEEEEELi256ENS_10bfloat16_tEfNS_4arch4Sm80ELb1ELb0ELb1ELb1ELb0ELb0ELb1ELb0EEENS1_21CollectiveEpilogueFwdINS6_IJS8_SA_S9_EEENS6_IJNS7_ILi1EEESI_SI_EEESC_SE_Li256ELb1ELb1ELb0ELb0EEENS1_19SingleTileSchedulerILb1ELb0ELb1ELi128EEEEEEEEEvNT_6ParamsE)
        .other          _ZN7cutlass13device_kernelIN5flash19enable_sm80_to_sm89INS1_16FlashAttnFwdSm80INS1_25CollectiveMainloopFwdSm80ILi8ELi1ELb0EN4cute5tupleIJNS5_1CILi128EEENS7_ILi96EEENS7_ILi256EEEEEELi256ENS_10bfloat16_tEfNS_4arch4Sm80ELb1ELb0ELb1ELb1ELb0ELb0ELb1ELb0EEENS1_21CollectiveEpilogueFwdINS6_IJS8_SA_S9_EEENS6_IJNS7_ILi1EEESI_SI_EEESC_SE_Li256ELb1ELb1ELb0ELb0EEENS1_19SingleTileSchedulerILb1ELb0ELb1ELi128EEEEEEEEEvNT_6ParamsE,@"STO_CUDA_ENTRY STV_DEFAULT"
_ZN7cutlass13device_kernelIN5flash19enable_sm80_to_sm89INS1_16FlashAttnFwdSm80INS1_25CollectiveMainloopFwdSm80ILi8ELi1ELb0EN4cute5tupleIJNS5_1CILi128EEENS7_ILi96EEENS7_ILi256EEEEEELi256ENS_10bfloat16_tEfNS_4arch4Sm80ELb1ELb0ELb1ELb1ELb0ELb0ELb1ELb0EEENS1_21CollectiveEpilogueFwdINS6_IJS8_SA_S9_EEENS6_IJNS7_ILi1EEESI_SI_EEESC_SE_Li256ELb1ELb1ELb0ELb0EEENS1_19SingleTileSchedulerILb1ELb0ELb1ELi128EEEEEEEEEvNT_6ParamsE:
        /* <DEDUP_REMOVED lines=17> */
.L_x_1338:
        /* <DEDUP_REMOVED lines=8> */
.L_x_1340:
[----:B------:R-:W-:-:S04]  /*0190*/  MOV R0, c[0x0][0x54c] ;  /* 0x0001530000007a02 */ /* 0x000fc80000000f00 */
.L_x_1339:
[----:B------:R-:W-:Y:S01]  /*01a0*/  USHF.L.U32 UR15, UR15, 0x7, URZ ;  /* 0x000000070f0f7899 */ /* 0x000fe2000800063f */
[----:B-----5:R-:W-:-:S05]  /*01b0*/  IMAD R0, R0, c[0x0][0x548], RZ ;  /* 0x0001520000007a24 */ /* 0x020fca00078e02ff */
[----:B------:R-:W-:-:S04]  /*01c0*/  ISETP.LE.AND P0, PT, R0, UR15, PT ;  /* 0x0000000f00007c0c */ /* 0x000fc8000bf03270 */
[----:B------:R-:W-:-:S05]  /*01d0*/  SEL R0, R5, 0xffffffff, !P0 ;  /* 0xffffffff05007807 */ /* 0x000fca0004000000 */
[----:B------:R2:W-:Y:S01]  /*01e0*/  STL [R1+0x40], R0 ;  /* 0x0000400001007387 */ /* 0x0005e20000100800 */
[----:B------:R-:W-:Y:S05]  /*01f0*/  BRA `(.L_x_1341) ;  /* 0x0000013000007947 */ /* 0x000fea0003800000 */
.L_x_1337:
[----:B------:R-:W-:-:S04]  /*0200*/  ISETP.NE.U32.AND P0, PT, RZ, c[0x0][0x568], PT ;  /* 0x00015a00ff007a0c */ /* 0x000fc80003f05070 */
[----:B------:R-:W-:-:S13]  /*0210*/  ISETP.NE.AND.EX P0, PT, RZ, c[0x0][0x56c], PT, P0 ;  /* 0x00015b00ff007a0c */ /* 0x000fda0003f05300 */
[----:B------:R-:W-:Y:S05]  /*0220*/  @!P0 BRA `(.L_x_1342) ;  /* 0x0000002000008947 */ /* 0x000fea0003800000 */
[----:B------:R1:W5:Y:S01]  /*0230*/  LDG.E R0, [R2.64] ;  /* 0x0000001e02007981 */ /* 0x000362000c1e1900 */
[----:B------:R-:W-:Y:S05]  /*0240*/  BRA `(.L_x_1343) ;  /* 0x0000009000007947 */ /* 0x000fea0003800000 */
.L_x_1342:
        /* <DEDUP_REMOVED lines=8> */
.L_x_1344:
[----:B------:R-:W-:-:S04]  /*02d0*/  MOV R0, c[0x0][0x54c] ;  /* 0x0001530000007a02 */ /* 0x000fc80000000f00 */
.L_x_1343:
[----:B------:R-:W-:Y:S01]  /*02e0*/  USHF.L.U32 UR15, UR15, 0x7, URZ ;  /* 0x000000070f0f7899 */ /* 0x000fe2000800063f */
[----:B-----5:R-:W-:-:S05]  /*02f0*/  IMAD R0, R0, c[0x0][0x548], RZ ;  /* 0x0001520000007a24 */ /* 0x020fca00078e02ff */
[----:B------:R-:W-:-:S04]  /*0300*/  ISETP.LE.AND P0, PT, R0, UR15, PT ;  /* 0x0000000f00007c0c */ /* 0x000fc8000bf03270 */
[----:B------:R-:W-:-:S05]  /*0310*/  SEL R0, R5, 0xffffffff, !P0 ;  /* 0xffffffff05007807 */ /* 0x000fca0004000000 */
[----:B------:R2:W-:Y:S04]  /*0320*/  STL [R1+0x40], R0 ;  /* 0x0000400001007387 */ /* 0x0005e80000100800 */
.L_x_1341:
        /* <DEDUP_REMOVED lines=32> */
.L_x_1345:
[----:B------:R-:W-:-:S04]  /*0530*/  ISETP.NE.U32.AND P0, PT, RZ, c[0x0][0x368], PT ;  /* 0x0000da00ff007a0c */ /* 0x000fc80003f05070 */
[----:B------:R-:W-:-:S13]  /*0540*/  ISETP.NE.AND.EX P0, PT, RZ, c[0x0][0x36c], PT, P0 ;  /* 0x0000db00ff007a0c */ /* 0x000fda0003f05300 */
[----:B------:R-:W-:Y:S05]  /*0550*/  @!P0 BRA `(.L_x_1346) ;  /* 0x0000004000008947 */ /* 0x000fea0003800000 */
[----:B------:R-:W-:-:S05]  /*0560*/  IMAD.WIDE R2, R47, R26, c[0x0][0x368] ;  /* 0x0000da002f027625 */ /* 0x000fca00078e021a */
[----:B------:R-:W2:Y:S02]  /*0570*/  LDG.E R0, [R2.64] ;  /* 0x0000001e02007981 */ /* 0x000ea4000c1e1900 */
[----:B--2---:R1:W2:Y:S02]  /*0580*/  R2UR UR12, R0 ;  /* 0x00000000000c73c2 */ /* 0x0042a400000e0000 */
[----:B-12---:R-:W-:Y:S05]  /*0590*/  BRA `(.L_x_1347) ;  /* 0x0000006000007947 */ /* 0x006fea0003800000 */
.L_x_1346:
[----:B------:R-:W-:Y:S05]  /*05a0*/  @!P5 BRA `(.L_x_1347) ;  /* 0x000000500000d947 */ /* 0x000fea0003800000 */
[----:B------:R1:W2:Y:S04]  /*05b0*/  LDG.E R0, [R2.64] ;  /* 0x0000001e02007981 */ /* 0x0002a8000c1e1900 */
[----:B-1----:R-:W4:Y:S01]  /*05c0*/  LDG.E R2, [R2.64+0x4] ;  /* 0x0000041e02027981 */ /* 0x002f22000c1e1900 */
[----:B--2---:R-:W1:Y:S08]  /*05d0*/  R2UR UR12, R0 ;  /* 0x00000000000c73c2 */ /* 0x004e7000000e0000 */
[----:B----4-:R-:W1:Y:S02]  /*05e0*/  R2UR UR4, R2 ;  /* 0x00000000020473c2 */ /* 0x010e6400000e0000 */
[----:B-1----:R-:W-:-:S06]  /*05f0*/  UIADD3 UR12, -UR12, UR4, URZ ;  /* 0x000000040c0c7290 */ /* 0x002fcc000fffe13f */
.L_x_1347:
        /* <DEDUP_REMOVED lines=8> */
[----:B------:R-:W-:Y:S01]  /*0680*/  UIADD3 UR6, UR12, 0x5f, URZ ;  /* 0x0000005f0c067890 */ /* 0x000fe2000fffe03f */
[----:B------:R-:W-:Y:S01]  /*0690*/  CS2R R14, SRZ ;  /* 0x00000000000e7805 */ /* 0x000fe2000001ff00 */
[----:B------:R-:W-:Y:S01]  /*06a0*/  IMAD.MOV.U32 R128, RZ, RZ, RZ ;  /* 0x000000ffff807224 */ /* 0x000fe200078e00ff */
[----:B------:R-:W-:Y:S01]  /*06b0*/  MOV R126, RZ ;  /* 0x000000ff007e7202 */ /* 0x000fe20000000f00 */
[----:B------:R-:W-:Y:S01]  /*06c0*/  UIMAD.WIDE UR6, UR6, 0x2aaaaaab, URZ ;  /* 0x2aaaaaab060678a5 */ /* 0x000fe2000f8e023f */
[----:B------:R-:W-:Y:S01]  /*06d0*/  CS2R R8, SRZ ;  /* 0x0000000000087805 */ /* 0x000fe2000001ff00 */
[----:B------:R-:W-:Y:S01]  /*06e0*/  @UP1 UIADD3 UR8, UR15, 0x7f, URZ ;  /* 0x0000007f0f081890 */ /* 0x000fe2000fffe03f */
[----:B------:R-:W-:Y:S01]  /*06f0*/  IMAD.MOV.U32 R124, RZ, RZ, RZ ;  /* 0x000000ffff7c7224 */ /* 0x000fe200078e00ff */
[----:B------:R-:W-:Y:S01]  /*0700*/  USHF.R.U32.HI UR6, URZ, 0x1f, UR7 ;  /* 0x0000001f3f067899 */ /* 0x000fe20008011607 */
[----:B------:R-:W-:Y:S01]  /*0710*/  MOV R122, RZ ;  /* 0x000000ff007a7202 */ /* 0x000fe20000000f00 */
[----:B------:R-:W-:Y:S01]  /*0720*/  UIMAD.WIDE.U32 UR8, UR8, UR4, URZ ;  /* 0x00000004080872a5 */ /* 0x000fe2000f8e003f */
[----:B------:R-:W-:Y:S01]  /*0730*/  CS2R R120, SRZ ;  /* 0x0000000000787805 */ /* 0x000fe2000001ff00 */
[----:B------:R-:W-:Y:S01]  /*0740*/  UIADD3 UR4, UR15, 0x7f, URZ ;  /* 0x0000007f0f047890 */ /* 0x000fe2000fffe03f */
[----:B------:R-:W-:Y:S01]  /*0750*/  IMAD.MOV.U32 R13, RZ, RZ, RZ ;  /* 0x000000ffff0d7224 */ /* 0x000fe200078e00ff */
[----:B------:R-:W-:Y:S01]  /*0760*/  @UP1 USHF.R.U32.HI UR4, URZ, UR5, UR9 ;  /* 0x000000053f041299 */ /* 0x000fe20008011609 */
[----:B------:R-:W-:Y:S01]  /*0770*/  MOV R118, RZ ;  /* 0x000000ff00767202 */ /* 0x000fe20000000f00 */
[----:B---3--:R-:W-:Y:S01]  /*0780*/  UIADD3 UR5, UR12, 0x60, -UR13 ;  /* 0x000000600c057890 */ /* 0x008fe2000fffe80d */
[----:B------:R-:W-:Y:S01]  /*0790*/  CS2R R16, SRZ ;  /* 0x0000000000107805 */ /* 0x000fe2000001ff00 */
[----:B------:R-:W-:Y:S01]  /*07a0*/  ULEA.HI.SX32 UR6, UR7, UR6, 0x1c ;  /* 0x0000000607067291 */ /* 0x000fe2000f8fe23f */
[----:B------:R-:W-:Y:S01]  /*07b0*/  IMAD.MOV.U32 R116, RZ, RZ, RZ ;  /* 0x000000ffff747224 */ /* 0x000fe200078e00ff */
[----:B------:R-:W-:Y:S01]  /*07c0*/  UIADD3 UR4, UR5, UR4, URZ ;  /* 0x0000000405047290 */ /* 0x000fe2000fffe03f */
[----:B------:R-:W-:Y:S01]  /*07d0*/  MOV R114, RZ ;  /* 0x000000ff00727202 */ /* 0x000fe20000000f00 */
[----:B------:R-:W-:Y:S01]  /*07e0*/  CS2R R18, SRZ ;  /* 0x0000000000127805 */ /* 0x000fe2000001ff00 */
[----:B------:R-:W-:Y:S01]  /*07f0*/  IMAD.MOV.U32 R112, RZ, RZ, RZ ;  /* 0x000000ffff707224 */ /* 0x000fe200078e00ff */
[----:B------:R-:W-:Y:S01]  /*0800*/  UIMAD.WIDE UR4, UR4, 0x2aaaaaab, URZ ;  /* 0x2aaaaaab040478a5 */ /* 0x000fe2000f8e023f */
[----:B------:R-:W-:Y:S01]  /*0810*/  MOV R110, RZ ;  /* 0x000000ff006e7202 */ /* 0x000fe20000000f00 */
[----:B------:R-:W-:Y:S01]  /*0820*/  CS2R R20, SRZ ;  /* 0x0000000000147805 */ /* 0x000fe2000001ff00 */
[----:B------:R-:W-:Y:S01]  /*0830*/  IMAD.MOV.U32 R108, RZ, RZ, RZ ;  /* 0x000000ffff6c7224 */ /* 0x000fe200078e00ff */
[----:B------:R-:W-:Y:S01]  /*0840*/  USHF.R.U32.HI UR4, URZ, 0x1f, UR5 ;  /* 0x0000001f3f047899 */ /* 0x000fe20008011605 */
[----:B------:R-:W-:Y:S01]  /*0850*/  MOV R106, RZ ;  /* 0x000000ff006a7202 */ /* 0x000fe20000000f00 */
[----:B------:R-:W-:Y:S01]  /*0860*/  CS2R R22, SRZ ;  /* 0x0000000000167805 */ /* 0x000fe2000001ff00 */
[----:B------:R-:W-:Y:S01]  /*0870*/  IMAD.MOV.U32 R104, RZ, RZ, RZ ;  /* 0x000000ffff687224 */ /* 0x000fe200078e00ff */
[----:B------:R-:W-:Y:S01]  /*0880*/  ULEA.HI.SX32 UR4, UR5, UR4, 0x1c ;  /* 0x0000000405047291 */ /* 0x000fe2000f8fe23f */
[----:B------:R-:W-:Y:S01]  /*0890*/  MOV R102, RZ ;  /* 0x000000ff00667202 */ /* 0x000fe20000000f00 */
[----:B------:R-:W-:Y:S01]  /*08a0*/  CS2R R24, SRZ ;  /* 0x0000000000187805 */ /* 0x000fe2000001ff00 */
[----:B------:R-:W-:Y:S01]  /*08b0*/  IMAD.MOV.U32 R100, RZ, RZ, RZ ;  /* 0x000000ffff647224 */ /* 0x000fe200078e00ff */
[----:B------:R-:W-:Y:S01]  /*08c0*/  UISETP.LT.AND UP0, UPT, UR6, UR4, UPT ;  /* 0x000000040600728c */ /* 0x000fe2000bf01270 */
[----:B------:R-:W-:Y:S01]  /*08d0*/  CS2R R98, SRZ ;  /* 0x0000000000627805 */ /* 0x000fe2000001ff00 */
[----:B------:R-:W-:Y:S01]  /*08e0*/  MOV R96, RZ ;  /* 0x000000ff00607202 */ /* 0x000fe20000000f00 */
[----:B------:R-:W-:Y:S01]  /*08f0*/  CS2R R94, SRZ ;  /* 0x00000000005e7805 */ /* 0x000fe2000001ff00 */
[----:B------:R-:W-:Y:S01]  /*0900*/  USEL UR24, UR6, UR4, UP0 ;  /* 0x0000000406187287 */ /* 0x000fe20008000000 */
[----:B------:R-:W-:Y:S01]  /*0910*/  IMAD.MOV.U32 R27, RZ, RZ, RZ ;  /* 0x000000ffff1b7224 */ /* 0x000fe200078e00ff */
[----:B------:R-:W-:Y:S01]  /*0920*/  MOV R92, RZ ;  /* 0x000000ff005c7202 */ /* 0x000fe20000000f00 */
[----:B------:R-:W-:Y:S01]  /*0930*/  CS2R R90, SRZ ;  /* 0x00000000005a7805 */ /* 0x000fe2000001ff00 */
[----:B------:R-:W-:Y:S01]  /*0940*/  UISETP.GE.AND UP0, UPT, UR24, 0x1, UPT ;  /* 0x000000011800788c */ /* 0x000fe2000bf06270 */
[----:B------:R-:W-:Y:S01]  /*0950*/  CS2R R28, SRZ ;  /* 0x00000000001c7805 */ /* 0x000fe2000001ff00 */
[----:B------:R-:W-:Y:S01]  /*0960*/  IMAD.MOV.U32 R88, RZ, RZ, RZ ;  /* 0x000000ffff587224 */ /* 0x000fe200078e00ff */
[----:B------:R-:W-:Y:S01]  /*0970*/  CS2R R86, SRZ ;  /* 0x0000000000567805 */ /* 0x000fe2000001ff00 */
[----:B------:R-:W-:Y:S01]  /*0980*/  MOV R84, RZ ;  /* 0x000000ff00547202 */ /* 0x000fe20000000f00 */
[----:B------:R-:W-:Y:S01]  /*0990*/  CS2R R82, SRZ ;  /* 0x0000000000527805 */ /* 0x000fe2000001ff00 */
[----:B------:R-:W-:Y:S01]  /*09a0*/  PLOP3.LUT P0, PT, PT, PT, UP0, 0x80, 0x0 ;  /* 0x000000000000781c */ /* 0x000fe20003f0f008 */
        /* <DEDUP_REMOVED lines=50> */
[----:B------:R-:W-:Y:S01]  /*0cd0*/  IMAD.MOV.U32 R49, RZ, RZ, RZ ;  /* 0x000000ffff317224 */ /* 0x000fe200078e00ff */
        /* <DEDUP_REMOVED lines=22> */
[----:B------:R-:W-:Y:S01]  /*0e40*/  SHF.R.S32.HI R11, RZ, 0x1f, R12 ;  /* 0x0000001fff0b7819 */ /* 0x000fe2000001140c */
[----:B-1----:R-:W-:Y:S01]  /*0e50*/  IMAD.WIDE.U32 R2, R6, c[0x0][0x178], RZ ;  /* 0x00005e0006027a25 */ /* 0x002fe200078e00ff */
[----:B------:R-:W-:-:S02]  /*0e60*/  LEA.HI R13, R128, R127, RZ, 0x6 ;  /* 0x0000007f800d7211 */ /* 0x000fc400078f30ff */
[----:B---3--:R-:W-:Y:S01]  /*0e70*/  SHF.R.S32.HI R24, RZ, 0x1f, R29 ;  /* 0x0000001fff187819 */ /* 0x008fe2000001141d */
[----:B------:R-:W-:Y:S01]  /*0e80*/  IMAD.IADD R3, R3, 0x1, R0 ;  /* 0x0000000103037824 */ /* 0x000fe200078e0200 */
[----:B------:R-:W-:-:S03]  /*0e90*/  LOP3.LUT R0, R4, 0xfffffff8, RZ, 0xc0, !PT ;  /* 0xfffffff804007812 */ /* 0x000fc600078ec0ff */
[----:B------:R-:W-:Y:S02]  /*0ea0*/  IMAD R5, R24, c[0x0][0x1b8], RZ ;  /* 0x00006e0018057a24 */ /* 0x000fe400078e02ff */
        /* <DEDUP_REMOVED lines=8> */
[----:B------:R-:W-:Y:S01]  /*0f30*/  IMAD R5, R5, c[0x0][0x1c0], RZ ;  /* 0x0000700005057a24 */ /* 0x000fe200078e02ff */
[----:B------:R-:W-:Y:S01]  /*0f40*/  ISETP.GE.AND P2, PT, R30, UR6, PT ;  /* 0x000000061e007c0c */ /* 0x000fe2000bf46270 */
[----:B------:R-:W-:-:S04]  /*0f50*/  @P1 IMAD.HI.U32 R6, R7, c[0x0][0x2c8], RZ ;  /* 0x0000b20007061a27 */ /* 0x000fc800078e00ff */
[C---:B------:R-:W-:Y:S01]  /*0f60*/  IMAD R8, R0.reuse, c[0x0][0x1c4], R5 ;  /* 0x0000710000087a24 */ /* 0x040fe200078e0205 */
[----:B------:R-:W-:Y:S01]  /*0f70*/  LOP3.LUT R5, R9, 0xfffffffe, RZ, 0xc0, !PT ;  /* 0xfffffffe09057812 */ /* 0x000fe200078ec0ff */
[----:B------:R-:W-:Y:S01]  /*0f80*/  IMAD.MOV.U32 R4, RZ, RZ, R7 ;  /* 0x000000ffff047224 */ /* 0x000fe200078e0007 */
[----:B------:R-:W-:Y:S01]  /*0f90*/  @P0 SHF.R.U32.HI R4, RZ, c[0x0][0x2cc], R6 ;  /* 0x0000b300ff040a19 */ /* 0x000fe20000011606 */
[----:B------:R-:W-:-:S03]  /*0fa0*/  IMAD.WIDE.U32 R2, R0, c[0x0][0x1c0], R2 ;  /* 0x0000700000027a25 */ /* 0x000fc600078e0002 */
[----:B------:R-:W-:Y:S01]  /*0fb0*/  SHF.R.S32.HI R6, RZ, 0x1f, R4 ;  /* 0x0000001fff067819 */ /* 0x000fe20000011404 */
[----:B------:R-:W-:Y:S01]  /*0fc0*/  IMAD.IADD R31, R10, 0x1, -R5 ;  /* 0x000000010a1f7824 */ /* 0x000fe200078e0a05 */
[----:B------:R-:W-:Y:S01]  /*0fd0*/  IADD3 R5, R30, 0x20, RZ ;  /* 0x000000201e057810 */ /* 0x000fe20007ffe0ff */
[----:B------:R-:W-:Y:S02]  /*0fe0*/  IMAD.IADD R3, R3, 0x1, R8 ;  /* 0x0000000103037824 */ /* 0x000fe400078e0208 */
[----:B------:R-:W-:Y:S01]  /*0ff0*/  IMAD.MOV R0, RZ, RZ, -R4 ;  /* 0x000000ffff007224 */ /* 0x000fe200078e0a04 */
[----:B------:R-:W-:Y:S01]  /*1000*/  ISETP.GE.AND P0, PT, R5, UR6, PT ;  /* 0x0000000605007c0c */ /* 0x000fe2000bf06270 */
[----:B------:R-:W-:Y:S02]  /*1010*/  IMAD.SHL.U32 R8, R27, 0x40, RZ ;  /* 0x000000401b087824 */ /* 0x000fe400078e00ff */
[----:B------:R-:W-:Y:S02]  /*1020*/  IMAD R5, R0, c[0x0][0x2c4], R7 ;  /* 0x0000b10000057a24 */ /* 0x000fe400078e0207 */
[----:B------:R-:W-:Y:S01]  /*1030*/  IMAD R6, R6, c[0x0][0x1b0], RZ ;  /* 0x00006c0006067a24 */ /* 0x000fe200078e02ff */
[----:B------:R-:W-:Y:S01]  /*1040*/  LOP3.LUT R0, R8, 0x1c0, RZ, 0xc0, !PT ;  /* 0x000001c008007812 */ /* 0x000fe200078ec0ff */
[----:B------:R-:W-:-:S02]  /*1050*/  IMAD.SHL.U32 R10, R26, 0x8, RZ ;  /* 0x000000081a0a7824 */ /* 0x000fc400078e00ff */
[C---:B------:R-:W-:Y:S01]  /*1060*/  IMAD R8, R4.reuse, c[0x0][0x1b4], R6 ;  /* 0x00006d0004087a24 */ /* 0x040fe200078e0206 */
[----:B------:R-:W-:Y:S01]  /*1070*/  SHF.R.U32.HI R6, RZ, 0x3, R0 ;  /* 0x00000003ff067819 */ /* 0x000fe20000011600 */
[----:B------:R-:W-:Y:S01]  /*1080*/  IMAD.WIDE.U32 R2, R4, c[0x0][0x1b0], R2 ;  /* 0x00006c0004027a25 */ /* 0x000fe200078e0002 */
[----:B------:R-:W-:Y:S02]  /*1090*/  LOP3.LUT R7, R0, 0x38, R10, 0xf8, !PT ;  /* 0x0000003800077812 */ /* 0x000fe400078ef80a */
[----:B------:R-:W-:Y:S01]  /*10a0*/  SHF.R.S32.HI R4, RZ, 0x1f, R5 ;  /* 0x0000001fff047819 */ /* 0x000fe20000011405 */
[----:B------:R-:W-:Y:S01]  /*10b0*/  IMAD.IADD R3, R3, 0x1, R8 ;  /* 0x0000000103037824 */ /* 0x000fe200078e0208 */
[----:B------:R-:W-:Y:S01]  /*10c0*/  IADD3 R0, P1, R12, R27, RZ ;  /* 0x0000001b0c007210 */ /* 0x000fe20007f3e0ff */
[----:B------:R-:W-:Y:S01]  /*10d0*/  IMAD.SHL.U32 R17, R26, 0x8, RZ ;  /* 0x000000081a117824 */ /* 0x000fe200078e00ff */
[----:B------:R-:W-:Y:S01]  /*10e0*/  LOP3.LUT R15, R7, R6, RZ, 0x3c, !PT ;  /* 0x00000006070f7212 */ /* 0x000fe200078e3cff */
[----:B------:R-:W-:Y:S01]  /*10f0*/  IMAD R4, R4, c[0x0][0x1a8], RZ ;  /* 0x00006a0004047a24 */ /* 0x000fe200078e02ff */
[----:B------:R-:W-:Y:S01]  /*1100*/  LEA.HI.X.SX32 R6, R27, R11, 0x1, P1 ;  /* 0x0000000b1b067211 */ /* 0x000fe200008f0eff */
[----:B------:R-:W-:Y:S01]  /*1110*/  IMAD.WIDE.U32 R2, R5, c[0x0][0x1a8], R2 ;  /* 0x00006a0005027a25 */ /* 0x000fe200078e0002 */
[----:B------:R-:W-:-:S02]  /*1120*/  IADD3 R9, R10, 0x80, RZ ;  /* 0x000000800a097810 */ /* 0x000fc40007ffe0ff */
[----:B------:R-:W-:Y:S01]  /*1130*/  SHF.R.S32.HI R11, RZ, 0x1f, R10 ;  /* 0x0000001fff0b7819 */ /* 0x000fe2000001140a */
[----:B------:R-:W-:Y:S01]  /*1140*/  IMAD R12, R5, c[0x0][0x1ac], R4 ;  /* 0x00006b00050c7a24 */ /* 0x000fe200078e0204 */
[----:B------:R-:W-:Y:S01]  /*1150*/  ISETP.GE.AND P3, PT, R9, c[0x0][0x1d4], PT ;  /* 0x0000750009007a0c */ /* 0x000fe20003f66270 */
[----:B------:R-:W-:Y:S01]  /*1160*/  IMAD R5, R6, c[0x0][0x1e0], RZ ;  /* 0x0000780006057a24 */ /* 0x000fe200078e02ff */
[----:B------:R-:W-:Y:S01]  /*1170*/  LEA R28, P1, R2, c[0x0][0x160], 0x1 ;  /* 0x00005800021c7a11 */ /* 0x000fe200078208ff */
[----:B------:R-:W-:Y:S02]  /*1180*/  IMAD R4, R6, c[0x0][0x208], RZ ;  /* 0x0000820006047a24 */ /* 0x000fe400078e02ff */
[C---:B------:R-:W-:Y:S01]  /*1190*/  IMAD R14, R0.reuse, c[0x0][0x1e4], R5 ;  /* 0x00007900000e7a24 */ /* 0x040fe200078e0205 */
[----:B------:R-:W-:Y:S01]  /*11a0*/  IADD3 R5, R17, 0x80, RZ ;  /* 0x0000008011057810 */ /* 0x000fe20007ffe0ff */
[C---:B------:R-:W-:Y:S02]  /*11b0*/  IMAD R16, R0.reuse, c[0x0][0x20c], R4 ;  /* 0x0000830000107a24 */ /* 0x040fe400078e0204 */
        /* <DEDUP_REMOVED lines=22> */
[----:B------:R-:W-:Y:S01]  /*1320*/  IMAD R22, R29, c[0x0][0x1ec], R22 ;  /* 0x00007b001d167a24 */ /* 0x000fe200078e0216 */
        /* <DEDUP_REMOVED lines=22> */
[----:B------:R-:W-:Y:S02]  /*1490*/  ISETP.GE.AND P4, PT, R17, c[0x0][0x198], PT ;  /* 0x0000660011007a0c */ /* 0x000fe40003f86270 */
[----:B------:R-:W-:-:S02]  /*14a0*/  @!P2 LOP3.LUT R14, R0, 0xfffffff8, RZ, 0xc0, !PT ;  /* 0xfffffff8000ea812 */ /* 0x000fc400078ec0ff */
[----:B------:R-:W-:Y:S01]  /*14b0*/  @!P2 LOP3.LUT R0, R13, 0xfffffff8, RZ, 0xc0, !PT ;  /* 0xfffffff80d00a812 */ /* 0x000fe200078ec0ff */
[--C-:B------:R-:W-:Y:S01]  /*14c0*/  @!P2 IMAD.WIDE R12, R12, 0x2, R2.reuse ;  /* 0x000000020c0ca825 */ /* 0x100fe200078e0202 */
[----:B------:R-:W-:Y:S02]  /*14d0*/  ISETP.GE.AND P5, PT, R17, c[0x0][0x198], PT ;  /* 0x0000660011007a0c */ /* 0x000fe40003fa6270 */
[----:B------:R-:W-:Y:S01]  /*14e0*/  ISETP.GE.AND P5, PT, R18, c[0x0][0x198], PT ;  /* 0x0000660012007a0c */ /* 0x000fe20003fa6270 */
[----:B------:R-:W-:-:S03]  /*14f0*/  @!P2 IMAD.WIDE R14, R14, 0x2, R2 ;  /* 0x000000020e0ea825 */ /* 0x000fc600078e0202 */
[----:B------:R-:W-:Y:S01]  /*1500*/  P2R R29, PR, RZ, 0x20 ;  /* 0x00000020ff1d7803 */ /* 0x000fe20000000000 */
[----:B------:R-:W-:Y:S01]  /*1510*/  @!P2 IMAD.WIDE R2, R0, 0x2, R2 ;  /* 0x000000020002a825 */ /* 0x000fe200078e0202 */
[----:B------:R-:W-:Y:S01]  /*1520*/  @!PT LDS RZ, [RZ] ;  /* 0x00000000fffff984 */ /* 0x000fe20000000800 */
[----:B------:R2:W-:Y:S01]  /*1530*/  @!P2 LDGSTS.E.BYPASS.LTC128B.128 [R16+0x18100], [R4.64], !P4 ;  /* 0x181000000410afae */ /* 0x0005e2000e101d5e */
[----:B------:R-:W-:Y:S02]  /*1540*/  ISETP.GE.AND P4, PT, R18, c[0x0][0x1d4], PT ;  /* 0x0000750012007a0c */ /* 0x000fe40003f86270 */
[----:B------:R-:W-:-:S04]  /*1550*/  IMAD.SHL.U32 R0, R19, 0x40, RZ ;  /* 0x0000004013007824 */ /* 0x000fc800078e00ff */
[----:B------:R3:W-:Y:S01]  /*1560*/  @!P2 LDGSTS.E.BYPASS.LTC128B.128 [R16+0x1c100], [R14.64], !P5 ;  /* 0x1c1000000e10afae */ /* 0x0007e2000e901d5e */
[----:B------:R-:W-:Y:S02]  /*1570*/  LOP3.LUT R0, R0, 0x1c0, RZ, 0xc0, !PT ;  /* 0x000001c000007812 */ /* 0x000fe400078ec0ff */
[----:B------:R-:W-:Y:S01]  /*1580*/  ISETP.GE.AND P5, PT, R10, c[0x0][0x1d4], PT ;  /* 0x000075000a007a0c */ /* 0x000fe20003fa6270 */
[----:B------:R4:W-:Y:S04]  /*1590*/  @!P2 LDGSTS.E.BYPASS.LTC128B.128 [R16+0x20100], [R12.64], !P6 ;  /* 0x201000000c10afae */ /* 0x0009e8000f101d5e */
[----:B------:R5:W-:Y:S01]  /*15a0*/  @!P2 LDGSTS.E.BYPASS.LTC128B.128 [R16+0x24100], [R2.64], !P1 ;  /* 0x241000000210afae */ /* 0x000be2000c901d5e */
[----:B------:R-:W-:Y:S01]  /*15b0*/  LOP3.LUT P2, RZ, R19, 0x2, RZ, 0xc0, !PT ;  /* 0x0000000213ff7812 */ /* 0x000fe2000784c0ff */
[----:B--2---:R-:W-:-:S02]  /*15c0*/  IMAD.SHL.U32 R4, R31, 0x8, RZ ;  /* 0x000000081f047824 */ /* 0x004fc400078e00ff */
[----:B------:R-:W-:Y:S02]  /*15d0*/  IMAD.IADD R5, R7, 0x1, R24 ;  /* 0x0000000107057824 */ /* 0x000fe400078e0218 */
[----:B------:R1:W2:Y:S01]  /*15e0*/  SHFL.IDX PT, R7, R25, 0x1, 0x181f ;  /* 0x00381f0019077f89 */ /* 0x0002a200000e0000 */
[----:B------:R-:W-:Y:S02]  /*15f0*/  LOP3.LUT R4, R0, 0x8, R4, 0xf8, !PT ;  /* 0x0000000800047812 */ /* 0x000fe400078ef804 */
[----:B------:R-:W-:Y:S01]  /*1600*/  SHF.R.U32.HI R0, RZ, 0x3, R0 ;  /* 0x00000003ff007819 */ /* 0x000fe20000011600 */
[----:B---3--:R-:W-:-:S03]  /*1610*/  IMAD.MOV.U32 R15, RZ, RZ, 0x20 ;  /* 0x00000020ff0f7424 */ /* 0x008fc600078e00ff */
[----:B------:R-:W-:Y:S01]  /*1620*/  LOP3.LUT R14, R4, R0, RZ, 0x3c, !PT ;  /* 0x00000000040e7212 */ /* 0x000fe200078e3cff */
[C---:B------:R-:W-:Y:S02]  /*1630*/  IMAD R0, R20.reuse, c[0x0][0x218], RZ ;  /* 0x0000860014007a24 */ /* 0x040fe400078e02ff */
[----:B------:R-:W-:Y:S02]  /*1640*/  IMAD.MOV.U32 R4, RZ, RZ, R6 ;  /* 0x000000ffff047224 */ /* 0x000fe400078e0006 */
[----:B-----5:R-:W-:Y:S01]  /*1650*/  IMAD R2, R20, c[0x0][0x1f0], RZ ;  /* 0x00007c0014027a24 */ /* 0x020fe200078e02ff */
[----:B------:R1:W3:Y:S01]  /*1660*/  SHFL.IDX PT, R6, R28, 0x1, 0x181f ;  /* 0x00381f001c067f89 */ /* 0x0002e200000e0000 */
[C---:B----4-:R-:W-:Y:S01]  /*1670*/  IMAD R12, R21.reuse, c[0x0][0x21c], R0 ;  /* 0x00008700150c7a24 */ /* 0x050fe200078e0200 */
[----:B------:R-:W-:Y:S01]  /*1680*/  IADD3 R0, R10, 0xc0, RZ ;  /* 0x000000c00a007810 */ /* 0x000fe20007ffe0ff */
[C---:B------:R-:W-:Y:S02]  /*1690*/  IMAD R13, R21.reuse, c[0x0][0x1f4], R2 ;  /* 0x00007d00150d7a24 */ /* 0x040fe400078e0202 */
[----:B------:R-:W-:-:S04]  /*16a0*/  IMAD.WIDE.U32 R32, R21, c[0x0][0x218], R4 ;  /* 0x0000860015207a25 */ /* 0x000fc800078e0004 */
[----:B------:R-:W-:Y:S01]  /*16b0*/  IMAD.IADD R39, R35, 0x1, R13 ;  /* 0x0000000123277824 */ /* 0x000fe200078e020d */
[----:B------:R1:W-:Y:S01]  /*16c0*/  STL.64 [R1+0x38], R32 ;  /* 0x0000382001007387 */ /* 0x0003e20000100a00 */
[----:B------:R-:W-:Y:S02]  /*16d0*/  IMAD.IADD R37, R33, 0x1, R12 ;  /* 0x0000000121257824 */ /* 0x000fe400078e020c */
[----:B------:R-:W-:Y:S01]  /*16e0*/  IMAD.MOV.U32 R3, RZ, RZ, 0x10 ;  /* 0x00000010ff037424 */ /* 0x000fe200078e00ff */
[----:B------:R1:W-:Y:S01]  /*16f0*/  STL [R1+0x2c], R39 ;  /* 0x00002c2701007387 */ /* 0x0003e20000100800 */
[----:B------:R-:W-:-:S03]  /*1700*/  IMAD.SHL.U32 R4, R23, 0x40, RZ ;  /* 0x0000004017047824 */ /* 0x000fc600078e00ff */
[----:B------:R1:W-:Y:S01]  /*1710*/  STL [R1+0x24], R37 ;  /* 0x0000242501007387 */ /* 0x0003e20000100800 */
[----:B------:R-:W-:Y:S02]  /*1720*/  SEL R3, R3, 0xfffffff0, !P2 ;  /* 0xfffffff003037807 */ /* 0x000fe40005000000 */
[----:B------:R-:W-:Y:S02]  /*1730*/  LOP3.LUT P2, RZ, R19, 0x4, RZ, 0xc0, !PT ;  /* 0x0000000413ff7812 */ /* 0x000fe4000784c0ff */
[----:B------:R-:W-:Y:S02]  /*1740*/  LOP3.LUT R4, R14, 0xfffffe00, R4, 0xf8, !PT ;  /* 0xfffffe000e047812 */ /* 0x000fe400078ef804 */
[----:B------:R-:W-:Y:S02]  /*1750*/  SEL R2, R15, 0xffffffe0, !P2 ;  /* 0xffffffe00f027807 */ /* 0x000fe40005000000 */
[----:B------:R-:W-:Y:S01]  /*1760*/  ISETP.GE.AND P2, PT, R0, c[0x0][0x1d4], PT ;  /* 0x0000750000007a0c */ /* 0x000fe20003f46270 */
[----:B------:R-:W-:Y:S07]  /*1770*/  @P0 BRA `(.L_x_1350) ;  /* 0x0000019000000947 */ /* 0x000fee0003800000 */
[C---:B--23--:R-:W-:Y:S02]  /*1780*/  IADD3 R5, R17.reuse, 0x80, RZ ;  /* 0x0000008011057810 */ /* 0x04cfe40007ffe0ff */
[----:B------:R-:W-:-:S02]  /*1790*/  IADD3 R13, R17, 0xc0, RZ ;  /* 0x000000c0110d7810 */ /* 0x000fc40007ffe0ff */
[C---:B------:R-:W-:Y:S02]  /*17a0*/  LEA R8, P0, R17.reuse, R6, 0x1 ;  /* 0x0000000611087211 */ /* 0x040fe400078008ff */
[----:B------:R-:W-:Y:S02]  /*17b0*/  SHF.R.S32.HI R0, RZ, 0x1f, R18 ;  /* 0x0000001fff007819 */ /* 0x000fe40000011412 */
[----:B------:R-:W-:Y:S02]  /*17c0*/  SHF.R.S32.HI R14, RZ, 0x1f, R5 ;  /* 0x0000001fff0e7819 */ /* 0x000fe40000011405 */
[----:B------:R-:W-:Y:S02]  /*17d0*/  SHF.R.S32.HI R15, RZ, 0x1f, R13 ;  /* 0x0000001fff0f7819 */ /* 0x000fe4000001140d */
[----:B------:R-:W-:Y:S02]  /*17e0*/  P2R R19, PR, RZ, 0x4 ;  /* 0x00000004ff137803 */ /* 0x000fe40000000000 */
[----:B------:R-:W-:-:S02]  /*17f0*/  LEA.HI.X R9, R17, R7, R11, 0x1, P0 ;  /* 0x0000000711097211 */ /* 0x000fc400000f0c0b */
        /* <DEDUP_REMOVED lines=17> */
.L_x_1350:
[----:B--23--:R-:W-:Y:S05]  /*1910*/  BSYNC B0 ;  /* 0x0000000000007941 */ /* 0x00cfea0003800000 */
.L_x_1349:
[----:B------:R-:W-:Y:S01]  /*1920*/  IADD3 R0, R30, 0x40, RZ ;  /* 0x000000401e007810 */ /* 0x000fe20007ffe0ff */
[----:B------:R2:W3:Y:S01]  /*1930*/  SHFL.IDX PT, R7, R25, 0x2, 0x181f ;  /* 0x00581f0019077f89 */ /* 0x0004e200000e0000 */
[----:B------:R-:W-:Y:S02]  /*1940*/  BSSY B0, `(.L_x_1351) ;  /* 0x000001e000007945 */ /* 0x000fe40003800000 */
[----:B------:R-:W-:Y:S01]  /*1950*/  ISETP.GE.AND P0, PT, R0, UR6, PT ;  /* 0x0000000600007c0c */ /* 0x000fe2000bf06270 */
[----:B------:R2:W4:-:S12]  /*1960*/  SHFL.IDX PT, R6, R28, 0x2, 0x181f ;  /* 0x00581f001c067f89 */ /* 0x00051800000e0000 */
[----:B------:R-:W-:Y:S05]  /*1970*/  @P0 BRA `(.L_x_1352) ;  /* 0x000001a000000947 */ /* 0x000fea0003800000 */
[C---:B------:R-:W-:Y:S02]  /*1980*/  IADD3 R5, R17.reuse, 0x80, RZ ;  /* 0x0000008011057810 */ /* 0x040fe40007ffe0ff */
[C---:B------:R-:W-:Y:S02]  /*1990*/  IADD3 R13, R17.reuse, 0xc0, RZ ;  /* 0x000000c0110d7810 */ /* 0x040fe40007ffe0ff */
[----:B----4-:R-:W-:Y:S02]  /*19a0*/  LEA R8, P0, R17, R6, 0x1 ;  /* 0x0000000611087211 */ /* 0x010fe400078008ff */
[----:B------:R-:W-:Y:S02]  /*19b0*/  SHF.R.S32.HI R0, RZ, 0x1f, R18 ;  /* 0x0000001fff007819 */ /* 0x000fe40000011412 */
[----:B------:R-:W-:Y:S02]  /*19c0*/  SHF.R.S32.HI R14, RZ, 0x1f, R5 ;  /* 0x0000001fff0e7819 */ /* 0x000fe40000011405 */
[----:B------:R-:W-:-:S02]  /*19d0*/  SHF.R.S32.HI R15, RZ, 0x1f, R13 ;  /* 0x0000001fff0f7819 */ /* 0x000fc4000001140d */
[----:B------:R-:W-:Y:S02]  /*19e0*/  P2R R19, PR, RZ, 0x4 ;  /* 0x00000004ff137803 */ /* 0x000fe40000000000 */
[C---:B---3--:R-:W-:Y:S02]  /*19f0*/  LEA.HI.X R9, R17.reuse, R7, R11, 0x1, P0 ;  /* 0x0000000711097211 */ /* 0x048fe400000f0c0b */
        /* <DEDUP_REMOVED lines=18> */
.L_x_1352:
[----:B------:R-:W-:Y:S05]  /*1b20*/  BSYNC B0 ;  /* 0x0000000000007941 */ /* 0x000fea0003800000 */
.L_x_1351:
[----:B---3--:R-:W-:Y:S01]  /*1b30*/  IADD3 R0, R30, 0x60, RZ ;  /* 0x000000601e007810 */ /* 0x008fe20007ffe0ff */
[----:B------:R-:W-:Y:S01]  /*1b40*/  UMOV UR16, 0x60 ;  /* 0x0000006000107882 */ /* 0x000fe20000000000 */
[----:B------:R3:W1:Y:S01]  /*1b50*/  SHFL.IDX PT, R7, R25, 0x3, 0x181f ;  /* 0x00781f0019077f89 */ /* 0x00066200000e0000 */
[----:B------:R-:W-:Y:S01]  /*1b60*/  ULDC.64 UR4, c[0x0][0x1e0] ;  /* 0x0000780000047ab9 */ /* 0x000fe20000000a00 */
[----:B------:R-:W-:Y:S01]  /*1b70*/  ISETP.GE.AND P0, PT, R0, UR6, PT ;  /* 0x0000000600007c0c */ /* 0x000fe2000bf06270 */
[----:B------:R-:W-:Y:S01]  /*1b80*/  UIMAD.WIDE.U32 UR18, UR16, UR4, URZ ;  /* 0x00000004101272a5 */ /* 0x000fe2000f8e003f */
[----:B----4-:R3:W4:Y:S01]  /*1b90*/  SHFL.IDX PT, R6, R28, 0x3, 0x181f ;  /* 0x00781f001c067f89 */ /* 0x01072200000e0000 */
[----:B------:R-:W-:Y:S01]  /*1ba0*/  UIMAD UR5, UR16, UR5, URZ ;  /* 0x00000005100572a4 */ /* 0x000fe2000f8e023f */
[----:B------:R-:W-:Y:S03]  /*1bb0*/  BSSY B0, `(.L_x_1353) ;  /* 0x000001d000007945 */ /* 0x000fe60003800000 */
[----:B------:R-:W-:-:S06]  /*1bc0*/  UIADD3 UR17, UR19, UR5, URZ ;  /* 0x0000000513117290 */ /* 0x000fcc000fffe03f */
[----:B------:R-:W-:Y:S05]  /*1bd0*/  @P0 BRA `(.L_x_1354) ;  /* 0x000001a000000947 */ /* 0x000fea0003800000 */
[----:B------:R-:W-:Y:S01]  /*1be0*/  P2R R0, PR, RZ, 0x4 ;  /* 0x00000004ff007803 */ /* 0x000fe20000000000 */
[----:B------:R-:W-:Y:S01]  /*1bf0*/  IMAD.SHL.U32 R12, R251, 0x2, RZ ;  /* 0x00000002fb0c7824 */ /* 0x000fe200078e00ff */
[C---:B------:R-:W-:Y:S02]  /*1c00*/  ISETP.GE.AND P2, PT, R17.reuse, c[0x0][0x198], PT ;  /* 0x0000660011007a0c */ /* 0x040fe40003f46270 */
[C---:B----4-:R-:W-:Y:S02]  /*1c10*/  LEA R8, P0, R17.reuse, R6, 0x1 ;  /* 0x0000000611087211 */ /* 0x050fe400078008ff */
[C---:B------:R-:W-:Y:S02]  /*1c20*/  IADD3 R5, R17.reuse, 0xc0, RZ ;  /* 0x000000c011057810 */ /* 0x040fe40007ffe0ff */
[----:B-1----:R-:W-:Y:S02]  /*1c30*/  LEA.HI.X R9, R17, R7, R11, 0x1, P0 ;  /* 0x0000000711097211 */ /* 0x002fe400000f0c0b */
        /* <DEDUP_REMOVED lines=20> */
.L_x_1354:
[----:B------:R-:W-:Y:S05]  /*1d80*/  BSYNC B0 ;  /* 0x0000000000007941 */ /* 0x000fea0003800000 */
.L_x_1353:
[----:B------:R-:W-:Y:S01]  /*1d90*/  UIMAD UR16, UR24, -0x60, UR16 ;  /* 0xffffffa0181078a4 */ /* 0x000fe2000f8e0210 */
[----:B------:R-:W0:Y:S01]  /*1da0*/  LDGDEPBAR ;  /* 0x00000000000079af */ /* 0x000e220000000000 */
[----:B------:R-:W-:Y:S01]  /*1db0*/  UIADD3 UR8, UR24, -0x1, URZ ;  /* 0xffffffff18087890 */ /* 0x000fe2000fffe03f */
[----:B----4-:R-:W-:Y:S01]  /*1dc0*/  IMAD.U32 R6, RZ, RZ, UR18 ;  /* 0x00000012ff067e24 */ /* 0x010fe2000f8e00ff */
[----:B------:R-:W-:Y:S01]  /*1dd0*/  ULDC.64 UR6, c[0x0][0x208] ;  /* 0x0000820000067ab9 */ /* 0x000fe20000000a00 */
[----:B------:R-:W-:Y:S01]  /*1de0*/  IMAD.MOV.U32 R130, RZ, RZ, R38 ;  /* 0x000000ffff827224 */ /* 0x000fe200078e0026 */
[----:B------:R-:W-:Y:S01]  /*1df0*/  USHF.R.S32.HI UR9, URZ, 0x1f, UR8 ;  /* 0x0000001f3f097899 */ /* 0x000fe20008011408 */
[----:B------:R-:W-:Y:S01]  /*1e00*/  IMAD.U32 R5, RZ, RZ, UR16 ;  /* 0x00000010ff057e24 */ /* 0x000fe2000f8e00ff */
[----:B------:R-:W-:Y:S01]  /*1e10*/  UIMAD UR4, UR17, UR8, URZ ;  /* 0x00000008110472a4 */ /* 0x000fe2000f8e023f */
[----:B------:R-:W-:Y:S01]  /*1e20*/  IMAD.MOV.U32 R131, RZ, RZ, R39 ;  /* 0x000000ffff837224 */ /* 0x000fe200078e0027 */
[----:B------:R-:W-:Y:S01]  /*1e30*/  UIMAD.WIDE.U32 UR20, UR8, UR6, URZ ;  /* 0x00000006081472a5 */ /* 0x000fe2000f8e003f */
[----:B------:R-:W-:Y:S01]  /*1e40*/  IMAD.MOV.U32 R124, RZ, RZ, R6 ;  /* 0x000000ffff7c7224 */ /* 0x000fe200078e0006 */
[----:B------:R-:W-:Y:S01]  /*1e50*/  IADD3 R5, R5, UR12, -R27 ;  /* 0x0000000c05057c10 */ /* 0x000fe2000fffe81b */
[----:B------:R-:W-:Y:S01]  /*1e60*/  IMAD.MOV.U32 R130, RZ, RZ, R34 ;  /* 0x000000ffff827224 */ /* 0x000fe200078e0022 */
[----:B------:R-:W-:Y:S01]  /*1e70*/  UIMAD UR4, UR9, UR18, UR4 ;  /* 0x00000012090472a4 */ /* 0x000fe2000f8e0204 */
[----:B-1----:R-:W-:Y:S01]  /*1e80*/  IMAD.U32 R7, RZ, RZ, UR19 ;  /* 0x00000013ff077e24 */ /* 0x002fe2000f8e00ff */
[C---:B------:R-:W-:Y:S01]  /*1e90*/  ISETP.GE.AND P0, PT, R5.reuse, 0x1, PT ;  /* 0x000000010500780c */ /* 0x040fe20003f06270 */
[----:B------:R-:W-:Y:S01]  /*1ea0*/  IMAD.WIDE.U32 R8, R124, UR8, R130 ;  /* 0x000000087c087c25 */ /* 0x000fe2000f8e0082 */
[----:B------:R-:W-:Y:S01]  /*1eb0*/  ISETP.GE.AND P6, PT, R5, 0x21, PT ;  /* 0x000000210500780c */ /* 0x000fe20003fc6270 */
[----:B------:R-:W-:Y:S01]  /*1ec0*/  UIMAD UR9, UR9, UR6, URZ ;  /* 0x00000006090972a4 */ /* 0x000fe2000f8e023f */
[----:B------:R-:W-:Y:S01]  /*1ed0*/  STL.64 [R1+0x28], R130 ;  /* 0x0000288201007387 */ /* 0x000fe20000100a00 */
[----:B------:R-:W-:Y:S01]  /*1ee0*/  IMAD.SHL.U32 R251, R251, 0x2, RZ ;  /* 0x00000002fbfb7824 */ /* 0x000fe200078e00ff */
[----:B------:R-:W-:Y:S01]  /*1ef0*/  IADD3 R9, R9, UR4, RZ ;  /* 0x0000000409097c10 */ /* 0x000fe2000fffe0ff */
[----:B------:R-:W-:Y:S01]  /*1f00*/  IMAD.MOV.U32 R10, RZ, RZ, c[0x0][0x1e0] ;  /* 0x00007800ff0a7624 */ /* 0x000fe200078e00ff */
[----:B------:R-:W-:Y:S01]  /*1f10*/  ULDC.64 UR4, c[0x0][0x1e0] ;  /* 0x0000780000047ab9 */ /* 0x000fe20000000a00 */
[----:B------:R-:W-:Y:S01]  /*1f20*/  IMAD.MOV.U32 R14, RZ, RZ, R36 ;  /* 0x000000ffff0e7224 */ /* 0x000fe200078e0024 */
[----:B------:R-:W-:Y:S01]  /*1f30*/  UIMAD.WIDE.U32 UR10, UR4, 0x40, URZ ;  /* 0x00000040040a78a5 */ /* 0x000fe2000f8e003f */
[----:B------:R-:W-:Y:S01]  /*1f40*/  IMAD.MOV.U32 R15, RZ, RZ, R37 ;  /* 0x000000ffff0f7224 */ /* 0x000fe200078e0025 */
[----:B------:R-:W-:Y:S01]  /*1f50*/  USHF.L.U32 UR14, UR5, 0x6, URZ ;  /* 0x00000006050e7899 */ /* 0x000fe2000800063f */
[C---:B------:R-:W-:Y:S01]  /*1f60*/  @P0 LEA R6, P1, R8.reuse, c[0x0][0x1c8], 0x1 ;  /* 0x0000720008060a11 */ /* 0x040fe200078208ff */
[----:B------:R-:W-:Y:S01]  /*1f70*/  IMAD.MOV.U32 R14, RZ, RZ, R32 ;  /* 0x000000ffff0e7224 */ /* 0x000fe200078e0020 */
[----:B------:R-:W-:Y:S01]  /*1f80*/  UIMAD UR9, UR8, UR7, UR9 ;  /* 0x00000007080972a4 */ /* 0x000fe2000f8e0209 */
[----:B------:R-:W-:Y:S01]  /*1f90*/  IMAD.U32 R12, RZ, RZ, UR20 ;  /* 0x00000014ff0c7e24 */ /* 0x000fe2000f8e00ff */
[----:B------:R-:W-:Y:S01]  /*1fa0*/  @P0 LEA.HI.X R7, R8, c[0x0][0x1cc], R9, 0x1, P1 ;  /* 0x0000730008070a11 */ /* 0x000fe200008f0c09 */
[----:B------:R-:W-:Y:S01]  /*1fb0*/  BAR.SYNC.DEFER_BLOCKING 0x0 ;  /* 0x0000000000007b1d */ /* 0x000fe20000010000 */
[----:B------:R-:W-:Y:S01]  /*1fc0*/  ISETP.GE.AND P1, PT, R5, 0x41, PT ;  /* 0x000000410500780c */ /* 0x000fe20003f26270 */
[----:B------:R-:W-:Y:S01]  /*1fd0*/  UIADD3 UR14, UR11, UR14, URZ ;  /* 0x0000000e0b0e7290 */ /* 0x000fe2000fffe03f */
[----:B------:R-:W-:Y:S01]  /*1fe0*/  IMAD.U32 R13, RZ, RZ, UR21 ;  /* 0x00000015ff0d7e24 */ /* 0x000fe2000f8e00ff */
[----:B------:R-:W-:Y:S01]  /*1ff0*/  UIADD3 UR8, UR21, UR9, URZ ;  /* 0x0000000915087290 */ /* 0x000fe2000fffe03f */
[----:B------:R-:W-:Y:S01]  /*2000*/  IMAD.WIDE.U32 R12, R12, 0x60, R14 ;  /* 0x000000600c0c7825 */ /* 0x000fe200078e000e */
[----:B------:R1:W-:Y:S01]  /*2010*/  STL.64 [R1+0x20], R14 ;  /* 0x0000200e01007387 */ /* 0x0003e20000100a00 */
[----:B------:R-:W-:Y:S01]  /*2020*/  USHF.L.U32 UR9, UR6, 0x6, URZ ;  /* 0x0000000606097899 */ /* 0x000fe2000800063f */
[----:B------:R-:W-:Y:S01]  /*2030*/  SEL R16, RZ, 0x2, P4 ;  /* 0x00000002ff107807 */ /* 0x000fe20002000000 */
[----:B------:R-:W-:Y:S01]  /*2040*/  UIMAD UR8, UR8, 0x60, URZ ;  /* 0x00000060080878a4 */ /* 0x000fe2000f8e023f */
[----:B------:R-:W-:Y:S01]  /*2050*/  LEA.HI R126, R128, R127, RZ, 0x5 ;  /* 0x0000007f807e7211 */ /* 0x000fe200078f28ff */
[----:B------:R-:W-:-:S02]  /*2060*/  UISETP.GE.AND UP0, UPT, UR24, 0x2, UPT ;  /* 0x000000021800788c */ /* 0x000fc4000bf06270 */
[----:B------:R-:W-:Y:S01]  /*2070*/  IMAD.U32 R22, RZ, RZ, UR9 ;  /* 0x00000009ff167e24 */ /* 0x000fe2000f8e00ff */
[----:B------:R-:W-:Y:S01]  /*2080*/  SHF.R.S32.HI R125, RZ, 0x5, R126 ;  /* 0x00000005ff7d7819 */ /* 0x000fe2000001147e */
[----:B------:R-:W-:Y:S02]  /*2090*/  IMAD.U32 R20, RZ, RZ, UR9 ;  /* 0x00000009ff147e24 */ /* 0x000fe4000f8e00ff */
[----:B------:R-:W-:Y:S01]  /*20a0*/  IMAD.U32 R24, RZ, RZ, UR9 ;  /* 0x00000009ff187e24 */ /* 0x000fe2000f8e00ff */
[----:B------:R-:W-:Y:S01]  /*20b0*/  @!PT LDS RZ, [RZ] ;  /* 0x00000000fffff984 */ /* 0x000fe20000000800 */
[----:B------:R-:W-:Y:S01]  /*20c0*/  @!PT LDS RZ, [RZ] ;  /* 0x00000000fffff984 */ /* 0x000fe20000000800 */
[----:B------:R-:W-:Y:S01]  /*20d0*/  @!PT LDS RZ, [RZ] ;  /* 0x00000000fffff984 */ /* 0x000fe20000000800 */
[----:B------:R4:W-:Y:S04]  /*20e0*/  @P0 LDGSTS.E.BYPASS.LTC128B.128 [R251+0xc100], [R6.64], !P5 ;  /* 0x0c10000006fb0fae */ /* 0x0009e8000e901d5e */
[----:B------:R4:W-:Y:S04]  /*20f0*/  @P0 LDGSTS.E.BYPASS.LTC128B.128 [R251+0xf100], [R6.64+0x80], !P4 ;  /* 0x0f10008006fb0fae */ /* 0x0009e8000e101d5e */
[----:B------:R4:W-:Y:S01]  /*2100*/  @P0 LDGSTS.E.BYPASS.LTC128B.128 [R251+0x12100], [R6.64+0x100], !P3 ;  /* 0x1210010006fb0fae */ /* 0x0009e2000d901d5e */
[----:B-1----:R-:W-:Y:S01]  /*2110*/  IMAD.SHL.U32 R14, R27, 0x8, RZ ;  /* 0x000000081b0e7824 */ /* 0x002fe200078e00ff */
[----:B------:R-:W-:-:S02]  /*2120*/  SEL R15, RZ, 0x4, P3 ;  /* 0x00000004ff0f7807 */ /* 0x000fc40001800000 */
[----:B------:R4:W-:Y:S01]  /*2130*/  @P0 LDGSTS.E.BYPASS.LTC128B.128 [R251+0x15100], [R6.64+0x180], !P2 ;  /* 0x1510018006fb0fae */ /* 0x0009e2000d101d5e */
[----:B------:R-:W-:Y:S01]  /*2140*/  @P6 LEA R0, P0, R10, R8, 0x5 ;  /* 0x000000080a006211 */ /* 0x000fe200078028ff */
[----:B----4-:R-:W-:Y:S01]  /*2150*/  IMAD.MOV.U32 R6, RZ, RZ, c[0x0][0x1e4] ;  /* 0x00007900ff067624 */ /* 0x010fe200078e00ff */
[----:B------:R-:W-:-:S04]  /*2160*/  SEL R7, RZ, 0x1, P5 ;  /* 0x00000001ff077807 */ /* 0x000fc80002800000 */
[----:B------:R-:W-:Y:S02]  /*2170*/  @P6 LEA.HI.X R6, R10, R9, R6, 0x5, P0 ;  /* 0x000000090a066211 */ /* 0x000fe400000f2c06 */
[C---:B------:R-:W-:Y:S02]  /*2180*/  @P6 LEA R10, P0, R0.reuse, c[0x0][0x1c8], 0x1 ;  /* 0x00007200000a6a11 */ /* 0x040fe400078008ff */
[----:B------:R-:W-:Y:S02]  /*2190*/  IADD3 R15, R15, R16, R7 ;  /* 0x000000100f0f7210 */ /* 0x000fe40007ffe007 */
[----:B------:R-:W-:Y:S01]  /*21a0*/  @P6 LEA.HI.X R11, R0, c[0x0][0x1cc], R6, 0x1, P0 ;  /* 0x00007300000b6a11 */ /* 0x000fe200000f0c06 */
[----:B------:R-:W-:Y:S01]  /*21b0*/  IMAD.SHL.U32 R0, R26, 0x40, RZ ;  /* 0x000000401a007824 */ /* 0x000fe200078e00ff */
[----:B------:R-:W-:Y:S02]  /*21c0*/  @P1 IADD3 R6, P0, R8, UR10, RZ ;  /* 0x0000000a08061c10 */ /* 0x000fe4000ff1e0ff */
[----:B------:R-:W-:Y:S01]  /*21d0*/  IADD3 R7, R13, UR8, RZ ;  /* 0x000000080d077c10 */ /* 0x000fe2000fffe0ff */
[----:B------:R1:W-:Y:S01]  /*21e0*/  @P6 LDGSTS.E.BYPASS.LTC128B.128 [R251+0xd100], [R10.64], !P5 ;  /* 0x0d1000000afb6fae */ /* 0x0003e2000e901d5e */
[----:B------:R-:W-:Y:S01]  /*21f0*/  @P1 IADD3.X R9, R9, UR14, RZ, P0, !PT ;  /* 0x0000000e09091c10 */ /* 0x000fe200087fe4ff */
[----:B------:R-:W-:Y:S01]  /*2200*/  UMOV UR8, 0x6 ;  /* 0x0000000600087882 */ /* 0x000fe20000000000 */
[----:B------:R-:W-:Y:S01]  /*2210*/  @P1 LEA R8, P0, R6, c[0x0][0x1c8], 0x1 ;  /* 0x0000720006081a11 */ /* 0x000fe200078008ff */
[----:B------:R1:W-:Y:S01]  /*2220*/  @P6 LDGSTS.E.BYPASS.LTC128B.128 [R251+0x10100], [R10.64+0x80], !P4 ;  /* 0x101000800afb6fae */ /* 0x0003e2000e101d5e */
[----:B------:R-:W-:Y:S01]  /*2230*/  LOP3.LUT R0, R0, 0x1c0, RZ, 0xc0, !PT ;  /* 0x000001c000007812 */ /* 0x000fe200078ec0ff */
[----:B------:R-:W-:Y:S01]  /*2240*/  USHF.L.U64.HI UR8, UR6, UR8, UR7 ;  /* 0x0000000806087299 */ /* 0x000fe20008010207 */
[----:B------:R-:W-:Y:S01]  /*2250*/  @P1 LEA.HI.X R9, R6, c[0x0][0x1cc], R9, 0x1, P0 ;  /* 0x0000730006091a11 */ /* 0x000fe200000f0c09 */
[----:B------:R1:W-:Y:S01]  /*2260*/  @P6 LDGSTS.E.BYPASS.LTC128B.128 [R251+0x13100], [R10.64+0x100], !P3 ;  /* 0x131001000afb6fae */ /* 0x0003e2000d901d5e */
[----:B------:R-:W-:-:S02]  /*2270*/  LOP3.LUT R14, R0, 0x8, R14, 0xf8, !PT ;  /* 0x00000008000e7812 */ /* 0x000fc400078ef80e */
[----:B------:R-:W-:Y:S01]  /*2280*/  SHF.R.U32.HI R0, RZ, 0x3, R0 ;  /* 0x00000003ff007819 */ /* 0x000fe20000011600 */
[----:B------:R1:W-:Y:S01]  /*2290*/  @P6 LDGSTS.E.BYPASS.LTC128B.128 [R251+0x16100], [R10.64+0x180], !P2 ;  /* 0x161001800afb6fae */ /* 0x0003e2000d101d5e */
[----:B------:R-:W-:Y:S02]  /*22a0*/  LEA R6, P0, R12, c[0x0][0x1f8], 0x1 ;  /* 0x00007e000c067a11 */ /* 0x000fe400078008ff */
[----:B------:R-:W-:Y:S01]  /*22b0*/  LOP3.LUT R0, R14, R0, RZ, 0x3c, !PT ;  /* 0x000000000e007212 */ /* 0x000fe200078e3cff */
[----:B------:R1:W-:Y:S01]  /*22c0*/  @P1 LDGSTS.E.BYPASS.LTC128B.128 [R251+0xe100], [R8.64], !P5 ;  /* 0x0e10000008fb1fae */ /* 0x0003e2000e901d5e */
[----:B------:R-:W-:Y:S02]  /*22d0*/  LEA.HI.X R7, R12, c[0x0][0x1fc], R7, 0x1, P0 ;  /* 0x00007f000c077a11 */ /* 0x000fe400000f0c07 */
[----:B------:R-:W-:Y:S01]  /*22e0*/  LOP3.LUT P0, RZ, R26, 0x2, RZ, 0xc0, !PT ;  /* 0x000000021aff7812 */ /* 0x000fe2000780c0ff */
[----:B------:R1:W-:Y:S01]  /*22f0*/  @P1 LDGSTS.E.BYPASS.LTC128B.128 [R251+0x11100], [R8.64+0x80], !P4 ;  /* 0x1110008008fb1fae */ /* 0x0003e2000e101d5e */
[----:B------:R-:W-:Y:S01]  /*2300*/  IMAD R0, R31, 0x200, R0 ;  /* 0x000002001f007824 */ /* 0x000fe200078e0200 */
[----:B------:R-:W-:-:S02]  /*2310*/  SEL R14, RZ, 0x8, P2 ;  /* 0x00000008ff0e7807 */ /* 0x000fc40001000000 */
[----:B------:R1:W-:Y:S01]  /*2320*/  @P1 LDGSTS.E.BYPASS.LTC128B.128 [R251+0x14100], [R8.64+0x100], !P3 ;  /* 0x1410010008fb1fae */ /* 0x0003e2000d901d5e */
[----:B------:R-:W-:Y:S02]  /*2330*/  IMAD.SHL.U32 R216, R0, 0x2, RZ ;  /* 0x0000000200d87824 */ /* 0x000fe400078e00ff */
[----:B------:R-:W-:Y:S01]  /*2340*/  IMAD.IADD R14, R15, 0x1, R14 ;  /* 0x000000010f0e7824 */ /* 0x000fe200078e020e */
[----:B------:R1:W-:Y:S01]  /*2350*/  @P1 LDGSTS.E.BYPASS.LTC128B.128 [R251+0x17100], [R8.64+0x180], !P2 ;  /* 0x1710018008fb1fae */ /* 0x0003e2000d101d5e */
[--C-:B------:R-:W-:Y:S02]  /*2360*/  IADD3 R22, P6, P1, R22, 0x80, R6.reuse ;  /* 0x0000008016167810 */ /* 0x100fe400079de006 */
[----:B------:R-:W-:Y:S01]  /*2370*/  IADD3 R0, R216, 0xc100, RZ ;  /* 0x0000c100d8007810 */ /* 0x000fe20007ffe0ff */
[----:B------:R-:W0:Y:S01]  /*2380*/  LDGDEPBAR ;  /* 0x00000000000079af */ /* 0x000e220000000000 */
[----:B------:R-:W-:Y:S02]  /*2390*/  IADD3.X R23, RZ, UR8, R7, P6, P1 ;  /* 0x00000008ff177c10 */ /* 0x000fe4000b7e2407 */
[----:B------:R-:W-:-:S02]  /*23a0*/  IADD3 R20, P6, P1, R20, 0x100, R6 ;  /* 0x0000010014147810 */ /* 0x000fc400079de006 */
[----:B------:R-:W-:Y:S02]  /*23b0*/  IADD3 R227, R216, 0xc120, RZ ;  /* 0x0000c120d8e37810 */ /* 0x000fe40007ffe0ff */
[--C-:B------:R-:W-:Y:S02]  /*23c0*/  IADD3.X R21, RZ, UR8, R7.reuse, P6, P1 ;  /* 0x00000008ff157c10 */ /* 0x100fe4000b7e2407 */
[----:B------:R-:W-:Y:S02]  /*23d0*/  IADD3 R24, P6, P1, R24, 0x180, R6 ;  /* 0x0000018018187810 */ /* 0x000fe400079de006 */
[----:B------:R-:W-:Y:S01]  /*23e0*/  @P0 IADD3 R227, R0, -0x20, RZ ;  /* 0xffffffe000e30810 */ /* 0x000fe20007ffe0ff */
[----:B------:R-:W-:Y:S01]  /*23f0*/  IMAD R0, R125, 0x400, R4 ;  /* 0x000004007d007824 */ /* 0x000fe200078e0204 */
[----:B------:R-:W-:Y:S02]  /*2400*/  IADD3 R12, P0, R6, UR9, RZ ;  /* 0x00000009060c7c10 */ /* 0x000fe4000ff1e0ff */
[----:B--23--:R-:W-:Y:S01]  /*2410*/  IADD3.X R25, RZ, UR8, R7, P6, P1 ;  /* 0x00000008ff197c10 */ /* 0x00cfe2000b7e2407 */
[----:B------:R-:W-:Y:S01]  /*2420*/  IMAD.SHL.U32 R223, R0, 0x2, RZ ;  /* 0x0000000200df7824 */ /* 0x000fe200078e00ff */
[----:B------:R-:W-:Y:S01]  /*2430*/  LOP3.LUT P6, RZ, R14, 0x2, RZ, 0xc0, !PT ;  /* 0x000000020eff7812 */ /* 0x000fe200078cc0ff */
[----:B------:R-:W-:Y:S01]  /*2440*/  IMAD.MOV.U32 R0, RZ, RZ, 0x40 ;  /* 0x00000040ff007424 */ /* 0x000fe200078e00ff */
[----:B------:R-:W-:Y:S01]  /*2450*/  ISETP.LT.OR P1, PT, R5, 0x1, P5 ;  /* 0x000000010500780c */ /* 0x000fe20002f21670 */
[--C-:B------:R-:W-:Y:S01]  /*2460*/  IMAD R224, R3, 0x2, R223.reuse ;  /* 0x0000000203e07824 */ /* 0x100fe200078e02df */
[----:B------:R-:W-:Y:S01]  /*2470*/  IADD3.X R13, R7, UR8, RZ, P0, !PT ;  /* 0x00000008070d7c10 */ /* 0x000fe200087fe4ff */
[----:B------:R-:W-:Y:S01]  /*2480*/  IMAD R226, R2, 0x2, R223 ;  /* 0x0000000202e27824 */ /* 0x000fe200078e02df */
[----:B------:R-:W-:Y:S01]  /*2490*/  ISETP.LT.OR P0, PT, R5, 0x1, !P6 ;  /* 0x000000010500780c */ /* 0x000fe20007701670 */
[----:B------:R-:W-:-:S04]  /*24a0*/  DEPBAR.LE SB0, 0x1 ;  /* 0x000080400000791a */ /* 0x000fc80000000000 */
[----:B------:R-:W-:-:S04]  /*24b0*/  DEPBAR.LE SB0, 0x0 ;  /* 0x000080000000791a */ /* 0x000fc80000000000 */
[----:B------:R-:W-:Y:S01]  /*24c0*/  BAR.SYNC.DEFER_BLOCKING 0x0 ;  /* 0x0000000000007b1d */ /* 0x000fe20000010000 */
[----:B------:R-:W-:Y:S01]  /*24d0*/  LOP3.LUT P6, RZ, R14, 0x4, RZ, 0xc0, !PT ;  /* 0x000000040eff7812 */ /* 0x000fe200078cc0ff */
[----:B------:R-:W-:Y:S01]  /*24e0*/  IMAD R225, R2, 0x2, R224 ;  /* 0x0000000202e17824 */ /* 0x000fe200078e02e0 */
[C---:B------:R-:W-:Y:S02]  /*24f0*/  IADD3 R250, R227.reuse, 0x800, RZ ;  /* 0x00000800e3fa7810 */ /* 0x040fe40007ffe0ff */
        /* <DEDUP_REMOVED lines=25> */
[----:B------:R-:W3:Y:S01]  /*2690*/  LDSM.16.M88.4 R52, [R216+0xd900] ;  /* 0x00d90000d834783b */ /* 0x000ee20000000200 */
[C---:B------:R-:W-:Y:S02]  /*26a0*/  IADD3 R229, R227.reuse, 0xb000, RZ ;  /* 0x0000b000e3e57810 */ /* 0x040fe40007ffe0ff */
[----:B------:R-:W-:Y:S01]  /*26b0*/  IADD3 R228, R227, 0xb800, RZ ;  /* 0x0000b800e3e47810 */ /* 0x000fe20007ffe0ff */
[----:B------:R-:W-:Y:S04]  /*26c0*/  LDSM.16.M88.4 R56, [R216+0xe100] ;  /* 0x00e10000d838783b */ /* 0x000fe80000000200 */
[----:B------:R-:W4:Y:S04]  /*26d0*/  LDSM.16.M88.4 R72, [R216+0xe900] ;  /* 0x00e90000d848783b */ /* 0x000f280000000200 */
[----:B------:R-:W5:Y:S04]  /*26e0*/  LDSM.16.M88.4 R68, [R227] ;  /* 0x00000000e344783b */ /* 0x000f680000000200 */
[----:B------:R-:W3:Y:S04]  /*26f0*/  LDSM.16.M88.4 R64, [R227+0x800] ;  /* 0x00080000e340783b */ /* 0x000ee80000000200 */
        /* <DEDUP_REMOVED lines=13> */
[C---:B--2---:R-:W-:Y:S08]  /*27d0*/  HMMA.16816.F32.BF16 R32, R8.reuse, R40, RZ ;  /* 0x000000280820723c */ /* 0x044ff000000418ff */
[----:B------:R1:W-:Y:S01]  /*27e0*/  LDGSTS.E.BYPASS.LTC128B.128 [R251+0x6100], [R6.64+0x100], !P0 ;  /* 0x0610010006fb7fae */ /* 0x0003e2000c101d5e */
[C---:B------:R-:W-:Y:S01]  /*27f0*/  ISETP.LT.OR P0, PT, R5.reuse, 0x1, !P1 ;  /* 0x000000010500780c */ /* 0x040fe20004f01670 */
[C---:B------:R-:W-:Y:S08]  /*2800*/  HMMA.16816.F32.BF16 R28, R8.reuse, R42, RZ ;  /* 0x0000002a081c723c */ /* 0x040ff000000418ff */
[----:B---3--:R-:W-:Y:S04]  /*2810*/  HMMA.16816.F32.BF16 R40, R8, R54, RZ ;  /* 0x000000360828723c */ /* 0x008fe800000418ff */
[----:B------:R1:W-:Y:S01]  /*2820*/  LDGSTS.E.BYPASS.LTC128B.128 [R251+0x9100], [R6.64+0x180], !P0 ;  /* 0x0910018006fb7fae */ /* 0x0003e2000c101d5e */
[----:B------:R-:W-:-:S03]  /*2830*/  ISETP.LT.OR P0, PT, R5, 0x21, P5 ;  /* 0x000000210500780c */ /* 0x000fc60002f01670 */
[C---:B----4-:R-:W-:Y:S08]  /*2840*/  HMMA.16816.F32.BF16 R88, R8.reuse, R72, RZ ;  /* 0x000000480858723c */ /* 0x050ff000000418ff */
[----:B------:R-:W-:Y:S02]  /*2850*/  HMMA.16816.F32.BF16 R112, R8, R74, RZ ;  /* 0x0000004a0870723c */ /* 0x000fe400000418ff */
[----:B------:R2:W-:Y:S01]  /*2860*/  LDGSTS.E.BYPASS.LTC128B.128 [R251+0x1100], [R12.64], !P0 ;  /* 0x011000000cfb7fae */ /* 0x0005e2000c101d5e */
[----:B------:R-:W-:-:S04]  /*2870*/  LOP3.LUT P0, RZ, R14, 0x2, RZ, 0xc0, !PT ;  /* 0x000000020eff7812 */ /* 0x000fc8000780c0ff */
[----:B------:R-:W-:Y:S01]  /*2880*/  ISETP.LT.OR P0, PT, R5, 0x21, !P0 ;  /* 0x000000210500780c */ /* 0x000fe20004701670 */
[C---:B-----5:R-:W-:Y:S08]  /*2890*/  HMMA.16816.F32.BF16 R104, R16.reuse, R68, R48 ;  /* 0x000000441068723c */ /* 0x060ff00000041830 */
[----:B------:R-:W-:Y:S04]  /*28a0*/  HMMA.16816.F32.BF16 R100, R16, R64, R32 ;  /* 0x000000401064723c */ /* 0x000fe80000041820 */
[----:B------:R3:W-:Y:S01]  /*28b0*/  LDGSTS.E.BYPASS.LTC128B.128 [R251+0x4100], [R22.64], !P0 ;  /* 0x0410000016fb7fae */ /* 0x0007e2000c101d5e */
[----:B------:R-:W-:-:S03]  /*28c0*/  LOP3.LUT P0, RZ, R26, 0x4, RZ, 0xc0, !PT ;  /* 0x000000041aff7812 */ /* 0x000fc6000780c0ff */
[C---:B------:R-:W-:Y:S01]  /*28d0*/  HMMA.16816.F32.BF16 R96, R16.reuse, R66, R28 ;  /* 0x000000421060723c */ /* 0x040fe2000004181c */
[----:B------:R-:W-:Y:S02]  /*28e0*/  SEL R0, R0, 0xffffffc0, !P0 ;  /* 0xffffffc000007807 */ /* 0x000fe40004000000 */
[C---:B------:R-:W-:Y:S02]  /*28f0*/  ISETP.LT.OR P0, PT, R5.reuse, 0x21, !P6 ;  /* 0x000000210500780c */ /* 0x040fe40007701670 */
[----:B------:R-:W-:Y:S01]  /*2900*/  ISETP.LT.OR P6, PT, R5, 0x41, !P6 ;  /* 0x000000410500780c */ /* 0x000fe200077c1670 */
[----:B------:R-:W-:Y:S02]  /*2910*/  IMAD.IADD R222, R216, 0x1, R0 ;  /* 0x00000001d8de7824 */ /* 0x000fe400078e0200 */
[----:B------:R-:W-:Y:S01]  /*2920*/  HMMA.16816.F32.BF16 R108, R16, R70, R36 ;  /* 0x00000046106c723c */ /* 0x000fe20000041824 */
[----:B------:R-:W-:-:S07]  /*2930*/  IMAD.IADD R221, R0, 0x1, R227 ;  /* 0x0000000100dd7824 */ /* 0x000fce00078e02e3 */
[----:B------:R3:W-:Y:S01]  /*2940*/  LDGSTS.E.BYPASS.LTC128B.128 [R251+0x7100], [R20.64], !P0 ;  /* 0x0710000014fb7fae */ /* 0x0007e2000c101d5e */
[----:B-1----:R-:W-:Y:S01]  /*2950*/  IADD3 R6, P0, R12, UR9, RZ ;  /* 0x000000090c067c10 */ /* 0x002fe2000ff1e0ff */
[----:B------:R-:W-:Y:S03]  /*2960*/  HMMA.16816.F32.BF16 R36, R16, R122, R112 ;  /* 0x0000007a1024723c */ /* 0x000fe60000041870 */
[----:B------:R-:W-:Y:S02]  /*2970*/  IADD3.X R7, R13, UR8, RZ, P0, !PT ;  /* 0x000000080d077c10 */ /* 0x000fe400087fe4ff */
[C---:B------:R-:W-:Y:S02]  /*2980*/  ISETP.LT.OR P0, PT, R5.reuse, 0x21, !P1 ;  /* 0x000000210500780c */ /* 0x040fe40004f01670 */
[----:B------:R-:W-:-:S11]  /*2990*/  ISETP.LT.OR P1, PT, R5, 0x41, !P1 ;  /* 0x000000410500780c */ /* 0x000fd60004f21670 */
[----:B------:R1:W-:Y:S01]  /*29a0*/  LDGSTS.E.BYPASS.LTC128B.128 [R251+0xa100], [R24.64], !P0 ;  /* 0x0a10000018fb7fae */ /* 0x0003e2000c101d5e */
[----:B------:R-:W-:Y:S01]  /*29b0*/  ISETP.LT.OR P0, PT, R5, 0x41, P5 ;  /* 0x000000410500780c */ /* 0x000fe20002f01670 */
[----:B---3--:R-:W-:Y:S11]  /*29c0*/  HMMA.16816.F32.BF16 R20, R8, R46, RZ ;  /* 0x0000002e0814723c */ /* 0x008ff600000418ff */
[----:B------:R-:W-:Y:S01]  /*29d0*/  @!UPT UIADD3 URZ, URZ, URZ, URZ ;  /* 0x0000003f3f3ff290 */ /* 0x000fe2000fffe03f */
[----:B------:R3:W-:Y:S01]  /*29e0*/  LDGSTS.E.BYPASS.LTC128B.128 [R251+0x2100], [R6.64], !P0 ;  /* 0x0210000006fb7fae */ /* 0x0007e2000c101d5e */
[----:B------:R-:W-:-:S04]  /*29f0*/  LOP3.LUT P0, RZ, R14, 0x2, RZ, 0xc0, !PT ;  /* 0x000000020eff7812 */ /* 0x000fc8000780c0ff */
[----:B------:R-:W-:Y:S01]  /*2a00*/  ISETP.LT.OR P0, PT, R5, 0x41, !P0 ;  /* 0x000000410500780c */ /* 0x000fe20004701670 */
[C---:B-1----:R-:W-:Y:S11]  /*2a10*/  HMMA.16816.F32.BF16 R24, R8.reuse, R44, RZ ;  /* 0x0000002c0818723c */ /* 0x042ff600000418ff */
[----:B------:R-:W-:Y:S01]  /*2a20*/  @!UPT UIADD3 URZ, URZ, URZ, URZ ;  /* 0x0000003f3f3ff290 */ /* 0x000fe2000fffe03f */
[----:B------:R3:W-:Y:S01]  /*2a30*/  LDGSTS.E.BYPASS.LTC128B.128 [R251+0x5100], [R6.64+0x80], !P0 ;  /* 0x0510008006fb7fae */ /* 0x0007e2000c101d5e */
[----:B------:R-:W-:Y:S01]  /*2a40*/  PLOP3.LUT P0, PT, PT, PT, UP0, 0x80, 0x0 ;  /* 0x000000000000781c */ /* 0x000fe20003f0f008 */
[C---:B------:R-:W-:Y:S02]  /*2a50*/  HMMA.16816.F32.BF16 R44, R8.reuse, R52, RZ ;  /* 0x00000034082c723c */ /* 0x040fe400000418ff */
[----:B------:R3:W-:Y:S04]  /*2a60*/  LDGSTS.E.BYPASS.LTC128B.128 [R251+0x8100], [R6.64+0x100], !P6 ;  /* 0x0810010006fb7fae */ /* 0x0007e8000f101d5e */
[----:B------:R3:W-:Y:S02]  /*2a70*/  LDGSTS.E.BYPASS.LTC128B.128 [R251+0xb100], [R6.64+0x180], !P1 ;  /* 0x0b10018006fb7fae */ /* 0x0007e4000c901d5e */
[C---:B------:R-:W-:Y:S02]  /*2a80*/  HMMA.16816.F32.BF16 R52, R8.reuse, R56, RZ ;  /* 0x000000380834723c */ /* 0x040fe400000418ff */
[----:B------:R-:W-:Y:S04]  /*2a90*/  LDSM.16.M88.4 R48, [R222+0xe100] ;  /* 0x00e10000de30783b */ /* 0x000fe80000000200 */
[----:B------:R-:W-:Y:S02]  /*2aa0*/  LDSM.16.M88.4 R32, [R222+0xc900] ;  /* 0x00c90000de20783b */ /* 0x000fe40000000200 */
[----:B------:R-:W-:Y:S02]  /*2ab0*/  HMMA.16816.F32.BF16 R56, R8, R58, RZ ;  /* 0x0000003a0838723c */ /* 0x000fe400000418ff */
[----:B------:R-:W-:Y:S04]  /*2ac0*/  LDSM.16.M88.4 R8, [R226+0x18100] ;  /* 0x01810000e208783b */ /* 0x000fe80000000200 */
[----:B------:R-:W-:Y:S02]  /*2ad0*/  LDSM.16.M88.4 R64, [R222+0xe900] ;  /* 0x00e90000de40783b */ /* 0x000fe40000000200 */
[C---:B------:R-:W-:Y:S02]  /*2ae0*/  HMMA.16816.F32.BF16 R84, R16.reuse, R62, R20 ;  /* 0x0000003e1054723c */ /* 0x040fe40000041814 */
[----:B------:R-:W1:Y:S04]  /*2af0*/  LDSM.16.M88.4 R20, [R222+0xc100] ;  /* 0x00c10000de14783b */ /* 0x000e680000000200 */
[----:B--2---:R-:W-:Y:S02]  /*2b00*/  LDSM.16.M88.4 R12, [R225+0x18100] ;  /* 0x01810000e10c783b */ /* 0x004fe40000000200 */
[C---:B------:R-:W-:Y:S02]  /*2b10*/  HMMA.16816.F32.BF16 R80, R16.reuse, R76, R44 ;  /* 0x0000004c1050723c */ /* 0x040fe4000004182c */
[----:B------:R-:W2:Y:S04]  /*2b20*/  LDSM.16.M88.4 R44, [R222+0xd100] ;  /* 0x00d10000de2c783b */ /* 0x000ea80000000200 */
[----:B------:R-:W-:Y:S02]  /*2b30*/  LDSM.16.M88.4 R112, [R221+0x2000] ;  /* 0x00200000dd70783b */ /* 0x000fe40000000200 */
[C---:B------:R-:W-:Y:S02]  /*2b40*/  HMMA.16816.F32.BF16 R76, R16.reuse, R78, R40 ;  /* 0x0000004e104c723c */ /* 0x040fe40000041828 */
[----:B------:R-:W4:Y:S04]  /*2b50*/  LDSM.16.M88.4 R40, [R222+0xd900] ;  /* 0x00d90000de28783b */ /* 0x000f280000000200 */
[----:B------:R-:W0:Y:S02]  /*2b60*/  LDGDEPBAR ;  /* 0x00000000000079af */ /* 0x000e240000000000 */
[C---:B------:R-:W-:Y:S08]  /*2b70*/  HMMA.16816.F32.BF16 R92, R16.reuse, R60, R24 ;  /* 0x0000003c105c723c */ /* 0x040ff00000041818 */
[C---:B------:R-:W-:Y:S01]  /*2b80*/  HMMA.16816.F32.BF16 R68, R16.reuse, R118, R56 ;  /* 0x000000761044723c */ /* 0x040fe20000041838 */
[----:B------:R-:W5:Y:S07]  /*2b90*/  LDSM.16.M88.4 R56, [R221] ;  /* 0x00000000dd38783b */ /* 0x000f6e0000000200 */
[C---:B------:R-:W-:Y:S01]  /*2ba0*/  HMMA.16816.F32.BF16 R72, R16.reuse, R116, R52 ;  /* 0x000000741048723c */ /* 0x040fe20000041834 */
[----:B------:R-:W-:Y:S04]  /*2bb0*/  LDSM.16.M88.4 R52, [R221+0x800] ;  /* 0x00080000dd34783b */ /* 0x000fe80000000200 */
[----:B------:R-:W-:Y:S03]  /*2bc0*/  LDSM.16.M88.4 R116, [R227+0x4000] ;  /* 0x00400000e374783b */ /* 0x000fe60000000200 */
[----:B------:R-:W-:Y:S01]  /*2bd0*/  HMMA.16816.F32.BF16 R60, R16, R120, R88 ;  /* 0x00000078103c723c */ /* 0x000fe20000041858 */
[----:B------:R-:W-:Y:S07]  /*2be0*/  LDSM.16.M88.4 R120, [R227+0x4800] ;  /* 0x00480000e378783b */ /* 0x000fee0000000200 */
[C---:B-1----:R-:W-:Y:S01]  /*2bf0*/  HMMA.16816.F32.BF16 R28, R8.reuse, R20, R104 ;  /* 0x00000014081c723c */ /* 0x042fe20000041868 */
[----:B------:R-:W-:Y:S07]  /*2c00*/  LDSM.16.M88.4 R104, [R221+0x1000] ;  /* 0x00100000dd68783b */ /* 0x000fee0000000200 */
[C---:B------:R-:W-:Y:S01]  /*2c10*/  HMMA.16816.F32.BF16 R24, R8.reuse, R22, R108 ;  /* 0x000000160818723c */ /* 0x040fe2000004186c */
[----:B------:R-:W1:Y:S07]  /*2c20*/  LDSM.16.M88.4 R108, [R221+0x1800] ;  /* 0x00180000dd6c783b */ /* 0x000e6e0000000200 */
[C---:B--2---:R-:W-:Y:S08]  /*2c30*/  HMMA.16816.F32.BF16 R88, R8.reuse, R44, R92 ;  /* 0x0000002c0858723c */ /* 0x044ff0000004185c */
[C---:B------:R-:W-:Y:S08]  /*2c40*/  HMMA.16816.F32.BF16 R84, R8.reuse, R46, R84 ;  /* 0x0000002e0854723c */ /* 0x040ff00000041854 */
[C---:B----4-:R-:W-:Y:S08]  /*2c50*/  HMMA.16816.F32.BF16 R80, R8.reuse, R40, R80 ;  /* 0x000000280850723c */ /* 0x050ff00000041850 */
[C---:B------:R-:W-:Y:S08]  /*2c60*/  HMMA.16816.F32.BF16 R44, R8.reuse, R42, R76 ;  /* 0x0000002a082c723c */ /* 0x040ff0000004184c */
[C---:B------:R-:W-:Y:S01]  /*2c70*/  HMMA.16816.F32.BF16 R40, R8.reuse, R48, R72 ;  /* 0x000000300828723c */ /* 0x040fe20000041848 */
[----:B------:R-:W-:Y:S07]  /*2c80*/  LDSM.16.M88.4 R72, [R216+0x11100] ;  /* 0x01110000d848783b */ /* 0x000fee0000000200 */
[C---:B------:R-:W-:Y:S08]  /*2c90*/  HMMA.16816.F32.BF16 R68, R8.reuse, R50, R68 ;  /* 0x000000320844723c */ /* 0x040ff00000041844 */
[C---:B------:R-:W-:Y:S08]  /*2ca0*/  HMMA.16816.F32.BF16 R20, R8.reuse, R32, R100 ;  /* 0x000000200814723c */ /* 0x040ff00000041864 */
[C---:B------:R-:W-:Y:S01]  /*2cb0*/  HMMA.16816.F32.BF16 R48, R8.reuse, R66, R36 ;  /* 0x000000420830723c */ /* 0x040fe20000041824 */
[----:B------:R-:W2:Y:S07]  /*2cc0*/  LDSM.16.M88.4 R36, [R221+0x2800] ;  /* 0x00280000dd24783b */ /* 0x000eae0000000200 */
[C---:B------:R-:W-:Y:S08]  /*2cd0*/  HMMA.16816.F32.BF16 R16, R8.reuse, R34, R96 ;  /* 0x000000220810723c */ /* 0x040ff00000041860 */
[----:B------:R-:W-:Y:S01]  /*2ce0*/  HMMA.16816.F32.BF16 R100, R8, R64, R60 ;  /* 0x000000400864723c */ /* 0x000fe2000004183c */
[----:B------:R-:W4:Y:S07]  /*2cf0*/  LDSM.16.M88.4 R8, [R223+0x1c100] ;  /* 0x01c10000df08783b */ /* 0x000f2e0000000200 */
[C---:B-----5:R-:W-:Y:S01]  /*2d00*/  HMMA.16816.F32.BF16 R96, R12.reuse, R56, R28 ;  /* 0x000000380c60723c */ /* 0x060fe2000004181c */
[----:B------:R-:W5:Y:S07]  /*2d10*/  LDSM.16.M88.4 R28, [R216+0xf100] ;  /* 0x00f10000d81c783b */ /* 0x000f6e0000000200 */
[C---:B------:R-:W-:Y:S01]  /*2d20*/  HMMA.16816.F32.BF16 R92, R12.reuse, R58, R24 ;  /* 0x0000003a0c5c723c */ /* 0x040fe20000041818 */
[----:B------:R-:W2:Y:S04]  /*2d30*/  LDSM.16.M88.4 R56, [R216+0x10900] ;  /* 0x01090000d838783b */ /* 0x000ea80000000200 */
[----:B------:R-:W2:Y:S03]  /*2d40*/  LDSM.16.M88.4 R24, [R216+0xf900] ;  /* 0x00f90000d818783b */ /* 0x000ea60000000200 */
[C---:B------:R-:W-:Y:S08]  /*2d50*/  HMMA.16816.F32.BF16 R64, R12.reuse, R112, R40 ;  /* 0x000000700c40723c */ /* 0x040ff00000041828 */
[C---:B-1----:R-:W-:Y:S08]  /*2d60*/  HMMA.16816.F32.BF16 R80, R12.reuse, R108, R80 ;  /* 0x0000006c0c50723c */ /* 0x042ff00000041850 */
[C---:B------:R-:W-:Y:S01]  /*2d70*/  HMMA.16816.F32.BF16 R76, R12.reuse, R110, R44 ;  /* 0x0000006e0c4c723c */ /* 0x040fe2000004182c */
[----:B------:R-:W1:Y:S04]  /*2d80*/  LDSM.16.M88.4 R44, [R216+0x10100] ;  /* 0x01010000d82c783b */ /* 0x000e680000000200 */
[----:B------:R-:W-:Y:S03]  /*2d90*/  LDSM.16.M88.4 R108, [R227+0x3800] ;  /* 0x00380000e36c783b */ /* 0x000fe60000000200 */
[C---:B------:R-:W-:Y:S01]  /*2da0*/  HMMA.16816.F32.BF16 R32, R12.reuse, R52, R20 ;  /* 0x000000340c20723c */ /* 0x040fe20000041814 */
[----:B------:R-:W-:Y:S07]  /*2db0*/  LDSM.16.M88.4 R20, [R224+0x1c100] ;  /* 0x01c10000e014783b */ /* 0x000fee0000000200 */
[C---:B------:R-:W-:Y:S01]  /*2dc0*/  HMMA.16816.F32.BF16 R60, R12.reuse, R114, R68 ;  /* 0x000000720c3c723c */ /* 0x040fe20000041844 */
[----:B------:R-:W1:Y:S04]  /*2dd0*/  LDSM.16.M88.4 R112, [R227+0x3000] ;  /* 0x00300000e370783b */ /* 0x000e680000000200 */
[----:B------:R-:W1:Y:S03]  /*2de0*/  LDSM.16.M88.4 R68, [R216+0x11900] ;  /* 0x01190000d844783b */ /* 0x000e660000000200 */
[C---:B------:R-:W-:Y:S08]  /*2df0*/  HMMA.16816.F32.BF16 R16, R12.reuse, R54, R16 ;  /* 0x000000360c10723c */ /* 0x040ff00000041810 */
[----:B--2---:R-:W-:Y:S08]  /*2e00*/  HMMA.16816.F32.BF16 R52, R12, R36, R100 ;  /* 0x000000240c34723c */ /* 0x004ff00000041864 */
[----:B----4-:R-:W-:Y:S01]  /*2e10*/  HMMA.16816.F32.BF16 R100, R8, R72, R64 ;  /* 0x000000480864723c */ /* 0x010fe20000041840 */
[----:B------:R-:W2:Y:S07]  /*2e20*/  LDSM.16.M88.4 R64, [R227+0x5000] ;  /* 0x00500000e340783b */ /* 0x000eae0000000200 */
[C---:B------:R-:W-:Y:S08]  /*2e30*/  HMMA.16816.F32.BF16 R84, R12.reuse, R106, R84 ;  /* 0x0000006a0c54723c */ /* 0x040ff00000041854 */
[C---:B------:R-:W-:Y:S08]  /*2e40*/  HMMA.16816.F32.BF16 R88, R12.reuse, R104, R88 ;  /* 0x000000680c58723c */ /* 0x040ff00000041858 */
[----:B------:R-:W-:Y:S08]  /*2e50*/  HMMA.16816.F32.BF16 R48, R12, R38, R48 ;  /* 0x000000260c30723c */ /* 0x000ff00000041830 */
[C---:B-----5:R-:W-:Y:S08]  /*2e60*/  HMMA.16816.F32.BF16 R40, R8.reuse, R28, R96 ;  /* 0x0000001c0828723c */ /* 0x060ff00000041860 */
[C---:B------:R-:W-:Y:S08]  /*2e70*/  HMMA.16816.F32.BF16 R12, R8.reuse, R56, R80 ;  /* 0x00000038080c723c */ /* 0x040ff00000041850 */
[C---:B------:R-:W-:Y:S08]  /*2e80*/  HMMA.16816.F32.BF16 R36, R8.reuse, R30, R92 ;  /* 0x0000001e0824723c */ /* 0x040ff0000004185c */
[C---:B------:R-:W-:Y:S08]  /*2e90*/  HMMA.16816.F32.BF16 R32, R8.reuse, R24, R32 ;  /* 0x000000180820723c */ /* 0x040ff00000041820 */
[C---:B------:R-:W-:Y:S08]  /*2ea0*/  HMMA.16816.F32.BF16 R104, R8.reuse, R58, R76 ;  /* 0x0000003a0868723c */ /* 0x040ff0000004184c */
[C---:B------:R-:W-:Y:S01]  /*2eb0*/  HMMA.16816.F32.BF16 R96, R8.reuse, R74, R60 ;  /* 0x0000004a0860723c */ /* 0x040fe2000004183c */
[----:B------:R-:W4:Y:S07]  /*2ec0*/  LDSM.16.M88.4 R60, [R227+0x5800] ;  /* 0x00580000e33c783b */ /* 0x000f2e0000000200 */
[C---:B------:R-:W-:Y:S08]  /*2ed0*/  HMMA.16816.F32.BF16 R28, R8.reuse, R26, R16 ;  /* 0x0000001a081c723c */ /* 0x040ff00000041810 */
[C---:B-1----:R-:W-:Y:S08]  /*2ee0*/  HMMA.16816.F32.BF16 R16, R8.reuse, R46, R84 ;  /* 0x0000002e0810723c */ /* 0x042ff00000041854 */
[----:B------:R-:W-:Y:S01]  /*2ef0*/  HMMA.16816.F32.BF16 R24, R8, R44, R88 ;  /* 0x0000002c0818723c */ /* 0x000fe20000041858 */
[----:B------:R-:W-:Y:S07]  /*2f00*/  LDSM.16.M88.4 R44, [R222+0x10900] ;  /* 0x01090000de2c783b */ /* 0x000fee0000000200 */
[----:B------:R-:W-:Y:S08]  /*2f10*/  HMMA.16816.F32.BF16 R84, R20, R112, R40 ;  /* 0x000000701454723c */ /* 0x000ff00000041828 */
[C---:B------:R-:W-:Y:S01]  /*2f20*/  HMMA.16816.F32.BF16 R92, R8.reuse, R68, R52 ;  /* 0x00000044085c723c */ /* 0x040fe20000041834 */
[----:B------:R-:W-:Y:S07]  /*2f30*/  LDSM.16.M88.4 R52, [R222+0xf900] ;  /* 0x00f90000de34783b */ /* 0x000fee0000000200 */
[----:B------:R-:W-:Y:S01]  /*2f40*/  HMMA.16816.F32.BF16 R88, R8, R70, R48 ;  /* 0x000000460858723c */ /* 0x000fe20000041830 */
[----:B------:R-:W-:Y:S04]  /*2f50*/  LDSM.16.M88.4 R8, [R226+0x1c100] ;  /* 0x01c10000e208783b */ /* 0x000fe80000000200 */
[----:B------:R-:W-:Y:S03]  /*2f60*/  LDSM.16.M88.4 R48, [R222+0x10100] ;  /* 0x01010000de30783b */ /* 0x000fe60000000200 */
[C---:B------:R-:W-:Y:S01]  /*2f70*/  HMMA.16816.F32.BF16 R40, R20.reuse, R120, R12 ;  /* 0x000000781428723c */ /* 0x040fe2000004180c */
[----:B------:R-:W1:Y:S07]  /*2f80*/  LDSM.16.M88.4 R12, [R222+0xf100] ;  /* 0x00f10000de0c783b */ /* 0x000e6e0000000200 */
[C---:B------:R-:W-:Y:S01]  /*2f90*/  HMMA.16816.F32.BF16 R80, R20.reuse, R114, R36 ;  /* 0x000000721450723c */ /* 0x040fe20000041824 */
[----:B------:R-:W-:Y:S07]  /*2fa0*/  LDSM.16.M88.4 R112, [R221+0x3800] ;  /* 0x00380000dd70783b */ /* 0x000fee0000000200 */
[C---:B------:R-:W-:Y:S08]  /*2fb0*/  HMMA.16816.F32.BF16 R76, R20.reuse, R108, R32 ;  /* 0x0000006c144c723c */ /* 0x040ff00000041820 */
[C---:B------:R-:W-:Y:S01]  /*2fc0*/  HMMA.16816.F32.BF16 R36, R20.reuse, R122, R104 ;  /* 0x0000007a1424723c */ /* 0x040fe20000041868 */
[----:B------:R-:W5:Y:S07]  /*2fd0*/  LDSM.16.M88.4 R104, [R222+0x11100] ;  /* 0x01110000de68783b */ /* 0x000f6e0000000200 */
[C---:B--2---:R-:W-:Y:S01]  /*2fe0*/  HMMA.16816.F32.BF16 R32, R20.reuse, R64, R100 ;  /* 0x000000401420723c */ /* 0x044fe20000041864 */
[----:B------:R-:W2:Y:S07]  /*2ff0*/  LDSM.16.M88.4 R100, [R222+0x11900] ;  /* 0x01190000de64783b */ /* 0x000eae0000000200 */
[C---:B------:R-:W-:Y:S01]  /*3000*/  HMMA.16816.F32.BF16 R72, R20.reuse, R110, R28 ;  /* 0x0000006e1448723c */ /* 0x040fe2000004181c */
[----:B------:R-:W-:Y:S07]  /*3010*/  LDSM.16.M88.4 R108, [R221+0x3000] ;  /* 0x00300000dd6c783b */ /* 0x000fee0000000200 */
[C---:B------:R-:W-:Y:S08]  /*3020*/  HMMA.16816.F32.BF16 R68, R20.reuse, R116, R24 ;  /* 0x000000741444723c */ /* 0x040ff00000041818 */
[C---:B------:R-:W-:Y:S01]  /*3030*/  HMMA.16816.F32.BF16 R56, R20.reuse, R118, R16 ;  /* 0x000000761438723c */ /* 0x040fe20000041810 */
[----:B------:R-:W2:Y:S07]  /*3040*/  LDSM.16.M88.4 R16, [R225+0x1c100] ;  /* 0x01c10000e110783b */ /* 0x000eae0000000200 */
[C---:B------:R-:W-:Y:S08]  /*3050*/  HMMA.16816.F32.BF16 R28, R20.reuse, R66, R96 ;  /* 0x00000042141c723c */ /* 0x040ff00000041860 */
[C---:B----4-:R-:W-:Y:S08]  /*3060*/  HMMA.16816.F32.BF16 R92, R20.reuse, R60, R92 ;  /* 0x0000003c145c723c */ /* 0x050ff0000004185c */
[----:B------:R-:W-:Y:S08]  /*3070*/  HMMA.16816.F32.BF16 R24, R20, R62, R88 ;  /* 0x0000003e1418723c */ /* 0x000ff00000041858 */
[C---:B-1----:R-:W-:Y:S08]  /*3080*/  HMMA.16816.F32.BF16 R20, R8.reuse, R12, R84 ;  /* 0x0000000c0814723c */ /* 0x042ff00000041854 */
[C---:B------:R-:W-:Y:S08]  /*3090*/  HMMA.16816.F32.BF16 R12, R8.reuse, R14, R80 ;  /* 0x0000000e080c723c */ /* 0x040ff00000041850 */
[C---:B------:R-:W-:Y:S08]  /*30a0*/  HMMA.16816.F32.BF16 R64, R8.reuse, R52, R76 ;  /* 0x000000340840723c */ /* 0x040ff0000004184c */
[C---:B------:R-:W-:Y:S01]  /*30b0*/  HMMA.16816.F32.BF16 R80, R8.reuse, R54, R72 ;  /* 0x000000360850723c */ /* 0x040fe20000041848 */
[----:B------:R-:W1:Y:S07]  /*30c0*/  LDSM.16.M88.4 R52, [R221+0x4800] ;  /* 0x00480000dd34783b */ /* 0x000e6e0000000200 */
[C---:B------:R-:W-:Y:S08]  /*30d0*/  HMMA.16816.F32.BF16 R96, R8.reuse, R48, R68 ;  /* 0x000000300860723c */ /* 0x040ff00000041844 */
[C---:B------:R-:W-:Y:S08]  /*30e0*/  HMMA.16816.F32.BF16 R84, R8.reuse, R50, R56 ;  /* 0x000000320854723c */ /* 0x040ff00000041838 */
[C---:B------:R-:W-:Y:S08]  /*30f0*/  HMMA.16816.F32.BF16 R88, R8.reuse, R44, R40 ;  /* 0x0000002c0858723c */ /* 0x040ff00000041828 */
[C---:B------:R-:W-:Y:S01]  /*3100*/  HMMA.16816.F32.BF16 R76, R8.reuse, R46, R36 ;  /* 0x0000002e084c723c */ /* 0x040fe20000041824 */
[----:B------:R-:W-:Y:S07]  /*3110*/  LDSM.16.M88.4 R44, [R221+0x4000] ;  /* 0x00400000dd2c783b */ /* 0x000fee0000000200 */
[C---:B-----5:R-:W-:Y:S08]  /*3120*/  HMMA.16816.F32.BF16 R72, R8.reuse, R104, R32 ;  /* 0x000000680848723c */ /* 0x060ff00000041820 */
[C---:B------:R-:W-:Y:S08]  /*3130*/  HMMA.16816.F32.BF16 R68, R8.reuse, R106, R28 ;  /* 0x0000006a0844723c */ /* 0x040ff0000004181c */
[C---:B--2---:R-:W-:Y:S08]  /*3140*/  HMMA.16816.F32.BF16 R56, R8.reuse, R100, R92 ;  /* 0x000000640838723c */ /* 0x044ff0000004185c */
[----:B------:R-:W-:Y:S01]  /*3150*/  HMMA.16816.F32.BF16 R60, R8, R102, R24 ;  /* 0x00000066083c723c */ /* 0x000fe20000041818 */
[----:B------:R-:W2:Y:S04]  /*3160*/  LDSM.16.M88.4 R8, [R221+0x5800] ;  /* 0x00580000dd08783b */ /* 0x000ea80000000200 */
[----:B------:R-:W-:Y:S03]  /*3170*/  LDSM.16.M88.4 R24, [R216+0x12100] ;  /* 0x01210000d818783b */ /* 0x000fe60000000200 */
[C---:B------:R-:W-:Y:S01]  /*3180*/  HMMA.16816.F32.BF16 R40, R16.reuse, R108, R20 ;  /* 0x0000006c1028723c */ /* 0x040fe20000041814 */
[----:B------:R-:W4:Y:S07]  /*3190*/  LDSM.16.M88.4 R20, [R221+0x5000] ;  /* 0x00500000dd14783b */ /* 0x000f2e0000000200 */
[C---:B------:R-:W-:Y:S01]  /*31a0*/  HMMA.16816.F32.BF16 R36, R16.reuse, R110, R12 ;  /* 0x0000006e1024723c */ /* 0x040fe2000004180c */
[----:B------:R-:W5:Y:S07]  /*31b0*/  LDSM.16.M88.4 R12, [R223+0x20100] ;  /* 0x02010000df0c783b */ /* 0x000f6e0000000200 */
[C---:B-1----:R-:W-:Y:S08]  /*31c0*/  HMMA.16816.F32.BF16 R100, R16.reuse, R52, R88 ;  /* 0x000000341064723c */ /* 0x042ff00000041858 */
[C---:B------:R-:W-:Y:S01]  /*31d0*/  HMMA.16816.F32.BF16 R108, R16.reuse, R54, R76 ;  /* 0x00000036106c723c */ /* 0x040fe2000004184c */
[----:B------:R-:W1:Y:S04]  /*31e0*/  LDSM.16.M88.4 R52, [R216+0x13100] ;  /* 0x01310000d834783b */ /* 0x000e680000000200 */
[----:B------:R-:W-:Y:S03]  /*31f0*/  LDSM.16.M88.4 R76, [R227+0x7000] ;  /* 0x00700000e34c783b */ /* 0x000fe60000000200 */
[C---:B------:R-:W-:Y:S08]  /*3200*/  HMMA.16816.F32.BF16 R32, R16.reuse, R112, R64 ;  /* 0x000000701020723c */ /* 0x040ff00000041840 */
[C---:B--2---:R-:W-:Y:S01]  /*3210*/  HMMA.16816.F32.BF16 R120, R16.reuse, R8, R56 ;  /* 0x000000081078723c */ /* 0x044fe20000041838 */
[----:B------:R-:W2:Y:S07]  /*3220*/  LDSM.16.M88.4 R56, [R216+0x13900] ;  /* 0x01390000d838783b */ /* 0x000eae0000000200 */
[C---:B------:R-:W-:Y:S08]  /*3230*/  HMMA.16816.F32.BF16 R48, R16.reuse, R44, R96 ;  /* 0x0000002c1030723c */ /* 0x040ff00000041860 */
[C---:B------:R-:W-:Y:S01]  /*3240*/  HMMA.16816.F32.BF16 R64, R16.reuse, R46, R84 ;  /* 0x0000002e1040723c */ /* 0x040fe20000041854 */
[----:B------:R-:W1:Y:S07]  /*3250*/  LDSM.16.M88.4 R44, [R216+0x12900] ;  /* 0x01290000d82c783b */ /* 0x000e6e0000000200 */
[C---:B------:R-:W-:Y:S08]  /*3260*/  HMMA.16816.F32.BF16 R28, R16.reuse, R114, R80 ;  /* 0x00000072101c723c */ /* 0x040ff00000041850 */
[C---:B----4-:R-:W-:Y:S08]  /*3270*/  HMMA.16816.F32.BF16 R96, R16.reuse, R20, R72 ;  /* 0x000000141060723c */ /* 0x050ff00000041848 */
[C---:B------:R-:W-:Y:S01]  /*3280*/  HMMA.16816.F32.BF16 R104, R16.reuse, R22, R68 ;  /* 0x000000161068723c */ /* 0x040fe20000041844 */
[----:B------:R-:W-:Y:S04]  /*3290*/  LDSM.16.M88.4 R20, [R216+0x14900] ;  /* 0x01490000d814783b */ /* 0x000fe80000000200 */
[----:B------:R-:W-:Y:S03]  /*32a0*/  LDSM.16.M88.4 R68, [R227+0x7800] ;  /* 0x00780000e344783b */ /* 0x000fe60000000200 */
[----:B------:R-:W-:Y:S01]  /*32b0*/  HMMA.16816.F32.BF16 R116, R16, R10, R60 ;  /* 0x0000000a1074723c */ /* 0x000fe2000004183c */
[----:B------:R-:W4:Y:S04]  /*32c0*/  LDSM.16.M88.4 R16, [R216+0x14100] ;  /* 0x01410000d810783b */ /* 0x000f280000000200 */
[----:B------:R-:W-:Y:S03]  /*32d0*/  LDSM.16.M88.4 R8, [R224+0x20100] ;  /* 0x02010000e008783b */ /* 0x000fe60000000200 */
[C---:B-----5:R-:W-:Y:S01]  /*32e0*/  HMMA.16816.F32.BF16 R112, R12.reuse, R24, R40 ;  /* 0x000000180c70723c */ /* 0x060fe20000041828 */
[----:B------:R-:W-:Y:S07]  /*32f0*/  LDSM.16.M88.4 R40, [R227+0x6800] ;  /* 0x00680000e328783b */ /* 0x000fee0000000200 */
[C---:B------:R-:W-:Y:S01]  /*3300*/  HMMA.16816.F32.BF16 R92, R12.reuse, R26, R36 ;  /* 0x0000001a0c5c723c */ /* 0x040fe20000041824 */
[----:B------:R-:W5:Y:S07]  /*3310*/  LDSM.16.M88.4 R24, [R227+0x6000] ;  /* 0x00600000e318783b */ /* 0x000f6e0000000200 */
[C---:B-1----:R-:W-:Y:S08]  /*3320*/  HMMA.16816.F32.BF16 R72, R12.reuse, R54, R64 ;  /* 0x000000360c48723c */ /* 0x042ff00000041840 */
[C---:B------:R-:W-:Y:S01]  /*3330*/  HMMA.16816.F32.BF16 R80, R12.reuse, R52, R48 ;  /* 0x000000340c50723c */ /* 0x040fe20000041830 */
[----:B------:R-:W-:Y:S07]  /*3340*/  LDSM.16.M88.4 R48, [R227+0x8800] ;  /* 0x00880000e330783b */ /* 0x000fee0000000200 */
[C---:B--2---:R-:W-:Y:S01]  /*3350*/  HMMA.16816.F32.BF16 R64, R12.reuse, R56, R100 ;  /* 0x000000380c40723c */ /* 0x044fe20000041864 */
[----:B------:R-:W-:Y:S07]  /*3360*/  LDSM.16.M88.4 R100, [R222+0x13900] ;  /* 0x01390000de64783b */ /* 0x000fee0000000200 */
[C---:B------:R-:W-:Y:S01]  /*3370*/  HMMA.16816.F32.BF16 R60, R12.reuse, R58, R108 ;  /* 0x0000003a0c3c723c */ /* 0x040fe2000004186c */
[----:B------:R-:W1:Y:S04]  /*3380*/  LDSM.16.M88.4 R56, [R227+0x8000] ;  /* 0x00800000e338783b */ /* 0x000e680000000200 */
[----:B------:R-:W-:Y:S03]  /*3390*/  LDSM.16.M88.4 R108, [R222+0x14100] ;  /* 0x01410000de6c783b */ /* 0x000fe60000000200 */
[C---:B------:R-:W-:Y:S08]  /*33a0*/  HMMA.16816.F32.BF16 R88, R12.reuse, R44, R32 ;  /* 0x0000002c0c58723c */ /* 0x040ff00000041820 */
[C---:B------:R-:W-:Y:S08]  /*33b0*/  HMMA.16816.F32.BF16 R84, R12.reuse, R46, R28 ;  /* 0x0000002e0c54723c */ /* 0x040ff0000004181c */
[C---:B----4-:R-:W-:Y:S01]  /*33c0*/  HMMA.16816.F32.BF16 R52, R12.reuse, R16, R96 ;  /* 0x000000100c34723c */ /* 0x050fe20000041860 */
[----:B------:R-:W-:Y:S07]  /*33d0*/  LDSM.16.M88.4 R96, [R222+0x12100] ;  /* 0x01210000de60783b */ /* 0x000fee0000000200 */
[C---:B------:R-:W-:Y:S01]  /*33e0*/  HMMA.16816.F32.BF16 R44, R12.reuse, R18, R104 ;  /* 0x000000120c2c723c */ /* 0x040fe20000041868 */
[----:B------:R-:W2:Y:S04]  /*33f0*/  LDSM.16.M88.4 R16, [R226+0x20100] ;  /* 0x02010000e210783b */ /* 0x000ea80000000200 */
[----:B------:R-:W-:Y:S03]  /*3400*/  LDSM.16.M88.4 R104, [R222+0x12900] ;  /* 0x01290000de68783b */ /* 0x000fe60000000200 */
[C---:B------:R-:W-:Y:S01]  /*3410*/  HMMA.16816.F32.BF16 R36, R12.reuse, R20, R120 ;  /* 0x000000140c24723c */ /* 0x040fe20000041878 */
[----:B------:R-:W4:Y:S07]  /*3420*/  LDSM.16.M88.4 R120, [R222+0x13100] ;  /* 0x01310000de78783b */ /* 0x000f2e0000000200 */
[----:B------:R-:W-:Y:S08]  /*3430*/  HMMA.16816.F32.BF16 R32, R12, R22, R116 ;  /* 0x000000160c20723c */ /* 0x000ff00000041874 */
        /* <DEDUP_REMOVED lines=8> */
[C---:B-1----:R-:W-:Y:S01]  /*34c0*/  HMMA.16816.F32.BF16 R80, R8.reuse, R56, R52 ;  /* 0x000000380850723c */ /* 0x042fe20000041834 */
[----:B------:R-:W-:Y:S07]  /*34d0*/  LDSM.16.M88.4 R52, [R222+0x14900] ;  /* 0x01490000de34783b */ /* 0x000fee0000000200 */
[C---:B------:R-:W-:Y:S01]  /*34e0*/  HMMA.16816.F32.BF16 R76, R8.reuse, R58, R44 ;  /* 0x0000003a084c723c */ /* 0x040fe2000004182c */
[----:B------:R-:W-:Y:S07]  /*34f0*/  LDSM.16.M88.4 R44, [R221+0x6800] ;  /* 0x00680000dd2c783b */ /* 0x000fee0000000200 */
[C---:B------:R-:W-:Y:S01]  /*3500*/  HMMA.16816.F32.BF16 R72, R8.reuse, R48, R36 ;  /* 0x000000300848723c */ /* 0x040fe20000041824 */
[----:B------:R-:W-:Y:S07]  /*3510*/  LDSM.16.M88.4 R36, [R221+0x7800] ;  /* 0x00780000dd24783b */ /* 0x000fee0000000200 */
[----:B------:R-:W-:Y:S01]  /*3520*/  HMMA.16816.F32.BF16 R68, R8, R50, R32 ;  /* 0x000000320844723c */ /* 0x000fe20000041820 */
[----:B------:R-:W-:Y:S04]  /*3530*/  LDSM.16.M88.4 R8, [R225+0x20100] ;  /* 0x02010000e108783b */ /* 0x000fe80000000200 */
[----:B------:R-:W1:Y:S03]  /*3540*/  LDSM.16.M88.4 R48, [R221+0x6000] ;  /* 0x00600000dd30783b */ /* 0x000e660000000200 */
[C---:B--2---:R-:W-:Y:S08]  /*3550*/  HMMA.16816.F32.BF16 R64, R16.reuse, R96, R28 ;  /* 0x000000601040723c */ /* 0x044ff0000004181c */
[C---:B------:R-:W-:Y:S08]  /*3560*/  HMMA.16816.F32.BF16 R60, R16.reuse, R98, R24 ;  /* 0x00000062103c723c */ /* 0x040ff00000041818 */
[C---:B----4-:R-:W-:Y:S01]  /*3570*/  HMMA.16816.F32.BF16 R28, R16.reuse, R120, R40 ;  /* 0x00000078101c723c */ /* 0x050fe20000041828 */
[----:B------:R-:W2:Y:S07]  /*3580*/  LDSM.16.M88.4 R40, [R221+0x7000] ;  /* 0x00700000dd28783b */ /* 0x000eae0000000200 */
[C---:B------:R-:W-:Y:S08]  /*3590*/  HMMA.16816.F32.BF16 R24, R16.reuse, R122, R84 ;  /* 0x0000007a1018723c */ /* 0x040ff00000041854 */
[C---:B------:R-:W-:Y:S08]  /*35a0*/  HMMA.16816.F32.BF16 R56, R16.reuse, R104, R20 ;  /* 0x000000681038723c */ /* 0x040ff00000041814 */
[C---:B------:R-:W-:Y:S08]  /*35b0*/  HMMA.16816.F32.BF16 R20, R16.reuse, R100, R88 ;  /* 0x000000641014723c */ /* 0x040ff00000041858 */
[C---:B------:R-:W-:Y:S08]  /*35c0*/  HMMA.16816.F32.BF16 R88, R16.reuse, R108, R80 ;  /* 0x0000006c1058723c */ /* 0x040ff00000041850 */
[C---:B------:R-:W-:Y:S01]  /*35d0*/  HMMA.16816.F32.BF16 R32, R16.reuse, R106, R12 ;  /* 0x0000006a1020723c */ /* 0x040fe2000004180c */
[----:B------:R-:W4:Y:S04]  /*35e0*/  LDSM.16.M88.4 R104, [R221+0x8800] ;  /* 0x00880000dd68783b */ /* 0x000f280000000200 */
[----:B------:R-:W-:Y:S03]  /*35f0*/  LDSM.16.M88.4 R12, [R223+0x24100] ;  /* 0x02410000df0c783b */ /* 0x000fe60000000200 */
[C---:B------:R-:W-:Y:S01]  /*3600*/  HMMA.16816.F32.BF16 R80, R16.reuse, R110, R76 ;  /* 0x0000006e1050723c */ /* 0x040fe2000004184c */
[----:B------:R-:W-:Y:S07]  /*3610*/  LDSM.16.M88.4 R108, [R216+0x15100] ;  /* 0x01510000d86c783b */ /* 0x000fee0000000200 */
[----:B------:R-:W-:Y:S01]  /*3620*/  HMMA.16816.F32.BF16 R92, R16, R102, R92 ;  /* 0x00000066105c723c */ /* 0x000fe2000004185c */
[----:B------:R-:W5:Y:S07]  /*3630*/  LDSM.16.M88.4 R100, [R221+0x8000] ;  /* 0x00800000dd64783b */ /* 0x000f6e0000000200 */
[C---:B-1----:R-:W-:Y:S08]  /*3640*/  HMMA.16816.F32.BF16 R84, R8.reuse, R48, R64 ;  /* 0x000000300854723c */ /* 0x042ff00000041840 */
[----:B------:R-:W-:Y:S01]  /*3650*/  HMMA.16816.F32.BF16 R76, R8, R50, R60 ;  /* 0x00000032084c723c */ /* 0x000fe2000004183c */
[----:B------:R-:W1:Y:S07]  /*3660*/  LDSM.16.M88.4 R48, [R216+0x16100] ;  /* 0x01610000d830783b */ /* 0x000e6e0000000200 */
[C---:B------:R-:W-:Y:S08]  /*3670*/  HMMA.16816.F32.BF16 R96, R16.reuse, R52, R72 ;  /* 0x000000341060723c */ /* 0x040ff00000041848 */
[----:B------:R-:W-:Y:S01]  /*3680*/  HMMA.16816.F32.BF16 R16, R16, R54, R68 ;  /* 0x000000361010723c */ /* 0x000fe20000041844 */
[----:B------:R-:W1:Y:S07]  /*3690*/  LDSM.16.M88.4 R52, [R216+0x15900] ;  /* 0x01590000d834783b */ /* 0x000e6e0000000200 */
[C---:B--2---:R-:W-:Y:S01]  /*36a0*/  HMMA.16816.F32.BF16 R60, R8.reuse, R42, R24 ;  /* 0x0000002a083c723c */ /* 0x044fe20000041818 */
[----:B------:R-:W-:Y:S07]  /*36b0*/  LDSM.16.M88.4 R24, [R216+0x17100] ;  /* 0x01710000d818783b */ /* 0x000fee0000000200 */
[C---:B------:R-:W-:Y:S08]  /*36c0*/  HMMA.16816.F32.BF16 R72, R8.reuse, R44, R56 ;  /* 0x0000002c0848723c */ /* 0x040ff00000041838 */
[C---:B------:R-:W-:Y:S01]  /*36d0*/  HMMA.16816.F32.BF16 R68, R8.reuse, R46, R32 ;  /* 0x0000002e0844723c */ /* 0x040fe20000041820 */
[----:B------:R-:W2:Y:S07]  /*36e0*/  LDSM.16.M88.4 R44, [R216+0x16900] ;  /* 0x01690000d82c783b */ /* 0x000eae0000000200 */
[C---:B------:R-:W-:Y:S01]  /*36f0*/  HMMA.16816.F32.BF16 R56, R8.reuse, R36, R20 ;  /* 0x000000240838723c */ /* 0x040fe20000041814 */
[----:B------:R-:W1:Y:S07]  /*3700*/  LDSM.16.M88.4 R20, [R216+0x17900] ;  /* 0x01790000d814783b */ /* 0x000e6e0000000200 */
[C---:B------:R-:W-:Y:S08]  /*3710*/  HMMA.16816.F32.BF16 R64, R8.reuse, R40, R28 ;  /* 0x000000280840723c */ /* 0x040ff0000004181c */
[C---:B------:R-:W-:Y:S08]  /*3720*/  HMMA.16816.F32.BF16 R40, R8.reuse, R38, R92 ;  /* 0x000000260828723c */ /* 0x040ff0000004185c */
[C---:B----4-:R-:W-:Y:S08]  /*3730*/  HMMA.16816.F32.BF16 R28, R8.reuse, R104, R96 ;  /* 0x00000068081c723c */ /* 0x050ff00000041860 */
[C---:B------:R-:W-:Y:S08]  /*3740*/  HMMA.16816.F32.BF16 R16, R8.reuse, R106, R16 ;  /* 0x0000006a0810723c */ /* 0x040ff00000041810 */
[C---:B-----5:R-:W-:Y:S01]  /*3750*/  HMMA.16816.F32.BF16 R36, R8.reuse, R100, R88 ;  /* 0x000000640824723c */ /* 0x060fe20000041858 */
[----:B------:R-:W-:Y:S07]  /*3760*/  LDSM.16.M88.4 R88, [R227+0x9000] ;  /* 0x00900000e358783b */ /* 0x000fee0000000200 */
[----:B------:R-:W-:Y:S01]  /*3770*/  HMMA.16816.F32.BF16 R32, R8, R102, R80 ;  /* 0x000000660820723c */ /* 0x000fe20000041850 */
[----:B------:R-:W-:Y:S07]  /*3780*/  LDSM.16.M88.4 R8, [R224+0x24100] ;  /* 0x02410000e008783b */ /* 0x000fee0000000200 */
[C---:B-1----:R-:W-:Y:S01]  /*3790*/  HMMA.16816.F32.BF16 R104, R12.reuse, R50, R60 ;  /* 0x000000320c68723c */ /* 0x042fe2000004183c */
[----:B------:R-:W1:Y:S07]  /*37a0*/  LDSM.16.M88.4 R60, [R227+0xa000] ;  /* 0x00a00000e33c783b */ /* 0x000e6e0000000200 */
[C---:B------:R-:W-:Y:S01]  /*37b0*/  HMMA.16816.F32.BF16 R120, R12.reuse, R52, R72 ;  /* 0x000000340c78723c */ /* 0x040fe20000041848 */
[----:B------:R-:W4:Y:S07]  /*37c0*/  LDSM.16.M88.4 R72, [R227+0x9800] ;  /* 0x00980000e348783b */ /* 0x000f2e0000000200 */
[C---:B------:R-:W-:Y:S08]  /*37d0*/  HMMA.16816.F32.BF16 R84, R12.reuse, R108, R84 ;  /* 0x0000006c0c54723c */ /* 0x040ff00000041854 */
[C---:B------:R-:W-:Y:S01]  /*37e0*/  HMMA.16816.F32.BF16 R108, R12.reuse, R110, R76 ;  /* 0x0000006e0c6c723c */ /* 0x040fe2000004184c */
[----:B------:R-:W5:Y:S07]  /*37f0*/  LDSM.16.M88.4 R76, [R227+0xa800] ;  /* 0x00a80000e34c783b */ /* 0x000f6e0000000200 */
[C---:B------:R-:W-:Y:S01]  /*3800*/  HMMA.16816.F32.BF16 R116, R12.reuse, R54, R68 ;  /* 0x000000360c74723c */ /* 0x040fe20000041844 */
[----:B------:R-:W1:Y:S07]  /*3810*/  LDSM.16.M88.4 R68, [R227+0xb000] ;  /* 0x00b00000e344783b */ /* 0x000e6e0000000200 */
[C---:B------:R-:W-:Y:S01]  /*3820*/  HMMA.16816.F32.BF16 R112, R12.reuse, R48, R64 ;  /* 0x000000300c70723c */ /* 0x040fe20000041840 */
[----:B------:R-:W-:Y:S07]  /*3830*/  LDSM.16.M88.4 R48, [R222+0x15100] ;  /* 0x01510000de30783b */ /* 0x000fee0000000200 */
[C---:B--2---:R-:W-:Y:S01]  /*3840*/  HMMA.16816.F32.BF16 R100, R12.reuse, R44, R56 ;  /* 0x0000002c0c64723c */ /* 0x044fe20000041838 */
[----:B------:R-:W2:Y:S07]  /*3850*/  LDSM.16.M88.4 R56, [R227+0xb800] ;  /* 0x00b80000e338783b */ /* 0x000eae0000000200 */
[C---:B------:R-:W-:Y:S01]  /*3860*/  HMMA.16816.F32.BF16 R96, R12.reuse, R46, R40 ;  /* 0x0000002e0c60723c */ /* 0x040fe20000041828 */
[----:B------:R-:W-:Y:S04]  /*3870*/  LDSM.16.M88.4 R40, [R222+0x16100] ;  /* 0x01610000de28783b */ /* 0x000fe80000000200 */
[----:B------:R-:W-:Y:S03]  /*3880*/  LDSM.16.M88.4 R44, [R222+0x15900] ;  /* 0x01590000de2c783b */ /* 0x000fe60000000200 */
[C---:B------:R-:W-:Y:S08]  /*3890*/  HMMA.16816.F32.BF16 R92, R12.reuse, R24, R36 ;  /* 0x000000180c5c723c */ /* 0x040ff00000041824 */
[C---:B------:R-:W-:Y:S08]  /*38a0*/  HMMA.16816.F32.BF16 R80, R12.reuse, R26, R32 ;  /* 0x0000001a0c50723c */ /* 0x040ff00000041820 */
[C---:B------:R-:W-:Y:S08]  /*38b0*/  HMMA.16816.F32.BF16 R64, R12.reuse, R20, R28 ;  /* 0x000000140c40723c */ /* 0x040ff0000004181c */
[----:B------:R-:W-:Y:S01]  /*38c0*/  HMMA.16816.F32.BF16 R52, R12, R22, R16 ;  /* 0x000000160c34723c */ /* 0x000fe20000041810 */
[----:B------:R-:W2:Y:S07]  /*38d0*/  LDSM.16.M88.4 R12, [R226+0x24100] ;  /* 0x02410000e20c783b */ /* 0x000eae0000000200 */
[C---:B-1----:R-:W-:Y:S08]  /*38e0*/  HMMA.16816.F32.BF16 R16, R8.reuse, R62, R104 ;  /* 0x0000003e0810723c */ /* 0x042ff00000041868 */
[C---:B----4-:R-:W-:Y:S01]  /*38f0*/  HMMA.16816.F32.BF16 R28, R8.reuse, R72, R120 ;  /* 0x00000048081c723c */ /* 0x050fe20000041878 */
[----:B------:R-:W1:Y:S07]  /*3900*/  LDSM.16.M88.4 R120, [R222+0x16900] ;  /* 0x01690000de78783b */ /* 0x000e6e0000000200 */
[C---:B------:R-:W-:Y:S08]  /*3910*/  HMMA.16816.F32.BF16 R20, R8.reuse, R60, R112 ;  /* 0x0000003c0814723c */ /* 0x040ff00000041870 */
[C---:B-----5:R-:W-:Y:S08]  /*3920*/  HMMA.16816.F32.BF16 R60, R8.reuse, R76, R100 ;  /* 0x0000004c083c723c */ /* 0x060ff00000041864 */
[C---:B------:R-:W-:Y:S08]  /*3930*/  HMMA.16816.F32.BF16 R100, R8.reuse, R68, R92 ;  /* 0x000000440864723c */ /* 0x040ff0000004185c */
[C---:B--2---:R-:W-:Y:S08]  /*3940*/  HMMA.16816.F32.BF16 R92, R8.reuse, R56, R64 ;  /* 0x00000038085c723c */ /* 0x044ff00000041840 */
[C---:B------:R-:W-:Y:S08]  /*3950*/  HMMA.16816.F32.BF16 R36, R8.reuse, R88, R84 ;  /* 0x000000580824723c */ /* 0x040ff00000041854 */
[----:B------:R-:W-:Y:S01]  /*3960*/  HMMA.16816.F32.BF16 R32, R8, R90, R108 ;  /* 0x0000005a0820723c */ /* 0x000fe2000004186c */
[----:B------:R-:W2:Y:S07]  /*3970*/  LDSM.16.M88.4 R108, [R222+0x17100] ;  /* 0x01710000de6c783b */ /* 0x000eae0000000200 */
[----:B------:R-:W-:Y:S01]  /*3980*/  HMMA.16816.F32.BF16 R64, R12, R42, R16 ;  /* 0x0000002a0c40723c */ /* 0x000fe20000041810 */
[----:B------:R-:W4:Y:S07]  /*3990*/  LDSM.16.M88.4 R16, [R222+0x17900] ;  /* 0x01790000de10783b */ /* 0x000f2e0000000200 */
[C---:B------:R-:W-:Y:S08]  /*39a0*/  HMMA.16816.F32.BF16 R24, R8.reuse, R74, R116 ;  /* 0x0000004a0818723c */ /* 0x040ff00000041874 */
[C---:B------:R-:W-:Y:S08]  /*39b0*/  HMMA.16816.F32.BF16 R96, R8.reuse, R78, R96 ;  /* 0x0000004e0860723c */ /* 0x040ff00000041860 */
[C---:B------:R-:W-:Y:S08]  /*39c0*/  HMMA.16816.F32.BF16 R104, R8.reuse, R70, R80 ;  /* 0x000000460868723c */ /* 0x040ff00000041850 */
[----:B------:R-:W-:Y:S01]  /*39d0*/  HMMA.16816.F32.BF16 R88, R8, R58, R52 ;  /* 0x0000003a0858723c */ /* 0x000fe20000041834 */
[----:B------:R-:W-:Y:S04]  /*39e0*/  LDSM.16.M88.4 R8, [R225+0x24100] ;  /* 0x02410000e108783b */ /* 0x000fe80000000200 */
[----:B------:R-:W-:Y:S03]  /*39f0*/  LDSM.16.M88.4 R56, [R221+0x9800] ;  /* 0x00980000dd38783b */ /* 0x000fe60000000200 */
[C---:B------:R-:W-:Y:S01]  /*3a00*/  HMMA.16816.F32.BF16 R84, R12.reuse, R48, R36 ;  /* 0x000000300c54723c */ /* 0x040fe20000041824 */
[----:B------:R-:W-:Y:S07]  /*3a10*/  LDSM.16.M88.4 R52, [R221+0xa000] ;  /* 0x00a00000dd34783b */ /* 0x000fee0000000200 */
[C---:B------:R-:W-:Y:S01]  /*3a20*/  HMMA.16816.F32.BF16 R68, R12.reuse, R40, R20 ;  /* 0x000000280c44723c */ /* 0x040fe20000041814 */
[----:B------:R-:W-:Y:S07]  /*3a30*/  LDSM.16.M88.4 R40, [R221+0xb800] ;  /* 0x00b80000dd28783b */ /* 0x000fee0000000200 */
[C---:B------:R-:W-:Y:S01]  /*3a40*/  HMMA.16816.F32.BF16 R80, R12.reuse, R50, R32 ;  /* 0x000000320c50723c */ /* 0x040fe20000041820 */
[----:B------:R-:W-:Y:S07]  /*3a50*/  LDSM.16.M88.4 R48, [R221+0xa800] ;  /* 0x00a80000dd30783b */ /* 0x000fee0000000200 */
[C---:B------:R-:W-:Y:S08]  /*3a60*/  HMMA.16816.F32.BF16 R76, R12.reuse, R44, R28 ;  /* 0x0000002c0c4c723c */ /* 0x040ff0000004181c */
[C---:B------:R-:W-:Y:S01]  /*3a70*/  HMMA.16816.F32.BF16 R72, R12.reuse, R46, R24 ;  /* 0x0000002e0c48723c */ /* 0x040fe20000041818 */
[----:B------:R-:W-:Y:S07]  /*3a80*/  LDSM.16.M88.4 R44, [R221+0xb000] ;  /* 0x00b00000dd2c783b */ /* 0x000fee0000000200 */
[----:B-1----:R-:W-:Y:S01]  /*3a90*/  HMMA.16816.F32.BF16 R36, R12, R120, R60 ;  /* 0x000000780c24723c */ /* 0x002fe2000004183c */
[----:B------:R-:W1:Y:S01]  /*3aa0*/  LDSM.16.M88.4 R60, [R221+0x9000] ;  /* 0x00900000dd3c783b */ /* 0x000e620000000200 */
[----:B------:R-:W-:-:S06]  /*3ab0*/  DEPBAR.LE SB0, 0x0 ;  /* 0x000080000000791a */ /* 0x000fcc0000000000 */
[C---:B------:R-:W-:Y:S08]  /*3ac0*/  HMMA.16816.F32.BF16 R32, R12.reuse, R122, R96 ;  /* 0x0000007a0c20723c */ /* 0x040ff00000041860 */
[C---:B--2---:R-:W-:Y:S08]  /*3ad0*/  HMMA.16816.F32.BF16 R28, R12.reuse, R108, R100 ;  /* 0x0000006c0c1c723c */ /* 0x044ff00000041864 */
[C---:B------:R-:W-:Y:S08]  /*3ae0*/  HMMA.16816.F32.BF16 R24, R12.reuse, R110, R104 ;  /* 0x0000006e0c18723c */ /* 0x040ff00000041868 */
[C---:B----4-:R-:W-:Y:S08]  /*3af0*/  HMMA.16816.F32.BF16 R20, R12.reuse, R16, R92 ;  /* 0x000000100c14723c */ /* 0x050ff0000004185c */
[----:B------:R-:W-:Y:S08]  /*3b00*/  HMMA.16816.F32.BF16 R12, R12, R18, R88 ;  /* 0x000000120c0c723c */ /* 0x000ff00000041858 */
        /* <DEDUP_REMOVED lines=12> */
[----:B------:R-:W-:Y:S06]  /*3bd0*/  BAR.SYNC.DEFER_BLOCKING 0x0 ;  /* 0x0000000000007b1d */ /* 0x000fec0000010000 */
[----:B------:R-:W-:Y:S05]  /*3be0*/  @!P0 BRA `(.L_x_1355) ;  /* 0x0000024000008947 */ /* 0x000fea0003800000 */
[----:B---3--:R-:W-:Y:S02]  /*3bf0*/  UIADD3 UR7, UR24, -0x2, URZ ;  /* 0xfffffffe18077890 */ /* 0x008fe4000fffe03f */
[----:B------:R-:W-:-:S02]  /*3c00*/  USHF.L.U32 UR19, UR4, 0x6, URZ ;  /* 0x0000000604137899 */ /* 0x000fc4000800063f */
[----:B------:R-:W-:Y:S02]  /*3c10*/  USHF.R.S32.HI UR6, URZ, 0x1f, UR7 ;  /* 0x0000001f3f067899 */ /* 0x000fe40008011407 */
[----:B------:R-:W-:Y:S01]  /*3c20*/  UIMAD UR17, UR17, UR7, URZ ;  /* 0x00000007111172a4 */ /* 0x000fe2000f8e023f */
[----:B------:R-:W-:Y:S01]  /*3c30*/  IMAD.WIDE.U32 R8, R124, UR7, R130 ;  /* 0x000000077c087c25 */ /* 0x000fe2000f8e0082 */
[----:B------:R-:W-:Y:S02]  /*3c40*/  USHF.L.U64.HI UR4, UR4, 0x6, UR5 ;  /* 0x0000000604047899 */ /* 0x000fe40008010205 */
[----:B------:R-:W-:Y:S01]  /*3c50*/  UIMAD UR6, UR6, UR18, UR17 ;  /* 0x00000012060672a4 */ /* 0x000fe2000f8e0211 */
[----:B------:R-:W-:Y:S01]  /*3c60*/  IMAD.U32 R5, RZ, RZ, UR19 ;  /* 0x00000013ff057e24 */ /* 0x000fe2000f8e00ff */
[----:B------:R-:W-:-:S04]  /*3c70*/  LEA R6, P6, R8, c[0x0][0x1c8], 0x1 ;  /* 0x0000720008067a11 */ /* 0x000fc800078c08ff */
[----:B------:R-:W-:Y:S02]  /*3c80*/  IADD3 R0, R9, UR6, RZ ;  /* 0x0000000609007c10 */ /* 0x000fe4000fffe0ff */
[----:B------:R-:W-:Y:S02]  /*3c90*/  IADD3 R14, P1, P0, R5, 0x80, R6 ;  /* 0x00000080050e7810 */ /* 0x000fe4000783e006 */
[----:B------:R-:W-:-:S04]  /*3ca0*/  LEA.HI.X R7, R8, c[0x0][0x1cc], R0, 0x1, P6 ;  /* 0x0000730008077a11 */ /* 0x000fc800030f0c00 */
[--C-:B------:R-:W-:Y:S01]  /*3cb0*/  IADD3.X R15, RZ, UR4, R7.reuse, P1, P0 ;  /* 0x00000004ff0f7c10 */ /* 0x100fe20008fe0407 */
[----:B------:R-:W-:Y:S01]  /*3cc0*/  @!PT LDS RZ, [RZ] ;  /* 0x00000000fffff984 */ /* 0x000fe20000000800 */
[----:B------:R-:W-:Y:S01]  /*3cd0*/  @!PT LDS RZ, [RZ] ;  /* 0x00000000fffff984 */ /* 0x000fe20000000800 */
[----:B------:R-:W-:Y:S01]  /*3ce0*/  @!PT LDS RZ, [RZ] ;  /* 0x00000000fffff984 */ /* 0x000fe20000000800 */
[----:B------:R1:W-:Y:S01]  /*3cf0*/  LDGSTS.E.BYPASS.LTC128B.128 [R251+0xc100], [R6.64], !P5 ;  /* 0x0c10000006fb7fae */ /* 0x0003e2000e901d5e */
[C-C-:B------:R-:W-:Y:S02]  /*3d00*/  IADD3 R12, P6, P1, R5.reuse, 0x100, R6.reuse ;  /* 0x00000100050c7810 */ /* 0x140fe400079de006 */
[----:B------:R-:W-:Y:S01]  /*3d10*/  IADD3 R8, P0, R6, UR19, RZ ;  /* 0x0000001306087c10 */ /* 0x000fe2000ff1e0ff */
[----:B------:R1:W-:Y:S01]  /*3d20*/  LDGSTS.E.BYPASS.LTC128B.128 [R251+0xf100], [R6.64+0x80], !P4 ;  /* 0x0f10008006fb7fae */ /* 0x0003e2000e101d5e */
[----:B------:R-:W-:Y:S02]  /*3d30*/  IADD3.X R13, RZ, UR4, R7, P6, P1 ;  /* 0x00000004ff0d7c10 */ /* 0x000fe4000b7e2407 */
[----:B------:R-:W-:Y:S01]  /*3d40*/  IADD3 R10, P6, P1, R5, 0x180, R6 ;  /* 0x00000180050a7810 */ /* 0x000fe200079de006 */
[----:B------:R1:W-:Y:S01]  /*3d50*/  LDGSTS.E.BYPASS.LTC128B.128 [R251+0x12100], [R6.64+0x100], !P3 ;  /* 0x1210010006fb7fae */ /* 0x0003e2000d901d5e */
[----:B------:R-:W-:-:S02]  /*3d60*/  IADD3.X R9, R7, UR4, RZ, P0, !PT ;  /* 0x0000000407097c10 */ /* 0x000fc400087fe4ff */
[----:B------:R-:W-:Y:S01]  /*3d70*/  IADD3.X R11, RZ, UR4, R7, P6, P1 ;  /* 0x00000004ff0b7c10 */ /* 0x000fe2000b7e2407 */
[----:B------:R1:W-:Y:S04]  /*3d80*/  LDGSTS.E.BYPASS.LTC128B.128 [R251+0x15100], [R6.64+0x180], !P2 ;  /* 0x1510018006fb7fae */ /* 0x0003e8000d101d5e */
[----:B------:R2:W-:Y:S04]  /*3d90*/  LDGSTS.E.BYPASS.LTC128B.128 [R251+0xd100], [R8.64], !P5 ;  /* 0x0d10000008fb7fae */ /* 0x0005e8000e901d5e */
[----:B------:R2:W-:Y:S04]  /*3da0*/  LDGSTS.E.BYPASS.LTC128B.128 [R251+0x10100], [R14.64], !P4 ;  /* 0x101000000efb7fae */ /* 0x0005e8000e101d5e */
[----:B------:R2:W-:Y:S04]  /*3db0*/  LDGSTS.E.BYPASS.LTC128B.128 [R251+0x13100], [R12.64], !P3 ;  /* 0x131000000cfb7fae */ /* 0x0005e8000d901d5e */
[----:B------:R2:W-:Y:S01]  /*3dc0*/  LDGSTS.E.BYPASS.LTC128B.128 [R251+0x16100], [R10.64], !P2 ;  /* 0x161000000afb7fae */ /* 0x0005e2000d101d5e */
[----:B-1----:R-:W-:-:S04]  /*3dd0*/  IADD3 R6, P0, R8, UR19, RZ ;  /* 0x0000001308067c10 */ /* 0x002fc8000ff1e0ff */
[----:B------:R-:W-:-:S05]  /*3de0*/  IADD3.X R7, R9, UR4, RZ, P0, !PT ;  /* 0x0000000409077c10 */ /* 0x000fca00087fe4ff */
[----:B------:R2:W-:Y:S04]  /*3df0*/  LDGSTS.E.BYPASS.LTC128B.128 [R251+0xe100], [R6.64], !P5 ;  /* 0x0e10000006fb7fae */ /* 0x0005e8000e901d5e */
[----:B------:R2:W-:Y:S04]  /*3e00*/  LDGSTS.E.BYPASS.LTC128B.128 [R251+0x11100], [R6.64+0x80], !P4 ;  /* 0x1110008006fb7fae */ /* 0x0005e8000e101d5e */
[----:B------:R2:W-:Y:S04]  /*3e10*/  LDGSTS.E.BYPASS.LTC128B.128 [R251+0x14100], [R6.64+0x100], !P3 ;  /* 0x1410010006fb7fae */ /* 0x0005e8000d901d5e */
[----:B------:R2:W-:Y:S02]  /*3e20*/  LDGSTS.E.BYPASS.LTC128B.128 [R251+0x17100], [R6.64+0x180], !P2 ;  /* 0x1710018006fb7fae */ /* 0x0005e4000d101d5e */
.L_x_1355:
[----:B---3--:R-:W-:Y:S01]  /*3e30*/  FMUL.FTZ R0, R80, c[0x0][0x320] ;  /* 0x0000c80050007a20 */ /* 0x008fe20000410000 */
[----:B--2---:R-:W-:Y:S01]  /*3e40*/  LEA.HI R7, R128, R127, RZ, 0x2 ;  /* 0x0000007f80077211 */ /* 0x004fe200078f10ff */
[----:B------:R-:W-:Y:S01]  /*3e50*/  FMUL.FTZ R5, R71, c[0x0][0x320] ;  /* 0x0000c80047057a20 */ /* 0x000fe20000410000 */
[----:B------:R-:W-:Y:S01]  /*3e60*/  SHF.R.S32.HI R6, RZ, 0x1f, R125 ;  /* 0x0000001fff067819 */ /* 0x000fe2000001147d */
[----:B------:R1:W-:Y:S01]  /*3e70*/  MUFU.TANH R61, R0 ;  /* 0x00000000003d7308 */ /* 0x0003e20000002400 */
[----:B------:R-:W-:Y:S01]  /*3e80*/  PLOP3.LUT P1, PT, PT, PT, UP1, 0x80, 0x0 ;  /* 0x000000000000781c */ /* 0x000fe20003f2f018 */
[----:B------:R-:W-:Y:S01]  /*3e90*/  UIADD3 UR16, UR12, UR16, URZ ;  /* 0x000000100c107290 */ /* 0x000fe2000fffe03f */
[-C--:B------:R-:W-:Y:S01]  /*3ea0*/  LEA.HI R6, R6, R125.reuse, RZ, 0x3 ;  /* 0x0000007d06067211 */ /* 0x080fe200078f18ff */
[----:B------:R-:W-:Y:S01]  /*3eb0*/  STL [R1+0x4c], R222 ;  /* 0x00004cde01007387 */ /* 0x000fe20000100800 */
[----:B------:R-:W-:Y:S01]  /*3ec0*/  PLOP3.LUT P0, PT, PT, PT, UP1, 0x80, 0x0 ;  /* 0x000000000000781c */ /* 0x000fe20003f0f018 */
[----:B------:R-:W-:Y:S01]  /*3ed0*/  IMAD.SHL.U32 R217, R4, 0x2, RZ ;  /* 0x0000000204d97824 */ /* 0x000fe200078e00ff */
[----:B------:R-:W-:Y:S01]  /*3ee0*/  LOP3.LUT R6, R6, 0xffffff8, RZ, 0xc0, !PT ;  /* 0x0ffffff806067812 */ /* 0x000fe200078ec0ff */
[----:B------:R-:W-:Y:S01]  /*3ef0*/  STL [R1+0x48], R221 ;  /* 0x000048dd01007387 */ /* 0x000fe20000100800 */
[----:B------:R-:W-:Y:S01]  /*3f00*/  ULDC.64 UR4, c[0x0][0x2c8] ;  /* 0x0000b20000047ab9 */ /* 0x000fe20000000a00 */
[--C-:B------:R-:W-:Y:S01]  /*3f10*/  IMAD R218, R3, 0x2, R217.reuse ;  /* 0x0000000203da7824 */ /* 0x100fe200078e02d9 */
[----:B------:R-:W-:Y:S01]  /*3f20*/  IADD3 R10, -R6, R125, RZ ;  /* 0x0000007d060a7210 */ /* 0x000fe20007ffe1ff */
[----:B------:R-:W-:Y:S01]  /*3f30*/  STL [R1+0x44], R216 ;  /* 0x000044d801007387 */ /* 0x000fe20000100800 */
[----:B------:R-:W-:-:S02]  /*3f40*/  IMAD R220, R2, 0x2, R217 ;  /* 0x0000000202dc7824 */ /* 0x000fc400078e02d9 */
[----:B------:R-:W-:Y:S01]  /*3f50*/  IMAD R219, R2, 0x2, R218 ;  /* 0x0000000202db7824 */ /* 0x000fe200078e02da */
[----:B------:R-:W-:Y:S01]  /*3f60*/  LDSM.16.MT88.4 R100, [R217+0x6900] ;  /* 0x00690000d964783b */ /* 0x000fe20000004200 */
[----:B-1----:R-:W-:-:S03]  /*3f70*/  FMUL.FTZ R0, R81, c[0x0][0x320] ;  /* 0x0000c80051007a20 */ /* 0x002fc60000410000 */
[----:B------:R-:W-:Y:S01]  /*3f80*/  LDSM.16.MT88.4 R108, [R219+0x9100] ;  /* 0x00910000db6c783b */ /* 0x000fe20000004200 */
[----:B------:R1:W-:Y:S03]  /*3f90*/  MUFU.TANH R60, R0 ;  /* 0x00000000003c7308 */ /* 0x0003e60000002400 */
[----:B------:R-:W-:Y:S04]  /*3fa0*/  LDSM.16.MT88.4 R104, [R219+0x3900] ;  /* 0x00390000db68783b */ /* 0x000fe80000004200 */
[----:B------:R-:W-:Y:S04]  /*3fb0*/  LDSM.16.MT88.4 R92, [R220+0x6900] ;  /* 0x00690000dc5c783b */ /* 0x000fe80000004200 */
[----:B------:R-:W-:Y:S01]  /*3fc0*/  LDSM.16.MT88.4 R96, [R218+0x6900] ;  /* 0x00690000da60783b */ /* 0x000fe20000004200 */
[----:B------:R-:W-:-:S03]  /*3fd0*/  UIADD3 UR24, UR24, -0x2, URZ ;  /* 0xfffffffe18187890 */ /* 0x000fc6000fffe03f */
[----:B------:R-:W0:Y:S01]  /*3fe0*/  LDGDEPBAR ;  /* 0x00000000000079af */ /* 0x000e220000000000 */
[----:B-1----:R-:W-:-:S04]  /*3ff0*/  FMUL.FTZ R0, R76, c[0x0][0x320] ;  /* 0x0000c8004c007a20 */ /* 0x002fc80000410000 */
[----:B------:R1:W-:Y:S02]  /*4000*/  MUFU.TANH R59, R0 ;  /* 0x00000000003b7308 */ /* 0x0003e40000002400 */
[----:B-1----:R-:W-:-:S06]  /*4010*/  FMUL.FTZ R0, R77, c[0x0][0x320] ;  /* 0x0000c8004d007a20 */ /* 0x002fcc0000410000 */
        /* <DEDUP_REMOVED lines=28> */
[----:B------:R1:W-:Y:S08]  /*41e0*/  MUFU.TANH R20, R5 ;  /* 0x0000000500147308 */ /* 0x0003f00000002400 */
[----:B------:R2:W-:Y:S01]  /*41f0*/  MUFU.TANH R45, R0 ;  /* 0x00000000002d7308 */ /* 0x0005e20000002400 */
[----:B-1----:R-:W-:Y:S01]  /*4200*/  LOP3.LUT R5, R7, 0xfffffffc, RZ, 0xc0, !PT ;  /* 0xfffffffc07057812 */ /* 0x002fe200078ec0ff */
[----:B------:R-:W-:-:S04]  /*4210*/  FMUL.FTZ R7, R78, c[0x0][0x320] ;  /* 0x0000c8004e077a20 */ /* 0x000fc80000410000 */
[----:B------:R-:W-:Y:S02]  /*4220*/  IMAD.IADD R5, R127, 0x1, -R5 ;  /* 0x000000017f057824 */ /* 0x000fe400078e0a05 */
[----:B------:R1:W-:Y:S01]  /*4230*/  MUFU.TANH R33, R7 ;  /* 0x0000000700217308 */ /* 0x0003e20000002400 */
[----:B--2---:R-:W-:-:S07]  /*4240*/  FMUL.FTZ R0, R21, c[0x0][0x320] ;  /* 0x0000c80015007a20 */ /* 0x004fce0000410000 */
[----:B------:R2:W-:Y:S01]  /*4250*/  MUFU.TANH R44, R0 ;  /* 0x00000000002c7308 */ /* 0x0005e20000002400 */
[----:B-1----:R-:W-:-:S04]  /*4260*/  LEA.HI R7, R5, R5, RZ, 0x1 ;  /* 0x0000000505077211 */ /* 0x002fc800078f08ff */
[----:B------:R-:W-:Y:S01]  /*4270*/  LOP3.LUT R7, R7, 0x1ffffffe, RZ, 0xc0, !PT ;  /* 0x1ffffffe07077812 */ /* 0x000fe200078ec0ff */
[----:B--2---:R-:W-:-:S04]  /*4280*/  FMUL.FTZ R0, R40, c[0x0][0x320] ;  /* 0x0000c80028007a20 */ /* 0x004fc80000410000 */
[----:B------:R-:W-:Y:S01]  /*4290*/  IMAD.IADD R7, R5, 0x1, -R7 ;  /* 0x0000000105077824 */ /* 0x000fe200078e0a07 */
[----:B------:R1:W-:Y:S01]  /*42a0*/  MUFU.TANH R29, R0 ;  /* 0x00000000001d7308 */ /* 0x0003e20000002400 */
[----:B------:R-:W-:Y:S02]  /*42b0*/  FMUL.FTZ R5, R23, c[0x0][0x320] ;  /* 0x0000c80017057a20 */ /* 0x000fe40000410000 */
[----:B-1----:R-:W-:-:S05]  /*42c0*/  FMUL.FTZ R0, R41, c[0x0][0x320] ;  /* 0x0000c80029007a20 */ /* 0x002fca0000410000 */
[----:B------:R1:W-:Y:S02]  /*42d0*/  MUFU.TANH R28, R0 ;  /* 0x00000000001c7308 */ /* 0x0003e40000002400 */
[----:B-1----:R-:W-:-:S06]  /*42e0*/  FMUL.FTZ R0, R85, c[0x0][0x320] ;  /* 0x0000c80055007a20 */ /* 0x002fcc0000410000 */
[----:B------:R1:W2:Y:S02]  /*42f0*/  MUFU.TANH R13, R0 ;  /* 0x00000000000d7308 */ /* 0x0002a40000002400 */
[----:B-1----:R-:W-:-:S06]  /*4300*/  FMUL.FTZ R0, R84, c[0x0][0x320] ;  /* 0x0000c80054007a20 */ /* 0x002fcc0000410000 */
[----:B------:R1:W3:Y:S02]  /*4310*/  MUFU.TANH R11, R0 ;  /* 0x00000000000b7308 */ /* 0x0002e40000002400 */
[----:B-1----:R-:W-:-:S06]  /*4320*/  FMUL.FTZ R0, R36, c[0x0][0x320] ;  /* 0x0000c80024007a20 */ /* 0x002fcc0000410000 */
[----:B------:R1:W4:Y:S02]  /*4330*/  MUFU.TANH R21, R0 ;  /* 0x0000000000157308 */ /* 0x0003240000002400 */
        /* <DEDUP_REMOVED lines=13> */
[----:B------:R1:W1:Y:S02]  /*4410*/  MUFU.TANH R18, R0 ;  /* 0x0000000000127308 */ /* 0x0002640000002400 */
[----:B-1----:R-:W-:-:S06]  /*4420*/  FMUL.FTZ R0, R30, c[0x0][0x320] ;  /* 0x0000c8001e007a20 */ /* 0x002fcc0000410000 */
[----:B------:R1:W-:Y:S02]  /*4430*/  MUFU.TANH R40, R0 ;  /* 0x0000000000287308 */ /* 0x0003e40000002400 */
[----:B-1----:R-:W-:-:S06]  /*4440*/  FMUL.FTZ R0, R31, c[0x0][0x320] ;  /* 0x0000c8001f007a20 */ /* 0x002fcc0000410000 */
[----:B------:R1:W-:Y:S02]  /*4450*/  MUFU.TANH R31, R0 ;  /* 0x00000000001f7308 */ /* 0x0003e40000002400 */
[----:B-1----:R-:W-:-:S06]  /*4460*/  FMUL.FTZ R0, R87, c[0x0][0x320] ;  /* 0x0000c80057007a20 */ /* 0x002fcc0000410000 */
[----:B------:R1:W1:Y:S02]  /*4470*/  MUFU.TANH R15, R0 ;  /* 0x00000000000f7308 */ /* 0x0002640000002400 */
[----:B-1----:R-:W-:Y:S02]  /*4480*/  FMUL.FTZ R0, R70, c[0x0][0x320] ;  /* 0x0000c80046007a20 */ /* 0x002fe40000410000 */
[----:B------:R-:W-:Y:S04]  /*4490*/  LDSM.16.MT88.4 R68, [R218+0x3100] ;  /* 0x00310000da44783b */ /* 0x000fe80000004200 */
[----:B------:R1:W-:Y:S02]  /*44a0*/  MUFU.TANH R24, R0 ;  /* 0x0000000000187308 */ /* 0x0003e40000002400 */
[----:B-1----:R-:W-:-:S06]  /*44b0*/  FMUL.FTZ R0, R26, c[0x0][0x320] ;  /* 0x0000c8001a007a20 */ /* 0x002fcc0000410000 */
[----:B------:R1:W-:Y:S02]  /*44c0*/  MUFU.TANH R30, R0 ;  /* 0x00000000001e7308 */ /* 0x0003e40000002400 */
[----:B-1----:R-:W-:-:S06]  /*44d0*/  FMUL.FTZ R0, R27, c[0x0][0x320] ;  /* 0x0000c8001b007a20 */ /* 0x002fcc0000410000 */
[----:B------:R1:W-:Y:S02]  /*44e0*/  MUFU.TANH R27, R0 ;  /* 0x00000000001b7308 */ /* 0x0003e40000002400 */
[----:B-1----:R-:W-:-:S05]  /*44f0*/  LOP3.LUT R0, R126, 0xffffffe0, RZ, 0xc0, !PT ;  /* 0xffffffe07e007812 */ /* 0x002fca00078ec0ff */
[----:B------:R-:W-:-:S05]  /*4500*/  IMAD.IADD R0, R127, 0x1, -R0 ;  /* 0x000000017f007824 */ /* 0x000fca00078e0a00 */
[----:B------:R-:W-:-:S04]  /*4510*/  SHF.R.S32.HI R8, RZ, 0x1f, R0 ;  /* 0x0000001fff087819 */ /* 0x000fc80000011400 */
[----:B------:R-:W-:Y:S01]  /*4520*/  LEA.HI R6, R8, R0, RZ, 0x2 ;  /* 0x0000000008067211 */ /* 0x000fe200078f10ff */
[----:B------:R-:W-:Y:S02]  /*4530*/  FMUL.FTZ R8, R22, c[0x0][0x320] ;  /* 0x0000c80016087a20 */ /* 0x000fe40000410000 */
[----:B------:R1:W-:Y:S01]  /*4540*/  MUFU.TANH R22, R5 ;  /* 0x0000000500167308 */ /* 0x0003e20000002400 */
[----:B------:R-:W-:-:S05]  /*4550*/  LEA.HI.SX32 R9, R6, UR15, 0x1e ;  /* 0x0000000f06097c11 */ /* 0x000fca000f8ff2ff */
[----:B------:R-:W-:Y:S02]  /*4560*/  IMAD R9, R10, 0x10, R9 ;  /* 0x000000100a097824 */ /* 0x000fe400078e0209 */
[----:B------:R2:W-:Y:S03]  /*4570*/  MUFU.TANH R26, R8 ;  /* 0x00000008001a7308 */ /* 0x0005e60000002400 */
[----:B------:R-:W-:Y:S01]  /*4580*/  LEA R12, R7, R9, 0x3 ;  /* 0x00000009070c7211 */ /* 0x000fe200078e18ff */
[----:B------:R-:W-:-:S04]  /*4590*/  FMUL.FTZ R7, R79, c[0x0][0x320] ;  /* 0x0000c8004f077a20 */ /* 0x000fc80000410000 */
[----:B-1----:R-:W-:Y:S01]  /*45a0*/  IMAD.MOV.U32 R5, RZ, RZ, R12 ;  /* 0x000000ffff057224 */ /* 0x002fe200078e000c */
[----:B------:R1:W-:Y:S01]  /*45b0*/  MUFU.TANH R32, R7 ;  /* 0x0000000700207308 */ /* 0x0003e20000002400 */
[----:B------:R-:W-:Y:S01]  /*45c0*/  STL [R1+0x14], R12 ;  /* 0x0000140c01007387 */ /* 0x000fe20000100800 */
[----:B--2---:R-:W-:-:S05]  /*45d0*/  @P1 IMAD.HI.U32 R8, R12, c[0x0][0x2c8], RZ ;  /* 0x0000b2000c081a27 */ /* 0x004fca00078e00ff */
[----:B------:R-:W-:Y:S01]  /*45e0*/  @P0 SHF.R.U32.HI R5, RZ, c[0x0][0x2cc], R8 ;  /* 0x0000b300ff050a19 */ /* 0x000fe20000011608 */
[----:B-1----:R-:W-:-:S04]  /*45f0*/  FMUL.FTZ R7, R66, c[0x0][0x320] ;  /* 0x0000c80042077a20 */ /* 0x002fc80000410000 */
[----:B------:R-:W1:Y:S01]  /*4600*/  SHFL.IDX PT, R9, R5, RZ, 0x1c1f ;  /* 0x001c1fff05097589 */ /* 0x000e6200000e0000 */
[----:B------:R1:W-:Y:S03]  /*4610*/  MUFU.TANH R16, R7 ;  /* 0x0000000700107308 */ /* 0x0003e60000002400 */
[----:B------:R2:W1:Y:S02]  /*4620*/  SHFL.IDX PT, R8, R5, 0x1, 0x1c1f ;  /* 0x003c1f0005087f89 */ /* 0x00046400000e0000 */
[----:B--2---:R-:W-:Y:S01]  /*4630*/  LOP3.LUT R5, R6, 0x7ffffffc, RZ, 0xc0, !PT ;  /* 0x7ffffffc06057812 */ /* 0x004fe200078ec0ff */
[----:B------:R-:W-:-:S04]  /*4640*/  FMUL.FTZ R6, R42, c[0x0][0x320] ;  /* 0x0000c8002a067a20 */ /* 0x000fc80000410000 */
[----:B------:R-:W-:Y:S01]  /*4650*/  IMAD.IADD R5, R0, 0x1, -R5 ;  /* 0x0000000100057824 */ /* 0x000fe200078e0a05 */
[----:B------:R-:W-:Y:S01]  /*4660*/  MOV R0, UR16 ;  /* 0x0000001000007c02 */ /* 0x000fe20008000f00 */
[----:B------:R2:W-:Y:S02]  /*4670*/  MUFU.TANH R19, R6 ;  /* 0x0000000600137308 */ /* 0x0005e40000002400 */
[----:B------:R-:W-:Y:S02]  /*4680*/  IMAD.SHL.U32 R10, R5, 0x2, RZ ;  /* 0x00000002050a7824 */ /* 0x000fe400078e00ff */
[----:B------:R-:W-:-:S03]  /*4690*/  FMUL.FTZ R5, R43, c[0x0][0x320] ;  /* 0x0000c8002b057a20 */ /* 0x000fc60000410000 */
[----:B------:R-:W-:Y:S01]  /*46a0*/  IADD3 R0, -R10, 0x1, R0 ;  /* 0x000000010a007810 */ /* 0x000fe20007ffe100 */
[----:B------:R3:W-:Y:S01]  /*46b0*/  MUFU.TANH R17, R5 ;  /* 0x0000000500117308 */ /* 0x0007e20000002400 */
[----:B------:R4:W-:Y:S02]  /*46c0*/  STL [R1+0x18], R10 ;  /* 0x0000180a01007387 */ /* 0x0009e40000100800 */
[----:B------:R-:W-:-:S05]  /*46d0*/  IADD3 R0, R0, -UR13, RZ ;  /* 0x8000000d00007c10 */ /* 0x000fca000fffe0ff */
[----:B-1----:R-:W-:Y:S01]  /*46e0*/  IMAD.IADD R7, R0, 0x1, R9 ;  /* 0x0000000100077824 */ /* 0x002fe200078e0209 */
[----:B--2---:R-:W-:Y:S02]  /*46f0*/  IADD3 R6, -R10, UR16, RZ ;  /* 0x000000100a067c10 */ /* 0x004fe4000fffe1ff */
[----:B------:R-:W-:Y:S01]  /*4700*/  IADD3 R0, R0, R8, RZ ;  /* 0x0000000800007210 */ /* 0x000fe20007ffe0ff */
[----:B------:R-:W-:-:S03]  /*4710*/  FMUL.FTZ R8, R38, c[0x0][0x320] ;  /* 0x0000c80026087a20 */ /* 0x000fc60000410000 */
[----:B------:R-:W-:Y:S01]  /*4720*/  IMNMX R0, R6, R0, PT ;  /* 0x0000000006007217 */ /* 0x000fe20003800200 */
[----:B---3--:R-:W-:-:S04]  /*4730*/  FMUL.FTZ R5, R67, c[0x0][0x320] ;  /* 0x0000c80043057a20 */ /* 0x008fc80000410000 */
[----:B------:R1:W-:Y:S02]  /*4740*/  MUFU.TANH R12, R5 ;  /* 0x00000005000c7308 */ /* 0x0003e40000002400 */
[----:B-1----:R-:W-:Y:S01]  /*4750*/  IMNMX R5, R6, R7, PT ;  /* 0x0000000706057217 */ /* 0x002fe20003800200 */
[----:B------:R-:W-:-:S05]  /*4760*/  FMUL.FTZ R7, R82, c[0x0][0x320] ;  /* 0x0000c80052077a20 */ /* 0x000fca0000410000 */
[----:B------:R-:W-:Y:S01]  /*4770*/  MUFU.TANH R6, R8 ;  /* 0x0000000800067308 */ /* 0x000fe20000002400 */
[----:B------:R-:W-:Y:S01]  /*4780*/  LDSM.16.MT88.4 R80, [R218+0x3900] ;  /* 0x00390000da50783b */ /* 0x000fe20000004200 */
[C---:B------:R-:W-:Y:S02]  /*4790*/  ISETP.GT.AND P6, PT, R5.reuse, RZ, PT ;  /* 0x000000ff0500720c */ /* 0x040fe40003fc4270 */
[C---:B------:R-:W-:Y:S02]  /*47a0*/  ISETP.GT.AND P1, PT, R5.reuse, 0x1, PT ;  /* 0x000000010500780c */ /* 0x040fe40003f24270 */
[----:B------:R-:W-:Y:S02]  /*47b0*/  ISETP.GT.AND P0, PT, R5, 0x8, PT ;  /* 0x000000080500780c */ /* 0x000fe40003f04270 */
[----:B------:R1:W2:Y:S01]  /*47c0*/  MUFU.TANH R14, R7 ;  /* 0x00000007000e7308 */ /* 0x0002a20000002400 */
[----:B------:R-:W-:Y:S02]  /*47d0*/  FSEL R9, R13, -INF , P1 ;  /* 0xff8000000d097808 */ /* 0x000fe40000800000 */
[----:B------:R-:W-:-:S04]  /*47e0*/  ISETP.GT.AND P1, PT, R5, 0x10, PT ;  /* 0x000000100500780c */ /* 0x000fc80003f24270 */
[----:B------:R-:W-:Y:S02]  /*47f0*/  FSEL R34, R59, -INF , P1 ;  /* 0xff8000003b227808 */ /* 0x000fe40000800000 */
[----:B------:R-:W-:-:S04]  /*4800*/  ISETP.GT.AND P1, PT, R5, 0x19, PT ;  /* 0x000000190500780c */ /* 0x000fc80003f24270 */
[----:B------:R-:W-:Y:S02]  /*4810*/  FSEL R37, R55, -INF , P1 ;  /* 0xff80000037257808 */ /* 0x000fe40000800000 */
[----:B------:R-:W-:Y:S02]  /*4820*/  ISETP.GT.AND P1, PT, R5, 0x28, PT ;  /* 0x000000280500780c */ /* 0x000fe40003f24270 */
[----:B-1----:R-:W-:Y:S02]  /*4830*/  FSEL R7, R11, -INF , P6 ;  /* 0xff8000000b077808 */ /* 0x002fe40003000000 */
        /* <DEDUP_REMOVED lines=12> */
[----:B------:R-:W-:Y:S02]  /*4900*/  FSEL R121, R54, -INF , P1 ;  /* 0xff80000036797808 */ /* 0x000fe40000800000 */
[C---:B------:R-:W-:Y:S02]  /*4910*/  ISETP.GT.AND P6, PT, R5.reuse, 0x30, PT ;  /* 0x000000300500780c */ /* 0x040fe40003fc4270 */
[----:B------:R-:W-:-:S02]  /*4920*/  ISETP.GT.AND P1, PT, R5, 0x31, PT ;  /* 0x000000310500780c */ /* 0x000fc40003f24270 */
[----:B------:R-:W-:Y:S02]  /*4930*/  FSEL R123, R53, -INF , P0 ;  /* 0xff800000357b7808 */ /* 0x000fe40000000000 */
[----:B------:R-:W-:Y:S02]  /*4940*/  FMNMX.FTZ R133, R7, R9, !PT ;  /* 0x0000000907857209 */ /* 0x000fe40007810000 */
[----:B------:R-:W-:Y:S02]  /*4950*/  ISETP.GT.AND P0, PT, R5, 0x38, PT ;  /* 0x000000380500780c */ /* 0x000fe40003f04270 */
[----:B----4-:R-:W-:Y:S02]  /*4960*/  FSEL R197, R21, -INF , P6 ;  /* 0xff80000015c57808 */ /* 0x010fe40003000000 */
[----:B------:R-:W-:Y:S02]  /*4970*/  FSEL R196, R52, -INF , P1 ;  /* 0xff80000034c47808 */ /* 0x000fe40000800000 */
[----:B------:R-:W-:-:S02]  /*4980*/  ISETP.GT.AND P6, PT, R5, 0x39, PT ;  /* 0x000000390500780c */ /* 0x000fc40003fc4270 */
[----:B------:R-:W-:Y:S02]  /*4990*/  ISETP.GT.AND P1, PT, R5, 0x40, PT ;  /* 0x000000400500780c */ /* 0x000fe40003f24270 */
[----:B------:R-:W-:Y:S02]  /*49a0*/  FMNMX.FTZ R133, R11, R133, !PT ;  /* 0x000000850b857209 */ /* 0x000fe40007810000 */
[----:B------:R-:W-:Y:S02]  /*49b0*/  FSEL R195, R51, -INF , P0 ;  /* 0xff80000033c37808 */ /* 0x000fe40000000000 */
[----:B------:R-:W-:Y:S02]  /*49c0*/  ISETP.GT.AND P0, PT, R5, 0x41, PT ;  /* 0x000000410500780c */ /* 0x000fe40003f04270 */
[----:B------:R-:W-:Y:S02]  /*49d0*/  FSEL R194, R50, -INF , P6 ;  /* 0xff80000032c27808 */ /* 0x000fe40003000000 */
[----:B------:R-:W-:-:S02]  /*49e0*/  FSEL R202, R49, -INF , P1 ;  /* 0xff80000031ca7808 */ /* 0x000fc40000800000 */
[C---:B------:R-:W-:Y:S02]  /*49f0*/  ISETP.GT.AND P6, PT, R5.reuse, 0x48, PT ;  /* 0x000000480500780c */ /* 0x040fe40003fc4270 */
[----:B------:R-:W-:Y:S02]  /*4a00*/  ISETP.GT.AND P1, PT, R5, 0x49, PT ;  /* 0x000000490500780c */ /* 0x000fe40003f24270 */
[----:B------:R-:W-:Y:S02]  /*4a10*/  FMNMX.FTZ R133, R13, R133, !PT ;  /* 0x000000850d857209 */ /* 0x000fe40007810000 */
[----:B------:R-:W-:Y:S02]  /*4a20*/  FSEL R203, R48, -INF , P0 ;  /* 0xff80000030cb7808 */ /* 0x000fe40000000000 */
[----:B------:R-:W-:Y:S01]  /*4a30*/  ISETP.GT.AND P0, PT, R5, 0x50, PT ;  /* 0x000000500500780c */ /* 0x000fe20003f04270 */
[----:B------:R-:W-:Y:S01]  /*4a40*/  LDSM.16.MT88.4 R48, [R218+0x900] ;  /* 0x00090000da30783b */ /* 0x000fe20000004200 */
[----:B------:R-:W-:-:S02]  /*4a50*/  FSEL R204, R47, -INF , P6 ;  /* 0xff8000002fcc7808 */ /* 0x000fc40003000000 */
[----:B------:R-:W-:Y:S02]  /*4a60*/  FSEL R205, R46, -INF , P1 ;  /* 0xff8000002ecd7808 */ /* 0x000fe40000800000 */
[C---:B------:R-:W-:Y:S02]  /*4a70*/  ISETP.GT.AND P6, PT, R5.reuse, 0x51, PT ;  /* 0x000000510500780c */ /* 0x040fe40003fc4270 */
[----:B------:R-:W-:Y:S02]  /*4a80*/  ISETP.GT.AND P1, PT, R5, 0x58, PT ;  /* 0x000000580500780c */ /* 0x000fe40003f24270 */
[----:B------:R-:W-:Y:S02]  /*4a90*/  FMNMX.FTZ R133, R34, R133, !PT ;  /* 0x0000008522857209 */ /* 0x000fe40007810000 */
[----:B------:R-:W-:Y:S02]  /*4aa0*/  FSEL R215, R45, -INF , P0 ;  /* 0xff8000002dd77808 */ /* 0x000fe40000000000 */
[----:B------:R-:W-:-:S02]  /*4ab0*/  ISETP.GT.AND P0, PT, R5, 0x59, PT ;  /* 0x000000590500780c */ /* 0x000fc40003f04270 */
[----:B------:R-:W-:Y:S02]  /*4ac0*/  FSEL R206, R44, -INF , P6 ;  /* 0xff8000002cce7808 */ /* 0x000fe40003000000 */
[----:B------:R-:W-:Y:S01]  /*4ad0*/  FSEL R213, R29, -INF , P1 ;  /* 0xff8000001dd57808 */ /* 0x000fe20000800000 */
[----:B------:R-:W-:Y:S01]  /*4ae0*/  LDSM.16.MT88.4 R44, [R220+0x900] ;  /* 0x00090000dc2c783b */ /* 0x000fe20000004200 */
[----:B------:R-:W-:Y:S02]  /*4af0*/  FMNMX.FTZ R133, R35, R133, !PT ;  /* 0x0000008523857209 */ /* 0x000fe40007810000 */
[C---:B------:R-:W-:Y:S02]  /*4b00*/  ISETP.GT.AND P6, PT, R0.reuse, RZ, PT ;  /* 0x000000ff0000720c */ /* 0x040fe40003fc4270 */
[----:B------:R-:W-:Y:S02]  /*4b10*/  ISETP.GT.AND P1, PT, R0, 0x1, PT ;  /* 0x000000010000780c */ /* 0x000fe40003f24270 */
[----:B------:R-:W-:-:S02]  /*4b20*/  FSEL R212, R28, -INF , P0 ;  /* 0xff8000001cd47808 */ /* 0x000fc40000000000 */
[----:B------:R-:W-:Y:S02]  /*4b30*/  FMNMX.FTZ R133, R36, R133, !PT ;  /* 0x0000008524857209 */ /* 0x000fe40007810000 */
[----:B------:R-:W-:Y:S02]  /*4b40*/  ISETP.GT.AND P0, PT, R0, 0x8, PT ;  /* 0x000000080000780c */ /* 0x000fe40003f04270 */
[----:B------:R-:W-:Y:S02]  /*4b50*/  FSEL R8, R18, -INF , P6 ;  /* 0xff80000012087808 */ /* 0x000fe40003000000 */
[----:B------:R-:W-:Y:S02]  /*4b60*/  FSEL R10, R15, -INF , P1 ;  /* 0xff8000000f0a7808 */ /* 0x000fe40000800000 */
[----:B------:R-:W-:Y:S02]  /*4b70*/  FMNMX.FTZ R133, R37, R133, !PT ;  /* 0x0000008525857209 */ /* 0x000fe40007810000 */
[----:B------:R-:W-:-:S02]  /*4b80*/  ISETP.GT.AND P1, PT, R0, 0x9, PT ;  /* 0x000000090000780c */ /* 0x000fc40003f24270 */
[----:B--2---:R-:W-:Y:S02]  /*4b90*/  FSEL R14, R14, -INF , P0 ;  /* 0xff8000000e0e7808 */ /* 0x004fe40000000000 */
        /* <DEDUP_REMOVED lines=62> */
[----:B------:R-:W-:Y:S02]  /*4f80*/  FMNMX.FTZ R5, R198, R5, !PT ;  /* 0x00000005c6057209 */ /* 0x000fe40007810000 */
[----:B------:R-:W-:Y:S02]  /*4f90*/  FMNMX.FTZ R133, R212, R133, !PT ;  /* 0x00000085d4857209 */ /* 0x000fe40007810000 */
[----:B------:R-:W-:Y:S02]  /*4fa0*/  ISETP.GT.AND P1, PT, R0, 0x49, PT ;  /* 0x000000490000780c */ /* 0x000fe40003f24270 */
[----:B------:R-:W-:Y:S01]  /*4fb0*/  FSEL R200, R30, -INF , P0 ;  /* 0xff8000001ec87808 */ /* 0x000fe20000000000 */
[----:B------:R-:W1:Y:S01]  /*4fc0*/  SHFL.BFLY PT, R6, R133, 0x2, 0x1f ;  /* 0x0c401f0085067f89 */ /* 0x000e6200000e0000 */
[----:B------:R-:W-:-:S02]  /*4fd0*/  FMNMX.FTZ R5, R201, R5, !PT ;  /* 0x00000005c9057209 */ /* 0x000fc40007810000 */
[----:B------:R-:W-:Y:S01]  /*4fe0*/  ISETP.GT.AND P0, PT, R0, 0x50, PT ;  /* 0x000000500000780c */ /* 0x000fe20003f04270 */
[----:B------:R-:W-:Y:S01]  /*4ff0*/  LDSM.16.MT88.4 R28, [R219+0x100] ;  /* 0x00010000db1c783b */ /* 0x000fe20000004200 */
[----:B------:R-:W-:Y:S02]  /*5000*/  FSEL R199, R27, -INF , P1 ;  /* 0xff8000001bc77808 */ /* 0x000fe40000800000 */
[----:B------:R-:W-:Y:S02]  /*5010*/  FMNMX.FTZ R5, R200, R5, !PT ;  /* 0x00000005c8057209 */ /* 0x000fe40007810000 */
[----:B------:R-:W-:Y:S02]  /*5020*/  ISETP.GT.AND P1, PT, R0, 0x51, PT ;  /* 0x000000510000780c */ /* 0x000fe40003f24270 */
[----:B------:R-:W-:Y:S02]  /*5030*/  FSEL R211, R26, -INF , P0 ;  /* 0xff8000001ad37808 */ /* 0x000fe40000000000 */
[----:B------:R-:W-:Y:S01]  /*5040*/  FMNMX.FTZ R5, R199, R5, !PT ;  /* 0x00000005c7057209 */ /* 0x000fe20007810000 */
[----:B------:R-:W-:Y:S01]  /*5050*/  LDSM.16.MT88.4 R24, [R220+0x100] ;  /* 0x00010000dc18783b */ /* 0x000fe20000004200 */
        /* <DEDUP_REMOVED lines=8> */
[----:B------:R-:W-:Y:S01]  /*50e0*/  LDSM.16.MT88.4 R16, [R217+0x100] ;  /* 0x00010000d910783b */ /* 0x000fe20000004200 */
        /* <DEDUP_REMOVED lines=14> */
[----:B-1----:R-:W-:Y:S01]  /*51d0*/  FMNMX.FTZ R132, R0, R132, !PT ;  /* 0x0000008400847209 */ /* 0x002fe20007810000 */
[----:B------:R-:W-:-:S02]  /*51e0*/  FFMA.FTZ R0, R9, c[0x0][0x2d0], -R12 ;  /* 0x0000b40009007a23 */ /* 0x000fc4000001080c */
[----:B--2---:R-:W-:Y:S01]  /*51f0*/  FFMA.FTZ R5, R11, c[0x0][0x2d0], -R12 ;  /* 0x0000b4000b057a23 */ /* 0x004fe2000001080c */
[----:B------:R-:W-:-:S03]  /*5200*/  FSETP.NEU.FTZ.AND P0, PT, R132, -INF , PT ;  /* 0xff8000008400780b */ /* 0x000fc60003f1d000 */
[----:B------:R1:W-:Y:S01]  /*5210*/  MUFU.EX2 R210, R0 ;  /* 0x0000000000d27308 */ /* 0x0003e20000000800 */
[----:B---3--:R-:W-:-:S07]  /*5220*/  FFMA.FTZ R2, R35, c[0x0][0x2d0], -R12 ;  /* 0x0000b40023027a23 */ /* 0x008fce000001080c */
[----:B------:R2:W-:Y:S01]  /*5230*/  MUFU.EX2 R184, R5 ;  /* 0x0000000500b87308 */ /* 0x0005e20000000800 */
[----:B-1----:R-:W-:-:S07]  /*5240*/  FMUL.FTZ R0, R132, c[0x0][0x2d0] ;  /* 0x0000b40084007a20 */ /* 0x002fce0000410000 */
[----:B------:R1:W-:Y:S01]  /*5250*/  MUFU.EX2 R190, R2 ;  /* 0x0000000200be7308 */ /* 0x0003e20000000800 */
[----:B------:R-:W-:Y:S01]  /*5260*/  FSEL R0, R0, RZ, P0 ;  /* 0x000000ff00007208 */ /* 0x000fe20000000000 */
[----:B--2---:R-:W-:-:S04]  /*5270*/  FFMA.FTZ R5, R13, c[0x0][0x2d0], -R12 ;  /* 0x0000b4000d057a23 */ /* 0x004fc8000001080c */
[--C-:B------:R-:W-:Y:S02]  /*5280*/  FFMA.FTZ R4, R10, c[0x0][0x2d0], -R0.reuse ;  /* 0x0000b4000a047a23 */ /* 0x100fe40000010800 */
[----:B------:R2:W3:Y:S01]  /*5290*/  MUFU.EX2 R23, R5 ;  /* 0x0000000500177308 */ /* 0x0004e20000000800 */
[----:B------:R-:W-:Y:S02]  /*52a0*/  FFMA.FTZ R3, R14, c[0x0][0x2d0], -R0 ;  /* 0x0000b4000e037a23 */ /* 0x000fe40000010800 */
[----:B-1----:R-:W-:-:S05]  /*52b0*/  FFMA.FTZ R2, R36, c[0x0][0x2d0], -R12 ;  /* 0x0000b40024027a23 */ /* 0x002fca000001080c */
[----:B------:R-:W-:Y:S01]  /*52c0*/  MUFU.EX2 R209, R4 ;  /* 0x0000000400d17308 */ /* 0x000fe20000000800 */
[----:B--2---:R-:W-:Y:S01]  /*52d0*/  FFMA.FTZ R5, R8, c[0x0][0x2d0], -R0 ;  /* 0x0000b40008057a23 */ /* 0x004fe20000010800 */
[----:B---3--:R-:W-:-:S06]  /*52e0*/  MOV R14, R23 ;  /* 0x00000017000e7202 */ /* 0x008fcc0000000f00 */
[----:B------:R1:W-:Y:S01]  /*52f0*/  MUFU.EX2 R187, R2 ;  /* 0x0000000200bb7308 */ /* 0x0003e20000000800 */
[----:B------:R-:W2:Y:S01]  /*5300*/  LDSM.16.MT88.4 R20, [R218+0x100] ;  /* 0x00010000da14783b */ /* 0x000ea20000004200 */
[----:B------:R-:W-:Y:S02]  /*5310*/  F2FP.BF16.PACK_AB R8, R210, R221 ;  /* 0x000000ddd208723e */ /* 0x000fe400000010ff */
[----:B------:R-:W-:-:S04]  /*5320*/  F2FP.BF16.PACK_AB R10, R14, R184 ;  /* 0x000000b80e0a723e */ /* 0x000fc800000010ff */
[----:B------:R3:W4:Y:S01]  /*5330*/  MUFU.EX2 R188, R5 ;  /* 0x0000000500bc7308 */ /* 0x0007220000000800 */
[----:B-1----:R-:W-:-:S07]  /*5340*/  FFMA.FTZ R2, R37, c[0x0][0x2d0], -R12 ;  /* 0x0000b40025027a23 */ /* 0x002fce000001080c */
[----:B------:R1:W-:Y:S01]  /*5350*/  MUFU.EX2 R191, R3 ;  /* 0x0000000300bf7308 */ /* 0x0003e20000000800 */
[----:B---3--:R-:W3:Y:S07]  /*5360*/  LDSM.16.MT88.4 R4, [R217+0x3100] ;  /* 0x00310000d904783b */ /* 0x008eee0000004200 */
[----:B------:R2:W-:Y:S01]  /*5370*/  MUFU.EX2 R13, R2 ;  /* 0x00000002000d7308 */ /* 0x0005e20000000800 */
[----:B----4-:R-:W-:Y:S01]  /*5380*/  F2FP.BF16.PACK_AB R9, R209, R188 ;  /* 0x000000bcd109723e */ /* 0x010fe200000010ff */
[----:B-1----:R-:W-:-:S06]  /*5390*/  FFMA.FTZ R3, R15, c[0x0][0x2d0], -R0 ;  /* 0x0000b4000f037a23 */ /* 0x002fcc0000010800 */
[----:B------:R-:W1:Y:S01]  /*53a0*/  MUFU.EX2 R214, R3 ;  /* 0x0000000300d67308 */ /* 0x000e620000000800 */
[----:B--2---:R-:W-:-:S07]  /*53b0*/  FFMA.FTZ R2, R33, c[0x0][0x2d0], -R0 ;  /* 0x0000b40021027a23 */ /* 0x004fce0000010800 */
[----:B------:R2:W-:Y:S01]  /*53c0*/  MUFU.EX2 R222, R2 ;  /* 0x0000000200de7308 */ /* 0x0005e20000000800 */
[----:B-1----:R-:W-:Y:S01]  /*53d0*/  F2FP.BF16.PACK_AB R11, R214, R191 ;  /* 0x000000bfd60b723e */ /* 0x002fe200000010ff */
[----:B------:R-:W-:-:S06]  /*53e0*/  IMAD.MOV.U32 R3, RZ, RZ, R216 ;  /* 0x000000ffff037224 */ /* 0x000fcc00078e00d8 */
[----:B------:R-:W-:Y:S01]  /*53f0*/  HMMA.16816.F32.BF16 R76, R8, R20, RZ ;  /* 0x00000014084c723c */ /* 0x000fe200000418ff */
[----:B--2---:R-:W-:-:S04]  /*5400*/  FFMA.FTZ R2, R32, c[0x0][0x2d0], -R0 ;  /* 0x0000b40020027a23 */ /* 0x004fc80000010800 */
[----:B------:R1:W2:Y:S03]  /*5410*/  MUFU.EX2 R252, R2 ;  /* 0x0000000200fc7308 */ /* 0x0002a60000000800 */
[C---:B------:R-:W-:Y:S08]  /*5420*/  HMMA.16816.F32.BF16 R72, R8.reuse, R22, RZ ;  /* 0x000000160848723c */ /* 0x040ff000000418ff */
[----:B------:R-:W-:Y:S01]  /*5430*/  HMMA.16816.F32.BF16 R60, R8, R24, RZ ;  /* 0x00000018083c723c */ /* 0x000fe200000418ff */
[----:B-1----:R-:W-:-:S02]  /*5440*/  FFMA.FTZ R2, R38, c[0x0][0x2d0], -R0 ;  /* 0x0000b40026027a23 */ /* 0x002fc40000010800 */
[----:B------:R-:W1:Y:S05]  /*5450*/  LDSM.16.MT88.4 R36, [R217+0x3900] ;  /* 0x00390000d924783b */ /* 0x000e6a0000004200 */
[C---:B------:R-:W-:Y:S01]  /*5460*/  HMMA.16816.F32.BF16 R52, R8.reuse, R26, RZ ;  /* 0x0000001a0834723c */ /* 0x040fe200000418ff */
[----:B------:R4:W-:Y:S07]  /*5470*/  MUFU.EX2 R186, R2 ;  /* 0x0000000200ba7308 */ /* 0x0009ee0000000800 */
[C---:B------:R-:W-:Y:S08]  /*5480*/  HMMA.16816.F32.BF16 R32, R8.reuse, R28, RZ ;  /* 0x0000001c0820723c */ /* 0x040ff000000418ff */
[----:B---3--:R-:W-:Y:S01]  /*5490*/  HMMA.16816.F32.BF16 R24, R8, R4, RZ ;  /* 0x000000040818723c */ /* 0x008fe200000418ff */
[----:B----4-:R-:W-:-:S02]  /*54a0*/  FFMA.FTZ R2, R64, c[0x0][0x2d0], -R0 ;  /* 0x0000b40040027a23 */ /* 0x010fc40000010800 */
[----:B------:R-:W3:Y:S02]  /*54b0*/  LDSM.16.MT88.4 R64, [R220+0x3100] ;  /* 0x00310000dc40783b */ /* 0x000ee40000004200 */
[----:B------:R-:W4:Y:S02]  /*54c0*/  MUFU.EX2 R189, R2 ;  /* 0x0000000200bd7308 */ /* 0x000f240000000800 */
[----:B------:R-:W-:Y:S01]  /*54d0*/  F2FP.BF16.PACK_AB R4, R190, R208 ;  /* 0x000000d0be04723e */ /* 0x000fe200000010ff */
[----:B------:R-:W-:Y:S01]  /*54e0*/  HMMA.16816.F32.BF16 R20, R8, R6, RZ ;  /* 0x000000060814723c */ /* 0x000fe200000418ff */
[----:B--2---:R-:W-:-:S06]  /*54f0*/  F2FP.BF16.PACK_AB R5, R252, R222 ;  /* 0x000000defc05723e */ /* 0x004fcc00000010ff */
[----:B------:R-:W-:Y:S01]  /*5500*/  F2FP.BF16.PACK_AB R6, R13, R187 ;  /* 0x000000bb0d06723e */ /* 0x000fe200000010ff */
[----:B------:R-:W-:Y:S01]  /*5510*/  HMMA.16816.F32.BF16 R28, R8, R30, RZ ;  /* 0x0000001e081c723c */ /* 0x000fe200000418ff */
[----:B----4-:R-:W-:Y:S01]  /*5520*/  F2FP.BF16.PACK_AB R7, R189, R186 ;  /* 0x000000babd07723e */ /* 0x010fe200000010ff */
[----:B------:R-:W-:-:S06]  /*5530*/  FFMA.FTZ R2, R120, c[0x0][0x2d0], -R12 ;  /* 0x0000b40078027a23 */ /* 0x000fcc000001080c */
[C---:B------:R-:W-:Y:S01]  /*5540*/  HMMA.16816.F32.BF16 R88, R8.reuse, R16, RZ ;  /* 0x000000100858723c */ /* 0x040fe200000418ff */
[----:B------:R2:W-:Y:S07]  /*5550*/  MUFU.EX2 R216, R2 ;  /* 0x0000000200d87308 */ /* 0x0005ee0000000800 */
[C---:B------:R-:W-:Y:S08]  /*5560*/  HMMA.16816.F32.BF16 R84, R8.reuse, R18, RZ ;  /* 0x000000120854723c */ /* 0x040ff000000418ff */
[----:B------:R-:W-:Y:S01]  /*5570*/  HMMA.16816.F32.BF16 R16, R8, R68, RZ ;  /* 0x000000440810723c */ /* 0x000fe200000418ff */
[----:B--2---:R-:W-:-:S07]  /*5580*/  FFMA.FTZ R2, R122, c[0x0][0x2d0], -R12 ;  /* 0x0000b4007a027a23 */ /* 0x004fce000001080c */
[C---:B-1----:R-:W-:Y:S08]  /*5590*/  HMMA.16816.F32.BF16 R164, R4.reuse, R36, R24 ;  /* 0x0000002404a4723c */ /* 0x042ff00000041818 */
[C---:B------:R-:W-:Y:S01]  /*55a0*/  HMMA.16816.F32.BF16 R128, R4.reuse, R38, R20 ;  /* 0x000000260480723c */ /* 0x040fe20000041814 */
[----:B------:R-:W1:Y:S07]  /*55b0*/  LDSM.16.MT88.4 R36, [R219+0x3100] ;  /* 0x00310000db24783b */ /* 0x000e6e0000004200 */
[C---:B------:R-:W-:Y:S01]  /*55c0*/  HMMA.16816.F32.BF16 R172, R4.reuse, R44, R60 ;  /* 0x0000002c04ac723c */ /* 0x040fe2000004183c */
[----:B------:R-:W-:Y:S07]  /*55d0*/  LDSM.16.MT88.4 R60, [R217+0x9100] ;  /* 0x00910000d93c783b */ /* 0x000fee0000004200 */
[C---:B------:R-:W-:Y:S01]  /*55e0*/  HMMA.16816.F32.BF16 R148, R4.reuse, R46, R52 ;  /* 0x0000002e0494723c */ /* 0x040fe20000041834 */
[----:B------:R-:W-:Y:S04]  /*55f0*/  LDSM.16.MT88.4 R44, [R220+0x6100] ;  /* 0x00610000dc2c783b */ /* 0x000fe80000004200 */
[----:B------:R-:W-:Y:S03]  /*5600*/  LDSM.16.MT88.4 R52, [R218+0x9100] ;  /* 0x00910000da34783b */ /* 0x000fe60000004200 */
[C---:B------:R-:W-:Y:S01]  /*5610*/  HMMA.16816.F32.BF16 R124, R4.reuse, R42, R28 ;  /* 0x0000002a047c723c */ /* 0x040fe2000004181c */
[----:B------:R-:W2:Y:S07]  /*5620*/  LDSM.16.MT88.4 R28, [R220+0x3900] ;  /* 0x00390000dc1c783b */ /* 0x000eae0000004200 */
[----:B------:R-:W-:Y:S01]  /*5630*/  HMMA.16816.F32.BF16 R168, R4, R40, R32 ;  /* 0x0000002804a8723c */ /* 0x000fe20000041820 */
[----:B------:R-:W4:Y:S04]  /*5640*/  LDSM.16.MT88.4 R32, [R217+0x6100] ;  /* 0x00610000d920783b */ /* 0x000f280000004200 */
[----:B------:R-:W1:Y:S03]  /*5650*/  LDSM.16.MT88.4 R40, [R218+0x6100] ;  /* 0x00610000da28783b */ /* 0x000e660000004200 */
[----:B------:R-:W-:Y:S08]  /*5660*/  HMMA.16816.F32.BF16 R24, R8, R70, RZ ;  /* 0x000000460818723c */ /* 0x000ff000000418ff */
[C---:B------:R-:W-:Y:S08]  /*5670*/  HMMA.16816.F32.BF16 R180, R4.reuse, R48, R76 ;  /* 0x0000003004b4723c */ /* 0x040ff0000004184c */
[C---:B------:R-:W-:Y:S01]  /*5680*/  HMMA.16816.F32.BF16 R152, R4.reuse, R50, R72 ;  /* 0x000000320498723c */ /* 0x040fe20000041848 */
[----:B------:R-:W2:Y:S07]  /*5690*/  LDSM.16.MT88.4 R48, [R219+0x6100] ;  /* 0x00610000db30783b */ /* 0x000eae0000004200 */
[----:B------:R-:W-:Y:S08]  /*56a0*/  HMMA.16816.F32.BF16 R176, R4, R80, R16 ;  /* 0x0000005004b0723c */ /* 0x000ff00000041810 */
[C---:B---3--:R-:W-:Y:S08]  /*56b0*/  HMMA.16816.F32.BF16 R20, R8.reuse, R64, RZ ;  /* 0x000000400814723c */ /* 0x048ff000000418ff */
[----:B------:R-:W-:Y:S01]  /*56c0*/  HMMA.16816.F32.BF16 R16, R8, R66, RZ ;  /* 0x000000420810723c */ /* 0x000fe200000418ff */
[----:B------:R-:W3:Y:S07]  /*56d0*/  LDSM.16.MT88.4 R64, [R220+0x9100] ;  /* 0x00910000dc40783b */ /* 0x000eee0000004200 */
[----:B------:R-:W-:Y:S08]  /*56e0*/  HMMA.16816.F32.BF16 R140, R4, R82, R24 ;  /* 0x00000052048c723c */ /* 0x000ff00000041818 */
[----:B-1----:R-:W-:Y:S08]  /*56f0*/  HMMA.16816.F32.BF16 R76, R8, R38, RZ ;  /* 0x00000026084c723c */ /* 0x002ff000000418ff */
[C---:B------:R-:W-:Y:S01]  /*5700*/  HMMA.16816.F32.BF16 R136, R4.reuse, R56, R88 ;  /* 0x000000380488723c */ /* 0x040fe20000041858 */
[----:B------:R-:W1:Y:S07]  /*5710*/  LDSM.16.MT88.4 R88, [R219+0x6900] ;  /* 0x00690000db58783b */ /* 0x000e6e0000004200 */
[----:B--2---:R-:W-:Y:S08]  /*5720*/  HMMA.16816.F32.BF16 R156, R4, R28, R20 ;  /* 0x0000001c049c723c */ /* 0x004ff00000041814 */
[C---:B------:R-:W-:Y:S08]  /*5730*/  HMMA.16816.F32.BF16 R24, R8.reuse, R44, RZ ;  /* 0x0000002c0818723c */ /* 0x040ff000000418ff */
[C---:B------:R-:W-:Y:S08]  /*5740*/  HMMA.16816.F32.BF16 R20, R8.reuse, R46, RZ ;  /* 0x0000002e0814723c */ /* 0x040ff000000418ff */
[----:B------:R-:W-:Y:S08]  /*5750*/  HMMA.16816.F32.BF16 R80, R8, R36, RZ ;  /* 0x000000240850723c */ /* 0x000ff000000418ff */
[----:B------:R-:W-:Y:S08]  /*5760*/  HMMA.16816.F32.BF16 R160, R4, R30, R16 ;  /* 0x0000001e04a0723c */ /* 0x000ff00000041810 */
[C---:B----4-:R-:W-:Y:S08]  /*5770*/  HMMA.16816.F32.BF16 R72, R8.reuse, R32, RZ ;  /* 0x000000200848723c */ /* 0x050ff000000418ff */
[C---:B------:R-:W-:Y:S08]  /*5780*/  HMMA.16816.F32.BF16 R36, R8.reuse, R34, RZ ;  /* 0x000000220824723c */ /* 0x040ff000000418ff */
[C---:B------:R-:W-:Y:S08]  /*5790*/  HMMA.16816.F32.BF16 R32, R8.reuse, R40, RZ ;  /* 0x000000280820723c */ /* 0x040ff000000418ff */
[----:B------:R-:W-:Y:S08]  /*57a0*/  HMMA.16816.F32.BF16 R28, R8, R42, RZ ;  /* 0x0000002a081c723c */ /* 0x000ff000000418ff */
[----:B------:R-:W-:Y:S08]  /*57b0*/  HMMA.16816.F32.BF16 R144, R4, R58, R84 ;  /* 0x0000003a0490723c */ /* 0x000ff00000041854 */
[C---:B------:R-:W-:Y:S08]  /*57c0*/  HMMA.16816.F32.BF16 R16, R8.reuse, R48, RZ ;  /* 0x000000300810723c */ /* 0x040ff000000418ff */
[C---:B------:R-:W-:Y:S08]  /*57d0*/  HMMA.16816.F32.BF16 R40, R8.reuse, R50, RZ ;  /* 0x000000320828723c */ /* 0x040ff000000418ff */
[C---:B------:R-:W-:Y:S08]  /*57e0*/  HMMA.16816.F32.BF16 R68, R8.reuse, R60, RZ ;  /* 0x0000003c0844723c */ /* 0x040ff000000418ff */
[C---:B------:R-:W-:Y:S08]  /*57f0*/  HMMA.16816.F32.BF16 R56, R8.reuse, R52, RZ ;  /* 0x000000340838723c */ /* 0x040ff000000418ff */
[C---:B---3--:R-:W-:Y:S08]  /*5800*/  HMMA.16816.F32.BF16 R48, R8.reuse, R64, RZ ;  /* 0x000000400830723c */ /* 0x048ff000000418ff */
[C---:B------:R-:W-:Y:S08]  /*5810*/  HMMA.16816.F32.BF16 R44, R8.reuse, R66, RZ ;  /* 0x00000042082c723c */ /* 0x040ff000000418ff */
[C---:B------:R-:W-:Y:S08]  /*5820*/  HMMA.16816.F32.BF16 R60, R8.reuse, R62, RZ ;  /* 0x0000003e083c723c */ /* 0x040ff000000418ff */
[C---:B------:R-:W-:Y:S08]  /*5830*/  HMMA.16816.F32.BF16 R52, R8.reuse, R54, RZ ;  /* 0x000000360834723c */ /* 0x040ff000000418ff */
[C---:B------:R-:W-:Y:S08]  /*5840*/  HMMA.16816.F32.BF16 R84, R8.reuse, R108, RZ ;  /* 0x0000006c0854723c */ /* 0x040ff000000418ff */
[----:B------:R-:W-:Y:S01]  /*5850*/  HMMA.16816.F32.BF16 R64, R8, R110, RZ ;  /* 0x0000006e0840723c */ /* 0x000fe200000418ff */
[----:B------:R-:W2:Y:S07]  /*5860*/  LDSM.16.MT88.4 R8, [R220+0x9900] ;  /* 0x00990000dc08783b */ /* 0x000eae0000004200 */
[C---:B------:R-:W-:Y:S08]  /*5870*/  HMMA.16816.F32.BF16 R108, R4.reuse, R106, R76 ;  /* 0x0000006a046c723c */ /* 0x040ff0000004184c */
[C---:B------:R-:W-:Y:S01]  /*5880*/  HMMA.16816.F32.BF16 R76, R4.reuse, R92, R24 ;  /* 0x0000005c044c723c */ /* 0x040fe20000041818 */
[----:B------:R-:W-:Y:S07]  /*5890*/  LDSM.16.MT88.4 R24, [R219+0x9900] ;  /* 0x00990000db18783b */ /* 0x000fee0000004200 */
[C---:B------:R-:W-:Y:S01]  /*58a0*/  HMMA.16816.F32.BF16 R92, R4.reuse, R94, R20 ;  /* 0x0000005e045c723c */ /* 0x040fe20000041814 */
[----:B------:R-:W3:Y:S07]  /*58b0*/  LDSM.16.MT88.4 R20, [R217+0x9900] ;  /* 0x00990000d914783b */ /* 0x000eee0000004200 */
[C---:B------:R-:W-:Y:S08]  /*58c0*/  HMMA.16816.F32.BF16 R112, R4.reuse, R104, R80 ;  /* 0x000000680470723c */ /* 0x040ff00000041850 */
[C---:B------:R-:W-:Y:S08]  /*58d0*/  HMMA.16816.F32.BF16 R104, R4.reuse, R100, R72 ;  /* 0x000000640468723c */ /* 0x040ff00000041848 */
[C---:B-1----:R-:W-:Y:S01]  /*58e0*/  HMMA.16816.F32.BF16 R72, R4.reuse, R88, R16 ;  /* 0x000000580448723c */ /* 0x042fe20000041810 */
[----:B------:R-:W1:Y:S07]  /*58f0*/  LDSM.16.MT88.4 R16, [R218+0x9900] ;  /* 0x00990000da10783b */ /* 0x000e6e0000004200 */
[C---:B------:R-:W-:Y:S08]  /*5900*/  HMMA.16816.F32.BF16 R88, R4.reuse, R90, R40 ;  /* 0x0000005a0458723c */ /* 0x040ff00000041828 */
[C---:B--2---:R-:W-:Y:S07]  /*5910*/  HMMA.16816.F32.BF16 R40, R4.reuse, R10, R44 ;  /* 0x0000000a0428723c */ /* 0x044fee000004182c */
[----:B------:R-:W-:Y:S01]  /*5920*/  IMAD.MOV.U32 R46, RZ, RZ, R189 ;  /* 0x000000ffff2e7224 */ /* 0x000fe200078e00bd */
[----:B---3--:R-:W-:Y:S01]  /*5930*/  HMMA.16816.F32.BF16 R68, R4, R20, R68 ;  /* 0x000000140444723c */ /* 0x008fe20000041844 */
[----:B------:R2:W3:Y:S01]  /*5940*/  MUFU.EX2 R189, R2 ;  /* 0x0000000200bd7308 */ /* 0x0004e20000000800 */
[----:B------:R-:W-:Y:S01]  /*5950*/  IMAD.MOV.U32 R47, RZ, RZ, R191 ;  /* 0x000000ffff2f7224 */ /* 0x000fe200078e00bf */
[----:B------:R-:W-:Y:S01]  /*5960*/  MOV R45, R187 ;  /* 0x000000bb002d7202 */ /* 0x000fe20000000f00 */
[----:B------:R-:W-:-:S03]  /*5970*/  IMAD.MOV.U32 R44, RZ, RZ, R186 ;  /* 0x000000ffff2c7224 */ /* 0x000fc600078e00ba */
[----:B------:R-:W-:Y:S01]  /*5980*/  MOV R20, R252 ;  /* 0x000000fc00147202 */ /* 0x000fe20000000f00 */
[C---:B------:R-:W-:Y:S07]  /*5990*/  HMMA.16816.F32.BF16 R60, R4.reuse, R22, R60 ;  /* 0x00000016043c723c */ /* 0x040fee000004183c */
[----:B------:R-:W-:Y:S01]  /*59a0*/  MOV R22, R209 ;  /* 0x000000d100167202 */ /* 0x000fe20000000f00 */
[----:B------:R-:W-:Y:S01]  /*59b0*/  HMMA.16816.F32.BF16 R48, R4, R8, R48 ;  /* 0x000000080430723c */ /* 0x000fe20000041830 */
[----:B--2---:R-:W-:Y:S01]  /*59c0*/  FFMA.FTZ R2, R121, c[0x0][0x2d0], -R12 ;  /* 0x0000b40079027a23 */ /* 0x004fe2000001080c */
[----:B------:R-:W2:Y:S01]  /*59d0*/  LDSM.16.MT88.4 R8, [R217+0x1100] ;  /* 0x00110000d908783b */ /* 0x000ea20000004200 */
[----:B------:R-:W-:-:S02]  /*59e0*/  IMAD.MOV.U32 R23, RZ, RZ, R222 ;  /* 0x000000ffff177224 */ /* 0x000fc400078e00de */
[----:B------:R4:W-:Y:S03]  /*59f0*/  MUFU.EX2 R21, R2 ;  /* 0x0000000200157308 */ /* 0x0009e60000000800 */
[C---:B-1----:R-:W-:Y:S08]  /*5a00*/  HMMA.16816.F32.BF16 R56, R4.reuse, R16, R56 ;  /* 0x000000100438723c */ /* 0x042ff00000041838 */
[----:B------:R-:W-:Y:S01]  /*5a10*/  HMMA.16816.F32.BF16 R52, R4, R18, R52 ;  /* 0x000000120434723c */ /* 0x000fe20000041834 */
[----:B------:R-:W1:Y:S01]  /*5a20*/  LDSM.16.MT88.4 R16, [R218+0x1100] ;  /* 0x00110000da10783b */ /* 0x000e620000004200 */
[----:B----4-:R-:W-:-:S06]  /*5a30*/  FFMA.FTZ R2, R123, c[0x0][0x2d0], -R12 ;  /* 0x0000b4007b027a23 */ /* 0x010fcc000001080c */
[C---:B------:R-:W-:Y:S01]  /*5a40*/  HMMA.16816.F32.BF16 R100, R4.reuse, R102, R36 ;  /* 0x000000660464723c */ /* 0x040fe20000041824 */
[----:B------:R4:W1:Y:S07]  /*5a50*/  MUFU.EX2 R209, R2 ;  /* 0x0000000200d17308 */ /* 0x00086e0000000800 */
[C---:B------:R-:W-:Y:S08]  /*5a60*/  HMMA.16816.F32.BF16 R80, R4.reuse, R96, R32 ;  /* 0x000000600450723c */ /* 0x040ff00000041820 */
[----:B------:R-:W-:Y:S01]  /*5a70*/  HMMA.16816.F32.BF16 R96, R4, R98, R28 ;  /* 0x000000620460723c */ /* 0x000fe2000004181c */
[----:B----4-:R-:W-:-:S04]  /*5a80*/  FFMA.FTZ R2, R116, c[0x0][0x2d0], -R0 ;  /* 0x0000b40074027a23 */ /* 0x010fc80000010800 */
[----:B------:R4:W-:Y:S03]  /*5a90*/  MUFU.EX2 R222, R2 ;  /* 0x0000000200de7308 */ /* 0x0009e60000000800 */
[C---:B------:R-:W-:Y:S07]  /*5aa0*/  HMMA.16816.F32.BF16 R36, R4.reuse, R24, R84 ;  /* 0x000000180424723c */ /* 0x040fee0000041854 */
[----:B------:R-:W-:Y:S01]  /*5ab0*/  IMAD.MOV.U32 R87, RZ, RZ, R185 ;  /* 0x000000ffff577224 */ /* 0x000fe200078e00b9 */
[----:B------:R-:W-:Y:S01]  /*5ac0*/  HMMA.16816.F32.BF16 R32, R4, R26, R64 ;  /* 0x0000001a0420723c */ /* 0x000fe20000041840 */
[----:B------:R-:W-:Y:S01]  /*5ad0*/  MOV R86, R184 ;  /* 0x000000b800567202 */ /* 0x000fe20000000f00 */
[----:B----4-:R-:W-:-:S05]  /*5ae0*/  FFMA.FTZ R2, R119, c[0x0][0x2d0], -R0 ;  /* 0x0000b40077027a23 */ /* 0x010fca0000010800 */
[----:B---3--:R-:W-:Y:S01]  /*5af0*/  F2FP.BF16.PACK_AB R4, R189, R216 ;  /* 0x000000d8bd04723e */ /* 0x008fe200000010ff */
[----:B------:R3:W4:Y:S01]  /*5b00*/  MUFU.EX2 R252, R2 ;  /* 0x0000000200fc7308 */ /* 0x0007220000000800 */
[----:B-1----:R-:W-:Y:S01]  /*5b10*/  F2FP.BF16.PACK_AB R6, R209, R21 ;  /* 0x00000015d106723e */ /* 0x002fe200000010ff */
[----:B---3--:R-:W-:Y:S01]  /*5b20*/  FFMA.FTZ R2, R118, c[0x0][0x2d0], -R0 ;  /* 0x0000b40076027a23 */ /* 0x008fe20000010800 */
[----:B----4-:R-:W-:-:S05]  /*5b30*/  F2FP.BF16.PACK_AB R5, R252, R222 ;  /* 0x000000defc05723e */ /* 0x010fca00000010ff */
[----:B------:R1:W-:Y:S02]  /*5b40*/  MUFU.EX2 R191, R2 ;  /* 0x0000000200bf7308 */ /* 0x0003e40000000800 */
[----:B-1----:R-:W-:-:S06]  /*5b50*/  FFMA.FTZ R2, R117, c[0x0][0x2d0], -R0 ;  /* 0x0000b40075027a23 */ /* 0x002fcc0000010800 */
[----:B------:R-:W1:Y:S02]  /*5b60*/  MUFU.EX2 R15, R2 ;  /* 0x00000002000f7308 */ /* 0x000e640000000800 */
[----:B-1----:R-:W-:Y:S01]  /*5b70*/  F2FP.BF16.PACK_AB R7, R15, R191 ;  /* 0x000000bf0f07723e */ /* 0x002fe200000010ff */
[----:B------:R-:W-:Y:S02]  /*5b80*/  FFMA.FTZ R2, R197, c[0x0][0x2d0], -R12 ;  /* 0x0000b400c5027a23 */ /* 0x000fe4000001080c */
[----:B------:R-:W-:-:S03]  /*5b90*/  IMAD.MOV.U32 R197, RZ, RZ, R222 ;  /* 0x000000ffffc57224 */ /* 0x000fc600078e00de */
[----:B------:R1:W-:Y:S01]  /*5ba0*/  MUFU.EX2 R222, R2 ;  /* 0x0000000200de7308 */ /* 0x0003e20000000800 */
[C---:B--2---:R-:W-:Y:S08]  /*5bb0*/  HMMA.16816.F32.BF16 R136, R4.reuse, R8, R136 ;  /* 0x000000080488723c */ /* 0x044ff00000041888 */
[----:B------:R-:W-:Y:S01]  /*5bc0*/  HMMA.16816.F32.BF16 R24, R4, R10, R144 ;  /* 0x0000000a0418723c */ /* 0x000fe20000041890 */
[----:B------:R-:W2:Y:S01]  /*5bd0*/  LDSM.16.MT88.4 R8, [R220+0x1100] ;  /* 0x00110000dc08783b */ /* 0x000ea20000004200 */
[----:B-1----:R-:W-:Y:S01]  /*5be0*/  FFMA.FTZ R2, R196, c[0x0][0x2d0], -R12 ;  /* 0x0000b400c4027a23 */ /* 0x002fe2000001080c */
[----:B------:R-:W-:-:S05]  /*5bf0*/  MOV R196, R46 ;  /* 0x0000002e00c47202 */ /* 0x000fca0000000f00 */
[C---:B------:R-:W-:Y:S08]  /*5c00*/  HMMA.16816.F32.BF16 R144, R4.reuse, R16, R180 ;  /* 0x000000100490723c */ /* 0x040ff000000418b4 */
        /* <DEDUP_REMOVED lines=18> */
[----:B------:R-:W-:Y:S01]  /*5d30*/  HMMA.16816.F32.BF16 R184, R4, R18, R108 ;  /* 0x0000001204b8723c */ /* 0x000fe2000004186c */
[----:B------:R-:W1:Y:S01]  /*5d40*/  LDSM.16.MT88.4 R16, [R218+0x7100] ;  /* 0x00710000da10783b */ /* 0x000e620000004200 */
[----:B------:R3:W-:Y:S05]  /*5d50*/  MUFU.EX2 R111, R2 ;  /* 0x00000002006f7308 */ /* 0x0007ea0000000800 */
[----:B------:R-:W-:Y:S01]  /*5d60*/  IMAD.MOV.U32 R110, RZ, RZ, R86 ;  /* 0x000000ffff6e7224 */ /* 0x000fe200078e0056 */
[----:B------:R-:W-:Y:S01]  /*5d70*/  MOV R108, R44 ;  /* 0x0000002c006c7202 */ /* 0x000fe20000000f00 */
[----:B------:R-:W-:-:S02]  /*5d80*/  IMAD.MOV.U32 R109, RZ, RZ, R87 ;  /* 0x000000ffff6d7224 */ /* 0x000fc400078e0057 */
[----:B---3--:R-:W-:Y:S02]  /*5d90*/  FFMA.FTZ R2, R195, c[0x0][0x2d0], -R12 ;  /* 0x0000b400c3027a23 */ /* 0x008fe4000001080c */
[----:B------:R-:W-:Y:S02]  /*5da0*/  IMAD.MOV.U32 R195, RZ, RZ, R13 ;  /* 0x000000ffffc37224 */ /* 0x000fe400078e000d */
[----:B------:R3:W-:Y:S01]  /*5db0*/  MUFU.EX2 R13, R2 ;  /* 0x00000002000d7308 */ /* 0x0007e20000000800 */
[C---:B--2---:R-:W-:Y:S07]  /*5dc0*/  HMMA.16816.F32.BF16 R180, R4.reuse, R8, R104 ;  /* 0x0000000804b4723c */ /* 0x044fee0000041868 */
[----:B------:R-:W-:Y:S01]  /*5dd0*/  IMAD.MOV.U32 R106, RZ, RZ, R47 ;  /* 0x000000ffff6a7224 */ /* 0x000fe200078e002f */
[----:B------:R-:W-:Y:S01]  /*5de0*/  HMMA.16816.F32.BF16 R172, R4, R10, R100 ;  /* 0x0000000a04ac723c */ /* 0x000fe20000041864 */
[----:B------:R-:W2:Y:S01]  /*5df0*/  LDSM.16.MT88.4 R8, [R220+0x7100] ;  /* 0x00710000dc08783b */ /* 0x000ea20000004200 */
[----:B------:R-:W-:Y:S01]  /*5e00*/  MOV R105, R22 ;  /* 0x0000001600697202 */ /* 0x000fe20000000f00 */
[----:B------:R-:W-:-:S02]  /*5e10*/  IMAD.MOV.U32 R104, RZ, RZ, R23 ;  /* 0x000000ffff687224 */ /* 0x000fc400078e0017 */
[----:B------:R-:W-:Y:S02]  /*5e20*/  IMAD.MOV.U32 R47, RZ, RZ, R20 ;  /* 0x000000ffff2f7224 */ /* 0x000fe400078e0014 */
[----:B------:R-:W-:Y:S01]  /*5e30*/  MOV R103, R21 ;  /* 0x0000001500677202 */ /* 0x000fe20000000f00 */
[C---:B-1----:R-:W-:Y:S01]  /*5e40*/  HMMA.16816.F32.BF16 R168, R4.reuse, R16, R80 ;  /* 0x0000001004a8723c */ /* 0x042fe20000041850 */
[----:B------:R-:W1:Y:S01]  /*5e50*/  LDSM.16.MT88.4 R20, [R219+0x7100] ;  /* 0x00710000db14783b */ /* 0x000e620000004200 */
[----:B------:R-:W-:Y:S01]  /*5e60*/  IMAD.MOV.U32 R102, RZ, RZ, R191 ;  /* 0x000000ffff667224 */ /* 0x000fe200078e00bf */
[----:B------:R-:W-:Y:S01]  /*5e70*/  MOV R100, R189 ;  /* 0x000000bd00647202 */ /* 0x000fe20000000f00 */
[----:B------:R-:W-:Y:S02]  /*5e80*/  IMAD.MOV.U32 R101, RZ, RZ, R190 ;  /* 0x000000ffff657224 */ /* 0x000fe400078e00be */
[----:B---3--:R-:W-:Y:S02]  /*5e90*/  FFMA.FTZ R2, R194, c[0x0][0x2d0], -R12 ;  /* 0x0000b400c2027a23 */ /* 0x008fe4000001080c */
[----:B------:R-:W-:Y:S01]  /*5ea0*/  HMMA.16816.F32.BF16 R164, R4, R18, R96 ;  /* 0x0000001204a4723c */ /* 0x000fe20000041860 */
[----:B------:R-:W3:Y:S01]  /*5eb0*/  LDSM.16.MT88.4 R16, [R217+0xa100] ;  /* 0x00a10000d910783b */ /* 0x000ee20000004200 */
[----:B------:R-:W-:-:S02]  /*5ec0*/  IMAD.MOV.U32 R107, RZ, RZ, R45 ;  /* 0x000000ffff6b7224 */ /* 0x000fc400078e002d */
[----:B------:R-:W-:-:S04]  /*5ed0*/  IMAD.MOV.U32 R194, RZ, RZ, R47 ;  /* 0x000000ffffc27224 */ /* 0x000fc800078e002f */
[C---:B--2---:R-:W-:Y:S08]  /*5ee0*/  HMMA.16816.F32.BF16 R148, R4.reuse, R8, R76 ;  /* 0x000000080494723c */ /* 0x044ff0000004184c */
[C---:B------:R-:W-:Y:S01]  /*5ef0*/  HMMA.16816.F32.BF16 R96, R4.reuse, R10, R92 ;  /* 0x0000000a0460723c */ /* 0x040fe2000004185c */
[----:B------:R-:W2:Y:S07]  /*5f00*/  LDSM.16.MT88.4 R8, [R218+0xa100] ;  /* 0x00a10000da08783b */ /* 0x000eae0000004200 */
[C---:B-1----:R-:W-:Y:S01]  /*5f10*/  HMMA.16816.F32.BF16 R92, R4.reuse, R20, R72 ;  /* 0x00000014045c723c */ /* 0x042fe20000041848 */
[----:B------:R1:W4:Y:S06]  /*5f20*/  MUFU.EX2 R20, R2 ;  /* 0x0000000200147308 */ /* 0x00032c0000000800 */
[----:B------:R-:W-:Y:S01]  /*5f30*/  IMAD.MOV.U32 R75, RZ, RZ, R188 ;  /* 0x000000ffff4b7224 */ /* 0x000fe200078e00bc */
[----:B---3--:R-:W-:Y:S01]  /*5f40*/  HMMA.16816.F32.BF16 R84, R4, R18, R60 ;  /* 0x000000120454723c */ /* 0x008fe2000004183c */
[----:B------:R-:W-:-:S02]  /*5f50*/  IMAD.MOV.U32 R73, RZ, RZ, R252 ;  /* 0x000000ffff497224 */ /* 0x000fc400078e00fc */
[----:B------:R-:W-:-:S05]  /*5f60*/  IMAD.MOV.U32 R74, RZ, RZ, R215 ;  /* 0x000000ffff4a7224 */ /* 0x000fca00078e00d7 */
[----:B------:R-:W-:Y:S01]  /*5f70*/  HMMA.16816.F32.BF16 R188, R4, R16, R68 ;  /* 0x0000001004bc723c */ /* 0x000fe20000041844 */
[----:B------:R-:W3:Y:S01]  /*5f80*/  LDSM.16.MT88.4 R16, [R220+0xa100] ;  /* 0x00a10000dc10783b */ /* 0x000ee20000004200 */
[----:B-1----:R-:W-:Y:S01]  /*5f90*/  FFMA.FTZ R2, R134, c[0x0][0x2d0], -R0 ;  /* 0x0000b40086027a23 */ /* 0x002fe20000010800 */
[----:B------:R-:W-:Y:S02]  /*5fa0*/  MOV R134, R75 ;  /* 0x0000004b00867202 */ /* 0x000fe40000000f00 */
[----:B------:R-:W-:-:S03]  /*5fb0*/  MOV R75, R214 ;  /* 0x000000d6004b7202 */ /* 0x000fc60000000f00 */
[C---:B------:R-:W-:Y:S08]  /*5fc0*/  HMMA.16816.F32.BF16 R88, R4.reuse, R22, R88 ;  /* 0x000000160458723c */ /* 0x040ff00000041858 */
[C---:B--2---:R-:W-:Y:S01]  /*5fd0*/  HMMA.16816.F32.BF16 R80, R4.reuse, R8, R56 ;  /* 0x000000080450723c */ /* 0x044fe20000041838 */
[----:B------:R1:W-:Y:S07]  /*5fe0*/  MUFU.EX2 R56, R2 ;  /* 0x0000000200387308 */ /* 0x0003ee0000000800 */
[----:B------:R-:W-:Y:S01]  /*5ff0*/  HMMA.16816.F32.BF16 R76, R4, R10, R52 ;  /* 0x0000000a044c723c */ /* 0x000fe20000041834 */
[----:B------:R-:W2:Y:S01]  /*6000*/  LDSM.16.MT88.4 R8, [R219+0xa100] ;  /* 0x00a10000db08783b */ /* 0x000ea20000004200 */
[----:B-1----:R-:W-:-:S02]  /*6010*/  FFMA.FTZ R2, R192, c[0x0][0x2d0], -R0 ;  /* 0x0000b400c0027a23 */ /* 0x002fc40000010800 */
[----:B----4-:R-:W-:Y:S02]  /*6020*/  IMAD.MOV.U32 R192, RZ, RZ, R20 ;  /* 0x000000ffffc07224 */ /* 0x010fe400078e0014 */
[----:B------:R-:W-:Y:S01]  /*6030*/  LDSM.16.MT88.4 R20, [R217+0x1900] ;  /* 0x00190000d914783b */ /* 0x000fe20000004200 */
[----:B------:R1:W4:Y:S01]  /*6040*/  MUFU.EX2 R214, R2 ;  /* 0x0000000200d67308 */ /* 0x0003220000000800 */
[C---:B---3--:R-:W-:Y:S08]  /*6050*/  HMMA.16816.F32.BF16 R44, R4.reuse, R16, R48 ;  /* 0x00000010042c723c */ /* 0x048ff00000041830 */
[----:B------:R-:W-:Y:S01]  /*6060*/  HMMA.16816.F32.BF16 R40, R4, R18, R40 ;  /* 0x000000120428723c */ /* 0x000fe20000041828 */
[----:B------:R-:W3:Y:S01]  /*6070*/  LDSM.16.MT88.4 R16, [R218+0x1900] ;  /* 0x00190000da10783b */ /* 0x000ee20000004200 */
[----:B-1----:R-:W-:-:S02]  /*6080*/  FFMA.FTZ R2, R135, c[0x0][0x2d0], -R0 ;  /* 0x0000b40087027a23 */ /* 0x002fc40000010800 */
[----:B------:R-:W-:Y:S02]  /*6090*/  IMAD.MOV.U32 R135, RZ, RZ, R196 ;  /* 0x000000ffff877224 */ /* 0x000fe400078e00c4 */
[----:B------:R1:W-:Y:S01]  /*60a0*/  MUFU.EX2 R252, R2 ;  /* 0x0000000200fc7308 */ /* 0x0003e20000000800 */
[----:B------:R-:W-:Y:S01]  /*60b0*/  IMAD.MOV.U32 R196, RZ, RZ, R100 ;  /* 0x000000ffffc47224 */ /* 0x000fe200078e0064 */
[C---:B--2---:R-:W-:Y:S08]  /*60c0*/  HMMA.16816.F32.BF16 R36, R4.reuse, R8, R36 ;  /* 0x000000080424723c */ /* 0x044ff00000041824 */
[----:B------:R-:W-:Y:S01]  /*60d0*/  HMMA.16816.F32.BF16 R32, R4, R10, R32 ;  /* 0x0000000a0420723c */ /* 0x000fe20000041820 */
[----:B-1----:R-:W-:Y:S01]  /*60e0*/  FFMA.FTZ R2, R193, c[0x0][0x2d0], -R0 ;  /* 0x0000b400c1027a23 */ /* 0x002fe20000010800 */
[----:B------:R-:W-:Y:S01]  /*60f0*/  LDSM.16.MT88.4 R8, [R220+0x4900] ;  /* 0x00490000dc08783b */ /* 0x000fe20000004200 */
[----:B------:R-:W-:-:S02]  /*6100*/  MOV R193, R101 ;  /* 0x0000006500c17202 */ /* 0x000fc40000000f00 */
[----:B------:R-:W1:Y:S02]  /*6110*/  MUFU.EX2 R215, R2 ;  /* 0x0000000200d77308 */ /* 0x000e640000000800 */
[----:B------:R-:W-:Y:S02]  /*6120*/  F2FP.BF16.PACK_AB R4, R111, R222 ;  /* 0x000000de6f04723e */ /* 0x000fe400000010ff */
[----:B----4-:R-:W-:Y:S02]  /*6130*/  F2FP.BF16.PACK_AB R5, R214, R56 ;  /* 0x00000038d605723e */ /* 0x010fe400000010ff */
[----:B------:R-:W-:Y:S02]  /*6140*/  F2FP.BF16.PACK_AB R6, R192, R13 ;  /* 0x0000000dc006723e */ /* 0x000fe400000010ff */
[----:B-1----:R-:W-:Y:S01]  /*6150*/  F2FP.BF16.PACK_AB R7, R215, R252 ;  /* 0x000000fcd707723e */ /* 0x002fe200000010ff */
[----:B------:R-:W-:-:S06]  /*6160*/  IMAD.MOV.U32 R2, RZ, RZ, R106 ;  /* 0x000000ffff027224 */ /* 0x000fcc00078e006a */
[C---:B---3--:R-:W-:Y:S01]  /*6170*/  HMMA.16816.F32.BF16 R52, R4.reuse, R18, R28 ;  /* 0x000000120434723c */ /* 0x048fe2000004181c */
[----:B------:R-:W1:Y:S07]  /*6180*/  LDSM.16.MT88.4 R28, [R220+0x1900] ;  /* 0x00190000dc1c783b */ /* 0x000e6e0000004200 */
[C---:B------:R-:W-:Y:S08]  /*6190*/  HMMA.16816.F32.BF16 R136, R4.reuse, R20, R136 ;  /* 0x000000140488723c */ /* 0x040ff00000041888 */
[C---:B------:R-:W-:Y:S01]  /*61a0*/  HMMA.16816.F32.BF16 R48, R4.reuse, R22, R24 ;  /* 0x000000160430723c */ /* 0x040fe20000041818 */
[----:B------:R-:W2:Y:S04]  /*61b0*/  LDSM.16.MT88.4 R20, [R217+0x4900] ;  /* 0x00490000d914783b */ /* 0x000ea80000004200 */
[----:B------:R-:W-:Y:S03]  /*61c0*/  LDSM.16.MT88.4 R24, [R219+0x1900] ;  /* 0x00190000db18783b */ /* 0x000fe60000004200 */
[C---:B------:R-:W-:Y:S01]  /*61d0*/  HMMA.16816.F32.BF16 R144, R4.reuse, R16, R144 ;  /* 0x000000100490723c */ /* 0x040fe20000041890 */
[----:B------:R-:W3:Y:S07]  /*61e0*/  LDSM.16.MT88.4 R16, [R218+0x4900] ;  /* 0x00490000da10783b */ /* 0x000eee0000004200 */
[C---:B-1----:R-:W-:Y:S07]  /*61f0*/  HMMA.16816.F32.BF16 R64, R4.reuse, R30, R64 ;  /* 0x0000001e0440723c */ /* 0x042fee0000041840 */
[----:B------:R-:W-:Y:S01]  /*6200*/  IMAD.MOV.U32 R30, RZ, RZ, R56 ;  /* 0x000000ffff1e7224 */ /* 0x000fe200078e0038 */
[----:B------:R-:W-:Y:S01]  /*6210*/  HMMA.16816.F32.BF16 R152, R4, R28, R152 ;  /* 0x0000001c0498723c */ /* 0x000fe20000041898 */
[----:B------:R-:W-:-:S06]  /*6220*/  IMAD.MOV.U32 R31, RZ, RZ, R75 ;  /* 0x000000ffff1f7224 */ /* 0x000fcc00078e004b */
[----:B------:R-:W-:Y:S01]  /*6230*/  IMAD.MOV.U32 R29, RZ, RZ, R73 ;  /* 0x000000ffff1d7224 */ /* 0x000fe200078e0049 */
[----:B--2---:R-:W-:Y:S01]  /*6240*/  HMMA.16816.F32.BF16 R68, R4, R20, R124 ;  /* 0x000000140444723c */ /* 0x004fe2000004187c */
[----:B------:R-:W-:-:S07]  /*6250*/  MOV R28, R74 ;  /* 0x0000004a001c7202 */ /* 0x000fce0000000f00 */
[C---:B------:R-:W-:Y:S01]  /*6260*/  HMMA.16816.F32.BF16 R56, R4.reuse, R22, R128 ;  /* 0x000000160438723c */ /* 0x040fe20000041880 */
[----:B------:R-:W1:Y:S06]  /*6270*/  LDSM.16.MT88.4 R20, [R217+0x7900] ;  /* 0x00790000d914783b */ /* 0x000e6c0000004200 */
[----:B------:R-:W-:Y:S01]  /*6280*/  MOV R130, R192 ;  /* 0x000000c000827202 */ /* 0x000fe20000000f00 */
[----:B------:R-:W-:Y:S01]  /*6290*/  IMAD.MOV.U32 R128, RZ, RZ, R194 ;  /* 0x000000ffff807224 */ /* 0x000fe200078e00c2 */
[----:B---3--:R-:W-:Y:S01]  /*62a0*/  HMMA.16816.F32.BF16 R176, R4, R16, R176 ;  /* 0x0000001004b0723c */ /* 0x008fe200000418b0 */
[----:B------:R-:W-:Y:S01]  /*62b0*/  IMAD.MOV.U32 R129, RZ, RZ, R134 ;  /* 0x000000ffff817224 */ /* 0x000fe200078e0086 */
[----:B------:R-:W-:Y:S01]  /*62c0*/  MOV R134, R195 ;  /* 0x000000c300867202 */ /* 0x000fe20000000f00 */
[----:B------:R-:W-:Y:S01]  /*62d0*/  IMAD.MOV.U32 R192, RZ, RZ, R102 ;  /* 0x000000ffffc07224 */ /* 0x000fe200078e0066 */
[----:B------:R-:W-:Y:S01]  /*62e0*/  MOV R195, R104 ;  /* 0x0000006800c37202 */ /* 0x000fe20000000f00 */
[----:B------:R-:W-:-:S02]  /*62f0*/  IMAD.MOV.U32 R194, RZ, RZ, R103 ;  /* 0x000000ffffc27224 */ /* 0x000fc400078e0067 */
[----:B------:R-:W-:Y:S01]  /*6300*/  IMAD.MOV.U32 R131, RZ, RZ, R105 ;  /* 0x000000ffff837224 */ /* 0x000fe200078e0069 */
[C---:B------:R-:W-:Y:S01]  /*6310*/  HMMA.16816.F32.BF16 R100, R4.reuse, R18, R140 ;  /* 0x000000120464723c */ /* 0x040fe2000004188c */
[----:B------:R-:W2:Y:S06]  /*6320*/  LDSM.16.MT88.4 R16, [R218+0x7900] ;  /* 0x00790000da10783b */ /* 0x000eac0000004200 */
[----:B------:R-:W-:Y:S01]  /*6330*/  MOV R143, R107 ;  /* 0x0000006b008f7202 */ /* 0x000fe20000000f00 */
[----:B------:R-:W-:Y:S01]  /*6340*/  IMAD.MOV.U32 R142, RZ, RZ, R108 ;  /* 0x000000ffff8e7224 */ /* 0x000fe200078e006c */
[----:B------:R-:W-:Y:S01]  /*6350*/  HMMA.16816.F32.BF16 R104, R4, R8, R156 ;  /* 0x000000080468723c */ /* 0x000fe2000004189c */
[----:B------:R-:W-:Y:S01]  /*6360*/  IMAD.MOV.U32 R141, RZ, RZ, R109 ;  /* 0x000000ffff8d7224 */ /* 0x000fe200078e006d */
[----:B------:R-:W-:-:S05]  /*6370*/  MOV R140, R110 ;  /* 0x0000006e008c7202 */ /* 0x000fca0000000f00 */
[----:B------:R-:W-:Y:S01]  /*6380*/  IMAD.MOV.U32 R159, RZ, RZ, R111 ;  /* 0x000000ffff9f7224 */ /* 0x000fe200078e006f */
[C---:B------:R-:W-:Y:S08]  /*6390*/  HMMA.16816.F32.BF16 R60, R4.reuse, R26, R120 ;  /* 0x0000001a043c723c */ /* 0x040ff00000041878 */
[C---:B------:R-:W-:Y:S01]  /*63a0*/  HMMA.16816.F32.BF16 R108, R4.reuse, R10, R160 ;  /* 0x0000000a046c723c */ /* 0x040fe200000418a0 */
[----:B------:R-:W3:Y:S06]  /*63b0*/  LDSM.16.MT88.4 R8, [R220+0x7900] ;  /* 0x00790000dc08783b */ /* 0x000eec0000004200 */
[----:B------:R-:W-:Y:S01]  /*63c0*/  IMAD.MOV.U32 R160, RZ, RZ, R30 ;  /* 0x000000ffffa07224 */ /* 0x000fe200078e001e */
[----:B-1----:R-:W-:Y:S01]  /*63d0*/  HMMA.16816.F32.BF16 R120, R4, R20, R180 ;  /* 0x000000140478723c */ /* 0x002fe200000418b4 */
[----:B------:R-:W-:Y:S01]  /*63e0*/  MOV R161, R31 ;  /* 0x0000001f00a17202 */ /* 0x000fe20000000f00 */
[----:B------:R-:W-:-:S02]  /*63f0*/  IMAD.MOV.U32 R162, RZ, RZ, R28 ;  /* 0x000000ffffa27224 */ /* 0x000fc400078e001c */
[----:B------:R-:W-:Y:S02]  /*6400*/  IMAD.MOV.U32 R163, RZ, RZ, R29 ;  /* 0x000000ffffa37224 */ /* 0x000fe400078e001d */
[----:B------:R-:W-:Y:S01]  /*6410*/  LDSM.16.MT88.4 R28, [R219+0x7900] ;  /* 0x00790000db1c783b */ /* 0x000fe20000004200 */
[----:B------:R-:W-:Y:S01]  /*6420*/  IMAD.MOV.U32 R183, RZ, RZ, R192 ;  /* 0x000000ffffb77224 */ /* 0x000fe200078e00c0 */
[C---:B------:R-:W-:Y:S01]  /*6430*/  HMMA.16816.F32.BF16 R124, R4.reuse, R22, R172 ;  /* 0x00000016047c723c */ /* 0x040fe200000418ac */
[----:B------:R-:W-:Y:S01]  /*6440*/  IMAD.MOV.U32 R182, RZ, RZ, R194 ;  /* 0x000000ffffb67224 */ /* 0x000fe200078e00c2 */
[----:B------:R-:W1:Y:S01]  /*6450*/  LDSM.16.MT88.4 R20, [R217+0xa900] ;  /* 0x00a90000d914783b */ /* 0x000e620000004200 */
[----:B------:R-:W-:Y:S02]  /*6460*/  IMAD.MOV.U32 R181, RZ, RZ, R163 ;  /* 0x000000ffffb57224 */ /* 0x000fe400078e00a3 */
[----:B------:R-:W-:Y:S02]  /*6470*/  IMAD.MOV.U32 R180, RZ, RZ, R140 ;  /* 0x000000ffffb47224 */ /* 0x000fe400078e008c */
[----:B------:R-:W-:Y:S01]  /*6480*/  MOV R172, R159 ;  /* 0x0000009f00ac7202 */ /* 0x000fe20000000f00 */
[----:B------:R-:W-:Y:S01]  /*6490*/  HMMA.16816.F32.BF16 R72, R4, R24, R116 ;  /* 0x000000180448723c */ /* 0x000fe20000041874 */
[----:B------:R-:W4:Y:S01]  /*64a0*/  LDSM.16.MT88.4 R24, [R219+0x4900] ;  /* 0x00490000db18783b */ /* 0x000f220000004200 */
[----:B------:R-:W-:Y:S01]  /*64b0*/  IMAD.MOV.U32 R174, RZ, RZ, R2 ;  /* 0x000000ffffae7224 */ /* 0x000fe200078e0002 */
[----:B------:R-:W-:Y:S01]  /*64c0*/  MOV R175, R135 ;  /* 0x0000008700af7202 */ /* 0x000fe20000000f00 */
[----:B------:R-:W-:-:S02]  /*64d0*/  FFMA.FTZ R2, R202, c[0x0][0x2d0], -R12 ;  /* 0x0000b400ca027a23 */ /* 0x000fc4000001080c */
[----:B------:R-:W-:Y:S02]  /*64e0*/  IMAD.MOV.U32 R173, RZ, RZ, R129 ;  /* 0x000000ffffad7224 */ /* 0x000fe400078e0081 */
[C---:B--2---:R-:W-:Y:S08]  /*64f0*/  HMMA.16816.F32.BF16 R168, R4.reuse, R16, R168 ;  /* 0x0000001004a8723c */ /* 0x044ff000000418a8 */
[C---:B------:R-:W-:Y:S01]  /*6500*/  HMMA.16816.F32.BF16 R156, R4.reuse, R18, R164 ;  /* 0x00000012049c723c */ /* 0x040fe200000418a4 */
[----:B------:R-:W-:Y:S07]  /*6510*/  LDSM.16.MT88.4 R16, [R218+0xa900] ;  /* 0x00a90000da10783b */ /* 0x000fee0000004200 */
[C---:B---3--:R-:W-:Y:S08]  /*6520*/  HMMA.16816.F32.BF16 R164, R4.reuse, R8, R148 ;  /* 0x0000000804a4723c */ /* 0x048ff00000041894 */
[C---:B------:R-:W-:Y:S01]  /*6530*/  HMMA.16816.F32.BF16 R148, R4.reuse, R10, R96 ;  /* 0x0000000a0494723c */ /* 0x040fe20000041860 */
[----:B------:R-:W2:Y:S06]  /*6540*/  LDSM.16.MT88.4 R8, [R220+0xa900] ;  /* 0x00a90000dc08783b */ /* 0x000eac0000004200 */
[----:B------:R-:W-:Y:S01]  /*6550*/  IMAD.MOV.U32 R99, RZ, RZ, R160 ;  /* 0x000000ffff637224 */ /* 0x000fe200078e00a0 */
[----:B-1----:R-:W-:Y:S01]  /*6560*/  HMMA.16816.F32.BF16 R188, R4, R20, R188 ;  /* 0x0000001404bc723c */ /* 0x002fe200000418bc */
[----:B------:R-:W-:Y:S01]  /*6570*/  IMAD.MOV.U32 R98, RZ, RZ, R161 ;  /* 0x000000ffff627224 */ /* 0x000fe200078e00a1 */
[----:B------:R-:W-:Y:S01]  /*6580*/  MOV R97, R162 ;  /* 0x000000a200617202 */ /* 0x000fe20000000f00 */
[----:B------:R-:W-:Y:S01]  /*6590*/  IMAD.MOV.U32 R202, RZ, RZ, R99 ;  /* 0x000000ffffca7224 */ /* 0x000fe200078e0063 */
[----:B------:R-:W-:-:S03]  /*65a0*/  MOV R96, R141 ;  /* 0x0000008d00607202 */ /* 0x000fc60000000f00 */
[----:B------:R-:W-:Y:S01]  /*65b0*/  MOV R21, R193 ;  /* 0x000000c100157202 */ /* 0x000fe20000000f00 */
[----:B----4-:R-:W-:Y:S01]  /*65c0*/  HMMA.16816.F32.BF16 R116, R4, R26, R184 ;  /* 0x0000001a0474723c */ /* 0x010fe200000418b8 */
[----:B------:R-:W-:-:S06]  /*65d0*/  MOV R20, R195 ;  /* 0x000000c300147202 */ /* 0x000fcc0000000f00 */
        /* <DEDUP_REMOVED lines=8> */
[----:B------:R-:W-:Y:S01]  /*6660*/  HMMA.16816.F32.BF16 R112, R4, R24, R112 ;  /* 0x000000180470723c */ /* 0x000fe20000041870 */
[----:B------:R1:W-:Y:S01]  /*6670*/  MUFU.EX2 R210, R2 ;  /* 0x0000000200d27308 */ /* 0x0003e20000000800 */
[----:B------:R-:W3:Y:S01]  /*6680*/  LDSM.16.MT88.4 R24, [R219+0xa900] ;  /* 0x00a90000db18783b */ /* 0x000ee20000004200 */
[----:B------:R-:W-:Y:S01]  /*6690*/  IMAD.MOV.U32 R87, RZ, RZ, R131 ;  /* 0x000000ffff577224 */ /* 0x000fe200078e0083 */
[----:B------:R-:W-:Y:S01]  /*66a0*/  MOV R84, R208 ;  /* 0x000000d000547202 */ /* 0x000fe20000000f00 */
[----:B------:R-:W-:-:S03]  /*66b0*/  IMAD.MOV.U32 R85, RZ, RZ, R209 ;  /* 0x000000ffff557224 */ /* 0x000fc600078e00d1 */
[C---:B------:R-:W-:Y:S07]  /*66c0*/  HMMA.16816.F32.BF16 R160, R4.reuse, R28, R92 ;  /* 0x0000001c04a0723c */ /* 0x040fee000004185c */
[----:B------:R-:W-:Y:S01]  /*66d0*/  MOV R93, R128 ;  /* 0x00000080005d7202 */ /* 0x000fe20000000f00 */
[----:B------:R-:W-:Y:S01]  /*66e0*/  IMAD.MOV.U32 R92, RZ, RZ, R130 ;  /* 0x000000ffff5c7224 */ /* 0x000fe200078e0082 */
[----:B--2---:R-:W-:Y:S01]  /*66f0*/  HMMA.16816.F32.BF16 R40, R4, R10, R40 ;  /* 0x0000000a0428723c */ /* 0x004fe20000041828 */
[----:B-1----:R-:W-:-:S02]  /*6700*/  FFMA.FTZ R2, R203, c[0x0][0x2d0], -R12 ;  /* 0x0000b400cb027a23 */ /* 0x002fc4000001080c */
[----:B------:R-:W-:Y:S02]  /*6710*/  IMAD.MOV.U32 R95, RZ, RZ, R142 ;  /* 0x000000ffff5f7224 */ /* 0x000fe400078e008e */
[----:B------:R1:W2:Y:S01]  /*6720*/  MUFU.EX2 R212, R2 ;  /* 0x0000000200d47308 */ /* 0x0002a20000000800 */
[----:B------:R-:W-:Y:S02]  /*6730*/  IMAD.MOV.U32 R94, RZ, RZ, R143 ;  /* 0x000000ffff5e7224 */ /* 0x000fe400078e008f */
[----:B------:R-:W-:Y:S01]  /*6740*/  HMMA.16816.F32.BF16 R128, R4, R16, R80 ;  /* 0x000000100480723c */ /* 0x000fe20000041850 */
[----:B------:R-:W-:-:S07]  /*6750*/  IMAD.MOV.U32 R203, RZ, RZ, R98 ;  /* 0x000000ffffcb7224 */ /* 0x000fce00078e0062 */
[----:B------:R-:W-:Y:S01]  /*6760*/  HMMA.16816.F32.BF16 R80, R4, R18, R76 ;  /* 0x000000120450723c */ /* 0x000fe2000004184c */
[----:B------:R-:W-:Y:S01]  /*6770*/  LDSM.16.MT88.4 R16, [R218+0x2100] ;  /* 0x00210000da10783b */ /* 0x000fe20000004200 */
[----:B-1----:R-:W-:Y:S01]  /*6780*/  FFMA.FTZ R2, R204, c[0x0][0x2d0], -R12 ;  /* 0x0000b400cc027a23 */ /* 0x002fe2000001080c */
[----:B------:R-:W-:-:S05]  /*6790*/  MOV R204, R97 ;  /* 0x0000006100cc7202 */ /* 0x000fca0000000f00 */
[C---:B------:R-:W-:Y:S01]  /*67a0*/  HMMA.16816.F32.BF16 R76, R4.reuse, R8, R44 ;  /* 0x00000008044c723c */ /* 0x040fe2000004182c */
[----:B------:R1:W-:Y:S01]  /*67b0*/  MUFU.EX2 R213, R2 ;  /* 0x0000000200d57308 */ /* 0x0003e20000000800 */
[----:B------:R-:W4:Y:S06]  /*67c0*/  LDSM.16.MT88.4 R8, [R217+0x2100] ;  /* 0x00210000d908783b */ /* 0x000f2c0000004200 */
[C---:B------:R-:W-:Y:S08]  /*67d0*/  HMMA.16816.F32.BF16 R140, R4.reuse, R30, R88 ;  /* 0x0000001e048c723c */ /* 0x040ff00000041858 */
[----:B---3--:R-:W-:Y:S01]  /*67e0*/  HMMA.16816.F32.BF16 R36, R4, R24, R36 ;  /* 0x000000180424723c */ /* 0x008fe20000041824 */
[----:B-1----:R-:W-:-:S02]  /*67f0*/  FFMA.FTZ R2, R205, c[0x0][0x2d0], -R12 ;  /* 0x0000b400cd027a23 */ /* 0x002fc4000001080c */
[----:B------:R-:W-:Y:S02]  /*6800*/  IMAD.MOV.U32 R205, RZ, RZ, R96 ;  /* 0x000000ffffcd7224 */ /* 0x000fe400078e0060 */
[----:B------:R1:W3:Y:S03]  /*6810*/  MUFU.EX2 R211, R2 ;  /* 0x0000000200d37308 */ /* 0x0002e60000000800 */
[----:B------:R-:W-:Y:S07]  /*6820*/  HMMA.16816.F32.BF16 R32, R4, R26, R32 ;  /* 0x0000001a0420723c */ /* 0x000fee0000041820 */
[----:B--2---:R-:W-:Y:S01]  /*6830*/  F2FP.BF16.PACK_AB R4, R212, R210 ;  /* 0x000000d2d404723e */ /* 0x004fe200000010ff */
[----:B-1----:R-:W-:Y:S01]  /*6840*/  FFMA.FTZ R2, R198, c[0x0][0x2d0], -R0 ;  /* 0x0000b400c6027a23 */ /* 0x002fe20000010800 */
[----:B---3--:R-:W-:Y:S01]  /*6850*/  F2FP.BF16.PACK_AB R6, R211, R213 ;  /* 0x000000d5d306723e */ /* 0x008fe200000010ff */
[----:B------:R-:W-:-:S02]  /*6860*/  IMAD.MOV.U32 R198, RZ, RZ, R95 ;  /* 0x000000ffffc67224 */ /* 0x000fc400078e005f */
[----:B------:R1:W-:Y:S02]  /*6870*/  MUFU.EX2 R134, R2 ;  /* 0x0000000200867308 */ /* 0x0003e40000000800 */
[----:B-1----:R-:W-:Y:S01]  /*6880*/  FFMA.FTZ R2, R201, c[0x0][0x2d0], -R0 ;  /* 0x0000b400c9027a23 */ /* 0x002fe20000010800 */
[----:B------:R-:W-:-:S05]  /*6890*/  MOV R201, R94 ;  /* 0x0000005e00c97202 */ /* 0x000fca0000000f00 */
[----:B------:R1:W2:Y:S02]  /*68a0*/  MUFU.EX2 R135, R2 ;  /* 0x0000000200877308 */ /* 0x0002a40000000800 */
[----:B-1----:R-:W-:Y:S01]  /*68b0*/  FFMA.FTZ R2, R200, c[0x0][0x2d0], -R0 ;  /* 0x0000b400c8027a23 */ /* 0x002fe20000010800 */
[----:B--2---:R-:W-:Y:S01]  /*68c0*/  F2FP.BF16.PACK_AB R5, R135, R134 ;  /* 0x000000868705723e */ /* 0x004fe200000010ff */
[----:B------:R-:W-:-:S04]  /*68d0*/  IMAD.MOV.U32 R200, RZ, RZ, R93 ;  /* 0x000000ffffc87224 */ /* 0x000fc800078e005d */
[----:B------:R1:W-:Y:S02]  /*68e0*/  MUFU.EX2 R208, R2 ;  /* 0x0000000200d07308 */ /* 0x0003e40000000800 */
[----:B-1----:R-:W-:Y:S02]  /*68f0*/  FFMA.FTZ R2, R199, c[0x0][0x2d0], -R0 ;  /* 0x0000b400c7027a23 */ /* 0x002fe40000010800 */
[----:B------:R-:W-:-:S04]  /*6900*/  IMAD.MOV.U32 R199, RZ, RZ, R92 ;  /* 0x000000ffffc77224 */ /* 0x000fc800078e005c */
[----:B------:R-:W1:Y:S02]  /*6910*/  MUFU.EX2 R209, R2 ;  /* 0x0000000200d17308 */ /* 0x000e640000000800 */
[----:B-1----:R-:W-:Y:S02]  /*6920*/  F2FP.BF16.PACK_AB R7, R209, R208 ;  /* 0x000000d0d107723e */ /* 0x002fe400000010ff */
[----:B------:R-:W-:-:S05]  /*6930*/  MOV R2, R21 ;  /* 0x0000001500027202 */ /* 0x000fca0000000f00 */
[C---:B----4-:R-:W-:Y:S08]  /*6940*/  HMMA.16816.F32.BF16 R136, R4.reuse, R8, R136 ;  /* 0x000000080488723c */ /* 0x050ff00000041888 */
[C---:B------:R-:W-:Y:S01]  /*6950*/  HMMA.16816.F32.BF16 R24, R4.reuse, R10, R48 ;  /* 0x0000000a0418723c */ /* 0x040fe20000041830 */
[----:B------:R-:W1:Y:S07]  /*6960*/  LDSM.16.MT88.4 R8, [R220+0x2100] ;  /* 0x00210000dc08783b */ /* 0x000e6e0000004200 */
[C---:B------:R-:W-:Y:S08]  /*6970*/  HMMA.16816.F32.BF16 R144, R4.reuse, R16, R144 ;  /* 0x000000100490723c */ /* 0x040ff00000041890 */
[C---:B------:R-:W-:Y:S01]  /*6980*/  HMMA.16816.F32.BF16 R28, R4.reuse, R18, R52 ;  /* 0x00000012041c723c */ /* 0x040fe20000041834 */
[----:B------:R-:W2:Y:S07]  /*6990*/  LDSM.16.MT88.4 R16, [R219+0x2100] ;  /* 0x00210000db10783b */ /* 0x000eae0000004200 */
[C---:B-1----:R-:W-:Y:S08]  /*69a0*/  HMMA.16816.F32.BF16 R152, R4.reuse, R8, R152 ;  /* 0x000000080498723c */ /* 0x042ff00000041898 */
[C---:B------:R-:W-:Y:S01]  /*69b0*/  HMMA.16816.F32.BF16 R88, R4.reuse, R10, R64 ;  /* 0x0000000a0458723c */ /* 0x040fe20000041840 */
[----:B------:R-:W1:Y:S06]  /*69c0*/  LDSM.16.MT88.4 R8, [R217+0x5100] ;  /* 0x00510000d908783b */ /* 0x000e6c0000004200 */
[----:B------:R-:W-:Y:S01]  /*69d0*/  IMAD.MOV.U32 R66, RZ, RZ, R87 ;  /* 0x000000ffff427224 */ /* 0x000fe200078e0057 */
[----:B--2---:R-:W-:Y:S01]  /*69e0*/  HMMA.16816.F32.BF16 R72, R4, R16, R72 ;  /* 0x000000100448723c */ /* 0x004fe20000041848 */
[----:B------:R-:W-:-:S02]  /*69f0*/  IMAD.MOV.U32 R67, RZ, RZ, R20 ;  /* 0x000000ffff437224 */ /* 0x000fc400078e0014 */
[----:B------:R-:W-:Y:S01]  /*6a00*/  LDSM.16.MT88.4 R20, [R218+0x8100] ;  /* 0x00810000da14783b */ /* 0x000fe20000004200 */
[----:B------:R-:W-:Y:S01]  /*6a10*/  IMAD.MOV.U32 R65, RZ, RZ, R172 ;  /* 0x000000ffff417224 */ /* 0x000fe200078e00ac */
[----:B------:R-:W-:Y:S01]  /*6a20*/  MOV R172, R184 ;  /* 0x000000b800ac7202 */ /* 0x000fe20000000f00 */
[----:B------:R-:W-:Y:S02]  /*6a30*/  IMAD.MOV.U32 R64, RZ, RZ, R202 ;  /* 0x000000ffff407224 */ /* 0x000fe400078e00ca */
[C---:B------:R-:W-:Y:S01]  /*6a40*/  HMMA.16816.F32.BF16 R60, R4.reuse, R18, R60 ;  /* 0x00000012043c723c */ /* 0x040fe2000004183c */
[----:B------:R-:W2:Y:S07]  /*6a50*/  LDSM.16.MT88.4 R16, [R218+0x5100] ;  /* 0x00510000da10783b */ /* 0x000eae0000004200 */
[C---:B-1----:R-:W-:Y:S08]  /*6a60*/  HMMA.16816.F32.BF16 R68, R4.reuse, R8, R68 ;  /* 0x000000080444723c */ /* 0x042ff00000041844 */
[C---:B------:R-:W-:Y:S01]  /*6a70*/  HMMA.16816.F32.BF16 R44, R4.reuse, R10, R56 ;  /* 0x0000000a042c723c */ /* 0x040fe20000041838 */
[----:B------:R-:W1:Y:S06]  /*6a80*/  LDSM.16.MT88.4 R8, [R220+0x5100] ;  /* 0x00510000dc08783b */ /* 0x000e6c0000004200 */
[----:B------:R-:W-:Y:S01]  /*6a90*/  IMAD.MOV.U32 R58, RZ, RZ, R84 ;  /* 0x000000ffff3a7224 */ /* 0x000fe200078e0054 */
[----:B--2---:R-:W-:Y:S01]  /*6aa0*/  HMMA.16816.F32.BF16 R176, R4, R16, R176 ;  /* 0x0000001004b0723c */ /* 0x004fe200000418b0 */
[----:B------:R-:W-:Y:S01]  /*6ab0*/  IMAD.MOV.U32 R57, RZ, RZ, R85 ;  /* 0x000000ffff397224 */ /* 0x000fe200078e0055 */
[----:B------:R-:W-:-:S02]  /*6ac0*/  MOV R56, R86 ;  /* 0x0000005600387202 */ /* 0x000fc40000000f00 */
[----:B------:R-:W-:-:S04]  /*6ad0*/  MOV R59, R203 ;  /* 0x000000cb003b7202 */ /* 0x000fc80000000f00 */
        /* <DEDUP_REMOVED lines=8> */
[C---:B------:R-:W-:Y:S07]  /*6b60*/  HMMA.16816.F32.BF16 R108, R4.reuse, R20, R168 ;  /* 0x00000014046c723c */ /* 0x040fee00000418a8 */
[----:B------:R-:W-:Y:S01]  /*6b70*/  MOV R168, R199 ;  /* 0x000000c700a87202 */ /* 0x000fe20000000f00 */
[C---:B------:R-:W-:Y:S01]  /*6b80*/  HMMA.16816.F32.BF16 R112, R4.reuse, R22, R156 ;  /* 0x000000160470723c */ /* 0x040fe2000004189c */
[----:B------:R-:W3:Y:S01]  /*6b90*/  LDSM.16.MT88.4 R20, [R217+0xb100] ;  /* 0x00b10000d914783b */ /* 0x000ee20000004200 */
        /* <DEDUP_REMOVED lines=8> */
[----:B------:R-:W-:-:S02]  /*6c20*/  IMAD.MOV.U32 R159, RZ, RZ, R200 ;  /* 0x000000ffff9f7224 */ /* 0x000fc400078e00c8 */
[----:B------:R-:W-:Y:S02]  /*6c30*/  IMAD.MOV.U32 R158, RZ, RZ, R201 ;  /* 0x000000ffff9e7224 */ /* 0x000fe400078e00c9 */
[----:B------:R-:W-:Y:S02]  /*6c40*/  FFMA.FTZ R2, R2, c[0x0][0x2d0], -R12 ;  /* 0x0000b40002027a23 */ /* 0x000fe4000001080c */
[----:B------:R-:W-:Y:S01]  /*6c50*/  IMAD.MOV.U32 R66, RZ, RZ, R174 ;  /* 0x000000ffff427224 */ /* 0x000fe200078e00ae */
[----:B------:R-:W-:Y:S01]  /*6c60*/  HMMA.16816.F32.BF16 R104, R4, R10, R124 ;  /* 0x0000000a0468723c */ /* 0x000fe2000004187c */
[----:B------:R-:W1:Y:S01]  /*6c70*/  LDSM.16.MT88.4 R8, [R219+0x8100] ;  /* 0x00810000db08783b */ /* 0x000e620000004200 */
[----:B------:R-:W-:Y:S02]  /*6c80*/  IMAD.MOV.U32 R173, RZ, RZ, R175 ;  /* 0x000000ffffad7224 */ /* 0x000fe400078e00af */
[----:B------:R-:W-:Y:S02]  /*6c90*/  IMAD.MOV.U32 R175, RZ, RZ, R185 ;  /* 0x000000ffffaf7224 */ /* 0x000fe400078e00b9 */
[----:B------:R-:W-:-:S02]  /*6ca0*/  IMAD.MOV.U32 R174, RZ, RZ, R186 ;  /* 0x000000ffffae7224 */ /* 0x000fc400078e00ba */
[C---:B--2---:R-:W-:Y:S07]  /*6cb0*/  HMMA.16816.F32.BF16 R120, R4.reuse, R18, R148 ;  /* 0x000000120478723c */ /* 0x044fee0000041894 */
[----:B------:R-:W-:Y:S01]  /*6cc0*/  IMAD.MOV.U32 R151, RZ, RZ, R206 ;  /* 0x000000ffff977224 */ /* 0x000fe200078e00ce */
[----:B------:R-:W-:Y:S01]  /*6cd0*/  HMMA.16816.F32.BF16 R116, R4, R16, R164 ;  /* 0x000000100474723c */ /* 0x000fe200000418a4 */
[----:B------:R-:W2:Y:S02]  /*6ce0*/  LDSM.16.MT88.4 R16, [R218+0xb100] ;  /* 0x00b10000da10783b */ /* 0x000ea40000004200 */
[----:B------:R-:W-:-:S04]  /*6cf0*/  IMAD.MOV.U32 R150, RZ, RZ, R151 ;  /* 0x000000ffff967224 */ /* 0x000fc800078e0097 */
[----:B------:R-:W-:Y:S01]  /*6d00*/  MOV R164, R187 ;  /* 0x000000bb00a47202 */ /* 0x000fe20000000f00 */
[----:B------:R-:W-:Y:S01]  /*6d10*/  IMAD.MOV.U32 R165, RZ, RZ, R196 ;  /* 0x000000ffffa57224 */ /* 0x000fe200078e00c4 */
[----:B------:R-:W-:Y:S01]  /*6d20*/  MOV R167, R207 ;  /* 0x000000cf00a77202 */ /* 0x000fe20000000f00 */
[----:B------:R-:W-:Y:S01]  /*6d30*/  IMAD.MOV.U32 R166, RZ, RZ, R197 ;  /* 0x000000ffffa67224 */ /* 0x000fe200078e00c5 */
[----:B------:R-:W-:Y:S01]  /*6d40*/  MOV R151, R164 ;  /* 0x000000a400977202 */ /* 0x000fe20000000f00 */
[----:B------:R-:W-:Y:S01]  /*6d50*/  IMAD.MOV.U32 R164, RZ, RZ, R165 ;  /* 0x000000ffffa47224 */ /* 0x000fe200078e00a5 */
[C---:B---3--:R-:W-:Y:S01]  /*6d60*/  HMMA.16816.F32.BF16 R188, R4.reuse, R20, R188 ;  /* 0x0000001404bc723c */ /* 0x048fe200000418bc */
        /* <DEDUP_REMOVED lines=14> */
[C---:B-1----:R-:W-:Y:S01]  /*6e50*/  HMMA.16816.F32.BF16 R124, R4.reuse, R8, R160 ;  /* 0x00000008047c723c */ /* 0x042fe200000418a0 */
[----:B------:R1:W-:Y:S07]  /*6e60*/  MUFU.EX2 R13, R2 ;  /* 0x00000002000d7308 */ /* 0x0003ee0000000800 */
[C---:B------:R-:W-:Y:S01]  /*6e70*/  HMMA.16816.F32.BF16 R184, R4.reuse, R10, R140 ;  /* 0x0000000a04b8723c */ /* 0x040fe2000004188c */
[----:B------:R-:W3:Y:S04]  /*6e80*/  LDSM.16.MT88.4 R8, [R220+0xb100] ;  /* 0x00b10000dc08783b */ /* 0x000ee80000004200 */
[----:B------:R-:W-:Y:S03]  /*6e90*/  LDSM.16.MT88.4 R140, [R217+0x2900] ;  /* 0x00290000d98c783b */ /* 0x000fe60000004200 */
[----:B--2---:R-:W-:Y:S01]  /*6ea0*/  HMMA.16816.F32.BF16 R196, R4, R16, R128 ;  /* 0x0000001004c4723c */ /* 0x004fe20000041880 */
[----:B-1----:R-:W-:-:S02]  /*6eb0*/  FFMA.FTZ R2, R150, c[0x0][0x2d0], -R12 ;  /* 0x0000b40096027a23 */ /* 0x002fc4000001080c */
        /* <DEDUP_REMOVED lines=19> */
[----:B------:R1:W2:Y:S01]  /*6ff0*/  MUFU.EX2 R14, R2 ;  /* 0x00000002000e7308 */ /* 0x0002a20000000800 */
[----:B------:R-:W4:Y:S01]  /*7000*/  LDSM.16.MT88.4 R16, [R219+0xb100] ;  /* 0x00b10000db10783b */ /* 0x000f220000004200 */
[----:B------:R-:W-:-:S05]  /*7010*/  FFMA.FTZ R3, R3, c[0x0][0x2d0], -R0 ;  /* 0x0000b40003037a23 */ /* 0x000fca0000010800 */
[C---:B------:R-:W-:Y:S08]  /*7020*/  HMMA.16816.F32.BF16 R192, R4.reuse, R22, R192 ;  /* 0x0000001604c0723c */ /* 0x040ff000000418c0 */
[C---:B---3--:R-:W-:Y:S01]  /*7030*/  HMMA.16816.F32.BF16 R204, R4.reuse, R8, R76 ;  /* 0x0000000804cc723c */ /* 0x048fe2000004184c */
[----:B-1----:R-:W-:Y:S02]  /*7040*/  FFMA.FTZ R2, R150, c[0x0][0x2d0], -R12 ;  /* 0x0000b40096027a23 */ /* 0x002fe4000001080c */
[----:B------:R-:W-:Y:S01]  /*7050*/  IMAD.MOV.U32 R150, RZ, RZ, R151 ;  /* 0x000000ffff967224 */ /* 0x000fe200078e0097 */
[----:B------:R-:W-:Y:S01]  /*7060*/  MOV R151, R164 ;  /* 0x000000a400977202 */ /* 0x000fe20000000f00 */
        /* <DEDUP_REMOVED lines=19> */
[----:B-1----:R-:W-:Y:S01]  /*71a0*/  FFMA.FTZ R2, R150, c[0x0][0x2d0], -R12 ;  /* 0x0000b40096027a23 */ /* 0x002fe2000001080c */
        /* <DEDUP_REMOVED lines=20> */
[C---:B----4-:R-:W-:Y:S01]  /*72f0*/  HMMA.16816.F32.BF16 R36, R4.reuse, R16, R36 ;  /* 0x000000100424723c */ /* 0x050fe20000041824 */
[----:B------:R1:W3:Y:S07]  /*7300*/  MUFU.EX2 R15, R2 ;  /* 0x00000002000f7308 */ /* 0x0002ee0000000800 */
[----:B------:R-:W-:Y:S01]  /*7310*/  HMMA.16816.F32.BF16 R32, R4, R18, R32 ;  /* 0x000000120420723c */ /* 0x000fe20000041820 */
[----:B--2---:R-:W-:Y:S01]  /*7320*/  F2FP.BF16.PACK_AB R128, R14, R13 ;  /* 0x0000000d0e80723e */ /* 0x004fe200000010ff */
[----:B------:R-:W-:Y:S01]  /*7330*/  IMAD.MOV.U32 R78, RZ, RZ, R181 ;  /* 0x000000ffff4e7224 */ /* 0x000fe200078e00b5 */
[----:B------:R-:W-:Y:S01]  /*7340*/  MOV R77, R180 ;  /* 0x000000b4004d7202 */ /* 0x000fe20000000f00 */
[----:B------:R-:W-:Y:S01]  /*7350*/  IMAD.MOV.U32 R80, RZ, RZ, R183 ;  /* 0x000000ffff507224 */ /* 0x000fe200078e00b7 */
[----:B------:R-:W-:Y:S01]  /*7360*/  MOV R79, R182 ;  /* 0x000000b6004f7202 */ /* 0x000fe20000000f00 */
[----:B------:R-:W-:Y:S01]  /*7370*/  IMAD.MOV.U32 R76, RZ, RZ, R175 ;  /* 0x000000ffff4c7224 */ /* 0x000fe200078e00af */
[----:B------:R-:W-:Y:S01]  /*7380*/  UIMAD.WIDE.U32 UR6, UR15, UR4, URZ ;  /* 0x000000040f0672a5 */ /* 0x000fe2000f8e003f */
[----:B------:R2:W5:Y:S01]  /*7390*/  LDL.LU R222, [R1+0x4c] ;  /* 0x00004c0001de7983 */ /* 0x0005620000300800 */
[----:B-1----:R-:W-:Y:S01]  /*73a0*/  FFMA.FTZ R2, R150, c[0x0][0x2d0], -R0 ;  /* 0x0000b40096027a23 */ /* 0x002fe20000010800 */
[----:B------:R-:W-:Y:S01]  /*73b0*/  MOV R150, R151 ;  /* 0x0000009700967202 */ /* 0x000fe20000000f00 */
[----:B------:R-:W-:Y:S01]  /*73c0*/  IMAD.MOV.U32 R151, RZ, RZ, R164 ;  /* 0x000000ffff977224 */ /* 0x000fe200078e00a4 */
[----:B------:R-:W-:Y:S01]  /*73d0*/  MOV R164, R165 ;  /* 0x000000a500a47202 */ /* 0x000fe20000000f00 */
[----:B------:R1:W-:Y:S01]  /*73e0*/  MUFU.EX2 R12, R2 ;  /* 0x00000002000c7308 */ /* 0x0003e20000000800 */
[----:B------:R-:W-:Y:S01]  /*73f0*/  MOV R161, R150 ;  /* 0x0000009600a17202 */ /* 0x000fe20000000f00 */
[----:B------:R-:W-:Y:S01]  /*7400*/  IMAD.MOV.U32 R162, RZ, RZ, R151 ;  /* 0x000000ffffa27224 */ /* 0x000fe200078e0097 */
[----:B---3--:R-:W-:Y:S01]  /*7410*/  F2FP.BF16.PACK_AB R130, R15, R20 ;  /* 0x000000140f82723e */ /* 0x008fe200000010ff */
        /* <DEDUP_REMOVED lines=9> */
[----:B------:R-:W3:Y:S01]  /*74b0*/  MUFU.EX2 R4, R3 ;  /* 0x0000000300047308 */ /* 0x000ee20000000800 */
[----:B------:R-:W-:Y:S01]  /*74c0*/  LDSM.16.MT88.4 R180, [R218+0x5900] ;  /* 0x00590000dab4783b */ /* 0x000fe20000004200 */
[----:B-1----:R-:W-:-:S02]  /*74d0*/  FFMA.FTZ R2, R161, c[0x0][0x2d0], -R0 ;  /* 0x0000b400a1027a23 */ /* 0x002fc40000010800 */
[----:B------:R-:W-:Y:S01]  /*74e0*/  FFMA.FTZ R0, R23, c[0x0][0x2d0], -R0 ;  /* 0x0000b40017007a23 */ /* 0x000fe20000010800 */
[----:B------:R-:W-:Y:S01]  /*74f0*/  MOV R165, R166 ;  /* 0x000000a600a57202 */ /* 0x000fe20000000f00 */
[----:B------:R-:W-:Y:S02]  /*7500*/  IMAD.MOV.U32 R159, RZ, RZ, R168 ;  /* 0x000000ffff9f7224 */ /* 0x000fe400078e00a8 */
[----:B------:R-:W-:Y:S01]  /*7510*/  MUFU.EX2 R6, R2 ;  /* 0x0000000200067308 */ /* 0x000fe20000000800 */
[----:B------:R-:W-:Y:S01]  /*7520*/  IMAD.MOV.U32 R166, RZ, RZ, R167 ;  /* 0x000000ffffa67224 */ /* 0x000fe200078e00a7 */
[----:B------:R-:W-:Y:S01]  /*7530*/  MOV R168, R169 ;  /* 0x000000a900a87202 */ /* 0x000fe20000000f00 */
[----:B------:R-:W-:Y:S01]  /*7540*/  IMAD.MOV.U32 R169, RZ, RZ, R170 ;  /* 0x000000ffffa97224 */ /* 0x000fe200078e00aa */
[----:B------:R-:W-:Y:S01]  /*7550*/  MOV R167, R156 ;  /* 0x0000009c00a77202 */ /* 0x000fe20000000f00 */
[----:B------:R-:W-:Y:S01]  /*7560*/  IMAD.MOV.U32 R156, RZ, RZ, R157 ;  /* 0x000000ffff9c7224 */ /* 0x000fe200078e009d */
[----:B------:R-:W-:Y:S01]  /*7570*/  MOV R170, R171 ;  /* 0x000000ab00aa7202 */ /* 0x000fe20000000f00 */
[----:B------:R-:W-:Y:S01]  /*7580*/  IMAD.MOV.U32 R171, RZ, RZ, R56 ;  /* 0x000000ffffab7224 */ /* 0x000fe200078e0038 */
[----:B------:R-:W1:Y:S01]  /*7590*/  MUFU.EX2 R5, R0 ;  /* 0x0000000000057308 */ /* 0x000e620000000800 */
        /* <DEDUP_REMOVED lines=18> */
[----:B------:R-:W4:Y:S01]  /*76c0*/  LDSM.16.MT88.4 R148, [R218+0x2900] ;  /* 0x00290000da94783b */ /* 0x000f220000004200 */
[----:B------:R-:W-:Y:S01]  /*76d0*/  MOV R59, R64 ;  /* 0x00000040003b7202 */ /* 0x000fe20000000f00 */
[----:B------:R-:W-:Y:S01]  /*76e0*/  IMAD.MOV.U32 R64, RZ, RZ, R65 ;  /* 0x000000ffff407224 */ /* 0x000fe200078e0041 */
[----:B------:R-:W-:Y:S01]  /*76f0*/  MOV R65, R66 ;  /* 0x0000004200417202 */ /* 0x000fe20000000f00 */
[----:B------:R-:W-:Y:S01]  /*7700*/  IMAD.MOV.U32 R66, RZ, RZ, R67 ;  /* 0x000000ffff427224 */ /* 0x000fe200078e0043 */
[----:B---3--:R-:W-:-:S02]  /*7710*/  F2FP.BF16.PACK_AB R129, R4, R12 ;  /* 0x0000000c0481723e */ /* 0x008fc400000010ff */
[----:B-1----:R-:W-:Y:S02]  /*7720*/  F2FP.BF16.PACK_AB R131, R5, R6 ;  /* 0x000000060583723e */ /* 0x002fe400000010ff */
[----:B------:R-:W-:Y:S01]  /*7730*/  MOV R18, R174 ;  /* 0x000000ae00127202 */ /* 0x000fe20000000f00 */
[----:B------:R-:W-:Y:S01]  /*7740*/  IMAD.MOV.U32 R160, RZ, RZ, R164 ;  /* 0x000000ffffa07224 */ /* 0x000fe200078e00a4 */
[----:B------:R-:W-:Y:S01]  /*7750*/  MOV R67, R172 ;  /* 0x000000ac00437202 */ /* 0x000fe20000000f00 */
[----:B------:R-:W-:Y:S01]  /*7760*/  IMAD.MOV.U32 R172, RZ, RZ, R173 ;  /* 0x000000ffffac7224 */ /* 0x000fe200078e00ad */
[----:B------:R-:W-:Y:S01]  /*7770*/  MOV R173, R216 ;  /* 0x000000d800ad7202 */ /* 0x000fe20000000f00 */
[----:B------:R-:W-:Y:S01]  /*7780*/  HMMA.16816.F32.BF16 R136, R128, R140, R136 ;  /* 0x0000008c8088723c */ /* 0x000fe20000041888 */
[----:B------:R-:W-:Y:S01]  /*7790*/  MOV R21, R163 ;  /* 0x000000a300157202 */ /* 0x000fe20000000f00 */
[----:B------:R-:W-:Y:S01]  /*77a0*/  IMAD.MOV.U32 R162, RZ, RZ, R166 ;  /* 0x000000ffffa27224 */ /* 0x000fe200078e00a6 */
[----:B------:R-:W-:Y:S01]  /*77b0*/  MOV R161, R165 ;  /* 0x000000a500a17202 */ /* 0x000fe20000000f00 */
[----:B------:R-:W-:-:S02]  /*77c0*/  IMAD.MOV.U32 R7, RZ, RZ, R173 ;  /* 0x000000ffff077224 */ /* 0x000fc400078e00ad */
[----:B------:R-:W-:Y:S01]  /*77d0*/  IMAD.MOV.U32 R23, RZ, RZ, R169 ;  /* 0x000000ffff177224 */ /* 0x000fe200078e00a9 */
[----:B------:R-:W-:Y:S01]  /*77e0*/  MOV R17, R56 ;  /* 0x0000003800117202 */ /* 0x000fe20000000f00 */
[C---:B------:R-:W-:Y:S01]  /*77f0*/  HMMA.16816.F32.BF16 R140, R128.reuse, R142, R24 ;  /* 0x0000008e808c723c */ /* 0x040fe20000041818 */
[----:B------:R-:W-:Y:S01]  /*7800*/  @UP1 USHF.R.U32.HI UR15, URZ, UR5, UR7 ;  /* 0x000000053f0f1299 */ /* 0x000fe20008011607 */
[----:B------:R2:W5:Y:S05]  /*7810*/  LDL.LU R221, [R1+0x48] ;  /* 0x0000480001dd7983 */ /* 0x00056a0000300800 */
[----:B------:R-:W-:Y:S01]  /*7820*/  MOV R27, R172 ;  /* 0x000000ac001b7202 */ /* 0x000fe20000000f00 */
[----:B------:R-:W-:Y:S01]  /*7830*/  IMAD.MOV.U32 R164, RZ, RZ, R156 ;  /* 0x000000ffffa47224 */ /* 0x000fe200078e009c */
[----:B------:R-:W1:Y:S01]  /*7840*/  LDSM.16.MT88.4 R172, [R217+0x5900] ;  /* 0x00590000d9ac783b */ /* 0x000e620000004200 */
[----:B------:R-:W-:Y:S01]  /*7850*/  MOV R163, R167 ;  /* 0x000000a700a37202 */ /* 0x000fe20000000f00 */
[----:B------:R-:W-:Y:S01]  /*7860*/  IMAD.MOV.U32 R166, RZ, RZ, R158 ;  /* 0x000000ffffa67224 */ /* 0x000fe200078e009e */
[----:B------:R-:W-:Y:S01]  /*7870*/  MOV R165, R157 ;  /* 0x0000009d00a57202 */ /* 0x000fe20000000f00 */
[----:B----4-:R-:W-:Y:S01]  /*7880*/  HMMA.16816.F32.BF16 R144, R128, R148, R144 ;  /* 0x000000948090723c */ /* 0x010fe20000041890 */
[----:B------:R-:W-:-:S03]  /*7890*/  MOV R167, R159 ;  /* 0x0000009f00a77202 */ /* 0x000fc60000000f00 */
[----:B------:R-:W-:Y:S01]  /*78a0*/  IMAD.MOV.U32 R83, RZ, RZ, R165 ;  /* 0x000000ffff537224 */ /* 0x000fe200078e00a5 */
[----:B------:R-:W3:Y:S01]  /*78b0*/  LDSM.16.MT88.4 R156, [R220+0x2900] ;  /* 0x00290000dc9c783b */ /* 0x000ee20000004200 */
[----:B------:R-:W-:Y:S01]  /*78c0*/  MOV R82, R166 ;  /* 0x000000a600527202 */ /* 0x000fe20000000f00 */
[----:B------:R-:W-:Y:S01]  /*78d0*/  IMAD.MOV.U32 R81, RZ, RZ, R167 ;  /* 0x000000ffff517224 */ /* 0x000fe200078e00a7 */
[----:B------:R-:W-:Y:S01]  /*78e0*/  MOV R2, R66 ;  /* 0x0000004200027202 */ /* 0x000fe20000000f00 */
[----:B------:R-:W-:Y:S01]  /*78f0*/  HMMA.16816.F32.BF16 R148, R128, R150, R28 ;  /* 0x000000968094723c */ /* 0x000fe2000004181c */
[----:B------:R-:W-:Y:S01]  /*7900*/  MOV R24, R170 ;  /* 0x000000aa00187202 */ /* 0x000fe20000000f00 */
[----:B------:R-:W-:Y:S02]  /*7910*/  IMAD.MOV.U32 R25, RZ, RZ, R171 ;  /* 0x000000ffff197224 */ /* 0x000fe400078e00ab */
[----:B------:R-:W-:-:S04]  /*7920*/  IMAD.MOV.U32 R0, RZ, RZ, R65 ;  /* 0x000000ffff007224 */ /* 0x000fc800078e0041 */
[----:B------:R-:W-:Y:S01]  /*7930*/  HMMA.16816.F32.BF16 R176, R128, R180, R176 ;  /* 0x000000b480b0723c */ /* 0x000fe200000418b0 */
[----:B------:R-:W-:Y:S02]  /*7940*/  MOV R28, R164 ;  /* 0x000000a4001c7202 */ /* 0x000fe40000000f00 */
[----:B------:R-:W-:Y:S01]  /*7950*/  MOV R3, R64 ;  /* 0x0000004000037202 */ /* 0x000fe20000000f00 */
[----:B------:R-:W4:Y:S01]  /*7960*/  LDSM.16.MT88.4 R164, [R219+0x2900] ;  /* 0x00290000dba4783b */ /* 0x000f220000004200 */
[----:B------:R-:W-:-:S03]  /*7970*/  MOV R31, R168 ;  /* 0x000000a8001f7202 */ /* 0x000fc60000000f00 */
[C---:B------:R-:W-:Y:S01]  /*7980*/  HMMA.16816.F32.BF16 R180, R128.reuse, R182, R48 ;  /* 0x000000b680b4723c */ /* 0x040fe20000041830 */
[----:B------:R-:W-:Y:S01]  /*7990*/  IMAD.MOV.U32 R11, RZ, RZ, R161 ;  /* 0x000000ffff0b7224 */ /* 0x000fe200078e00a1 */
[----:B------:R-:W-:Y:S01]  /*79a0*/  MOV R8, R160 ;  /* 0x000000a000087202 */ /* 0x000fe20000000f00 */
[----:B------:R-:W-:Y:S02]  /*79b0*/  IMAD.MOV.U32 R26, RZ, RZ, R67 ;  /* 0x000000ffff1a7224 */ /* 0x000fe400078e0043 */
[----:B------:R-:W-:Y:S01]  /*79c0*/  IMAD.MOV.U32 R9, RZ, RZ, R21 ;  /* 0x000000ffff097224 */ /* 0x000fe200078e0015 */
[----:B------:R-:W-:Y:S01]  /*79d0*/  MOV R22, R58 ;  /* 0x0000003a00167202 */ /* 0x000fe20000000f00 */
[----:B------:R-:W-:Y:S01]  /*79e0*/  IMAD.MOV.U32 R50, RZ, RZ, R82 ;  /* 0x000000ffff327224 */ /* 0x000fe200078e0052 */
[----:B------:R-:W-:Y:S01]  /*79f0*/  MOV R51, R83 ;  /* 0x0000005300337202 */ /* 0x000fe20000000f00 */
[----:B-1----:R-:W-:Y:S01]  /*7a00*/  HMMA.16816.F32.BF16 R168, R128, R172, R68 ;  /* 0x000000ac80a8723c */ /* 0x002fe20000041844 */
[----:B------:R-:W-:Y:S01]  /*7a10*/  IMAD.MOV.U32 R10, RZ, RZ, R163 ;  /* 0x000000ffff0a7224 */ /* 0x000fe200078e00a3 */
[----:B------:R-:W-:Y:S01]  /*7a20*/  MOV R30, R27 ;  /* 0x0000001b001e7202 */ /* 0x000fe20000000f00 */
[----:B------:R-:W-:Y:S01]  /*7a30*/  FADD.FTZ R2, R2, R50 ;  /* 0x0000003202027221 */ /* 0x000fe20000010000 */
[----:B------:R-:W1:Y:S01]  /*7a40*/  LDSM.16.MT88.4 R64, [R219+0x5900] ;  /* 0x00590000db40783b */ /* 0x000e620000004200 */
[----:B------:R-:W-:-:S03]  /*7a50*/  FADD.FTZ R0, R0, R51 ;  /* 0x0000003300007221 */ /* 0x000fc60000010000 */
[C---:B------:R-:W-:Y:S01]  /*7a60*/  HMMA.16816.F32.BF16 R172, R128.reuse, R174, R44 ;  /* 0x000000ae80ac723c */ /* 0x040fe2000004182c */
[----:B------:R-:W-:Y:S02]  /*7a70*/  FADD.FTZ R3, R3, R0 ;  /* 0x0000000003037221 */ /* 0x000fe40000010000 */
[----:B------:R-:W-:Y:S02]  /*7a80*/  IMAD.MOV.U32 R16, RZ, RZ, R57 ;  /* 0x000000ffff107224 */ /* 0x000fe400078e0039 */
[----:B------:R-:W-:Y:S01]  /*7a90*/  IMAD.MOV.U32 R19, RZ, RZ, R59 ;  /* 0x000000ffff137224 */ /* 0x000fe200078e003b */
[----:B------:R-:W-:Y:S01]  /*7aa0*/  UIADD3 UR15, UR15, UR12, -UR13 ;  /* 0x0000000c0f0f7290 */ /* 0x000fe2000fffe80d */
[----:B------:R-:W-:Y:S01]  /*7ab0*/  MOV R44, R77 ;  /* 0x0000004d002c7202 */ /* 0x000fe20000000f00 */
[----:B------:R2:W5:Y:S01]  /*7ac0*/  LDL.LU R216, [R1+0x44] ;  /* 0x0000440001d87983 */ /* 0x0005620000300800 */
[----:B------:R-:W-:Y:S01]  /*7ad0*/  MOV R45, R25 ;  /* 0x00000019002d7202 */ /* 0x000fe20000000f00 */
[----:B------:R-:W-:Y:S01]  /*7ae0*/  IMAD.MOV.U32 R46, RZ, RZ, R24 ;  /* 0x000000ffff2e7224 */ /* 0x000fe200078e0018 */
[----:B------:R-:W-:Y:S01]  /*7af0*/  MOV R47, R31 ;  /* 0x0000001f002f7202 */ /* 0x000fe20000000f00 */
[----:B------:R-:W-:Y:S01]  /*7b00*/  FADD.FTZ R2, R44, R2 ;  /* 0x000000022c027221 */ /* 0x000fe20000010000 */
[----:B------:R-:W-:Y:S01]  /*7b10*/  MOV R24, R18 ;  /* 0x0000001200187202 */ /* 0x000fe20000000f00 */
[----:B------:R-:W-:Y:S01]  /*7b20*/  IMAD.MOV.U32 R29, RZ, RZ, R26 ;  /* 0x000000ffff1d7224 */ /* 0x000fe200078e001a */
[----:B------:R-:W-:Y:S01]  /*7b30*/  MOV R21, R162 ;  /* 0x000000a200157202 */ /* 0x000fe20000000f00 */
[----:B------:R-:W-:Y:S01]  /*7b40*/  FADD.FTZ R0, R45, R2 ;  /* 0x000000022d007221 */ /* 0x000fe20000010000 */
[C---:B---3--:R-:W-:Y:S01]  /*7b50*/  HMMA.16816.F32.BF16 R152, R128.reuse, R156, R152 ;  /* 0x0000009c8098723c */ /* 0x048fe20000041898 */
[----:B------:R-:W-:Y:S01]  /*7b60*/  FADD.FTZ R2, R46, R3 ;  /* 0x000000032e027221 */ /* 0x000fe20000010000 */
[----:B------:R-:W3:Y:S01]  /*7b70*/  LDSM.16.MT88.4 R56, [R220+0x5900] ;  /* 0x00590000dc38783b */ /* 0x000ee20000004200 */
[----:B------:R-:W-:Y:S01]  /*7b80*/  FADD.FTZ R0, R47, R0 ;  /* 0x000000002f007221 */ /* 0x000fe20000010000 */
[----:B------:R-:W-:Y:S01]  /*7b90*/  MOV R18, R81 ;  /* 0x0000005100127202 */ /* 0x000fe20000000f00 */
[----:B------:R-:W-:Y:S01]  /*7ba0*/  FADD.FTZ R2, R28, R2 ;  /* 0x000000021c027221 */ /* 0x000fe20000010000 */
[----:B------:R-:W-:Y:S01]  /*7bb0*/  MOV R27, R79 ;  /* 0x0000004f001b7202 */ /* 0x000fe20000000f00 */
[----:B------:R-:W-:Y:S01]  /*7bc0*/  FADD.FTZ R0, R10, R0 ;  /* 0x000000000a007221 */ /* 0x000fe20000010000 */
[----:B------:R-:W-:Y:S01]  /*7bd0*/  HMMA.16816.F32.BF16 R156, R128, R158, R88 ;  /* 0x0000009e809c723c */ /* 0x000fe20000041858 */
[----:B------:R-:W-:Y:S01]  /*7be0*/  FADD.FTZ R2, R11, R2 ;  /* 0x000000020b027221 */ /* 0x000fe20000010000 */
[----:B------:R-:W-:Y:S01]  /*7bf0*/  LDSM.16.MT88.4 R88, [R220+0x8900] ;  /* 0x00890000dc58783b */ /* 0x000fe20000004200 */
[----:B------:R-:W-:Y:S01]  /*7c00*/  FADD.FTZ R0, R8, R0 ;  /* 0x0000000008007221 */ /* 0x000fe20000010000 */
[----:B------:R-:W-:Y:S01]  /*7c10*/  UIMAD.WIDE UR4, UR15, 0x2aaaaaab, URZ ;  /* 0x2aaaaaab0f0478a5 */ /* 0x000fe2000f8e023f */
[----:B------:R-:W-:-:S02]  /*7c20*/  FADD.FTZ R2, R9, R2 ;  /* 0x0000000209027221 */ /* 0x000fc40000010000 */
[----:B------:R-:W-:Y:S01]  /*7c30*/  IMAD.MOV.U32 R31, RZ, RZ, R7 ;  /* 0x000000ffff1f7224 */ /* 0x000fe200078e0007 */
[C---:B----4-:R-:W-:Y:S01]  /*7c40*/  HMMA.16816.F32.BF16 R160, R128.reuse, R164, R72 ;  /* 0x000000a480a0723c */ /* 0x050fe20000041848 */
[----:B------:R-:W-:Y:S01]  /*7c50*/  FADD.FTZ R0, R29, R0 ;  /* 0x000000001d007221 */ /* 0x000fe20000010000 */
[----:B------:R-:W4:Y:S01]  /*7c60*/  LDSM.16.MT88.4 R72, [R217+0x8900] ;  /* 0x00890000d948783b */ /* 0x000f220000004200 */
[----:B------:R-:W-:Y:S01]  /*7c70*/  FADD.FTZ R2, R30, R2 ;  /* 0x000000021e027221 */ /* 0x000fe20000010000 */
[----:B------:R-:W-:Y:S01]  /*7c80*/  USHF.R.U32.HI UR15, URZ, 0x1f, UR5 ;  /* 0x0000001f3f0f7899 */ /* 0x000fe20008011605 */
[----:B------:R-:W-:Y:S01]  /*7c90*/  IMAD.MOV.U32 R7, RZ, RZ, R80 ;  /* 0x000000ffff077224 */ /* 0x000fe200078e0050 */
[----:B------:R-:W-:Y:S01]  /*7ca0*/  LDSM.16.MT88.4 R8, [R219+0xb900] ;  /* 0x00b90000db08783b */ /* 0x000fe20000004200 */
[----:B------:R-:W-:Y:S01]  /*7cb0*/  IMAD.MOV.U32 R25, RZ, RZ, R76 ;  /* 0x000000ffff197224 */ /* 0x000fe200078e004c */
[----:B------:R-:W-:Y:S01]  /*7cc0*/  HMMA.16816.F32.BF16 R164, R128, R166, R60 ;  /* 0x000000a680a4723c */ /* 0x000fe2000004183c */
[----:B------:R-:W-:Y:S01]  /*7cd0*/  FADD.FTZ R0, R31, R0 ;  /* 0x000000001f007221 */ /* 0x000fe20000010000 */
[----:B------:R-:W2:Y:S01]  /*7ce0*/  LDSM.16.MT88.4 R80, [R218+0x8900] ;  /* 0x00890000da50783b */ /* 0x000ea20000004200 */
[----:B------:R-:W-:Y:S01]  /*7cf0*/  IMAD.MOV.U32 R26, RZ, RZ, R78 ;  /* 0x000000ffff1a7224 */ /* 0x000fe200078e004e */
[----:B------:R-:W-:Y:S01]  /*7d00*/  ULEA.HI.SX32 UR15, UR5, UR15, 0x1c ;  /* 0x0000000f050f7291 */ /* 0x000fe2000f8fe23f */
[----:B------:R-:W-:-:S02]  /*7d10*/  FADD.FTZ R2, R24, R2 ;  /* 0x0000000218027221 */ /* 0x000fc40000010000 */
[----:B------:R-:W-:Y:S01]  /*7d20*/  FADD.FTZ R0, R25, R0 ;  /* 0x0000000019007221 */ /* 0x000fe20000010000 */
[C---:B-1----:R-:W-:Y:S01]  /*7d30*/  HMMA.16816.F32.BF16 R60, R128.reuse, R64, R92 ;  /* 0x00000040803c723c */ /* 0x042fe2000004185c */
[----:B------:R-:W-:Y:S01]  /*7d40*/  FADD.FTZ R2, R26, R2 ;  /* 0x000000021a027221 */ /* 0x000fe20000010000 */
[----:B------:R-:W-:Y:S01]  /*7d50*/  UISETP.LT.AND UP0, UPT, URZ, UR15, UPT ;  /* 0x0000000f3f00728c */ /* 0x000fe2000bf01270 */
[----:B------:R-:W-:Y:S02]  /*7d60*/  FADD.FTZ R0, R27, R0 ;  /* 0x000000001b007221 */ /* 0x000fe40000010000 */
[----:B------:R-:W-:Y:S01]  /*7d70*/  FADD.FTZ R2, R7, R2 ;  /* 0x0000000207027221 */ /* 0x000fe20000010000 */
[----:B------:R-:W-:Y:S01]  /*7d80*/  USEL UR15, URZ, UR15, !UP0 ;  /* 0x0000000f3f0f7287 */ /* 0x000fe2000c000000 */
[----:B------:R-:W-:Y:S01]  /*7d90*/  FADD.FTZ R0, R18, R0 ;  /* 0x0000000012007221 */ /* 0x000fe20000010000 */
[----:B------:R-:W-:Y:S01]  /*7da0*/  HMMA.16816.F32.BF16 R64, R128, R66, R96 ;  /* 0x000000428040723c */ /* 0x000fe20000041860 */
[----:B------:R-:W-:Y:S01]  /*7db0*/  FADD.FTZ R2, R19, R2 ;  /* 0x0000000213027221 */ /* 0x000fe20000010000 */
[----:B------:R-:W1:Y:S01]  /*7dc0*/  LDSM.16.MT88.4 R96, [R219+0x8900] ;  /* 0x00890000db60783b */ /* 0x000e620000004200 */
[----:B------:R-:W-:Y:S01]  /*7dd0*/  FADD.FTZ R0, R16, R0 ;  /* 0x0000000010007221 */ /* 0x000fe20000010000 */
[----:B------:R-:W-:Y:S01]  /*7de0*/  UISETP.GE.AND UP0, UPT, UR24, UR15, UPT ;  /* 0x0000000f1800728c */ /* 0x000fe2000bf06270 */
[----:B------:R-:W-:-:S02]  /*7df0*/  FADD.FTZ R2, R17, R2 ;  /* 0x0000000211027221 */ /* 0x000fc40000010000 */
[----:B------:R-:W-:Y:S01]  /*7e00*/  FADD.FTZ R0, R22, R0 ;  /* 0x0000000016007221 */ /* 0x000fe20000010000 */
[C---:B---3--:R-:W-:Y:S01]  /*7e10*/  HMMA.16816.F32.BF16 R52, R128.reuse, R56, R52 ;  /* 0x000000388034723c */ /* 0x048fe20000041834 */
[----:B------:R-:W-:Y:S01]  /*7e20*/  FADD.FTZ R2, R214, R2 ;  /* 0x00000002d6027221 */ /* 0x000fe20000010000 */
[----:B------:R-:W-:Y:S01]  /*7e30*/  PLOP3.LUT P0, PT, PT, PT, UP0, 0x80, 0x0 ;  /* 0x000000000000781c */ /* 0x000fe20003f0f008 */
[----:B------:R-:W-:Y:S02]  /*7e40*/  FADD.FTZ R0, R23, R0 ;  /* 0x0000000017007221 */ /* 0x000fe40000010000 */
[----:B------:R-:W-:Y:S02]  /*7e50*/  FADD.FTZ R2, R252, R2 ;  /* 0x00000002fc027221 */ /* 0x000fe40000010000 */
[----:B------:R-:W-:Y:S01]  /*7e60*/  FADD.FTZ R0, R21, R0 ;  /* 0x0000000015007221 */ /* 0x000fe20000010000 */
[----:B------:R-:W-:Y:S01]  /*7e70*/  HMMA.16816.F32.BF16 R56, R128, R58, R84 ;  /* 0x0000003a8038723c */ /* 0x000fe20000041854 */
[----:B------:R-:W-:-:S02]  /*7e80*/  FADD.FTZ R2, R215, R2 ;  /* 0x00000002d7027221 */ /* 0x000fc40000010000 */
[----:B------:R-:W-:Y:S02]  /*7e90*/  FADD.FTZ R0, R210, R0 ;  /* 0x00000000d2007221 */ /* 0x000fe40000010000 */
[----:B------:R-:W-:Y:S02]  /*7ea0*/  FADD.FTZ R3, R134, R2 ;  /* 0x0000000286037221 */ /* 0x000fe40000010000 */
[----:B------:R-:W-:Y:S01]  /*7eb0*/  FADD.FTZ R2, R212, R0 ;  /* 0x00000000d4027221 */ /* 0x000fe20000010000 */
[----:B----4-:R-:W-:Y:S01]  /*7ec0*/  HMMA.16816.F32.BF16 R68, R128, R72, R100 ;  /* 0x000000488044723c */ /* 0x010fe20000041864 */
[----:B------:R-:W-:Y:S02]  /*7ed0*/  FADD.FTZ R0, R135, R3 ;  /* 0x0000000387007221 */ /* 0x000fe40000010000 */
[----:B------:R-:W-:Y:S02]  /*7ee0*/  FADD.FTZ R3, R213, R2 ;  /* 0x00000002d5037221 */ /* 0x000fe40000010000 */
[----:B------:R-:W-:-:S02]  /*7ef0*/  FADD.FTZ R2, R208, R0 ;  /* 0x00000000d0027221 */ /* 0x000fc40000010000 */
[----:B------:R-:W-:Y:S01]  /*7f00*/  FADD.FTZ R0, R211, R3 ;  /* 0x00000003d3007221 */ /* 0x000fe20000010000 */
[C---:B--2---:R-:W-:Y:S01]  /*7f10*/  HMMA.16816.F32.BF16 R76, R128.reuse, R80, R108 ;  /* 0x00000050804c723c */ /* 0x044fe2000004186c */
[----:B------:R-:W-:Y:S02]  /*7f20*/  FADD.FTZ R2, R209, R2 ;  /* 0x00000002d1027221 */ /* 0x000fe40000010000 */
        /* <DEDUP_REMOVED lines=8> */
[----:B------:R-:W-:Y:S01]  /*7fb0*/  HMMA.16816.F32.BF16 R72, R128, R74, R104 ;  /* 0x0000004a8048723c */ /* 0x000fe20000041868 */
[----:B------:R-:W2:Y:S01]  /*7fc0*/  LDSM.16.MT88.4 R104, [R217+0xb900] ;  /* 0x00b90000d968783b */ /* 0x000ea20000004200 */
[----:B------:R-:W-:-:S05]  /*7fd0*/  FADD.FTZ R0, R5, R2 ;  /* 0x0000000205007221 */ /* 0x000fca0000010000 */
[----:B------:R-:W-:Y:S01]  /*7fe0*/  STL [R1+0xc], R0 ;  /* 0x00000c0001007387 */ /* 0x000fe20000100800 */
[C---:B------:R-:W-:Y:S03]  /*7ff0*/  HMMA.16816.F32.BF16 R80, R128.reuse, R82, R112 ;  /* 0x000000528050723c */ /* 0x040fe60000041870 */
[----:B------:R-:W3:Y:S04]  /*8000*/  LDSM.16.MT88.4 R112, [R218+0xb900] ;  /* 0x00b90000da70783b */ /* 0x000ee80000004200 */
[----:B------:R-:W-:Y:S01]  /*8010*/  STL [R1+0x8], R3 ;  /* 0x0000080301007387 */ /* 0x000fe20000100800 */
[C---:B------:R-:W-:Y:S03]  /*8020*/  HMMA.16816.F32.BF16 R88, R128.reuse, R90, R120 ;  /* 0x0000005a8058723c */ /* 0x040fe60000041878 */
[----:B------:R-:W4:Y:S05]  /*8030*/  LDSM.16.MT88.4 R120, [R220+0xb900] ;  /* 0x00b90000dc78783b */ /* 0x000f2a0000004200 */
[C---:B-1----:R-:W-:Y:S08]  /*8040*/  HMMA.16816.F32.BF16 R92, R128.reuse, R96, R124 ;  /* 0x00000060805c723c */ /* 0x042ff0000004187c */
[C---:B------:R-:W-:Y:S08]  /*8050*/  HMMA.16816.F32.BF16 R96, R128.reuse, R98, R184 ;  /* 0x000000628060723c */ /* 0x040ff000000418b8 */
[C---:B------:R-:W-:Y:S08]  /*8060*/  HMMA.16816.F32.BF16 R124, R128.reuse, R8, R36 ;  /* 0x00000008807c723c */ /* 0x040ff00000041824 */
[C---:B--2---:R-:W-:Y:S08]  /*8070*/  HMMA.16816.F32.BF16 R100, R128.reuse, R104, R188 ;  /* 0x000000688064723c */ /* 0x044ff000000418bc */
[C---:B---3--:R-:W-:Y:S08]  /*8080*/  HMMA.16816.F32.BF16 R108, R128.reuse, R112, R196 ;  /* 0x00000070806c723c */ /* 0x048ff000000418c4 */
[C---:B----4-:R-:W-:Y:S08]  /*8090*/  HMMA.16816.F32.BF16 R116, R128.reuse, R120, R204 ;  /* 0x000000788074723c */ /* 0x050ff000000418cc */
[C---:B------:R-:W-:Y:S08]  /*80a0*/  HMMA.16816.F32.BF16 R104, R128.reuse, R106, R192 ;  /* 0x0000006a8068723c */ /* 0x040ff000000418c0 */
[C---:B------:R-:W-:Y:S08]  /*80b0*/  HMMA.16816.F32.BF16 R112, R128.reuse, R114, R200 ;  /* 0x000000728070723c */ /* 0x040ff000000418c8 */
[C---:B------:R-:W-:Y:S08]  /*80c0*/  HMMA.16816.F32.BF16 R120, R128.reuse, R122, R40 ;  /* 0x0000007a8078723c */ /* 0x040ff00000041828 */
[----:B------:R-:W-:Y:S01]  /*80d0*/  HMMA.16816.F32.BF16 R128, R128, R10, R32 ;  /* 0x0000000a8080723c */ /* 0x000fe20000041820 */
[----:B------:R-:W-:Y:S07]  /*80e0*/  @!P0 BRA `(.L_x_1356) ;  /* 0x00005b0000008947 */ /* 0x000fee0003800000 */
[----:B------:R-:W2:Y:S01]  /*80f0*/  LDL R21, [R1+0x14] ;  /* 0x0000140001157983 */ /* 0x000ea20000100800 */
[----:B------:R-:W-:Y:S01]  /*8100*/  PLOP3.LUT P1, PT, PT, PT, UP1, 0x80, 0x0 ;  /* 0x000000000000781c */ /* 0x000fe20003f2f018 */
[----:B------:R-:W-:Y:S01]  /*8110*/  IMAD.MOV.U32 R134, RZ, RZ, R132 ;  /* 0x000000ffff867224 */ /* 0x000fe200078e0084 */
[----:B------:R-:W-:Y:S01]  /*8120*/  PLOP3.LUT P0, PT, PT, PT, UP1, 0x80, 0x0 ;  /* 0x000000000000781c */ /* 0x000fe20003f0f018 */
[----:B------:R-:W-:Y:S01]  /*8130*/  IMAD.MOV.U32 R3, RZ, RZ, R133 ;  /* 0x000000ffff037224 */ /* 0x000fe200078e0085 */
[----:B------:R-:W-:-:S02]  /*8140*/  UMOV UR16, UR24 ;  /* 0x0000001800107c82 */ /* 0x000fc40008000000 */
[----:B------:R-:W-:Y:S02]  /*8150*/  ULDC.64 UR6, c[0x0][0x208] ;  /* 0x0000820000067ab9 */ /* 0x000fe40000000a00 */
[----:B------:R-:W-:-:S05]  /*8160*/  ULDC.64 UR4, c[0x0][0x1e0] ;  /* 0x0000780000047ab9 */ /* 0x000fca0000000a00 */
[----:B--2---:R-:W-:-:S05]  /*8170*/  @P1 IMAD.HI.U32 R0, R21, c[0x0][0x2c8], RZ ;  /* 0x0000b20015001a27 */ /* 0x004fca00078e00ff */
[----:B------:R-:W-:-:S05]  /*8180*/  @P0 SHF.R.U32.HI R0, RZ, c[0x0][0x2cc], R0 ;  /* 0x0000b300ff000a19 */ /* 0x000fca0000011600 */
[----:B------:R1:W-:Y:S02]  /*8190*/  @P0 STL [R1+0x10], R0 ;  /* 0x0000100001000387 */ /* 0x0003e40000100800 */
.L_x_1357:
[----:B------:R-:W2:Y:S01]  /*81a0*/  LDL.64 R6, [R1+0x20] ;  /* 0x0000200001067983 */ /* 0x000ea20000100a00 */
[----:B------:R-:W-:Y:S01]  /*81b0*/  UISETP.GE.AND UP0, UPT, UR16, URZ, UPT ;  /* 0x0000003f1000728c */ /* 0x000fe2000bf06270 */
[----:B------:R-:W-:Y:S04]  /*81c0*/  DEPBAR.LE SB0, 0x0 ;  /* 0x000080000000791a */ /* 0x000fe80000000000 */
[----:B------:R-:W2:Y:S06]  /*81d0*/  LDL.64 R4, [R1+0x38] ;  /* 0x0000380001047983 */ /* 0x000eac0000100a00 */
[----:B------:R-:W-:Y:S01]  /*81e0*/  BAR.SYNC.DEFER_BLOCKING 0x0 ;  /* 0x0000000000007b1d */ /* 0x000fe20000010000 */
[----:B------:R-:W-:Y:S01]  /*81f0*/  PLOP3.LUT P1, PT, PT, PT, UP0, 0x80, 0x0 ;  /* 0x000000000000781c */ /* 0x000fe20003f2f008 */
[----:B------:R-:W-:Y:S01]  /*8200*/  @UP0 USHF.R.S32.HI UR17, URZ, 0x1f, UR16 ;  /* 0x0000001f3f110899 */ /* 0x000fe20008011410 */
[----:B------:R-:W-:Y:S01]  /*8210*/  PLOP3.LUT P6, PT, PT, PT, UP0, 0x80, 0x0 ;  /* 0x000000000000781c */ /* 0x000fe20003fcf008 */
[----:B------:R-:W-:Y:S01]  /*8220*/  @UP0 UIMAD.WIDE.U32 UR18, UR16, UR6, URZ ;  /* 0x00000006101202a5 */ /* 0x000fe2000f8e003f */
[----:B------:R-:W-:Y:S01]  /*8230*/  PLOP3.LUT P0, PT, PT, PT, UP0, 0x80, 0x0 ;  /* 0x000000000000781c */ /* 0x000fe20003f0f008 */
[----:B------:R-:W-:Y:S02]  /*8240*/  @UP0 UIMAD UR17, UR17, UR6, URZ ;  /* 0x00000006111102a4 */ /* 0x000fe4000f8e023f */
[----:B------:R-:W-:Y:S02]  /*8250*/  UIADD3 UR24, UR16, -0x1, URZ ;  /* 0xffffffff10187890 */ /* 0x000fe4000fffe03f */
[----:B------:R-:W-:Y:S01]  /*8260*/  @UP0 UIMAD UR17, UR16, UR7, UR17 ;  /* 0x00000007101102a4 */ /* 0x000fe2000f8e0211 */
[----:B-1----:R-:W-:Y:S03]  /*8270*/  IMAD.U32 R0, RZ, RZ, UR18 ;  /* 0x00000012ff007e24 */ /* 0x002fe6000f8e00ff */
[----:B------:R-:W-:Y:S04]  /*8280*/  @UP0 UIADD3 UR17, UR19, UR17, URZ ;  /* 0x0000001113110290 */ /* 0x000fe8000fffe03f */
[----:B------:R-:W-:Y:S01]  /*8290*/  @UP0 UIMAD UR17, UR17, 0x60, URZ ;  /* 0x00000060111108a4 */ /* 0x000fe2000f8e023f */
[----:B------:R-:W-:Y:S08]  /*82a0*/  LDSM.16.M88.4 R48, [R223+0x18100] ;  /* 0x01810000df30783b */ /* 0x000ff00000000200 */
[----:B-----5:R-:W1:Y:S08]  /*82b0*/  LDSM.16.M88.4 R8, [R216+0xc100] ;  /* 0x00c10000d808783b */ /* 0x020e700000000200 */
[----:B------:R-:W3:Y:S08]  /*82c0*/  LDSM.16.M88.4 R16, [R216+0xc900] ;  /* 0x00c90000d810783b */ /* 0x000ef00000000200 */
[----:B------:R-:W4:Y:S08]  /*82d0*/  LDSM.16.M88.4 R24, [R216+0xd100] ;  /* 0x00d10000d818783b */ /* 0x000f300000000200 */
[----:B------:R-:W1:Y:S08]  /*82e0*/  LDSM.16.M88.4 R32, [R216+0xd900] ;  /* 0x00d90000d820783b */ /* 0x000e700000000200 */
[----:B------:R-:W1:Y:S08]  /*82f0*/  LDSM.16.M88.4 R40, [R216+0xe100] ;  /* 0x00e10000d828783b */ /* 0x000e700000000200 */
[----:B------:R-:W1:Y:S08]  /*8300*/  LDSM.16.M88.4 R184, [R216+0xe900] ;  /* 0x00e90000d8b8783b */ /* 0x000e700000000200 */
[----:B------:R-:W-:Y:S08]  /*8310*/  LDSM.16.M88.4 R188, [R224+0x18100] ;  /* 0x01810000e0bc783b */ /* 0x000ff00000000200 */
[----:B------:R-:W1:Y:S08]  /*8320*/  LDSM.16.M88.4 R192, [R227] ;  /* 0x00000000e3c0783b */ /* 0x000e700000000200 */
[----:B------:R-:W1:Y:S08]  /*8330*/  LDSM.16.M88.4 R196, [R250] ;  /* 0x00000000fac4783b */ /* 0x000e700000000200 */
[----:B------:R-:W1:Y:S08]  /*8340*/  LDSM.16.M88.4 R200, [R249] ;  /* 0x00000000f9c8783b */ /* 0x000e700000000200 */
[----:B------:R-:W1:Y:S08]  /*8350*/  LDSM.16.M88.4 R204, [R248] ;  /* 0x00000000f8cc783b */ /* 0x000e700000000200 */
[----:B------:R-:W1:Y:S08]  /*8360*/  LDSM.16.M88.4 R208, [R247] ;  /* 0x00000000f7d0783b */ /* 0x000e700000000200 */
[----:B------:R-:W1:Y:S08]  /*8370*/  LDSM.16.M88.4 R212, [R246] ;  /* 0x00000000f6d4783b */ /* 0x000e700000000200 */
[----:B------:R-:W3:Y:S01]  /*8380*/  LDL.64 R132, [R1+0x30] ;  /* 0x0000300001847983 */ /* 0x000ee20000100a00 */
[----:B--2---:R-:W-:Y:S01]  /*8390*/  @P1 IMAD.MOV.U32 R5, RZ, RZ, R7 ;  /* 0x000000ffff051224 */ /* 0x004fe200078e0007 */
[----:B------:R-:W-:Y:S03]  /*83a0*/  PLOP3.LUT P1, PT, PT, PT, UP0, 0x80, 0x0 ;  /* 0x000000000000781c */ /* 0x000fe60003f2f008 */
[----:B------:R-:W-:Y:S01]  /*83b0*/  @P6 IMAD.WIDE.U32 R4, R0, 0x60, R4 ;  /* 0x0000006000046825 */ /* 0x000fe200078e0004 */
[----:B------:R-:W-:Y:S04]  /*83c0*/  PLOP3.LUT P6, PT, PT, PT, UP0, 0x80, 0x0 ;  /* 0x000000000000781c */ /* 0x000fe80003fcf008 */
[----:B------:R-:W-:Y:S02]  /*83d0*/  @P0 SHF.L.U32 R2, R4, 0x1, RZ ;  /* 0x0000000104020819 */ /* 0x000fe400000006ff */
[----:B------:R-:W-:Y:S03]  /*83e0*/  PLOP3.LUT P0, PT, PT, PT, UP0, 0x80, 0x0 ;  /* 0x000000000000781c */ /* 0x000fe60003f0f008 */
[----:B------:R-:W-:Y:S02]  /*83f0*/  @P1 IADD3 R0, R5, UR17, RZ ;  /* 0x0000001105001c10 */ /* 0x000fe4000fffe0ff */
[----:B------:R-:W-:Y:S02]  /*8400*/  PLOP3.LUT P1, PT, PT, PT, UP0, 0x80, 0x0 ;  /* 0x000000000000781c */ /* 0x000fe40003f2f008 */
[----:B------:R-:W-:Y:S06]  /*8410*/  @P6 IADD3 R5, P6, R2, 0x80, RZ ;  /* 0x0000008002056810 */ /* 0x000fec0007fde0ff */
[----:B------:R-:W-:Y:S02]  /*8420*/  @P0 SHF.L.U64.HI R0, R4, 0x1, R0 ;  /* 0x0000000104000819 */ /* 0x000fe40000010200 */
[----:B------:R-:W-:Y:S03]  /*8430*/  PLOP3.LUT P0, PT, PT, PT, UP0, 0x80, 0x0 ;  /* 0x000000000000781c */ /* 0x000fe60003f0f008 */
[----:B------:R-:W-:Y:S11]  /*8440*/  @P1 IADD3 R12, P1, R5, c[0x0][0x1f8], RZ ;  /* 0x00007e00050c1a10 */ /* 0x000ff60007f3e0ff */
[----:B------:R-:W-:Y:S02]  /*8450*/  @!UPT UIADD3 URZ, URZ, URZ, URZ ;  /* 0x0000003f3f3ff290 */ /* 0x000fe4000fffe03f */
[--C-:B------:R-:W-:Y:S02]  /*8460*/  @P0 IADD3.X R13, RZ, c[0x0][0x1fc], R0.reuse, P1, P6 ;  /* 0x00007f00ff0d0a10 */ /* 0x100fe40000fec400 */
[----:B------:R-:W-:Y:S02]  /*8470*/  PLOP3.LUT P6, PT, PT, PT, UP0, 0x80, 0x0 ;  /* 0x000000000000781c */ /* 0x000fe40003fcf008 */
[----:B------:R-:W-:Y:S02]  /*8480*/  PLOP3.LUT P1, PT, PT, PT, UP0, 0x80, 0x0 ;  /* 0x000000000000781c */ /* 0x000fe40003f2f008 */
[----:B------:R-:W-:Y:S09]  /*8490*/  PLOP3.LUT P0, PT, PT, PT, UP0, 0x80, 0x0 ;  /* 0x000000000000781c */ /* 0x000ff20003f0f008 */
[----:B------:R-:W-:Y:S04]  /*84a0*/  @P6 IADD3 R4, P6, R2, 0x100, RZ ;  /* 0x0000010002046810 */ /* 0x000fe80007fde0ff */
        /* <DEDUP_REMOVED lines=9> */
[----:B------:R-:W-:Y:S02]  /*8540*/  @P0 IADD3.X R5, RZ, c[0x0][0x1fc], R0, P1, P6 ;  /* 0x00007f00ff050a10 */ /* 0x000fe40000fec400 */
[----:B------:R-:W-:Y:S02]  /*8550*/  PLOP3.LUT P1, PT, PT, PT, UP0, 0x80, 0x0 ;  /* 0x000000000000781c */ /* 0x000fe40003f2f008 */
[----:B------:R-:W-:Y:S02]  /*8560*/  PLOP3.LUT P6, PT, PT, PT, UP0, 0x80, 0x0 ;  /* 0x000000000000781c */ /* 0x000fe40003fcf008 */
[----:B------:R-:W-:Y:S09]  /*8570*/  PLOP3.LUT P0, PT, PT, PT, UP0, 0x80, 0x0 ;  /* 0x000000000000781c */ /* 0x000ff20003f0f008 */
[----:B------:R-:W-:Y:S04]  /*8580*/  @P1 IADD3 R2, P1, R2, c[0x0][0x1f8], RZ ;  /* 0x00007e0002021a10 */ /* 0x000fe80007f3e0ff */
[----:B------:R-:W-:Y:S09]  /*8590*/  @P6 IADD3 R20, P6, R2, UR9, RZ ;  /* 0x0000000902146c10 */ /* 0x000ff2000ffde0ff */
[----:B------:R-:W-:Y:S02]  /*85a0*/  @P0 IADD3.X R0, R0, c[0x0][0x1fc], RZ, P1, !PT ;  /* 0x00007f0000000a10 */ /* 0x000fe40000ffe4ff */
[----:B------:R-:W-:Y:S02]  /*85b0*/  PLOP3.LUT P0, PT, PT, PT, UP0, 0x80, 0x0 ;  /* 0x000000000000781c */ /* 0x000fe40003f0f008 */
[----:B------:R-:W-:Y:S11]  /*85c0*/  PLOP3.LUT P1, PT, PT, PT, UP0, 0x80, 0x0 ;  /* 0x000000000000781c */ /* 0x000ff60003f2f008 */
[----:B------:R-:W-:Y:S02]  /*85d0*/  @P0 IADD3.X R21, R0, UR8, RZ, P6, !PT ;  /* 0x0000000800150c10 */ /* 0x000fe4000b7fe4ff */
[----:B------:R-:W-:Y:S02]  /*85e0*/  @P1 IADD3 R36, P1, R20, UR9, RZ ;  /* 0x0000000914241c10 */ /* 0x000fe4000ff3e0ff */
[----:B------:R-:W-:Y:S02]  /*85f0*/  PLOP3.LUT P0, PT, PT, PT, UP0, 0x80, 0x0 ;  /* 0x000000000000781c */ /* 0x000fe40003f0f008 */
[----:B------:R-:W-:Y:S11]  /*8600*/  PLOP3.LUT P6, PT, PT, PT, UP0, 0x80, 0x0 ;  /* 0x000000000000781c */ /* 0x000ff60003fcf008 */
[----:B------:R-:W-:Y:S02]  /*8610*/  @P0 IADD3.X R37, R21, UR8, RZ, P1, !PT ;  /* 0x0000000815250c10 */ /* 0x000fe40008ffe4ff */
[----:B------:R-:W-:Y:S01]  /*8620*/  PLOP3.LUT P1, PT, PT, PT, UP0, 0x80, 0x0 ;  /* 0x000000000000781c */ /* 0x000fe20003f2f008 */
[----:B------:R-:W-:Y:S01]  /*8630*/  @P6 IMAD.MOV.U32 R14, RZ, RZ, R2 ;  /* 0x000000ffff0e6224 */ /* 0x000fe200078e0002 */
[----:B------:R-:W-:Y:S01]  /*8640*/  PLOP3.LUT P0, PT, PT, PT, UP0, 0x80, 0x0 ;  /* 0x000000000000781c */ /* 0x000fe20003f0f008 */
[----:B------:R-:W-:Y:S01]  /*8650*/  @P6 IMAD.MOV.U32 R15, RZ, RZ, R0 ;  /* 0x000000ffff0f6224 */ /* 0x000fe200078e0000 */
[----:B------:R-:W-:Y:S02]  /*8660*/  PLOP3.LUT P6, PT, PT, PT, UP0, 0x80, 0x0 ;  /* 0x000000000000781c */ /* 0x000fe40003fcf008 */
[----:B------:R-:W-:Y:S07]  /*8670*/  PLOP3.LUT P0, PT, PT, PT, UP0, 0x80, 0x0 ;  /* 0x000000000000781c */ /* 0x000fee0003f0f008 */
[----:B------:R-:W-:Y:S01]  /*8680*/  @!PT LDS RZ, [RZ] ;  /* 0x00000000fffff984 */ /* 0x000fe20000000800 */
[----:B------:R-:W-:Y:S01]  /*8690*/  @!PT LDS RZ, [RZ] ;  /* 0x00000000fffff984 */ /* 0x000fe20000000800 */
[----:B------:R-:W-:Y:S01]  /*86a0*/  @!PT LDS RZ, [RZ] ;  /* 0x00000000fffff984 */ /* 0x000fe20000000800 */
[----:B------:R3:W-:Y:S01]  /*86b0*/  @P1 LDGSTS.E.BYPASS.LTC128B.128 [R251+0x100], [R14.64], !P5 ;  /* 0x001000000efb1fae */ /* 0x0007e2000e901d5e */
[----:B------:R-:W-:Y:S02]  /*86c0*/  PLOP3.LUT P1, PT, PT, PT, UP0, 0x80, 0x0 ;  /* 0x000000000000781c */ /* 0x000fe40003f2f008 */
[----:B------:R-:W-:Y:S05]  /*86d0*/  PLOP3.LUT P1, PT, PT, PT, UP0, 0x80, 0x0 ;  /* 0x000000000000781c */ /* 0x000fea0003f2f008 */
[----:B------:R3:W-:Y:S01]  /*86e0*/  @P6 LDGSTS.E.BYPASS.LTC128B.128 [R251+0x3100], [R12.64], !P4 ;  /* 0x031000000cfb6fae */ /* 0x0007e2000e101d5e */
[----:B------:R-:W-:Y:S02]  /*86f0*/  PLOP3.LUT P6, PT, PT, PT, UP0, 0x80, 0x0 ;  /* 0x000000000000781c */ /* 0x000fe40003fcf008 */
[----:B------:R-:W-:Y:S05]  /*8700*/  PLOP3.LUT P6, PT, PT, PT, UP0, 0x80, 0x0 ;  /* 0x000000000000781c */ /* 0x000fea0003fcf008 */
[----:B------:R1:W-:Y:S01]  /*8710*/  @P0 LDGSTS.E.BYPASS.LTC128B.128 [R251+0x6100], [R6.64], !P3 ;  /* 0x0610000006fb0fae */ /* 0x0003e2000d901d5e */
[----:B------:R-:W-:Y:S02]  /*8720*/  PLOP3.LUT P0, PT, PT, PT, UP0, 0x80, 0x0 ;  /* 0x000000000000781c */ /* 0x000fe40003f0f008 */
[----:B------:R-:W-:Y:S05]  /*8730*/  PLOP3.LUT P0, PT, PT, PT, UP0, 0x80, 0x0 ;  /* 0x000000000000781c */ /* 0x000fea0003f0f008 */
[----:B------:R1:W-:Y:S01]  /*8740*/  @P1 LDGSTS.E.BYPASS.LTC128B.128 [R251+0x9100], [R4.64], !P2 ;  /* 0x0910000004fb1fae */ /* 0x0003e2000d101d5e */
[----:B------:R-:W-:Y:S07]  /*8750*/  PLOP3.LUT P1, PT, PT, PT, UP0, 0x80, 0x0 ;  /* 0x000000000000781c */ /* 0x000fee0003f2f008 */
[----:B------:R4:W-:Y:S01]  /*8760*/  @P6 LDGSTS.E.BYPASS.LTC128B.128 [R251+0x1100], [R20.64], !P5 ;  /* 0x0110000014fb6fae */ /* 0x0009e2000e901d5e */
[----:B------:R-:W-:Y:S07]  /*8770*/  PLOP3.LUT P6, PT, PT, PT, UP0, 0x80, 0x0 ;  /* 0x000000000000781c */ /* 0x000fee0003fcf008 */
[----:B------:R4:W-:Y:S01]  /*8780*/  @P1 LDGSTS.E.BYPASS.LTC128B.128 [R251+0x4100], [R20.64+0x80], !P4 ;  /* 0x0410008014fb1fae */ /* 0x0009e2000e101d5e */
[----:B------:R-:W-:Y:S02]  /*8790*/  PLOP3.LUT P1, PT, PT, PT, UP0, 0x80, 0x0 ;  /* 0x000000000000781c */ /* 0x000fe40003f2f008 */
[----:B------:R-:W-:Y:S05]  /*87a0*/  PLOP3.LUT P1, PT, PT, PT, UP0, 0x80, 0x0 ;  /* 0x000000000000781c */ /* 0x000fea0003f2f008 */
[----:B------:R4:W-:Y:S01]  /*87b0*/  @P0 LDGSTS.E.BYPASS.LTC128B.128 [R251+0x7100], [R20.64+0x100], !P3 ;  /* 0x0710010014fb0fae */ /* 0x0009e2000d901d5e */
[----:B------:R-:W-:Y:S01]  /*87c0*/  PLOP3.LUT P0, PT, PT, PT, UP0, 0x80, 0x0 ;  /* 0x000000000000781c */ /* 0x000fe20003f0f008 */
[C---:B-1----:R-:W-:Y:S06]  /*87d0*/  HMMA.16816.F32.BF16 R4, R48.reuse, R8, RZ ;  /* 0x000000083004723c */ /* 0x042fec00000418ff */
[----:B------:R4:W-:Y:S01]  /*87e0*/  @P6 LDGSTS.E.BYPASS.LTC128B.128 [R251+0xa100], [R20.64+0x180], !P2 ;  /* 0x0a10018014fb6fae */ /* 0x0009e2000d101d5e */
[----:B------:R-:W-:Y:S01]  /*87f0*/  PLOP3.LUT P6, PT, PT, PT, UP0, 0x80, 0x0 ;  /* 0x000000000000781c */ /* 0x000fe20003fcf008 */
[C---:B------:R-:W-:Y:S06]  /*8800*/  HMMA.16816.F32.BF16 R8, R48.reuse, R10, RZ ;  /* 0x0000000a3008723c */ /* 0x040fec00000418ff */
[----:B------:R1:W-:Y:S01]  /*8810*/  @P0 LDGSTS.E.BYPASS.LTC128B.128 [R251+0x2100], [R36.64], !P5 ;  /* 0x0210000024fb0fae */ /* 0x0003e2000e901d5e */
[----:B------:R-:W-:Y:S01]  /*8820*/  PLOP3.LUT P0, PT, PT, PT, UP0, 0x80, 0x0 ;  /* 0x000000000000781c */ /* 0x000fe20003f0f008 */
[----:B------:R-:W-:Y:S01]  /*8830*/  UISETP.GE.AND UP0, UPT, UR16, 0x1, UPT ;  /* 0x000000011000788c */ /* 0x000fe2000bf06270 */
[C---:B---3--:R-:W-:Y:S05]  /*8840*/  HMMA.16816.F32.BF16 R12, R48.reuse, R16, RZ ;  /* 0x00000010300c723c */ /* 0x048fea00000418ff */
[----:B------:R1:W-:Y:S01]  /*8850*/  @P6 LDGSTS.E.BYPASS.LTC128B.128 [R251+0x5100], [R36.64+0x80], !P4 ;  /* 0x0510008024fb6fae */ /* 0x0003e2000e101d5e */
[----:B------:R-:W-:Y:S02]  /*8860*/  PLOP3.LUT P6, PT, PT, PT, UP0, 0x80, 0x0 ;  /* 0x000000000000781c */ /* 0x000fe40003fcf008 */
[C---:B------:R-:W-:Y:S02]  /*8870*/  HMMA.16816.F32.BF16 R16, R48.reuse, R18, RZ ;  /* 0x000000123010723c */ /* 0x040fe400000418ff */
[----:B------:R-:W-:Y:S02]  /*8880*/  @UP0 UIMAD.WIDE.U32 UR18, UR24, UR4, URZ ;  /* 0x00000004181202a5 */ /* 0x000fe4000f8e003f */
[----:B------:R-:W-:Y:S01]  /*8890*/  @UP0 USHF.R.S32.HI UR17, URZ, 0x1f, UR24 ;  /* 0x0000001f3f110899 */ /* 0x000fe20008011418 */
[----:B------:R1:W-:Y:S01]  /*88a0*/  @P1 LDGSTS.E.BYPASS.LTC128B.128 [R251+0x8100], [R36.64+0x100], !P3 ;  /* 0x0810010024fb1fae */ /* 0x0003e2000d901d5e */
[----:B------:R-:W-:Y:S02]  /*88b0*/  PLOP3.LUT P1, PT, PT, PT, UP0, 0x80, 0x0 ;  /* 0x000000000000781c */ /* 0x000fe40003f2f008 */
[C---:B----4-:R-:W-:Y:S01]  /*88c0*/  HMMA.16816.F32.BF16 R20, R48.reuse, R24, RZ ;  /* 0x000000183014723c */ /* 0x050fe200000418ff */
[----:B------:R-:W-:Y:S04]  /*88d0*/  @UP0 UIMAD UR17, UR17, UR4, URZ ;  /* 0x00000004111102a4 */ /* 0x000fe8000f8e023f */
[----:B------:R1:W-:Y:S01]  /*88e0*/  @P0 LDGSTS.E.BYPASS.LTC128B.128 [R251+0xb100], [R36.64+0x180], !P2 ;  /* 0x0b10018024fb0fae */ /* 0x0003e2000d101d5e */
[----:B------:R-:W-:Y:S01]  /*88f0*/  PLOP3.LUT P0, PT, PT, PT, UP0, 0x80, 0x0 ;  /* 0x000000000000781c */ /* 0x000fe20003f0f008 */
[----:B------:R-:W-:Y:S01]  /*8900*/  @UP0 UIMAD UR17, UR24, UR5, UR17 ;  /* 0x00000005181102a4 */ /* 0x000fe2000f8e0211 */
[C---:B------:R-:W-:Y:S03]  /*8910*/  HMMA.16816.F32.BF16 R24, R48.reuse, R26, RZ ;  /* 0x0000001a3018723c */ /* 0x040fe600000418ff */
[----:B------:R-:W-:Y:S02]  /*8920*/  @UP0 UIADD3 UR17, UR19, UR17, URZ ;  /* 0x0000001113110290 */ /* 0x000fe4000fffe03f */
[----:B------:R-:W0:Y:S02]  /*8930*/  LDGDEPBAR ;  /* 0x00000000000079af */ /* 0x000e240000000000 */
[----:B------:R-:W-:Y:S01]  /*8940*/  @UP0 UIMAD UR17, UR17, 0x60, URZ ;  /* 0x00000060111108a4 */ /* 0x000fe2000f8e023f */
[C---:B------:R-:W-:Y:S08]  /*8950*/  HMMA.16816.F32.BF16 R28, R48.reuse, R32, RZ ;  /* 0x00000020301c723c */ /* 0x040ff000000418ff */
[C---:B------:R-:W-:Y:S08]  /*8960*/  HMMA.16816.F32.BF16 R32, R48.reuse, R34, RZ ;  /* 0x000000223020723c */ /* 0x040ff000000418ff */
[C---:B-1----:R-:W-:Y:S08]  /*8970*/  HMMA.16816.F32.BF16 R36, R48.reuse, R40, RZ ;  /* 0x000000283024723c */ /* 0x042ff000000418ff */
[C---:B------:R-:W-:Y:S08]  /*8980*/  HMMA.16816.F32.BF16 R40, R48.reuse, R42, RZ ;  /* 0x0000002a3028723c */ /* 0x040ff000000418ff */
[C---:B------:R-:W-:Y:S08]  /*8990*/  HMMA.16816.F32.BF16 R44, R48.reuse, R184, RZ ;  /* 0x000000b8302c723c */ /* 0x040ff000000418ff */
        /* <DEDUP_REMOVED lines=10> */
[----:B------:R-:W3:Y:S07]  /*8a40*/  LDSM.16.M88.4 R200, [R222+0xd100] ;  /* 0x00d10000dec8783b */ /* 0x000eee0000000200 */
[C---:B------:R-:W-:Y:S08]  /*8a50*/  HMMA.16816.F32.BF16 R28, R188.reuse, R204, R28 ;  /* 0x000000ccbc1c723c */ /* 0x040ff0000004181c */
[C---:B------:R-:W-:Y:S01]  /*8a60*/  HMMA.16816.F32.BF16 R32, R188.reuse, R206, R32 ;  /* 0x000000cebc20723c */ /* 0x040fe20000041820 */
[----:B------:R-:W2:Y:S07]  /*8a70*/  LDSM.16.M88.4 R204, [R222+0xd900] ;  /* 0x00d90000decc783b */ /* 0x000eae0000000200 */
[C---:B------:R-:W-:Y:S08]  /*8a80*/  HMMA.16816.F32.BF16 R36, R188.reuse, R208, R36 ;  /* 0x000000d0bc24723c */ /* 0x040ff00000041824 */
[C---:B------:R-:W-:Y:S01]  /*8a90*/  HMMA.16816.F32.BF16 R40, R188.reuse, R210, R40 ;  /* 0x000000d2bc28723c */ /* 0x040fe20000041828 */
[----:B------:R-:W-:Y:S07]  /*8aa0*/  LDSM.16.M88.4 R208, [R222+0xe900] ;  /* 0x00e90000ded0783b */ /* 0x000fee0000000200 */
[C---:B------:R-:W-:Y:S01]  /*8ab0*/  HMMA.16816.F32.BF16 R44, R188.reuse, R212, R44 ;  /* 0x000000d4bc2c723c */ /* 0x040fe2000004182c */
[----:B------:R-:W4:Y:S07]  /*8ac0*/  LDL.64 R212, [R1+0x28] ;  /* 0x0000280001d47983 */ /* 0x000f2e0000100a00 */
        /* <DEDUP_REMOVED lines=248> */
[C---:B------:R-:W-:Y:S01]  /*9a50*/  HMMA.16816.F32.BF16 R16, R200.reuse, R186, R16 ;  /* 0x000000bac810723c */ /* 0x040fe20000041810 */
[----:B------:R-:W2:Y:S03]  /*9a60*/  LDL R186, [R1+0x18] ;  /* 0x0000180001ba7983 */ /* 0x000ea60000100800 */
        /* <DEDUP_REMOVED lines=14> */
[----:B------:R3:W-:Y:S01]  /*9b50*/  MUFU.TANH R190, R12 ;  /* 0x0000000c00be7308 */ /* 0x0007e20000002400 */
[----:B------:R-:W-:Y:S02]  /*9b60*/  FMUL.FTZ R17, R17, c[0x0][0x320] ;  /* 0x0000c80011117a20 */ /* 0x000fe40000410000 */
[----:B------:R-:W-:Y:S02]  /*9b70*/  FMUL.FTZ R14, R14, c[0x0][0x320] ;  /* 0x0000c8000e0e7a20 */ /* 0x000fe40000410000 */
[----:B------:R-:W-:Y:S02]  /*9b80*/  FMUL.FTZ R15, R15, c[0x0][0x320] ;  /* 0x0000c8000f0f7a20 */ /* 0x000fe40000410000 */
[----:B------:R-:W-:Y:S03]  /*9b90*/  FMUL.FTZ R18, R18, c[0x0][0x320] ;  /* 0x0000c80012127a20 */ /* 0x000fe60000410000 */
[----:B------:R4:W-:Y:S10]  /*9ba0*/  MUFU.TANH R191, R13 ;  /* 0x0000000d00bf7308 */ /* 0x0009f40000002400 */
[----:B------:R-:W-:Y:S01]  /*9bb0*/  MUFU.TANH R205, R6 ;  /* 0x0000000600cd7308 */ /* 0x000fe20000002400 */
[----:B---3--:R3:W2:Y:S09]  /*9bc0*/  LDL R12, [R1+0x14] ;  /* 0x00001400010c7983 */ /* 0x0086b20000100800 */
[----:B------:R1:W1:Y:S01]  /*9bd0*/  MUFU.TANH R204, R7 ;  /* 0x0000000700cc7308 */ /* 0x0002620000002400 */
[----:B----4-:R-:W2:Y:S09]  /*9be0*/  LDL R13, [R1+0x10] ;  /* 0x00001000010d7983 */ /* 0x010eb20000100800 */
[----:B------:R4:W2:Y:S10]  /*9bf0*/  MUFU.TANH R189, R8 ;  /* 0x0000000800bd7308 */ /* 0x0008b40000002400 */
[----:B------:R3:W2:Y:S01]  /*9c00*/  MUFU.TANH R188, R9 ;  /* 0x0000000900bc7308 */ /* 0x0006a20000002400 */
[----:B-1----:R-:W1:Y:S09]  /*9c10*/  LDSM.16.M88.4 R4, [R221+0xa000] ;  /* 0x00a00000dd04783b */ /* 0x002e720000000200 */
[----:B------:R-:W1:Y:S01]  /*9c20*/  MUFU.TANH R185, R10 ;  /* 0x0000000a00b97308 */ /* 0x000e620000002400 */
[----:B----4-:R-:W-:Y:S01]  /*9c30*/  IMAD.U32 R8, RZ, RZ, UR18 ;  /* 0x00000012ff087e24 */ /* 0x010fe2000f8e00ff */
[----:B------:R-:W-:Y:S08]  /*9c40*/  @UP0 USHF.L.U64.HI UR18, UR4, 0x6, UR5 ;  /* 0x0000000604120899 */ /* 0x000ff00008010205 */
[----:B------:R4:W1:Y:S01]  /*9c50*/  MUFU.TANH R184, R11 ;  /* 0x0000000b00b87308 */ /* 0x0008620000002400 */
[----:B---3--:R-:W-:Y:S09]  /*9c60*/  MOV R9, UR19 ;  /* 0x0000001300097c02 */ /* 0x008ff20008000f00 */
[----:B------:R3:W-:Y:S10]  /*9c70*/  MUFU.TANH R197, R19 ;  /* 0x0000001300c57308 */ /* 0x0007f40000002400 */
[----:B------:R-:W-:Y:S01]  /*9c80*/  MUFU.TANH R195, R17 ;  /* 0x0000001100c37308 */ /* 0x000fe20000002400 */
[C---:B-1----:R-:W-:Y:S09]  /*9c90*/  HMMA.16816.F32.BF16 R20, R200.reuse, R4, R20 ;  /* 0x00000004c814723c */ /* 0x042ff20000041814 */
[----:B------:R1:W-:Y:S03]  /*9ca0*/  MUFU.TANH R194, R16 ;  /* 0x0000001000c27308 */ /* 0x0003e60000002400 */
[----:B------:R-:W-:Y:S01]  /*9cb0*/  @P1 MOV R4, R132 ;  /* 0x0000008400041202 */ /* 0x000fe20000000f00 */
[C---:B------:R-:W-:Y:S03]  /*9cc0*/  HMMA.16816.F32.BF16 R24, R200.reuse, R6, R24 ;  /* 0x00000006c818723c */ /* 0x040fe60000041818 */
[----:B------:R-:W-:Y:S01]  /*9cd0*/  @P1 IMAD.MOV.U32 R5, RZ, RZ, R213 ;  /* 0x000000ffff051224 */ /* 0x000fe200078e00d5 */
[----:B------:R-:W-:Y:S03]  /*9ce0*/  PLOP3.LUT P1, PT, PT, PT, UP0, 0x80, 0x0 ;  /* 0x000000000000781c */ /* 0x000fe60003f2f008 */
[----:B------:R-:W-:Y:S01]  /*9cf0*/  @P6 IMAD.WIDE.U32 R4, R8, 0x60, R4 ;  /* 0x0000006008046825 */ /* 0x000fe200078e0004 */
[----:B------:R-:W-:Y:S01]  /*9d00*/  PLOP3.LUT P6, PT, PT, PT, UP0, 0x80, 0x0 ;  /* 0x000000000000781c */ /* 0x000fe20003fcf008 */
[----:B----4-:R-:W4:Y:S01]  /*9d10*/  LDSM.16.M88.4 R8, [R221+0xa800] ;  /* 0x00a80000dd08783b */ /* 0x010f220000000200 */
[----:B------:R-:W-:Y:S02]  /*9d20*/  MUFU.TANH R192, R14 ;  /* 0x0000000e00c07308 */ /* 0x000fe40000002400 */
[----:B------:R-:W-:Y:S01]  /*9d30*/  @P0 IMAD.SHL.U32 R0, R4, 0x2, RZ ;  /* 0x0000000204000824 */ /* 0x000fe200078e00ff */
[----:B------:R-:W-:Y:S01]  /*9d40*/  PLOP3.LUT P0, PT, PT, PT, UP0, 0x80, 0x0 ;  /* 0x000000000000781c */ /* 0x000fe20003f0f008 */
[----:B------:R-:W-:Y:S03]  /*9d50*/  FMUL.FTZ R20, R20, c[0x0][0x320] ;  /* 0x0000c80014147a20 */ /* 0x000fe60000410000 */
[----:B------:R-:W-:Y:S01]  /*9d60*/  @P1 IADD3 R2, R5, UR17, RZ ;  /* 0x0000001105021c10 */ /* 0x000fe2000fffe0ff */
[----:B------:R-:W-:Y:S01]  /*9d70*/  UIMAD UR17, UR16, -0x60, URZ ;  /* 0xffffffa0101178a4 */ /* 0x000fe2000f8e023f */
[----:B------:R-:W-:Y:S01]  /*9d80*/  PLOP3.LUT P1, PT, PT, PT, UP0, 0x80, 0x0 ;  /* 0x000000000000781c */ /* 0x000fe20003f2f008 */
[----:B------:R1:W-:Y:S01]  /*9d90*/  MUFU.TANH R198, R20 ;  /* 0x0000001400c67308 */ /* 0x0003e20000002400 */
[----:B------:R-:W-:Y:S01]  /*9da0*/  @P6 IADD3 R5, P6, R0, 0x80, RZ ;  /* 0x0000008000056810 */ /* 0x000fe20007fde0ff */
[----:B------:R-:W-:Y:S02]  /*9db0*/  FMUL.FTZ R21, R21, c[0x0][0x320] ;  /* 0x0000c80015157a20 */ /* 0x000fe40000410000 */
[----:B------:R-:W-:Y:S02]  /*9dc0*/  FMUL.FTZ R22, R22, c[0x0][0x320] ;  /* 0x0000c80016167a20 */ /* 0x000fe40000410000 */
[----:B------:R-:W-:Y:S01]  /*9dd0*/  @P0 SHF.L.U64.HI R2, R4, 0x1, R2 ;  /* 0x0000000104020819 */ /* 0x000fe20000010202 */
[----:B------:R-:W-:Y:S01]  /*9de0*/  FMUL.FTZ R23, R23, c[0x0][0x320] ;  /* 0x0000c80017177a20 */ /* 0x000fe20000410000 */
[----:B------:R-:W-:Y:S01]  /*9df0*/  PLOP3.LUT P0, PT, PT, PT, UP0, 0x80, 0x0 ;  /* 0x000000000000781c */ /* 0x000fe20003f0f008 */
[----:B------:R-:W-:Y:S01]  /*9e00*/  FMUL.FTZ R26, R26, c[0x0][0x320] ;  /* 0x0000c8001a1a7a20 */ /* 0x000fe20000410000 */
[----:B------:R-:W1:Y:S01]  /*9e10*/  MUFU.TANH R193, R15 ;  /* 0x0000000f00c17308 */ /* 0x000e620000002400 */
[----:B------:R-:W-:Y:S01]  /*9e20*/  FMUL.FTZ R24, R24, c[0x0][0x320] ;  /* 0x0000c80018187a20 */ /* 0x000fe20000410000 */
[----:B------:R-:W-:Y:S01]  /*9e30*/  @P1 IADD3 R132, P1, R5, c[0x0][0x1c8], RZ ;  /* 0x0000720005841a10 */ /* 0x000fe20007f3e0ff */
[----:B------:R-:W-:Y:S01]  /*9e40*/  FMUL.FTZ R25, R25, c[0x0][0x320] ;  /* 0x0000c80019197a20 */ /* 0x000fe20000410000 */
[----:B------:R-:W1:Y:S01]  /*9e50*/  LDSM.16.M88.4 R4, [R221+0xb000] ;  /* 0x00b00000dd04783b */ /* 0x000e620000000200 */
[----:B------:R-:W-:Y:S05]  /*9e60*/  FMUL.FTZ R27, R27, c[0x0][0x320] ;  /* 0x0000c8001b1b7a20 */ /* 0x000fea0000410000 */
[----:B------:R-:W-:Y:S05]  /*9e70*/  MUFU.TANH R26, R26 ;  /* 0x0000001a001a7308 */ /* 0x000fea0000002400 */
[--C-:B---3--:R-:W-:Y:S02]  /*9e80*/  @P0 IADD3.X R19, RZ, c[0x0][0x1cc], R2.reuse, P1, P6 ;  /* 0x00007300ff130a10 */ /* 0x108fe40000fec402 */
[----:B------:R-:W-:Y:S01]  /*9e90*/  PLOP3.LUT P6, PT, PT, PT, UP0, 0x80, 0x0 ;  /* 0x000000000000781c */ /* 0x000fe20003fcf008 */
[C---:B----4-:R-:W-:Y:S01]  /*9ea0*/  HMMA.16816.F32.BF16 R28, R200.reuse, R8, R28 ;  /* 0x00000008c81c723c */ /* 0x050fe2000004181c */
[----:B------:R-:W-:Y:S01]  /*9eb0*/  PLOP3.LUT P1, PT, PT, PT, UP0, 0x80, 0x0 ;  /* 0x000000000000781c */ /* 0x000fe20003f2f008 */
[----:B------:R-:W-:Y:S01]  /*9ec0*/  MUFU.TANH R199, R21 ;  /* 0x0000001500c77308 */ /* 0x000fe20000002400 */
[----:B------:R-:W-:Y:S05]  /*9ed0*/  PLOP3.LUT P0, PT, PT, PT, UP0, 0x80, 0x0 ;  /* 0x000000000000781c */ /* 0x000fea0003f0f008 */
[C---:B------:R-:W-:Y:S04]  /*9ee0*/  HMMA.16816.F32.BF16 R32, R200.reuse, R10, R32 ;  /* 0x0000000ac820723c */ /* 0x040fe80000041820 */
[----:B-1----:R-:W-:Y:S01]  /*9ef0*/  @P6 IADD3 R16, P6, R0, 0x100, RZ ;  /* 0x0000010000106810 */ /* 0x002fe20007fde0ff */
[----:B------:R1:W-:Y:S03]  /*9f00*/  MUFU.TANH R135, R22 ;  /* 0x0000001600877308 */ /* 0x0003e60000002400 */
[----:B------:R-:W-:Y:S07]  /*9f10*/  @P1 IADD3 R16, P1, R16, c[0x0][0x1c8], RZ ;  /* 0x0000720010101a10 */ /* 0x000fee0007f3e0ff */
[----:B------:R3:W-:Y:S01]  /*9f20*/  MUFU.TANH R133, R23 ;  /* 0x0000001700857308 */ /* 0x0007e20000002400 */
[----:B------:R-:W-:Y:S01]  /*9f30*/  FMUL.FTZ R28, R28, c[0x0][0x320] ;  /* 0x0000c8001c1c7a20 */ /* 0x000fe20000410000 */
[C---:B------:R-:W-:Y:S03]  /*9f40*/  HMMA.16816.F32.BF16 R36, R200.reuse, R4, R36 ;  /* 0x00000004c824723c */ /* 0x040fe60000041824 */
[----:B------:R-:W-:Y:S01]  /*9f50*/  FMUL.FTZ R29, R29, c[0x0][0x320] ;  /* 0x0000c8001d1d7a20 */ /* 0x000fe20000410000 */
[--C-:B------:R-:W-:Y:S01]  /*9f60*/  @P0 IADD3.X R17, RZ, c[0x0][0x1cc], R2.reuse, P1, P6 ;  /* 0x00007300ff110a10 */ /* 0x100fe20000fec402 */
[----:B------:R-:W-:Y:S01]  /*9f70*/  FMUL.FTZ R30, R30, c[0x0][0x320] ;  /* 0x0000c8001e1e7a20 */ /* 0x000fe20000410000 */
[----:B------:R-:W-:Y:S01]  /*9f80*/  PLOP3.LUT P6, PT, PT, PT, UP0, 0x80, 0x0 ;  /* 0x000000000000781c */ /* 0x000fe20003fcf008 */
[----:B------:R-:W-:Y:S01]  /*9f90*/  IMAD.U32 R4, RZ, RZ, UR13 ;  /* 0x0000000dff047e24 */ /* 0x000fe2000f8e00ff */
[C---:B------:R-:W-:Y:S01]  /*9fa0*/  HMMA.16816.F32.BF16 R40, R200.reuse, R6, R40 ;  /* 0x00000006c828723c */ /* 0x040fe20000041828 */
[----:B------:R-:W-:Y:S01]  /*9fb0*/  PLOP3.LUT P0, PT, PT, PT, UP1, 0x80, 0x0 ;  /* 0x000000000000781c */ /* 0x000fe20003f0f018 */
[----:B------:R-:W4:Y:S01]  /*9fc0*/  MUFU.TANH R196, R18 ;  /* 0x0000001200c47308 */ /* 0x000f220000002400 */
[----:B------:R-:W-:Y:S01]  /*9fd0*/  PLOP3.LUT P1, PT, PT, PT, UP0, 0x80, 0x0 ;  /* 0x000000000000781c */ /* 0x000fe20003f2f008 */
[----:B------:R-:W-:Y:S02]  /*9fe0*/  FMUL.FTZ R32, R32, c[0x0][0x320] ;  /* 0x0000c80020207a20 */ /* 0x000fe40000410000 */
[----:B------:R-:W-:Y:S02]  /*9ff0*/  FMUL.FTZ R31, R31, c[0x0][0x320] ;  /* 0x0000c8001f1f7a20 */ /* 0x000fe40000410000 */
[----:B------:R-:W-:Y:S04]  /*a000*/  FMUL.FTZ R33, R33, c[0x0][0x320] ;  /* 0x0000c80021217a20 */ /* 0x000fe80000410000 */
[----:B------:R-:W-:Y:S01]  /*a010*/  @P6 IADD3 R8, P6, R0, 0x180, RZ ;  /* 0x0000018000086810 */ /* 0x000fe20007fde0ff */
[----:B------:R4:W2:Y:S01]  /*a020*/  MUFU.TANH R18, R24 ;  /* 0x0000001800127308 */ /* 0x0008a20000002400 */
[----:B------:R-:W-:Y:S02]  /*a030*/  FMUL.FTZ R35, R35, c[0x0][0x320] ;  /* 0x0000c80023237a20 */ /* 0x000fe40000410000 */
[----:B------:R-:W-:Y:S01]  /*a040*/  @P1 IADD3 R20, P1, R8, c[0x0][0x1c8], RZ ;  /* 0x0000720008141a10 */ /* 0x000fe20007f3e0ff */
[----:B------:R-:W-:Y:S01]  /*a050*/  FMUL.FTZ R36, R36, c[0x0][0x320] ;  /* 0x0000c80024247a20 */ /* 0x000fe20000410000 */
[----:B------:R-:W4:Y:S01]  /*a060*/  LDSM.16.M88.4 R8, [R221+0xb800] ;  /* 0x00b80000dd08783b */ /* 0x000f220000000200 */
[----:B------:R-:W-:Y:S04]  /*a070*/  DEPBAR.LE SB0, 0x0 ;  /* 0x000080000000791a */ /* 0x000fe80000000000 */
[----:B------:R-:W-:Y:S01]  /*a080*/  MUFU.TANH R36, R36 ;  /* 0x0000002400247308 */ /* 0x000fe20000002400 */
[----:B-1----:R-:W-:Y:S02]  /*a090*/  FMUL.FTZ R22, R38, c[0x0][0x320] ;  /* 0x0000c80026167a20 */ /* 0x002fe40000410000 */
[----:B------:R-:W-:Y:S01]  /*a0a0*/  BAR.SYNC.DEFER_BLOCKING 0x0 ;  /* 0x0000000000007b1d */ /* 0x000fe20000010000 */
[----:B------:R-:W-:Y:S02]  /*a0b0*/  FMUL.FTZ R21, R37, c[0x0][0x320] ;  /* 0x0000c80025157a20 */ /* 0x000fe40000410000 */
[----:B---3--:R-:W-:Y:S02]  /*a0c0*/  FMUL.FTZ R23, R40, c[0x0][0x320] ;  /* 0x0000c80028177a20 */ /* 0x008fe40000410000 */
[----:B------:R-:W-:Y:S02]  /*a0d0*/  FMUL.FTZ R39, R39, c[0x0][0x320] ;  /* 0x0000c80027277a20 */ /* 0x000fe40000410000 */
[----:B------:R-:W-:Y:S02]  /*a0e0*/  FMUL.FTZ R42, R42, c[0x0][0x320] ;  /* 0x0000c8002a2a7a20 */ /* 0x000fe40000410000 */
[----:B------:R-:W-:Y:S02]  /*a0f0*/  FMUL.FTZ R43, R43, c[0x0][0x320] ;  /* 0x0000c8002b2b7a20 */ /* 0x000fe40000410000 */
[----:B----4-:R-:W-:Y:S02]  /*a100*/  FMUL.FTZ R24, R41, c[0x0][0x320] ;  /* 0x0000c80029187a20 */ /* 0x010fe40000410000 */
[----:B------:R-:W-:Y:S01]  /*a110*/  FMUL.FTZ R34, R34, c[0x0][0x320] ;  /* 0x0000c80022227a20 */ /* 0x000fe20000410000 */
[C---:B------:R-:W-:Y:S01]  /*a120*/  HMMA.16816.F32.BF16 R44, R200.reuse, R8, R44 ;  /* 0x00000008c82c723c */ /* 0x040fe2000004182c */
[----:B------:R-:W-:Y:S07]  /*a130*/  MUFU.TANH R39, R39 ;  /* 0x0000002700277308 */ /* 0x000fee0000002400 */
[----:B------:R-:W-:Y:S03]  /*a140*/  HMMA.16816.F32.BF16 R48, R200, R10, R48 ;  /* 0x0000000ac830723c */ /* 0x000fe60000041830 */
[----:B------:R-:W1:Y:S10]  /*a150*/  MUFU.TANH R25, R25 ;  /* 0x0000001900197308 */ /* 0x000e740000002400 */
[----:B------:R-:W3:Y:S03]  /*a160*/  MUFU.TANH R28, R28 ;  /* 0x0000001c001c7308 */ /* 0x000ee60000002400 */
[----:B------:R-:W-:Y:S02]  /*a170*/  FMUL.FTZ R44, R44, c[0x0][0x320] ;  /* 0x0000c8002c2c7a20 */ /* 0x000fe40000410000 */
[----:B------:R-:W-:Y:S02]  /*a180*/  FMUL.FTZ R45, R45, c[0x0][0x320] ;  /* 0x0000c8002d2d7a20 */ /* 0x000fe40000410000 */
[----:B------:R-:W-:Y:S02]  /*a190*/  FMUL.FTZ R47, R47, c[0x0][0x320] ;  /* 0x0000c8002f2f7a20 */ /* 0x000fe40000410000 */
[----:B------:R-:W-:Y:S01]  /*a1a0*/  FMUL.FTZ R46, R46, c[0x0][0x320] ;  /* 0x0000c8002e2e7a20 */ /* 0x000fe20000410000 */
[----:B------:R-:W4:Y:S01]  /*a1b0*/  MUFU.TANH R29, R29 ;  /* 0x0000001d001d7308 */ /* 0x000f220000002400 */
[----:B------:R-:W-:Y:S02]  /*a1c0*/  FMUL.FTZ R49, R49, c[0x0][0x320] ;  /* 0x0000c80031317a20 */ /* 0x000fe40000410000 */
[----:B------:R-:W-:Y:S02]  /*a1d0*/  FMUL.FTZ R48, R48, c[0x0][0x320] ;  /* 0x0000c80030307a20 */ /* 0x000fe40000410000 */
[----:B------:R-:W-:Y:S05]  /*a1e0*/  FMUL.FTZ R51, R51, c[0x0][0x320] ;  /* 0x0000c80033337a20 */ /* 0x000fea0000410000 */
[----:B------:R-:W1:Y:S10]  /*a1f0*/  MUFU.TANH R27, R27 ;  /* 0x0000001b001b7308 */ /* 0x000e740000002400 */
[----:B------:R-:W1:Y:S10]  /*a200*/  MUFU.TANH R30, R30 ;  /* 0x0000001e001e7308 */ /* 0x000e740000002400 */
[----:B------:R-:W1:Y:S10]  /*a210*/  MUFU.TANH R32, R32 ;  /* 0x0000002000207308 */ /* 0x000e740000002400 */
[----:B------:R-:W1:Y:S10]  /*a220*/  MUFU.TANH R31, R31 ;  /* 0x0000001f001f7308 */ /* 0x000e740000002400 */
[----:B------:R-:W1:Y:S01]  /*a230*/  MUFU.TANH R33, R33 ;  /* 0x0000002100217308 */ /* 0x000e620000002400 */
[----:B--2---:R-:W-:Y:S01]  /*a240*/  @P0 IMAD.MOV.U32 R12, RZ, RZ, R13 ;  /* 0x000000ffff0c0224 */ /* 0x004fe200078e000d */
[----:B------:R-:W-:Y:S08]  /*a250*/  PLOP3.LUT P0, PT, PT, PT, UP0, 0x80, 0x0 ;  /* 0x000000000000781c */ /* 0x000ff00003f0f008 */
[----:B------:R-:W2:Y:S01]  /*a260*/  MUFU.TANH R35, R35 ;  /* 0x0000002300237308 */ /* 0x000ea20000002400 */
[----:B------:R-:W1:Y:S09]  /*a270*/  SHFL.IDX PT, R14, R12, RZ, 0x1c1f ;  /* 0x001c1fff0c0e7589 */ /* 0x000e7200000e0000 */
[----:B------:R-:W1:Y:S01]  /*a280*/  MUFU.TANH R34, R34 ;  /* 0x0000002200227308 */ /* 0x000e620000002400 */
[----:B------:R1:W2:Y:S01]  /*a290*/  SHFL.IDX PT, R13, R12, 0x1, 0x1c1f ;  /* 0x003c1f000c0d7f89 */ /* 0x0002a200000e0000 */
[----:B------:R-:W-:Y:S02]  /*a2a0*/  @P0 IADD3.X R15, RZ, c[0x0][0x1cc], R2, P1, P6 ;  /* 0x00007300ff0f0a10 */ /* 0x000fe40000fec402 */
[----:B------:R-:W-:Y:S02]  /*a2b0*/  PLOP3.LUT P1, PT, PT, PT, UP0, 0x80, 0x0 ;  /* 0x000000000000781c */ /* 0x000fe40003f2f008 */
[----:B------:R-:W-:Y:S02]  /*a2c0*/  PLOP3.LUT P0, PT, PT, PT, UP0, 0x80, 0x0 ;  /* 0x000000000000781c */ /* 0x000fe40003f0f008 */
[----:B------:R-:W-:Y:S02]  /*a2d0*/  PLOP3.LUT P6, PT, PT, PT, UP0, 0x80, 0x0 ;  /* 0x000000000000781c */ /* 0x000fe40003fcf008 */
[----:B------:R-:W2:Y:S10]  /*a2e0*/  MUFU.TANH R22, R22 ;  /* 0x0000001600167308 */ /* 0x000eb40000002400 */
[----:B------:R-:W3:Y:S01]  /*a2f0*/  MUFU.TANH R21, R21 ;  /* 0x0000001500157308 */ /* 0x000ee20000002400 */
[----:B-1----:R-:W-:Y:S02]  /*a300*/  @P1 IADD3 R12, P1, R0, c[0x0][0x1c8], RZ ;  /* 0x00007200000c1a10 */ /* 0x002fe40007f3e0ff */
[----:B------:R-:W-:Y:S01]  /*a310*/  MOV R0, UR17 ;  /* 0x0000001100007c02 */ /* 0x000fe20008000f00 */
[----:B------:R-:W-:Y:S03]  /*a320*/  @UP0 USHF.L.U32 UR17, UR4, 0x6, URZ ;  /* 0x0000000604110899 */ /* 0x000fe6000800063f */
[----:B------:R-:W-:Y:S03]  /*a330*/  IADD3 R0, -R186, 0x1, R0 ;  /* 0x00000001ba007810 */ /* 0x000fe60007ffe100 */
[----:B------:R-:W-:Y:S01]  /*a340*/  MUFU.TANH R44, R44 ;  /* 0x0000002c002c7308 */ /* 0x000fe20000002400 */
[----:B------:R-:W-:Y:S01]  /*a350*/  IADD3 R0, -R4, UR12, R0 ;  /* 0x0000000c04007c10 */ /* 0x000fe2000fffe100 */
[----:B------:R-:W-:Y:S02]  /*a360*/  @P6 IMAD.MOV.U32 R4, RZ, RZ, R12 ;  /* 0x000000ffff046224 */ /* 0x000fe400078e000c */
[----:B------:R-:W-:Y:S02]  /*a370*/  @P0 IADD3.X R5, R2, c[0x0][0x1cc], RZ, P1, !PT ;  /* 0x0000730002050a10 */ /* 0x000fe40000ffe4ff */
[----:B------:R-:W-:Y:S01]  /*a380*/  PLOP3.LUT P1, PT, PT, PT, UP0, 0x80, 0x0 ;  /* 0x000000000000781c */ /* 0x000fe20003f2f008 */
[C---:B------:R-:W-:Y:S01]  /*a390*/  IMAD.IADD R2, R0.reuse, 0x1, R14 ;  /* 0x0000000100027824 */ /* 0x040fe200078e020e */
[----:B------:R-:W-:Y:S02]  /*a3a0*/  PLOP3.LUT P0, PT, PT, PT, UP0, 0x80, 0x0 ;  /* 0x000000000000781c */ /* 0x000fe40003f0f008 */
[----:B------:R-:W-:Y:S01]  /*a3b0*/  MUFU.TANH R23, R23 ;  /* 0x0000001700177308 */ /* 0x000fe20000002400 */
[----:B--2---:R-:W-:Y:S08]  /*a3c0*/  IADD3 R0, R0, R13, RZ ;  /* 0x0000000d00007210 */ /* 0x004ff00007ffe0ff */
[----:B------:R-:W-:Y:S01]  /*a3d0*/  @!PT LDS RZ, [RZ] ;  /* 0x00000000fffff984 */ /* 0x000fe20000000800 */
[----:B------:R1:W-:Y:S01]  /*a3e0*/  @P1 LDGSTS.E.BYPASS.LTC128B.128 [R251+0xc100], [R4.64], !P5 ;  /* 0x0c10000004fb1fae */ /* 0x0003e2000e901d5e */
[----:B------:R-:W-:Y:S01]  /*a3f0*/  PLOP3.LUT P1, PT, PT, PT, UP0, 0x80, 0x0 ;  /* 0x000000000000781c */ /* 0x000fe20003f2f008 */
[----:B------:R-:W2:Y:S10]  /*a400*/  MUFU.TANH R24, R24 ;  /* 0x0000001800187308 */ /* 0x000eb40000002400 */
[----:B------:R-:W2:Y:S10]  /*a410*/  MUFU.TANH R49, R49 ;  /* 0x0000003100317308 */ /* 0x000eb40000002400 */
[----:B------:R-:W2:Y:S01]  /*a420*/  MUFU.TANH R45, R45 ;  /* 0x0000002d002d7308 */ /* 0x000ea20000002400 */
[----:B-1----:R-:W-:Y:S02]  /*a430*/  @P0 IADD3 R4, P6, R12, UR17, RZ ;  /* 0x000000110c040c10 */ /* 0x002fe4000ffde0ff */
[----:B------:R-:W-:Y:S07]  /*a440*/  ISETP.GT.AND P0, PT, R2, RZ, PT ;  /* 0x000000ff0200720c */ /* 0x000fee0003f04270 */
[----:B------:R-:W1:Y:S01]  /*a450*/  MUFU.TANH R48, R48 ;  /* 0x0000003000307308 */ /* 0x000e620000002400 */
[----:B------:R-:W-:Y:S02]  /*a460*/  FSEL R8, R207, -INF , P0 ;  /* 0xff800000cf087808 */ /* 0x000fe40000000000 */
[----:B------:R-:W-:Y:S02]  /*a470*/  ISETP.GT.AND P0, PT, R0, 0x1, PT ;  /* 0x000000010000780c */ /* 0x000fe40003f04270 */
[----:B------:R-:W-:Y:S02]  /*a480*/  FMNMX.FTZ R14, R8, R3, !PT ;  /* 0x00000003080e7209 */ /* 0x000fe40007810000 */
[----:B------:R-:W-:Y:S02]  /*a490*/  FSEL R12, R204, -INF , P0 ;  /* 0xff800000cc0c7808 */ /* 0x000fe40000000000 */
[----:B------:R-:W-:Y:S01]  /*a4a0*/  @P1 IADD3.X R5, R5, UR18, RZ, P6, !PT ;  /* 0x0000001205051c10 */ /* 0x000fe2000b7fe4ff */
[----:B------:R-:W1:Y:S01]  /*a4b0*/  MUFU.TANH R42, R42 ;  /* 0x0000002a002a7308 */ /* 0x000e620000002400 */
[----:B------:R-:W-:Y:S02]  /*a4c0*/  ISETP.GT.AND P6, PT, R2, 0x1, PT ;  /* 0x000000010200780c */ /* 0x000fe40003fc4270 */
[----:B------:R-:W-:Y:S02]  /*a4d0*/  ISETP.GT.AND P1, PT, R0, RZ, PT ;  /* 0x000000ff0000720c */ /* 0x000fe40003f24270 */
[----:B------:R-:W-:Y:S02]  /*a4e0*/  FSEL R7, R206, -INF , P6 ;  /* 0xff800000ce077808 */ /* 0x000fe40003000000 */
[C---:B------:R-:W-:Y:S02]  /*a4f0*/  ISETP.GT.AND P6, PT, R2.reuse, 0x8, PT ;  /* 0x000000080200780c */ /* 0x040fe40003fc4270 */
[----:B------:R-:W-:Y:S01]  /*a500*/  FSEL R10, R205, -INF , P1 ;  /* 0xff800000cd0a7808 */ /* 0x000fe20000800000 */
[----:B------:R-:W1:Y:S01]  /*a510*/  MUFU.TANH R43, R43 ;  /* 0x0000002b002b7308 */ /* 0x000e620000002400 */
[----:B------:R-:W-:Y:S02]  /*a520*/  ISETP.GT.AND P1, PT, R2, 0x9, PT ;  /* 0x000000090200780c */ /* 0x000fe40003f24270 */
[----:B------:R-:W-:Y:S02]  /*a530*/  FSEL R6, R189, -INF , P6 ;  /* 0xff800000bd067808 */ /* 0x000fe40003000000 */
[----:B------:R-:W-:Y:S02]  /*a540*/  FMNMX.FTZ R14, R7, R14, !PT ;  /* 0x0000000e070e7209 */ /* 0x000fe40007810000 */
[----:B------:R-:W-:Y:S02]  /*a550*/  ISETP.GT.AND P0, PT, R0, 0x8, PT ;  /* 0x000000080000780c */ /* 0x000fe40003f04270 */
[----:B------:R-:W-:Y:S01]  /*a560*/  FSEL R9, R188, -INF , P1 ;  /* 0xff800000bc097808 */ /* 0x000fe20000800000 */
[----:B------:R-:W-:Y:S01]  /*a570*/  MUFU.TANH R46, R46 ;  /* 0x0000002e002e7308 */ /* 0x000fe20000002400 */
[----:B------:R-:W-:Y:S02]  /*a580*/  ISETP.GT.AND P1, PT, R2, 0x10, PT ;  /* 0x000000100200780c */ /* 0x000fe40003f24270 */
        /* <DEDUP_REMOVED lines=17> */
[----:B------:R-:W-:Y:S02]  /*a6a0*/  FSEL R196, R196, -INF , P1 ;  /* 0xff800000c4c47808 */ /* 0x000fe40000800000 */
[C---:B------:R-:W-:Y:S02]  /*a6b0*/  ISETP.GT.AND P1, PT, R2.reuse, 0x21, PT ;  /* 0x000000210200780c */ /* 0x040fe40003f24270 */
[----:B------:R-:W-:Y:S02]  /*a6c0*/  FMNMX.FTZ R14, R191, R14, !PT ;  /* 0x0000000ebf0e7209 */ /* 0x000fe40007810000 */
[----:B------:R-:W-:Y:S02]  /*a6d0*/  FSEL R195, R195, -INF , P6 ;  /* 0xff800000c3c37808 */ /* 0x000fe40003000000 */
[C---:B------:R-:W-:Y:S02]  /*a6e0*/  ISETP.GT.AND P6, PT, R2.reuse, 0x20, PT ;  /* 0x000000200200780c */ /* 0x040fe40003fc4270 */
[----:B------:R-:W-:Y:S02]  /*a6f0*/  FSEL R199, R199, -INF , P1 ;  /* 0xff800000c7c77808 */ /* 0x000fe40000800000 */
[----:B------:R-:W-:Y:S02]  /*a700*/  ISETP.GT.AND P1, PT, R2, 0x28, PT ;  /* 0x000000280200780c */ /* 0x000fe40003f24270 */
[----:B------:R-:W-:Y:S02]  /*a710*/  FMNMX.FTZ R14, R194, R14, !PT ;  /* 0x0000000ec20e7209 */ /* 0x000fe40007810000 */
[----:B------:R-:W-:Y:S02]  /*a720*/  ISETP.GT.AND P0, PT, R0, 0x19, PT ;  /* 0x000000190000780c */ /* 0x000fe40003f04270 */
[----:B------:R-:W-:Y:S02]  /*a730*/  FSEL R198, R198, -INF , P6 ;  /* 0xff800000c6c67808 */ /* 0x000fe40003000000 */
[----:B------:R-:W-:Y:S02]  /*a740*/  FSEL R202, R18, -INF , P1 ;  /* 0xff80000012ca7808 */ /* 0x000fe40000800000 */
[----:B------:R-:W-:Y:S02]  /*a750*/  FMNMX.FTZ R18, R10, R134, !PT ;  /* 0x000000860a127209 */ /* 0x000fe40007810000 */
[----:B------:R-:W-:Y:S02]  /*a760*/  FMNMX.FTZ R14, R195, R14, !PT ;  /* 0x0000000ec30e7209 */ /* 0x000fe40007810000 */
[----:B------:R-:W-:Y:S02]  /*a770*/  FMNMX.FTZ R18, R12, R18, !PT ;  /* 0x000000120c127209 */ /* 0x000fe40007810000 */
[----:B------:R-:W-:Y:S02]  /*a780*/  FSEL R197, R197, -INF , P0 ;  /* 0xff800000c5c57808 */ /* 0x000fe40000000000 */
[----:B------:R-:W-:Y:S02]  /*a790*/  ISETP.GT.AND P0, PT, R0, 0x20, PT ;  /* 0x000000200000780c */ /* 0x000fe40003f04270 */
[----:B------:R-:W-:Y:S02]  /*a7a0*/  FMNMX.FTZ R14, R198, R14, !PT ;  /* 0x0000000ec60e7209 */ /* 0x000fe40007810000 */
[----:B------:R-:W-:Y:S02]  /*a7b0*/  ISETP.GT.AND P6, PT, R0, 0x21, PT ;  /* 0x000000210000780c */ /* 0x000fe40003fc4270 */
[----:B------:R-:W-:Y:S02]  /*a7c0*/  FSEL R200, R135, -INF , P0 ;  /* 0xff80000087c87808 */ /* 0x000fe40000000000 */
[C---:B------:R-:W-:Y:S01]  /*a7d0*/  ISETP.GT.AND P0, PT, R2.reuse, 0x29, PT ;  /* 0x000000290200780c */ /* 0x040fe20003f04270 */
[----:B------:R1:W-:Y:S01]  /*a7e0*/  MUFU.TANH R135, R51 ;  /* 0x0000003300877308 */ /* 0x0003e20000002400 */
[----:B------:R-:W-:Y:S02]  /*a7f0*/  FMNMX.FTZ R18, R11, R18, !PT ;  /* 0x000000120b127209 */ /* 0x000fe40007810000 */
[----:B------:R-:W-:Y:S02]  /*a800*/  FMNMX.FTZ R14, R199, R14, !PT ;  /* 0x0000000ec70e7209 */ /* 0x000fe40007810000 */
[----:B------:R-:W-:Y:S02]  /*a810*/  FMNMX.FTZ R18, R13, R18, !PT ;  /* 0x000000120d127209 */ /* 0x000fe40007810000 */
[----:B------:R-:W-:Y:S02]  /*a820*/  FSEL R201, R133, -INF , P6 ;  /* 0xff80000085c97808 */ /* 0x000fe40003000000 */
[----:B------:R-:W-:Y:S02]  /*a830*/  FSEL R203, R25, -INF , P0 ;  /* 0xff80000019cb7808 */ /* 0x000fe40000000000 */
[----:B------:R-:W-:Y:S02]  /*a840*/  ISETP.GT.AND P0, PT, R2, 0x30, PT ;  /* 0x000000300200780c */ /* 0x000fe40003f04270 */
[----:B------:R-:W-:Y:S02]  /*a850*/  ISETP.GT.AND P6, PT, R0, 0x28, PT ;  /* 0x000000280000780c */ /* 0x000fe40003fc4270 */
[----:B------:R-:W-:Y:S02]  /*a860*/  FMNMX.FTZ R14, R202, R14, !PT ;  /* 0x0000000eca0e7209 */ /* 0x000fe40007810000 */
[----:B------:R-:W-:Y:S02]  /*a870*/  FSEL R204, R26, -INF , P6 ;  /* 0xff8000001acc7808 */ /* 0x000fe40003000000 */
[----:B------:R-:W-:Y:S02]  /*a880*/  ISETP.GT.AND P6, PT, R2, 0x31, PT ;  /* 0x000000310200780c */ /* 0x000fe40003fc4270 */
[----:B---3--:R-:W-:Y:S02]  /*a890*/  FSEL R206, R28, -INF , P0 ;  /* 0xff8000001cce7808 */ /* 0x008fe40000000000 */
[----:B------:R-:W-:Y:S02]  /*a8a0*/  ISETP.GT.AND P1, PT, R0, 0x29, PT ;  /* 0x000000290000780c */ /* 0x000fe40003f24270 */
[----:B------:R-:W-:Y:S02]  /*a8b0*/  FMNMX.FTZ R18, R192, R18, !PT ;  /* 0x00000012c0127209 */ /* 0x000fe40007810000 */
[----:B------:R-:W-:Y:S02]  /*a8c0*/  FMNMX.FTZ R14, R203, R14, !PT ;  /* 0x0000000ecb0e7209 */ /* 0x000fe40007810000 */
[----:B----4-:R-:W-:Y:S02]  /*a8d0*/  FSEL R207, R29, -INF , P6 ;  /* 0xff8000001dcf7808 */ /* 0x010fe40003000000 */
[----:B------:R-:W-:Y:S02]  /*a8e0*/  ISETP.GT.AND P6, PT, R2, 0x38, PT ;  /* 0x000000380200780c */ /* 0x000fe40003fc4270 */
[----:B------:R-:W-:Y:S02]  /*a8f0*/  FSEL R205, R27, -INF , P1 ;  /* 0xff8000001bcd7808 */ /* 0x000fe40000800000 */
[----:B------:R-:W-:Y:S02]  /*a900*/  ISETP.GT.AND P1, PT, R0, 0x30, PT ;  /* 0x000000300000780c */ /* 0x000fe40003f24270 */
[----:B------:R-:W-:Y:S02]  /*a910*/  FMNMX.FTZ R18, R193, R18, !PT ;  /* 0x00000012c1127209 */ /* 0x000fe40007810000 */
[----:B------:R-:W-:Y:S02]  /*a920*/  FMNMX.FTZ R14, R206, R14, !PT ;  /* 0x0000000ece0e7209 */ /* 0x000fe40007810000 */
[----:B------:R-:W-:Y:S02]  /*a930*/  FSEL R208, R30, -INF , P1 ;  /* 0xff8000001ed07808 */ /* 0x000fe40000800000 */
[----:B------:R-:W-:Y:S02]  /*a940*/  ISETP.GT.AND P1, PT, R2, 0x39, PT ;  /* 0x000000390200780c */ /* 0x000fe40003f24270 */
[----:B------:R-:W-:Y:S02]  /*a950*/  ISETP.GT.AND P0, PT, R0, 0x31, PT ;  /* 0x000000310000780c */ /* 0x000fe40003f04270 */
[----:B------:R-:W-:Y:S02]  /*a960*/  FSEL R212, R32, -INF , P6 ;  /* 0xff80000020d47808 */ /* 0x000fe40003000000 */
[----:B------:R-:W-:Y:S02]  /*a970*/  FMNMX.FTZ R18, R196, R18, !PT ;  /* 0x00000012c4127209 */ /* 0x000fe40007810000 */
[----:B------:R-:W-:Y:S02]  /*a980*/  FMNMX.FTZ R14, R207, R14, !PT ;  /* 0x0000000ecf0e7209 */ /* 0x000fe40007810000 */
[----:B------:R-:W-:Y:S02]  /*a990*/  ISETP.GT.AND P6, PT, R0, 0x39, PT ;  /* 0x000000390000780c */ /* 0x000fe40003fc4270 */
[----:B------:R-:W-:Y:S02]  /*a9a0*/  FSEL R211, R31, -INF , P0 ;  /* 0xff8000001fd37808 */ /* 0x000fe40000000000 */
[----:B------:R-:W-:Y:S02]  /*a9b0*/  FSEL R213, R33, -INF , P1 ;  /* 0xff80000021d57808 */ /* 0x000fe40000800000 */
[----:B------:R-:W-:Y:S02]  /*a9c0*/  ISETP.GT.AND P1, PT, R2, 0x40, PT ;  /* 0x000000400200780c */ /* 0x000fe40003f24270 */
[----:B------:R-:W-:Y:S02]  /*a9d0*/  ISETP.GT.AND P0, PT, R0, 0x38, PT ;  /* 0x000000380000780c */ /* 0x000fe40003f04270 */
[----:B------:R-:W-:Y:S02]  /*a9e0*/  FMNMX.FTZ R18, R197, R18, !PT ;  /* 0x00000012c5127209 */ /* 0x000fe40007810000 */
[----:B------:R-:W-:Y:S02]  /*a9f0*/  FMNMX.FTZ R14, R212, R14, !PT ;  /* 0x0000000ed40e7209 */ /* 0x000fe40007810000 */
[----:B------:R-:W-:Y:S02]  /*aa00*/  FSEL R209, R35, -INF , P6 ;  /* 0xff80000023d17808 */ /* 0x000fe40003000000 */
[----:B------:R-:W-:Y:S02]  /*aa10*/  ISETP.GT.AND P6, PT, R0, 0x40, PT ;  /* 0x000000400000780c */ /* 0x000fe40003fc4270 */
[----:B------:R-:W-:Y:S02]  /*aa20*/  FSEL R37, R36, -INF , P1 ;  /* 0xff80000024257808 */ /* 0x000fe40000800000 */
[----:B------:R-:W-:Y:S02]  /*aa30*/  FSEL R214, R34, -INF , P0 ;  /* 0xff80000022d67808 */ /* 0x000fe40000000000 */
[----:B------:R-:W-:Y:S01]  /*aa40*/  ISETP.GT.AND P0, PT, R2, 0x41, PT ;  /* 0x000000410200780c */ /* 0x000fe20003f04270 */
[----:B-1----:R-:W-:Y:S01]  /*aa50*/  IMAD.MOV.U32 R51, RZ, RZ, R37 ;  /* 0x000000ffff337224 */ /* 0x002fe200078e0025 */
[----:B------:R-:W-:Y:S02]  /*aa60*/  FMNMX.FTZ R14, R213, R14, !PT ;  /* 0x0000000ed50e7209 */ /* 0x000fe40007810000 */
[----:B------:R-:W-:Y:S02]  /*aa70*/  FMNMX.FTZ R18, R200, R18, !PT ;  /* 0x00000012c8127209 */ /* 0x000fe40007810000 */
[----:B------:R-:W-:Y:S02]  /*aa80*/  FSEL R41, R22, -INF , P6 ;  /* 0xff80000016297808 */ /* 0x000fe40003000000 */
[----:B------:R-:W-:Y:S01]  /*aa90*/  FSEL R38, R21, -INF , P0 ;  /* 0xff80000015267808 */ /* 0x000fe20000000000 */
[----:B------:R-:W1:Y:S01]  /*aaa0*/  MUFU.TANH R22, R47 ;  /* 0x0000002f00167308 */ /* 0x000e620000002400 */
[----:B------:R-:W-:Y:S01]  /*aab0*/  FMNMX.FTZ R14, R37, R14, !PT ;  /* 0x0000000e250e7209 */ /* 0x000fe20007810000 */
[----:B------:R-:W-:Y:S01]  /*aac0*/  FMUL.FTZ R21, R50, c[0x0][0x320] ;  /* 0x0000c80032157a20 */ /* 0x000fe20000410000 */
[----:B------:R-:W-:Y:S02]  /*aad0*/  FMNMX.FTZ R18, R201, R18, !PT ;  /* 0x00000012c9127209 */ /* 0x000fe40007810000 */
[C---:B------:R-:W-:Y:S02]  /*aae0*/  ISETP.GT.AND P1, PT, R2.reuse, 0x48, PT ;  /* 0x000000480200780c */ /* 0x040fe40003f24270 */
[C---:B------:R-:W-:Y:S02]  /*aaf0*/  ISETP.GT.AND P0, PT, R2.reuse, 0x49, PT ;  /* 0x000000490200780c */ /* 0x040fe40003f04270 */
[----:B------:R-:W-:Y:S01]  /*ab00*/  ISETP.GT.AND P6, PT, R2, 0x50, PT ;  /* 0x000000500200780c */ /* 0x000fe20003fc4270 */
[----:B------:R-:W3:Y:S01]  /*ab10*/  MUFU.TANH R21, R21 ;  /* 0x0000001500157308 */ /* 0x000ee20000002400 */
[----:B--2---:R-:W-:Y:S02]  /*ab20*/  FSEL R28, R24, -INF , P0 ;  /* 0xff800000181c7808 */ /* 0x004fe40000000000 */
[----:B------:R-:W-:Y:S02]  /*ab30*/  FSEL R40, R44, -INF , P6 ;  /* 0xff8000002c287808 */ /* 0x000fe40003000000 */
[----:B------:R-:W-:Y:S02]  /*ab40*/  FSEL R186, R23, -INF , P1 ;  /* 0xff80000017ba7808 */ /* 0x000fe40000800000 */
[C---:B------:R-:W-:Y:S02]  /*ab50*/  ISETP.GT.AND P1, PT, R2.reuse, 0x51, PT ;  /* 0x000000510200780c */ /* 0x040fe40003f24270 */
[C---:B------:R-:W-:Y:S01]  /*ab60*/  ISETP.GT.AND P0, PT, R2.reuse, 0x58, PT ;  /* 0x000000580200780c */ /* 0x040fe20003f04270 */
[----:B------:R-:W-:Y:S01]  /*ab70*/  IMAD.MOV.U32 R50, RZ, RZ, R186 ;  /* 0x000000ffff327224 */ /* 0x000fe200078e00ba */
[----:B------:R-:W-:Y:S02]  /*ab80*/  ISETP.GT.AND P6, PT, R2, 0x59, PT ;  /* 0x000000590200780c */ /* 0x000fe40003fc4270 */
[----:B------:R-:W-:Y:S02]  /*ab90*/  FMNMX.FTZ R2, R38, R14, !PT ;  /* 0x0000000e26027209 */ /* 0x000fe40007810000 */
[----:B------:R-:W-:Y:S02]  /*aba0*/  FMNMX.FTZ R14, R204, R18, !PT ;  /* 0x00000012cc0e7209 */ /* 0x000fe40007810000 */
[----:B------:R-:W-:Y:S01]  /*abb0*/  FSEL R35, R49, -INF , P6 ;  /* 0xff80000031237808 */ /* 0x000fe20003000000 */
[----:B------:R-:W-:Y:S01]  /*abc0*/  IMAD.MOV.U32 R49, RZ, RZ, R38 ;  /* 0x000000ffff317224 */ /* 0x000fe200078e0026 */
[----:B------:R-:W-:Y:S02]  /*abd0*/  FMNMX.FTZ R14, R205, R14, !PT ;  /* 0x0000000ecd0e7209 */ /* 0x000fe40007810000 */
[----:B------:R-:W-:Y:S02]  /*abe0*/  ISETP.GT.AND P6, PT, R0, 0x48, PT ;  /* 0x000000480000780c */ /* 0x000fe40003fc4270 */
[----:B------:R-:W-:Y:S02]  /*abf0*/  FMNMX.FTZ R14, R208, R14, !PT ;  /* 0x0000000ed00e7209 */ /* 0x000fe40007810000 */
[----:B------:R-:W-:Y:S02]  /*ac00*/  FSEL R215, R45, -INF , P1 ;  /* 0xff8000002dd77808 */ /* 0x000fe40000800000 */
[----:B------:R-:W-:Y:S02]  /*ac10*/  PLOP3.LUT P1, PT, PT, PT, UP0, 0x80, 0x0 ;  /* 0x000000000000781c */ /* 0x000fe40003f2f008 */
[----:B------:R-:W-:Y:S02]  /*ac20*/  FSEL R24, R48, -INF , P0 ;  /* 0xff80000030187808 */ /* 0x000fe40000000000 */
[----:B------:R-:W-:Y:S02]  /*ac30*/  ISETP.GT.AND P0, PT, R0, 0x41, PT ;  /* 0x000000410000780c */ /* 0x000fe40003f04270 */
[----:B------:R-:W-:Y:S02]  /*ac40*/  FSEL R29, R42, -INF , P6 ;  /* 0xff8000002a1d7808 */ /* 0x000fe40003000000 */
[----:B------:R-:W-:Y:S02]  /*ac50*/  ISETP.GT.AND P6, PT, R0, 0x49, PT ;  /* 0x000000490000780c */ /* 0x000fe40003fc4270 */
[----:B------:R-:W-:Y:S02]  /*ac60*/  FMNMX.FTZ R14, R211, R14, !PT ;  /* 0x0000000ed30e7209 */ /* 0x000fe40007810000 */
[----:B------:R-:W-:Y:S02]  /*ac70*/  FSEL R210, R39, -INF , P0 ;  /* 0xff80000027d27808 */ /* 0x000fe40000000000 */
[----:B------:R-:W-:Y:S02]  /*ac80*/  PLOP3.LUT P0, PT, PT, PT, UP0, 0x80, 0x0 ;  /* 0x000000000000781c */ /* 0x000fe40003f0f008 */
[----:B------:R-:W-:Y:S02]  /*ac90*/  FMNMX.FTZ R14, R214, R14, !PT ;  /* 0x0000000ed60e7209 */ /* 0x000fe40007810000 */
[----:B------:R-:W-:Y:S02]  /*aca0*/  FSEL R34, R43, -INF , P6 ;  /* 0xff8000002b227808 */ /* 0x000fe40003000000 */
[----:B------:R-:W-:Y:S02]  /*acb0*/  ISETP.GT.AND P6, PT, R0, 0x51, PT ;  /* 0x000000510000780c */ /* 0x000fe40003fc4270 */
[----:B------:R-:W-:Y:S02]  /*acc0*/  FMNMX.FTZ R14, R209, R14, !PT ;  /* 0x0000000ed10e7209 */ /* 0x000fe40007810000 */
[----:B-1----:R-:W-:Y:S02]  /*acd0*/  FSEL R26, R22, -INF , P6 ;  /* 0xff800000161a7808 */ /* 0x002fe40003000000 */
[----:B------:R-:W-:Y:S02]  /*ace0*/  ISETP.GT.AND P6, PT, R0, 0x59, PT ;  /* 0x000000590000780c */ /* 0x000fe40003fc4270 */
[----:B------:R-:W-:Y:S02]  /*acf0*/  FMNMX.FTZ R2, R50, R2, !PT ;  /* 0x0000000232027209 */ /* 0x000fe40007810000 */
[----:B------:R-:W-:Y:S02]  /*ad00*/  @P1 MOV R18, R132 ;  /* 0x0000008400121202 */ /* 0x000fe40000000f00 */
[----:B------:R-:W-:Y:S02]  /*ad10*/  ISETP.GT.AND P1, PT, R0, 0x50, PT ;  /* 0x000000500000780c */ /* 0x000fe40003f24270 */
[----:B------:R-:W-:Y:S01]  /*ad20*/  FSEL R135, R135, -INF , P6 ;  /* 0xff80000087877808 */ /* 0x000fe20003000000 */
[----:B------:R1:W-:Y:S01]  /*ad30*/  @P0 LDGSTS.E.BYPASS.LTC128B.128 [R251+0xf100], [R18.64], !P4 ;  /* 0x0f10000012fb0fae */ /* 0x0003e2000e101d5e */
[----:B------:R-:W-:Y:S02]  /*ad40*/  PLOP3.LUT P6, PT, PT, PT, UP0, 0x80, 0x0 ;  /* 0x000000000000781c */ /* 0x000fe40003fcf008 */
[----:B------:R-:W-:Y:S02]  /*ad50*/  FMNMX.FTZ R14, R41, R14, !PT ;  /* 0x0000000e290e7209 */ /* 0x000fe40007810000 */
[----:B------:R-:W-:Y:S02]  /*ad60*/  FMNMX.FTZ R2, R28, R2, !PT ;  /* 0x000000021c027209 */ /* 0x000fe40007810000 */
[----:B------:R-:W-:Y:S02]  /*ad70*/  FSEL R252, R46, -INF , P1 ;  /* 0xff8000002efc7808 */ /* 0x000fe40000800000 */
[----:B------:R-:W-:Y:S02]  /*ad80*/  PLOP3.LUT P0, PT, PT, PT, UP0, 0x80, 0x0 ;  /* 0x000000000000781c */ /* 0x000fe40003f0f008 */
[----:B------:R-:W-:Y:S02]  /*ad90*/  ISETP.GT.AND P1, PT, R0, 0x58, PT ;  /* 0x000000580000780c */ /* 0x000fe40003f24270 */
[----:B------:R-:W-:Y:S01]  /*ada0*/  FMNMX.FTZ R14, R210, R14, !PT ;  /* 0x0000000ed20e7209 */ /* 0x000fe20007810000 */
[----:B------:R2:W-:Y:S01]  /*adb0*/  @P6 LDGSTS.E.BYPASS.LTC128B.128 [R251+0x12100], [R16.64], !P3 ;  /* 0x1210000010fb6fae */ /* 0x0005e2000d901d5e */
[----:B------:R-:W-:Y:S02]  /*adc0*/  FMNMX.FTZ R2, R40, R2, !PT ;  /* 0x0000000228027209 */ /* 0x000fe40007810000 */
[----:B---3--:R-:W-:Y:S02]  /*add0*/  FSEL R43, R21, -INF , P1 ;  /* 0xff800000152b7808 */ /* 0x008fe40000800000 */
[----:B------:R-:W-:Y:S02]  /*ade0*/  PLOP3.LUT P1, PT, PT, PT, UP0, 0x80, 0x0 ;  /* 0x000000000000781c */ /* 0x000fe40003f2f008 */
[----:B------:R-:W-:Y:S02]  /*adf0*/  FMNMX.FTZ R14, R29, R14, !PT ;  /* 0x0000000e1d0e7209 */ /* 0x000fe40007810000 */
[----:B------:R-:W-:Y:S02]  /*ae00*/  PLOP3.LUT P1, PT, PT, PT, UP0, 0x80, 0x0 ;  /* 0x000000000000781c */ /* 0x000fe40003f2f008 */
[----:B------:R-:W-:Y:S02]  /*ae10*/  FMNMX.FTZ R2, R215, R2, !PT ;  /* 0x00000002d7027209 */ /* 0x000fe40007810000 */
[----:B------:R-:W-:Y:S02]  /*ae20*/  FMNMX.FTZ R14, R34, R14, !PT ;  /* 0x0000000e220e7209 */ /* 0x000fe40007810000 */
[----:B------:R-:W-:Y:S02]  /*ae30*/  FMNMX.FTZ R2, R24, R2, !PT ;  /* 0x0000000218027209 */ /* 0x000fe40007810000 */
[----:B------:R-:W-:Y:S01]  /*ae40*/  FMNMX.FTZ R0, R252, R14, !PT ;  /* 0x0000000efc007209 */ /* 0x000fe20007810000 */
[----:B------:R-:W-:Y:S01]  /*ae50*/  @P0 IMAD.MOV.U32 R14, RZ, RZ, R20 ;  /* 0x000000ffff0e0224 */ /* 0x000fe200078e0014 */
[----:B------:R-:W-:Y:S02]  /*ae60*/  PLOP3.LUT P0, PT, PT, PT, UP0, 0x80, 0x0 ;  /* 0x000000000000781c */ /* 0x000fe40003f0f008 */
[----:B------:R-:W-:Y:S02]  /*ae70*/  FMNMX.FTZ R2, R35, R2, !PT ;  /* 0x0000000223027209 */ /* 0x000fe40007810000 */
[----:B------:R3:W-:Y:S01]  /*ae80*/  @P1 LDGSTS.E.BYPASS.LTC128B.128 [R251+0x15100], [R14.64], !P2 ;  /* 0x151000000efb1fae */ /* 0x0007e2000d101d5e */
[----:B------:R-:W-:Y:S02]  /*ae90*/  PLOP3.LUT P1, PT, PT, PT, UP0, 0x80, 0x0 ;  /* 0x000000000000781c */ /* 0x000fe40003f2f008 */
[----:B------:R-:W-:Y:S02]  /*aea0*/  PLOP3.LUT P6, PT, PT, PT, UP0, 0x80, 0x0 ;  /* 0x000000000000781c */ /* 0x000fe40003fcf008 */
[----:B------:R-:W-:Y:S02]  /*aeb0*/  PLOP3.LUT P6, PT, PT, PT, UP0, 0x80, 0x0 ;  /* 0x000000000000781c */ /* 0x000fe40003fcf008 */
[----:B------:R-:W-:Y:S01]  /*aec0*/  FMNMX.FTZ R0, R26, R0, !PT ;  /* 0x000000001a007209 */ /* 0x000fe20007810000 */
[----:B------:R-:W4:Y:S01]  /*aed0*/  SHFL.BFLY PT, R133, R2, 0x2, 0x1f ;  /* 0x0c401f0002857f89 */ /* 0x000f2200000e0000 */
[----:B------:R-:W-:Y:S02]  /*aee0*/  MOV R48, R28 ;  /* 0x0000001c00307202 */ /* 0x000fe40000000f00 */
[----:B------:R-:W-:Y:S04]  /*aef0*/  FMNMX.FTZ R0, R43, R0, !PT ;  /* 0x000000002b007209 */ /* 0x000fe80007810000 */
[----:B------:R-:W-:Y:S01]  /*af00*/  FMNMX.FTZ R0, R135, R0, !PT ;  /* 0x0000000087007209 */ /* 0x000fe20007810000 */
[----:B------:R1:W-:Y:S01]  /*af10*/  @P0 LDGSTS.E.BYPASS.LTC128B.128 [R251+0xd100], [R4.64], !P5 ;  /* 0x0d10000004fb0fae */ /* 0x0003e2000e901d5e */
[----:B------:R-:W-:Y:S07]  /*af20*/  PLOP3.LUT P0, PT, PT, PT, UP0, 0x80, 0x0 ;  /* 0x000000000000781c */ /* 0x000fee0003f0f008 */
[----:B------:R1:W-:Y:S08]  /*af30*/  @P1 LDGSTS.E.BYPASS.LTC128B.128 [R251+0x10100], [R4.64+0x80], !P4 ;  /* 0x1010008004fb1fae */ /* 0x0003f0000e101d5e */
[----:B------:R2:W-:Y:S01]  /*af40*/  @P6 LDGSTS.E.BYPASS.LTC128B.128 [R251+0x13100], [R4.64+0x100], !P3 ;  /* 0x1310010004fb6fae */ /* 0x0005e2000d901d5e */
[----:B----4-:R-:W-:Y:S02]  /*af50*/  FMNMX.FTZ R133, R2, R133, !PT ;  /* 0x0000008502857209 */ /* 0x010fe40007810000 */
[----:B------:R-:W-:Y:S05]  /*af60*/  PLOP3.LUT P6, PT, PT, PT, UP0, 0x80, 0x0 ;  /* 0x000000000000781c */ /* 0x000fea0003fcf008 */
[----:B------:R-:W4:Y:S08]  /*af70*/  SHFL.BFLY PT, R2, R0, 0x2, 0x1f ;  /* 0x0c401f0000027f89 */ /* 0x000f3000000e0000 */
[----:B------:R2:W-:Y:S01]  /*af80*/  @P0 LDGSTS.E.BYPASS.LTC128B.128 [R251+0x16100], [R4.64+0x180], !P2 ;  /* 0x1610018004fb0fae */ /* 0x0005e2000d101d5e */
[----:B------:R-:W-:Y:S07]  /*af90*/  PLOP3.LUT P0, PT, PT, PT, UP0, 0x80, 0x0 ;  /* 0x000000000000781c */ /* 0x000fee0003f0f008 */
[----:B-1----:R-:W1:Y:S01]  /*afa0*/  SHFL.BFLY PT, R18, R133, 0x1, 0x1f ;  /* 0x0c201f0085127f89 */ /* 0x002e6200000e0000 */
[----:B----4-:R-:W-:Y:S07]  /*afb0*/  FMNMX.FTZ R0, R0, R2, !PT ;  /* 0x0000000200007209 */ /* 0x010fee0007810000 */
[----:B------:R-:W4:Y:S01]  /*afc0*/  SHFL.BFLY PT, R2, R0, 0x1, 0x1f ;  /* 0x0c201f0000027f89 */ /* 0x000f2200000e0000 */
[----:B--2---:R-:W-:Y:S02]  /*afd0*/  @P6 IADD3 R4, P6, R4, UR17, RZ ;  /* 0x0000001104046c10 */ /* 0x004fe4000ffde0ff */
[----:B-1----:R-:W-:Y:S04]  /*afe0*/  FMNMX.FTZ R133, R133, R18, !PT ;  /* 0x0000001285857209 */ /* 0x002fe80007810000 */
[C---:B------:R-:W-:Y:S01]  /*aff0*/  FSETP.NEU.FTZ.AND P1, PT, R133.reuse, -INF , PT ;  /* 0xff8000008500780b */ /* 0x040fe20003f3d000 */
[----:B------:R-:W-:Y:S06]  /*b000*/  FMUL.FTZ R188, R133, c[0x0][0x2d0] ;  /* 0x0000b40085bc7a20 */ /* 0x000fec0000410000 */
[----:B------:R-:W-:Y:S02]  /*b010*/  @P0 IADD3.X R5, R5, UR18, RZ, P6, !PT ;  /* 0x0000001205050c10 */ /* 0x000fe4000b7fe4ff */
[----:B------:R-:W-:Y:S02]  /*b020*/  PLOP3.LUT P6, PT, PT, PT, UP0, 0x80, 0x0 ;  /* 0x000000000000781c */ /* 0x000fe40003fcf008 */
[----:B------:R-:W-:Y:S02]  /*b030*/  PLOP3.LUT P6, PT, PT, PT, UP0, 0x80, 0x0 ;  /* 0x000000000000781c */ /* 0x000fe40003fcf008 */
[----:B----4-:R-:W-:Y:S02]  /*b040*/  FMNMX.FTZ R132, R0, R2, !PT ;  /* 0x0000000200847209 */ /* 0x010fe40007810000 */
[----:B------:R-:W-:Y:S02]  /*b050*/  FSEL R0, R133, RZ, P1 ;  /* 0x000000ff85007208 */ /* 0x000fe40000800000 */
[C---:B------:R-:W-:Y:S01]  /*b060*/  FSETP.NEU.FTZ.AND P0, PT, R132.reuse, -INF , PT ;  /* 0xff8000008400780b */ /* 0x040fe20003f1d000 */
[----:B------:R-:W-:Y:S01]  /*b070*/  FMUL.FTZ R189, R132, c[0x0][0x2d0] ;  /* 0x0000b40084bd7a20 */ /* 0x000fe20000410000 */
[----:B------:R-:W-:Y:S01]  /*b080*/  FSEL R188, R188, RZ, P1 ;  /* 0x000000ffbcbc7208 */ /* 0x000fe20000800000 */
[----:B------:R-:W-:Y:S01]  /*b090*/  FADD.FTZ R0, -R0, R3 ;  /* 0x0000000300007221 */ /* 0x000fe20000010100 */
[----:B------:R-:W-:Y:S02]  /*b0a0*/  PLOP3.LUT P1, PT, PT, PT, UP0, 0x80, 0x0 ;  /* 0x000000000000781c */ /* 0x000fe40003f2f008 */
[----:B------:R-:W-:Y:S01]  /*b0b0*/  FSEL R189, R189, RZ, P0 ;  /* 0x000000ffbdbd7208 */ /* 0x000fe20000000000 */
[----:B------:R1:W-:Y:S01]  /*b0c0*/  @P6 LDGSTS.E.BYPASS.LTC128B.128 [R251+0xe100], [R4.64], !P5 ;  /* 0x0e10000004fb6fae */ /* 0x0003e2000e901d5e */
[----:B------:R-:W-:Y:S01]  /*b0d0*/  PLOP3.LUT P6, PT, PT, PT, UP0, 0x80, 0x0 ;  /* 0x000000000000781c */ /* 0x000fe20003fcf008 */
[----:B------:R-:W-:Y:S01]  /*b0e0*/  FMUL.FTZ R0, R0, c[0x0][0x2d0] ;  /* 0x0000b40000007a20 */ /* 0x000fe20000410000 */
[----:B------:R-:W-:Y:S01]  /*b0f0*/  FSEL R2, R132, RZ, P0 ;  /* 0x000000ff84027208 */ /* 0x000fe20000000000 */
[--C-:B------:R-:W-:Y:S01]  /*b100*/  FFMA.FTZ R12, R12, c[0x0][0x2d0], -R189.reuse ;  /* 0x0000b4000c0c7a23 */ /* 0x100fe200000108bd */
[----:B------:R-:W-:Y:S01]  /*b110*/  PLOP3.LUT P0, PT, PT, PT, UP0, 0x80, 0x0 ;  /* 0x000000000000781c */ /* 0x000fe20003f0f008 */
[--C-:B------:R-:W-:Y:S01]  /*b120*/  FFMA.FTZ R13, R13, c[0x0][0x2d0], -R189.reuse ;  /* 0x0000b4000d0d7a23 */ /* 0x100fe200000108bd */
[----:B------:R2:W4:Y:S01]  /*b130*/  MUFU.EX2 R3, R0 ;  /* 0x0000000000037308 */ /* 0x0005220000000800 */
[--C-:B------:R-:W-:Y:S01]  /*b140*/  FFMA.FTZ R8, R8, c[0x0][0x2d0], -R188.reuse ;  /* 0x0000b40008087a23 */ /* 0x100fe200000108bc */
[----:B------:R-:W-:Y:S01]  /*b150*/  UISETP.GT.AND UP0, UPT, UR16, UR15, UPT ;  /* 0x0000000f1000728c */ /* 0x000fe2000bf04270 */
[--C-:B------:R-:W-:Y:S02]  /*b160*/  FFMA.FTZ R7, R7, c[0x0][0x2d0], -R188.reuse ;  /* 0x0000b40007077a23 */ /* 0x100fe400000108bc */
[--C-:B------:R-:W-:Y:S01]  /*b170*/  FFMA.FTZ R6, R6, c[0x0][0x2d0], -R188.reuse ;  /* 0x0000b40006067a23 */ /* 0x100fe200000108bc */
[----:B------:R-:W-:Y:S01]  /*b180*/  UMOV UR16, UR24 ;  /* 0x0000001800107c82 */ /* 0x000fe20008000000 */
[----:B------:R1:W-:Y:S01]  /*b190*/  @P6 LDGSTS.E.BYPASS.LTC128B.128 [R251+0x11100], [R4.64+0x80], !P4 ;  /* 0x1110008004fb6fae */ /* 0x0003e2000e101d5e */
[----:B------:R-:W-:Y:S02]  /*b1a0*/  FFMA.FTZ R9, R9, c[0x0][0x2d0], -R188 ;  /* 0x0000b40009097a23 */ /* 0x000fe400000108bc */
[----:B------:R-:W1:Y:S01]  /*b1b0*/  MUFU.EX2 R23, R12 ;  /* 0x0000000c00177308 */ /* 0x000e620000000800 */
[--C-:B------:R-:W-:Y:S02]  /*b1c0*/  FFMA.FTZ R10, R10, c[0x0][0x2d0], -R189.reuse ;  /* 0x0000b4000a0a7a23 */ /* 0x100fe400000108bd */
[----:B------:R-:W-:Y:S02]  /*b1d0*/  FFMA.FTZ R11, R11, c[0x0][0x2d0], -R189 ;  /* 0x0000b4000b0b7a23 */ /* 0x000fe400000108bd */
[----:B------:R3:W-:Y:S05]  /*b1e0*/  @P1 LDGSTS.E.BYPASS.LTC128B.128 [R251+0x14100], [R4.64+0x100], !P3 ;  /* 0x1410010004fb1fae */ /* 0x0007ea000d901d5e */
[----:B------:R3:W3:Y:S03]  /*b1f0*/  MUFU.EX2 R31, R13 ;  /* 0x0000000d001f7308 */ /* 0x0006e60000000800 */
[----:B------:R3:W-:Y:S01]  /*b200*/  @P0 LDGSTS.E.BYPASS.LTC128B.128 [R251+0x17100], [R4.64+0x180], !P2 ;  /* 0x1710018004fb0fae */ /* 0x0007e2000d101d5e */
[----:B--2---:R-:W-:Y:S01]  /*b210*/  FADD.FTZ R0, -R2, R134 ;  /* 0x0000008602007221 */ /* 0x004fe20000010100 */
[----:B------:R-:W-:Y:S01]  /*b220*/  PLOP3.LUT P0, PT, PT, PT, UP0, 0x80, 0x0 ;  /* 0x000000000000781c */ /* 0x000fe20003f0f008 */
[----:B------:R-:W-:Y:S02]  /*b230*/  IMAD.MOV.U32 R134, RZ, RZ, R29 ;  /* 0x000000ffff867224 */ /* 0x000fe400078e001d */
[----:B------:R-:W-:Y:S02]  /*b240*/  FMUL.FTZ R0, R0, c[0x0][0x2d0] ;  /* 0x0000b40000007a20 */ /* 0x000fe40000410000 */
[----:B------:R2:W2:Y:S01]  /*b250*/  MUFU.EX2 R30, R9 ;  /* 0x00000009001e7308 */ /* 0x0004a20000000800 */
[C---:B----4-:R-:W-:Y:S01]  /*b260*/  FMUL.FTZ R16, R3.reuse, R148 ;  /* 0x0000009403107220 */ /* 0x050fe20000410000 */
[----:B------:R-:W-:Y:S01]  /*b270*/  LDSM.16.MT88.4 R36, [R219+0x100] ;  /* 0x00010000db24783b */ /* 0x000fe20000004200 */
[C---:B------:R-:W-:Y:S02]  /*b280*/  FMUL.FTZ R17, R3.reuse, R149 ;  /* 0x0000009503117220 */ /* 0x040fe40000410000 */
[----:B-1----:R-:W-:Y:S02]  /*b290*/  IMAD.MOV.U32 R2, RZ, RZ, R23 ;  /* 0x000000ffff027224 */ /* 0x002fe400078e0017 */
[----:B------:R-:W-:Y:S02]  /*b2a0*/  IMAD.MOV.U32 R148, RZ, RZ, R35 ;  /* 0x000000ffff947224 */ /* 0x000fe400078e0023 */
[C---:B------:R-:W-:Y:S01]  /*b2b0*/  FMUL.FTZ R52, R3.reuse, R52 ;  /* 0x0000003403347220 */ /* 0x040fe20000410000 */
[----:B------:R1:W-:Y:S01]  /*b2c0*/  MUFU.EX2 R25, R8 ;  /* 0x0000000800197308 */ /* 0x0003e20000000800 */
[----:B------:R-:W-:Y:S01]  /*b2d0*/  LDSM.16.MT88.4 R20, [R218+0x100] ;  /* 0x00010000da14783b */ /* 0x000fe20000004200 */
[----:B------:R-:W-:Y:S01]  /*b2e0*/  MOV R149, R2 ;  /* 0x0000000200957202 */ /* 0x000fe20000000f00 */
[C---:B------:R-:W-:Y:S02]  /*b2f0*/  FMUL.FTZ R53, R3.reuse, R53 ;  /* 0x0000003503357220 */ /* 0x040fe40000410000 */
[C---:B------:R-:W-:Y:S02]  /*b300*/  FMUL.FTZ R56, R3.reuse, R56 ;  /* 0x0000003803387220 */ /* 0x040fe40000410000 */
[C---:B------:R-:W-:Y:S02]  /*b310*/  FMUL.FTZ R57, R3.reuse, R57 ;  /* 0x0000003903397220 */ /* 0x040fe40000410000 */
[----:B---3--:R-:W3:Y:S01]  /*b320*/  LDSM.16.MT88.4 R12, [R217+0x100] ;  /* 0x00010000d90c783b */ /* 0x008ee20000004200 */
[----:B------:R-:W4:Y:S01]  /*b330*/  MUFU.EX2 R42, R7 ;  /* 0x00000007002a7308 */ /* 0x000f220000000800 */
[C---:B------:R-:W-:Y:S01]  /*b340*/  FMUL.FTZ R4, R3.reuse, R136 ;  /* 0x0000008803047220 */ /* 0x040fe20000410000 */
[----:B------:R-:W-:Y:S01]  /*b350*/  MOV R136, R31 ;  /* 0x0000001f00887202 */ /* 0x000fe20000000f00 */
[C---:B------:R-:W-:Y:S02]  /*b360*/  FMUL.FTZ R5, R3.reuse, R137 ;  /* 0x0000008903057220 */ /* 0x040fe40000410000 */
[C---:B--2---:R-:W-:Y:S02]  /*b370*/  FMUL.FTZ R9, R3.reuse, R141 ;  /* 0x0000008d03097220 */ /* 0x044fe40000410000 */
[----:B------:R-:W-:Y:S01]  /*b380*/  IMAD.MOV.U32 R137, RZ, RZ, R30 ;  /* 0x000000ffff897224 */ /* 0x000fe200078e001e */
[----:B------:R-:W-:Y:S01]  /*b390*/  LDSM.16.MT88.4 R44, [R217+0x3100] ;  /* 0x00310000d92c783b */ /* 0x000fe20000004200 */
[C---:B------:R-:W-:Y:S01]  /*b3a0*/  FMUL.FTZ R60, R3.reuse, R60 ;  /* 0x0000003c033c7220 */ /* 0x040fe20000410000 */
[----:B------:R-:W2:Y:S01]  /*b3b0*/  MUFU.EX2 R33, R6 ;  /* 0x0000000600217308 */ /* 0x000ea20000000800 */
[C---:B------:R-:W-:Y:S02]  /*b3c0*/  FMUL.FTZ R61, R3.reuse, R61 ;  /* 0x0000003d033d7220 */ /* 0x040fe40000410000 */
[C---:B------:R-:W-:Y:S02]  /*b3d0*/  FMUL.FTZ R64, R3.reuse, R64 ;  /* 0x0000004003407220 */ /* 0x040fe40000410000 */
[C---:B-1----:R-:W-:Y:S01]  /*b3e0*/  FMUL.FTZ R8, R3.reuse, R140 ;  /* 0x0000008c03087220 */ /* 0x042fe20000410000 */
[----:B------:R-:W0:Y:S01]  /*b3f0*/  LDGDEPBAR ;  /* 0x00000000000079af */ /* 0x000e220000000000 */
[C---:B------:R-:W-:Y:S02]  /*b400*/  FMUL.FTZ R65, R3.reuse, R65 ;  /* 0x0000004103417220 */ /* 0x040fe40000410000 */
[C---:B------:R-:W-:Y:S01]  /*b410*/  FMUL.FTZ R68, R3.reuse, R68 ;  /* 0x0000004403447220 */ /* 0x040fe20000410000 */
[----:B------:R-:W1:Y:S01]  /*b420*/  MUFU.EX2 R27, R10 ;  /* 0x0000000a001b7308 */ /* 0x000e620000000800 */
[C---:B------:R-:W-:Y:S02]  /*b430*/  FMUL.FTZ R69, R3.reuse, R69 ;  /* 0x0000004503457220 */ /* 0x040fe40000410000 */
[C---:B------:R-:W-:Y:S01]  /*b440*/  FMUL.FTZ R72, R3.reuse, R72 ;  /* 0x0000004803487220 */ /* 0x040fe20000410000 */
[----:B----4-:R-:W-:Y:S01]  /*b450*/  F2FP.BF16.PACK_AB R184, R42, R25 ;  /* 0x000000192ab8723e */ /* 0x010fe200000010ff */
[C---:B------:R-:W-:Y:S02]  /*b460*/  FMUL.FTZ R73, R3.reuse, R73 ;  /* 0x0000004903497220 */ /* 0x040fe40000410000 */
[C---:B------:R-:W-:Y:S02]  /*b470*/  FMUL.FTZ R76, R3.reuse, R76 ;  /* 0x0000004c034c7220 */ /* 0x040fe40000410000 */
[C---:B------:R-:W-:Y:S01]  /*b480*/  FMUL.FTZ R77, R3.reuse, R77 ;  /* 0x0000004d034d7220 */ /* 0x040fe20000410000 */
[----:B------:R-:W4:Y:S01]  /*b490*/  MUFU.EX2 R32, R11 ;  /* 0x0000000b00207308 */ /* 0x000f220000000800 */
[C---:B------:R-:W-:Y:S02]  /*b4a0*/  FMUL.FTZ R80, R3.reuse, R80 ;  /* 0x0000005003507220 */ /* 0x040fe40000410000 */
[C---:B------:R-:W-:Y:S01]  /*b4b0*/  FMUL.FTZ R81, R3.reuse, R81 ;  /* 0x0000005103517220 */ /* 0x040fe20000410000 */
[----:B--2---:R-:W-:Y:S01]  /*b4c0*/  F2FP.BF16.PACK_AB R186, R30, R33 ;  /* 0x000000211eba723e */ /* 0x004fe200000010ff */
[C---:B------:R-:W-:Y:S02]  /*b4d0*/  FMUL.FTZ R84, R3.reuse, R84 ;  /* 0x0000005403547220 */ /* 0x040fe40000410000 */
[C---:B------:R-:W-:Y:S02]  /*b4e0*/  FMUL.FTZ R85, R3.reuse, R85 ;  /* 0x0000005503557220 */ /* 0x040fe40000410000 */
[C---:B------:R-:W-:Y:S01]  /*b4f0*/  FMUL.FTZ R88, R3.reuse, R88 ;  /* 0x0000005803587220 */ /* 0x040fe20000410000 */
[----:B------:R-:W2:Y:S01]  /*b500*/  MUFU.EX2 R0, R0 ;  /* 0x0000000000007308 */ /* 0x000ea20000000800 */
[C---:B------:R-:W-:Y:S02]  /*b510*/  FMUL.FTZ R89, R3.reuse, R89 ;  /* 0x0000005903597220 */ /* 0x040fe40000410000 */
[C---:B------:R-:W-:Y:S01]  /*b520*/  FMUL.FTZ R92, R3.reuse, R92 ;  /* 0x0000005c035c7220 */ /* 0x040fe20000410000 */
[----:B-1----:R-:W-:Y:S01]  /*b530*/  F2FP.BF16.PACK_AB R185, R2, R27 ;  /* 0x0000001b02b9723e */ /* 0x002fe200000010ff */
[C---:B------:R-:W-:Y:S01]  /*b540*/  FMUL.FTZ R93, R3.reuse, R93 ;  /* 0x0000005d035d7220 */ /* 0x040fe20000410000 */
[----:B------:R-:W-:Y:S01]  /*b550*/  MOV R2, R41 ;  /* 0x0000002900027202 */ /* 0x000fe20000000f00 */
[C---:B------:R-:W-:Y:S02]  /*b560*/  FMUL.FTZ R41, R3.reuse, R173 ;  /* 0x000000ad03297220 */ /* 0x040fe40000410000 */
[----:B------:R-:W-:Y:S02]  /*b570*/  IMAD.MOV.U32 R173, RZ, RZ, R42 ;  /* 0x000000ffffad7224 */ /* 0x000fe400078e002a */
[C---:B------:R-:W-:Y:S02]  /*b580*/  FMUL.FTZ R96, R3.reuse, R96 ;  /* 0x0000006003607220 */ /* 0x040fe40000410000 */
[----:B------:R-:W-:Y:S01]  /*b590*/  FMUL.FTZ R97, R3, R97 ;  /* 0x0000006103617220 */ /* 0x000fe20000410000 */
[----:B----4-:R-:W-:Y:S01]  /*b5a0*/  F2FP.BF16.PACK_AB R187, R31, R32 ;  /* 0x000000201fbb723e */ /* 0x010fe200000010ff */
[C---:B------:R-:W-:Y:S01]  /*b5b0*/  FMUL.FTZ R100, R3.reuse, R100 ;  /* 0x0000006403647220 */ /* 0x040fe20000410000 */
[----:B------:R-:W1:Y:S01]  /*b5c0*/  LDSM.16.MT88.4 R28, [R220+0x100] ;  /* 0x00010000dc1c783b */ /* 0x000e620000004200 */
[C---:B------:R-:W-:Y:S02]  /*b5d0*/  FMUL.FTZ R101, R3.reuse, R101 ;  /* 0x0000006503657220 */ /* 0x040fe40000410000 */
[C---:B------:R-:W-:Y:S02]  /*b5e0*/  FMUL.FTZ R104, R3.reuse, R104 ;  /* 0x0000006803687220 */ /* 0x040fe40000410000 */
[C---:B------:R-:W-:Y:S02]  /*b5f0*/  FMUL.FTZ R105, R3.reuse, R105 ;  /* 0x0000006903697220 */ /* 0x040fe40000410000 */
[C---:B------:R-:W-:Y:S02]  /*b600*/  FMUL.FTZ R108, R3.reuse, R108 ;  /* 0x0000006c036c7220 */ /* 0x040fe40000410000 */
[C---:B--2---:R-:W-:Y:S02]  /*b610*/  FMUL.FTZ R7, R0.reuse, R139 ;  /* 0x0000008b00077220 */ /* 0x044fe40000410000 */
[C---:B------:R-:W-:Y:S01]  /*b620*/  FMUL.FTZ R6, R0.reuse, R138 ;  /* 0x0000008a00067220 */ /* 0x040fe20000410000 */
[----:B------:R-:W-:Y:S01]  /*b630*/  MOV R138, R24 ;  /* 0x00000018008a7202 */ /* 0x000fe20000000f00 */
[C---:B------:R-:W-:Y:S02]  /*b640*/  FMUL.FTZ R10, R0.reuse, R142 ;  /* 0x0000008e000a7220 */ /* 0x040fe40000410000 */
[C---:B------:R-:W-:Y:S02]  /*b650*/  FMUL.FTZ R11, R0.reuse, R143 ;  /* 0x0000008f000b7220 */ /* 0x040fe40000410000 */
[----:B------:R-:W-:Y:S01]  /*b660*/  LDSM.16.MT88.4 R140, [R220+0x3100] ;  /* 0x00310000dc8c783b */ /* 0x000fe20000004200 */
[C---:B---3--:R-:W-:Y:S05]  /*b670*/  HMMA.16816.F32.BF16 R4, R184.reuse, R12, R4 ;  /* 0x0000000cb804723c */ /* 0x048fea0000041804 */
[C---:B------:R-:W-:Y:S02]  /*b680*/  FMUL.FTZ R18, R0.reuse, R150 ;  /* 0x0000009600127220 */ /* 0x040fe40000410000 */
[----:B------:R-:W-:Y:S01]  /*b690*/  IMAD.MOV.U32 R150, RZ, RZ, R136 ;  /* 0x000000ffff967224 */ /* 0x000fe200078e0088 */
[C---:B------:R-:W-:Y:S04]  /*b6a0*/  HMMA.16816.F32.BF16 R8, R184.reuse, R14, R8 ;  /* 0x0000000eb808723c */ /* 0x040fe80000041808 */
[C---:B------:R-:W-:Y:S02]  /*b6b0*/  FMUL.FTZ R12, R3.reuse, R144 ;  /* 0x00000090030c7220 */ /* 0x040fe40000410000 */
[C---:B------:R-:W-:Y:S01]  /*b6c0*/  FMUL.FTZ R13, R3.reuse, R145 ;  /* 0x00000091030d7220 */ /* 0x040fe20000410000 */
[----:B------:R-:W-:Y:S01]  /*b6d0*/  MOV R145, R32 ;  /* 0x0000002000917202 */ /* 0x000fe20000000f00 */
[C---:B------:R-:W-:Y:S04]  /*b6e0*/  FMUL.FTZ R14, R0.reuse, R146 ;  /* 0x00000092000e7220 */ /* 0x040fe80000410000 */
[C---:B------:R-:W-:Y:S01]  /*b6f0*/  FMUL.FTZ R15, R0.reuse, R147 ;  /* 0x00000093000f7220 */ /* 0x040fe20000410000 */
[----:B------:R-:W-:Y:S01]  /*b700*/  MOV R147, R34 ;  /* 0x0000002200937202 */ /* 0x000fe20000000f00 */
[----:B------:R-:W-:Y:S02]  /*b710*/  IMAD.MOV.U32 R146, RZ, RZ, R33 ;  /* 0x000000ffff927224 */ /* 0x000fe400078e0021 */
[----:B------:R-:W-:Y:S02]  /*b720*/  IMAD.MOV.U32 R144, RZ, RZ, R40 ;  /* 0x000000ffff907224 */ /* 0x000fe400078e0028 */
[C---:B------:R-:W-:Y:S01]  /*b730*/  FMUL.FTZ R19, R0.reuse, R151 ;  /* 0x0000009700137220 */ /* 0x040fe20000410000 */
[C---:B------:R-:W-:Y:S03]  /*b740*/  HMMA.16816.F32.BF16 R12, R184.reuse, R20, R12 ;  /* 0x00000014b80c723c */ /* 0x040fe6000004180c */
[----:B------:R-:W-:Y:S01]  /*b750*/  MOV R151, R137 ;  /* 0x0000008900977202 */ /* 0x000fe20000000f00 */
[C---:B------:R-:W-:Y:S02]  /*b760*/  FMUL.FTZ R24, R3.reuse, R156 ;  /* 0x0000009c03187220 */ /* 0x040fe40000410000 */
[----:B------:R-:W-:Y:S02]  /*b770*/  IMAD.MOV.U32 R156, RZ, RZ, R25 ;  /* 0x000000ffff9c7224 */ /* 0x000fe400078e0019 */
[C---:B------:R-:W-:Y:S04]  /*b780*/  HMMA.16816.F32.BF16 R16, R184.reuse, R22, R16 ;  /* 0x00000016b810723c */ /* 0x040fe80000041810 */
[C---:B------:R-:W-:Y:S02]  /*b790*/  FMUL.FTZ R20, R3.reuse, R152 ;  /* 0x0000009803147220 */ /* 0x040fe40000410000 */
[C---:B------:R-:W-:Y:S02]  /*b7a0*/  FMUL.FTZ R21, R3.reuse, R153 ;  /* 0x0000009903157220 */ /* 0x040fe40000410000 */
[C---:B------:R-:W-:Y:S04]  /*b7b0*/  FMUL.FTZ R22, R0.reuse, R154 ;  /* 0x0000009a00167220 */ /* 0x040fe80000410000 */
[C---:B------:R-:W-:Y:S02]  /*b7c0*/  FMUL.FTZ R23, R0.reuse, R155 ;  /* 0x0000009b00177220 */ /* 0x040fe40000410000 */
[----:B------:R-:W-:Y:S01]  /*b7d0*/  LDSM.16.MT88.4 R152, [R220+0x900] ;  /* 0x00090000dc98783b */ /* 0x000fe20000004200 */
[C---:B------:R-:W-:Y:S02]  /*b7e0*/  FMUL.FTZ R25, R3.reuse, R157 ;  /* 0x0000009d03197220 */ /* 0x040fe40000410000 */
[----:B------:R-:W-:Y:S02]  /*b7f0*/  IMAD.MOV.U32 R157, RZ, RZ, R26 ;  /* 0x000000ffff9d7224 */ /* 0x000fe400078e001a */
[C---:B-1----:R-:W-:Y:S03]  /*b800*/  HMMA.16816.F32.BF16 R20, R184.reuse, R28, R20 ;  /* 0x0000001cb814723c */ /* 0x042fe60000041814 */
[C---:B------:R-:W-:Y:S01]  /*b810*/  FMUL.FTZ R26, R0.reuse, R158 ;  /* 0x0000009e001a7220 */ /* 0x040fe20000410000 */
[----:B------:R-:W-:Y:S01]  /*b820*/  MOV R158, R27 ;  /* 0x0000001b009e7202 */ /* 0x000fe20000000f00 */
[C---:B------:R-:W-:Y:S02]  /*b830*/  FMUL.FTZ R27, R0.reuse, R159 ;  /* 0x0000009f001b7220 */ /* 0x040fe40000410000 */
[----:B------:R-:W-:Y:S02]  /*b840*/  IMAD.MOV.U32 R159, RZ, RZ, R138 ;  /* 0x000000ffff9f7224 */ /* 0x000fe400078e008a */
[----:B------:R-:W1:Y:S03]  /*b850*/  LDSM.16.MT88.4 R136, [R218+0x3100] ;  /* 0x00310000da88783b */ /* 0x000e660000004200 */
[C---:B------:R-:W-:Y:S03]  /*b860*/  HMMA.16816.F32.BF16 R24, R184.reuse, R30, R24 ;  /* 0x0000001eb818723c */ /* 0x040fe60000041818 */
[C---:B------:R-:W-:Y:S02]  /*b870*/  FMUL.FTZ R28, R3.reuse, R160 ;  /* 0x000000a0031c7220 */ /* 0x040fe40000410000 */
[C---:B------:R-:W-:Y:S01]  /*b880*/  FMUL.FTZ R29, R3.reuse, R161 ;  /* 0x000000a1031d7220 */ /* 0x040fe20000410000 */
[----:B------:R-:W-:Y:S01]  /*b890*/  MOV R161, R146 ;  /* 0x0000009200a17202 */ /* 0x000fe20000000f00 */
[C---:B------:R-:W-:Y:S02]  /*b8a0*/  FMUL.FTZ R30, R0.reuse, R162 ;  /* 0x000000a2001e7220 */ /* 0x040fe40000410000 */
[C---:B------:R-:W-:Y:S03]  /*b8b0*/  FMUL.FTZ R31, R0.reuse, R163 ;  /* 0x000000a3001f7220 */ /* 0x040fe60000410000 */
[----:B------:R-:W-:Y:S02]  /*b8c0*/  IMAD.MOV.U32 R160, RZ, RZ, R145 ;  /* 0x000000ffffa07224 */ /* 0x000fe400078e0091 */
[C---:B------:R-:W-:Y:S02]  /*b8d0*/  FMUL.FTZ R32, R3.reuse, R164 ;  /* 0x000000a403207220 */ /* 0x040fe40000410000 */
[C---:B------:R-:W-:Y:S03]  /*b8e0*/  HMMA.16816.F32.BF16 R28, R184.reuse, R36, R28 ;  /* 0x00000024b81c723c */ /* 0x040fe6000004181c */
[C---:B------:R-:W-:Y:S01]  /*b8f0*/  FMUL.FTZ R33, R3.reuse, R165 ;  /* 0x000000a503217220 */ /* 0x040fe20000410000 */
[----:B------:R-:W-:Y:S01]  /*b900*/  MOV R165, R43 ;  /* 0x0000002b00a57202 */ /* 0x000fe20000000f00 */
[C---:B------:R-:W-:Y:S02]  /*b910*/  FMUL.FTZ R34, R0.reuse, R166 ;  /* 0x000000a600227220 */ /* 0x040fe40000410000 */
[C---:B------:R-:W-:Y:S01]  /*b920*/  FMUL.FTZ R35, R0.reuse, R167 ;  /* 0x000000a700237220 */ /* 0x040fe20000410000 */
[----:B------:R-:W-:Y:S01]  /*b930*/  MOV R167, R149 ;  /* 0x0000009500a77202 */ /* 0x000fe20000000f00 */
[----:B------:R-:W-:Y:S03]  /*b940*/  IMAD.MOV.U32 R166, RZ, RZ, R148 ;  /* 0x000000ffffa67224 */ /* 0x000fe600078e0094 */
[C---:B------:R-:W-:Y:S02]  /*b950*/  FMUL.FTZ R36, R3.reuse, R168 ;  /* 0x000000a803247220 */ /* 0x040fe40000410000 */
[C---:B------:R-:W-:Y:S03]  /*b960*/  HMMA.16816.F32.BF16 R32, R184.reuse, R38, R32 ;  /* 0x00000026b820723c */ /* 0x040fe60000041820 */
[C---:B------:R-:W-:Y:S02]  /*b970*/  FMUL.FTZ R37, R3.reuse, R169 ;  /* 0x000000a903257220 */ /* 0x040fe40000410000 */
[C---:B------:R-:W-:Y:S02]  /*b980*/  FMUL.FTZ R40, R3.reuse, R172 ;  /* 0x000000ac03287220 */ /* 0x040fe40000410000 */
[C---:B------:R-:W-:Y:S02]  /*b990*/  FMUL.FTZ R38, R0.reuse, R170 ;  /* 0x000000aa00267220 */ /* 0x040fe40000410000 */
[C---:B------:R-:W-:Y:S03]  /*b9a0*/  FMUL.FTZ R39, R0.reuse, R171 ;  /* 0x000000ab00277220 */ /* 0x040fe60000410000 */
[----:B------:R-:W-:Y:S02]  /*b9b0*/  IMAD.MOV.U32 R172, RZ, RZ, R150 ;  /* 0x000000ffffac7224 */ /* 0x000fe400078e0096 */
[C---:B------:R-:W-:Y:S01]  /*b9c0*/  FMUL.FTZ R42, R0.reuse, R174 ;  /* 0x000000ae002a7220 */ /* 0x040fe20000410000 */
[----:B------:R-:W-:Y:S01]  /*b9d0*/  MOV R174, R151 ;  /* 0x0000009700ae7202 */ /* 0x000fe20000000f00 */
[C---:B------:R-:W-:Y:S01]  /*b9e0*/  HMMA.16816.F32.BF16 R36, R184.reuse, R44, R36 ;  /* 0x0000002cb824723c */ /* 0x040fe20000041824 */
[----:B------:R-:W-:Y:S02]  /*b9f0*/  LDSM.16.MT88.4 R148, [R218+0x900] ;  /* 0x00090000da94783b */ /* 0x000fe40000004200 */
[----:B------:R-:W-:Y:S02]  /*ba00*/  FMUL.FTZ R43, R0, R175 ;  /* 0x000000af002b7220 */ /* 0x000fe40000410000 */
[----:B------:R-:W-:Y:S02]  /*ba10*/  IMAD.MOV.U32 R175, RZ, RZ, R147 ;  /* 0x000000ffffaf7224 */ /* 0x000fe400078e0093 */
[C---:B------:R-:W-:Y:S02]  /*ba20*/  FMUL.FTZ R45, R3.reuse, R177 ;  /* 0x000000b1032d7220 */ /* 0x040fe40000410000 */
[----:B------:R-:W-:Y:S01]  /*ba30*/  IMAD.MOV.U32 R177, RZ, RZ, R2 ;  /* 0x000000ffffb17224 */ /* 0x000fe200078e0002 */
[C---:B------:R-:W-:Y:S03]  /*ba40*/  HMMA.16816.F32.BF16 R40, R184.reuse, R46, R40 ;  /* 0x0000002eb828723c */ /* 0x040fe60000041828 */
[----:B------:R-:W-:Y:S02]  /*ba50*/  FFMA.FTZ R2, R190, c[0x0][0x2d0], -R188 ;  /* 0x0000b400be027a23 */ /* 0x000fe400000108bc */
[C---:B------:R-:W-:Y:S01]  /*ba60*/  FMUL.FTZ R44, R3.reuse, R176 ;  /* 0x000000b0032c7220 */ /* 0x040fe20000410000 */
[----:B------:R-:W-:Y:S01]  /*ba70*/  MOV R176, R144 ;  /* 0x0000009000b07202 */ /* 0x000fe20000000f00 */
[----:B------:R2:W-:Y:S01]  /*ba80*/  MUFU.EX2 R170, R2 ;  /* 0x0000000200aa7308 */ /* 0x0005e20000000800 */
[----:B------:R-:W3:Y:S01]  /*ba90*/  LDSM.16.MT88.4 R144, [R219+0x3100] ;  /* 0x00310000db90783b */ /* 0x000ee20000004200 */
[C---:B------:R-:W-:Y:S03]  /*baa0*/  FMUL.FTZ R46, R0.reuse, R178 ;  /* 0x000000b2002e7220 */ /* 0x040fe60000410000 */
[C---:B------:R-:W-:Y:S01]  /*bab0*/  FMUL.FTZ R47, R0.reuse, R179 ;  /* 0x000000b3002f7220 */ /* 0x040fe20000410000 */
[----:B------:R-:W-:Y:S01]  /*bac0*/  MOV R178, R134 ;  /* 0x0000008600b27202 */ /* 0x000fe20000000f00 */
[C---:B------:R-:W-:Y:S02]  /*bad0*/  FMUL.FTZ R54, R0.reuse, R54 ;  /* 0x0000003600367220 */ /* 0x040fe40000410000 */
[C---:B------:R-:W-:Y:S02]  /*bae0*/  FMUL.FTZ R55, R0.reuse, R55 ;  /* 0x0000003700377220 */ /* 0x040fe40000410000 */
[C---:B------:R-:W-:Y:S01]  /*baf0*/  FMUL.FTZ R58, R0.reuse, R58 ;  /* 0x0000003a003a7220 */ /* 0x040fe20000410000 */
[C---:B-1----:R-:W-:Y:S03]  /*bb00*/  HMMA.16816.F32.BF16 R44, R184.reuse, R136, R44 ;  /* 0x00000088b82c723c */ /* 0x042fe6000004182c */
[----:B------:R-:W-:Y:S02]  /*bb10*/  IMAD.MOV.U32 R179, RZ, RZ, R48 ;  /* 0x000000ffffb37224 */ /* 0x000fe400078e0030 */
[C---:B------:R-:W-:Y:S01]  /*bb20*/  FMUL.FTZ R48, R3.reuse, R180 ;  /* 0x000000b403307220 */ /* 0x040fe20000410000 */
[----:B------:R-:W-:Y:S01]  /*bb30*/  MOV R180, R49 ;  /* 0x0000003100b47202 */ /* 0x000fe20000000f00 */
[----:B------:R-:W-:Y:S02]  /*bb40*/  FMUL.FTZ R49, R3, R181 ;  /* 0x000000b503317220 */ /* 0x000fe40000410000 */
[----:B------:R-:W-:Y:S03]  /*bb50*/  IMAD.MOV.U32 R181, RZ, RZ, R50 ;  /* 0x000000ffffb57224 */ /* 0x000fe600078e0032 */
[----:B--2---:R-:W-:Y:S02]  /*bb60*/  FFMA.FTZ R2, R191, c[0x0][0x2d0], -R188 ;  /* 0x0000b400bf027a23 */ /* 0x004fe400000108bc */
[C---:B------:R-:W-:Y:S01]  /*bb70*/  FMUL.FTZ R50, R0.reuse, R182 ;  /* 0x000000b600327220 */ /* 0x040fe20000410000 */
[----:B------:R-:W-:Y:S01]  /*bb80*/  MOV R182, R51 ;  /* 0x0000003300b67202 */ /* 0x000fe20000000f00 */
[----:B------:R1:W2:Y:S01]  /*bb90*/  MUFU.EX2 R168, R2 ;  /* 0x0000000200a87308 */ /* 0x0002a20000000800 */
[C---:B------:R-:W-:Y:S02]  /*bba0*/  FMUL.FTZ R51, R0.reuse, R183 ;  /* 0x000000b700337220 */ /* 0x040fe40000410000 */
[C---:B------:R-:W-:Y:S02]  /*bbb0*/  FMUL.FTZ R59, R0.reuse, R59 ;  /* 0x0000003b003b7220 */ /* 0x040fe40000410000 */
[C---:B------:R-:W-:Y:S02]  /*bbc0*/  FMUL.FTZ R62, R0.reuse, R62 ;  /* 0x0000003e003e7220 */ /* 0x040fe40000410000 */
[C---:B------:R-:W-:Y:S01]  /*bbd0*/  FMUL.FTZ R63, R0.reuse, R63 ;  /* 0x0000003f003f7220 */ /* 0x040fe20000410000 */
[C---:B------:R-:W-:Y:S01]  /*bbe0*/  HMMA.16816.F32.BF16 R48, R184.reuse, R138, R48 ;  /* 0x0000008ab830723c */ /* 0x040fe20000041830 */
[----:B------:R-:W4:Y:S02]  /*bbf0*/  LDSM.16.MT88.4 R136, [R217+0x6100] ;  /* 0x00610000d988783b */ /* 0x000f240000004200 */
[C---:B------:R-:W-:Y:S02]  /*bc00*/  FMUL.FTZ R66, R0.reuse, R66 ;  /* 0x0000004200427220 */ /* 0x040fe40000410000 */
[C---:B------:R-:W-:Y:S02]  /*bc10*/  FMUL.FTZ R67, R0.reuse, R67 ;  /* 0x0000004300437220 */ /* 0x040fe40000410000 */
[C---:B------:R-:W-:Y:S01]  /*bc20*/  FMUL.FTZ R70, R0.reuse, R70 ;  /* 0x0000004600467220 */ /* 0x040fe20000410000 */
[C---:B------:R-:W-:Y:S04]  /*bc30*/  HMMA.16816.F32.BF16 R52, R184.reuse, R140, R52 ;  /* 0x0000008cb834723c */ /* 0x040fe80000041834 */
[C---:B------:R-:W-:Y:S02]  /*bc40*/  FMUL.FTZ R71, R0.reuse, R71 ;  /* 0x0000004700477220 */ /* 0x040fe40000410000 */
[----:B------:R-:W-:Y:S02]  /*bc50*/  FMUL.FTZ R74, R0, R74 ;  /* 0x0000004a004a7220 */ /* 0x000fe40000410000 */
[C---:B------:R-:W-:Y:S01]  /*bc60*/  HMMA.16816.F32.BF16 R56, R184.reuse, R142, R56 ;  /* 0x0000008eb838723c */ /* 0x040fe20000041838 */
[----:B------:R-:W2:Y:S03]  /*bc70*/  LDSM.16.MT88.4 R140, [R218+0x6100] ;  /* 0x00610000da8c783b */ /* 0x000ea60000004200 */
[----:B-1----:R-:W-:Y:S01]  /*bc80*/  FFMA.FTZ R2, R192, c[0x0][0x2d0], -R189 ;  /* 0x0000b400c0027a23 */ /* 0x002fe200000108bd */
[----:B------:R-:W-:Y:S01]  /*bc90*/  MOV R192, R175 ;  /* 0x000000af00c07202 */ /* 0x000fe20000000f00 */
[----:B------:R-:W-:Y:S02]  /*bca0*/  IMAD.MOV.U32 R175, RZ, RZ, R173 ;  /* 0x000000ffffaf7224 */ /* 0x000fe400078e00ad */
[C---:B---3--:R-:W-:Y:S01]  /*bcb0*/  HMMA.16816.F32.BF16 R60, R184.reuse, R144, R60 ;  /* 0x00000090b83c723c */ /* 0x048fe2000004183c */
[----:B------:R1:W-:Y:S03]  /*bcc0*/  MUFU.EX2 R169, R2 ;  /* 0x0000000200a97308 */ /* 0x0003e60000000800 */
[----:B------:R-:W-:Y:S02]  /*bcd0*/  IMAD.MOV.U32 R173, RZ, RZ, R156 ;  /* 0x000000ffffad7224 */ /* 0x000fe400078e009c */
[C---:B------:R-:W-:Y:S02]  /*bce0*/  FMUL.FTZ R75, R0.reuse, R75 ;  /* 0x0000004b004b7220 */ /* 0x040fe40000410000 */
[C---:B------:R-:W-:Y:S01]  /*bcf0*/  HMMA.16816.F32.BF16 R64, R184.reuse, R146, R64 ;  /* 0x00000092b840723c */ /* 0x040fe20000041840 */
[----:B------:R-:W3:Y:S03]  /*bd00*/  LDSM.16.MT88.4 R144, [R220+0x6100] ;  /* 0x00610000dc90783b */ /* 0x000ee60000004200 */
        /* <DEDUP_REMOVED lines=9> */
[--C-:B-1----:R-:W-:Y:S02]  /*bda0*/  FFMA.FTZ R2, R193, c[0x0][0x2d0], -R189.reuse ;  /* 0x0000b400c1027a23 */ /* 0x102fe400000108bd */
[C---:B------:R-:W-:Y:S02]  /*bdb0*/  FMUL.FTZ R90, R0.reuse, R90 ;  /* 0x0000005a005a7220 */ /* 0x040fe40000410000 */
[C---:B--2---:R-:W-:Y:S01]  /*bdc0*/  HMMA.16816.F32.BF16 R76, R184.reuse, R140, R76 ;  /* 0x0000008cb84c723c */ /* 0x044fe2000004184c */
[----:B------:R1:W2:Y:S03]  /*bdd0*/  MUFU.EX2 R171, R2 ;  /* 0x0000000200ab7308 */ /* 0x0002a60000000800 */
        /* <DEDUP_REMOVED lines=8> */
[----:B------:R-:W-:Y:S02]  /*be60*/  FMUL.FTZ R102, R0, R102 ;  /* 0x0000006600667220 */ /* 0x000fe40000410000 */
[C---:B------:R-:W-:Y:S01]  /*be70*/  HMMA.16816.F32.BF16 R88, R184.reuse, R146, R88 ;  /* 0x00000092b858723c */ /* 0x040fe20000041858 */
[----:B------:R-:W3:Y:S03]  /*be80*/  LDSM.16.MT88.4 R144, [R218+0x9100] ;  /* 0x00910000da90783b */ /* 0x000ee60000004200 */
[--C-:B-1----:R-:W-:Y:S01]  /*be90*/  FFMA.FTZ R2, R194, c[0x0][0x2d0], -R188.reuse ;  /* 0x0000b400c2027a23 */ /* 0x102fe200000108bc */
[----:B------:R-:W-:Y:S01]  /*bea0*/  MOV R194, R179 ;  /* 0x000000b300c27202 */ /* 0x000fe20000000f00 */
[C---:B------:R-:W-:Y:S01]  /*beb0*/  FMUL.FTZ R103, R0.reuse, R103 ;  /* 0x0000006700677220 */ /* 0x040fe20000410000 */
[----:B------:R-:W-:Y:S01]  /*bec0*/  MOV R179, R252 ;  /* 0x000000fc00b37202 */ /* 0x000fe20000000f00 */
[----:B------:R1:W-:Y:S01]  /*bed0*/  MUFU.EX2 R162, R2 ;  /* 0x0000000200a27308 */ /* 0x0003e20000000800 */
        /* <DEDUP_REMOVED lines=8> */
[C---:B--2---:R-:W-:Y:S04]  /*bf60*/  HMMA.16816.F32.BF16 R100, R184.reuse, R140, R100 ;  /* 0x0000008cb864723c */ /* 0x044fe80000041864 */
[C---:B------:R-:W-:Y:S02]  /*bf70*/  FMUL.FTZ R112, R3.reuse, R112 ;  /* 0x0000007003707220 */ /* 0x040fe40000410000 */
[----:B------:R-:W-:Y:S02]  /*bf80*/  FMUL.FTZ R113, R3, R113 ;  /* 0x0000007103717220 */ /* 0x000fe40000410000 */
[C---:B------:R-:W-:Y:S01]  /*bf90*/  HMMA.16816.F32.BF16 R104, R184.reuse, R142, R104 ;  /* 0x0000008eb868723c */ /* 0x040fe20000041868 */
[----:B------:R-:W2:Y:S03]  /*bfa0*/  LDSM.16.MT88.4 R140, [R219+0x9100] ;  /* 0x00910000db8c783b */ /* 0x000ea60000004200 */
[----:B-1----:R-:W-:Y:S01]  /*bfb0*/  FFMA.FTZ R2, R195, c[0x0][0x2d0], -R188 ;  /* 0x0000b400c3027a23 */ /* 0x002fe200000108bc */
[----:B------:R-:W-:Y:S01]  /*bfc0*/  MOV R195, R181 ;  /* 0x000000b500c37202 */ /* 0x000fe20000000f00 */
[C---:B------:R-:W-:Y:S02]  /*bfd0*/  FMUL.FTZ R114, R0.reuse, R114 ;  /* 0x0000007200727220 */ /* 0x040fe40000410000 */
[C---:B---3--:R-:W-:Y:S01]  /*bfe0*/  HMMA.16816.F32.BF16 R108, R184.reuse, R144, R108 ;  /* 0x00000090b86c723c */ /* 0x048fe2000004186c */
[----:B------:R1:W3:Y:S03]  /*bff0*/  MUFU.EX2 R134, R2 ;  /* 0x0000000200867308 */ /* 0x0002e60000000800 */
[C---:B------:R-:W-:Y:S02]  /*c000*/  FMUL.FTZ R115, R0.reuse, R115 ;  /* 0x0000007300737220 */ /* 0x040fe40000410000 */
[C---:B------:R-:W-:Y:S02]  /*c010*/  FMUL.FTZ R116, R3.reuse, R116 ;  /* 0x0000007403747220 */ /* 0x040fe40000410000 */
[C---:B------:R-:W-:Y:S03]  /*c020*/  FMUL.FTZ R117, R3.reuse, R117 ;  /* 0x0000007503757220 */ /* 0x040fe60000410000 */
[C---:B------:R-:W-:Y:S01]  /*c030*/  HMMA.16816.F32.BF16 R112, R184.reuse, R146, R112 ;  /* 0x00000092b870723c */ /* 0x040fe20000041870 */
[----:B------:R-:W2:Y:S02]  /*c040*/  LDSM.16.MT88.4 R144, [R217+0x900] ;  /* 0x00090000d990783b */ /* 0x000ea40000004200 */
[C---:B------:R-:W-:Y:S02]  /*c050*/  FMUL.FTZ R118, R0.reuse, R118 ;  /* 0x0000007600767220 */ /* 0x040fe40000410000 */
[----:B------:R-:W-:Y:S02]  /*c060*/  FMUL.FTZ R119, R0, R119 ;  /* 0x0000007700777220 */ /* 0x000fe40000410000 */
[C---:B------:R-:W-:Y:S02]  /*c070*/  FMUL.FTZ R120, R3.reuse, R120 ;  /* 0x0000007803787220 */ /* 0x040fe40000410000 */
[C---:B------:R-:W-:Y:S03]  /*c080*/  FMUL.FTZ R121, R3.reuse, R121 ;  /* 0x0000007903797220 */ /* 0x040fe60000410000 */
[C---:B----4-:R-:W-:Y:S03]  /*c090*/  HMMA.16816.F32.BF16 R116, R184.reuse, R136, R116 ;  /* 0x00000088b874723c */ /* 0x050fe60000041874 */
[--C-:B-1----:R-:W-:Y:S01]  /*c0a0*/  FFMA.FTZ R2, R196, c[0x0][0x2d0], -R189.reuse ;  /* 0x0000b400c4027a23 */ /* 0x102fe200000108bd */
[----:B------:R-:W-:Y:S01]  /*c0b0*/  MOV R196, R210 ;  /* 0x000000d200c47202 */ /* 0x000fe20000000f00 */
[C---:B------:R-:W-:Y:S02]  /*c0c0*/  FMUL.FTZ R122, R0.reuse, R122 ;  /* 0x0000007a007a7220 */ /* 0x040fe40000410000 */
[----:B------:R1:W-:Y:S01]  /*c0d0*/  MUFU.EX2 R163, R2 ;  /* 0x0000000200a37308 */ /* 0x0003e20000000800 */
[----:B------:R-:W-:Y:S01]  /*c0e0*/  FMUL.FTZ R123, R0, R123 ;  /* 0x0000007b007b7220 */ /* 0x000fe20000410000 */
[----:B------:R-:W-:Y:S03]  /*c0f0*/  F2FP.BF16.PACK_AB R136, R168, R170 ;  /* 0x000000aaa888723e */ /* 0x000fe600000010ff */
[----:B------:R-:W-:Y:S01]  /*c100*/  FMUL.FTZ R124, R3, R124 ;  /* 0x0000007c037c7220 */ /* 0x000fe20000410000 */
[----:B------:R-:W-:Y:S01]  /*c110*/  F2FP.BF16.PACK_AB R137, R171, R169 ;  /* 0x000000a9ab89723e */ /* 0x000fe200000010ff */
[C---:B------:R-:W-:Y:S01]  /*c120*/  FMUL.FTZ R125, R3.reuse, R125 ;  /* 0x0000007d037d7220 */ /* 0x040fe20000410000 */
[C---:B------:R-:W-:Y:S03]  /*c130*/  HMMA.16816.F32.BF16 R120, R184.reuse, R138, R120 ;  /* 0x0000008ab878723c */ /* 0x040fe60000041878 */
[C---:B------:R-:W-:Y:S02]  /*c140*/  FMUL.FTZ R126, R0.reuse, R126 ;  /* 0x0000007e007e7220 */ /* 0x040fe40000410000 */
[----:B------:R-:W-:Y:S02]  /*c150*/  FMUL.FTZ R127, R0, R127 ;  /* 0x0000007f007f7220 */ /* 0x000fe40000410000 */
[C---:B------:R-:W-:Y:S01]  /*c160*/  FMUL.FTZ R128, R3.reuse, R128 ;  /* 0x0000008003807220 */ /* 0x040fe20000410000 */
[----:B---3--:R-:W-:Y:S01]  /*c170*/  F2FP.BF16.PACK_AB R138, R134, R162 ;  /* 0x000000a2868a723e */ /* 0x008fe200000010ff */
[----:B------:R-:W-:Y:S03]  /*c180*/  FMUL.FTZ R129, R3, R129 ;  /* 0x0000008103817220 */ /* 0x000fe60000410000 */
[C---:B--2---:R-:W-:Y:S03]  /*c190*/  HMMA.16816.F32.BF16 R124, R184.reuse, R140, R124 ;  /* 0x0000008cb87c723c */ /* 0x044fe6000004187c */
[C---:B------:R-:W-:Y:S02]  /*c1a0*/  FMUL.FTZ R130, R0.reuse, R130 ;  /* 0x0000008200827220 */ /* 0x040fe40000410000 */
[----:B-1----:R-:W-:Y:S01]  /*c1b0*/  FFMA.FTZ R2, R197, c[0x0][0x2d0], -R189 ;  /* 0x0000b400c5027a23 */ /* 0x002fe200000108bd */
[----:B------:R-:W-:Y:S01]  /*c1c0*/  MOV R197, R177 ;  /* 0x000000b100c57202 */ /* 0x000fe20000000f00 */
[----:B------:R-:W-:Y:S02]  /*c1d0*/  FMUL.FTZ R131, R0, R131 ;  /* 0x0000008300837220 */ /* 0x000fe40000410000 */
[----:B------:R1:W2:Y:S03]  /*c1e0*/  MUFU.EX2 R164, R2 ;  /* 0x0000000200a47308 */ /* 0x0002a60000000800 */
[----:B------:R-:W-:Y:S02]  /*c1f0*/  IMAD.MOV.U32 R177, RZ, RZ, R158 ;  /* 0x000000ffffb17224 */ /* 0x000fe400078e009e */
[----:B------:R-:W-:Y:S01]  /*c200*/  HMMA.16816.F32.BF16 R128, R184, R142, R128 ;  /* 0x0000008eb880723c */ /* 0x000fe20000041880 */
[----:B------:R-:W3:Y:S02]  /*c210*/  LDSM.16.MT88.4 R140, [R219+0x900] ;  /* 0x00090000db8c783b */ /* 0x000ee40000004200 */
[----:B------:R-:W-:Y:S01]  /*c220*/  IMAD.MOV.U32 R193, RZ, RZ, R178 ;  /* 0x000000ffffc17224 */ /* 0x000fe200078e00b2 */
[----:B------:R-:W-:Y:S01]  /*c230*/  MOV R178, R157 ;  /* 0x0000009d00b27202 */ /* 0x000fe20000000f00 */
[----:B------:R-:W-:Y:S01]  /*c240*/  IMAD.MOV.U32 R191, RZ, RZ, R176 ;  /* 0x000000ffffbf7224 */ /* 0x000fe200078e00b0 */
[----:B------:R-:W-:Y:S01]  /*c250*/  MOV R176, R159 ;  /* 0x0000009f00b07202 */ /* 0x000fe20000000f00 */
[----:B------:R-:W-:Y:S02]  /*c260*/  IMAD.MOV.U32 R185, RZ, RZ, R180 ;  /* 0x000000ffffb97224 */ /* 0x000fe400078e00b4 */
[----:B------:R-:W-:Y:S01]  /*c270*/  IMAD.MOV.U32 R184, RZ, RZ, R182 ;  /* 0x000000ffffb87224 */ /* 0x000fe200078e00b6 */
[----:B------:R-:W-:Y:S02]  /*c280*/  LDSM.16.MT88.4 R156, [R218+0x3900] ;  /* 0x00390000da9c783b */ /* 0x000fe40000004200 */
[----:B------:R-:W-:Y:S02]  /*c290*/  IMAD.MOV.U32 R190, RZ, RZ, R215 ;  /* 0x000000ffffbe7224 */ /* 0x000fe400078e00d7 */
[--C-:B-1----:R-:W-:Y:S01]  /*c2a0*/  FFMA.FTZ R2, R198, c[0x0][0x2d0], -R188.reuse ;  /* 0x0000b400c6027a23 */ /* 0x102fe200000108bc */
[----:B--2---:R-:W-:Y:S01]  /*c2b0*/  F2FP.BF16.PACK_AB R139, R164, R163 ;  /* 0x000000a3a48b723e */ /* 0x004fe200000010ff */
[----:B------:R-:W-:Y:S02]  /*c2c0*/  IMAD.MOV.U32 R198, RZ, RZ, R209 ;  /* 0x000000ffffc67224 */ /* 0x000fe400078e00d1 */
[----:B------:R1:W-:Y:S04]  /*c2d0*/  MUFU.EX2 R180, R2 ;  /* 0x0000000200b47308 */ /* 0x0003e80000000800 */
[C---:B------:R-:W-:Y:S08]  /*c2e0*/  HMMA.16816.F32.BF16 R4, R136.reuse, R144, R4 ;  /* 0x000000908804723c */ /* 0x040ff00000041804 */
[C---:B------:R-:W-:Y:S01]  /*c2f0*/  HMMA.16816.F32.BF16 R8, R136.reuse, R146, R8 ;  /* 0x000000928808723c */ /* 0x040fe20000041808 */
[----:B------:R-:W2:Y:S07]  /*c300*/  LDSM.16.MT88.4 R144, [R217+0x3900] ;  /* 0x00390000d990783b */ /* 0x000eae0000004200 */
[C---:B------:R-:W-:Y:S04]  /*c310*/  HMMA.16816.F32.BF16 R12, R136.reuse, R148, R12 ;  /* 0x00000094880c723c */ /* 0x040fe8000004180c */
[--C-:B-1----:R-:W-:Y:S04]  /*c320*/  FFMA.FTZ R2, R199, c[0x0][0x2d0], -R188.reuse ;  /* 0x0000b400c7027a23 */ /* 0x102fe800000108bc */
[C---:B------:R-:W-:Y:S01]  /*c330*/  HMMA.16816.F32.BF16 R16, R136.reuse, R150, R16 ;  /* 0x000000968810723c */ /* 0x040fe20000041810 */
[----:B------:R1:W4:Y:S01]  /*c340*/  MUFU.EX2 R182, R2 ;  /* 0x0000000200b67308 */ /* 0x0003220000000800 */
[----:B------:R-:W4:Y:S06]  /*c350*/  LDSM.16.MT88.4 R148, [R220+0x3900] ;  /* 0x00390000dc94783b */ /* 0x000f2c0000004200 */
[C---:B------:R-:W-:Y:S08]  /*c360*/  HMMA.16816.F32.BF16 R20, R136.reuse, R152, R20 ;  /* 0x000000988814723c */ /* 0x040ff00000041814 */
[C---:B------:R-:W-:Y:S01]  /*c370*/  HMMA.16816.F32.BF16 R24, R136.reuse, R154, R24 ;  /* 0x0000009a8818723c */ /* 0x040fe20000041818 */
[----:B------:R-:W4:Y:S07]  /*c380*/  LDSM.16.MT88.4 R152, [R219+0x3900] ;  /* 0x00390000db98783b */ /* 0x000f2e0000004200 */
[C---:B---3--:R-:W-:Y:S04]  /*c390*/  HMMA.16816.F32.BF16 R28, R136.reuse, R140, R28 ;  /* 0x0000008c881c723c */ /* 0x048fe8000004181c */
[--C-:B-1----:R-:W-:Y:S04]  /*c3a0*/  FFMA.FTZ R2, R200, c[0x0][0x2d0], -R189.reuse ;  /* 0x0000b400c8027a23 */ /* 0x102fe800000108bd */
[C---:B------:R-:W-:Y:S01]  /*c3b0*/  HMMA.16816.F32.BF16 R32, R136.reuse, R142, R32 ;  /* 0x0000008e8820723c */ /* 0x040fe20000041820 */
[----:B------:R1:W-:Y:S01]  /*c3c0*/  MUFU.EX2 R181, R2 ;  /* 0x0000000200b57308 */ /* 0x0003e20000000800 */
[----:B------:R-:W3:Y:S06]  /*c3d0*/  LDSM.16.MT88.4 R140, [R217+0x6900] ;  /* 0x00690000d98c783b */ /* 0x000eec0000004200 */
[C---:B--2---:R-:W-:Y:S08]  /*c3e0*/  HMMA.16816.F32.BF16 R36, R136.reuse, R144, R36 ;  /* 0x000000908824723c */ /* 0x044ff00000041824 */
[C---:B------:R-:W-:Y:S01]  /*c3f0*/  HMMA.16816.F32.BF16 R40, R136.reuse, R146, R40 ;  /* 0x000000928828723c */ /* 0x040fe20000041828 */
[----:B------:R-:W2:Y:S07]  /*c400*/  LDSM.16.MT88.4 R144, [R218+0x6900] ;  /* 0x00690000da90783b */ /* 0x000eae0000004200 */
[C---:B------:R-:W-:Y:S04]  /*c410*/  HMMA.16816.F32.BF16 R44, R136.reuse, R156, R44 ;  /* 0x0000009c882c723c */ /* 0x040fe8000004182c */
[--C-:B-1----:R-:W-:Y:S04]  /*c420*/  FFMA.FTZ R2, R201, c[0x0][0x2d0], -R189.reuse ;  /* 0x0000b400c9027a23 */ /* 0x102fe800000108bd */
[C---:B------:R-:W-:Y:S01]  /*c430*/  HMMA.16816.F32.BF16 R48, R136.reuse, R158, R48 ;  /* 0x0000009e8830723c */ /* 0x040fe20000041830 */
[----:B------:R1:W1:Y:S01]  /*c440*/  MUFU.EX2 R183, R2 ;  /* 0x0000000200b77308 */ /* 0x0002620000000800 */
[----:B------:R-:W2:Y:S06]  /*c450*/  LDSM.16.MT88.4 R156, [R220+0x6900] ;  /* 0x00690000dc9c783b */ /* 0x000eac0000004200 */
[C---:B----4-:R-:W-:Y:S08]  /*c460*/  HMMA.16816.F32.BF16 R52, R136.reuse, R148, R52 ;  /* 0x000000948834723c */ /* 0x050ff00000041834 */
[C---:B------:R-:W-:Y:S01]  /*c470*/  HMMA.16816.F32.BF16 R56, R136.reuse, R150, R56 ;  /* 0x000000968838723c */ /* 0x040fe20000041838 */
[----:B------:R-:W4:Y:S07]  /*c480*/  LDSM.16.MT88.4 R148, [R219+0x6900] ;  /* 0x00690000db94783b */ /* 0x000f2e0000004200 */
[C---:B------:R-:W-:Y:S04]  /*c490*/  HMMA.16816.F32.BF16 R60, R136.reuse, R152, R60 ;  /* 0x00000098883c723c */ /* 0x040fe8000004183c */
[--C-:B-1----:R-:W-:Y:S04]  /*c4a0*/  FFMA.FTZ R2, R202, c[0x0][0x2d0], -R188.reuse ;  /* 0x0000b400ca027a23 */ /* 0x102fe800000108bc */
[C---:B------:R-:W-:Y:S01]  /*c4b0*/  HMMA.16816.F32.BF16 R64, R136.reuse, R154, R64 ;  /* 0x0000009a8840723c */ /* 0x040fe20000041840 */
[----:B------:R1:W-:Y:S01]  /*c4c0*/  MUFU.EX2 R187, R2 ;  /* 0x0000000200bb7308 */ /* 0x0003e20000000800 */
[----:B------:R-:W-:Y:S06]  /*c4d0*/  LDSM.16.MT88.4 R152, [R220+0x9900] ;  /* 0x00990000dc98783b */ /* 0x000fec0000004200 */
[C---:B---3--:R-:W-:Y:S08]  /*c4e0*/  HMMA.16816.F32.BF16 R68, R136.reuse, R140, R68 ;  /* 0x0000008c8844723c */ /* 0x048ff00000041844 */
[C---:B------:R-:W-:Y:S01]  /*c4f0*/  HMMA.16816.F32.BF16 R72, R136.reuse, R142, R72 ;  /* 0x0000008e8848723c */ /* 0x040fe20000041848 */
[----:B------:R-:W3:Y:S07]  /*c500*/  LDSM.16.MT88.4 R140, [R217+0x9900] ;  /* 0x00990000d98c783b */ /* 0x000eee0000004200 */
[C---:B--2---:R-:W-:Y:S04]  /*c510*/  HMMA.16816.F32.BF16 R76, R136.reuse, R144, R76 ;  /* 0x00000090884c723c */ /* 0x044fe8000004184c */
[--C-:B-1----:R-:W-:Y:S04]  /*c520*/  FFMA.FTZ R2, R203, c[0x0][0x2d0], -R188.reuse ;  /* 0x0000b400cb027a23 */ /* 0x102fe800000108bc */
[C---:B------:R-:W-:Y:S01]  /*c530*/  HMMA.16816.F32.BF16 R80, R136.reuse, R146, R80 ;  /* 0x000000928850723c */ /* 0x040fe20000041850 */
[----:B------:R1:W2:Y:S01]  /*c540*/  MUFU.EX2 R186, R2 ;  /* 0x0000000200ba7308 */ /* 0x0002a20000000800 */
[----:B------:R-:W2:Y:S06]  /*c550*/  LDSM.16.MT88.4 R144, [R218+0x9900] ;  /* 0x00990000da90783b */ /* 0x000eac0000004200 */
[C---:B------:R-:W-:Y:S08]  /*c560*/  HMMA.16816.F32.BF16 R84, R136.reuse, R156, R84 ;  /* 0x0000009c8854723c */ /* 0x040ff00000041854 */
[C---:B------:R-:W-:Y:S01]  /*c570*/  HMMA.16816.F32.BF16 R88, R136.reuse, R158, R88 ;  /* 0x0000009e8858723c */ /* 0x040fe20000041858 */
[----:B------:R-:W2:Y:S07]  /*c580*/  LDSM.16.MT88.4 R156, [R219+0x9900] ;  /* 0x00990000db9c783b */ /* 0x000eae0000004200 */
[C---:B----4-:R-:W-:Y:S04]  /*c590*/  HMMA.16816.F32.BF16 R92, R136.reuse, R148, R92 ;  /* 0x00000094885c723c */ /* 0x050fe8000004185c */
        /* <DEDUP_REMOVED lines=11> */
[----:B------:R-:W4:Y:S06]  /*c650*/  LDSM.16.MT88.4 R144, [R220+0x1100] ;  /* 0x00110000dc90783b */ /* 0x000f2c0000004200 */
[C---:B------:R-:W-:Y:S08]  /*c660*/  HMMA.16816.F32.BF16 R116, R136.reuse, R152, R116 ;  /* 0x000000988874723c */ /* 0x040ff00000041874 */
[C---:B------:R-:W-:Y:S01]  /*c670*/  HMMA.16816.F32.BF16 R120, R136.reuse, R154, R120 ;  /* 0x0000009a8878723c */ /* 0x040fe20000041878 */
[----:B------:R-:W4:Y:S07]  /*c680*/  LDSM.16.MT88.4 R152, [R219+0x1100] ;  /* 0x00110000db98783b */ /* 0x000f2e0000004200 */
[C---:B------:R-:W-:Y:S04]  /*c690*/  HMMA.16816.F32.BF16 R124, R136.reuse, R156, R124 ;  /* 0x0000009c887c723c */ /* 0x040fe8000004187c */
[--C-:B-1----:R-:W-:Y:S04]  /*c6a0*/  FFMA.FTZ R2, R206, c[0x0][0x2d0], -R188.reuse ;  /* 0x0000b400ce027a23 */ /* 0x102fe800000108bc */
[----:B------:R-:W-:Y:S01]  /*c6b0*/  HMMA.16816.F32.BF16 R128, R136, R158, R128 ;  /* 0x0000009e8880723c */ /* 0x000fe20000041880 */
[----:B------:R1:W-:Y:S01]  /*c6c0*/  MUFU.EX2 R210, R2 ;  /* 0x0000000200d27308 */ /* 0x0003e20000000800 */
[----:B------:R-:W-:Y:S05]  /*c6d0*/  LDSM.16.MT88.4 R156, [R218+0x4100] ;  /* 0x00410000da9c783b */ /* 0x000fea0000004200 */
[----:B------:R-:W-:Y:S02]  /*c6e0*/  F2FP.BF16.PACK_AB R136, R182, R180 ;  /* 0x000000b4b688723e */ /* 0x000fe400000010ff */
[----:B------:R-:W-:Y:S03]  /*c6f0*/  F2FP.BF16.PACK_AB R137, R183, R181 ;  /* 0x000000b5b789723e */ /* 0x000fe600000010ff */
[-C--:B------:R-:W-:Y:S02]  /*c700*/  F2FP.BF16.PACK_AB R138, R186, R187.reuse ;  /* 0x000000bbba8a723e */ /* 0x080fe400000010ff */
[----:B--2---:R-:W-:Y:S07]  /*c710*/  F2FP.BF16.PACK_AB R139, R215, R252 ;  /* 0x000000fcd78b723e */ /* 0x004fee00000010ff */
[C---:B---3--:R-:W-:Y:S03]  /*c720*/  HMMA.16816.F32.BF16 R4, R136.reuse, R140, R4 ;  /* 0x0000008c8804723c */ /* 0x048fe60000041804 */
[----:B-1----:R-:W-:Y:S05]  /*c730*/  FFMA.FTZ R2, R207, c[0x0][0x2d0], -R188 ;  /* 0x0000b400cf027a23 */ /* 0x002fea00000108bc */
[C---:B------:R-:W-:Y:S01]  /*c740*/  HMMA.16816.F32.BF16 R8, R136.reuse, R142, R8 ;  /* 0x0000008e8808723c */ /* 0x040fe20000041808 */
[----:B------:R1:W2:Y:S01]  /*c750*/  MUFU.EX2 R209, R2 ;  /* 0x0000000200d17308 */ /* 0x0002a20000000800 */
[----:B------:R-:W3:Y:S06]  /*c760*/  LDSM.16.MT88.4 R140, [R217+0x4100] ;  /* 0x00410000d98c783b */ /* 0x000eec0000004200 */
[C---:B------:R-:W-:Y:S08]  /*c770*/  HMMA.16816.F32.BF16 R12, R136.reuse, R148, R12 ;  /* 0x00000094880c723c */ /* 0x040ff0000004180c */
[C---:B------:R-:W-:Y:S01]  /*c780*/  HMMA.16816.F32.BF16 R16, R136.reuse, R150, R16 ;  /* 0x000000968810723c */ /* 0x040fe20000041810 */
[----:B------:R-:W2:Y:S07]  /*c790*/  LDSM.16.MT88.4 R148, [R220+0x4100] ;  /* 0x00410000dc94783b */ /* 0x000eae0000004200 */
[C---:B----4-:R-:W-:Y:S04]  /*c7a0*/  HMMA.16816.F32.BF16 R20, R136.reuse, R144, R20 ;  /* 0x000000908814723c */ /* 0x050fe80000041814 */
[--C-:B-1----:R-:W-:Y:S04]  /*c7b0*/  FFMA.FTZ R2, R208, c[0x0][0x2d0], -R189.reuse ;  /* 0x0000b400d0027a23 */ /* 0x102fe800000108bd */
[C---:B------:R-:W-:Y:S01]  /*c7c0*/  HMMA.16816.F32.BF16 R24, R136.reuse, R146, R24 ;  /* 0x000000928818723c */ /* 0x040fe20000041818 */
[----:B------:R1:W-:Y:S01]  /*c7d0*/  MUFU.EX2 R208, R2 ;  /* 0x0000000200d07308 */ /* 0x0003e20000000800 */
[----:B------:R-:W4:Y:S06]  /*c7e0*/  LDSM.16.MT88.4 R144, [R219+0x4100] ;  /* 0x00410000db90783b */ /* 0x000f2c0000004200 */
[C---:B------:R-:W-:Y:S08]  /*c7f0*/  HMMA.16816.F32.BF16 R28, R136.reuse, R152, R28 ;  /* 0x00000098881c723c */ /* 0x040ff0000004181c */
[C---:B------:R-:W-:Y:S01]  /*c800*/  HMMA.16816.F32.BF16 R32, R136.reuse, R154, R32 ;  /* 0x0000009a8820723c */ /* 0x040fe20000041820 */
[----:B------:R-:W-:Y:S07]  /*c810*/  LDSM.16.MT88.4 R152, [R218+0x7100] ;  /* 0x00710000da98783b */ /* 0x000fee0000004200 */
[C---:B---3--:R-:W-:Y:S04]  /*c820*/  HMMA.16816.F32.BF16 R36, R136.reuse, R140, R36 ;  /* 0x0000008c8824723c */ /* 0x048fe80000041824 */
[----:B-1----:R-:W-:Y:S02]  /*c830*/  FFMA.FTZ R2, R211, c[0x0][0x2d0], -R189 ;  /* 0x0000b400d3027a23 */ /* 0x002fe400000108bd */
[----:B------:R-:W-:Y:S02]  /*c840*/  IMAD.MOV.U32 R211, RZ, RZ, R186 ;  /* 0x000000ffffd37224 */ /* 0x000fe400078e00ba */
[C---:B------:R-:W-:Y:S01]  /*c850*/  HMMA.16816.F32.BF16 R40, R136.reuse, R142, R40 ;  /* 0x0000008e8828723c */ /* 0x040fe20000041828 */
[----:B------:R1:W3:Y:S01]  /*c860*/  MUFU.EX2 R207, R2 ;  /* 0x0000000200cf7308 */ /* 0x0002e20000000800 */
[----:B------:R-:W3:Y:S06]  /*c870*/  LDSM.16.MT88.4 R140, [R217+0x7100] ;  /* 0x00710000d98c783b */ /* 0x000eec0000004200 */
[C---:B------:R-:W-:Y:S08]  /*c880*/  HMMA.16816.F32.BF16 R44, R136.reuse, R156, R44 ;  /* 0x0000009c882c723c */ /* 0x040ff0000004182c */
[C---:B------:R-:W-:Y:S01]  /*c890*/  HMMA.16816.F32.BF16 R48, R136.reuse, R158, R48 ;  /* 0x0000009e8830723c */ /* 0x040fe20000041830 */
[----:B------:R-:W3:Y:S07]  /*c8a0*/  LDSM.16.MT88.4 R156, [R220+0x7100] ;  /* 0x00710000dc9c783b */ /* 0x000eee0000004200 */
[C---:B--2---:R-:W-:Y:S04]  /*c8b0*/  HMMA.16816.F32.BF16 R52, R136.reuse, R148, R52 ;  /* 0x000000948834723c */ /* 0x044fe80000041834 */
[--C-:B-1----:R-:W-:Y:S01]  /*c8c0*/  FFMA.FTZ R2, R212, c[0x0][0x2d0], -R188.reuse ;  /* 0x0000b400d4027a23 */ /* 0x102fe200000108bc */
[----:B------:R-:W-:Y:S03]  /*c8d0*/  MOV R212, R187 ;  /* 0x000000bb00d47202 */ /* 0x000fe60000000f00 */
[C---:B------:R-:W-:Y:S01]  /*c8e0*/  HMMA.16816.F32.BF16 R56, R136.reuse, R150, R56 ;  /* 0x000000968838723c */ /* 0x040fe20000041838 */
[----:B------:R1:W-:Y:S01]  /*c8f0*/  MUFU.EX2 R206, R2 ;  /* 0x0000000200ce7308 */ /* 0x0003e20000000800 */
[----:B------:R-:W2:Y:S06]  /*c900*/  LDSM.16.MT88.4 R148, [R219+0x7100] ;  /* 0x00710000db94783b */ /* 0x000eac0000004200 */
[C---:B----4-:R-:W-:Y:S08]  /*c910*/  HMMA.16816.F32.BF16 R60, R136.reuse, R144, R60 ;  /* 0x00000090883c723c */ /* 0x050ff0000004183c */
[C---:B------:R-:W-:Y:S01]  /*c920*/  HMMA.16816.F32.BF16 R64, R136.reuse, R146, R64 ;  /* 0x000000928840723c */ /* 0x040fe20000041840 */
[----:B------:R-:W-:Y:S07]  /*c930*/  LDSM.16.MT88.4 R144, [R218+0xa100] ;  /* 0x00a10000da90783b */ /* 0x000fee0000004200 */
[C---:B---3--:R-:W-:Y:S04]  /*c940*/  HMMA.16816.F32.BF16 R68, R136.reuse, R140, R68 ;  /* 0x0000008c8844723c */ /* 0x048fe80000041844 */
[--C-:B-1----:R-:W-:Y:S02]  /*c950*/  FFMA.FTZ R2, R213, c[0x0][0x2d0], -R188.reuse ;  /* 0x0000b400d5027a23 */ /* 0x102fe400000108bc */
[----:B------:R-:W-:Y:S02]  /*c960*/  IMAD.MOV.U32 R213, RZ, RZ, R183 ;  /* 0x000000ffffd57224 */ /* 0x000fe400078e00b7 */
[C---:B------:R-:W-:Y:S01]  /*c970*/  HMMA.16816.F32.BF16 R72, R136.reuse, R142, R72 ;  /* 0x0000008e8848723c */ /* 0x040fe20000041848 */
[----:B------:R1:W3:Y:S01]  /*c980*/  MUFU.EX2 R205, R2 ;  /* 0x0000000200cd7308 */ /* 0x0002e20000000800 */
[----:B------:R-:W4:Y:S06]  /*c990*/  LDSM.16.MT88.4 R140, [R217+0xa100] ;  /* 0x00a10000d98c783b */ /* 0x000f2c0000004200 */
[C---:B------:R-:W-:Y:S08]  /*c9a0*/  HMMA.16816.F32.BF16 R76, R136.reuse, R152, R76 ;  /* 0x00000098884c723c */ /* 0x040ff0000004184c */
[C---:B------:R-:W-:Y:S01]  /*c9b0*/  HMMA.16816.F32.BF16 R80, R136.reuse, R154, R80 ;  /* 0x0000009a8850723c */ /* 0x040fe20000041850 */
[----:B------:R-:W3:Y:S07]  /*c9c0*/  LDSM.16.MT88.4 R152, [R220+0xa100] ;  /* 0x00a10000dc98783b */ /* 0x000eee0000004200 */
[C---:B------:R-:W-:Y:S04]  /*c9d0*/  HMMA.16816.F32.BF16 R84, R136.reuse, R156, R84 ;  /* 0x0000009c8854723c */ /* 0x040fe80000041854 */
[--C-:B-1----:R-:W-:Y:S01]  /*c9e0*/  FFMA.FTZ R2, R214, c[0x0][0x2d0], -R189.reuse ;  /* 0x0000b400d6027a23 */ /* 0x102fe200000108bd */
[----:B------:R-:W-:Y:S03]  /*c9f0*/  MOV R214, R182 ;  /* 0x000000b600d67202 */ /* 0x000fe60000000f00 */
[C---:B------:R-:W-:Y:S01]  /*ca00*/  HMMA.16816.F32.BF16 R88, R136.reuse, R158, R88 ;  /* 0x0000009e8858723c */ /* 0x040fe20000041858 */
[----:B------:R1:W-:Y:S01]  /*ca10*/  MUFU.EX2 R204, R2 ;  /* 0x0000000200cc7308 */ /* 0x0003e20000000800 */
[----:B------:R-:W-:Y:S06]  /*ca20*/  LDSM.16.MT88.4 R156, [R218+0x1900] ;  /* 0x00190000da9c783b */ /* 0x000fec0000004200 */
[C---:B--2---:R-:W-:Y:S08]  /*ca30*/  HMMA.16816.F32.BF16 R92, R136.reuse, R148, R92 ;  /* 0x00000094885c723c */ /* 0x044ff0000004185c */
[C---:B------:R-:W-:Y:S01]  /*ca40*/  HMMA.16816.F32.BF16 R96, R136.reuse, R150, R96 ;  /* 0x000000968860723c */ /* 0x040fe20000041860 */
[----:B------:R-:W2:Y:S07]  /*ca50*/  LDSM.16.MT88.4 R148, [R219+0xa100] ;  /* 0x00a10000db94783b */ /* 0x000eae0000004200 */
[C---:B----4-:R-:W-:Y:S04]  /*ca60*/  HMMA.16816.F32.BF16 R100, R136.reuse, R140, R100 ;  /* 0x0000008c8864723c */ /* 0x050fe80000041864 */
[----:B-1----:R-:W-:Y:S04]  /*ca70*/  FFMA.FTZ R2, R198, c[0x0][0x2d0], -R189 ;  /* 0x0000b400c6027a23 */ /* 0x002fe800000108bd */
        /* <DEDUP_REMOVED lines=10> */
[----:B------:R-:W-:Y:S06]  /*cb20*/  LDSM.16.MT88.4 R152, [R218+0x4900] ;  /* 0x00490000da98783b */ /* 0x000fec0000004200 */
[C---:B--2---:R-:W-:Y:S08]  /*cb30*/  HMMA.16816.F32.BF16 R124, R136.reuse, R148, R124 ;  /* 0x00000094887c723c */ /* 0x044ff0000004187c */
[----:B------:R-:W-:Y:S01]  /*cb40*/  HMMA.16816.F32.BF16 R128, R136, R150, R128 ;  /* 0x000000968880723c */ /* 0x000fe20000041880 */
[----:B------:R-:W2:Y:S06]  /*cb50*/  LDSM.16.MT88.4 R148, [R219+0x1900] ;  /* 0x00190000db94783b */ /* 0x000eac0000004200 */
[----:B------:R-:W-:Y:S01]  /*cb60*/  F2FP.BF16.PACK_AB R136, R209, R210 ;  /* 0x000000d2d188723e */ /* 0x000fe200000010ff */
[--C-:B-1----:R-:W-:Y:S01]  /*cb70*/  FFMA.FTZ R2, R185, c[0x0][0x2d0], -R188.reuse ;  /* 0x0000b400b9027a23 */ /* 0x102fe200000108bc */
[----:B------:R-:W-:Y:S03]  /*cb80*/  F2FP.BF16.PACK_AB R137, R207, R208 ;  /* 0x000000d0cf89723e */ /* 0x000fe600000010ff */
[----:B------:R1:W3:Y:S01]  /*cb90*/  MUFU.EX2 R201, R2 ;  /* 0x0000000200c97308 */ /* 0x0002e20000000800 */
[----:B------:R-:W-:Y:S02]  /*cba0*/  F2FP.BF16.PACK_AB R138, R205, R206 ;  /* 0x000000cecd8a723e */ /* 0x000fe400000010ff */
[----:B----4-:R-:W-:Y:S02]  /*cbb0*/  F2FP.BF16.PACK_AB R139, R203, R204 ;  /* 0x000000cccb8b723e */ /* 0x010fe400000010ff */
[----:B------:R-:W-:Y:S01]  /*cbc0*/  MOV R185, R177 ;  /* 0x000000b100b97202 */ /* 0x000fe20000000f00 */
[----:B------:R-:W-:Y:S04]  /*cbd0*/  IMAD.MOV.U32 R177, RZ, RZ, R175 ;  /* 0x000000ffffb17224 */ /* 0x000fe800078e00af */
[C---:B------:R-:W-:Y:S08]  /*cbe0*/  HMMA.16816.F32.BF16 R4, R136.reuse, R140, R4 ;  /* 0x0000008c8804723c */ /* 0x040ff00000041804 */
[C---:B------:R-:W-:Y:S01]  /*cbf0*/  HMMA.16816.F32.BF16 R8, R136.reuse, R142, R8 ;  /* 0x0000008e8808723c */ /* 0x040fe20000041808 */
[----:B------:R-:W4:Y:S03]  /*cc00*/  LDSM.16.MT88.4 R140, [R217+0x4900] ;  /* 0x00490000d98c783b */ /* 0x000f260000004200 */
[--C-:B-1----:R-:W-:Y:S04]  /*cc10*/  FFMA.FTZ R2, R197, c[0x0][0x2d0], -R189.reuse ;  /* 0x0000b400c5027a23 */ /* 0x102fe800000108bd */
[C---:B------:R-:W-:Y:S01]  /*cc20*/  HMMA.16816.F32.BF16 R12, R136.reuse, R156, R12 ;  /* 0x0000009c880c723c */ /* 0x040fe2000004180c */
[----:B------:R1:W-:Y:S07]  /*cc30*/  MUFU.EX2 R200, R2 ;  /* 0x0000000200c87308 */ /* 0x0003ee0000000800 */
[C---:B------:R-:W-:Y:S01]  /*cc40*/  HMMA.16816.F32.BF16 R16, R136.reuse, R158, R16 ;  /* 0x0000009e8810723c */ /* 0x040fe20000041810 */
[----:B------:R-:W3:Y:S07]  /*cc50*/  LDSM.16.MT88.4 R156, [R220+0x4900] ;  /* 0x00490000dc9c783b */ /* 0x000eee0000004200 */
[C---:B------:R-:W-:Y:S08]  /*cc60*/  HMMA.16816.F32.BF16 R20, R136.reuse, R144, R20 ;  /* 0x000000908814723c */ /* 0x040ff00000041814 */
[C---:B------:R-:W-:Y:S01]  /*cc70*/  HMMA.16816.F32.BF16 R24, R136.reuse, R146, R24 ;  /* 0x000000928818723c */ /* 0x040fe20000041818 */
[----:B------:R-:W3:Y:S03]  /*cc80*/  LDSM.16.MT88.4 R144, [R219+0x4900] ;  /* 0x00490000db90783b */ /* 0x000ee60000004200 */
[--C-:B-1----:R-:W-:Y:S04]  /*cc90*/  FFMA.FTZ R2, R196, c[0x0][0x2d0], -R189.reuse ;  /* 0x0000b400c4027a23 */ /* 0x102fe800000108bd */
[C---:B--2---:R-:W-:Y:S01]  /*cca0*/  HMMA.16816.F32.BF16 R28, R136.reuse, R148, R28 ;  /* 0x00000094881c723c */ /* 0x044fe2000004181c */
[----:B------:R1:W2:Y:S07]  /*ccb0*/  MUFU.EX2 R199, R2 ;  /* 0x0000000200c77308 */ /* 0x0002ae0000000800 */
[C---:B------:R-:W-:Y:S01]  /*ccc0*/  HMMA.16816.F32.BF16 R32, R136.reuse, R150, R32 ;  /* 0x000000968820723c */ /* 0x040fe20000041820 */
[----:B------:R-:W-:Y:S07]  /*ccd0*/  LDSM.16.MT88.4 R148, [R218+0x7900] ;  /* 0x00790000da94783b */ /* 0x000fee0000004200 */
        /* <DEDUP_REMOVED lines=13> */
[----:B------:R1:W1:Y:S07]  /*cdb0*/  MUFU.EX2 R197, R2 ;  /* 0x0000000200c57308 */ /* 0x00026e0000000800 */
        /* <DEDUP_REMOVED lines=9> */
[----:B------:R-:W4:Y:S07]  /*ce50*/  LDSM.16.MT88.4 R148, [R220+0xa900] ;  /* 0x00a90000dc94783b */ /* 0x000f2e0000004200 */
[C---:B--2---:R-:W-:Y:S08]  /*ce60*/  HMMA.16816.F32.BF16 R84, R136.reuse, R152, R84 ;  /* 0x000000988854723c */ /* 0x044ff00000041854 */
[C---:B------:R-:W-:Y:S01]  /*ce70*/  HMMA.16816.F32.BF16 R88, R136.reuse, R154, R88 ;  /* 0x0000009a8858723c */ /* 0x040fe20000041858 */
[----:B------:R-:W2:Y:S03]  /*ce80*/  LDSM.16.MT88.4 R152, [R219+0xa900] ;  /* 0x00a90000db98783b */ /* 0x000ea60000004200 */
[--C-:B-1----:R-:W-:Y:S04]  /*ce90*/  FFMA.FTZ R2, R192, c[0x0][0x2d0], -R189.reuse ;  /* 0x0000b400c0027a23 */ /* 0x102fe800000108bd */
[C---:B---3--:R-:W-:Y:S01]  /*cea0*/  HMMA.16816.F32.BF16 R92, R136.reuse, R156, R92 ;  /* 0x0000009c885c723c */ /* 0x048fe2000004185c */
[----:B------:R1:W3:Y:S07]  /*ceb0*/  MUFU.EX2 R195, R2 ;  /* 0x0000000200c37308 */ /* 0x0002ee0000000800 */
        /* <DEDUP_REMOVED lines=12> */
[----:B------:R-:W4:Y:S03]  /*cf80*/  LDSM.16.MT88.4 R148, [R219+0x2100] ;  /* 0x00210000db94783b */ /* 0x000f260000004200 */
[----:B-1----:R-:W-:Y:S04]  /*cf90*/  FFMA.FTZ R2, R190, c[0x0][0x2d0], -R188 ;  /* 0x0000b400be027a23 */ /* 0x002fe800000108bc */
[C---:B--2---:R-:W-:Y:S01]  /*cfa0*/  HMMA.16816.F32.BF16 R124, R136.reuse, R152, R124 ;  /* 0x00000098887c723c */ /* 0x044fe2000004187c */
[----:B------:R1:W-:Y:S07]  /*cfb0*/  MUFU.EX2 R193, R2 ;  /* 0x0000000200c17308 */ /* 0x0003ee0000000800 */
[----:B------:R-:W-:Y:S01]  /*cfc0*/  HMMA.16816.F32.BF16 R128, R136, R154, R128 ;  /* 0x0000009a8880723c */ /* 0x000fe20000041880 */
[----:B------:R-:W2:Y:S06]  /*cfd0*/  LDSM.16.MT88.4 R152, [R217+0x5100] ;  /* 0x00510000d998783b */ /* 0x000eac0000004200 */
[----:B------:R-:W-:Y:S02]  /*cfe0*/  F2FP.BF16.PACK_AB R136, R201, R202 ;  /* 0x000000cac988723e */ /* 0x000fe400000010ff */
[----:B------:R-:W-:Y:S03]  /*cff0*/  F2FP.BF16.PACK_AB R137, R199, R200 ;  /* 0x000000c8c789723e */ /* 0x000fe600000010ff */
[----:B------:R-:W-:Y:S02]  /*d000*/  F2FP.BF16.PACK_AB R138, R197, R198 ;  /* 0x000000c6c58a723e */ /* 0x000fe400000010ff */
[----:B---3--:R-:W-:Y:S01]  /*d010*/  F2FP.BF16.PACK_AB R139, R195, R196 ;  /* 0x000000c4c38b723e */ /* 0x008fe200000010ff */
[--C-:B-1----:R-:W-:Y:S01]  /*d020*/  FFMA.FTZ R2, R179, c[0x0][0x2d0], -R189.reuse ;  /* 0x0000b400b3027a23 */ /* 0x102fe200000108bd */
[----:B------:R-:W-:Y:S05]  /*d030*/  MOV R179, R174 ;  /* 0x000000ae00b37202 */ /* 0x000fea0000000f00 */
[C---:B----4-:R-:W-:Y:S01]  /*d040*/  HMMA.16816.F32.BF16 R4, R136.reuse, R140, R4 ;  /* 0x0000008c8804723c */ /* 0x050fe20000041804 */
[----:B------:R1:W-:Y:S07]  /*d050*/  MUFU.EX2 R192, R2 ;  /* 0x0000000200c07308 */ /* 0x0003ee0000000800 */
[C---:B------:R-:W-:Y:S01]  /*d060*/  HMMA.16816.F32.BF16 R8, R136.reuse, R142, R8 ;  /* 0x0000008e8808723c */ /* 0x040fe20000041808 */
[----:B------:R-:W3:Y:S07]  /*d070*/  LDSM.16.MT88.4 R140, [R218+0x5100] ;  /* 0x00510000da8c783b */ /* 0x000eee0000004200 */
[C---:B------:R-:W-:Y:S08]  /*d080*/  HMMA.16816.F32.BF16 R12, R136.reuse, R144, R12 ;  /* 0x00000090880c723c */ /* 0x040ff0000004180c */
[C---:B------:R-:W-:Y:S01]  /*d090*/  HMMA.16816.F32.BF16 R16, R136.reuse, R146, R16 ;  /* 0x000000928810723c */ /* 0x040fe20000041810 */
[----:B------:R-:W3:Y:S03]  /*d0a0*/  LDSM.16.MT88.4 R144, [R220+0x5100] ;  /* 0x00510000dc90783b */ /* 0x000ee60000004200 */
[--C-:B-1----:R-:W-:Y:S02]  /*d0b0*/  FFMA.FTZ R2, R178, c[0x0][0x2d0], -R189.reuse ;  /* 0x0000b400b2027a23 */ /* 0x102fe400000108bd */
[----:B------:R-:W-:Y:S02]  /*d0c0*/  IMAD.MOV.U32 R178, RZ, RZ, R172 ;  /* 0x000000ffffb27224 */ /* 0x000fe400078e00ac */
[C---:B------:R-:W-:Y:S01]  /*d0d0*/  HMMA.16816.F32.BF16 R20, R136.reuse, R156, R20 ;  /* 0x0000009c8814723c */ /* 0x040fe20000041814 */
[----:B------:R-:W4:Y:S01]  /*d0e0*/  LDL.LU R172, [R1+0x8] ;  /* 0x0000080001ac7983 */ /* 0x000f220000300800 */
[----:B------:R1:W-:Y:S03]  /*d0f0*/  MUFU.EX2 R191, R2 ;  /* 0x0000000200bf7308 */ /* 0x0003e60000000800 */
[----:B------:R-:W4:Y:S03]  /*d100*/  LDL.LU R184, [R1+0xc] ;  /* 0x00000c0001b87983 */ /* 0x000f260000300800 */
[C---:B------:R-:W-:Y:S01]  /*d110*/  HMMA.16816.F32.BF16 R24, R136.reuse, R158, R24 ;  /* 0x0000009e8818723c */ /* 0x040fe20000041818 */
[----:B------:R-:W3:Y:S07]  /*d120*/  LDSM.16.MT88.4 R156, [R219+0x5100] ;  /* 0x00510000db9c783b */ /* 0x000eee0000004200 */
[C---:B------:R-:W-:Y:S08]  /*d130*/  HMMA.16816.F32.BF16 R28, R136.reuse, R148, R28 ;  /* 0x00000094881c723c */ /* 0x040ff0000004181c */
[C---:B------:R-:W-:Y:S01]  /*d140*/  HMMA.16816.F32.BF16 R32, R136.reuse, R150, R32 ;  /* 0x000000968820723c */ /* 0x040fe20000041820 */
[----:B------:R-:W3:Y:S03]  /*d150*/  LDSM.16.MT88.4 R148, [R217+0x8100] ;  /* 0x00810000d994783b */ /* 0x000ee60000004200 */
[--C-:B-1----:R-:W-:Y:S01]  /*d160*/  FFMA.FTZ R2, R176, c[0x0][0x2d0], -R188.reuse ;  /* 0x0000b400b0027a23 */ /* 0x102fe200000108bc */
[----:B------:R-:W-:Y:S01]  /*d170*/  MOV R176, R167 ;  /* 0x000000a700b07202 */ /* 0x000fe20000000f00 */
[----:B------:R-:W-:Y:S02]  /*d180*/  FFMA.FTZ R188, R166, c[0x0][0x2d0], -R188 ;  /* 0x0000b400a6bc7a23 */ /* 0x000fe400000108bc */
[C---:B--2---:R-:W-:Y:S01]  /*d190*/  HMMA.16816.F32.BF16 R36, R136.reuse, R152, R36 ;  /* 0x000000988824723c */ /* 0x044fe20000041824 */
[----:B------:R1:W-:Y:S07]  /*d1a0*/  MUFU.EX2 R190, R2 ;  /* 0x0000000200be7308 */ /* 0x0003ee0000000800 */
[C---:B------:R-:W-:Y:S01]  /*d1b0*/  HMMA.16816.F32.BF16 R40, R136.reuse, R154, R40 ;  /* 0x0000009a8828723c */ /* 0x040fe20000041828 */
[----:B------:R-:W-:Y:S02]  /*d1c0*/  LDSM.16.MT88.4 R152, [R220+0x8100] ;  /* 0x00810000dc98783b */ /* 0x000fe40000004200 */
[----:B------:R-:W2:Y:S05]  /*d1d0*/  MUFU.EX2 R188, R188 ;  /* 0x000000bc00bc7308 */ /* 0x000eaa0000000800 */
[C---:B---3--:R-:W-:Y:S08]  /*d1e0*/  HMMA.16816.F32.BF16 R44, R136.reuse, R140, R44 ;  /* 0x0000008c882c723c */ /* 0x048ff0000004182c */
[C---:B------:R-:W-:Y:S01]  /*d1f0*/  HMMA.16816.F32.BF16 R48, R136.reuse, R142, R48 ;  /* 0x0000008e8830723c */ /* 0x040fe20000041830 */
[----:B------:R-:W3:Y:S03]  /*d200*/  LDSM.16.MT88.4 R140, [R218+0x8100] ;  /* 0x00810000da8c783b */ /* 0x000ee60000004200 */
[--C-:B-1----:R-:W-:Y:S02]  /*d210*/  FFMA.FTZ R2, R165, c[0x0][0x2d0], -R189.reuse ;  /* 0x0000b400a5027a23 */ /* 0x102fe400000108bd */
[----:B------:R-:W-:Y:S02]  /*d220*/  FFMA.FTZ R189, R135, c[0x0][0x2d0], -R189 ;  /* 0x0000b40087bd7a23 */ /* 0x000fe400000108bd */
[C---:B------:R-:W-:Y:S04]  /*d230*/  HMMA.16816.F32.BF16 R52, R136.reuse, R144, R52 ;  /* 0x000000908834723c */ /* 0x040fe80000041834 */
[----:B------:R-:W-:Y:S01]  /*d240*/  IMAD.MOV.U32 R135, RZ, RZ, R181 ;  /* 0x000000ffff877224 */ /* 0x000fe200078e00b5 */
[----:B------:R-:W-:Y:S01]  /*d250*/  MUFU.EX2 R189, R189 ;  /* 0x000000bd00bd7308 */ /* 0x000fe20000000800 */
[----:B--2---:R-:W-:Y:S02]  /*d260*/  F2FP.BF16.PACK_AB R186, R188, R190 ;  /* 0x000000bebcba723e */ /* 0x004fe400000010ff */
[C---:B------:R-:W-:Y:S01]  /*d270*/  HMMA.16816.F32.BF16 R56, R136.reuse, R146, R56 ;  /* 0x000000928838723c */ /* 0x040fe20000041838 */
[----:B------:R-:W1:Y:S07]  /*d280*/  LDSM.16.MT88.4 R144, [R219+0x8100] ;  /* 0x00810000db90783b */ /* 0x000e6e0000004200 */
[C---:B------:R-:W-:Y:S08]  /*d290*/  HMMA.16816.F32.BF16 R60, R136.reuse, R156, R60 ;  /* 0x0000009c883c723c */ /* 0x040ff0000004183c */
        /* <DEDUP_REMOVED lines=16> */
[----:B------:R-:W-:Y:S07]  /*d3a0*/  LDSM.16.MT88.4 R156, [R220+0x2900] ;  /* 0x00290000dc9c783b */ /* 0x000fee0000004200 */
[C---:B---3--:R-:W-:Y:S08]  /*d3b0*/  HMMA.16816.F32.BF16 R108, R136.reuse, R140, R108 ;  /* 0x0000008c886c723c */ /* 0x048ff0000004186c */
[C---:B------:R-:W-:Y:S01]  /*d3c0*/  HMMA.16816.F32.BF16 R112, R136.reuse, R142, R112 ;  /* 0x0000008e8870723c */ /* 0x040fe20000041870 */
[----:B------:R-:W2:Y:S07]  /*d3d0*/  LDSM.16.MT88.4 R140, [R217+0x2900] ;  /* 0x00290000d98c783b */ /* 0x000eae0000004200 */
[C---:B------:R-:W-:Y:S07]  /*d3e0*/  HMMA.16816.F32.BF16 R116, R136.reuse, R148, R116 ;  /* 0x000000948874723c */ /* 0x040fee0000041874 */
[----:B------:R-:W-:Y:S01]  /*d3f0*/  MOV R149, R134 ;  /* 0x0000008600957202 */ /* 0x000fe20000000f00 */
[C---:B------:R-:W-:Y:S01]  /*d400*/  HMMA.16816.F32.BF16 R120, R136.reuse, R150, R120 ;  /* 0x000000968878723c */ /* 0x040fe20000041878 */
[----:B------:R-:W3:Y:S03]  /*d410*/  MUFU.EX2 R134, R2 ;  /* 0x0000000200867308 */ /* 0x000ee60000000800 */
[----:B------:R-:W-:Y:S02]  /*d420*/  IMAD.MOV.U32 R148, RZ, RZ, R164 ;  /* 0x000000ffff947224 */ /* 0x000fe400078e00a4 */
[----:B------:R-:W2:Y:S02]  /*d430*/  LDSM.16.MT88.4 R164, [R219+0x2900] ;  /* 0x00290000dba4783b */ /* 0x000ea40000004200 */
[C---:B-1----:R-:W-:Y:S08]  /*d440*/  HMMA.16816.F32.BF16 R124, R136.reuse, R144, R124 ;  /* 0x00000090887c723c */ /* 0x042ff0000004187c */
[----:B------:R-:W-:Y:S04]  /*d450*/  HMMA.16816.F32.BF16 R128, R136, R146, R128 ;  /* 0x000000928880723c */ /* 0x000fe80000041880 */
[----:B---3--:R-:W-:Y:S01]  /*d460*/  F2FP.BF16.PACK_AB R187, R189, R134 ;  /* 0x00000086bdbb723e */ /* 0x008fe200000010ff */
[----:B----4-:R-:W-:Y:S01]  /*d470*/  FFMA.FTZ R2, R3, R172, R173 ;  /* 0x000000ac03027223 */ /* 0x010fe200000100ad */
[----:B------:R-:W-:Y:S01]  /*d480*/  MOV R3, R180 ;  /* 0x000000b400037202 */ /* 0x000fe20000000f00 */
[----:B------:R-:W1:Y:S01]  /*d490*/  LDSM.16.MT88.4 R172, [R217+0x5900] ;  /* 0x00590000d9ac783b */ /* 0x000e620000004200 */
[----:B------:R-:W-:Y:S01]  /*d4a0*/  FFMA.FTZ R0, R0, R184, R185 ;  /* 0x000000b800007223 */ /* 0x000fe200000100b9 */
[----:B------:R-:W-:Y:S03]  /*d4b0*/  F2FP.BF16.PACK_AB R184, R193, R194 ;  /* 0x000000c2c1b8723e */ /* 0x000fe600000010ff */
[----:B------:R-:W-:Y:S03]  /*d4c0*/  F2FP.BF16.PACK_AB R185, R191, R192 ;  /* 0x000000c0bfb9723e */ /* 0x000fe600000010ff */
[----:B------:R-:W3:Y:S04]  /*d4d0*/  LDSM.16.MT88.4 R180, [R218+0x5900] ;  /* 0x00590000dab4783b */ /* 0x000ee80000004200 */
[C---:B--2---:R-:W-:Y:S07]  /*d4e0*/  HMMA.16816.F32.BF16 R136, R184.reuse, R140, R4 ;  /* 0x0000008cb888723c */ /* 0x044fee0000041804 */
[----:B------:R-:W-:Y:S01]  /*d4f0*/  IMAD.MOV.U32 R4, RZ, RZ, R148 ;  /* 0x000000ffff047224 */ /* 0x000fe200078e0094 */
[C---:B------:R-:W-:Y:S04]  /*d500*/  HMMA.16816.F32.BF16 R140, R184.reuse, R142, R8 ;  /* 0x0000008eb88c723c */ /* 0x040fe80000041808 */
[----:B------:R-:W-:Y:S01]  /*d510*/  MOV R5, R149 ;  /* 0x0000009500057202 */ /* 0x000fe20000000f00 */
[----:B------:R-:W-:Y:S01]  /*d520*/  IMAD.MOV.U32 R6, RZ, RZ, R163 ;  /* 0x000000ffff067224 */ /* 0x000fe200078e00a3 */
[----:B------:R-:W-:Y:S01]  /*d530*/  MOV R7, R162 ;  /* 0x000000a200077202 */ /* 0x000fe20000000f00 */
[----:B------:R-:W-:Y:S01]  /*d540*/  IMAD.MOV.U32 R10, RZ, RZ, R161 ;  /* 0x000000ffff0a7224 */ /* 0x000fe200078e00a1 */
[C---:B------:R-:W-:Y:S01]  /*d550*/  HMMA.16816.F32.BF16 R144, R184.reuse, R152, R12 ;  /* 0x00000098b890723c */ /* 0x040fe2000004180c */
[----:B------:R-:W-:Y:S03]  /*d560*/  LDSM.16.MT88.4 R12, [R217+0x8900] ;  /* 0x00890000d90c783b */ /* 0x000fe60000004200 */
[----:B------:R-:W-:Y:S04]  /*d570*/  MOV R11, R160 ;  /* 0x000000a0000b7202 */ /* 0x000fe80000000f00 */
[C---:B------:R-:W-:Y:S01]  /*d580*/  HMMA.16816.F32.BF16 R148, R184.reuse, R154, R16 ;  /* 0x0000009ab894723c */ /* 0x040fe20000041810 */
[----:B------:R-:W-:Y:S07]  /*d590*/  LDSM.16.MT88.4 R16, [R218+0x8900] ;  /* 0x00890000da10783b */ /* 0x000fee0000004200 */
[C---:B------:R-:W-:Y:S01]  /*d5a0*/  HMMA.16816.F32.BF16 R152, R184.reuse, R156, R20 ;  /* 0x0000009cb898723c */ /* 0x040fe20000041814 */
[----:B------:R-:W-:Y:S07]  /*d5b0*/  LDSM.16.MT88.4 R20, [R220+0x8900] ;  /* 0x00890000dc14783b */ /* 0x000fee0000004200 */
[C---:B------:R-:W-:Y:S01]  /*d5c0*/  HMMA.16816.F32.BF16 R156, R184.reuse, R158, R24 ;  /* 0x0000009eb89c723c */ /* 0x040fe20000041818 */
[----:B------:R-:W-:Y:S07]  /*d5d0*/  LDSM.16.MT88.4 R24, [R219+0x8900] ;  /* 0x00890000db18783b */ /* 0x000fee0000004200 */
[C---:B------:R-:W-:Y:S07]  /*d5e0*/  HMMA.16816.F32.BF16 R160, R184.reuse, R164, R28 ;  /* 0x000000a4b8a0723c */ /* 0x040fee000004181c */
[----:B------:R-:W-:Y:S01]  /*d5f0*/  IMAD.MOV.U32 R31, RZ, RZ, R4 ;  /* 0x000000ffff1f7224 */ /* 0x000fe200078e0004 */
[C---:B------:R-:W-:Y:S04]  /*d600*/  HMMA.16816.F32.BF16 R164, R184.reuse, R166, R32 ;  /* 0x000000a6b8a4723c */ /* 0x040fe80000041820 */
[----:B------:R-:W-:Y:S01]  /*d610*/  MOV R30, R5 ;  /* 0x00000005001e7202 */ /* 0x000fe20000000f00 */
[----:B------:R-:W-:Y:S01]  /*d620*/  IMAD.MOV.U32 R29, RZ, RZ, R6 ;  /* 0x000000ffff1d7224 */ /* 0x000fe200078e0006 */
[----:B------:R-:W-:Y:S01]  /*d630*/  MOV R28, R7 ;  /* 0x00000007001c7202 */ /* 0x000fe20000000f00 */
[----:B------:R-:W-:Y:S01]  /*d640*/  IMAD.MOV.U32 R35, RZ, RZ, R171 ;  /* 0x000000ffff237224 */ /* 0x000fe200078e00ab */
[----:B------:R-:W2:Y:S01]  /*d650*/  LDSM.16.MT88.4 R4, [R220+0x5900] ;  /* 0x00590000dc04783b */ /* 0x000ea20000004200 */
[----:B------:R-:W-:Y:S03]  /*d660*/  MOV R32, R170 ;  /* 0x000000aa00207202 */ /* 0x000fe60000000f00 */
[----:B------:R-:W-:Y:S01]  /*d670*/  IMAD.MOV.U32 R33, RZ, RZ, R169 ;  /* 0x000000ffff217224 */ /* 0x000fe200078e00a9 */
[----:B------:R-:W-:Y:S02]  /*d680*/  MOV R34, R168 ;  /* 0x000000a800227202 */ /* 0x000fe40000000f00 */
[C---:B-1----:R-:W-:Y:S07]  /*d690*/  HMMA.16816.F32.BF16 R168, R184.reuse, R172, R36 ;  /* 0x000000acb8a8723c */ /* 0x042fee0000041824 */
[----:B------:R-:W-:Y:S01]  /*d6a0*/  IMAD.MOV.U32 R36, RZ, RZ, R10 ;  /* 0x000000ffff247224 */ /* 0x000fe200078e000a */
[C---:B------:R-:W-:Y:S04]  /*d6b0*/  HMMA.16816.F32.BF16 R172, R184.reuse, R174, R40 ;  /* 0x000000aeb8ac723c */ /* 0x040fe80000041828 */
[----:B------:R-:W-:Y:S01]  /*d6c0*/  MOV R37, R11 ;  /* 0x0000000b00257202 */ /* 0x000fe20000000f00 */
[----:B------:R-:W-:Y:S01]  /*d6d0*/  IMAD.MOV.U32 R38, RZ, RZ, R179 ;  /* 0x000000ffff267224 */ /* 0x000fe200078e00b3 */
[----:B------:R-:W1:Y:S01]  /*d6e0*/  LDSM.16.MT88.4 R8, [R219+0x5900] ;  /* 0x00590000db08783b */ /* 0x000e620000004200 */
[----:B------:R-:W-:Y:S01]  /*d6f0*/  MOV R39, R178 ;  /* 0x000000b200277202 */ /* 0x000fe20000000f00 */
[----:B------:R-:W-:Y:S01]  /*d700*/  IMAD.MOV.U32 R42, RZ, RZ, R177 ;  /* 0x000000ffff2a7224 */ /* 0x000fe200078e00b1 */
[----:B------:R-:W-:Y:S02]  /*d710*/  MOV R43, R176 ;  /* 0x000000b0002b7202 */ /* 0x000fe40000000f00 */
[C---:B---3--:R-:W-:Y:S03]  /*d720*/  HMMA.16816.F32.BF16 R176, R184.reuse, R180, R44 ;  /* 0x000000b4b8b0723c */ /* 0x048fe6000004182c */
[----:B------:R-:W-:Y:S02]  /*d730*/  FADD.FTZ R2, R42, R2 ;  /* 0x000000022a027221 */ /* 0x000fe40000010000 */
[----:B------:R-:W-:Y:S02]  /*d740*/  FADD.FTZ R0, R43, R0 ;  /* 0x000000002b007221 */ /* 0x000fe40000010000 */
[----:B------:R-:W-:Y:S01]  /*d750*/  FADD.FTZ R2, R36, R2 ;  /* 0x0000000224027221 */ /* 0x000fe20000010000 */
        /* <DEDUP_REMOVED lines=10> */
[----:B------:R-:W-:Y:S01]  /*d800*/  FADD.FTZ R2, R28, R2 ;  /* 0x000000021c027221 */ /* 0x000fe20000010000 */
[C---:B-1----:R-:W-:Y:S03]  /*d810*/  HMMA.16816.F32.BF16 R60, R184.reuse, R8, R60 ;  /* 0x00000008b83c723c */ /* 0x042fe6000004183c */
[----:B------:R-:W-:Y:S02]  /*d820*/  FADD.FTZ R2, R30, R2 ;  /* 0x000000021e027221 */ /* 0x000fe40000010000 */
[----:B------:R-:W-:Y:S02]  /*d830*/  FADD.FTZ R0, R35, R0 ;  /* 0x0000000023007221 */ /* 0x000fe40000010000 */
[----:B------:R-:W-:Y:S01]  /*d840*/  FADD.FTZ R2, R3, R2 ;  /* 0x0000000203027221 */ /* 0x000fe20000010000 */
        /* <DEDUP_REMOVED lines=8> */
[----:B------:R-:W3:Y:S03]  /*d8d0*/  LDSM.16.MT88.4 R12, [R220+0xb900] ;  /* 0x00b90000dc0c783b */ /* 0x000ee60000004200 */
        /* <DEDUP_REMOVED lines=31> */
[----:B------:R-:W-:Y:S04]  /*dad0*/  FADD.FTZ R0, R196, R0 ;  /* 0x00000000c4007221 */ /* 0x000fe80000010000 */
[C---:B---3--:R-:W-:Y:S04]  /*dae0*/  HMMA.16816.F32.BF16 R116, R184.reuse, R12, R116 ;  /* 0x0000000cb874723c */ /* 0x048fe80000041874 */
[----:B------:R-:W-:Y:S04]  /*daf0*/  FADD.FTZ R0, R195, R0 ;  /* 0x00000000c3007221 */ /* 0x000fe80000010000 */
[C---:B------:R-:W-:Y:S04]  /*db00*/  HMMA.16816.F32.BF16 R120, R184.reuse, R14, R120 ;  /* 0x0000000eb878723c */ /* 0x040fe80000041878 */
[----:B------:R-:W-:Y:S02]  /*db10*/  FADD.FTZ R3, R192, R0 ;  /* 0x00000000c0037221 */ /* 0x000fe40000010000 */
[----:B------:R-:W-:Y:S02]  /*db20*/  FADD.FTZ R0, R193, R2 ;  /* 0x00000002c1007221 */ /* 0x000fe40000010000 */
[----:B------:R-:W-:Y:S01]  /*db30*/  FADD.FTZ R3, R191, R3 ;  /* 0x00000003bf037221 */ /* 0x000fe20000010000 */
[C---:B--2---:R-:W-:Y:S03]  /*db40*/  HMMA.16816.F32.BF16 R124, R184.reuse, R4, R124 ;  /* 0x00000004b87c723c */ /* 0x044fe6000004187c */
[----:B------:R-:W-:Y:S02]  /*db50*/  FADD.FTZ R2, R190, R0 ;  /* 0x00000000be027221 */ /* 0x000fe40000010000 */
[----:B------:R-:W-:Y:S01]  /*db60*/  FADD.FTZ R0, R134, R3 ;  /* 0x0000000386007221 */ /* 0x000fe20000010000 */
[----:B------:R-:W-:Y:S01]  /*db70*/  MOV R3, R133 ;  /* 0x0000008500037202 */ /* 0x000fe20000000f00 */
[----:B------:R-:W-:Y:S01]  /*db80*/  FADD.FTZ R2, R188, R2 ;  /* 0x00000002bc027221 */ /* 0x000fe20000010000 */
[----:B------:R-:W-:Y:S04]  /*db90*/  HMMA.16816.F32.BF16 R128, R184, R6, R128 ;  /* 0x00000006b880723c */ /* 0x000fe80000041880 */
[----:B------:R1:W-:Y:S01]  /*dba0*/  STL [R1+0x8], R2 ;  /* 0x0000080201007387 */ /* 0x0003e20000100800 */
[----:B------:R-:W-:Y:S02]  /*dbb0*/  FADD.FTZ R0, R189, R0 ;  /* 0x00000000bd007221 */ /* 0x000fe40000010000 */
[----:B------:R-:W-:Y:S03]  /*dbc0*/  IMAD.MOV.U32 R134, RZ, RZ, R132 ;  /* 0x000000ffff867224 */ /* 0x000fe600078e0084 */
[----:B------:R1:W-:Y:S01]  /*dbd0*/  STL [R1+0xc], R0 ;  /* 0x00000c0001007387 */ /* 0x0003e20000100800 */
[----:B------:R-:W-:-:S05]  /*dbe0*/  @P0 BRA `(.L_x_1357) ;  /* 0xffffa5b000000947 */ /* 0x000fca000383ffff */
.L_x_1356:
[----:B------:R-:W-:-:S13]  /*dbf0*/  ISETP.LE.AND P0, PT, RZ, UR24, PT ;  /* 0x00000018ff007c0c */ /* 0x000fda000bf03270 */
[----:B------:R-:W-:Y:S05]  /*dc00*/  @!P0 BRA `(.L_x_1358) ;  /* 0x00004f4000008947 */ /* 0x000fea0003800000 */
[----:B------:R-:W2:Y:S01]  /*dc10*/  LDL.64 R4, [R1+0x38] ;  /* 0x0000380001047983 */ /* 0x000ea20000100a00 */
[----:B------:R-:W-:-:S03]  /*dc20*/  ULDC.64 UR4, c[0x0][0x208] ;  /* 0x0000820000047ab9 */ /* 0x000fc60000000a00 */
[----:B------:R-:W3:Y:S01]  /*dc30*/  LDL.64 R6, [R1+0x20] ;  /* 0x0000200001067983 */ /* 0x000ee20000100a00 */
[----:B------:R-:W-:Y:S02]  /*dc40*/  UIADD3 UR11, UP5, UR10, 0x80, URZ ;  /* 0x000000800a0b7890 */ /* 0x000fe4000ffbe03f */
[----:B------:R-:W-:Y:S01]  /*dc50*/  UIADD3 UR13, UP4, UR10, 0x100, URZ ;  /* 0x000001000a0d7890 */ /* 0x000fe2000ff9e03f */
[----:B------:R-:W-:Y:S01]  /*dc60*/  IMAD.MOV.U32 R135, RZ, RZ, R132 ;  /* 0x000000ffff877224 */ /* 0x000fe200078e0084 */
[----:B------:R-:W-:Y:S01]  /*dc70*/  UIMAD.WIDE.U32 UR28, UR4, 0x60, URZ ;  /* 0x00000060041c78a5 */ /* 0x000fe2000f8e003f */
[----:B------:R-:W-:Y:S01]  /*dc80*/  IMAD.MOV.U32 R134, RZ, RZ, R133 ;  /* 0x000000ffff867224 */ /* 0x000fe200078e0085 */
[----:B------:R-:W-:Y:S02]  /*dc90*/  UIMAD UR22, UR5, 0x60, URZ ;  /* 0x00000060051678a4 */ /* 0x000fe4000f8e023f */
[----:B------:R-:W-:Y:S02]  /*dca0*/  UIADD3 UR15, UP3, UR10, 0x180, URZ ;  /* 0x000001800a0f7890 */ /* 0x000fe4000ff7e03f */
[----:B------:R-:W-:-:S02]  /*dcb0*/  UIADD3 UR17, UP2, UR9, 0x80, URZ ;  /* 0x0000008009117890 */ /* 0x000fc4000ff5e03f */
[----:B------:R-:W-:Y:S02]  /*dcc0*/  UIADD3 UR19, UP1, UR9, 0x100, URZ ;  /* 0x0000010009137890 */ /* 0x000fe4000ff3e03f */
[----:B------:R-:W-:Y:S02]  /*dcd0*/  UIADD3 UR21, UP0, UR9, 0x180, URZ ;  /* 0x0000018009157890 */ /* 0x000fe4000ff1e03f */
[----:B------:R-:W-:Y:S02]  /*dce0*/  ULDC.64 UR6, c[0x0][0x1e0] ;  /* 0x0000780000067ab9 */ /* 0x000fe40000000a00 */
[----:B------:R-:W-:Y:S02]  /*dcf0*/  USHF.L.U64.HI UR7, UR6, 0x6, UR7 ;  /* 0x0000000606077899 */ /* 0x000fe40008010207 */
[----:B------:R-:W-:Y:S02]  /*dd00*/  UIADD3.X UR10, URZ, UR14, URZ, UP5, !UPT ;  /* 0x0000000e3f0a7290 */ /* 0x000fe4000affe43f */
[----:B------:R-:W-:-:S02]  /*dd10*/  UIADD3.X UR12, URZ, UR14, URZ, UP4, !UPT ;  /* 0x0000000e3f0c7290 */ /* 0x000fc4000a7fe43f */
[----:B------:R-:W-:Y:S02]  /*dd20*/  USHF.L.U32 UR6, UR6, 0x6, URZ ;  /* 0x0000000606067899 */ /* 0x000fe4000800063f */
[----:B------:R-:W-:Y:S02]  /*dd30*/  UIADD3.X UR14, URZ, UR14, URZ, UP3, !UPT ;  /* 0x0000000e3f0e7290 */ /* 0x000fe40009ffe43f */
[----:B------:R-:W-:Y:S02]  /*dd40*/  UIADD3.X UR16, URZ, UR8, URZ, UP2, !UPT ;  /* 0x000000083f107290 */ /* 0x000fe400097fe43f */
[----:B------:R-:W-:Y:S02]  /*dd50*/  UIADD3.X UR18, URZ, UR8, URZ, UP1, !UPT ;  /* 0x000000083f127290 */ /* 0x000fe40008ffe43f */
[----:B------:R-:W-:Y:S02]  /*dd60*/  UIADD3.X UR20, URZ, UR8, URZ, UP0, !UPT ;  /* 0x000000083f147290 */ /* 0x000fe400087fe43f */
[----:B------:R-:W-:Y:S01]  /*dd70*/  UIADD3 UR22, UR29, UR22, URZ ;  /* 0x000000161d167290 */ /* 0x000fe2000fffe03f */
[----:B-12---:R-:W-:-:S02]  /*dd80*/  IADD3 R2, P0, R4, 0xc0, RZ ;  /* 0x000000c004027810 */ /* 0x006fc40007f1e0ff */
[C---:B------:R-:W-:Y:S02]  /*dd90*/  IADD3 R10, P6, R4.reuse, 0x40, RZ ;  /* 0x00000040040a7810 */ /* 0x040fe40007fde0ff */
[----:B------:R-:W-:Y:S02]  /*dda0*/  IADD3 R8, P1, R4, 0x80, RZ ;  /* 0x0000008004087810 */ /* 0x000fe40007f3e0ff */
[-C--:B---3--:R-:W-:Y:S02]  /*ddb0*/  IADD3.X R3, RZ, R7.reuse, RZ, P0, !PT ;  /* 0x00000007ff037210 */ /* 0x088fe400007fe4ff */
[-C--:B------:R-:W-:Y:S01]  /*ddc0*/  IADD3.X R11, RZ, R7.reuse, RZ, P6, !PT ;  /* 0x00000007ff0b7210 */ /* 0x080fe200037fe4ff */
[----:B------:R-:W-:Y:S02]  /*ddd0*/  IMAD.X R9, RZ, RZ, R7, P1 ;  /* 0x000000ffff097224 */ /* 0x000fe400008e0607 */
[----:B------:R1:W-:Y:S04]  /*dde0*/  STL.64 [R1], R2 ;  /* 0x0000000201007387 */ /* 0x0003e80000100a00 */
[----:B------:R2:W-:Y:S04]  /*ddf0*/  STL.64 [R1+0x18], R10 ;  /* 0x0000180a01007387 */ /* 0x0005e80000100a00 */
[----:B------:R2:W-:Y:S01]  /*de00*/  STL.64 [R1+0x10], R8 ;  /* 0x0000100801007387 */ /* 0x0005e20000100a00 */
[----:B-1----:R-:W-:Y:S01]  /*de10*/  IMAD.MOV.U32 R2, RZ, RZ, R4 ;  /* 0x000000ffff027224 */ /* 0x002fe200078e0004 */
[----:B------:R-:W-:-:S05]  /*de20*/  MOV R3, R7 ;  /* 0x0000000700037202 */ /* 0x000fca0000000f00 */
[----:B------:R2:W-:Y:S02]  /*de30*/  STL.64 [R1+0x20], R2 ;  /* 0x0000200201007387 */ /* 0x0005e40000100a00 */
.L_x_1359:
[----:B-12---:R-:W2:Y:S01]  /*de40*/  LDL.64 R2, [R1+0x20] ;  /* 0x0000200001027983 */ /* 0x006ea20000100a00 */
[----:B------:R-:W-:Y:S04]  /*de50*/  DEPBAR.LE SB0, 0x0 ;  /* 0x000080000000791a */ /* 0x000fe80000000000 */
[----:B------:R-:W-:Y:S01]  /*de60*/  USHF.R.S32.HI UR5, URZ, 0x1f, UR24 ;  /* 0x0000001f3f057899 */ /* 0x000fe20008011418 */
[----:B------:R-:W3:Y:S01]  /*de70*/  LDL.64 R210, [R1+0x18] ;  /* 0x0000180001d27983 */ /* 0x000ee20000100a00 */
[----:B------:R-:W-:Y:S01]  /*de80*/  UIMAD UR4, UR22, UR24, URZ ;  /* 0x00000018160472a4 */ /* 0x000fe2000f8e023f */
[----:B------:R-:W-:Y:S01]  /*de90*/  MOV R204, UR28 ;  /* 0x0000001c00cc7c02 */ /* 0x000fe20008000f00 */
[----:B------:R-:W-:Y:S01]  /*dea0*/  UISETP.GT.AND UP0, UPT, UR24, URZ, UPT ;  /* 0x0000003f1800728c */ /* 0x000fe2000bf04270 */
[----:B------:R-:W-:Y:S01]  /*deb0*/  MOV R205, UR29 ;  /* 0x0000001d00cd7c02 */ /* 0x000fe20008000f00 */
[----:B------:R-:W-:Y:S01]  /*dec0*/  UIMAD UR4, UR5, UR28, UR4 ;  /* 0x0000001c050472a4 */ /* 0x000fe2000f8e0204 */
[----:B------:R-:W4:Y:S06]  /*ded0*/  LDL.64 R208, [R1+0x10] ;  /* 0x0000100001d07983 */ /* 0x000f2c0000100a00 */
[----:B------:R-:W4:Y:S06]  /*dee0*/  LDL.64 R206, [R1] ;  /* 0x0000000001ce7983 */ /* 0x000f2c0000100a00 */
[----:B------:R-:W-:Y:S08]  /*def0*/  BAR.SYNC.DEFER_BLOCKING 0x0 ;  /* 0x0000000000007b1d */ /* 0x000ff00000010000 */
[----:B------:R-:W-:Y:S08]  /*df00*/  LDSM.16.M88.4 R48, [R223+0x18100] ;  /* 0x01810000df30783b */ /* 0x000ff00000000200 */
[----:B-----5:R-:W1:Y:S08]  /*df10*/  LDSM.16.M88.4 R8, [R216+0xc100] ;  /* 0x00c10000d808783b */ /* 0x020e700000000200 */
[----:B------:R-:W1:Y:S08]  /*df20*/  LDSM.16.M88.4 R16, [R216+0xc900] ;  /* 0x00c90000d810783b */ /* 0x000e700000000200 */
[----:B------:R-:W1:Y:S08]  /*df30*/  LDSM.16.M88.4 R24, [R216+0xd100] ;  /* 0x00d10000d818783b */ /* 0x000e700000000200 */
[----:B------:R-:W1:Y:S08]  /*df40*/  LDSM.16.M88.4 R32, [R216+0xd900] ;  /* 0x00d90000d820783b */ /* 0x000e700000000200 */
[----:B------:R-:W1:Y:S02]  /*df50*/  LDSM.16.M88.4 R40, [R216+0xe100] ;  /* 0x00e10000d828783b */ /* 0x000e640000000200 */
[C---:B-1----:R-:W-:Y:S06]  /*df60*/  HMMA.16816.F32.BF16 R4, R48.reuse, R8, RZ ;  /* 0x000000083004723c */ /* 0x042fec00000418ff */
[----:B------:R-:W1:Y:S02]  /*df70*/  LDSM.16.M88.4 R184, [R216+0xe900] ;  /* 0x00e90000d8b8783b */ /* 0x000e640000000200 */
[C---:B------:R-:W-:Y:S06]  /*df80*/  HMMA.16816.F32.BF16 R8, R48.reuse, R10, RZ ;  /* 0x0000000a3008723c */ /* 0x040fec00000418ff */
[----:B------:R-:W-:Y:S02]  /*df90*/  LDSM.16.M88.4 R188, [R224+0x18100] ;  /* 0x01810000e0bc783b */ /* 0x000fe40000000200 */
[C---:B------:R-:W-:Y:S06]  /*dfa0*/  HMMA.16816.F32.BF16 R12, R48.reuse, R16, RZ ;  /* 0x00000010300c723c */ /* 0x040fec00000418ff */
[----:B------:R-:W1:Y:S02]  /*dfb0*/  LDSM.16.M88.4 R192, [R227] ;  /* 0x00000000e3c0783b */ /* 0x000e640000000200 */
[C---:B------:R-:W-:Y:S06]  /*dfc0*/  HMMA.16816.F32.BF16 R16, R48.reuse, R18, RZ ;  /* 0x000000123010723c */ /* 0x040fec00000418ff */
[----:B------:R-:W1:Y:S02]  /*dfd0*/  LDSM.16.M88.4 R196, [R250] ;  /* 0x00000000fac4783b */ /* 0x000e640000000200 */
[C---:B------:R-:W-:Y:S06]  /*dfe0*/  HMMA.16816.F32.BF16 R20, R48.reuse, R24, RZ ;  /* 0x000000183014723c */ /* 0x040fec00000418ff */
[----:B------:R-:W1:Y:S02]  /*dff0*/  LDSM.16.M88.4 R200, [R249] ;  /* 0x00000000f9c8783b */ /* 0x000e640000000200 */
[C---:B------:R-:W-:Y:S08]  /*e000*/  HMMA.16816.F32.BF16 R24, R48.reuse, R26, RZ ;  /* 0x0000001a3018723c */ /* 0x040ff000000418ff */
[C---:B------:R-:W-:Y:S08]  /*e010*/  HMMA.16816.F32.BF16 R28, R48.reuse, R32, RZ ;  /* 0x00000020301c723c */ /* 0x040ff000000418ff */
[C---:B------:R-:W-:Y:S08]  /*e020*/  HMMA.16816.F32.BF16 R32, R48.reuse, R34, RZ ;  /* 0x000000223020723c */ /* 0x040ff000000418ff */
[C---:B------:R-:W-:Y:S08]  /*e030*/  HMMA.16816.F32.BF16 R36, R48.reuse, R40, RZ ;  /* 0x000000283024723c */ /* 0x040ff000000418ff */
[C---:B------:R-:W-:Y:S08]  /*e040*/  HMMA.16816.F32.BF16 R40, R48.reuse, R42, RZ ;  /* 0x0000002a3028723c */ /* 0x040ff000000418ff */
[C---:B-1----:R-:W-:Y:S08]  /*e050*/  HMMA.16816.F32.BF16 R44, R48.reuse, R184, RZ ;  /* 0x000000b8302c723c */ /* 0x042ff000000418ff */
[----:B------:R-:W-:Y:S01]  /*e060*/  HMMA.16816.F32.BF16 R48, R48, R186, RZ ;  /* 0x000000ba3030723c */ /* 0x000fe200000418ff */
[----:B------:R-:W1:Y:S07]  /*e070*/  LDSM.16.M88.4 R184, [R248] ;  /* 0x00000000f8b8783b */ /* 0x000e6e0000000200 */
[C---:B------:R-:W-:Y:S08]  /*e080*/  HMMA.16816.F32.BF16 R4, R188.reuse, R192, R4 ;  /* 0x000000c0bc04723c */ /* 0x040ff00000041804 */
[C---:B------:R-:W-:Y:S01]  /*e090*/  HMMA.16816.F32.BF16 R8, R188.reuse, R194, R8 ;  /* 0x000000c2bc08723c */ /* 0x040fe20000041808 */
[----:B------:R-:W1:Y:S07]  /*e0a0*/  LDSM.16.M88.4 R192, [R247] ;  /* 0x00000000f7c0783b */ /* 0x000e6e0000000200 */
[C---:B------:R-:W-:Y:S08]  /*e0b0*/  HMMA.16816.F32.BF16 R12, R188.reuse, R196, R12 ;  /* 0x000000c4bc0c723c */ /* 0x040ff0000004180c */
[C---:B------:R-:W-:Y:S01]  /*e0c0*/  HMMA.16816.F32.BF16 R16, R188.reuse, R198, R16 ;  /* 0x000000c6bc10723c */ /* 0x040fe20000041810 */
[----:B------:R-:W1:Y:S07]  /*e0d0*/  LDSM.16.M88.4 R196, [R246] ;  /* 0x00000000f6c4783b */ /* 0x000e6e0000000200 */
[C---:B------:R-:W-:Y:S08]  /*e0e0*/  HMMA.16816.F32.BF16 R20, R188.reuse, R200, R20 ;  /* 0x000000c8bc14723c */ /* 0x040ff00000041814 */
[C---:B------:R-:W-:Y:S08]  /*e0f0*/  HMMA.16816.F32.BF16 R24, R188.reuse, R202, R24 ;  /* 0x000000cabc18723c */ /* 0x040ff00000041818 */
[C---:B-1----:R-:W-:Y:S08]  /*e100*/  HMMA.16816.F32.BF16 R28, R188.reuse, R184, R28 ;  /* 0x000000b8bc1c723c */ /* 0x042ff0000004181c */
[C---:B------:R-:W-:Y:S08]  /*e110*/  HMMA.16816.F32.BF16 R32, R188.reuse, R186, R32 ;  /* 0x000000babc20723c */ /* 0x040ff00000041820 */
[C---:B------:R-:W-:Y:S08]  /*e120*/  HMMA.16816.F32.BF16 R36, R188.reuse, R192, R36 ;  /* 0x000000c0bc24723c */ /* 0x040ff00000041824 */
[C---:B------:R-:W-:Y:S08]  /*e130*/  HMMA.16816.F32.BF16 R40, R188.reuse, R194, R40 ;  /* 0x000000c2bc28723c */ /* 0x040ff00000041828 */
[C---:B------:R-:W-:Y:S08]  /*e140*/  HMMA.16816.F32.BF16 R44, R188.reuse, R196, R44 ;  /* 0x000000c4bc2c723c */ /* 0x040ff0000004182c */
[----:B------:R-:W-:Y:S04]  /*e150*/  HMMA.16816.F32.BF16 R48, R188, R198, R48 ;  /* 0x000000c6bc30723c */ /* 0x000fe80000041830 */
[----:B--2---:R-:W-:Y:S05]  /*e160*/  IMAD.WIDE.U32 R132, R204, UR24, R2 ;  /* 0x00000018cc847c25 */ /* 0x004fea000f8e0002 */
[----:B------:R-:W-:Y:S03]  /*e170*/  IADD3 R0, R133, UR4, RZ ;  /* 0x0000000485007c10 */ /* 0x000fe6000fffe0ff */
[C---:B------:R-:W-:Y:S04]  /*e180*/  LEA R2, P0, R132.reuse, c[0x0][0x1f8], 0x1 ;  /* 0x00007e0084027a11 */ /* 0x040fe800078008ff */
[----:B------:R-:W-:Y:S01]  /*e190*/  LEA.HI.X R3, R132, c[0x0][0x1fc], R0, 0x1, P0 ;  /* 0x00007f0084037a11 */ /* 0x000fe200000f0c00 */
[C---:B---3--:R-:W-:Y:S04]  /*e1a0*/  IMAD.WIDE.U32 R132, R204.reuse, UR24, R210 ;  /* 0x00000018cc847c25 */ /* 0x048fe8000f8e00d2 */
[----:B------:R-:W-:Y:S01]  /*e1b0*/  @!PT LDS RZ, [RZ] ;  /* 0x00000000fffff984 */ /* 0x000fe20000000800 */
[----:B------:R-:W-:Y:S01]  /*e1c0*/  @!PT LDS RZ, [RZ] ;  /* 0x00000000fffff984 */ /* 0x000fe20000000800 */
[----:B------:R-:W-:Y:S01]  /*e1d0*/  @!PT LDS RZ, [RZ] ;  /* 0x00000000fffff984 */ /* 0x000fe20000000800 */
[----:B------:R1:W-:Y:S01]  /*e1e0*/  LDGSTS.E.BYPASS.LTC128B.128 [R251+0x100], [R2.64], !P5 ;  /* 0x0010000002fb7fae */ /* 0x0003e2000e901d5e */
[----:B------:R-:W-:Y:S01]  /*e1f0*/  IADD3 R0, R133, UR4, RZ ;  /* 0x0000000485007c10 */ /* 0x000fe2000fffe0ff */
[----:B----4-:R-:W-:Y:S01]  /*e200*/  IMAD.WIDE.U32 R184, R204, UR24, R208 ;  /* 0x00000018ccb87c25 */ /* 0x010fe2000f8e00d0 */
[C---:B------:R-:W-:Y:S04]  /*e210*/  LEA R186, P0, R132.reuse, c[0x0][0x1f8], 0x1 ;  /* 0x00007e0084ba7a11 */ /* 0x040fe800078008ff */
[----:B------:R-:W-:Y:S01]  /*e220*/  LEA.HI.X R187, R132, c[0x0][0x1fc], R0, 0x1, P0 ;  /* 0x00007f0084bb7a11 */ /* 0x000fe200000f0c00 */
[----:B------:R-:W-:Y:S01]  /*e230*/  IMAD.WIDE.U32 R132, R204, UR24, R206 ;  /* 0x00000018cc847c25 */ /* 0x000fe2000f8e00ce */
[----:B------:R-:W-:Y:S01]  /*e240*/  IADD3 R0, R185, UR4, RZ ;  /* 0x00000004b9007c10 */ /* 0x000fe2000fffe0ff */
[----:B------:R-:W-:Y:S02]  /*e250*/  UIADD3 UR24, UR24, -0x1, URZ ;  /* 0xffffffff18187890 */ /* 0x000fe4000fffe03f */
[----:B------:R2:W-:Y:S02]  /*e260*/  LDGSTS.E.BYPASS.LTC128B.128 [R251+0x3100], [R186.64], !P4 ;  /* 0x03100000bafb7fae */ /* 0x0005e4000e101d5e */
[----:B------:R-:W-:Y:S01]  /*e270*/  @UP0 USHF.R.S32.HI UR23, URZ, 0x1f, UR24 ;  /* 0x0000001f3f170899 */ /* 0x000fe20008011418 */
[C---:B--2---:R-:W-:Y:S04]  /*e280*/  LEA R186, P0, R184.reuse, c[0x0][0x1f8], 0x1 ;  /* 0x00007e00b8ba7a11 */ /* 0x044fe800078008ff */
[----:B------:R-:W-:Y:S02]  /*e290*/  LEA.HI.X R187, R184, c[0x0][0x1fc], R0, 0x1, P0 ;  /* 0x00007f00b8bb7a11 */ /* 0x000fe400000f0c00 */
[----:B------:R-:W-:Y:S01]  /*e2a0*/  IADD3 R0, R133, UR4, RZ ;  /* 0x0000000485007c10 */ /* 0x000fe2000fffe0ff */
[----:B------:R-:W-:Y:S01]  /*e2b0*/  ULDC.64 UR4, c[0x0][0x1e0] ;  /* 0x0000780000047ab9 */ /* 0x000fe20000000a00 */
[C---:B------:R-:W-:Y:S01]  /*e2c0*/  LEA R184, P0, R132.reuse, c[0x0][0x1f8], 0x1 ;  /* 0x00007e0084b87a11 */ /* 0x040fe200078008ff */
[----:B------:R2:W-:Y:S03]  /*e2d0*/  LDGSTS.E.BYPASS.LTC128B.128 [R251+0x6100], [R186.64], !P3 ;  /* 0x06100000bafb7fae */ /* 0x0005e6000d901d5e */
[----:B------:R-:W-:Y:S01]  /*e2e0*/  LEA.HI.X R185, R132, c[0x0][0x1fc], R0, 0x1, P0 ;  /* 0x00007f0084b97a11 */ /* 0x000fe200000f0c00 */
[----:B------:R-:W-:Y:S01]  /*e2f0*/  @UP0 UIMAD.WIDE.U32 UR26, UR24, UR4, URZ ;  /* 0x00000004181a02a5 */ /* 0x000fe2000f8e003f */
[----:B-1----:R-:W-:Y:S01]  /*e300*/  IADD3 R2, P0, R2, UR9, RZ ;  /* 0x0000000902027c10 */ /* 0x002fe2000ff1e0ff */
[----:B------:R-:W-:Y:S02]  /*e310*/  @UP0 UIMAD UR23, UR23, UR4, URZ ;  /* 0x00000004171702a4 */ /* 0x000fe4000f8e023f */
[----:B------:R1:W-:Y:S01]  /*e320*/  LDGSTS.E.BYPASS.LTC128B.128 [R251+0x9100], [R184.64], !P2 ;  /* 0x09100000b8fb7fae */ /* 0x0003e2000d101d5e */
[----:B------:R-:W-:Y:S01]  /*e330*/  IADD3.X R3, R3, UR8, RZ, P0, !PT ;  /* 0x0000000803037c10 */ /* 0x000fe200087fe4ff */
[----:B------:R-:W-:Y:S01]  /*e340*/  @UP0 UIMAD UR23, UR24, UR5, UR23 ;  /* 0x00000005181702a4 */ /* 0x000fe2000f8e0217 */
[C---:B------:R-:W-:Y:S03]  /*e350*/  IADD3 R132, P1, R2.reuse, UR19, RZ ;  /* 0x0000001302847c10 */ /* 0x040fe6000ff3e0ff */
[----:B------:R-:W-:Y:S01]  /*e360*/  @UP0 UIADD3 UR4, UR27, UR23, URZ ;  /* 0x000000171b040290 */ /* 0x000fe2000fffe03f */
[C---:B------:R-:W-:Y:S01]  /*e370*/  IADD3.X R133, R3.reuse, UR18, RZ, P1, !PT ;  /* 0x0000001203857c10 */ /* 0x040fe20008ffe4ff */
[----:B------:R3:W-:Y:S02]  /*e380*/  LDGSTS.E.BYPASS.LTC128B.128 [R251+0x1100], [R2.64], !P5 ;  /* 0x0110000002fb7fae */ /* 0x0007e4000e901d5e */
[----:B------:R-:W-:Y:S06]  /*e390*/  @UP0 UIMAD UR4, UR4, 0x60, URZ ;  /* 0x00000060040408a4 */ /* 0x000fec000f8e023f */
[----:B------:R3:W-:Y:S01]  /*e3a0*/  LDGSTS.E.BYPASS.LTC128B.128 [R251+0x4100], [R2.64+0x80], !P4 ;  /* 0x0410008002fb7fae */ /* 0x0007e2000e101d5e */
[C---:B--2---:R-:W-:Y:S04]  /*e3b0*/  IADD3 R186, P0, R2.reuse, UR9, RZ ;  /* 0x0000000902ba7c10 */ /* 0x044fe8000ff1e0ff */
[C---:B------:R-:W-:Y:S03]  /*e3c0*/  IADD3.X R187, R3.reuse, UR8, RZ, P0, !PT ;  /* 0x0000000803bb7c10 */ /* 0x040fe600087fe4ff */
[----:B------:R3:W-:Y:S01]  /*e3d0*/  LDGSTS.E.BYPASS.LTC128B.128 [R251+0x7100], [R2.64+0x100], !P3 ;  /* 0x0710010002fb7fae */ /* 0x0007e2000d901d5e */
[C---:B-1----:R-:W-:Y:S04]  /*e3e0*/  IADD3 R184, P6, R2.reuse, UR17, RZ ;  /* 0x0000001102b87c10 */ /* 0x042fe8000ffde0ff */
[C---:B------:R-:W-:Y:S03]  /*e3f0*/  IADD3.X R185, R3.reuse, UR16, RZ, P6, !PT ;  /* 0x0000001003b97c10 */ /* 0x040fe6000b7fe4ff */
[----:B------:R3:W-:Y:S08]  /*e400*/  LDGSTS.E.BYPASS.LTC128B.128 [R251+0xa100], [R2.64+0x180], !P2 ;  /* 0x0a10018002fb7fae */ /* 0x0007f0000d101d5e */
[----:B------:R1:W-:Y:S08]  /*e410*/  LDGSTS.E.BYPASS.LTC128B.128 [R251+0x2100], [R186.64], !P5 ;  /* 0x02100000bafb7fae */ /* 0x0003f0000e901d5e */
[----:B------:R1:W-:Y:S08]  /*e420*/  LDGSTS.E.BYPASS.LTC128B.128 [R251+0x5100], [R184.64], !P4 ;  /* 0x05100000b8fb7fae */ /* 0x0003f0000e101d5e */
[----:B------:R2:W-:Y:S01]  /*e430*/  LDGSTS.E.BYPASS.LTC128B.128 [R251+0x8100], [R132.64], !P3 ;  /* 0x0810000084fb7fae */ /* 0x0005e2000d901d5e */
[----:B---3--:R-:W-:Y:S04]  /*e440*/  IADD3 R2, P0, R2, UR21, RZ ;  /* 0x0000001502027c10 */ /* 0x008fe8000ff1e0ff */
[----:B------:R-:W-:Y:S02]  /*e450*/  IADD3.X R3, R3, UR20, RZ, P0, !PT ;  /* 0x0000001403037c10 */ /* 0x000fe400087fe4ff */
[----:B------:R-:W-:Y:S03]  /*e460*/  PLOP3.LUT P0, PT, PT, PT, UP0, 0x80, 0x0 ;  /* 0x000000000000781c */ /* 0x000fe60003f0f008 */
[----:B------:R3:W-:Y:S08]  /*e470*/  LDGSTS.E.BYPASS.LTC128B.128 [R251+0xb100], [R2.64], !P2 ;  /* 0x0b10000002fb7fae */ /* 0x0007f0000d101d5e */
[----:B-1----:R-:W-:Y:S08]  /*e480*/  LDSM.16.M88.4 R184, [R226+0x18100] ;  /* 0x01810000e2b8783b */ /* 0x002ff00000000200 */
[----:B------:R-:W1:Y:S08]  /*e490*/  LDSM.16.M88.4 R192, [R222+0xc100] ;  /* 0x00c10000dec0783b */ /* 0x000e700000000200 */
[----:B------:R-:W4:Y:S08]  /*e4a0*/  LDSM.16.M88.4 R200, [R222+0xc900] ;  /* 0x00c90000dec8783b */ /* 0x000f300000000200 */
[----:B------:R-:W2:Y:S08]  /*e4b0*/  LDSM.16.M88.4 R188, [R222+0xd100] ;  /* 0x00d10000debc783b */ /* 0x000eb00000000200 */
[----:B------:R-:W0:Y:S08]  /*e4c0*/  LDGDEPBAR ;  /* 0x00000000000079af */ /* 0x000e300000000000 */
[----:B------:R-:W2:Y:S01]  /*e4d0*/  LDSM.16.M88.4 R196, [R222+0xd900] ;  /* 0x00d90000dec4783b */ /* 0x000ea20000000200 */
[C---:B-1----:R-:W-:Y:S08]  /*e4e0*/  HMMA.16816.F32.BF16 R4, R184.reuse, R192, R4 ;  /* 0x000000c0b804723c */ /* 0x042ff00000041804 */
[C---:B------:R-:W-:Y:S01]  /*e4f0*/  HMMA.16816.F32.BF16 R8, R184.reuse, R194, R8 ;  /* 0x000000c2b808723c */ /* 0x040fe20000041808 */
[----:B------:R-:W-:Y:S07]  /*e500*/  LDSM.16.M88.4 R192, [R222+0xe900] ;  /* 0x00e90000dec0783b */ /* 0x000fee0000000200 */
[C---:B----4-:R-:W-:Y:S08]  /*e510*/  HMMA.16816.F32.BF16 R12, R184.reuse, R200, R12 ;  /* 0x000000c8b80c723c */ /* 0x050ff0000004180c */
[C---:B------:R-:W-:Y:S01]  /*e520*/  HMMA.16816.F32.BF16 R16, R184.reuse, R202, R16 ;  /* 0x000000cab810723c */ /* 0x040fe20000041810 */
[----:B------:R-:W-:Y:S07]  /*e530*/  LDSM.16.M88.4 R200, [R221] ;  /* 0x00000000ddc8783b */ /* 0x000fee0000000200 */
[C---:B--2---:R-:W-:Y:S08]  /*e540*/  HMMA.16816.F32.BF16 R20, R184.reuse, R188, R20 ;  /* 0x000000bcb814723c */ /* 0x044ff00000041814 */
[C---:B------:R-:W-:Y:S01]  /*e550*/  HMMA.16816.F32.BF16 R24, R184.reuse, R190, R24 ;  /* 0x000000beb818723c */ /* 0x040fe20000041818 */
[----:B------:R-:W1:Y:S07]  /*e560*/  LDSM.16.M88.4 R188, [R222+0xe100] ;  /* 0x00e10000debc783b */ /* 0x000e6e0000000200 */
[C---:B------:R-:W-:Y:S08]  /*e570*/  HMMA.16816.F32.BF16 R28, R184.reuse, R196, R28 ;  /* 0x000000c4b81c723c */ /* 0x040ff0000004181c */
[C---:B------:R-:W-:Y:S01]  /*e580*/  HMMA.16816.F32.BF16 R32, R184.reuse, R198, R32 ;  /* 0x000000c6b820723c */ /* 0x040fe20000041820 */
[----:B------:R-:W2:Y:S07]  /*e590*/  LDSM.16.M88.4 R196, [R225+0x18100] ;  /* 0x01810000e1c4783b */ /* 0x000eae0000000200 */
[C---:B-1----:R-:W-:Y:S08]  /*e5a0*/  HMMA.16816.F32.BF16 R36, R184.reuse, R188, R36 ;  /* 0x000000bcb824723c */ /* 0x042ff00000041824 */
[C---:B------:R-:W-:Y:S01]  /*e5b0*/  HMMA.16816.F32.BF16 R40, R184.reuse, R190, R40 ;  /* 0x000000beb828723c */ /* 0x040fe20000041828 */
[----:B------:R-:W-:Y:S07]  /*e5c0*/  LDSM.16.M88.4 R188, [R221+0x1000] ;  /* 0x00100000ddbc783b */ /* 0x000fee0000000200 */
[C---:B------:R-:W-:Y:S08]  /*e5d0*/  HMMA.16816.F32.BF16 R44, R184.reuse, R192, R44 ;  /* 0x000000c0b82c723c */ /* 0x040ff0000004182c */
[----:B------:R-:W-:Y:S01]  /*e5e0*/  HMMA.16816.F32.BF16 R48, R184, R194, R48 ;  /* 0x000000c2b830723c */ /* 0x000fe20000041830 */
[----:B------:R-:W1:Y:S07]  /*e5f0*/  LDSM.16.M88.4 R184, [R221+0x800] ;  /* 0x00080000ddb8783b */ /* 0x000e6e0000000200 */
[C---:B--2---:R-:W-:Y:S01]  /*e600*/  HMMA.16816.F32.BF16 R4, R196.reuse, R200, R4 ;  /* 0x000000c8c404723c */ /* 0x044fe20000041804 */
[----:B------:R-:W2:Y:S07]  /*e610*/  LDSM.16.M88.4 R192, [R221+0x1800] ;  /* 0x00180000ddc0783b */ /* 0x000eae0000000200 */
[C---:B------:R-:W-:Y:S01]  /*e620*/  HMMA.16816.F32.BF16 R8, R196.reuse, R202, R8 ;  /* 0x000000cac408723c */ /* 0x040fe20000041808 */
[----:B------:R-:W4:Y:S07]  /*e630*/  LDSM.16.M88.4 R200, [R221+0x2000] ;  /* 0x00200000ddc8783b */ /* 0x000f2e0000000200 */
[C---:B-1----:R-:W-:Y:S08]  /*e640*/  HMMA.16816.F32.BF16 R12, R196.reuse, R184, R12 ;  /* 0x000000b8c40c723c */ /* 0x042ff0000004180c */
        /* <DEDUP_REMOVED lines=8> */
[C---:B----4-:R-:W-:Y:S08]  /*e6d0*/  HMMA.16816.F32.BF16 R36, R196.reuse, R200, R36 ;  /* 0x000000c8c424723c */ /* 0x050ff00000041824 */
[C---:B------:R-:W-:Y:S01]  /*e6e0*/  HMMA.16816.F32.BF16 R40, R196.reuse, R202, R40 ;  /* 0x000000cac428723c */ /* 0x040fe20000041828 */
[----:B------:R-:W4:Y:S07]  /*e6f0*/  LDSM.16.M88.4 R200, [R216+0xf900] ;  /* 0x00f90000d8c8783b */ /* 0x000f2e0000000200 */
[C---:B-1----:R-:W-:Y:S08]  /*e700*/  HMMA.16816.F32.BF16 R44, R196.reuse, R184, R44 ;  /* 0x000000b8c42c723c */ /* 0x042ff0000004182c */
[----:B------:R-:W-:Y:S01]  /*e710*/  HMMA.16816.F32.BF16 R48, R196, R186, R48 ;  /* 0x000000bac430723c */ /* 0x000fe20000041830 */
[----:B------:R-:W1:Y:S07]  /*e720*/  LDSM.16.M88.4 R184, [R216+0x10100] ;  /* 0x01010000d8b8783b */ /* 0x000e6e0000000200 */
[C---:B--2---:R-:W-:Y:S01]  /*e730*/  HMMA.16816.F32.BF16 R4, R188.reuse, R192, R4 ;  /* 0x000000c0bc04723c */ /* 0x044fe20000041804 */
[----:B------:R-:W-:Y:S07]  /*e740*/  LDSM.16.M88.4 R196, [R216+0x11100] ;  /* 0x01110000d8c4783b */ /* 0x000fee0000000200 */
[C---:B------:R-:W-:Y:S01]  /*e750*/  HMMA.16816.F32.BF16 R8, R188.reuse, R194, R8 ;  /* 0x000000c2bc08723c */ /* 0x040fe20000041808 */
[----:B------:R-:W2:Y:S07]  /*e760*/  LDSM.16.M88.4 R192, [R216+0x10900] ;  /* 0x01090000d8c0783b */ /* 0x000eae0000000200 */
[C---:B----4-:R-:W-:Y:S08]  /*e770*/  HMMA.16816.F32.BF16 R12, R188.reuse, R200, R12 ;  /* 0x000000c8bc0c723c */ /* 0x050ff0000004180c */
[C---:B------:R-:W-:Y:S01]  /*e780*/  HMMA.16816.F32.BF16 R16, R188.reuse, R202, R16 ;  /* 0x000000cabc10723c */ /* 0x040fe20000041810 */
[----:B------:R-:W4:Y:S07]  /*e790*/  LDSM.16.M88.4 R200, [R216+0x11900] ;  /* 0x01190000d8c8783b */ /* 0x000f2e0000000200 */
[C---:B-1----:R-:W-:Y:S08]  /*e7a0*/  HMMA.16816.F32.BF16 R20, R188.reuse, R184, R20 ;  /* 0x000000b8bc14723c */ /* 0x042ff00000041814 */
[C---:B------:R-:W-:Y:S01]  /*e7b0*/  HMMA.16816.F32.BF16 R24, R188.reuse, R186, R24 ;  /* 0x000000babc18723c */ /* 0x040fe20000041818 */
[----:B------:R-:W-:Y:S07]  /*e7c0*/  LDSM.16.M88.4 R184, [R224+0x1c100] ;  /* 0x01c10000e0b8783b */ /* 0x000fee0000000200 */
[C---:B--2---:R-:W-:Y:S08]  /*e7d0*/  HMMA.16816.F32.BF16 R28, R188.reuse, R192, R28 ;  /* 0x000000c0bc1c723c */ /* 0x044ff0000004181c */
[C---:B------:R-:W-:Y:S01]  /*e7e0*/  HMMA.16816.F32.BF16 R32, R188.reuse, R194, R32 ;  /* 0x000000c2bc20723c */ /* 0x040fe20000041820 */
[----:B------:R-:W1:Y:S07]  /*e7f0*/  LDSM.16.M88.4 R192, [R245] ;  /* 0x00000000f5c0783b */ /* 0x000e6e0000000200 */
[C---:B------:R-:W-:Y:S08]  /*e800*/  HMMA.16816.F32.BF16 R36, R188.reuse, R196, R36 ;  /* 0x000000c4bc24723c */ /* 0x040ff00000041824 */
[C---:B------:R-:W-:Y:S01]  /*e810*/  HMMA.16816.F32.BF16 R40, R188.reuse, R198, R40 ;  /* 0x000000c6bc28723c */ /* 0x040fe20000041828 */
[----:B------:R-:W2:Y:S07]  /*e820*/  LDSM.16.M88.4 R196, [R244] ;  /* 0x00000000f4c4783b */ /* 0x000eae0000000200 */
[C---:B----4-:R-:W-:Y:S08]  /*e830*/  HMMA.16816.F32.BF16 R44, R188.reuse, R200, R44 ;  /* 0x000000c8bc2c723c */ /* 0x050ff0000004182c */
[----:B------:R-:W-:Y:S01]  /*e840*/  HMMA.16816.F32.BF16 R48, R188, R202, R48 ;  /* 0x000000cabc30723c */ /* 0x000fe20000041830 */
[----:B------:R-:W4:Y:S07]  /*e850*/  LDSM.16.M88.4 R188, [R243] ;  /* 0x00000000f3bc783b */ /* 0x000f2e0000000200 */
[C---:B-1----:R-:W-:Y:S01]  /*e860*/  HMMA.16816.F32.BF16 R4, R184.reuse, R192, R4 ;  /* 0x000000c0b804723c */ /* 0x042fe20000041804 */
[----:B------:R-:W1:Y:S07]  /*e870*/  LDSM.16.M88.4 R200, [R242] ;  /* 0x00000000f2c8783b */ /* 0x000e6e0000000200 */
[C---:B------:R-:W-:Y:S01]  /*e880*/  HMMA.16816.F32.BF16 R8, R184.reuse, R194, R8 ;  /* 0x000000c2b808723c */ /* 0x040fe20000041808 */
[----:B------:R-:W-:Y:S07]  /*e890*/  LDSM.16.M88.4 R192, [R240] ;  /* 0x00000000f0c0783b */ /* 0x000fee0000000200 */
[C---:B--2---:R-:W-:Y:S08]  /*e8a0*/  HMMA.16816.F32.BF16 R12, R184.reuse, R196, R12 ;  /* 0x000000c4b80c723c */ /* 0x044ff0000004180c */
[C---:B------:R-:W-:Y:S01]  /*e8b0*/  HMMA.16816.F32.BF16 R16, R184.reuse, R198, R16 ;  /* 0x000000c6b810723c */ /* 0x040fe20000041810 */
[----:B------:R-:W-:Y:S07]  /*e8c0*/  LDSM.16.M88.4 R196, [R226+0x1c100] ;  /* 0x01c10000e2c4783b */ /* 0x000fee0000000200 */
[C---:B----4-:R-:W-:Y:S08]  /*e8d0*/  HMMA.16816.F32.BF16 R20, R184.reuse, R188, R20 ;  /* 0x000000bcb814723c */ /* 0x050ff00000041814 */
[C---:B------:R-:W-:Y:S01]  /*e8e0*/  HMMA.16816.F32.BF16 R24, R184.reuse, R190, R24 ;  /* 0x000000beb818723c */ /* 0x040fe20000041818 */
[----:B------:R-:W2:Y:S07]  /*e8f0*/  LDSM.16.M88.4 R188, [R241] ;  /* 0x00000000f1bc783b */ /* 0x000eae0000000200 */
[C---:B-1----:R-:W-:Y:S08]  /*e900*/  HMMA.16816.F32.BF16 R28, R184.reuse, R200, R28 ;  /* 0x000000c8b81c723c */ /* 0x042ff0000004181c */
[C---:B------:R-:W-:Y:S01]  /*e910*/  HMMA.16816.F32.BF16 R32, R184.reuse, R202, R32 ;  /* 0x000000cab820723c */ /* 0x040fe20000041820 */
[----:B------:R-:W1:Y:S07]  /*e920*/  LDSM.16.M88.4 R200, [R222+0xf100] ;  /* 0x00f10000dec8783b */ /* 0x000e6e0000000200 */
[C---:B--2---:R-:W-:Y:S08]  /*e930*/  HMMA.16816.F32.BF16 R36, R184.reuse, R188, R36 ;  /* 0x000000bcb824723c */ /* 0x044ff00000041824 */
[C---:B------:R-:W-:Y:S01]  /*e940*/  HMMA.16816.F32.BF16 R40, R184.reuse, R190, R40 ;  /* 0x000000beb828723c */ /* 0x040fe20000041828 */
[----:B------:R-:W-:Y:S07]  /*e950*/  LDSM.16.M88.4 R188, [R222+0x10100] ;  /* 0x01010000debc783b */ /* 0x000fee0000000200 */
[C---:B------:R-:W-:Y:S08]  /*e960*/  HMMA.16816.F32.BF16 R44, R184.reuse, R192, R44 ;  /* 0x000000c0b82c723c */ /* 0x040ff0000004182c */
[----:B------:R-:W-:Y:S01]  /*e970*/  HMMA.16816.F32.BF16 R48, R184, R194, R48 ;  /* 0x000000c2b830723c */ /* 0x000fe20000041830 */
[----:B------:R-:W2:Y:S07]  /*e980*/  LDSM.16.M88.4 R184, [R222+0xf900] ;  /* 0x00f90000deb8783b */ /* 0x000eae0000000200 */
[C---:B-1----:R-:W-:Y:S01]  /*e990*/  HMMA.16816.F32.BF16 R4, R196.reuse, R200, R4 ;  /* 0x000000c8c404723c */ /* 0x042fe20000041804 */
[----:B------:R-:W1:Y:S07]  /*e9a0*/  LDSM.16.M88.4 R192, [R222+0x10900] ;  /* 0x01090000dec0783b */ /* 0x000e6e0000000200 */
[C---:B------:R-:W-:Y:S01]  /*e9b0*/  HMMA.16816.F32.BF16 R8, R196.reuse, R202, R8 ;  /* 0x000000cac408723c */ /* 0x040fe20000041808 */
[----:B------:R-:W4:Y:S07]  /*e9c0*/  LDSM.16.M88.4 R200, [R222+0x11100] ;  /* 0x01110000dec8783b */ /* 0x000f2e0000000200 */
[C---:B--2---:R-:W-:Y:S08]  /*e9d0*/  HMMA.16816.F32.BF16 R12, R196.reuse, R184, R12 ;  /* 0x000000b8c40c723c */ /* 0x044ff0000004180c */
        /* <DEDUP_REMOVED lines=8> */
[C---:B----4-:R-:W-:Y:S08]  /*ea60*/  HMMA.16816.F32.BF16 R36, R196.reuse, R200, R36 ;  /* 0x000000c8c424723c */ /* 0x050ff00000041824 */
[C---:B------:R-:W-:Y:S01]  /*ea70*/  HMMA.16816.F32.BF16 R40, R196.reuse, R202, R40 ;  /* 0x000000cac428723c */ /* 0x040fe20000041828 */
[----:B------:R-:W4:Y:S07]  /*ea80*/  LDSM.16.M88.4 R200, [R221+0x3800] ;  /* 0x00380000ddc8783b */ /* 0x000f2e0000000200 */
[C---:B--2---:R-:W-:Y:S08]  /*ea90*/  HMMA.16816.F32.BF16 R44, R196.reuse, R184, R44 ;  /* 0x000000b8c42c723c */ /* 0x044ff0000004182c */
[----:B------:R-:W-:Y:S01]  /*eaa0*/  HMMA.16816.F32.BF16 R48, R196, R186, R48 ;  /* 0x000000bac430723c */ /* 0x000fe20000041830 */
[----:B------:R-:W2:Y:S07]  /*eab0*/  LDSM.16.M88.4 R184, [R221+0x4000] ;  /* 0x00400000ddb8783b */ /* 0x000eae0000000200 */
[C---:B-1----:R-:W-:Y:S01]  /*eac0*/  HMMA.16816.F32.BF16 R4, R188.reuse, R192, R4 ;  /* 0x000000c0bc04723c */ /* 0x042fe20000041804 */
[----:B------:R-:W-:Y:S07]  /*ead0*/  LDSM.16.M88.4 R196, [R221+0x5000] ;  /* 0x00500000ddc4783b */ /* 0x000fee0000000200 */
[C---:B------:R-:W-:Y:S01]  /*eae0*/  HMMA.16816.F32.BF16 R8, R188.reuse, R194, R8 ;  /* 0x000000c2bc08723c */ /* 0x040fe20000041808 */
[----:B------:R-:W1:Y:S07]  /*eaf0*/  LDSM.16.M88.4 R192, [R221+0x4800] ;  /* 0x00480000ddc0783b */ /* 0x000e6e0000000200 */
[C---:B----4-:R-:W-:Y:S08]  /*eb00*/  HMMA.16816.F32.BF16 R12, R188.reuse, R200, R12 ;  /* 0x000000c8bc0c723c */ /* 0x050ff0000004180c */
[C---:B------:R-:W-:Y:S01]  /*eb10*/  HMMA.16816.F32.BF16 R16, R188.reuse, R202, R16 ;  /* 0x000000cabc10723c */ /* 0x040fe20000041810 */
[----:B------:R-:W4:Y:S07]  /*eb20*/  LDSM.16.M88.4 R200, [R221+0x5800] ;  /* 0x00580000ddc8783b */ /* 0x000f2e0000000200 */
[C---:B--2---:R-:W-:Y:S08]  /*eb30*/  HMMA.16816.F32.BF16 R20, R188.reuse, R184, R20 ;  /* 0x000000b8bc14723c */ /* 0x044ff00000041814 */
[C---:B------:R-:W-:Y:S01]  /*eb40*/  HMMA.16816.F32.BF16 R24, R188.reuse, R186, R24 ;  /* 0x000000babc18723c */ /* 0x040fe20000041818 */
[----:B------:R-:W-:Y:S07]  /*eb50*/  LDSM.16.M88.4 R184, [R223+0x20100] ;  /* 0x02010000dfb8783b */ /* 0x000fee0000000200 */
[C---:B-1----:R-:W-:Y:S08]  /*eb60*/  HMMA.16816.F32.BF16 R28, R188.reuse, R192, R28 ;  /* 0x000000c0bc1c723c */ /* 0x042ff0000004181c */
[C---:B------:R-:W-:Y:S01]  /*eb70*/  HMMA.16816.F32.BF16 R32, R188.reuse, R194, R32 ;  /* 0x000000c2bc20723c */ /* 0x040fe20000041820 */
[----:B------:R-:W1:Y:S07]  /*eb80*/  LDSM.16.M88.4 R192, [R216+0x12100] ;  /* 0x01210000d8c0783b */ /* 0x000e6e0000000200 */
[C---:B------:R-:W-:Y:S08]  /*eb90*/  HMMA.16816.F32.BF16 R36, R188.reuse, R196, R36 ;  /* 0x000000c4bc24723c */ /* 0x040ff00000041824 */
[C---:B------:R-:W-:Y:S01]  /*eba0*/  HMMA.16816.F32.BF16 R40, R188.reuse, R198, R40 ;  /* 0x000000c6bc28723c */ /* 0x040fe20000041828 */
[----:B------:R-:W2:Y:S07]  /*ebb0*/  LDSM.16.M88.4 R196, [R216+0x12900] ;  /* 0x01290000d8c4783b */ /* 0x000eae0000000200 */
[C---:B----4-:R-:W-:Y:S08]  /*ebc0*/  HMMA.16816.F32.BF16 R44, R188.reuse, R200, R44 ;  /* 0x000000c8bc2c723c */ /* 0x050ff0000004182c */
[----:B------:R-:W-:Y:S01]  /*ebd0*/  HMMA.16816.F32.BF16 R48, R188, R202, R48 ;  /* 0x000000cabc30723c */ /* 0x000fe20000041830 */
[----:B------:R-:W4:Y:S07]  /*ebe0*/  LDSM.16.M88.4 R188, [R216+0x13100] ;  /* 0x01310000d8bc783b */ /* 0x000f2e0000000200 */
[C---:B-1----:R-:W-:Y:S01]  /*ebf0*/  HMMA.16816.F32.BF16 R4, R184.reuse, R192, R4 ;  /* 0x000000c0b804723c */ /* 0x042fe20000041804 */
[----:B------:R-:W1:Y:S07]  /*ec00*/  LDSM.16.M88.4 R200, [R216+0x13900] ;  /* 0x01390000d8c8783b */ /* 0x000e6e0000000200 */
[C---:B------:R-:W-:Y:S01]  /*ec10*/  HMMA.16816.F32.BF16 R8, R184.reuse, R194, R8 ;  /* 0x000000c2b808723c */ /* 0x040fe20000041808 */
[----:B------:R-:W-:Y:S07]  /*ec20*/  LDSM.16.M88.4 R192, [R216+0x14900] ;  /* 0x01490000d8c0783b */ /* 0x000fee0000000200 */
[C---:B--2---:R-:W-:Y:S08]  /*ec30*/  HMMA.16816.F32.BF16 R12, R184.reuse, R196, R12 ;  /* 0x000000c4b80c723c */ /* 0x044ff0000004180c */
[C---:B------:R-:W-:Y:S01]  /*ec40*/  HMMA.16816.F32.BF16 R16, R184.reuse, R198, R16 ;  /* 0x000000c6b810723c */ /* 0x040fe20000041810 */
[----:B------:R-:W-:Y:S07]  /*ec50*/  LDSM.16.M88.4 R196, [R224+0x20100] ;  /* 0x02010000e0c4783b */ /* 0x000fee0000000200 */
[C---:B----4-:R-:W-:Y:S08]  /*ec60*/  HMMA.16816.F32.BF16 R20, R184.reuse, R188, R20 ;  /* 0x000000bcb814723c */ /* 0x050ff00000041814 */
[C---:B------:R-:W-:Y:S01]  /*ec70*/  HMMA.16816.F32.BF16 R24, R184.reuse, R190, R24 ;  /* 0x000000beb818723c */ /* 0x040fe20000041818 */
[----:B------:R-:W2:Y:S07]  /*ec80*/  LDSM.16.M88.4 R188, [R216+0x14100] ;  /* 0x01410000d8bc783b */ /* 0x000eae0000000200 */
[C---:B-1----:R-:W-:Y:S08]  /*ec90*/  HMMA.16816.F32.BF16 R28, R184.reuse, R200, R28 ;  /* 0x000000c8b81c723c */ /* 0x042ff0000004181c */
[C---:B------:R-:W-:Y:S01]  /*eca0*/  HMMA.16816.F32.BF16 R32, R184.reuse, R202, R32 ;  /* 0x000000cab820723c */ /* 0x040fe20000041820 */
[----:B------:R-:W1:Y:S07]  /*ecb0*/  LDSM.16.M88.4 R200, [R239] ;  /* 0x00000000efc8783b */ /* 0x000e6e0000000200 */
[C---:B--2---:R-:W-:Y:S08]  /*ecc0*/  HMMA.16816.F32.BF16 R36, R184.reuse, R188, R36 ;  /* 0x000000bcb824723c */ /* 0x044ff00000041824 */
[C---:B------:R-:W-:Y:S01]  /*ecd0*/  HMMA.16816.F32.BF16 R40, R184.reuse, R190, R40 ;  /* 0x000000beb828723c */ /* 0x040fe20000041828 */
[----:B------:R-:W-:Y:S07]  /*ece0*/  LDSM.16.M88.4 R188, [R237] ;  /* 0x00000000edbc783b */ /* 0x000fee0000000200 */
[C---:B------:R-:W-:Y:S08]  /*ecf0*/  HMMA.16816.F32.BF16 R44, R184.reuse, R192, R44 ;  /* 0x000000c0b82c723c */ /* 0x040ff0000004182c */
[----:B------:R-:W-:Y:S01]  /*ed00*/  HMMA.16816.F32.BF16 R48, R184, R194, R48 ;  /* 0x000000c2b830723c */ /* 0x000fe20000041830 */
[----:B------:R-:W2:Y:S07]  /*ed10*/  LDSM.16.M88.4 R184, [R238] ;  /* 0x00000000eeb8783b */ /* 0x000eae0000000200 */
[C---:B-1----:R-:W-:Y:S01]  /*ed20*/  HMMA.16816.F32.BF16 R4, R196.reuse, R200, R4 ;  /* 0x000000c8c404723c */ /* 0x042fe20000041804 */
[----:B------:R-:W1:Y:S07]  /*ed30*/  LDSM.16.M88.4 R192, [R236] ;  /* 0x00000000ecc0783b */ /* 0x000e6e0000000200 */
[C---:B------:R-:W-:Y:S01]  /*ed40*/  HMMA.16816.F32.BF16 R8, R196.reuse, R202, R8 ;  /* 0x000000cac408723c */ /* 0x040fe20000041808 */
[----:B------:R-:W4:Y:S07]  /*ed50*/  LDSM.16.M88.4 R200, [R235] ;  /* 0x00000000ebc8783b */ /* 0x000f2e0000000200 */
[C---:B--2---:R-:W-:Y:S08]  /*ed60*/  HMMA.16816.F32.BF16 R12, R196.reuse, R184, R12 ;  /* 0x000000b8c40c723c */ /* 0x044ff0000004180c */
[C---:B------:R-:W-:Y:S01]  /*ed70*/  HMMA.16816.F32.BF16 R16, R196.reuse, R186, R16 ;  /* 0x000000bac410723c */ /* 0x040fe20000041810 */
[----:B------:R-:W2:Y:S07]  /*ed80*/  LDSM.16.M88.4 R184, [R234] ;  /* 0x00000000eab8783b */ /* 0x000eae0000000200 */
        /* <DEDUP_REMOVED lines=62> */
[----:B------:R-:W1:Y:S07]  /*f170*/  LDSM.16.M88.4 R192, [R233] ;  /* 0x00000000e9c0783b */ /* 0x000e6e0000000200 */
[C---:B----4-:R-:W-:Y:S08]  /*f180*/  HMMA.16816.F32.BF16 R36, R196.reuse, R200, R36 ;  /* 0x000000c8c424723c */ /* 0x050ff00000041824 */
[C---:B------:R-:W-:Y:S01]  /*f190*/  HMMA.16816.F32.BF16 R40, R196.reuse, R202, R40 ;  /* 0x000000cac428723c */ /* 0x040fe20000041828 */
[----:B------:R-:W4:Y:S07]  /*f1a0*/  LDSM.16.M88.4 R200, [R232] ;  /* 0x00000000e8c8783b */ /* 0x000f2e0000000200 */
[C---:B--2---:R-:W-:Y:S08]  /*f1b0*/  HMMA.16816.F32.BF16 R44, R196.reuse, R184, R44 ;  /* 0x000000b8c42c723c */ /* 0x044ff0000004182c */
[----:B------:R-:W-:Y:S01]  /*f1c0*/  HMMA.16816.F32.BF16 R48, R196, R186, R48 ;  /* 0x000000bac430723c */ /* 0x000fe20000041830 */
[----:B------:R-:W2:Y:S07]  /*f1d0*/  LDSM.16.M88.4 R184, [R231] ;  /* 0x00000000e7b8783b */ /* 0x000eae0000000200 */
[C---:B-1----:R-:W-:Y:S01]  /*f1e0*/  HMMA.16816.F32.BF16 R4, R188.reuse, R192, R4 ;  /* 0x000000c0bc04723c */ /* 0x042fe20000041804 */
[----:B------:R-:W-:Y:S07]  /*f1f0*/  LDSM.16.M88.4 R196, [R229] ;  /* 0x00000000e5c4783b */ /* 0x000fee0000000200 */
[C---:B------:R-:W-:Y:S01]  /*f200*/  HMMA.16816.F32.BF16 R8, R188.reuse, R194, R8 ;  /* 0x000000c2bc08723c */ /* 0x040fe20000041808 */
[----:B------:R-:W1:Y:S07]  /*f210*/  LDSM.16.M88.4 R192, [R230] ;  /* 0x00000000e6c0783b */ /* 0x000e6e0000000200 */
[C---:B----4-:R-:W-:Y:S08]  /*f220*/  HMMA.16816.F32.BF16 R12, R188.reuse, R200, R12 ;  /* 0x000000c8bc0c723c */ /* 0x050ff0000004180c */
[C---:B------:R-:W-:Y:S01]  /*f230*/  HMMA.16816.F32.BF16 R16, R188.reuse, R202, R16 ;  /* 0x000000cabc10723c */ /* 0x040fe20000041810 */
[----:B------:R-:W4:Y:S07]  /*f240*/  LDSM.16.M88.4 R200, [R228] ;  /* 0x00000000e4c8783b */ /* 0x000f2e0000000200 */
        /* <DEDUP_REMOVED lines=26> */
[C---:B------:R-:W-:Y:S08]  /*f3f0*/  HMMA.16816.F32.BF16 R40, R184.reuse, R190, R40 ;  /* 0x000000beb828723c */ /* 0x040ff00000041828 */
[C---:B------:R-:W-:Y:S08]  /*f400*/  HMMA.16816.F32.BF16 R44, R184.reuse, R192, R44 ;  /* 0x000000c0b82c723c */ /* 0x040ff0000004182c */
[----:B------:R-:W-:Y:S01]  /*f410*/  HMMA.16816.F32.BF16 R48, R184, R194, R48 ;  /* 0x000000c2b830723c */ /* 0x000fe20000041830 */
[----:B------:R-:W2:Y:S07]  /*f420*/  LDSM.16.M88.4 R184, [R221+0x9800] ;  /* 0x00980000ddb8783b */ /* 0x000eae0000000200 */
[C---:B-1----:R-:W-:Y:S08]  /*f430*/  HMMA.16816.F32.BF16 R4, R196.reuse, R200, R4 ;  /* 0x000000c8c404723c */ /* 0x042ff00000041804 */
[C---:B------:R-:W-:Y:S11]  /*f440*/  HMMA.16816.F32.BF16 R8, R196.reuse, R202, R8 ;  /* 0x000000cac408723c */ /* 0x040ff60000041808 */
[----:B------:R-:W-:Y:S05]  /*f450*/  @!UPT UIADD3 URZ, URZ, URZ, URZ ;  /* 0x0000003f3f3ff290 */ /* 0x000fea000fffe03f */
[----:B------:R-:W-:Y:S02]  /*f460*/  FMUL.FTZ R4, R4, c[0x0][0x320] ;  /* 0x0000c80004047a20 */ /* 0x000fe40000410000 */
[----:B------:R-:W-:Y:S02]  /*f470*/  FMUL.FTZ R5, R5, c[0x0][0x320] ;  /* 0x0000c80005057a20 */ /* 0x000fe40000410000 */
[----:B------:R-:W-:Y:S01]  /*f480*/  FMUL.FTZ R6, R6, c[0x0][0x320] ;  /* 0x0000c80006067a20 */ /* 0x000fe20000410000 */
[----:B------:R-:W-:Y:S01]  /*f490*/  MUFU.TANH R189, R4 ;  /* 0x0000000400bd7308 */ /* 0x000fe20000002400 */
[----:B------:R-:W-:Y:S02]  /*f4a0*/  FMUL.FTZ R7, R7, c[0x0][0x320] ;  /* 0x0000c80007077a20 */ /* 0x000fe40000410000 */
[----:B------:R-:W-:Y:S01]  /*f4b0*/  FMUL.FTZ R8, R8, c[0x0][0x320] ;  /* 0x0000c80008087a20 */ /* 0x000fe20000410000 */
[C---:B--2---:R-:W-:Y:S03]  /*f4c0*/  HMMA.16816.F32.BF16 R12, R196.reuse, R184, R12 ;  /* 0x000000b8c40c723c */ /* 0x044fe6000004180c */
[----:B------:R-:W-:Y:S02]  /*f4d0*/  FMUL.FTZ R9, R9, c[0x0][0x320] ;  /* 0x0000c80009097a20 */ /* 0x000fe40000410000 */
[----:B------:R-:W-:Y:S01]  /*f4e0*/  FMUL.FTZ R10, R10, c[0x0][0x320] ;  /* 0x0000c8000a0a7a20 */ /* 0x000fe20000410000 */
[----:B------:R-:W-:Y:S01]  /*f4f0*/  MUFU.TANH R191, R5 ;  /* 0x0000000500bf7308 */ /* 0x000fe20000002400 */
[----:B------:R-:W-:Y:S01]  /*f500*/  FMUL.FTZ R11, R11, c[0x0][0x320] ;  /* 0x0000c8000b0b7a20 */ /* 0x000fe20000410000 */
[C---:B------:R-:W-:Y:S08]  /*f510*/  HMMA.16816.F32.BF16 R16, R196.reuse, R186, R16 ;  /* 0x000000bac410723c */ /* 0x040ff00000041810 */
[----:B------:R-:W3:Y:S08]  /*f520*/  MUFU.TANH R195, R6 ;  /* 0x0000000600c37308 */ /* 0x000ef00000002400 */
[----:B------:R-:W-:Y:S02]  /*f530*/  FMUL.FTZ R12, R12, c[0x0][0x320] ;  /* 0x0000c8000c0c7a20 */ /* 0x000fe40000410000 */
[----:B------:R1:W2:Y:S01]  /*f540*/  MUFU.TANH R200, R7 ;  /* 0x0000000700c87308 */ /* 0x0002a20000002400 */
[----:B------:R-:W-:Y:S02]  /*f550*/  FMUL.FTZ R13, R13, c[0x0][0x320] ;  /* 0x0000c8000d0d7a20 */ /* 0x000fe40000410000 */
[----:B------:R-:W-:Y:S02]  /*f560*/  FMUL.FTZ R14, R14, c[0x0][0x320] ;  /* 0x0000c8000e0e7a20 */ /* 0x000fe40000410000 */
[----:B------:R-:W-:Y:S02]  /*f570*/  FMUL.FTZ R15, R15, c[0x0][0x320] ;  /* 0x0000c8000f0f7a20 */ /* 0x000fe40000410000 */
[----:B------:R-:W-:Y:S02]  /*f580*/  FMUL.FTZ R17, R17, c[0x0][0x320] ;  /* 0x0000c80011117a20 */ /* 0x000fe40000410000 */
[----:B------:R-:W-:Y:S01]  /*f590*/  FMUL.FTZ R16, R16, c[0x0][0x320] ;  /* 0x0000c80010107a20 */ /* 0x000fe20000410000 */
[----:B------:R-:W-:Y:S01]  /*f5a0*/  MUFU.TANH R190, R8 ;  /* 0x0000000800be7308 */ /* 0x000fe20000002400 */
[----:B------:R-:W-:Y:S02]  /*f5b0*/  FMUL.FTZ R18, R18, c[0x0][0x320] ;  /* 0x0000c80012127a20 */ /* 0x000fe40000410000 */
[----:B------:R-:W-:Y:S01]  /*f5c0*/  FMUL.FTZ R19, R19, c[0x0][0x320] ;  /* 0x0000c80013137a20 */ /* 0x000fe20000410000 */
[----:B---3--:R-:W-:Y:S06]  /*f5d0*/  FMNMX.FTZ R2, R195, R135, !PT ;  /* 0x00000087c3027209 */ /* 0x008fec0007810000 */
[----:B------:R-:W-:Y:S01]  /*f5e0*/  MUFU.TANH R188, R9 ;  /* 0x0000000900bc7308 */ /* 0x000fe20000002400 */
[----:B-1----:R-:W1:Y:S01]  /*f5f0*/  LDSM.16.M88.4 R4, [R221+0xa000] ;  /* 0x00a00000dd04783b */ /* 0x002e620000000200 */
[----:B--2---:R-:W-:Y:S08]  /*f600*/  FMNMX.FTZ R2, R200, R2, !PT ;  /* 0x00000002c8027209 */ /* 0x004ff00007810000 */
[----:B------:R-:W2:Y:S10]  /*f610*/  MUFU.TANH R192, R10 ;  /* 0x0000000a00c07308 */ /* 0x000eb40000002400 */
[----:B------:R3:W4:Y:S10]  /*f620*/  MUFU.TANH R193, R11 ;  /* 0x0000000b00c17308 */ /* 0x0007340000002400 */
[----:B------:R-:W-:Y:S01]  /*f630*/  MUFU.TANH R204, R15 ;  /* 0x0000000f00cc7308 */ /* 0x000fe20000002400 */
[----:B--2---:R-:W-:Y:S09]  /*f640*/  FMNMX.FTZ R2, R192, R2, !PT ;  /* 0x00000002c0027209 */ /* 0x004ff20007810000 */
[----:B------:R-:W-:Y:S01]  /*f650*/  MUFU.TANH R202, R13 ;  /* 0x0000000d00ca7308 */ /* 0x000fe20000002400 */
[C---:B-1----:R-:W-:Y:S01]  /*f660*/  HMMA.16816.F32.BF16 R20, R196.reuse, R4, R20 ;  /* 0x00000004c414723c */ /* 0x042fe20000041814 */
[----:B---3--:R-:W1:Y:S02]  /*f670*/  LDSM.16.M88.4 R8, [R221+0xa800] ;  /* 0x00a80000dd08783b */ /* 0x008e640000000200 */
[----:B----4-:R-:W-:Y:S06]  /*f680*/  FMNMX.FTZ R2, R193, R2, !PT ;  /* 0x00000002c1027209 */ /* 0x010fec0007810000 */
[----:B------:R-:W2:Y:S01]  /*f690*/  MUFU.TANH R203, R14 ;  /* 0x0000000e00cb7308 */ /* 0x000ea20000002400 */
[C---:B------:R-:W-:Y:S01]  /*f6a0*/  HMMA.16816.F32.BF16 R24, R196.reuse, R6, R24 ;  /* 0x00000006c418723c */ /* 0x040fe20000041818 */
[----:B------:R-:W3:Y:S08]  /*f6b0*/  LDSM.16.M88.4 R4, [R221+0xb000] ;  /* 0x00b00000dd04783b */ /* 0x000ef00000000200 */
[----:B------:R-:W-:Y:S05]  /*f6c0*/  MUFU.TANH R206, R17 ;  /* 0x0000001100ce7308 */ /* 0x000fea0000002400 */
[----:B------:R-:W-:Y:S02]  /*f6d0*/  FMUL.FTZ R20, R20, c[0x0][0x320] ;  /* 0x0000c80014147a20 */ /* 0x000fe40000410000 */
[----:B------:R-:W-:Y:S03]  /*f6e0*/  FMUL.FTZ R21, R21, c[0x0][0x320] ;  /* 0x0000c80015157a20 */ /* 0x000fe60000410000 */
[----:B------:R-:W-:Y:S01]  /*f6f0*/  MUFU.TANH R201, R12 ;  /* 0x0000000c00c97308 */ /* 0x000fe20000002400 */
[----:B------:R-:W-:Y:S02]  /*f700*/  FMUL.FTZ R22, R22, c[0x0][0x320] ;  /* 0x0000c80016167a20 */ /* 0x000fe40000410000 */
[----:B------:R-:W-:Y:S01]  /*f710*/  FMUL.FTZ R23, R23, c[0x0][0x320] ;  /* 0x0000c80017177a20 */ /* 0x000fe20000410000 */
[----:B--2---:R-:W-:Y:S01]  /*f720*/  FMNMX.FTZ R2, R203, R2, !PT ;  /* 0x00000002cb027209 */ /* 0x004fe20007810000 */
[----:B------:R-:W-:Y:S02]  /*f730*/  FMUL.FTZ R25, R25, c[0x0][0x320] ;  /* 0x0000c80019197a20 */ /* 0x000fe40000410000 */
[----:B------:R-:W-:Y:S01]  /*f740*/  FMUL.FTZ R27, R27, c[0x0][0x320] ;  /* 0x0000c8001b1b7a20 */ /* 0x000fe20000410000 */
[----:B------:R-:W-:Y:S01]  /*f750*/  FMNMX.FTZ R2, R204, R2, !PT ;  /* 0x00000002cc027209 */ /* 0x000fe20007810000 */
[----:B------:R-:W-:Y:S01]  /*f760*/  FMUL.FTZ R24, R24, c[0x0][0x320] ;  /* 0x0000c80018187a20 */ /* 0x000fe20000410000 */
[----:B------:R-:W-:Y:S01]  /*f770*/  MUFU.TANH R209, R20 ;  /* 0x0000001400d17308 */ /* 0x000fe20000002400 */
[----:B------:R-:W-:Y:S01]  /*f780*/  FMUL.FTZ R26, R26, c[0x0][0x320] ;  /* 0x0000c8001a1a7a20 */ /* 0x000fe20000410000 */
[C---:B-1----:R-:W-:Y:S08]  /*f790*/  HMMA.16816.F32.BF16 R28, R196.reuse, R8, R28 ;  /* 0x00000008c41c723c */ /* 0x042ff0000004181c */
[----:B------:R-:W-:Y:S01]  /*f7a0*/  MUFU.TANH R214, R21 ;  /* 0x0000001500d67308 */ /* 0x000fe20000002400 */
[C---:B------:R-:W-:Y:S01]  /*f7b0*/  HMMA.16816.F32.BF16 R32, R196.reuse, R10, R32 ;  /* 0x0000000ac420723c */ /* 0x040fe20000041820 */
[----:B------:R-:W1:Y:S01]  /*f7c0*/  LDSM.16.M88.4 R8, [R221+0xb800] ;  /* 0x00b80000dd08783b */ /* 0x000e620000000200 */
[----:B------:R-:W-:Y:S06]  /*f7d0*/  DEPBAR.LE SB0, 0x0 ;  /* 0x000080000000791a */ /* 0x000fec0000000000 */
[C---:B---3--:R-:W-:Y:S01]  /*f7e0*/  HMMA.16816.F32.BF16 R36, R196.reuse, R4, R36 ;  /* 0x00000004c424723c */ /* 0x048fe20000041824 */
[----:B------:R-:W-:Y:S07]  /*f7f0*/  BAR.SYNC.DEFER_BLOCKING 0x0 ;  /* 0x0000000000007b1d */ /* 0x000fee0000010000 */
[C---:B------:R-:W-:Y:S04]  /*f800*/  HMMA.16816.F32.BF16 R40, R196.reuse, R6, R40 ;  /* 0x00000006c428723c */ /* 0x040fe80000041828 */
[----:B------:R-:W-:Y:S02]  /*f810*/  FMUL.FTZ R30, R30, c[0x0][0x320] ;  /* 0x0000c8001e1e7a20 */ /* 0x000fe40000410000 */
[----:B------:R-:W-:Y:S02]  /*f820*/  FMUL.FTZ R28, R28, c[0x0][0x320] ;  /* 0x0000c8001c1c7a20 */ /* 0x000fe40000410000 */
[----:B------:R-:W-:Y:S04]  /*f830*/  FMUL.FTZ R29, R29, c[0x0][0x320] ;  /* 0x0000c8001d1d7a20 */ /* 0x000fe80000410000 */
[----:B------:R-:W-:Y:S02]  /*f840*/  FMUL.FTZ R31, R31, c[0x0][0x320] ;  /* 0x0000c8001f1f7a20 */ /* 0x000fe40000410000 */
[----:B------:R-:W-:Y:S02]  /*f850*/  FMUL.FTZ R32, R32, c[0x0][0x320] ;  /* 0x0000c80020207a20 */ /* 0x000fe40000410000 */
[----:B------:R-:W-:Y:S01]  /*f860*/  FMUL.FTZ R36, R36, c[0x0][0x320] ;  /* 0x0000c80024247a20 */ /* 0x000fe20000410000 */
[----:B------:R-:W2:Y:S01]  /*f870*/  LDL.64 R6, [R1+0x30] ;  /* 0x0000300001067983 */ /* 0x000ea20000100a00 */
[----:B------:R-:W-:Y:S01]  /*f880*/  MUFU.TANH R215, R22 ;  /* 0x0000001600d77308 */ /* 0x000fe20000002400 */
[----:B------:R-:W-:Y:S02]  /*f890*/  FMUL.FTZ R37, R37, c[0x0][0x320] ;  /* 0x0000c80025257a20 */ /* 0x000fe40000410000 */
[----:B------:R-:W-:Y:S02]  /*f8a0*/  FMUL.FTZ R38, R38, c[0x0][0x320] ;  /* 0x0000c80026267a20 */ /* 0x000fe40000410000 */
[----:B------:R-:W-:Y:S01]  /*f8b0*/  FMUL.FTZ R39, R39, c[0x0][0x320] ;  /* 0x0000c80027277a20 */ /* 0x000fe20000410000 */
[C---:B-1----:R-:W-:Y:S01]  /*f8c0*/  HMMA.16816.F32.BF16 R44, R196.reuse, R8, R44 ;  /* 0x00000008c42c723c */ /* 0x042fe2000004182c */
[----:B------:R-:W2:Y:S02]  /*f8d0*/  LDL.64 R8, [R1+0x28] ;  /* 0x0000280001087983 */ /* 0x000ea40000100a00 */
[----:B------:R-:W-:Y:S01]  /*f8e0*/  FMUL.FTZ R41, R41, c[0x0][0x320] ;  /* 0x0000c80029297a20 */ /* 0x000fe20000410000 */
[----:B------:R-:W1:Y:S01]  /*f8f0*/  MUFU.TANH R0, R26 ;  /* 0x0000001a00007308 */ /* 0x000e620000002400 */
[----:B------:R-:W-:Y:S02]  /*f900*/  FMUL.FTZ R42, R42, c[0x0][0x320] ;  /* 0x0000c8002a2a7a20 */ /* 0x000fe40000410000 */
[----:B------:R-:W-:Y:S01]  /*f910*/  FMUL.FTZ R33, R33, c[0x0][0x320] ;  /* 0x0000c80021217a20 */ /* 0x000fe20000410000 */
[----:B------:R-:W-:Y:S04]  /*f920*/  HMMA.16816.F32.BF16 R48, R196, R10, R48 ;  /* 0x0000000ac430723c */ /* 0x000fe80000041830 */
[----:B------:R-:W-:Y:S02]  /*f930*/  FMUL.FTZ R34, R34, c[0x0][0x320] ;  /* 0x0000c80022227a20 */ /* 0x000fe40000410000 */
[----:B------:R1:W-:Y:S01]  /*f940*/  MUFU.TANH R17, R41 ;  /* 0x0000002900117308 */ /* 0x0003e20000002400 */
[----:B------:R-:W-:Y:S02]  /*f950*/  FMUL.FTZ R35, R35, c[0x0][0x320] ;  /* 0x0000c80023237a20 */ /* 0x000fe40000410000 */
[----:B------:R-:W-:Y:S03]  /*f960*/  FMUL.FTZ R43, R43, c[0x0][0x320] ;  /* 0x0000c8002b2b7a20 */ /* 0x000fe60000410000 */
[----:B------:R-:W-:Y:S04]  /*f970*/  FMUL.FTZ R40, R40, c[0x0][0x320] ;  /* 0x0000c80028287a20 */ /* 0x000fe80000410000 */
[----:B------:R-:W-:Y:S01]  /*f980*/  MUFU.TANH R205, R16 ;  /* 0x0000001000cd7308 */ /* 0x000fe20000002400 */
        /* <DEDUP_REMOVED lines=8> */
[----:B-1----:R-:W-:Y:S02]  /*fa10*/  MOV R41, R0 ;  /* 0x0000000000297202 */ /* 0x002fe40000000f00 */
[----:B------:R-:W-:Y:S04]  /*fa20*/  FMNMX.FTZ R0, R189, R134, !PT ;  /* 0x00000086bd007209 */ /* 0x000fe80007810000 */
[----:B------:R-:W-:Y:S01]  /*fa30*/  FMNMX.FTZ R0, R191, R0, !PT ;  /* 0x00000000bf007209 */ /* 0x000fe20007810000 */
[----:B------:R-:W1:Y:S03]  /*fa40*/  MUFU.TANH R208, R19 ;  /* 0x0000001300d07308 */ /* 0x000e660000002400 */
[----:B------:R-:W-:Y:S04]  /*fa50*/  FMNMX.FTZ R0, R190, R0, !PT ;  /* 0x00000000be007209 */ /* 0x000fe80007810000 */
[----:B------:R-:W-:Y:S03]  /*fa60*/  FMNMX.FTZ R0, R188, R0, !PT ;  /* 0x00000000bc007209 */ /* 0x000fe60007810000 */
[----:B------:R-:W4:Y:S01]  /*fa70*/  MUFU.TANH R210, R24 ;  /* 0x0000001800d27308 */ /* 0x000f220000002400 */
[----:B------:R-:W-:Y:S02]  /*fa80*/  FMNMX.FTZ R0, R201, R0, !PT ;  /* 0x00000000c9007209 */ /* 0x000fe40007810000 */
[----:B---3--:R-:W-:Y:S02]  /*fa90*/  FMNMX.FTZ R2, R207, R2, !PT ;  /* 0x00000002cf027209 */ /* 0x008fe40007810000 */
[----:B------:R-:W-:Y:S04]  /*faa0*/  FMNMX.FTZ R0, R202, R0, !PT ;  /* 0x00000000ca007209 */ /* 0x000fe80007810000 */
[----:B------:R-:W-:Y:S01]  /*fab0*/  FMNMX.FTZ R0, R205, R0, !PT ;  /* 0x00000000cd007209 */ /* 0x000fe20007810000 */
[----:B------:R-:W3:Y:S03]  /*fac0*/  MUFU.TANH R3, R30 ;  /* 0x0000001e00037308 */ /* 0x000ee60000002400 */
[----:B------:R-:W-:Y:S02]  /*fad0*/  FMNMX.FTZ R0, R206, R0, !PT ;  /* 0x00000000ce007209 */ /* 0x000fe40007810000 */
[----:B-1----:R-:W-:Y:S02]  /*fae0*/  FMNMX.FTZ R2, R208, R2, !PT ;  /* 0x00000002d0027209 */ /* 0x002fe40007810000 */
[----:B------:R-:W-:Y:S02]  /*faf0*/  FMNMX.FTZ R0, R209, R0, !PT ;  /* 0x00000000d1007209 */ /* 0x000fe40007810000 */
[----:B------:R-:W-:Y:S01]  /*fb00*/  FMNMX.FTZ R2, R215, R2, !PT ;  /* 0x00000002d7027209 */ /* 0x000fe20007810000 */
[----:B------:R3:W-:Y:S01]  /*fb10*/  MUFU.TANH R19, R42 ;  /* 0x0000002a00137308 */ /* 0x0007e20000002400 */
[----:B------:R-:W-:Y:S04]  /*fb20*/  FMNMX.FTZ R0, R214, R0, !PT ;  /* 0x00000000d6007209 */ /* 0x000fe80007810000 */
[----:B----4-:R-:W-:Y:S05]  /*fb30*/  FMNMX.FTZ R0, R210, R0, !PT ;  /* 0x00000000d2007209 */ /* 0x010fea0007810000 */
[----:B------:R-:W1:Y:S10]  /*fb40*/  MUFU.TANH R252, R23 ;  /* 0x0000001700fc7308 */ /* 0x000e740000002400 */
[----:B------:R-:W4:Y:S01]  /*fb50*/  MUFU.TANH R24, R25 ;  /* 0x0000001900187308 */ /* 0x000f220000002400 */
[----:B---3--:R-:W-:Y:S09]  /*fb60*/  MOV R42, R3 ;  /* 0x00000003002a7202 */ /* 0x008ff20000000f00 */
[----:B------:R-:W3:Y:S01]  /*fb70*/  MUFU.TANH R25, R28 ;  /* 0x0000001c00197308 */ /* 0x000ee20000002400 */
[----:B-1----:R-:W-:Y:S04]  /*fb80*/  FMNMX.FTZ R2, R252, R2, !PT ;  /* 0x00000002fc027209 */ /* 0x002fe80007810000 */
[----:B------:R-:W-:Y:S05]  /*fb90*/  FMNMX.FTZ R2, R41, R2, !PT ;  /* 0x0000000229027209 */ /* 0x000fea0007810000 */
[----:B------:R-:W1:Y:S01]  /*fba0*/  MUFU.TANH R211, R27 ;  /* 0x0000001b00d37308 */ /* 0x000e620000002400 */
[----:B----4-:R-:W-:Y:S09]  /*fbb0*/  FMNMX.FTZ R0, R24, R0, !PT ;  /* 0x0000000018007209 */ /* 0x010ff20007810000 */
[----:B------:R-:W4:Y:S01]  /*fbc0*/  MUFU.TANH R27, R29 ;  /* 0x0000001d001b7308 */ /* 0x000f220000002400 */
[----:B---3--:R-:W-:Y:S09]  /*fbd0*/  FMNMX.FTZ R0, R25, R0, !PT ;  /* 0x0000000019007209 */ /* 0x008ff20007810000 */
        /* <DEDUP_REMOVED lines=8> */
[----:B-1----:R-:W-:Y:S09]  /*fc60*/  FMNMX.FTZ R2, R213, R2, !PT ;  /* 0x00000002d5027209 */ /* 0x002ff20007810000 */
[----:B------:R-:W1:Y:S01]  /*fc70*/  MUFU.TANH R194, R34 ;  /* 0x0000002200c27308 */ /* 0x000e620000002400 */
[----:B----4-:R-:W-:Y:S09]  /*fc80*/  MOV R198, R185 ;  /* 0x000000b900c67202 */ /* 0x010ff20000000f00 */
[----:B------:R-:W-:Y:S01]  /*fc90*/  MUFU.TANH R32, R37 ;  /* 0x0000002500207308 */ /* 0x000fe20000002400 */
[----:B---3--:R-:W-:Y:S04]  /*fca0*/  FMNMX.FTZ R0, R26, R0, !PT ;  /* 0x000000001a007209 */ /* 0x008fe80007810000 */
[----:B------:R-:W-:Y:S05]  /*fcb0*/  FMNMX.FTZ R0, R198, R0, !PT ;  /* 0x00000000c6007209 */ /* 0x000fea0007810000 */
[----:B------:R-:W3:Y:S01]  /*fcc0*/  MUFU.TANH R3, R45 ;  /* 0x0000002d00037308 */ /* 0x000ee20000002400 */
[----:B-1----:R-:W-:Y:S04]  /*fcd0*/  MOV R199, R194 ;  /* 0x000000c200c77202 */ /* 0x002fe80000000f00 */
[----:B------:R-:W-:Y:S05]  /*fce0*/  FMNMX.FTZ R2, R199, R2, !PT ;  /* 0x00000002c7027209 */ /* 0x000fea0007810000 */
[----:B------:R-:W1:Y:S10]  /*fcf0*/  MUFU.TANH R33, R35 ;  /* 0x0000002300217308 */ /* 0x000e740000002400 */
[----:B------:R3:W-:Y:S10]  /*fd00*/  MUFU.TANH R196, R49 ;  /* 0x0000003100c47308 */ /* 0x0007f40000002400 */
[----:B------:R-:W4:Y:S10]  /*fd10*/  MUFU.TANH R132, R38 ;  /* 0x0000002600847308 */ /* 0x000f340000002400 */
[----:B------:R4:W-:Y:S01]  /*fd20*/  MUFU.TANH R18, R43 ;  /* 0x0000002b00127308 */ /* 0x0009e20000002400 */
[----:B---3--:R-:W-:Y:S02]  /*fd30*/  MOV R49, R3 ;  /* 0x0000000300317202 */ /* 0x008fe40000000f00 */
[----:B-1----:R-:W-:Y:S02]  /*fd40*/  FMNMX.FTZ R3, R33, R2, !PT ;  /* 0x0000000221037209 */ /* 0x002fe40007810000 */
[----:B------:R-:W-:Y:S01]  /*fd50*/  FMNMX.FTZ R2, R32, R0, !PT ;  /* 0x0000000020027209 */ /* 0x000fe20007810000 */
[----:B------:R-:W-:Y:S04]  /*fd60*/  FMUL.FTZ R0, R51, c[0x0][0x320] ;  /* 0x0000c80033007a20 */ /* 0x000fe80000410000 */
[----:B------:R-:W1:Y:S10]  /*fd70*/  MUFU.TANH R16, R40 ;  /* 0x0000002800107308 */ /* 0x000e740000002400 */
[----:B------:R-:W3:Y:S01]  /*fd80*/  MUFU.TANH R133, R39 ;  /* 0x0000002700857308 */ /* 0x000ee20000002400 */
[----:B----4-:R-:W-:Y:S04]  /*fd90*/  MOV R43, R132 ;  /* 0x00000084002b7202 */ /* 0x010fe80000000f00 */
[----:B------:R-:W-:Y:S05]  /*fda0*/  FMNMX.FTZ R3, R43, R3, !PT ;  /* 0x000000032b037209 */ /* 0x000fea0007810000 */
[----:B------:R3:W-:Y:S01]  /*fdb0*/  MUFU.TANH R184, R50 ;  /* 0x0000003200b87308 */ /* 0x0007e20000002400 */
[----:B-1----:R-:W-:Y:S09]  /*fdc0*/  FMNMX.FTZ R2, R16, R2, !PT ;  /* 0x0000000210027209 */ /* 0x002ff20007810000 */
[----:B------:R-:W1:Y:S10]  /*fdd0*/  MUFU.TANH R5, R44 ;  /* 0x0000002c00057308 */ /* 0x000e740000002400 */
[----:B------:R1:W-:Y:S01]  /*fde0*/  MUFU.TANH R197, R48 ;  /* 0x0000003000c57308 */ /* 0x0003e20000002400 */
[----:B---3--:R-:W-:Y:S04]  /*fdf0*/  MOV R50, R133 ;  /* 0x0000008500327202 */ /* 0x008fe80000000f00 */
[----:B------:R-:W-:Y:S05]  /*fe00*/  FMNMX.FTZ R3, R50, R3, !PT ;  /* 0x0000000332037209 */ /* 0x000fea0007810000 */
[----:B------:R3:W-:Y:S01]  /*fe10*/  MUFU.TANH R185, R0 ;  /* 0x0000000000b97308 */ /* 0x0007e20000002400 */
[----:B--2---:R-:W-:Y:S09]  /*fe20*/  @P0 MOV R7, R9 ;  /* 0x0000000900070202 */ /* 0x004ff20000000f00 */
[----:B------:R-:W2:Y:S01]  /*fe30*/  MUFU.TANH R4, R46 ;  /* 0x0000002e00047308 */ /* 0x000ea20000002400 */
[----:B-1----:R-:W-:Y:S09]  /*fe40*/  MOV R48, R5 ;  /* 0x0000000500307202 */ /* 0x002ff20000000f00 */
[----:B------:R-:W1:Y:S01]  /*fe50*/  MUFU.TANH R13, R47 ;  /* 0x0000002f000d7308 */ /* 0x000e620000002400 */
[----:B---3--:R-:W-:Y:S02]  /*fe60*/  FMNMX.FTZ R0, R17, R2, !PT ;  /* 0x0000000211007209 */ /* 0x008fe40007810000 */
[----:B------:R-:W-:Y:S02]  /*fe70*/  FMNMX.FTZ R2, R19, R3, !PT ;  /* 0x0000000313027209 */ /* 0x000fe40007810000 */
[----:B------:R-:W-:Y:S02]  /*fe80*/  FMNMX.FTZ R0, R48, R0, !PT ;  /* 0x0000000030007209 */ /* 0x000fe40007810000 */
[----:B------:R-:W-:Y:S02]  /*fe90*/  FMNMX.FTZ R2, R18, R2, !PT ;  /* 0x0000000212027209 */ /* 0x000fe40007810000 */
[----:B------:R-:W-:Y:S02]  /*fea0*/  FMNMX.FTZ R0, R49, R0, !PT ;  /* 0x0000000031007209 */ /* 0x000fe40007810000 */
[----:B--2---:R-:W-:Y:S02]  /*feb0*/  MOV R51, R4 ;  /* 0x0000000400337202 */ /* 0x004fe40000000f00 */
[----:B------:R-:W-:Y:S02]  /*fec0*/  FMNMX.FTZ R133, R197, R0, !PT ;  /* 0x00000000c5857209 */ /* 0x000fe40007810000 */
[----:B------:R-:W-:Y:S02]  /*fed0*/  FMNMX.FTZ R2, R51, R2, !PT ;  /* 0x0000000233027209 */ /* 0x000fe40007810000 */
[----:B------:R-:W-:Y:S02]  /*fee0*/  FMNMX.FTZ R133, R196, R133, !PT ;  /* 0x00000085c4857209 */ /* 0x000fe40007810000 */
[----:B-1----:R-:W-:Y:S03]  /*fef0*/  FMNMX.FTZ R0, R13, R2, !PT ;  /* 0x000000020d007209 */ /* 0x002fe60007810000 */
[----:B------:R-:W1:Y:S01]  /*ff00*/  SHFL.BFLY PT, R3, R133, 0x2, 0x1f ;  /* 0x0c401f0085037f89 */ /* 0x000e6200000e0000 */
[----:B------:R-:W-:Y:S04]  /*ff10*/  FMNMX.FTZ R0, R184, R0, !PT ;  /* 0x00000000b8007209 */ /* 0x000fe80007810000 */
[----:B------:R-:W-:Y:S05]  /*ff20*/  FMNMX.FTZ R0, R185, R0, !PT ;  /* 0x00000000b9007209 */ /* 0x000fea0007810000 */
[----:B------:R-:W2:Y:S01]  /*ff30*/  SHFL.BFLY PT, R2, R0, 0x2, 0x1f ;  /* 0x0c401f0000027f89 */ /* 0x000ea200000e0000 */
[----:B-1----:R-:W-:Y:S07]  /*ff40*/  FMNMX.FTZ R133, R133, R3, !PT ;  /* 0x0000000385857209 */ /* 0x002fee0007810000 */
[----:B------:R-:W1:Y:S01]  /*ff50*/  SHFL.BFLY PT, R4, R133, 0x1, 0x1f ;  /* 0x0c201f0085047f89 */ /* 0x000e6200000e0000 */
[----:B--2---:R-:W-:Y:S02]  /*ff60*/  FMNMX.FTZ R0, R0, R2, !PT ;  /* 0x0000000200007209 */ /* 0x004fe40007810000 */
[----:B------:R-:W-:Y:S05]  /*ff70*/  MOV R2, UR26 ;  /* 0x0000001a00027c02 */ /* 0x000fea0008000f00 */
[----:B------:R-:W2:Y:S01]  /*ff80*/  SHFL.BFLY PT, R3, R0, 0x1, 0x1f ;  /* 0x0c201f0000037f89 */ /* 0x000ea200000e0000 */
[----:B------:R-:W-:Y:S05]  /*ff90*/  @P0 IMAD.WIDE.U32 R6, R2, 0x60, R6 ;  /* 0x0000006002060825 */ /* 0x000fea00078e0006 */
[----:B------:R-:W-:Y:S04]  /*ffa0*/  @P0 SHF.L.U32 R5, R6, 0x1, RZ ;  /* 0x0000000106050819 */ /* 0x000fe800000006ff */
[----:B------:R-:W-:Y:S02]  /*ffb0*/  @P0 IADD3 R10, P6, R5, 0x80, RZ ;  /* 0x00000080050a0810 */ /* 0x000fe40007fde0ff */
[----:B-1----:R-:W-:Y:S02]  /*ffc0*/  FMNMX.FTZ R133, R133, R4, !PT ;  /* 0x0000000485857209 */ /* 0x002fe40007810000 */
[----:B------:R-:W-:Y:S03]  /*ffd0*/  @P0 IADD3 R10, P1, R10, c[0x0][0x1c8], RZ ;  /* 0x000072000a0a0a10 */ /* 0x000fe60007f3e0ff */
[C---:B------:R-:W-:Y:S02]  /*ffe0*/  FMUL.FTZ R194, R133.reuse, c[0x0][0x2d0] ;  /* 0x0000b40085c27a20 */ /* 0x040fe40000410000 */
[----:B------:R-:W-:Y:S02]  /*fff0*/  FADD.FTZ R2, -R133, R134 ;  /* 0x0000008685027221 */ /* 0x000fe40000010100 */
[--C-:B------:R-:W-:Y:S01]  /*10000*/  FFMA.FTZ R4, R189, c[0x0][0x2d0], -R194.reuse ;  /* 0x0000b400bd047a23 */ /* 0x100fe200000108c2 */
[----:B--2---:R-:W-:Y:S01]  /*10010*/  FMNMX.FTZ R132, R0, R3, !PT ;  /* 0x0000000300847209 */ /* 0x004fe20007810000 */
[----:B------:R-:W-:Y:S01]  /*10020*/  FMUL.FTZ R0, R2, c[0x0][0x2d0] ;  /* 0x0000b40002007a20 */ /* 0x000fe20000410000 */
[----:B------:R-:W-:Y:S01]  /*10030*/  @P0 IADD3 R3, R7, UR4, RZ ;  /* 0x0000000407030c10 */ /* 0x000fe2000fffe0ff */
[--C-:B------:R-:W-:Y:S01]  /*10040*/  FFMA.FTZ R7, R191, c[0x0][0x2d0], -R194.reuse ;  /* 0x0000b400bf077a23 */ /* 0x100fe200000108c2 */
[----:B------:R1:W-:Y:S01]  /*10050*/  MUFU.EX2 R189, R4 ;  /* 0x0000000400bd7308 */ /* 0x0003e20000000800 */
[----:B------:R-:W-:Y:S02]  /*10060*/  MOV R191, R19 ;  /* 0x0000001300bf7202 */ /* 0x000fe40000000f00 */
[----:B------:R-:W-:Y:S04]  /*10070*/  @P0 SHF.L.U64.HI R3, R6, 0x1, R3 ;  /* 0x0000000106030819 */ /* 0x000fe80000010203 */
[--C-:B------:R-:W-:Y:S02]  /*10080*/  @P0 IADD3.X R11, RZ, c[0x0][0x1cc], R3.reuse, P1, P6 ;  /* 0x00007300ff0b0a10 */ /* 0x100fe40000fec403 */
[C---:B------:R-:W-:Y:S01]  /*10090*/  @P0 IADD3 R8, P6, R5.reuse, 0x100, RZ ;  /* 0x0000010005080810 */ /* 0x040fe20007fde0ff */
[----:B------:R2:W-:Y:S03]  /*100a0*/  MUFU.EX2 R12, R7 ;  /* 0x00000007000c7308 */ /* 0x0005e60000000800 */
[----:B------:R-:W-:Y:S04]  /*100b0*/  @P0 IADD3 R8, P1, R8, c[0x0][0x1c8], RZ ;  /* 0x0000720008080a10 */ /* 0x000fe80007f3e0ff */
[----:B------:R-:W-:Y:S02]  /*100c0*/  @P0 IADD3.X R9, RZ, c[0x0][0x1cc], R3, P1, P6 ;  /* 0x00007300ff090a10 */ /* 0x000fe40000fec403 */
[C---:B------:R-:W-:Y:S01]  /*100d0*/  @P0 IADD3 R6, P6, R5.reuse, 0x180, RZ ;  /* 0x0000018005060810 */ /* 0x040fe20007fde0ff */
[----:B------:R3:W4:Y:S01]  /*100e0*/  MUFU.EX2 R2, R0 ;  /* 0x0000000000027308 */ /* 0x0007220000000800 */
[----:B-1----:R-:W-:Y:S04]  /*100f0*/  @P0 IADD3 R4, P1, R5, c[0x0][0x1c8], RZ ;  /* 0x0000720005040a10 */ /* 0x002fe80007f3e0ff */
[----:B------:R-:W-:Y:S02]  /*10100*/  @P0 IADD3.X R5, R3, c[0x0][0x1cc], RZ, P1, !PT ;  /* 0x0000730003050a10 */ /* 0x000fe40000ffe4ff */
[----:B------:R-:W-:Y:S03]  /*10110*/  @P0 IADD3 R6, P1, R6, c[0x0][0x1c8], RZ ;  /* 0x0000720006060a10 */ /* 0x000fe60007f3e0ff */
[----:B------:R1:W-:Y:S01]  /*10120*/  @P0 LDGSTS.E.BYPASS.LTC128B.128 [R251+0xc100], [R4.64], !P5 ;  /* 0x0c10000004fb0fae */ /* 0x0003e2000e901d5e */
[--C-:B--2---:R-:W-:Y:S01]  /*10130*/  FFMA.FTZ R7, R190, c[0x0][0x2d0], -R194.reuse ;  /* 0x0000b400be077a23 */ /* 0x104fe200000108c2 */
[----:B------:R-:W-:Y:S03]  /*10140*/  MOV R190, R18 ;  /* 0x0000001200be7202 */ /* 0x000fe60000000f00 */
[----:B------:R2:W-:Y:S03]  /*10150*/  MUFU.EX2 R134, R7 ;  /* 0x0000000700867308 */ /* 0x0005e60000000800 */
[----:B------:R1:W-:Y:S01]  /*10160*/  @P0 LDGSTS.E.BYPASS.LTC128B.128 [R251+0xf100], [R10.64], !P4 ;  /* 0x0f1000000afb0fae */ /* 0x0003e2000e101d5e */
[----:B---3--:R-:W-:Y:S02]  /*10170*/  FADD.FTZ R0, -R132, R135 ;  /* 0x0000008784007221 */ /* 0x008fe40000010100 */
[----:B----4-:R-:W-:Y:S02]  /*10180*/  FMUL.FTZ R52, R2, R52 ;  /* 0x0000003402347220 */ /* 0x010fe40000410000 */
[----:B------:R-:W-:Y:S03]  /*10190*/  FMUL.FTZ R0, R0, c[0x0][0x2d0] ;  /* 0x0000b40000007a20 */ /* 0x000fe60000410000 */
[----:B------:R3:W-:Y:S01]  /*101a0*/  @P0 LDGSTS.E.BYPASS.LTC128B.128 [R251+0x12100], [R8.64], !P3 ;  /* 0x1210000008fb0fae */ /* 0x0007e2000d901d5e */
[C---:B------:R-:W-:Y:S02]  /*101b0*/  FMUL.FTZ R53, R2.reuse, R53 ;  /* 0x0000003502357220 */ /* 0x040fe40000410000 */
[C---:B------:R-:W-:Y:S01]  /*101c0*/  FMUL.FTZ R56, R2.reuse, R56 ;  /* 0x0000003802387220 */ /* 0x040fe20000410000 */
[----:B------:R-:W4:Y:S01]  /*101d0*/  MUFU.EX2 R0, R0 ;  /* 0x0000000000007308 */ /* 0x000f220000000800 */
[C---:B------:R-:W-:Y:S02]  /*101e0*/  FMUL.FTZ R57, R2.reuse, R57 ;  /* 0x0000003902397220 */ /* 0x040fe40000410000 */
[C---:B------:R-:W-:Y:S02]  /*101f0*/  FMUL.FTZ R60, R2.reuse, R60 ;  /* 0x0000003c023c7220 */ /* 0x040fe40000410000 */
[C---:B------:R-:W-:Y:S02]  /*10200*/  FMUL.FTZ R61, R2.reuse, R61 ;  /* 0x0000003d023d7220 */ /* 0x040fe40000410000 */
[----:B------:R-:W-:Y:S01]  /*10210*/  FMUL.FTZ R64, R2, R64 ;  /* 0x0000004002407220 */ /* 0x000fe20000410000 */
[----:B--2---:R-:W-:Y:S01]  /*10220*/  @P0 IADD3.X R7, RZ, c[0x0][0x1cc], R3, P1, P6 ;  /* 0x00007300ff070a10 */ /* 0x004fe20000fec403 */
[--C-:B------:R-:W-:Y:S01]  /*10230*/  FFMA.FTZ R3, R188, c[0x0][0x2d0], -R194.reuse ;  /* 0x0000b400bc037a23 */ /* 0x100fe200000108c2 */
[----:B-1----:R-:W-:Y:S01]  /*10240*/  @P0 IADD3 R4, P1, R4, UR6, RZ ;  /* 0x0000000604040c10 */ /* 0x002fe2000ff3e0ff */
[C---:B------:R-:W-:Y:S01]  /*10250*/  FMUL.FTZ R65, R2.reuse, R65 ;  /* 0x0000004102417220 */ /* 0x040fe20000410000 */
[----:B------:R-:W-:Y:S01]  /*10260*/  MOV R188, R13 ;  /* 0x0000000d00bc7202 */ /* 0x000fe20000000f00 */
[----:B------:R1:W2:Y:S01]  /*10270*/  MUFU.EX2 R14, R3 ;  /* 0x00000003000e7308 */ /* 0x0002a20000000800 */
[----:B------:R2:W-:Y:S01]  /*10280*/  @P0 LDGSTS.E.BYPASS.LTC128B.128 [R251+0x15100], [R6.64], !P2 ;  /* 0x1510000006fb0fae */ /* 0x0005e2000d101d5e */
[----:B------:R-:W-:Y:S01]  /*10290*/  @P0 IADD3.X R5, R5, UR7, RZ, P1, !PT ;  /* 0x0000000705050c10 */ /* 0x000fe20008ffe4ff */
[----:B------:R-:W-:Y:S01]  /*102a0*/  FMUL.FTZ R68, R2, R68 ;  /* 0x0000004402447220 */ /* 0x000fe20000410000 */
[----:B------:R-:W-:Y:S01]  /*102b0*/  @P0 IADD3 R10, P6, R4, UR6, RZ ;  /* 0x00000006040a0c10 */ /* 0x000fe2000ffde0ff */
[C---:B------:R-:W-:Y:S02]  /*102c0*/  FMUL.FTZ R69, R2.reuse, R69 ;  /* 0x0000004502457220 */ /* 0x040fe40000410000 */
[----:B------:R-:W-:Y:S01]  /*102d0*/  FMUL.FTZ R72, R2, R72 ;  /* 0x0000004802487220 */ /* 0x000fe20000410000 */
[C---:B------:R-:W-:Y:S01]  /*102e0*/  @P0 IADD3.X R11, R5.reuse, UR7, RZ, P6, !PT ;  /* 0x00000007050b0c10 */ /* 0x040fe2000b7fe4ff */
[----:B------:R2:W-:Y:S01]  /*102f0*/  @P0 LDGSTS.E.BYPASS.LTC128B.128 [R251+0xd100], [R4.64], !P5 ;  /* 0x0d10000004fb0fae */ /* 0x0005e2000e901d5e */
[----:B---3--:R-:W-:Y:S01]  /*10300*/  @P0 IADD3 R8, P1, R4, UR11, RZ ;  /* 0x0000000b04080c10 */ /* 0x008fe2000ff3e0ff */
[C---:B----4-:R-:W-:Y:S01]  /*10310*/  FMUL.FTZ R18, R0.reuse, R150 ;  /* 0x0000009600127220 */ /* 0x050fe20000410000 */
[----:B------:R-:W-:Y:S01]  /*10320*/  MOV R150, R32 ;  /* 0x0000002000967202 */ /* 0x000fe20000000f00 */
[----:B------:R-:W-:Y:S01]  /*10330*/  FMUL.FTZ R19, R0, R151 ;  /* 0x0000009700137220 */ /* 0x000fe20000410000 */
[----:B------:R-:W-:Y:S01]  /*10340*/  @P0 IADD3.X R9, R5, UR10, RZ, P1, !PT ;  /* 0x0000000a05090c10 */ /* 0x000fe20008ffe4ff */
[----:B------:R-:W-:Y:S01]  /*10350*/  FMUL.FTZ R32, R2, R164 ;  /* 0x000000a402207220 */ /* 0x000fe20000410000 */
[----:B------:R-:W-:Y:S01]  /*10360*/  MOV R151, R27 ;  /* 0x0000001b00977202 */ /* 0x000fe20000000f00 */
[----:B------:R3:W-:Y:S01]  /*10370*/  @P0 LDGSTS.E.BYPASS.LTC128B.128 [R251+0x10100], [R4.64+0x80], !P4 ;  /* 0x1010008004fb0fae */ /* 0x0007e2000e101d5e */
[C---:B------:R-:W-:Y:S01]  /*10380*/  FMUL.FTZ R27, R0.reuse, R159 ;  /* 0x0000009f001b7220 */ /* 0x040fe20000410000 */
[----:B------:R-:W-:Y:S01]  /*10390*/  MOV R159, R134 ;  /* 0x00000086009f7202 */ /* 0x000fe20000000f00 */
[C---:B------:R-:W-:Y:S01]  /*103a0*/  FMUL.FTZ R34, R0.reuse, R166 ;  /* 0x000000a600227220 */ /* 0x040fe20000410000 */
[----:B------:R-:W-:Y:S01]  /*103b0*/  MOV R166, R151 ;  /* 0x0000009700a67202 */ /* 0x000fe20000000f00 */
[----:B------:R-:W-:Y:S01]  /*103c0*/  FMUL.FTZ R35, R0, R167 ;  /* 0x000000a700237220 */ /* 0x000fe20000410000 */
[----:B------:R-:W-:Y:S01]  /*103d0*/  MOV R164, R212 ;  /* 0x000000d400a47202 */ /* 0x000fe20000000f00 */
[----:B-1----:R-:W-:Y:S01]  /*103e0*/  FMUL.FTZ R3, R132, c[0x0][0x2d0] ;  /* 0x0000b40084037a20 */ /* 0x002fe20000410000 */
[----:B------:R3:W-:Y:S01]  /*103f0*/  @P0 LDGSTS.E.BYPASS.LTC128B.128 [R251+0x13100], [R4.64+0x100], !P3 ;  /* 0x1310010004fb0fae */ /* 0x0007e2000d901d5e */
[----:B------:R-:W-:Y:S02]  /*10400*/  FMUL.FTZ R54, R0, R54 ;  /* 0x0000003600367220 */ /* 0x000fe40000410000 */
[--C-:B--2---:R-:W-:Y:S01]  /*10410*/  FFMA.FTZ R6, R195, c[0x0][0x2d0], -R3.reuse ;  /* 0x0000b400c3067a23 */ /* 0x104fe20000010803 */
[----:B------:R-:W-:Y:S01]  /*10420*/  MOV R195, R12 ;  /* 0x0000000c00c37202 */ /* 0x000fe20000000f00 */
[--C-:B------:R-:W-:Y:S02]  /*10430*/  FFMA.FTZ R12, R200, c[0x0][0x2d0], -R3.reuse ;  /* 0x0000b400c80c7a23 */ /* 0x100fe40000010803 */
[----:B------:R1:W-:Y:S01]  /*10440*/  MUFU.EX2 R186, R6 ;  /* 0x0000000600ba7308 */ /* 0x0003e20000000800 */
[----:B------:R3:W-:Y:S01]  /*10450*/  @P0 LDGSTS.E.BYPASS.LTC128B.128 [R251+0x16100], [R4.64+0x180], !P2 ;  /* 0x1610018004fb0fae */ /* 0x0007e2000d101d5e */
[C---:B------:R-:W-:Y:S02]  /*10460*/  FMUL.FTZ R55, R0.reuse, R55 ;  /* 0x0000003700377220 */ /* 0x040fe40000410000 */
[C---:B------:R-:W-:Y:S02]  /*10470*/  FMUL.FTZ R58, R0.reuse, R58 ;  /* 0x0000003a003a7220 */ /* 0x040fe40000410000 */
[C---:B------:R-:W-:Y:S02]  /*10480*/  FMUL.FTZ R59, R0.reuse, R59 ;  /* 0x0000003b003b7220 */ /* 0x040fe40000410000 */
[C---:B------:R-:W-:Y:S01]  /*10490*/  FMUL.FTZ R62, R0.reuse, R62 ;  /* 0x0000003e003e7220 */ /* 0x040fe20000410000 */
[----:B------:R2:W-:Y:S01]  /*104a0*/  @P0 LDGSTS.E.BYPASS.LTC128B.128 [R251+0xe100], [R10.64], !P5 ;  /* 0x0e1000000afb0fae */ /* 0x0005e2000e901d5e */
[----:B------:R4:W2:Y:S01]  /*104b0*/  MUFU.EX2 R135, R12 ;  /* 0x0000000c00877308 */ /* 0x0008a20000000800 */
[C---:B------:R-:W-:Y:S02]  /*104c0*/  FMUL.FTZ R63, R0.reuse, R63 ;  /* 0x0000003f003f7220 */ /* 0x040fe40000410000 */
[C---:B------:R-:W-:Y:S02]  /*104d0*/  FMUL.FTZ R66, R0.reuse, R66 ;  /* 0x0000004200427220 */ /* 0x040fe40000410000 */
[C---:B------:R-:W-:Y:S02]  /*104e0*/  FMUL.FTZ R67, R0.reuse, R67 ;  /* 0x0000004300437220 */ /* 0x040fe40000410000 */
[----:B------:R4:W-:Y:S01]  /*104f0*/  @P0 LDGSTS.E.BYPASS.LTC128B.128 [R251+0x11100], [R8.64], !P4 ;  /* 0x1110000008fb0fae */ /* 0x0009e2000e101d5e */
[C---:B------:R-:W-:Y:S02]  /*10500*/  FMUL.FTZ R70, R0.reuse, R70 ;  /* 0x0000004600467220 */ /* 0x040fe40000410000 */
[----:B------:R-:W-:Y:S02]  /*10510*/  FMUL.FTZ R71, R0, R71 ;  /* 0x0000004700477220 */ /* 0x000fe40000410000 */
[----:B------:R-:W-:Y:S01]  /*10520*/  FMUL.FTZ R73, R2, R73 ;  /* 0x0000004902497220 */ /* 0x000fe20000410000 */
[----:B-1----:R-:W-:Y:S01]  /*10530*/  @P0 IADD3 R6, P6, R4, UR13, RZ ;  /* 0x0000000d04060c10 */ /* 0x002fe2000ffde0ff */
[C---:B------:R-:W-:Y:S02]  /*10540*/  FMUL.FTZ R74, R0.reuse, R74 ;  /* 0x0000004a004a7220 */ /* 0x040fe40000410000 */
[----:B------:R-:W-:Y:S01]  /*10550*/  FMUL.FTZ R75, R0, R75 ;  /* 0x0000004b004b7220 */ /* 0x000fe20000410000 */
[C---:B------:R-:W-:Y:S01]  /*10560*/  @P0 IADD3.X R7, R5.reuse, UR12, RZ, P6, !PT ;  /* 0x0000000c05070c10 */ /* 0x040fe2000b7fe4ff */
[----:B------:R-:W-:Y:S01]  /*10570*/  FMUL.FTZ R76, R2, R76 ;  /* 0x0000004c024c7220 */ /* 0x000fe20000410000 */
[----:B---3--:R-:W-:Y:S01]  /*10580*/  @P0 IADD3 R4, P1, R4, UR15, RZ ;  /* 0x0000000f04040c10 */ /* 0x008fe2000ff3e0ff */
[----:B------:R-:W-:Y:S02]  /*10590*/  FMUL.FTZ R77, R2, R77 ;  /* 0x0000004d024d7220 */ /* 0x000fe40000410000 */
[----:B------:R1:W-:Y:S01]  /*105a0*/  @P0 LDGSTS.E.BYPASS.LTC128B.128 [R251+0x14100], [R6.64], !P3 ;  /* 0x1410000006fb0fae */ /* 0x0003e2000d901d5e */
[----:B------:R-:W-:Y:S01]  /*105b0*/  @P0 IADD3.X R5, R5, UR14, RZ, P1, !PT ;  /* 0x0000000e05050c10 */ /* 0x000fe20008ffe4ff */
[C---:B------:R-:W-:Y:S02]  /*105c0*/  FMUL.FTZ R78, R0.reuse, R78 ;  /* 0x0000004e004e7220 */ /* 0x040fe40000410000 */
[C---:B--2---:R-:W-:Y:S02]  /*105d0*/  FMUL.FTZ R10, R0.reuse, R142 ;  /* 0x0000008e000a7220 */ /* 0x044fe40000410000 */
[C---:B------:R-:W-:Y:S02]  /*105e0*/  FMUL.FTZ R11, R0.reuse, R143 ;  /* 0x0000008f000b7220 */ /* 0x040fe40000410000 */
[----:B------:R2:W-:Y:S01]  /*105f0*/  @P0 LDGSTS.E.BYPASS.LTC128B.128 [R251+0x17100], [R4.64], !P2 ;  /* 0x1710000004fb0fae */ /* 0x0005e2000d101d5e */
[----:B------:R-:W-:Y:S02]  /*10600*/  FMUL.FTZ R79, R0, R79 ;  /* 0x0000004f004f7220 */ /* 0x000fe40000410000 */
[--C-:B----4-:R-:W-:Y:S01]  /*10610*/  FFMA.FTZ R8, R192, c[0x0][0x2d0], -R3.reuse ;  /* 0x0000b400c0087a23 */ /* 0x110fe20000010803 */
[----:B------:R-:W-:Y:S01]  /*10620*/  MOV R192, R14 ;  /* 0x0000000e00c07202 */ /* 0x000fe20000000f00 */
[C---:B------:R-:W-:Y:S02]  /*10630*/  FMUL.FTZ R9, R2.reuse, R141 ;  /* 0x0000008d02097220 */ /* 0x040fe40000410000 */
[----:B------:R3:W-:Y:S01]  /*10640*/  MUFU.EX2 R187, R8 ;  /* 0x0000000800bb7308 */ /* 0x0007e20000000800 */
[----:B------:R-:W4:Y:S01]  /*10650*/  LDSM.16.MT88.4 R12, [R217+0x100] ;  /* 0x00010000d90c783b */ /* 0x000f220000004200 */
[C---:B------:R-:W-:Y:S02]  /*10660*/  FMUL.FTZ R80, R2.reuse, R80 ;  /* 0x0000005002507220 */ /* 0x040fe40000410000 */
[----:B------:R-:W-:Y:S02]  /*10670*/  FMUL.FTZ R81, R2, R81 ;  /* 0x0000005102517220 */ /* 0x000fe40000410000 */
[C---:B------:R-:W-:Y:S02]  /*10680*/  FMUL.FTZ R82, R0.reuse, R82 ;  /* 0x0000005200527220 */ /* 0x040fe40000410000 */
[----:B------:R-:W-:Y:S01]  /*10690*/  FMUL.FTZ R83, R0, R83 ;  /* 0x0000005300537220 */ /* 0x000fe20000410000 */
[----:B------:R-:W4:Y:S01]  /*106a0*/  LDSM.16.MT88.4 R20, [R218+0x100] ;  /* 0x00010000da14783b */ /* 0x000f220000004200 */
[----:B------:R-:W-:Y:S02]  /*106b0*/  FMUL.FTZ R84, R2, R84 ;  /* 0x0000005402547220 */ /* 0x000fe40000410000 */
[----:B-1----:R-:W-:Y:S01]  /*106c0*/  FMUL.FTZ R6, R0, R138 ;  /* 0x0000008a00067220 */ /* 0x002fe20000410000 */
[----:B------:R-:W-:Y:S01]  /*106d0*/  F2FP.BF16.PACK_AB R138, R192, R134 ;  /* 0x00000086c08a723e */ /* 0x000fe200000010ff */
[----:B------:R-:W-:Y:S02]  /*106e0*/  FMUL.FTZ R7, R0, R139 ;  /* 0x0000008b00077220 */ /* 0x000fe40000410000 */
[--C-:B------:R-:W-:Y:S01]  /*106f0*/  FFMA.FTZ R134, R201, c[0x0][0x2d0], -R194.reuse ;  /* 0x0000b400c9867a23 */ /* 0x100fe200000108c2 */
[----:B------:R-:W1:Y:S01]  /*10700*/  LDSM.16.MT88.4 R28, [R220+0x100] ;  /* 0x00010000dc1c783b */ /* 0x000e620000004200 */
[C---:B------:R-:W-:Y:S02]  /*10710*/  FMUL.FTZ R85, R2.reuse, R85 ;  /* 0x0000005502557220 */ /* 0x040fe40000410000 */
[--C-:B--2---:R-:W-:Y:S01]  /*10720*/  FFMA.FTZ R4, R193, c[0x0][0x2d0], -R3.reuse ;  /* 0x0000b400c1047a23 */ /* 0x104fe20000010803 */
[----:B------:R-:W-:Y:S01]  /*10730*/  MOV R193, R16 ;  /* 0x0000001000c17202 */ /* 0x000fe20000000f00 */
[C---:B------:R-:W-:Y:S01]  /*10740*/  FMUL.FTZ R5, R2.reuse, R137 ;  /* 0x0000008902057220 */ /* 0x040fe20000410000 */
[----:B------:R-:W-:Y:S01]  /*10750*/  F2FP.BF16.PACK_AB R137, R135, R186 ;  /* 0x000000ba8789723e */ /* 0x000fe200000010ff */
[----:B------:R-:W2:Y:S01]  /*10760*/  MUFU.EX2 R200, R4 ;  /* 0x0000000400c87308 */ /* 0x000ea20000000800 */
[C---:B---3--:R-:W-:Y:S01]  /*10770*/  FMUL.FTZ R8, R2.reuse, R140 ;  /* 0x0000008c02087220 */ /* 0x048fe20000410000 */
[----:B------:R-:W3:Y:S01]  /*10780*/  LDSM.16.MT88.4 R36, [R219+0x100] ;  /* 0x00010000db24783b */ /* 0x000ee20000004200 */
[C---:B------:R-:W-:Y:S01]  /*10790*/  FMUL.FTZ R16, R2.reuse, R148 ;  /* 0x0000009402107220 */ /* 0x040fe20000410000 */
[----:B------:R-:W-:Y:S01]  /*107a0*/  MOV R148, R17 ;  /* 0x0000001100947202 */ /* 0x000fe20000000f00 */
[C---:B------:R-:W-:Y:S01]  /*107b0*/  FMUL.FTZ R17, R2.reuse, R149 ;  /* 0x0000009502117220 */ /* 0x040fe20000410000 */
[----:B------:R-:W-:Y:S01]  /*107c0*/  MOV R149, R33 ;  /* 0x0000002100957202 */ /* 0x000fe20000000f00 */
[----:B------:R-:W-:Y:S01]  /*107d0*/  FMUL.FTZ R33, R2, R165 ;  /* 0x000000a502217220 */ /* 0x000fe20000410000 */
[----:B------:R-:W-:Y:S01]  /*107e0*/  MOV R165, R213 ;  /* 0x000000d500a57202 */ /* 0x000fe20000000f00 */
[C---:B------:R-:W-:Y:S01]  /*107f0*/  FMUL.FTZ R86, R0.reuse, R86 ;  /* 0x0000005600567220 */ /* 0x040fe20000410000 */
[----:B------:R-:W1:Y:S01]  /*10800*/  LDSM.16.MT88.4 R44, [R217+0x3100] ;  /* 0x00310000d92c783b */ /* 0x000e620000004200 */
[----:B------:R-:W-:Y:S02]  /*10810*/  FMUL.FTZ R87, R0, R87 ;  /* 0x0000005700577220 */ /* 0x000fe40000410000 */
[C---:B------:R-:W-:Y:S02]  /*10820*/  FMUL.FTZ R88, R2.reuse, R88 ;  /* 0x0000005802587220 */ /* 0x040fe40000410000 */
[----:B------:R-:W-:Y:S02]  /*10830*/  FMUL.FTZ R89, R2, R89 ;  /* 0x0000005902597220 */ /* 0x000fe40000410000 */
[C---:B------:R-:W-:Y:S01]  /*10840*/  FMUL.FTZ R90, R0.reuse, R90 ;  /* 0x0000005a005a7220 */ /* 0x040fe20000410000 */
[----:B------:R-:W1:Y:S01]  /*10850*/  LDSM.16.MT88.4 R140, [R218+0x3100] ;  /* 0x00310000da8c783b */ /* 0x000e620000004200 */
[----:B------:R-:W-:Y:S02]  /*10860*/  FMUL.FTZ R91, R0, R91 ;  /* 0x0000005b005b7220 */ /* 0x000fe40000410000 */
[C---:B------:R-:W-:Y:S02]  /*10870*/  FMUL.FTZ R92, R2.reuse, R92 ;  /* 0x0000005c025c7220 */ /* 0x040fe40000410000 */
[----:B------:R-:W-:Y:S01]  /*10880*/  FMUL.FTZ R93, R2, R93 ;  /* 0x0000005d025d7220 */ /* 0x000fe20000410000 */
[----:B--2---:R-:W-:Y:S01]  /*10890*/  F2FP.BF16.PACK_AB R139, R200, R187 ;  /* 0x000000bbc88b723e */ /* 0x004fe200000010ff */
[----:B------:R-:W-:Y:S01]  /*108a0*/  FMUL.FTZ R4, R2, R136 ;  /* 0x0000008802047220 */ /* 0x000fe20000410000 */
[----:B------:R-:W-:Y:S01]  /*108b0*/  F2FP.BF16.PACK_AB R136, R195, R189 ;  /* 0x000000bdc388723e */ /* 0x000fe200000010ff */
[----:B------:R-:W0:Y:S01]  /*108c0*/  LDGDEPBAR ;  /* 0x00000000000079af */ /* 0x000e220000000000 */
[C---:B------:R-:W-:Y:S02]  /*108d0*/  FMUL.FTZ R94, R0.reuse, R94 ;  /* 0x0000005e005e7220 */ /* 0x040fe40000410000 */
[----:B------:R-:W-:Y:S02]  /*108e0*/  FMUL.FTZ R95, R0, R95 ;  /* 0x0000005f005f7220 */ /* 0x000fe40000410000 */
[C---:B------:R-:W-:Y:S01]  /*108f0*/  FMUL.FTZ R96, R2.reuse, R96 ;  /* 0x0000006002607220 */ /* 0x040fe20000410000 */
[C---:B----4-:R-:W-:Y:S05]  /*10900*/  HMMA.16816.F32.BF16 R4, R136.reuse, R12, R4 ;  /* 0x0000000c8804723c */ /* 0x050fea0000041804 */
[C---:B------:R-:W-:Y:S02]  /*10910*/  FMUL.FTZ R97, R2.reuse, R97 ;  /* 0x0000006102617220 */ /* 0x040fe40000410000 */
[C---:B------:R-:W-:Y:S01]  /*10920*/  FMUL.FTZ R12, R2.reuse, R144 ;  /* 0x00000090020c7220 */ /* 0x040fe20000410000 */
[C---:B------:R-:W-:Y:S04]  /*10930*/  HMMA.16816.F32.BF16 R8, R136.reuse, R14, R8 ;  /* 0x0000000e8808723c */ /* 0x040fe80000041808 */
[C---:B------:R-:W-:Y:S02]  /*10940*/  FMUL.FTZ R13, R2.reuse, R145 ;  /* 0x00000091020d7220 */ /* 0x040fe40000410000 */
[----:B------:R-:W-:Y:S01]  /*10950*/  FMUL.FTZ R40, R2, R172 ;  /* 0x000000ac02287220 */ /* 0x000fe20000410000 */
[----:B------:R-:W-:Y:S01]  /*10960*/  MOV R172, R41 ;  /* 0x0000002900ac7202 */ /* 0x000fe20000000f00 */
[C---:B------:R-:W-:Y:S04]  /*10970*/  FMUL.FTZ R14, R0.reuse, R146 ;  /* 0x00000092000e7220 */ /* 0x040fe80000410000 */
[C---:B------:R-:W-:Y:S02]  /*10980*/  FMUL.FTZ R15, R0.reuse, R147 ;  /* 0x00000093000f7220 */ /* 0x040fe40000410000 */
[----:B------:R-:W2:Y:S01]  /*10990*/  LDSM.16.MT88.4 R144, [R220+0x3100] ;  /* 0x00310000dc90783b */ /* 0x000ea20000004200 */
[C---:B------:R-:W-:Y:S02]  /*109a0*/  FMUL.FTZ R98, R0.reuse, R98 ;  /* 0x0000006200627220 */ /* 0x040fe40000410000 */
[----:B------:R-:W-:Y:S02]  /*109b0*/  FMUL.FTZ R99, R0, R99 ;  /* 0x0000006300637220 */ /* 0x000fe40000410000 */
[C---:B------:R-:W-:Y:S03]  /*109c0*/  HMMA.16816.F32.BF16 R12, R136.reuse, R20, R12 ;  /* 0x00000014880c723c */ /* 0x040fe6000004180c */
[C---:B------:R-:W-:Y:S02]  /*109d0*/  FMUL.FTZ R100, R2.reuse, R100 ;  /* 0x0000006402647220 */ /* 0x040fe40000410000 */
[----:B------:R-:W-:Y:S02]  /*109e0*/  FMUL.FTZ R101, R2, R101 ;  /* 0x0000006502657220 */ /* 0x000fe40000410000 */
[----:B------:R-:W-:Y:S01]  /*109f0*/  FMUL.FTZ R102, R0, R102 ;  /* 0x0000006600667220 */ /* 0x000fe20000410000 */
        /* <DEDUP_REMOVED lines=14> */
[C---:B-1----:R-:W-:Y:S03]  /*10ae0*/  HMMA.16816.F32.BF16 R20, R136.reuse, R28, R20 ;  /* 0x0000001c8814723c */ /* 0x042fe60000041814 */
[----:B------:R-:W-:Y:S01]  /*10af0*/  FMUL.FTZ R25, R2, R157 ;  /* 0x0000009d02197220 */ /* 0x000fe20000410000 */
[----:B------:R-:W-:Y:S01]  /*10b00*/  MOV R156, R51 ;  /* 0x00000033009c7202 */ /* 0x000fe20000000f00 */
[----:B------:R-:W-:Y:S01]  /*10b10*/  FMUL.FTZ R51, R0, R183 ;  /* 0x000000b700337220 */ /* 0x000fe20000410000 */
[----:B------:R-:W-:Y:S01]  /*10b20*/  MOV R157, R195 ;  /* 0x000000c3009d7202 */ /* 0x000fe20000000f00 */
[C---:B------:R-:W-:Y:S01]  /*10b30*/  FMUL.FTZ R29, R2.reuse, R161 ;  /* 0x000000a1021d7220 */ /* 0x040fe20000410000 */
[----:B------:R-:W-:Y:S01]  /*10b40*/  MOV R161, R150 ;  /* 0x0000009600a17202 */ /* 0x000fe20000000f00 */
[C---:B------:R-:W-:Y:S01]  /*10b50*/  FMUL.FTZ R104, R2.reuse, R104 ;  /* 0x0000006802687220 */ /* 0x040fe20000410000 */
[C---:B------:R-:W-:Y:S03]  /*10b60*/  HMMA.16816.F32.BF16 R24, R136.reuse, R30, R24 ;  /* 0x0000001e8818723c */ /* 0x040fe60000041818 */
[----:B------:R-:W-:Y:S01]  /*10b70*/  FMUL.FTZ R28, R2, R160 ;  /* 0x000000a0021c7220 */ /* 0x000fe20000410000 */
[----:B------:R-:W-:Y:S01]  /*10b80*/  MOV R200, R42 ;  /* 0x0000002a00c87202 */ /* 0x000fe20000000f00 */
[C---:B------:R-:W-:Y:S01]  /*10b90*/  FMUL.FTZ R42, R0.reuse, R174 ;  /* 0x000000ae002a7220 */ /* 0x040fe20000410000 */
[----:B------:R-:W-:Y:S01]  /*10ba0*/  MOV R160, R50 ;  /* 0x0000003200a07202 */ /* 0x000fe20000000f00 */
[C---:B------:R-:W-:Y:S01]  /*10bb0*/  FMUL.FTZ R30, R0.reuse, R162 ;  /* 0x000000a2001e7220 */ /* 0x040fe20000410000 */
[----:B------:R-:W-:Y:S01]  /*10bc0*/  MOV R162, R149 ;  /* 0x0000009500a27202 */ /* 0x000fe20000000f00 */
[C---:B------:R-:W-:Y:S01]  /*10bd0*/  FMUL.FTZ R31, R0.reuse, R163 ;  /* 0x000000a3001f7220 */ /* 0x040fe20000410000 */
[----:B------:R-:W1:Y:S02]  /*10be0*/  LDSM.16.MT88.4 R148, [R219+0x3100] ;  /* 0x00310000db94783b */ /* 0x000e640000004200 */
[----:B------:R-:W-:Y:S01]  /*10bf0*/  MOV R163, R152 ;  /* 0x0000009800a37202 */ /* 0x000fe20000000f00 */
[C---:B------:R-:W-:Y:S01]  /*10c00*/  FMUL.FTZ R50, R0.reuse, R182 ;  /* 0x000000b600327220 */ /* 0x040fe20000410000 */
[----:B------:R-:W-:Y:S01]  /*10c10*/  MOV R152, R43 ;  /* 0x0000002b00987202 */ /* 0x000fe20000000f00 */
[----:B------:R-:W-:Y:S01]  /*10c20*/  FMUL.FTZ R43, R0, R175 ;  /* 0x000000af002b7220 */ /* 0x000fe20000410000 */
[C---:B---3--:R-:W-:Y:S03]  /*10c30*/  HMMA.16816.F32.BF16 R28, R136.reuse, R36, R28 ;  /* 0x00000024881c723c */ /* 0x048fe6000004181c */
[----:B------:R-:W-:Y:S01]  /*10c40*/  FMUL.FTZ R105, R2, R105 ;  /* 0x0000006902697220 */ /* 0x000fe20000410000 */
[----:B------:R-:W-:Y:S01]  /*10c50*/  MOV R158, R135 ;  /* 0x00000087009e7202 */ /* 0x000fe20000000f00 */
[----:B------:R-:W-:Y:S01]  /*10c60*/  FMUL.FTZ R106, R0, R106 ;  /* 0x0000006a006a7220 */ /* 0x000fe20000410000 */
[----:B------:R-:W-:Y:S01]  /*10c70*/  MOV R195, R49 ;  /* 0x0000003100c37202 */ /* 0x000fe20000000f00 */
[C---:B------:R-:W-:Y:S01]  /*10c80*/  FMUL.FTZ R49, R2.reuse, R181 ;  /* 0x000000b502317220 */ /* 0x040fe20000410000 */
[C---:B------:R-:W-:Y:S04]  /*10c90*/  HMMA.16816.F32.BF16 R32, R136.reuse, R38, R32 ;  /* 0x000000268820723c */ /* 0x040fe80000041820 */
[----:B------:R-:W-:Y:S01]  /*10ca0*/  FMUL.FTZ R37, R2, R169 ;  /* 0x000000a902257220 */ /* 0x000fe20000410000 */
[----:B------:R-:W-:Y:S01]  /*10cb0*/  MOV R135, R210 ;  /* 0x000000d200877202 */ /* 0x000fe20000000f00 */
[----:B------:R3:W-:Y:S01]  /*10cc0*/  MUFU.EX2 R169, R134 ;  /* 0x0000008600a97308 */ /* 0x0007e20000000800 */
[C---:B------:R-:W-:Y:S02]  /*10cd0*/  FMUL.FTZ R38, R0.reuse, R170 ;  /* 0x000000aa00267220 */ /* 0x040fe40000410000 */
[----:B------:R-:W-:Y:S03]  /*10ce0*/  FMUL.FTZ R39, R0, R171 ;  /* 0x000000ab00277220 */ /* 0x000fe60000410000 */
[----:B------:R-:W-:Y:S01]  /*10cf0*/  FMUL.FTZ R36, R2, R168 ;  /* 0x000000a802247220 */ /* 0x000fe20000410000 */
[----:B------:R-:W-:Y:S01]  /*10d00*/  MOV R168, R211 ;  /* 0x000000d300a87202 */ /* 0x000fe20000000f00 */
[----:B------:R-:W-:Y:S02]  /*10d10*/  FMUL.FTZ R107, R0, R107 ;  /* 0x0000006b006b7220 */ /* 0x000fe40000410000 */
[C---:B------:R-:W-:Y:S02]  /*10d20*/  FMUL.FTZ R108, R2.reuse, R108 ;  /* 0x0000006c026c7220 */ /* 0x040fe40000410000 */
[C---:B------:R-:W-:Y:S01]  /*10d30*/  FMUL.FTZ R109, R2.reuse, R109 ;  /* 0x0000006d026d7220 */ /* 0x040fe20000410000 */
[C---:B------:R-:W-:Y:S03]  /*10d40*/  HMMA.16816.F32.BF16 R36, R136.reuse, R44, R36 ;  /* 0x0000002c8824723c */ /* 0x040fe60000041824 */
        /* <DEDUP_REMOVED lines=8> */
[--C-:B---3--:R-:W-:Y:S02]  /*10dd0*/  FFMA.FTZ R134, R202, c[0x0][0x2d0], -R194.reuse ;  /* 0x0000b400ca867a23 */ /* 0x108fe400000108c2 */
[----:B------:R-:W-:Y:S02]  /*10de0*/  FMUL.FTZ R48, R2, R180 ;  /* 0x000000b402307220 */ /* 0x000fe40000410000 */
[C---:B------:R-:W-:Y:S02]  /*10df0*/  FMUL.FTZ R47, R0.reuse, R179 ;  /* 0x000000b3002f7220 */ /* 0x040fe40000410000 */
[----:B------:R3:W4:Y:S03]  /*10e00*/  MUFU.EX2 R179, R134 ;  /* 0x0000008600b37308 */ /* 0x0007260000000800 */
[C---:B------:R-:W-:Y:S02]  /*10e10*/  FMUL.FTZ R46, R0.reuse, R178 ;  /* 0x000000b2002e7220 */ /* 0x040fe40000410000 */
[----:B------:R-:W-:Y:S02]  /*10e20*/  FMUL.FTZ R111, R0, R111 ;  /* 0x0000006f006f7220 */ /* 0x000fe40000410000 */
[C---:B------:R-:W-:Y:S02]  /*10e30*/  FMUL.FTZ R112, R2.reuse, R112 ;  /* 0x0000007002707220 */ /* 0x040fe40000410000 */
[----:B------:R-:W-:Y:S01]  /*10e40*/  FMUL.FTZ R113, R2, R113 ;  /* 0x0000007102717220 */ /* 0x000fe20000410000 */
[C---:B------:R-:W-:Y:S03]  /*10e50*/  HMMA.16816.F32.BF16 R44, R136.reuse, R140, R44 ;  /* 0x0000008c882c723c */ /* 0x040fe6000004182c */
[C---:B------:R-:W-:Y:S02]  /*10e60*/  FMUL.FTZ R114, R0.reuse, R114 ;  /* 0x0000007200727220 */ /* 0x040fe40000410000 */
[----:B------:R-:W-:Y:S02]  /*10e70*/  FMUL.FTZ R115, R0, R115 ;  /* 0x0000007300737220 */ /* 0x000fe40000410000 */
[C---:B------:R-:W-:Y:S01]  /*10e80*/  FMUL.FTZ R116, R2.reuse, R116 ;  /* 0x0000007402747220 */ /* 0x040fe20000410000 */
[C---:B------:R-:W-:Y:S01]  /*10e90*/  HMMA.16816.F32.BF16 R48, R136.reuse, R142, R48 ;  /* 0x0000008e8830723c */ /* 0x040fe20000041830 */
[----:B------:R-:W4:Y:S03]  /*10ea0*/  LDSM.16.MT88.4 R140, [R217+0x6100] ;  /* 0x00610000d98c783b */ /* 0x000f260000004200 */
[----:B------:R-:W-:Y:S02]  /*10eb0*/  FMUL.FTZ R117, R2, R117 ;  /* 0x0000007502757220 */ /* 0x000fe40000410000 */
[--C-:B---3--:R-:W-:Y:S02]  /*10ec0*/  FFMA.FTZ R134, R203, c[0x0][0x2d0], -R3.reuse ;  /* 0x0000b400cb867a23 */ /* 0x108fe40000010803 */
[C---:B--2---:R-:W-:Y:S02]  /*10ed0*/  HMMA.16816.F32.BF16 R52, R136.reuse, R144, R52 ;  /* 0x000000908834723c */ /* 0x044fe40000041834 */
[----:B------:R2:W-:Y:S02]  /*10ee0*/  MUFU.EX2 R213, R134 ;  /* 0x0000008600d57308 */ /* 0x0005e40000000800 */
[C---:B------:R-:W-:Y:S02]  /*10ef0*/  FMUL.FTZ R118, R0.reuse, R118 ;  /* 0x0000007600767220 */ /* 0x040fe40000410000 */
[----:B------:R-:W-:Y:S02]  /*10f00*/  FMUL.FTZ R119, R0, R119 ;  /* 0x0000007700777220 */ /* 0x000fe40000410000 */
        /* <DEDUP_REMOVED lines=9> */
[--C-:B--2---:R-:W-:Y:S02]  /*10fa0*/  FFMA.FTZ R134, R204, c[0x0][0x2d0], -R3.reuse ;  /* 0x0000b400cc867a23 */ /* 0x104fe40000010803 */
[C---:B------:R-:W-:Y:S02]  /*10fb0*/  FMUL.FTZ R124, R2.reuse, R124 ;  /* 0x0000007c027c7220 */ /* 0x040fe40000410000 */
[----:B------:R2:W1:Y:S01]  /*10fc0*/  MUFU.EX2 R212, R134 ;  /* 0x0000008600d47308 */ /* 0x0004620000000800 */
[C---:B----4-:R-:W-:Y:S03]  /*10fd0*/  HMMA.16816.F32.BF16 R68, R136.reuse, R140, R68 ;  /* 0x0000008c8844723c */ /* 0x050fe60000041844 */
[----:B------:R-:W-:Y:S02]  /*10fe0*/  FMUL.FTZ R125, R2, R125 ;  /* 0x0000007d027d7220 */ /* 0x000fe40000410000 */
[C---:B------:R-:W-:Y:S02]  /*10ff0*/  FMUL.FTZ R126, R0.reuse, R126 ;  /* 0x0000007e007e7220 */ /* 0x040fe40000410000 */
[----:B------:R-:W-:Y:S01]  /*11000*/  FMUL.FTZ R127, R0, R127 ;  /* 0x0000007f007f7220 */ /* 0x000fe20000410000 */
[C---:B------:R-:W-:Y:S01]  /*11010*/  HMMA.16816.F32.BF16 R72, R136.reuse, R142, R72 ;  /* 0x0000008e8848723c */ /* 0x040fe20000041848 */
[----:B------:R-:W4:Y:S03]  /*11020*/  LDSM.16.MT88.4 R140, [R219+0x6100] ;  /* 0x00610000db8c783b */ /* 0x000f260000004200 */
[C---:B------:R-:W-:Y:S02]  /*11030*/  FMUL.FTZ R128, R2.reuse, R128 ;  /* 0x0000008002807220 */ /* 0x040fe40000410000 */
[----:B------:R-:W-:Y:S02]  /*11040*/  FMUL.FTZ R129, R2, R129 ;  /* 0x0000008102817220 */ /* 0x000fe40000410000 */
[C---:B---3--:R-:W-:Y:S04]  /*11050*/  HMMA.16816.F32.BF16 R76, R136.reuse, R144, R76 ;  /* 0x00000090884c723c */ /* 0x048fe8000004184c */
[C---:B------:R-:W-:Y:S02]  /*11060*/  FMUL.FTZ R130, R0.reuse, R130 ;  /* 0x0000008200827220 */ /* 0x040fe40000410000 */
[----:B------:R-:W-:Y:S02]  /*11070*/  FMUL.FTZ R131, R0, R131 ;  /* 0x0000008300837220 */ /* 0x000fe40000410000 */
[C---:B------:R-:W-:Y:S01]  /*11080*/  HMMA.16816.F32.BF16 R80, R136.reuse, R146, R80 ;  /* 0x000000928850723c */ /* 0x040fe20000041850 */
[----:B------:R-:W3:Y:S03]  /*11090*/  LDSM.16.MT88.4 R144, [R217+0x9100] ;  /* 0x00910000d990783b */ /* 0x000ee60000004200 */
[--C-:B--2---:R-:W-:Y:S02]  /*110a0*/  FFMA.FTZ R134, R205, c[0x0][0x2d0], -R194.reuse ;  /* 0x0000b400cd867a23 */ /* 0x104fe400000108c2 */
[--C-:B------:R-:W-:Y:S02]  /*110b0*/  FFMA.FTZ R135, R135, c[0x0][0x2d0], -R194.reuse ;  /* 0x0000b40087877a23 */ /* 0x100fe400000108c2 */
[C---:B-1----:R-:W-:Y:S01]  /*110c0*/  HMMA.16816.F32.BF16 R84, R136.reuse, R148, R84 ;  /* 0x000000948854723c */ /* 0x042fe20000041854 */
[----:B------:R1:W-:Y:S03]  /*110d0*/  MUFU.EX2 R178, R134 ;  /* 0x0000008600b27308 */ /* 0x0003e60000000800 */
[--C-:B------:R-:W-:Y:S04]  /*110e0*/  FFMA.FTZ R184, R184, c[0x0][0x2d0], -R3.reuse ;  /* 0x0000b400b8b87a23 */ /* 0x100fe80000010803 */
[C---:B------:R-:W-:Y:S01]  /*110f0*/  HMMA.16816.F32.BF16 R88, R136.reuse, R150, R88 ;  /* 0x000000968858723c */ /* 0x040fe20000041858 */
[----:B------:R-:W2:Y:S02]  /*11100*/  LDSM.16.MT88.4 R148, [R218+0x9100] ;  /* 0x00910000da94783b */ /* 0x000ea40000004200 */
[----:B------:R3:W-:Y:S05]  /*11110*/  MUFU.EX2 R171, R135 ;  /* 0x0000008700ab7308 */ /* 0x0007ea0000000800 */
[C---:B----4-:R-:W-:Y:S08]  /*11120*/  HMMA.16816.F32.BF16 R92, R136.reuse, R140, R92 ;  /* 0x0000008c885c723c */ /* 0x050ff0000004185c */
[C---:B------:R-:W-:Y:S01]  /*11130*/  HMMA.16816.F32.BF16 R96, R136.reuse, R142, R96 ;  /* 0x0000008e8860723c */ /* 0x040fe20000041860 */
[----:B------:R-:W4:Y:S03]  /*11140*/  LDSM.16.MT88.4 R140, [R220+0x9100] ;  /* 0x00910000dc8c783b */ /* 0x000f260000004200 */
[--C-:B-1----:R-:W-:Y:S04]  /*11150*/  FFMA.FTZ R134, R206, c[0x0][0x2d0], -R194.reuse ;  /* 0x0000b400ce867a23 */ /* 0x102fe800000108c2 */
[C---:B---3--:R-:W-:Y:S01]  /*11160*/  HMMA.16816.F32.BF16 R100, R136.reuse, R144, R100 ;  /* 0x000000908864723c */ /* 0x048fe20000041864 */
[----:B------:R1:W3:Y:S03]  /*11170*/  MUFU.EX2 R177, R134 ;  /* 0x0000008600b17308 */ /* 0x0002e60000000800 */
[--C-:B------:R-:W-:Y:S02]  /*11180*/  FFMA.FTZ R135, R195, c[0x0][0x2d0], -R194.reuse ;  /* 0x0000b400c3877a23 */ /* 0x100fe400000108c2 */
[--C-:B------:R-:W-:Y:S02]  /*11190*/  FFMA.FTZ R195, R197, c[0x0][0x2d0], -R194.reuse ;  /* 0x0000b400c5c37a23 */ /* 0x100fe400000108c2 */
[C---:B------:R-:W-:Y:S01]  /*111a0*/  HMMA.16816.F32.BF16 R104, R136.reuse, R146, R104 ;  /* 0x000000928868723c */ /* 0x040fe20000041868 */
[----:B------:R-:W3:Y:S03]  /*111b0*/  LDSM.16.MT88.4 R144, [R219+0x9100] ;  /* 0x00910000db90783b */ /* 0x000ee60000004200 */
[----:B------:R-:W-:Y:S04]  /*111c0*/  MUFU.EX2 R195, R195 ;  /* 0x000000c300c37308 */ /* 0x000fe80000000800 */
[C---:B--2---:R-:W-:Y:S08]  /*111d0*/  HMMA.16816.F32.BF16 R108, R136.reuse, R148, R108 ;  /* 0x00000094886c723c */ /* 0x044ff0000004186c */
[C---:B------:R-:W-:Y:S01]  /*111e0*/  HMMA.16816.F32.BF16 R112, R136.reuse, R150, R112 ;  /* 0x000000968870723c */ /* 0x040fe20000041870 */
[----:B------:R-:W2:Y:S03]  /*111f0*/  LDSM.16.MT88.4 R148, [R217+0x900] ;  /* 0x00090000d994783b */ /* 0x000ea60000004200 */
[--C-:B-1----:R-:W-:Y:S04]  /*11200*/  FFMA.FTZ R134, R207, c[0x0][0x2d0], -R3.reuse ;  /* 0x0000b400cf867a23 */ /* 0x102fe80000010803 */
[----:B------:R1:W-:Y:S01]  /*11210*/  MUFU.EX2 R211, R134 ;  /* 0x0000008600d37308 */ /* 0x0003e20000000800 */
[C---:B----4-:R-:W-:Y:S08]  /*11220*/  HMMA.16816.F32.BF16 R116, R136.reuse, R140, R116 ;  /* 0x0000008c8874723c */ /* 0x050ff00000041874 */
[C---:B------:R-:W-:Y:S01]  /*11230*/  HMMA.16816.F32.BF16 R120, R136.reuse, R142, R120 ;  /* 0x0000008e8878723c */ /* 0x040fe20000041878 */
[----:B------:R-:W4:Y:S07]  /*11240*/  LDSM.16.MT88.4 R140, [R218+0x900] ;  /* 0x00090000da8c783b */ /* 0x000f2e0000004200 */
[C---:B---3--:R-:W-:Y:S04]  /*11250*/  HMMA.16816.F32.BF16 R124, R136.reuse, R144, R124 ;  /* 0x00000090887c723c */ /* 0x048fe8000004187c */
[--C-:B-1----:R-:W-:Y:S04]  /*11260*/  FFMA.FTZ R134, R208, c[0x0][0x2d0], -R3.reuse ;  /* 0x0000b400d0867a23 */ /* 0x102fe80000010803 */
[----:B------:R-:W-:Y:S01]  /*11270*/  HMMA.16816.F32.BF16 R128, R136, R146, R128 ;  /* 0x000000928880723c */ /* 0x000fe20000041880 */
[----:B------:R-:W1:Y:S01]  /*11280*/  LDSM.16.MT88.4 R144, [R220+0x900] ;  /* 0x00090000dc90783b */ /* 0x000e620000004200 */
[----:B------:R-:W3:Y:S05]  /*11290*/  MUFU.EX2 R210, R134 ;  /* 0x0000008600d27308 */ /* 0x000eea0000000800 */
[----:B------:R-:W-:Y:S02]  /*112a0*/  F2FP.BF16.PACK_AB R136, R179, R169 ;  /* 0x000000a9b388723e */ /* 0x000fe400000010ff */
[----:B------:R-:W-:Y:S03]  /*112b0*/  F2FP.BF16.PACK_AB R137, R212, R213 ;  /* 0x000000d5d489723e */ /* 0x000fe600000010ff */
[----:B------:R-:W-:Y:S02]  /*112c0*/  F2FP.BF16.PACK_AB R138, R177, R178 ;  /* 0x000000b2b18a723e */ /* 0x000fe400000010ff */
[----:B---3--:R-:W-:Y:S01]  /*112d0*/  F2FP.BF16.PACK_AB R139, R210, R211 ;  /* 0x000000d3d28b723e */ /* 0x008fe200000010ff */
[--C-:B------:R-:W-:Y:S04]  /*112e0*/  FFMA.FTZ R134, R209, c[0x0][0x2d0], -R194.reuse ;  /* 0x0000b400d1867a23 */ /* 0x100fe800000108c2 */
[----:B------:R3:W-:Y:S02]  /*112f0*/  MUFU.EX2 R176, R134 ;  /* 0x0000008600b07308 */ /* 0x0007e40000000800 */
[C---:B--2---:R-:W-:Y:S08]  /*11300*/  HMMA.16816.F32.BF16 R4, R136.reuse, R148, R4 ;  /* 0x000000948804723c */ /* 0x044ff00000041804 */
[C---:B------:R-:W-:Y:S01]  /*11310*/  HMMA.16816.F32.BF16 R8, R136.reuse, R150, R8 ;  /* 0x000000968808723c */ /* 0x040fe20000041808 */
[----:B------:R-:W2:Y:S07]  /*11320*/  LDSM.16.MT88.4 R148, [R219+0x900] ;  /* 0x00090000db94783b */ /* 0x000eae0000004200 */
[C---:B----4-:R-:W-:Y:S04]  /*11330*/  HMMA.16816.F32.BF16 R12, R136.reuse, R140, R12 ;  /* 0x0000008c880c723c */ /* 0x050fe8000004180c */
[--C-:B---3--:R-:W-:Y:S04]  /*11340*/  FFMA.FTZ R134, R214, c[0x0][0x2d0], -R194.reuse ;  /* 0x0000b400d6867a23 */ /* 0x108fe800000108c2 */
        /* <DEDUP_REMOVED lines=8> */
[----:B------:R2:W-:Y:S01]  /*113d0*/  MUFU.EX2 R207, R134 ;  /* 0x0000008600cf7308 */ /* 0x0005e20000000800 */
[C---:B------:R-:W-:Y:S01]  /*113e0*/  HMMA.16816.F32.BF16 R32, R136.reuse, R150, R32 ;  /* 0x000000968820723c */ /* 0x040fe20000041820 */
[----:B------:R-:W4:Y:S07]  /*113f0*/  LDSM.16.MT88.4 R148, [R220+0x3900] ;  /* 0x00390000dc94783b */ /* 0x000f2e0000004200 */
[C---:B---3--:R-:W-:Y:S08]  /*11400*/  HMMA.16816.F32.BF16 R36, R136.reuse, R140, R36 ;  /* 0x0000008c8824723c */ /* 0x048ff00000041824 */
[C---:B------:R-:W-:Y:S01]  /*11410*/  HMMA.16816.F32.BF16 R40, R136.reuse, R142, R40 ;  /* 0x0000008e8828723c */ /* 0x040fe20000041828 */
[----:B------:R-:W3:Y:S03]  /*11420*/  LDSM.16.MT88.4 R140, [R219+0x3900] ;  /* 0x00390000db8c783b */ /* 0x000ee60000004200 */
[--C-:B--2---:R-:W-:Y:S04]  /*11430*/  FFMA.FTZ R134, R252, c[0x0][0x2d0], -R3.reuse ;  /* 0x0000b400fc867a23 */ /* 0x104fe80000010803 */
[C---:B-1----:R-:W-:Y:S01]  /*11440*/  HMMA.16816.F32.BF16 R44, R136.reuse, R144, R44 ;  /* 0x00000090882c723c */ /* 0x042fe2000004182c */
[----:B------:R1:W-:Y:S07]  /*11450*/  MUFU.EX2 R206, R134 ;  /* 0x0000008600ce7308 */ /* 0x0003ee0000000800 */
[C---:B------:R-:W-:Y:S01]  /*11460*/  HMMA.16816.F32.BF16 R48, R136.reuse, R146, R48 ;  /* 0x000000928830723c */ /* 0x040fe20000041830 */
[----:B------:R-:W2:Y:S07]  /*11470*/  LDSM.16.MT88.4 R144, [R217+0x6900] ;  /* 0x00690000d990783b */ /* 0x000eae0000004200 */
[C---:B----4-:R-:W-:Y:S08]  /*11480*/  HMMA.16816.F32.BF16 R52, R136.reuse, R148, R52 ;  /* 0x000000948834723c */ /* 0x050ff00000041834 */
[C---:B------:R-:W-:Y:S01]  /*11490*/  HMMA.16816.F32.BF16 R56, R136.reuse, R150, R56 ;  /* 0x000000968838723c */ /* 0x040fe20000041838 */
[----:B------:R-:W4:Y:S03]  /*114a0*/  LDSM.16.MT88.4 R148, [R218+0x6900] ;  /* 0x00690000da94783b */ /* 0x000f260000004200 */
[--C-:B-1----:R-:W-:Y:S04]  /*114b0*/  FFMA.FTZ R134, R173, c[0x0][0x2d0], -R194.reuse ;  /* 0x0000b400ad867a23 */ /* 0x102fe800000108c2 */
[C---:B---3--:R-:W-:Y:S01]  /*114c0*/  HMMA.16816.F32.BF16 R60, R136.reuse, R140, R60 ;  /* 0x0000008c883c723c */ /* 0x048fe2000004183c */
[----:B------:R1:W3:Y:S07]  /*114d0*/  MUFU.EX2 R174, R134 ;  /* 0x0000008600ae7308 */ /* 0x0002ee0000000800 */
[C---:B------:R-:W-:Y:S01]  /*114e0*/  HMMA.16816.F32.BF16 R64, R136.reuse, R142, R64 ;  /* 0x0000008e8840723c */ /* 0x040fe20000041840 */
[----:B------:R-:W3:Y:S07]  /*114f0*/  LDSM.16.MT88.4 R140, [R220+0x6900] ;  /* 0x00690000dc8c783b */ /* 0x000eee0000004200 */
        /* <DEDUP_REMOVED lines=10> */
[C---:B------:R-:W-:Y:S01]  /*115a0*/  HMMA.16816.F32.BF16 R88, R136.reuse, R142, R88 ;  /* 0x0000008e8858723c */ /* 0x040fe20000041858 */
[----:B------:R-:W1:Y:S01]  /*115b0*/  LDSM.16.MT88.4 R140, [R218+0x9900] ;  /* 0x00990000da8c783b */ /* 0x000e620000004200 */
[----:B------:R3:W1:Y:S06]  /*115c0*/  MUFU.EX2 R204, R134 ;  /* 0x0000008600cc7308 */ /* 0x00066c0000000800 */
[C---:B--2---:R-:W-:Y:S08]  /*115d0*/  HMMA.16816.F32.BF16 R92, R136.reuse, R144, R92 ;  /* 0x00000090885c723c */ /* 0x044ff0000004185c */
[C---:B------:R-:W-:Y:S01]  /*115e0*/  HMMA.16816.F32.BF16 R96, R136.reuse, R146, R96 ;  /* 0x000000928860723c */ /* 0x040fe20000041860 */
[----:B------:R-:W2:Y:S07]  /*115f0*/  LDSM.16.MT88.4 R144, [R220+0x9900] ;  /* 0x00990000dc90783b */ /* 0x000eae0000004200 */
[C---:B----4-:R-:W-:Y:S04]  /*11600*/  HMMA.16816.F32.BF16 R100, R136.reuse, R148, R100 ;  /* 0x000000948864723c */ /* 0x050fe80000041864 */
[--C-:B---3--:R-:W-:Y:S04]  /*11610*/  FFMA.FTZ R134, R167, c[0x0][0x2d0], -R194.reuse ;  /* 0x0000b400a7867a23 */ /* 0x108fe800000108c2 */
[----:B------:R3:W-:Y:S01]  /*11620*/  MUFU.EX2 R180, R134 ;  /* 0x0000008600b47308 */ /* 0x0007e20000000800 */
[C---:B------:R-:W-:Y:S01]  /*11630*/  HMMA.16816.F32.BF16 R104, R136.reuse, R150, R104 ;  /* 0x000000968868723c */ /* 0x040fe20000041868 */
[----:B------:R-:W4:Y:S07]  /*11640*/  LDSM.16.MT88.4 R148, [R219+0x9900] ;  /* 0x00990000db94783b */ /* 0x000f2e0000004200 */
[C---:B-1----:R-:W-:Y:S08]  /*11650*/  HMMA.16816.F32.BF16 R108, R136.reuse, R140, R108 ;  /* 0x0000008c886c723c */ /* 0x042ff0000004186c */
[C---:B------:R-:W-:Y:S01]  /*11660*/  HMMA.16816.F32.BF16 R112, R136.reuse, R142, R112 ;  /* 0x0000008e8870723c */ /* 0x040fe20000041870 */
[----:B------:R-:W1:Y:S03]  /*11670*/  LDSM.16.MT88.4 R140, [R217+0x1100] ;  /* 0x00110000d98c783b */ /* 0x000e660000004200 */
[--C-:B---3--:R-:W-:Y:S04]  /*11680*/  FFMA.FTZ R134, R166, c[0x0][0x2d0], -R194.reuse ;  /* 0x0000b400a6867a23 */ /* 0x108fe800000108c2 */
[C---:B--2---:R-:W-:Y:S01]  /*11690*/  HMMA.16816.F32.BF16 R116, R136.reuse, R144, R116 ;  /* 0x000000908874723c */ /* 0x044fe20000041874 */
[----:B------:R2:W3:Y:S07]  /*116a0*/  MUFU.EX2 R252, R134 ;  /* 0x0000008600fc7308 */ /* 0x0004ee0000000800 */
[C---:B------:R-:W-:Y:S01]  /*116b0*/  HMMA.16816.F32.BF16 R120, R136.reuse, R146, R120 ;  /* 0x000000928878723c */ /* 0x040fe20000041878 */
[----:B------:R-:W3:Y:S07]  /*116c0*/  LDSM.16.MT88.4 R144, [R218+0x1100] ;  /* 0x00110000da90783b */ /* 0x000eee0000004200 */
[C---:B----4-:R-:W-:Y:S08]  /*116d0*/  HMMA.16816.F32.BF16 R124, R136.reuse, R148, R124 ;  /* 0x00000094887c723c */ /* 0x050ff0000004187c */
[----:B------:R-:W-:Y:S01]  /*116e0*/  HMMA.16816.F32.BF16 R128, R136, R150, R128 ;  /* 0x000000968880723c */ /* 0x000fe20000041880 */
[----:B------:R-:W4:Y:S03]  /*116f0*/  LDSM.16.MT88.4 R148, [R220+0x1100] ;  /* 0x00110000dc94783b */ /* 0x000f260000004200 */
[--C-:B--2---:R-:W-:Y:S03]  /*11700*/  FFMA.FTZ R134, R200, c[0x0][0x2d0], -R3.reuse ;  /* 0x0000b400c8867a23 */ /* 0x104fe60000010803 */
[----:B------:R-:W-:Y:S01]  /*11710*/  F2FP.BF16.PACK_AB R138, R174, R171 ;  /* 0x000000abae8a723e */ /* 0x000fe200000010ff */
[----:B------:R2:W-:Y:S01]  /*11720*/  MUFU.EX2 R200, R134 ;  /* 0x0000008600c87308 */ /* 0x0005e20000000800 */
[----:B------:R-:W-:Y:S03]  /*11730*/  F2FP.BF16.PACK_AB R136, R170, R176 ;  /* 0x000000b0aa88723e */ /* 0x000fe600000010ff */
[----:B------:R-:W-:Y:S02]  /*11740*/  F2FP.BF16.PACK_AB R137, R206, R207 ;  /* 0x000000cfce89723e */ /* 0x000fe400000010ff */
[----:B------:R-:W-:Y:S07]  /*11750*/  F2FP.BF16.PACK_AB R139, R204, R203 ;  /* 0x000000cbcc8b723e */ /* 0x000fee00000010ff */
[C---:B-1----:R-:W-:Y:S08]  /*11760*/  HMMA.16816.F32.BF16 R4, R136.reuse, R140, R4 ;  /* 0x0000008c8804723c */ /* 0x042ff00000041804 */
[C---:B------:R-:W-:Y:S01]  /*11770*/  HMMA.16816.F32.BF16 R8, R136.reuse, R142, R8 ;  /* 0x0000008e8808723c */ /* 0x040fe20000041808 */
[----:B------:R-:W1:Y:S03]  /*11780*/  LDSM.16.MT88.4 R140, [R219+0x1100] ;  /* 0x00110000db8c783b */ /* 0x000e660000004200 */
[--C-:B--2---:R-:W-:Y:S04]  /*11790*/  FFMA.FTZ R134, R165, c[0x0][0x2d0], -R3.reuse ;  /* 0x0000b400a5867a23 */ /* 0x104fe80000010803 */
[C---:B---3--:R-:W-:Y:S01]  /*117a0*/  HMMA.16816.F32.BF16 R12, R136.reuse, R144, R12 ;  /* 0x00000090880c723c */ /* 0x048fe2000004180c */
[----:B------:R2:W3:Y:S07]  /*117b0*/  MUFU.EX2 R201, R134 ;  /* 0x0000008600c97308 */ /* 0x0004ee0000000800 */
[C---:B------:R-:W-:Y:S01]  /*117c0*/  HMMA.16816.F32.BF16 R16, R136.reuse, R146, R16 ;  /* 0x000000928810723c */ /* 0x040fe20000041810 */
[----:B------:R-:W3:Y:S07]  /*117d0*/  LDSM.16.MT88.4 R144, [R217+0x4100] ;  /* 0x00410000d990783b */ /* 0x000eee0000004200 */
[C---:B----4-:R-:W-:Y:S08]  /*117e0*/  HMMA.16816.F32.BF16 R20, R136.reuse, R148, R20 ;  /* 0x000000948814723c */ /* 0x050ff00000041814 */
[C---:B------:R-:W-:Y:S01]  /*117f0*/  HMMA.16816.F32.BF16 R24, R136.reuse, R150, R24 ;  /* 0x000000968818723c */ /* 0x040fe20000041818 */
[----:B------:R-:W4:Y:S03]  /*11800*/  LDSM.16.MT88.4 R148, [R218+0x4100] ;  /* 0x00410000da94783b */ /* 0x000f260000004200 */
[--C-:B--2---:R-:W-:Y:S04]  /*11810*/  FFMA.FTZ R134, R164, c[0x0][0x2d0], -R194.reuse ;  /* 0x0000b400a4867a23 */ /* 0x104fe800000108c2 */
[----:B------:R2:W-:Y:S01]  /*11820*/  MUFU.EX2 R215, R134 ;  /* 0x0000008600d77308 */ /* 0x0005e20000000800 */
[C---:B-1----:R-:W-:Y:S01]  /*11830*/  HMMA.16816.F32.BF16 R28, R136.reuse, R140, R28 ;  /* 0x0000008c881c723c */ /* 0x042fe2000004181c */
[----:B------:R-:W-:Y:S07]  /*11840*/  LDSM.16.MT88.4 R164, [R219+0x2900] ;  /* 0x00290000dba4783b */ /* 0x000fee0000004200 */
[C---:B------:R-:W-:Y:S01]  /*11850*/  HMMA.16816.F32.BF16 R32, R136.reuse, R142, R32 ;  /* 0x0000008e8820723c */ /* 0x040fe20000041820 */
[----:B------:R-:W1:Y:S07]  /*11860*/  LDSM.16.MT88.4 R140, [R220+0x4100] ;  /* 0x00410000dc8c783b */ /* 0x000e6e0000004200 */
[C---:B---3--:R-:W-:Y:S04]  /*11870*/  HMMA.16816.F32.BF16 R36, R136.reuse, R144, R36 ;  /* 0x000000908824723c */ /* 0x048fe80000041824 */
[--C-:B--2---:R-:W-:Y:S04]  /*11880*/  FFMA.FTZ R134, R163, c[0x0][0x2d0], -R194.reuse ;  /* 0x0000b400a3867a23 */ /* 0x104fe800000108c2 */
[C---:B------:R-:W-:Y:S01]  /*11890*/  HMMA.16816.F32.BF16 R40, R136.reuse, R146, R40 ;  /* 0x000000928828723c */ /* 0x040fe20000041828 */
[----:B------:R-:W2:Y:S01]  /*118a0*/  LDSM.16.MT88.4 R144, [R219+0x4100] ;  /* 0x00410000db90783b */ /* 0x000ea20000004200 */
[----:B------:R3:W2:Y:S06]  /*118b0*/  MUFU.EX2 R214, R134 ;  /* 0x0000008600d67308 */ /* 0x0006ac0000000800 */
[C---:B----4-:R-:W-:Y:S01]  /*118c0*/  HMMA.16816.F32.BF16 R44, R136.reuse, R148, R44 ;  /* 0x00000094882c723c */ /* 0x050fe2000004182c */
[----:B------:R-:W4:Y:S07]  /*118d0*/  LDL.LU R163, [R1+0x8] ;  /* 0x0000080001a37983 */ /* 0x000f2e0000300800 */
[C---:B------:R-:W-:Y:S01]  /*118e0*/  HMMA.16816.F32.BF16 R48, R136.reuse, R150, R48 ;  /* 0x000000968830723c */ /* 0x040fe20000041830 */
[----:B------:R-:W2:Y:S07]  /*118f0*/  LDSM.16.MT88.4 R148, [R217+0x7100] ;  /* 0x00710000d994783b */ /* 0x000eae0000004200 */
[C---:B-1----:R-:W-:Y:S04]  /*11900*/  HMMA.16816.F32.BF16 R52, R136.reuse, R140, R52 ;  /* 0x0000008c8834723c */ /* 0x042fe80000041834 */
[--C-:B---3--:R-:W-:Y:S04]  /*11910*/  FFMA.FTZ R134, R199, c[0x0][0x2d0], -R3.reuse ;  /* 0x0000b400c7867a23 */ /* 0x108fe80000010803 */
[----:B------:R1:W-:Y:S01]  /*11920*/  MUFU.EX2 R199, R134 ;  /* 0x0000008600c77308 */ /* 0x0003e20000000800 */
[C---:B------:R-:W-:Y:S01]  /*11930*/  HMMA.16816.F32.BF16 R56, R136.reuse, R142, R56 ;  /* 0x0000008e8838723c */ /* 0x040fe20000041838 */
[----:B------:R-:W3:Y:S07]  /*11940*/  LDSM.16.MT88.4 R140, [R218+0x7100] ;  /* 0x00710000da8c783b */ /* 0x000eee0000004200 */
[C---:B--2---:R-:W-:Y:S08]  /*11950*/  HMMA.16816.F32.BF16 R60, R136.reuse, R144, R60 ;  /* 0x00000090883c723c */ /* 0x044ff0000004183c */
[C---:B------:R-:W-:Y:S01]  /*11960*/  HMMA.16816.F32.BF16 R64, R136.reuse, R146, R64 ;  /* 0x000000928840723c */ /* 0x040fe20000041840 */
[----:B------:R-:W2:Y:S03]  /*11970*/  LDSM.16.MT88.4 R144, [R220+0x7100] ;  /* 0x00710000dc90783b */ /* 0x000ea60000004200 */
[--C-:B-1----:R-:W-:Y:S04]  /*11980*/  FFMA.FTZ R134, R162, c[0x0][0x2d0], -R3.reuse ;  /* 0x0000b400a2867a23 */ /* 0x102fe80000010803 */
[C---:B------:R-:W-:Y:S04]  /*11990*/  HMMA.16816.F32.BF16 R68, R136.reuse, R148, R68 ;  /* 0x000000948844723c */ /* 0x040fe80000041844 */
[----:B------:R-:W-:Y:S02]  /*119a0*/  MOV R162, R198 ;  /* 0x000000c600a27202 */ /* 0x000fe40000000f00 */
[----:B------:R1:W1:Y:S02]  /*119b0*/  MUFU.EX2 R198, R134 ;  /* 0x0000008600c67308 */ /* 0x0002640000000800 */
[C---:B------:R-:W-:Y:S01]  /*119c0*/  HMMA.16816.F32.BF16 R72, R136.reuse, R150, R72 ;  /* 0x000000968848723c */ /* 0x040fe20000041848 */
[----:B------:R-:W2:Y:S07]  /*119d0*/  LDSM.16.MT88.4 R148, [R219+0x7100] ;  /* 0x00710000db94783b */ /* 0x000eae0000004200 */
[C---:B---3--:R-:W-:Y:S08]  /*119e0*/  HMMA.16816.F32.BF16 R76, R136.reuse, R140, R76 ;  /* 0x0000008c884c723c */ /* 0x048ff0000004184c */
[C---:B------:R-:W-:Y:S01]  /*119f0*/  HMMA.16816.F32.BF16 R80, R136.reuse, R142, R80 ;  /* 0x0000008e8850723c */ /* 0x040fe20000041850 */
[----:B------:R-:W3:Y:S03]  /*11a00*/  LDSM.16.MT88.4 R140, [R217+0xa100] ;  /* 0x00a10000d98c783b */ /* 0x000ee60000004200 */
[--C-:B-1----:R-:W-:Y:S04]  /*11a10*/  FFMA.FTZ R134, R162, c[0x0][0x2d0], -R194.reuse ;  /* 0x0000b400a2867a23 */ /* 0x102fe800000108c2 */
[C---:B--2---:R-:W-:Y:S01]  /*11a20*/  HMMA.16816.F32.BF16 R84, R136.reuse, R144, R84 ;  /* 0x000000908854723c */ /* 0x044fe20000041854 */
[----:B------:R-:W2:Y:S01]  /*11a30*/  LDL.LU R162, [R1+0xc] ;  /* 0x00000c0001a27983 */ /* 0x000ea20000300800 */
[----:B------:R1:W-:Y:S06]  /*11a40*/  MUFU.EX2 R209, R134 ;  /* 0x0000008600d17308 */ /* 0x0003ec0000000800 */
[C---:B------:R-:W-:Y:S01]  /*11a50*/  HMMA.16816.F32.BF16 R88, R136.reuse, R146, R88 ;  /* 0x000000928858723c */ /* 0x040fe20000041858 */
[----:B------:R-:W3:Y:S07]  /*11a60*/  LDSM.16.MT88.4 R144, [R218+0xa100] ;  /* 0x00a10000da90783b */ /* 0x000eee0000004200 */
[C---:B------:R-:W-:Y:S08]  /*11a70*/  HMMA.16816.F32.BF16 R92, R136.reuse, R148, R92 ;  /* 0x00000094885c723c */ /* 0x040ff0000004185c */
[C---:B------:R-:W-:Y:S01]  /*11a80*/  HMMA.16816.F32.BF16 R96, R136.reuse, R150, R96 ;  /* 0x000000968860723c */ /* 0x040fe20000041860 */
[----:B------:R-:W3:Y:S03]  /*11a90*/  LDSM.16.MT88.4 R148, [R220+0xa100] ;  /* 0x00a10000dc94783b */ /* 0x000ee60000004200 */
[--C-:B-1----:R-:W-:Y:S01]  /*11aa0*/  FFMA.FTZ R134, R161, c[0x0][0x2d0], -R194.reuse ;  /* 0x0000b400a1867a23 */ /* 0x102fe200000108c2 */
[----:B------:R-:W-:Y:S02]  /*11ab0*/  MOV R161, R159 ;  /* 0x0000009f00a17202 */ /* 0x000fe40000000f00 */
[----:B------:R-:W-:Y:S01]  /*11ac0*/  MOV R159, R157 ;  /* 0x0000009d009f7202 */ /* 0x000fe20000000f00 */
[----:B------:R1:W-:Y:S01]  /*11ad0*/  MUFU.EX2 R208, R134 ;  /* 0x0000008600d07308 */ /* 0x0003e20000000800 */
[C---:B---3--:R-:W-:Y:S03]  /*11ae0*/  HMMA.16816.F32.BF16 R100, R136.reuse, R140, R100 ;  /* 0x0000008c8864723c */ /* 0x048fe60000041864 */
[----:B------:R-:W-:Y:S02]  /*11af0*/  MOV R157, R192 ;  /* 0x000000c0009d7202 */ /* 0x000fe40000000f00 */
[----:B------:R-:W-:Y:S03]  /*11b00*/  MOV R173, R161 ;  /* 0x000000a100ad7202 */ /* 0x000fe60000000f00 */
[C---:B------:R-:W-:Y:S01]  /*11b10*/  HMMA.16816.F32.BF16 R104, R136.reuse, R142, R104 ;  /* 0x0000008e8868723c */ /* 0x040fe20000041868 */
[----:B------:R-:W3:Y:S07]  /*11b20*/  LDSM.16.MT88.4 R140, [R219+0xa100] ;  /* 0x00a10000db8c783b */ /* 0x000eee0000004200 */
[C---:B------:R-:W-:Y:S04]  /*11b30*/  HMMA.16816.F32.BF16 R108, R136.reuse, R144, R108 ;  /* 0x00000090886c723c */ /* 0x040fe8000004186c */
[--C-:B-1----:R-:W-:Y:S04]  /*11b40*/  FFMA.FTZ R134, R152, c[0x0][0x2d0], -R3.reuse ;  /* 0x0000b40098867a23 */ /* 0x102fe80000010803 */
[C---:B------:R-:W-:Y:S01]  /*11b50*/  HMMA.16816.F32.BF16 R112, R136.reuse, R146, R112 ;  /* 0x000000928870723c */ /* 0x040fe20000041870 */
[----:B------:R-:W1:Y:S03]  /*11b60*/  LDSM.16.MT88.4 R144, [R217+0x1900] ;  /* 0x00190000d990783b */ /* 0x000e660000004200 */
[----:B------:R-:W-:Y:S02]  /*11b70*/  MOV R152, R193 ;  /* 0x000000c100987202 */ /* 0x000fe40000000f00 */
[----:B------:R3:W-:Y:S02]  /*11b80*/  MUFU.EX2 R193, R134 ;  /* 0x0000008600c17308 */ /* 0x0007e40000000800 */
[C---:B------:R-:W-:Y:S08]  /*11b90*/  HMMA.16816.F32.BF16 R116, R136.reuse, R148, R116 ;  /* 0x000000948874723c */ /* 0x040ff00000041874 */
[C---:B------:R-:W-:Y:S01]  /*11ba0*/  HMMA.16816.F32.BF16 R120, R136.reuse, R150, R120 ;  /* 0x000000968878723c */ /* 0x040fe20000041878 */
[----:B------:R-:W1:Y:S07]  /*11bb0*/  LDSM.16.MT88.4 R148, [R218+0x1900] ;  /* 0x00190000da94783b */ /* 0x000e6e0000004200 */
[C---:B---3--:R-:W-:Y:S04]  /*11bc0*/  HMMA.16816.F32.BF16 R124, R136.reuse, R140, R124 ;  /* 0x0000008c887c723c */ /* 0x048fe8000004187c */
[--C-:B------:R-:W-:Y:S01]  /*11bd0*/  FFMA.FTZ R134, R160, c[0x0][0x2d0], -R3.reuse ;  /* 0x0000b400a0867a23 */ /* 0x100fe20000010803 */
[----:B------:R-:W-:Y:S03]  /*11be0*/  MOV R160, R158 ;  /* 0x0000009e00a07202 */ /* 0x000fe60000000f00 */
[----:B------:R-:W-:Y:S01]  /*11bf0*/  HMMA.16816.F32.BF16 R128, R136, R142, R128 ;  /* 0x0000008e8880723c */ /* 0x000fe20000041880 */
[----:B------:R-:W3:Y:S01]  /*11c00*/  LDSM.16.MT88.4 R140, [R220+0x1900] ;  /* 0x00190000dc8c783b */ /* 0x000ee20000004200 */
[----:B------:R1:W-:Y:S02]  /*11c10*/  MUFU.EX2 R192, R134 ;  /* 0x0000008600c07308 */ /* 0x0003e40000000800 */
[----:B------:R-:W-:Y:S02]  /*11c20*/  MOV R158, R155 ;  /* 0x0000009b009e7202 */ /* 0x000fe40000000f00 */
[----:B------:R-:W-:Y:S02]  /*11c30*/  MOV R175, R160 ;  /* 0x000000a000af7202 */ /* 0x000fe40000000f00 */
[----:B------:R-:W-:Y:S04]  /*11c40*/  F2FP.BF16.PACK_AB R136, R252, R180 ;  /* 0x000000b4fc88723e */ /* 0x000fe800000010ff */
[----:B------:R-:W-:Y:S02]  /*11c50*/  F2FP.BF16.PACK_AB R137, R201, R200 ;  /* 0x000000c8c989723e */ /* 0x000fe400000010ff */
[----:B------:R-:W-:Y:S02]  /*11c60*/  F2FP.BF16.PACK_AB R138, R214, R215 ;  /* 0x000000d7d68a723e */ /* 0x000fe400000010ff */
[----:B------:R-:W-:Y:S02]  /*11c70*/  F2FP.BF16.PACK_AB R139, R198, R199 ;  /* 0x000000c7c68b723e */ /* 0x000fe400000010ff */
[----:B------:R-:W-:Y:S02]  /*11c80*/  MOV R160, R159 ;  /* 0x0000009f00a07202 */ /* 0x000fe40000000f00 */
[----:B------:R-:W-:Y:S03]  /*11c90*/  MOV R161, R158 ;  /* 0x0000009e00a17202 */ /* 0x000fe60000000f00 */
[C---:B-1----:R-:W-:Y:S03]  /*11ca0*/  HMMA.16816.F32.BF16 R4, R136.reuse, R144, R4 ;  /* 0x000000908804723c */ /* 0x042fe60000041804 */
[--C-:B------:R-:W-:Y:S01]  /*11cb0*/  FFMA.FTZ R134, R154, c[0x0][0x2d0], -R194.reuse ;  /* 0x0000b4009a867a23 */ /* 0x100fe200000108c2 */
[----:B------:R-:W-:Y:S03]  /*11cc0*/  MOV R181, R161 ;  /* 0x000000a100b57202 */ /* 0x000fe60000000f00 */
[----:B------:R1:W-:Y:S01]  /*11cd0*/  MUFU.EX2 R205, R134 ;  /* 0x0000008600cd7308 */ /* 0x0003e20000000800 */
[C---:B------:R-:W-:Y:S01]  /*11ce0*/  HMMA.16816.F32.BF16 R8, R136.reuse, R146, R8 ;  /* 0x000000928808723c */ /* 0x040fe20000041808 */
[----:B------:R-:W3:Y:S07]  /*11cf0*/  LDSM.16.MT88.4 R144, [R219+0x1900] ;  /* 0x00190000db90783b */ /* 0x000eee0000004200 */
[C---:B------:R-:W-:Y:S08]  /*11d00*/  HMMA.16816.F32.BF16 R12, R136.reuse, R148, R12 ;  /* 0x00000094880c723c */ /* 0x040ff0000004180c */
[C---:B------:R-:W-:Y:S01]  /*11d10*/  HMMA.16816.F32.BF16 R16, R136.reuse, R150, R16 ;  /* 0x000000968810723c */ /* 0x040fe20000041810 */
[----:B------:R-:W3:Y:S03]  /*11d20*/  LDSM.16.MT88.4 R148, [R217+0x4900] ;  /* 0x00490000d994783b */ /* 0x000ee60000004200 */
[--C-:B-1----:R-:W-:Y:S04]  /*11d30*/  FFMA.FTZ R134, R153, c[0x0][0x2d0], -R194.reuse ;  /* 0x0000b40099867a23 */ /* 0x102fe800000108c2 */
[C---:B---3--:R-:W-:Y:S01]  /*11d40*/  HMMA.16816.F32.BF16 R20, R136.reuse, R140, R20 ;  /* 0x0000008c8814723c */ /* 0x048fe20000041814 */
[----:B------:R1:W-:Y:S07]  /*11d50*/  MUFU.EX2 R202, R134 ;  /* 0x0000008600ca7308 */ /* 0x0003ee0000000800 */
[C---:B------:R-:W-:Y:S01]  /*11d60*/  HMMA.16816.F32.BF16 R24, R136.reuse, R142, R24 ;  /* 0x0000008e8818723c */ /* 0x040fe20000041818 */
[----:B------:R-:W3:Y:S07]  /*11d70*/  LDSM.16.MT88.4 R140, [R218+0x4900] ;  /* 0x00490000da8c783b */ /* 0x000eee0000004200 */
[C---:B------:R-:W-:Y:S08]  /*11d80*/  HMMA.16816.F32.BF16 R28, R136.reuse, R144, R28 ;  /* 0x00000090881c723c */ /* 0x040ff0000004181c */
[C---:B------:R-:W-:Y:S01]  /*11d90*/  HMMA.16816.F32.BF16 R32, R136.reuse, R146, R32 ;  /* 0x000000928820723c */ /* 0x040fe20000041820 */
[----:B------:R-:W4:Y:S03]  /*11da0*/  LDSM.16.MT88.4 R144, [R220+0x4900] ;  /* 0x00490000dc90783b */ /* 0x000f260000004200 */
[--C-:B-1----:R-:W-:Y:S04]  /*11db0*/  FFMA.FTZ R134, R191, c[0x0][0x2d0], -R3.reuse ;  /* 0x0000b400bf867a23 */ /* 0x102fe80000010803 */
[C---:B------:R-:W-:Y:S01]  /*11dc0*/  HMMA.16816.F32.BF16 R36, R136.reuse, R148, R36 ;  /* 0x000000948824723c */ /* 0x040fe20000041824 */
[----:B------:R1:W-:Y:S07]  /*11dd0*/  MUFU.EX2 R191, R134 ;  /* 0x0000008600bf7308 */ /* 0x0003ee0000000800 */
[C---:B------:R-:W-:Y:S01]  /*11de0*/  HMMA.16816.F32.BF16 R40, R136.reuse, R150, R40 ;  /* 0x000000968828723c */ /* 0x040fe20000041828 */
[----:B------:R-:W4:Y:S07]  /*11df0*/  LDSM.16.MT88.4 R148, [R219+0x4900] ;  /* 0x00490000db94783b */ /* 0x000f2e0000004200 */
[C---:B---3--:R-:W-:Y:S08]  /*11e00*/  HMMA.16816.F32.BF16 R44, R136.reuse, R140, R44 ;  /* 0x0000008c882c723c */ /* 0x048ff0000004182c */
[C---:B------:R-:W-:Y:S01]  /*11e10*/  HMMA.16816.F32.BF16 R48, R136.reuse, R142, R48 ;  /* 0x0000008e8830723c */ /* 0x040fe20000041830 */
[----:B------:R-:W3:Y:S03]  /*11e20*/  LDSM.16.MT88.4 R140, [R217+0x7900] ;  /* 0x00790000d98c783b */ /* 0x000ee60000004200 */
[----:B-1----:R-:W-:Y:S04]  /*11e30*/  FFMA.FTZ R134, R190, c[0x0][0x2d0], -R3 ;  /* 0x0000b400be867a23 */ /* 0x002fe80000010803 */
[----:B------:R1:W-:Y:S01]  /*11e40*/  MUFU.EX2 R190, R134 ;  /* 0x0000008600be7308 */ /* 0x0003e20000000800 */
[C---:B----4-:R-:W-:Y:S08]  /*11e50*/  HMMA.16816.F32.BF16 R52, R136.reuse, R144, R52 ;  /* 0x000000908834723c */ /* 0x050ff00000041834 */
[C---:B------:R-:W-:Y:S01]  /*11e60*/  HMMA.16816.F32.BF16 R56, R136.reuse, R146, R56 ;  /* 0x000000928838723c */ /* 0x040fe20000041838 */
[----:B------:R-:W4:Y:S03]  /*11e70*/  LDSM.16.MT88.4 R144, [R218+0x7900] ;  /* 0x00790000da90783b */ /* 0x000f260000004200 */
[----:B------:R-:W-:Y:S01]  /*11e80*/  FFMA.FTZ R2, R2, R163, R189 ;  /* 0x000000a302027223 */ /* 0x000fe200000100bd */
[----:B------:R-:W-:Y:S03]  /*11e90*/  MOV R163, R156 ;  /* 0x0000009c00a37202 */ /* 0x000fe60000000f00 */
[C---:B------:R-:W-:Y:S04]  /*11ea0*/  HMMA.16816.F32.BF16 R60, R136.reuse, R148, R60 ;  /* 0x00000094883c723c */ /* 0x040fe8000004183c */
[--C-:B-1----:R-:W-:Y:S04]  /*11eb0*/  FFMA.FTZ R134, R152, c[0x0][0x2d0], -R194.reuse ;  /* 0x0000b40098867a23 */ /* 0x102fe800000108c2 */
[C---:B------:R-:W-:Y:S01]  /*11ec0*/  HMMA.16816.F32.BF16 R64, R136.reuse, R150, R64 ;  /* 0x000000968840723c */ /* 0x040fe20000041840 */
[----:B------:R-:W1:Y:S01]  /*11ed0*/  LDSM.16.MT88.4 R148, [R220+0x7900] ;  /* 0x00790000dc94783b */ /* 0x000e620000004200 */
[----:B------:R-:W-:Y:S02]  /*11ee0*/  MUFU.EX2 R197, R134 ;  /* 0x0000008600c57308 */ /* 0x000fe40000000800 */
[----:B------:R-:W-:Y:S04]  /*11ef0*/  FFMA.FTZ R194, R196, c[0x0][0x2d0], -R194 ;  /* 0x0000b400c4c27a23 */ /* 0x000fe800000108c2 */
[C---:B---3--:R-:W-:Y:S01]  /*11f00*/  HMMA.16816.F32.BF16 R68, R136.reuse, R140, R68 ;  /* 0x0000008c8844723c */ /* 0x048fe20000041844 */
[----:B------:R-:W-:Y:S03]  /*11f10*/  LDSM.16.MT88.4 R152, [R220+0x2100] ;  /* 0x00210000dc98783b */ /* 0x000fe60000004200 */
[----:B------:R-:W-:Y:S04]  /*11f20*/  MUFU.EX2 R194, R194 ;  /* 0x000000c200c27308 */ /* 0x000fe80000000800 */
[C---:B------:R-:W-:Y:S01]  /*11f30*/  HMMA.16816.F32.BF16 R72, R136.reuse, R142, R72 ;  /* 0x0000008e8848723c */ /* 0x040fe20000041848 */
[----:B------:R-:W3:Y:S05]  /*11f40*/  LDSM.16.MT88.4 R140, [R219+0x7900] ;  /* 0x00790000db8c783b */ /* 0x000eea0000004200 */
[----:B------:R-:W3:Y:S02]  /*11f50*/  MUFU.EX2 R196, R135 ;  /* 0x0000008700c47308 */ /* 0x000ee40000000800 */
[C---:B----4-:R-:W-:Y:S08]  /*11f60*/  HMMA.16816.F32.BF16 R76, R136.reuse, R144, R76 ;  /* 0x00000090884c723c */ /* 0x050ff0000004184c */
[C---:B------:R-:W-:Y:S01]  /*11f70*/  HMMA.16816.F32.BF16 R80, R136.reuse, R146, R80 ;  /* 0x000000928850723c */ /* 0x040fe20000041850 */
[----:B------:R-:W4:Y:S01]  /*11f80*/  LDSM.16.MT88.4 R144, [R217+0xa900] ;  /* 0x00a90000d990783b */ /* 0x000f220000004200 */
[----:B------:R3:W-:Y:S06]  /*11f90*/  MUFU.EX2 R135, R184 ;  /* 0x000000b800877308 */ /* 0x0007ec0000000800 */
[C---:B-1----:R-:W-:Y:S08]  /*11fa0*/  HMMA.16816.F32.BF16 R84, R136.reuse, R148, R84 ;  /* 0x000000948854723c */ /* 0x042ff00000041854 */
[C---:B------:R-:W-:Y:S01]  /*11fb0*/  HMMA.16816.F32.BF16 R88, R136.reuse, R150, R88 ;  /* 0x000000968858723c */ /* 0x040fe20000041858 */
[----:B------:R-:W1:Y:S07]  /*11fc0*/  LDSM.16.MT88.4 R148, [R218+0xa900] ;  /* 0x00a90000da94783b */ /* 0x000e6e0000004200 */
[C---:B---3--:R-:W-:Y:S04]  /*11fd0*/  HMMA.16816.F32.BF16 R92, R136.reuse, R140, R92 ;  /* 0x0000008c885c723c */ /* 0x048fe8000004185c */
[----:B------:R-:W-:Y:S04]  /*11fe0*/  F2FP.BF16.PACK_AB R184, R196, R197 ;  /* 0x000000c5c4b8723e */ /* 0x000fe800000010ff */
[C---:B------:R-:W-:Y:S01]  /*11ff0*/  HMMA.16816.F32.BF16 R96, R136.reuse, R142, R96 ;  /* 0x0000008e8860723c */ /* 0x040fe20000041860 */
[----:B------:R-:W3:Y:S03]  /*12000*/  LDSM.16.MT88.4 R140, [R220+0xa900] ;  /* 0x00a90000dc8c783b */ /* 0x000ee60000004200 */
[----:B--2---:R-:W-:Y:S01]  /*12010*/  FFMA.FTZ R168, R0, R162, R186 ;  /* 0x000000a200a87223 */ /* 0x004fe200000100ba */
[----:B------:R-:W-:Y:S01]  /*12020*/  MOV R162, R157 ;  /* 0x0000009d00a27202 */ /* 0x000fe20000000f00 */
[--C-:B------:R-:W-:Y:S01]  /*12030*/  FFMA.FTZ R0, R163, c[0x0][0x2d0], -R3.reuse ;  /* 0x0000b400a3007a23 */ /* 0x100fe20000010803 */
[----:B------:R-:W-:Y:S01]  /*12040*/  F2FP.BF16.PACK_AB R186, R194, R195 ;  /* 0x000000c3c2ba723e */ /* 0x000fe200000010ff */
[C---:B----4-:R-:W-:Y:S01]  /*12050*/  HMMA.16816.F32.BF16 R100, R136.reuse, R144, R100 ;  /* 0x000000908864723c */ /* 0x050fe20000041864 */
[----:B------:R-:W-:Y:S01]  /*12060*/  LDSM.16.MT88.4 R156, [R218+0x5100] ;  /* 0x00510000da9c783b */ /* 0x000fe20000004200 */
[----:B------:R2:W-:Y:S02]  /*12070*/  MUFU.EX2 R189, R0 ;  /* 0x0000000000bd7308 */ /* 0x0005e40000000800 */
[----:B------:R-:W-:Y:S04]  /*12080*/  MOV R172, R162 ;  /* 0x000000a200ac7202 */ /* 0x000fe80000000f00 */
[C---:B------:R-:W-:Y:S01]  /*12090*/  HMMA.16816.F32.BF16 R104, R136.reuse, R146, R104 ;  /* 0x000000928868723c */ /* 0x040fe20000041868 */
[----:B------:R-:W4:Y:S07]  /*120a0*/  LDSM.16.MT88.4 R144, [R219+0xa900] ;  /* 0x00a90000db90783b */ /* 0x000f2e0000004200 */
[C---:B-1----:R-:W-:Y:S08]  /*120b0*/  HMMA.16816.F32.BF16 R108, R136.reuse, R148, R108 ;  /* 0x00000094886c723c */ /* 0x042ff0000004186c */
[C---:B------:R-:W-:Y:S01]  /*120c0*/  HMMA.16816.F32.BF16 R112, R136.reuse, R150, R112 ;  /* 0x000000968870723c */ /* 0x040fe20000041870 */
[----:B------:R-:W1:Y:S03]  /*120d0*/  LDSM.16.MT88.4 R148, [R217+0x2100] ;  /* 0x00210000d994783b */ /* 0x000e660000004200 */
[--C-:B--2---:R-:W-:Y:S02]  /*120e0*/  FFMA.FTZ R0, R188, c[0x0][0x2d0], -R3.reuse ;  /* 0x0000b400bc007a23 */ /* 0x104fe40000010803 */
[----:B------:R-:W-:Y:S02]  /*120f0*/  FFMA.FTZ R3, R185, c[0x0][0x2d0], -R3 ;  /* 0x0000b400b9037a23 */ /* 0x000fe40000010803 */
[C---:B---3--:R-:W-:Y:S01]  /*12100*/  HMMA.16816.F32.BF16 R116, R136.reuse, R140, R116 ;  /* 0x0000008c8874723c */ /* 0x048fe20000041874 */
[----:B------:R2:W3:Y:S07]  /*12110*/  MUFU.EX2 R188, R0 ;  /* 0x0000000000bc7308 */ /* 0x0004ee0000000800 */
[C---:B------:R-:W-:Y:S01]  /*12120*/  HMMA.16816.F32.BF16 R120, R136.reuse, R142, R120 ;  /* 0x0000008e8878723c */ /* 0x040fe20000041878 */
[----:B------:R-:W1:Y:S02]  /*12130*/  LDSM.16.MT88.4 R140, [R218+0x2100] ;  /* 0x00210000da8c783b */ /* 0x000e640000004200 */
[----:B------:R1:W1:Y:S05]  /*12140*/  MUFU.EX2 R134, R3 ;  /* 0x0000000300867308 */ /* 0x00026a0000000800 */
[C---:B----4-:R-:W-:Y:S08]  /*12150*/  HMMA.16816.F32.BF16 R124, R136.reuse, R144, R124 ;  /* 0x00000090887c723c */ /* 0x050ff0000004187c */
[----:B------:R-:W-:Y:S01]  /*12160*/  HMMA.16816.F32.BF16 R128, R136, R146, R128 ;  /* 0x000000928880723c */ /* 0x000fe20000041880 */
[----:B------:R-:W4:Y:S03]  /*12170*/  LDSM.16.MT88.4 R144, [R219+0x2100] ;  /* 0x00210000db90783b */ /* 0x000f260000004200 */
[----:B--2---:R-:W-:Y:S01]  /*12180*/  FADD.FTZ R0, R160, R2 ;  /* 0x00000002a0007221 */ /* 0x004fe20000010000 */
[----:B---3--:R-:W-:Y:S01]  /*12190*/  F2FP.BF16.PACK_AB R185, R188, R189 ;  /* 0x000000bdbcb9723e */ /* 0x008fe200000010ff */
[----:B------:R-:W-:Y:S01]  /*121a0*/  FADD.FTZ R2, R175, R168 ;  /* 0x000000a8af027221 */ /* 0x000fe20000010000 */
[----:B------:R-:W-:Y:S01]  /*121b0*/  F2FP.BF16.PACK_AB R136, R208, R209 ;  /* 0x000000d1d088723e */ /* 0x000fe200000010ff */
[----:B------:R-:W-:Y:S01]  /*121c0*/  FADD.FTZ R0, R173, R0 ;  /* 0x00000000ad007221 */ /* 0x000fe20000010000 */
[----:B------:R-:W-:Y:S01]  /*121d0*/  F2FP.BF16.PACK_AB R137, R192, R193 ;  /* 0x000000c1c089723e */ /* 0x000fe200000010ff */
[----:B------:R-:W-:Y:S02]  /*121e0*/  LDSM.16.MT88.4 R160, [R220+0x2900] ;  /* 0x00290000dca0783b */ /* 0x000fe40000004200 */
[----:B------:R-:W-:Y:S01]  /*121f0*/  F2FP.BF16.PACK_AB R138, R202, R205 ;  /* 0x000000cdca8a723e */ /* 0x000fe200000010ff */
[----:B------:R-:W-:Y:S01]  /*12200*/  FADD.FTZ R0, R172, R0 ;  /* 0x00000000ac007221 */ /* 0x000fe20000010000 */
[----:B------:R-:W-:Y:S01]  /*12210*/  F2FP.BF16.PACK_AB R139, R190, R191 ;  /* 0x000000bfbe8b723e */ /* 0x000fe200000010ff */
[----:B------:R-:W-:Y:S01]  /*12220*/  FADD.FTZ R2, R187, R2 ;  /* 0x00000002bb027221 */ /* 0x000fe20000010000 */
[----:B------:R-:W-:Y:S02]  /*12230*/  MOV R168, R174 ;  /* 0x000000ae00a87202 */ /* 0x000fe40000000f00 */
[----:B------:R-:W-:Y:S01]  /*12240*/  LDSM.16.MT88.4 R172, [R217+0x5900] ;  /* 0x00590000d9ac783b */ /* 0x000fe20000004200 */
[----:B-1----:R-:W-:Y:S01]  /*12250*/  FADD.FTZ R3, R181, R2 ;  /* 0x00000002b5037221 */ /* 0x002fe20000010000 */
[----:B------:R-:W-:Y:S01]  /*12260*/  F2FP.BF16.PACK_AB R187, R134, R135 ;  /* 0x0000008786bb723e */ /* 0x000fe200000010ff */
[C---:B------:R-:W-:Y:S03]  /*12270*/  HMMA.16816.F32.BF16 R4, R136.reuse, R148, R4 ;  /* 0x000000948804723c */ /* 0x040fe60000041804 */
[----:B------:R-:W-:Y:S01]  /*12280*/  FADD.FTZ R2, R169, R0 ;  /* 0x00000000a9027221 */ /* 0x000fe20000010000 */
[----:B------:R-:W-:Y:S02]  /*12290*/  MOV R0, R180 ;  /* 0x000000b400007202 */ /* 0x000fe40000000f00 */
[----:B------:R-:W-:Y:S02]  /*122a0*/  LDSM.16.MT88.4 R180, [R218+0x5900] ;  /* 0x00590000dab4783b */ /* 0x000fe40000004200 */
[C---:B------:R-:W-:Y:S06]  /*122b0*/  HMMA.16816.F32.BF16 R8, R136.reuse, R150, R8 ;  /* 0x000000968808723c */ /* 0x040fec0000041808 */
[----:B------:R-:W1:Y:S02]  /*122c0*/  LDSM.16.MT88.4 R148, [R217+0x5100] ;  /* 0x00510000d994783b */ /* 0x000e640000004200 */
[C---:B------:R-:W-:Y:S08]  /*122d0*/  HMMA.16816.F32.BF16 R12, R136.reuse, R140, R12 ;  /* 0x0000008c880c723c */ /* 0x040ff0000004180c */
[C---:B------:R-:W-:Y:S01]  /*122e0*/  HMMA.16816.F32.BF16 R16, R136.reuse, R142, R16 ;  /* 0x0000008e8810723c */ /* 0x040fe20000041810 */
[----:B------:R-:W2:Y:S07]  /*122f0*/  LDSM.16.MT88.4 R140, [R220+0x5100] ;  /* 0x00510000dc8c783b */ /* 0x000eae0000004200 */
[C---:B------:R-:W-:Y:S08]  /*12300*/  HMMA.16816.F32.BF16 R20, R136.reuse, R152, R20 ;  /* 0x000000988814723c */ /* 0x040ff00000041814 */
        /* <DEDUP_REMOVED lines=8> */
[C---:B------:R-:W-:Y:S08]  /*12390*/  HMMA.16816.F32.BF16 R44, R136.reuse, R156, R44 ;  /* 0x0000009c882c723c */ /* 0x040ff0000004182c */
[C---:B------:R-:W-:Y:S01]  /*123a0*/  HMMA.16816.F32.BF16 R48, R136.reuse, R158, R48 ;  /* 0x0000009e8830723c */ /* 0x040fe20000041830 */
[----:B------:R-:W1:Y:S07]  /*123b0*/  LDSM.16.MT88.4 R156, [R220+0x8100] ;  /* 0x00810000dc9c783b */ /* 0x000e6e0000004200 */
[C---:B--2---:R-:W-:Y:S08]  /*123c0*/  HMMA.16816.F32.BF16 R52, R136.reuse, R140, R52 ;  /* 0x0000008c8834723c */ /* 0x044ff00000041834 */
[C---:B------:R-:W-:Y:S01]  /*123d0*/  HMMA.16816.F32.BF16 R56, R136.reuse, R142, R56 ;  /* 0x0000008e8838723c */ /* 0x040fe20000041838 */
[----:B------:R-:W2:Y:S07]  /*123e0*/  LDSM.16.MT88.4 R140, [R219+0x8100] ;  /* 0x00810000db8c783b */ /* 0x000eae0000004200 */
[C---:B---3--:R-:W-:Y:S08]  /*123f0*/  HMMA.16816.F32.BF16 R60, R136.reuse, R152, R60 ;  /* 0x00000098883c723c */ /* 0x048ff0000004183c */
[C---:B------:R-:W-:Y:S01]  /*12400*/  HMMA.16816.F32.BF16 R64, R136.reuse, R154, R64 ;  /* 0x0000009a8840723c */ /* 0x040fe20000041840 */
[----:B------:R-:W-:Y:S07]  /*12410*/  LDSM.16.MT88.4 R152, [R218+0xb100] ;  /* 0x00b10000da98783b */ /* 0x000fee0000004200 */
[C---:B----4-:R-:W-:Y:S08]  /*12420*/  HMMA.16816.F32.BF16 R68, R136.reuse, R144, R68 ;  /* 0x000000908844723c */ /* 0x050ff00000041844 */
        /* <DEDUP_REMOVED lines=11> */
[C---:B---3--:R-:W-:Y:S08]  /*124e0*/  HMMA.16816.F32.BF16 R100, R136.reuse, R144, R100 ;  /* 0x000000908864723c */ /* 0x048ff00000041864 */
[C---:B------:R-:W-:Y:S08]  /*124f0*/  HMMA.16816.F32.BF16 R104, R136.reuse, R146, R104 ;  /* 0x000000928868723c */ /* 0x040ff00000041868 */
[C---:B------:R-:W-:Y:S08]  /*12500*/  HMMA.16816.F32.BF16 R108, R136.reuse, R152, R108 ;  /* 0x00000098886c723c */ /* 0x040ff0000004186c */
[C---:B------:R-:W-:Y:S01]  /*12510*/  HMMA.16816.F32.BF16 R112, R136.reuse, R154, R112 ;  /* 0x0000009a8870723c */ /* 0x040fe20000041870 */
[----:B------:R-:W3:Y:S07]  /*12520*/  LDSM.16.MT88.4 R152, [R218+0x2900] ;  /* 0x00290000da98783b */ /* 0x000eee0000004200 */
[C---:B-1----:R-:W-:Y:S08]  /*12530*/  HMMA.16816.F32.BF16 R116, R136.reuse, R148, R116 ;  /* 0x000000948874723c */ /* 0x042ff00000041874 */
[C---:B------:R-:W-:Y:S08]  /*12540*/  HMMA.16816.F32.BF16 R120, R136.reuse, R150, R120 ;  /* 0x000000968878723c */ /* 0x040ff00000041878 */
[C---:B----4-:R-:W-:Y:S08]  /*12550*/  HMMA.16816.F32.BF16 R124, R136.reuse, R156, R124 ;  /* 0x0000009c887c723c */ /* 0x050ff0000004187c */
[----:B------:R-:W-:Y:S08]  /*12560*/  HMMA.16816.F32.BF16 R128, R136, R158, R128 ;  /* 0x0000009e8880723c */ /* 0x000ff00000041880 */
[C---:B--2---:R-:W-:Y:S01]  /*12570*/  HMMA.16816.F32.BF16 R136, R184.reuse, R140, R4 ;  /* 0x0000008cb888723c */ /* 0x044fe20000041804 */
[----:B------:R-:W1:Y:S07]  /*12580*/  LDSM.16.MT88.4 R4, [R220+0x5900] ;  /* 0x00590000dc04783b */ /* 0x000e6e0000004200 */
[C---:B------:R-:W-:Y:S01]  /*12590*/  HMMA.16816.F32.BF16 R140, R184.reuse, R142, R8 ;  /* 0x0000008eb88c723c */ /* 0x040fe20000041808 */
[----:B------:R-:W2:Y:S07]  /*125a0*/  LDSM.16.MT88.4 R8, [R219+0x5900] ;  /* 0x00590000db08783b */ /* 0x000eae0000004200 */
[C---:B---3--:R-:W-:Y:S01]  /*125b0*/  HMMA.16816.F32.BF16 R144, R184.reuse, R152, R12 ;  /* 0x00000098b890723c */ /* 0x048fe2000004180c */
        /* <DEDUP_REMOVED lines=9> */
[C---:B------:R-:W-:Y:S07]  /*12650*/  HMMA.16816.F32.BF16 R164, R184.reuse, R166, R32 ;  /* 0x000000a6b8a4723c */ /* 0x040fee0000041820 */
[----:B------:R-:W-:Y:S02]  /*12660*/  MOV R34, R168 ;  /* 0x000000a800227202 */ /* 0x000fe40000000f00 */
[----:B------:R-:W-:Y:S03]  /*12670*/  MOV R33, R171 ;  /* 0x000000ab00217202 */ /* 0x000fe60000000f00 */
[----:B------:R-:W-:Y:S02]  /*12680*/  MOV R32, R170 ;  /* 0x000000aa00207202 */ /* 0x000fe40000000f00 */
[C---:B------:R-:W-:Y:S03]  /*12690*/  HMMA.16816.F32.BF16 R168, R184.reuse, R172, R36 ;  /* 0x000000acb8a8723c */ /* 0x040fe60000041824 */
[----:B------:R-:W-:Y:S01]  /*126a0*/  MOV R35, R0 ;  /* 0x0000000000237202 */ /* 0x000fe20000000f00 */
[----:B------:R-:W-:Y:S03]  /*126b0*/  FADD.FTZ R0, R213, R3 ;  /* 0x00000003d5007221 */ /* 0x000fe60000010000 */
[----:B------:R-:W-:Y:S01]  /*126c0*/  MOV R36, R179 ;  /* 0x000000b300247202 */ /* 0x000fe20000000f00 */
[C---:B------:R-:W-:Y:S04]  /*126d0*/  HMMA.16816.F32.BF16 R172, R184.reuse, R174, R40 ;  /* 0x000000aeb8ac723c */ /* 0x040fe80000041828 */
[----:B------:R-:W-:Y:S01]  /*126e0*/  MOV R37, R178 ;  /* 0x000000b200257202 */ /* 0x000fe20000000f00 */
[----:B------:R-:W-:Y:S01]  /*126f0*/  FADD.FTZ R2, R36, R2 ;  /* 0x0000000224027221 */ /* 0x000fe20000010000 */
[----:B------:R-:W-:Y:S01]  /*12700*/  MOV R38, R177 ;  /* 0x000000b100267202 */ /* 0x000fe20000000f00 */
[----:B------:R-:W-:Y:S01]  /*12710*/  FADD.FTZ R0, R212, R0 ;  /* 0x00000000d4007221 */ /* 0x000fe20000010000 */
[----:B------:R-:W-:Y:S01]  /*12720*/  MOV R39, R176 ;  /* 0x000000b000277202 */ /* 0x000fe20000000f00 */
        /* <DEDUP_REMOVED lines=42> */
[----:B------:R-:W-:Y:S04]  /*129d0*/  FADD.FTZ R0, R191, R0 ;  /* 0x00000000bf007221 */ /* 0x000fe80000010000 */
        /* <DEDUP_REMOVED lines=11> */
[----:B------:R-:W-:Y:S01]  /*12a90*/  FADD.FTZ R0, R135, R3 ;  /* 0x0000000387007221 */ /* 0x000fe20000010000 */
[----:B------:R-:W-:Y:S01]  /*12aa0*/  MOV R135, R132 ;  /* 0x0000008400877202 */ /* 0x000fe20000000f00 */
[C---:B------:R-:W-:Y:S01]  /*12ab0*/  HMMA.16816.F32.BF16 R112, R184.reuse, R6, R112 ;  /* 0x00000006b870723c */ /* 0x040fe20000041870 */
[----:B------:R1:W-:Y:S03]  /*12ac0*/  STL [R1+0x8], R2 ;  /* 0x0000080201007387 */ /* 0x0003e60000100800 */
[----:B------:R-:W-:Y:S01]  /*12ad0*/  FADD.FTZ R0, R134, R0 ;  /* 0x0000000086007221 */ /* 0x000fe20000010000 */
[----:B------:R-:W-:Y:S03]  /*12ae0*/  MOV R134, R133 ;  /* 0x0000008500867202 */ /* 0x000fe60000000f00 */
[C---:B--2---:R-:W-:Y:S01]  /*12af0*/  HMMA.16816.F32.BF16 R116, R184.reuse, R8, R116 ;  /* 0x00000008b874723c */ /* 0x044fe20000041874 */
[----:B------:R1:W-:Y:S07]  /*12b00*/  STL [R1+0xc], R0 ;  /* 0x00000c0001007387 */ /* 0x0003ee0000100800 */
[C---:B------:R-:W-:Y:S08]  /*12b10*/  HMMA.16816.F32.BF16 R120, R184.reuse, R10, R120 ;  /* 0x0000000ab878723c */ /* 0x040ff00000041878 */
[C---:B---3--:R-:W-:Y:S08]  /*12b20*/  HMMA.16816.F32.BF16 R124, R184.reuse, R12, R124 ;  /* 0x0000000cb87c723c */ /* 0x048ff0000004187c */
[----:B------:R-:W-:Y:S01]  /*12b30*/  HMMA.16816.F32.BF16 R128, R184, R14, R128 ;  /* 0x0000000eb880723c */ /* 0x000fe20000041880 */
[----:B------:R-:W-:-:S07]  /*12b40*/  @P0 BRA `(.L_x_1359) ;  /* 0xffffb2f000000947 */ /* 0x000fce000383ffff */
.L_x_1358:
[----:B------:R-:W2:Y:S04]  /*12b50*/  LDL.LU R4, [R1+0x8] ;  /* 0x0000080001047983 */ /* 0x000ea80000300800 */
        /* <DEDUP_REMOVED lines=156> */
.L_x_1348:
        /* <DEDUP_REMOVED lines=184> */
.L_x_1361:
        /* <DEDUP_REMOVED lines=150> */
.L_x_1363:
[----:B--234-:R-:W-:Y:S05]  /*14a00*/  BSYNC B0 ;  /* 0x0000000000007941 */ /* 0x01cfea0003800000 */
.L_x_1362:
        /* <DEDUP_REMOVED lines=30> */
.L_x_1365:
[----:B------:R-:W-:Y:S05]  /*14bf0*/  BSYNC B0 ;  /* 0x0000000000007941 */ /* 0x000fea0003800000 */
.L_x_1364:
        /* <DEDUP_REMOVED lines=30> */
.L_x_1367:
[----:B------:R-:W-:Y:S05]  /*14de0*/  BSYNC B0 ;  /* 0x0000000000007941 */ /* 0x000fea0003800000 */
.L_x_1366:
        /* <DEDUP_REMOVED lines=31> */
.L_x_1360:
        /* <DEDUP_REMOVED lines=19> */
.L_x_1368:
        /* <DEDUP_REMOVED lines=42> */
.L_x_1370:
[----:B------:R-:W-:Y:S05]  /*153b0*/  BSYNC B0 ;  /* 0x0000000000007941 */ /* 0x000fea0003800000 */
.L_x_1369:
        /* <DEDUP_REMOVED lines=73> */
.L_x_1372:
[----:B------:R-:W-:Y:S05]  /*15850*/  BSYNC B0 ;  /* 0x0000000000007941 */ /* 0x000fea0003800000 */
.L_x_1371:
        /* <DEDUP_REMOVED lines=27> */
.L_x_1374:
[----:B------:R-:W-:Y:S05]  /*15a10*/  BSYNC B0 ;  /* 0x0000000000007941 */ /* 0x000fea0003800000 */
.L_x_1373:
        /* <DEDUP_REMOVED lines=27> */
.L_x_1376:
[----:B------:R-:W-:Y:S05]  /*15bd0*/  BSYNC B0 ;  /* 0x0000000000007941 */ /* 0x000fea0003800000 */
.L_x_1375:
        /* <DEDUP_REMOVED lines=28> */
.L_x_1377:
        /* <DEDUP_REMOVED lines=14> */
.L_x_1551:


//--------------------- .text._ZN7cutlass13device_kernelIN5flash19enable_sm80_to_sm89INS1_16FlashAttnFwdSm80INS1_25CollectiveMainloopFwdSm80ILi8ELi1ELb0EN4cute5tupleIJNS5_1CILi128EEENS7_ILi48EEENS7_ILi256EEEEEELi256ENS_10bfloat16_tEfNS_4arch4Sm80ELb1ELb0ELb1ELb1ELb0ELb1ELb1ELb0EEENS1_21CollectiveEpilogueFwdINS6_IJS8_SA_S9_EEENS6_IJNS7_ILi1EEESI_SI_EEESC_SE_Li256ELb1ELb1ELb0ELb0EEENS1_19SingleTileSchedulerILb1ELb0ELb1ELi128EEEEEEEEEvNT_6ParamsE --------------------------
	.section	.text._ZN7cutlass13device_kernelIN5flash19enable_sm80_to_sm89INS1_16FlashAttnFwdSm80INS1_25CollectiveMainloopFwdSm80ILi8ELi1ELb0EN4cute5tupleIJNS5_1CILi128EEENS7_ILi48EEENS7_ILi256EEEEEELi256ENS_10bfloat16_tEfNS_4arch4Sm80ELb1ELb0ELb1ELb1ELb0ELb1ELb1ELb0EEENS1_21CollectiveEpilogueFwdINS6_IJS8_SA_S9_EEENS6_IJNS7_ILi1EEESI_SI_EEESC_SE_Li256ELb1ELb1ELb0ELb0EEENS1_19SingleTileSchedulerILb1ELb0ELb1ELi128EEEEEEEEEvNT_6ParamsE,"ax",@progbits
	.sectioninfo	@"SHI_REGISTERS=252"
	.align	128
.text._ZN7cutlass13device_kernelIN5flash19enable_sm80_to_sm89INS1_16FlashAttnFwdSm80INS1_25CollectiveMainloopFwdSm80ILi8ELi1ELb0EN4cute5tupleIJNS5_1CILi128EEENS7_ILi48EEENS7_ILi256EEEEEELi256ENS_10bfloat16_tEfNS_4arch4Sm80ELb1ELb0ELb1ELb1ELb0ELb1ELb1ELb0EEENS1_21CollectiveEpilogueFwdINS6_IJS8_SA_S9_EEENS6_IJNS7_ILi1EEESI_SI_EEESC_SE_Li256ELb1ELb1ELb0ELb0EEENS1_19SingleTileSchedulerILb1ELb0ELb1ELi128EEEEEEEEEvNT_6ParamsE:
        .type           _ZN7cutlass13device_kernelIN5flash19enable_sm80_to_sm89INS1_16FlashAttnFwdSm80INS1_25CollectiveMainloopFwdSm80ILi8ELi1ELb0EN4cute5tupleIJNS5_1CILi128EEENS7_ILi48EEENS7_ILi256EEEEEELi256ENS_10bfloat16_tEfNS_4arch4Sm80ELb1ELb0ELb1ELb1ELb0ELb1ELb1ELb0EEENS1_21CollectiveEpilogueFwdINS6_IJS8_SA_S9_EEENS6_IJNS7_ILi1EEESI_SI_EEESC_SE_Li256ELb1ELb1ELb0ELb0EEENS1_19SingleTileSchedulerILb1ELb0ELb1ELi128EEEEEEEEEvNT_6ParamsE,@function
        .size           _ZN7cutlass13device_kernelIN5flash19enable_sm80_to_sm89INS1_16FlashAttnFwdSm80INS1_25CollectiveMainloopFwdSm80ILi8ELi1ELb0EN4cute5tupleIJNS5_1CILi128EEENS7_ILi48EEENS7_ILi256EEEEEELi256ENS_10bfloat16_tEfNS_4arch4Sm80ELb1ELb0ELb1ELb1ELb0ELb1ELb1ELb0EEENS1_21CollectiveEpilogueFwdINS6_IJS8_SA_S9_EEENS6_IJNS7_ILi1EEESI_SI_EEESC_SE_Li256ELb1ELb1ELb0ELb0EEENS1_19SingleTileSchedulerILb1ELb0ELb1ELi128EEEEEEEEEvNT_6ParamsE,(.L_x_1552 - _ZN7cutlass13device_kernelIN5flash19enable_sm80_to_sm89INS1_16FlashAttnFwdSm80INS1_25CollectiveMainloopFwdSm80ILi8ELi1ELb0EN4cute5tupleIJNS5_1CILi128EEENS7_ILi48EEENS7_ILi256EEEEEELi256ENS_10bfloat16_tEfNS_4arch4Sm80ELb1ELb0ELb1ELb1ELb0ELb1ELb1ELb0EEENS1_21CollectiveEpilogueFwdINS6_IJS8_SA_S9_EEENS6_IJNS7_ILi1EEESI_SI_EEESC_SE_Li256ELb1ELb1ELb0ELb0EEENS1_19SingleTileSchedulerILb1ELb0ELb1ELi128EEEEEEEEEvNT_6ParamsE)
        .other          _ZN7cutlass13device_kernelIN5flash19enable_sm80_to_sm89INS1_16FlashAttnFwdSm80INS1_25CollectiveMainloopFwdSm80ILi8ELi1ELb0EN4cute5tupleIJNS5_1CILi128EEENS7_ILi48EEENS7_ILi256EEEEEELi256ENS_10bfloat16_tEfNS_4arch4Sm80ELb1ELb0ELb1ELb1ELb0ELb1ELb1ELb0EEENS1_21CollectiveEpilogueFwdINS6_IJS8_SA_S9_EEENS6_IJNS7_ILi1EEESI_SI_EEESC_SE_Li256ELb1ELb1ELb0ELb0EEENS1_19SingleTileSchedulerILb1ELb0ELb1ELi128EEEEEEEEEvNT_6ParamsE,@"STO_CUDA_ENTRY STV_DEFAULT"
_ZN7cutlass13device_kernelIN5flash19enable_sm80_to_sm89INS1_16FlashAttnFwdSm80INS1_25CollectiveMainloopFwdSm80ILi8ELi1ELb0EN4cute5tupleIJNS5_1CILi128EEENS7_ILi48EEENS7_ILi256EEEEEELi256ENS_10bfloat16_tEfNS_4arch4Sm80ELb1ELb0ELb1ELb1ELb0ELb1ELb1ELb0EEENS1_21CollectiveEpilogueFwdINS6_IJS8_SA_S9_EEENS6_IJNS7_ILi1EEESI_SI_EEESC_SE_Li256ELb1ELb1ELb0ELb0EEENS1_19SingleTileSchedulerILb1ELb0ELb1ELi128EEEEEEEEEvNT_6ParamsE:
[----:B------:R-:W-:Y:S02]  /*0000*/  MOV R1, c[0x0][0x28] ;  /* 0x00000a0000017a02 */ /* 0x000fe40000000f00 */
[----:B------:R-:W1:Y:S01]  /*0010*/  S2R R97, SR_TID.X ;  /* 0x0000000000617919 */ /* 0x000e620000002100 */
[----:B------:R-:W2:Y:S01]  /*0020*/  S2UR UR17, SR_CTAID.X ;  /* 0x00000000001179c3 */ /* 0x000ea20000002500 */
[----:B------:R-:W-:Y:S02]  /*0030*/  ULDC.64 UR26, c[0x0][0x118] ;  /* 0x00004600001a7ab9 */ /* 0x000fe40000000a00 */
[----:B------:R-:W3:Y:S05]  /*0040*/  S2R R5, SR_CTAID.Z ;  /* 0x0000000000057919 */ /* 0x000eea0000002700 */
[----:B------:R-:W4:Y:S01]  /*0050*/  S2UR UR24, SR_CTAID.Z ;  /* 0x00000000001879c3 */ /* 0x000f220000002700 */
[----:B-1----:R-:W-:-:S05]  /*0060*/  SHF.R.U32.HI R4, RZ, 0x5, R97 ;  /* 0x00000005ff047819 */ /* 0x002fca0000011661 */
[----:B------:R-:W1:Y:S02]  /*0070*/  SHFL.IDX PT, R0, R4, RZ, 0x1f ;  /* 0x00001fff04007589 */ /* 0x000e6400000e0000 */
[----:B-1----:R-:W-:Y:S02]  /*0080*/  ISETP.NE.AND P0, PT, R0, RZ, PT ;  /* 0x000000ff0000720c */ /* 0x002fe40003f05270 */
[----:B------:R-:W-:-:S05]  /*0090*/  MOV R0, 0x4 ;  /* 0x0000000400007802 */ /* 0x000fca0000000f00 */
[----:B---3--:R-:W-:-:S06]  /*00a0*/  IMAD.WIDE R2, R5, R0, c[0x0][0x568] ;  /* 0x00015a0005027625 */ /* 0x008fcc00078e0200 */
[----:B----4-:R-:W-:Y:S05]  /*00b0*/  @!P0 BRA `(.L_x_1378) ;  /* 0x0000017000008947 */ /* 0x010fea0003800000 */
[----:B--2---:R-:W-:-:S04]  /*00c0*/  ISETP.NE.U32.AND P0, PT, RZ, c[0x0][0x568], PT ;  /* 0x00015a00ff007a0c */ /* 0x004fc80003f05070 */
[----:B------:R-:W-:-:S13]  /*00d0*/  ISETP.NE.AND.EX P0, PT, RZ, c[0x0][0x56c], PT, P0 ;  /* 0x00015b00ff007a0c */ /* 0x000fda0003f05300 */
[----:B------:R-:W-:Y:S05]  /*00e0*/  @!P0 BRA `(.L_x_1379) ;  /* 0x0000003000008947 */ /* 0x000fea0003800000 */
[----:B------:R-:W2:Y:S02]  /*00f0*/  LDG.E R2, [R2.64] ;  /* 0x0000001a02027981 */ /* 0x000ea4000c1e1900 */
[----:B--2---:R1:W2:Y:S02]  /*0100*/  R2UR UR5, R2 ;  /* 0x00000000020573c2 */ /* 0x0042a400000e0000 */
[----:B-12---:R-:W-:Y:S05]  /*0110*/  BRA `(.L_x_1380) ;  /* 0x000000b000007947 */ /* 0x006fea0003800000 */
.L_x_1379:
[----:B------:R-:W-:-:S04]  /*0120*/  ISETP.NE.U32.AND P0, PT, RZ, c[0x0][0x560], PT ;  /* 0x00015800ff007a0c */ /* 0x000fc80003f05070 */
[----:B------:R-:W-:-:S13]  /*0130*/  ISETP.NE.AND.EX P0, PT, RZ, c[0x0][0x564], PT, P0 ;  /* 0x00015900ff007a0c */ /* 0x000fda0003f05300 */
[----:B------:R-:W-:Y:S05]  /*0140*/  @!P0 BRA `(.L_x_1381) ;  /* 0x0000007000008947 */ /* 0x000fea0003800000 */
[----:B------:R-:W-:-:S05]  /*0150*/  IMAD.WIDE R4, R5, R0, c[0x0][0x560] ;  /* 0x0001580005047625 */ /* 0x000fca00078e0200 */
[----:B------:R-:W2:Y:S04]  /*0160*/  LDG.E R3, [R4.64] ;  /* 0x0000001a04037981 */ /* 0x000ea8000c1e1900 */
[----:B------:R-:W3:Y:S01]  /*0170*/  LDG.E R2, [R4.64+0x4] ;  /* 0x0000041a04027981 */ /* 0x000ee2000c1e1900 */
[----:B--2---:R-:W1:Y:S08]  /*0180*/  R2UR UR4, R3 ;  /* 0x00000000030473c2 */ /* 0x004e7000000e0000 */
[----:B---3--:R-:W1:Y:S02]  /*0190*/  R2UR UR5, R2 ;  /* 0x00000000020573c2 */ /* 0x008e6400000e0000 */
[----:B-1----:R-:W-:Y:S01]  /*01a0*/  UIADD3 UR5, -UR4, UR5, URZ ;  /* 0x0000000504057290 */ /* 0x002fe2000fffe13f */
[----:B------:R-:W-:Y:S05]  /*01b0*/  BRA `(.L_x_1380) ;  /* 0x0000001000007947 */ /* 0x000fea0003800000 */
.L_x_1381:
[----:B------:R-:W-:Y:S02]  /*01c0*/  ULDC UR5, c[0x0][0x54c] ;  /* 0x0001530000057ab9 */ /* 0x000fe40000000800 */
.L_x_1380:
[----:B------:R-:W-:Y:S02]  /*01d0*/  ULDC UR4, c[0x0][0x548] ;  /* 0x0001520000047ab9 */ /* 0x000fe40000000800 */
[----:B------:R-:W-:-:S02]  /*01e0*/  USHF.L.U32 UR18, UR17, 0x7, URZ ;  /* 0x0000000711127899 */ /* 0x000fc4000800063f */
[----:B------:R-:W-:-:S04]  /*01f0*/  UIMAD UR4, UR5, UR4, URZ ;  /* 0x00000004050472a4 */ /* 0x000fc8000f8e023f */
[----:B------:R-:W-:-:S04]  /*0200*/  UISETP.GE.AND UP0, UPT, UR18, UR4, UPT ;  /* 0x000000041200728c */ /* 0x000fc8000bf06270 */
[----:B------:R-:W-:Y:S01]  /*0210*/  USEL UR24, UR24, 0xffffffff, !UP0 ;  /* 0xffffffff18187887 */ /* 0x000fe2000c000000 */
[----:B------:R-:W-:Y:S05]  /*0220*/  BRA `(.L_x_1382) ;  /* 0x0000016000007947 */ /* 0x000fea0003800000 */
.L_x_1378:
[----:B--2---:R-:W-:-:S04]  /*0230*/  ISETP.NE.U32.AND P0, PT, RZ, c[0x0][0x568], PT ;  /* 0x00015a00ff007a0c */ /* 0x004fc80003f05070 */
[----:B------:R-:W-:-:S13]  /*0240*/  ISETP.NE.AND.EX P0, PT, RZ, c[0x0][0x56c], PT, P0 ;  /* 0x00015b00ff007a0c */ /* 0x000fda0003f05300 */
[----:B------:R-:W-:Y:S05]  /*0250*/  @!P0 BRA `(.L_x_1383) ;  /* 0x0000003000008947 */ /* 0x000fea0003800000 */
[----:B------:R-:W2:Y:S02]  /*0260*/  LDG.E R2, [R2.64] ;  /* 0x0000001a02027981 */ /* 0x000ea4000c1e1900 */
[----:B--2---:R1:W2:Y:S02]  /*0270*/  R2UR UR5, R2 ;  /* 0x00000000020573c2 */ /* 0x0042a400000e0000 */
[----:B-12---:R-:W-:Y:S05]  /*0280*/  BRA `(.L_x_1384) ;  /* 0x000000b000007947 */ /* 0x006fea0003800000 */
.L_x_1383:
        /* <DEDUP_REMOVED lines=10> */
.L_x_1385:
[----:B------:R-:W-:Y:S02]  /*0330*/  ULDC UR5, c[0x0][0x54c] ;  /* 0x0001530000057ab9 */ /* 0x000fe40000000800 */
.L_x_1384:
[----:B------:R-:W-:Y:S02]  /*0340*/  ULDC UR4, c[0x0][0x548] ;  /* 0x0001520000047ab9 */ /* 0x000fe40000000800 */
[----:B------:R-:W-:-:S02]  /*0350*/  USHF.L.U32 UR18, UR17, 0x7, URZ ;  /* 0x0000000711127899 */ /* 0x000fc4000800063f */
[----:B------:R-:W-:-:S04]  /*0360*/  UIMAD UR4, UR5, UR4, URZ ;  /* 0x00000004050472a4 */ /* 0x000fc8000f8e023f */
[----:B------:R-:W-:-:S04]  /*0370*/  UISETP.GE.AND UP0, UPT, UR18, UR4, UPT ;  /* 0x000000041200728c */ /* 0x000fc8000bf06270 */
[----:B------:R-:W-:-:S06]  /*0380*/  USEL UR24, UR24, 0xffffffff, !UP0 ;  /* 0xffffffff18187887 */ /* 0x000fcc000c000000 */
.L_x_1382:
[----:B------:R-:W-:-:S13]  /*0390*/  ISETP.LE.AND P0, PT, RZ, UR24, PT ;  /* 0x00000018ff007c0c */ /* 0x000fda000bf03270 */
[----:B------:R-:W-:Y:S05]  /*03a0*/  @!P0 EXIT ;  /* 0x000000000000894d */ /* 0x000fea0003800000 */
[----:B------:R-:W-:Y:S01]  /*03b0*/  ISETP.NE.U32.AND P0, PT, RZ, c[0x0][0x370], PT ;  /* 0x0000dc00ff007a0c */ /* 0x000fe20003f05070 */
[----:B------:R-:W-:Y:S01]  /*03c0*/  IMAD.U32 R13, RZ, RZ, UR24 ;  /* 0x00000018ff0d7e24 */ /* 0x000fe2000f8e00ff */
[----:B------:R-:W-:Y:S01]  /*03d0*/  ISETP.NE.U32.AND P1, PT, RZ, c[0x0][0x360], PT ;  /* 0x0000d800ff007a0c */ /* 0x000fe20003f25070 */
[----:B------:R-:W-:Y:S01]  /*03e0*/  ULDC.64 UR4, c[0x0][0x358] ;  /* 0x0000d60000047ab9 */ /* 0x000fe20000000a00 */
[----:B------:R-:W-:Y:S01]  /*03f0*/  ISETP.NE.AND.EX P3, PT, RZ, c[0x0][0x374], PT, P0 ;  /* 0x0000dd00ff007a0c */ /* 0x000fe20003f65300 */
[----:B------:R-:W-:Y:S01]  /*0400*/  IMAD.U32 R15, RZ, RZ, UR24 ;  /* 0x00000018ff0f7e24 */ /* 0x000fe2000f8e00ff */
[----:B------:R-:W-:Y:S01]  /*0410*/  ISETP.NE.AND.EX P1, PT, RZ, c[0x0][0x364], PT, P1 ;  /* 0x0000d900ff007a0c */ /* 0x000fe20003f25310 */
[----:B------:R-:W-:Y:S01]  /*0420*/  UISETP.NE.U32.AND UP3, UPT, URZ, UR4, UPT ;  /* 0x000000043f00728c */ /* 0x000fe2000bf65070 */
[----:B------:R-:W-:Y:S01]  /*0430*/  ISETP.NE.U32.AND P2, PT, RZ, c[0x0][0x348], PT ;  /* 0x0000d200ff007a0c */ /* 0x000fe20003f45070 */
[----:B------:R-:W-:Y:S01]  /*0440*/  IMAD.U32 R11, RZ, RZ, UR24 ;  /* 0x00000018ff0b7e24 */ /* 0x000fe2000f8e00ff */
[----:B------:R-:W-:Y:S01]  /*0450*/  ISETP.NE.U32.AND P0, PT, RZ, c[0x0][0x350], PT ;  /* 0x0000d400ff007a0c */ /* 0x000fe20003f05070 */
[----:B------:R-:W-:Y:S01]  /*0460*/  IMAD.U32 R9, RZ, RZ, UR24 ;  /* 0x00000018ff097e24 */ /* 0x000fe2000f8e00ff */
[----:B------:R-:W-:-:S05]  /*0470*/  ISETP.NE.AND.EX P2, PT, RZ, c[0x0][0x34c], PT, P2 ;  /* 0x0000d300ff007a0c */ /* 0x000fca0003f45320 */
[C---:B------:R-:W-:Y:S01]  /*0480*/  @P3 IMAD.WIDE R12, R0.reuse, R13, c[0x0][0x370] ;  /* 0x0000dc00000c3625 */ /* 0x040fe200078e020d */
[----:B------:R-:W-:Y:S01]  /*0490*/  ISETP.NE.AND.EX P4, PT, RZ, c[0x0][0x354], PT, P0 ;  /* 0x0000d500ff007a0c */ /* 0x000fe20003f85300 */
[----:B------:R-:W-:Y:S02]  /*04a0*/  UISETP.NE.AND.EX UP3, UPT, URZ, UR5, UPT, UP3 ;  /* 0x000000053f00728c */ /* 0x000fe4000bf65330 */
[C---:B------:R-:W-:Y:S01]  /*04b0*/  @P1 IMAD.WIDE R14, R0.reuse, R15, c[0x0][0x360] ;  /* 0x0000d800000e1625 */ /* 0x040fe200078e020f */
[----:B------:R1:W2:Y:S03]  /*04c0*/  @P3 LDG.E R6, [R12.64] ;  /* 0x0000001a0c063981 */ /* 0x0002a6000c1e1900 */
[----:B------:R-:W-:Y:S01]  /*04d0*/  IMAD.U32 R3, RZ, RZ, UR24 ;  /* 0x00000018ff037e24 */ /* 0x000fe2000f8e00ff */
[----:B------:R-:W-:Y:S01]  /*04e0*/  PLOP3.LUT P0, PT, PT, PT, UP3, 0x80, 0x0 ;  /* 0x000000000000781c */ /* 0x000fe20003f0f038 */
[C---:B------:R-:W-:Y:S01]  /*04f0*/  IMAD.WIDE R10, R0.reuse, R11, c[0x0][0x348] ;  /* 0x0000d200000a7625 */ /* 0x040fe200078e020b */
[----:B------:R-:W3:Y:S03]  /*0500*/  @P1 LDG.E R2, [R14.64] ;  /* 0x0000001a0e021981 */ /* 0x000ee6000c1e1900 */
[----:B------:R-:W-:Y:S01]  /*0510*/  IMAD.MOV.U32 R106, RZ, RZ, RZ ;  /* 0x000000ffff6a7224 */ /* 0x000fe200078e00ff */
[----:B------:R-:W4:Y:S01]  /*0520*/  @P2 LDG.E R5, [R10.64] ;  /* 0x0000001a0a052981 */ /* 0x000f22000c1e1900 */
[----:B------:R-:W-:Y:S01]  /*0530*/  IMAD.WIDE R8, R0, R9, c[0x0][0x350] ;  /* 0x0000d40000087625 */ /* 0x000fe200078e0209 */
[----:B------:R-:W1:Y:S01]  /*0540*/  S2UR UR16, SR_CTAID.Y ;  /* 0x00000000001079c3 */ /* 0x000e620000002600 */
[----:B------:R-:W-:Y:S01]  /*0550*/  UMOV UR20, URZ ;  /* 0x0000003f00147c82 */ /* 0x000fe20008000000 */
[----:B------:R-:W-:-:S02]  /*0560*/  P2R R7, PR, RZ, 0x10 ;  /* 0x00000010ff077803 */ /* 0x000fc40000000000 */
[----:B------:R-:W4:Y:S01]  /*0570*/  @P4 LDG.E R4, [R8.64] ;  /* 0x0000001a08044981 */ /* 0x000f22000c1e1900 */
[----:B-1----:R-:W-:-:S05]  /*0580*/  IMAD.WIDE R12, R0, R3, c[0x0][0x358] ;  /* 0x0000d600000c7625 */ /* 0x002fca00078e0203 */
[----:B------:R1:W5:Y:S01]  /*0590*/  @P0 LDG.E R106, [R12.64] ;  /* 0x0000001a0c6a0981 */ /* 0x000362000c1e1900 */
[----:B------:R-:W-:Y:S02]  /*05a0*/  ULDC UR22, c[0x0][0x168] ;  /* 0x00005a0000167ab9 */ /* 0x000fe40000000800 */
[----:B------:R-:W-:Y:S02]  /*05b0*/  UMOV UR21, URZ ;  /* 0x0000003f00157c82 */ /* 0x000fe40008000000 */
[----:B------:R-:W-:Y:S02]  /*05c0*/  UMOV UR19, URZ ;  /* 0x0000003f00137c82 */ /* 0x000fe40008000000 */
[----:B------:R-:W-:Y:S02]  /*05d0*/  USHF.R.S32.HI UR15, URZ, 0x1f, UR16 ;  /* 0x0000001f3f0f7899 */ /* 0x000fe40008011410 */
[----:B------:R-:W-:Y:S02]  /*05e0*/  ULDC UR35, c[0x0][0x1d0] ;  /* 0x0000740000237ab9 */ /* 0x000fe40000000800 */
[----:B------:R-:W-:Y:S01]  /*05f0*/  ULDC UR4, c[0x0][0x228] ;  /* 0x00008a0000047ab9 */ /* 0x000fe20000000800 */
[----:B--2---:R1:W2:Y:S01]  /*0600*/  @P3 R2UR UR20, R6 ;  /* 0x00000000061433c2 */ /* 0x0042a200000e0000 */
[----:B------:R-:W-:-:S07]  /*0610*/  ISETP.NE.AND P3, PT, R7, RZ, PT ;  /* 0x000000ff0700720c */ /* 0x000fce0003f65270 */
[----:B---3--:R1:W3:Y:S08]  /*0620*/  @P1 R2UR UR22, R2 ;  /* 0x00000000021613c2 */ /* 0x0082f000000e0000 */
[----:B----4-:R1:W4:Y:S08]  /*0630*/  @P2 R2UR UR21, R5 ;  /* 0x00000000051523c2 */ /* 0x01033000000e0000 */
[----:B------:R1:W1:Y:S01]  /*0640*/  @P3 R2UR UR19, R4 ;  /* 0x00000000041333c2 */ /* 0x00026200000e0000 */
[----:B------:R-:W-:Y:S05]  /*0650*/  @P1 BRA `(.L_x_1386) ;  /* 0x0000006000001947 */ /* 0x000fea0003800000 */
[----:B--2---:R-:W-:Y:S05]  /*0660*/  @!P2 BRA `(.L_x_1386) ;  /* 0x000000500000a947 */ /* 0x004fea0003800000 */
[----:B-1----:R-:W2:Y:S04]  /*0670*/  LDG.E R2, [R10.64] ;  /* 0x0000001a0a027981 */ /* 0x002ea8000c1e1900 */
[----:B----4-:R-:W4:Y:S01]  /*0680*/  LDG.E R3, [R10.64+0x4] ;  /* 0x0000041a0a037981 */ /* 0x010f22000c1e1900 */
[----:B--23--:R-:W1:Y:S08]  /*0690*/  R2UR UR22, R2 ;  /* 0x00000000021673c2 */ /* 0x00ce7000000e0000 */
[----:B----4-:R-:W1:Y:S02]  /*06a0*/  R2UR UR5, R3 ;  /* 0x00000000030573c2 */ /* 0x010e6400000e0000 */
[----:B-1----:R-:W-:-:S06]  /*06b0*/  UIADD3 UR22, -UR22, UR5, URZ ;  /* 0x0000000516167290 */ /* 0x002fcc000fffe13f */
.L_x_1386:
[----:B--2---:R-:W-:-:S04]  /*06c0*/  ISETP.NE.U32.AND P1, PT, RZ, c[0x0][0x368], PT ;  /* 0x0000da00ff007a0c */ /* 0x004fc80003f25070 */
[----:B------:R-:W-:-:S13]  /*06d0*/  ISETP.NE.AND.EX P1, PT, RZ, c[0x0][0x36c], PT, P1 ;  /* 0x0000db00ff007a0c */ /* 0x000fda0003f25310 */
[----:B------:R-:W-:Y:S05]  /*06e0*/  @!P1 BRA `(.L_x_1387) ;  /* 0x0000005000009947 */ /* 0x000fea0003800000 */
[----:B------:R-:W-:-:S05]  /*06f0*/  MOV R3, UR24 ;  /* 0x0000001800037c02 */ /* 0x000fca0008000f00 */
[----:B-1----:R-:W-:-:S06]  /*0700*/  IMAD.WIDE R2, R0, R3, c[0x0][0x368] ;  /* 0x0000da0000027625 */ /* 0x002fcc00078e0203 */
[----:B------:R-:W2:Y:S02]  /*0710*/  LDG.E R2, [R2.64] ;  /* 0x0000001a02027981 */ /* 0x000ea4000c1e1900 */
[----:B--2---:R1:W2:Y:S02]  /*0720*/  R2UR UR35, R2 ;  /* 0x00000000022373c2 */ /* 0x0042a400000e0000 */
[----:B-12---:R-:W-:Y:S05]  /*0730*/  BRA `(.L_x_1388) ;  /* 0x0000006000007947 */ /* 0x006fea0003800000 */
.L_x_1387:
[----:B------:R-:W-:Y:S05]  /*0740*/  @!P3 BRA `(.L_x_1388) ;  /* 0x000000500000b947 */ /* 0x000fea0003800000 */
[----:B-1----:R-:W2:Y:S04]  /*0750*/  LDG.E R2, [R8.64] ;  /* 0x0000001a08027981 */ /* 0x002ea8000c1e1900 */
[----:B----4-:R-:W4:Y:S01]  /*0760*/  LDG.E R3, [R8.64+0x4] ;  /* 0x0000041a08037981 */ /* 0x010f22000c1e1900 */
[----:B--2---:R-:W1:Y:S08]  /*0770*/  R2UR UR35, R2 ;  /* 0x00000000022373c2 */ /* 0x004e7000000e0000 */
[----:B----4-:R-:W1:Y:S02]  /*0780*/  R2UR UR5, R3 ;  /* 0x00000000030573c2 */ /* 0x010e6400000e0000 */
[----:B-1----:R-:W-:-:S06]  /*0790*/  UIADD3 UR35, -UR35, UR5, URZ ;  /* 0x0000000523237290 */ /* 0x002fcc000fffe13f */
.L_x_1388:
[----:B-1----:R-:W2:Y:S04]  /*07a0*/  @P0 LDG.E R2, [R12.64] ;  /* 0x0000001a0c020981 */ /* 0x002ea8000c1e1900 */
[----:B----4-:R-:W4:Y:S01]  /*07b0*/  @P0 LDG.E R4, [R12.64+0x4] ;  /* 0x0000041a0c040981 */ /* 0x010f22000c1e1900 */
[----:B------:R-:W-:Y:S01]  /*07c0*/  ISETP.NE.U32.AND P1, PT, RZ, c[0x0][0x378], PT ;  /* 0x0000de00ff007a0c */ /* 0x000fe20003f25070 */
[----:B------:R-:W-:-:S02]  /*07d0*/  IMAD.U32 R3, RZ, RZ, UR24 ;  /* 0x00000018ff037e24 */ /* 0x000fc4000f8e00ff */
[----:B------:R-:W-:Y:S01]  /*07e0*/  IMAD.U32 R98, RZ, RZ, UR35 ;  /* 0x00000023ff627e24 */ /* 0x000fe2000f8e00ff */
[----:B------:R-:W-:-:S13]  /*07f0*/  ISETP.NE.AND.EX P1, PT, RZ, c[0x0][0x37c], PT, P1 ;  /* 0x0000df00ff007a0c */ /* 0x000fda0003f25310 */
[----:B------:R-:W-:-:S05]  /*0800*/  @P1 IMAD.WIDE R6, R0, R3, c[0x0][0x378] ;  /* 0x0000de0000061625 */ /* 0x000fca00078e0203 */
[----:B------:R1:W5:Y:S01]  /*0810*/  @P1 LDG.E R98, [R6.64] ;  /* 0x0000001a06621981 */ /* 0x000362000c1e1900 */
[----:B------:R-:W-:Y:S02]  /*0820*/  ULDC UR5, c[0x0][0x2c4] ;  /* 0x0000b10000057ab9 */ /* 0x000fe40000000800 */
[----:B------:R-:W-:Y:S02]  /*0830*/  UISETP.NE.AND UP2, UPT, UR5, 0x1, UPT ;  /* 0x000000010500788c */ /* 0x000fe4000bf45270 */
[----:B------:R-:W-:-:S09]  /*0840*/  UIADD3 UR5, -UR20, UR35, URZ ;  /* 0x0000002314057290 */ /* 0x000fd2000fffe13f */
[----:B------:R-:W-:Y:S01]  /*0850*/  @UP2 UIADD3 UR8, UR18, 0x7f, URZ ;  /* 0x0000007f12082890 */ /* 0x000fe2000fffe03f */
[----:B--2---:R-:W2:Y:S08]  /*0860*/  @P0 R2UR UR6, R2 ;  /* 0x00000000020603c2 */ /* 0x004eb000000e0000 */
[----:B----4-:R-:W2:Y:S02]  /*0870*/  @P0 R2UR UR7, R4 ;  /* 0x00000000040703c2 */ /* 0x010ea400000e0000 */
[----:B--2---:R-:W-:-:S03]  /*0880*/  @UP3 UIADD3 UR4, -UR6, UR7, URZ ;  /* 0x0000000706043290 */ /* 0x004fc6000fffe13f */
[----:B------:R-:W-:Y:S02]  /*0890*/  ULDC.64 UR6, c[0x0][0x2c8] ;  /* 0x0000b20000067ab9 */ /* 0x000fe40000000a00 */
[----:B------:R-:W-:Y:S02]  /*08a0*/  UIMAD.WIDE.U32 UR8, UR8, UR6, URZ ;  /* 0x00000006080872a5 */ /* 0x000fe4000f8e003f */
[----:B------:R-:W-:Y:S02]  /*08b0*/  UIADD3 UR14, UR5, UR4, URZ ;  /* 0x00000004050e7290 */ /* 0x000fe4000fffe03f */
[----:B------:R-:W-:Y:S02]  /*08c0*/  UIADD3 UR6, UR18, 0x7f, URZ ;  /* 0x0000007f12067890 */ /* 0x000fe4000fffe03f */
[----:B---3--:R-:W-:Y:S02]  /*08d0*/  UIADD3 UR12, UR14, 0x30, -UR22 ;  /* 0x000000300e0c7890 */ /* 0x008fe4000fffe816 */
[----:B------:R-:W-:-:S02]  /*08e0*/  @UP2 USHF.R.U32.HI UR6, URZ, UR7, UR9 ;  /* 0x000000073f062299 */ /* 0x000fc40008011609 */
[----:B------:R-:W-:Y:S02]  /*08f0*/  UIADD3 UR7, UR14, 0x2f, URZ ;  /* 0x0000002f0e077890 */ /* 0x000fe4000fffe03f */
[----:B------:R-:W-:Y:S02]  /*0900*/  UIADD3 UR6, UR12, UR6, URZ ;  /* 0x000000060c067290 */ /* 0x000fe4000fffe03f */
[----:B------:R-:W-:Y:S02]  /*0910*/  UIMAD.WIDE UR8, UR7, 0x2aaaaaab, URZ ;  /* 0x2aaaaaab070878a5 */ /* 0x000fe4000f8e023f */
[----:B------:R-:W-:Y:S02]  /*0920*/  UIMAD.WIDE UR6, UR6, 0x2aaaaaab, URZ ;  /* 0x2aaaaaab060678a5 */ /* 0x000fe4000f8e023f */
[----:B------:R-:W-:Y:S02]  /*0930*/  USHF.R.U32.HI UR13, URZ, 0x1f, UR9 ;  /* 0x0000001f3f0d7899 */ /* 0x000fe40008011609 */
[----:B------:R-:W-:-:S02]  /*0940*/  USHF.R.U32.HI UR6, URZ, 0x1f, UR7 ;  /* 0x0000001f3f067899 */ /* 0x000fc40008011607 */
[----:B------:R-:W-:Y:S02]  /*0950*/  ULEA.HI.SX32 UR13, UR9, UR13, 0x1d ;  /* 0x0000000d090d7291 */ /* 0x000fe4000f8fea3f */
[----:B------:R-:W-:-:S04]  /*0960*/  ULEA.HI.SX32 UR6, UR7, UR6, 0x1d ;  /* 0x0000000607067291 */ /* 0x000fc8000f8fea3f */
[----:B------:R-:W-:-:S04]  /*0970*/  UISETP.LT.AND UP0, UPT, UR13, UR6, UPT ;  /* 0x000000060d00728c */ /* 0x000fc8000bf01270 */
[----:B------:R-:W-:Y:S02]  /*0980*/  USEL UR7, UR13, UR6, UP0 ;  /* 0x000000060d077287 */ /* 0x000fe40008000000 */
[----:B------:R-:W-:Y:S02]  /*0990*/  UIADD3 UR6, -UR5, URZ, URZ ;  /* 0x0000003f05067290 */ /* 0x000fe4000fffe13f */
[----:B------:R-:W-:Y:S02]  /*09a0*/  UIMAD UR7, UR7, 0x30, -UR5 ;  /* 0x00000030070778a4 */ /* 0x000fe4000f8e0a05 */
[----:B------:R-:W-:Y:S02]  /*09b0*/  UISETP.LT.AND UP1, UPT, URZ, UR6, UPT ;  /* 0x000000063f00728c */ /* 0x000fe4000bf21270 */
[----:B------:R-:W-:Y:S02]  /*09c0*/  UISETP.LT.AND UP0, UPT, UR7, UR4, UPT ;  /* 0x000000040700728c */ /* 0x000fe4000bf01270 */
[----:B------:R-:W-:-:S02]  /*09d0*/  USEL UR6, URZ, UR6, !UP1 ;  /* 0x000000063f067287 */ /* 0x000fc4000c800000 */
[----:B------:R-:W-:Y:S02]  /*09e0*/  USEL UR7, UR7, UR4, UP0 ;  /* 0x0000000407077287 */ /* 0x000fe40008000000 */
[----:B------:R-:W-:Y:S02]  /*09f0*/  UIMAD.WIDE.U32 UR10, UR6, -0x55555555, URZ ;  /* 0xaaaaaaab060a78a5 */ /* 0x000fe4000f8e003f */
[----:B------:R-:W-:-:S11]  /*0a00*/  UISETP.GT.AND UP0, UPT, UR7, UR6, UPT ;  /* 0x000000060700728c */ /* 0x000fd6000bf04270 */
[----:B------:R-:W-:-:S04]  /*0a10*/  @UP0 UIADD3 UR7, UR7, 0x2f, URZ ;  /* 0x0000002f07070890 */ /* 0x000fc8000fffe03f */
[----:B------:R-:W-:Y:S02]  /*0a20*/  UIMAD.WIDE UR8, UR7, 0x2aaaaaab, URZ ;  /* 0x2aaaaaab070878a5 */ /* 0x000fe4000f8e023f */
[----:B------:R-:W-:Y:S02]  /*0a30*/  USHF.R.U32.HI UR7, URZ, 0x5, UR11 ;  /* 0x000000053f077899 */ /* 0x000fe4000801160b */
[----:B------:R-:W-:-:S05]  /*0a40*/  @UP0 USHF.R.U32.HI UR6, URZ, 0x1f, UR9 ;  /* 0x0000001f3f060899 */ /* 0x000fca0008011609 */
[----:B------:R-:W-:Y:S02]  /*0a50*/  UMOV UR5, UR7 ;  /* 0x0000000700057c82 */ /* 0x000fe40008000000 */
[----:B------:R-:W-:-:S04]  /*0a60*/  @UP0 ULEA.HI.SX32 UR5, UR9, UR6, 0x1d ;  /* 0x0000000609050291 */ /* 0x000fc8000f8fea3f */
[----:B------:R-:W-:-:S06]  /*0a70*/  UISETP.GT.AND UP0, UPT, UR5, UR7, UPT ;  /* 0x000000070500728c */ /* 0x000fcc000bf04270 */
[----:B------:R-:W-:-:S13]  /*0a80*/  PLOP3.LUT P0, PT, PT, PT, UP0, 0x80, 0x0 ;  /* 0x000000000000781c */ /* 0x000fda0003f0f008 */
[----:B------:R-:W-:Y:S05]  /*0a90*/  @!P0 BRA `(.L_x_1389) ;  /* 0x00006d7000008947 */ /* 0x000fea0003800000 */
[----:B-1----:R-:W-:Y:S01]  /*0aa0*/  SHF.R.S32.HI R6, RZ, 0x1f, R97 ;  /* 0x0000001fff067819 */ /* 0x002fe20000011461 */
[----:B------:R-:W-:Y:S02]  /*0ab0*/  UMOV UR30, 0x30 ;  /* 0x00000030001e7882 */ /* 0x000fe40000000000 */
[----:B------:R-:W-:Y:S01]  /*0ac0*/  ULDC.64 UR10, c[0x0][0x238] ;  /* 0x00008e00000a7ab9 */ /* 0x000fe20000000a00 */
[----:B------:R-:W-:Y:S01]  /*0ad0*/  LEA.HI R16, R6, R97, RZ, 0x3 ;  /* 0x0000006106107211 */ /* 0x000fe200078f18ff */
[----:B------:R-:W-:Y:S02]  /*0ae0*/  UIMAD.WIDE.U32 UR28, UR30, UR10, URZ ;  /* 0x0000000a1e1c72a5 */ /* 0x000fe4000f8e003f */
[----:B------:R-:W-:Y:S01]  /*0af0*/  UIADD3 UR6, UR5, -0x1, URZ ;  /* 0xffffffff05067890 */ /* 0x000fe2000fffe03f */
[----:B------:R-:W-:Y:S01]  /*0b00*/  SHF.R.S32.HI R137, RZ, 0x3, R16 ;  /* 0x00000003ff897819 */ /* 0x000fe20000011410 */
[----:B------:R-:W-:Y:S01]  /*0b10*/  ULDC.64 UR8, c[0x0][0x240] ;  /* 0x0000900000087ab9 */ /* 0x000fe20000000a00 */
[----:B------:R-:W-:Y:S01]  /*0b20*/  LOP3.LUT R16, R16, 0xfffffff8, RZ, 0xc0, !PT ;  /* 0xfffffff810107812 */ /* 0x000fe200078ec0ff */
[----:B------:R-:W-:Y:S01]  /*0b30*/  IMAD.U32 R2, RZ, RZ, UR28 ;  /* 0x0000001cff027e24 */ /* 0x000fe2000f8e00ff */
[----:B------:R-:W-:Y:S01]  /*0b40*/  SHF.R.S32.HI R101, RZ, 0x1f, R137 ;  /* 0x0000001fff657819 */ /* 0x000fe20000011489 */
[----:B------:R-:W-:Y:S01]  /*0b50*/  UIMAD UR5, UR6, -0x30, UR4 ;  /* 0xffffffd0060578a4 */ /* 0x000fe2000f8e0204 */
[----:B-----5:R-:W-:Y:S01]  /*0b60*/  IADD3 R107, P0, R137, R106, RZ ;  /* 0x0000006a896b7210 */ /* 0x020fe20007f1e0ff */
[----:B------:R-:W-:Y:S01]  /*0b70*/  IMAD.IADD R16, R97, 0x1, -R16 ;  /* 0x0000000161107824 */ /* 0x000fe200078e0a10 */
[----:B------:R-:W-:Y:S01]  /*0b80*/  UIMAD UR8, UR15, UR8, URZ ;  /* 0x000000080f0872a4 */ /* 0x000fe2000f8e023f */
[----:B------:R-:W-:Y:S01]  /*0b90*/  IMAD.MOV.U32 R100, RZ, RZ, R2 ;  /* 0x000000ffff647224 */ /* 0x000fe200078e0002 */
[----:B------:R-:W-:Y:S01]  /*0ba0*/  LEA.HI.X.SX32 R106, R106, R101, 0x1, P0 ;  /* 0x000000656a6a7211 */ /* 0x000fe200000f0eff */
[----:B------:R-:W-:Y:S01]  /*0bb0*/  IMAD.SHL.U32 R14, R16, 0x8, RZ ;  /* 0x00000008100e7824 */ /* 0x000fe200078e00ff */
[----:B------:R-:W-:Y:S01]  /*0bc0*/  UISETP.LT.AND UP0, UPT, UR5, 0x30, UPT ;  /* 0x000000300500788c */ /* 0x000fe2000bf01270 */
[----:B------:R-:W-:Y:S01]  /*0bd0*/  IMAD.U32 R2, RZ, RZ, UR16 ;  /* 0x00000010ff027e24 */ /* 0x000fe2000f8e00ff */
[----:B------:R-:W-:Y:S01]  /*0be0*/  USHF.R.S32.HI UR25, URZ, 0x1f, UR24 ;  /* 0x0000001f3f197899 */ /* 0x000fe20008011418 */
[----:B------:R-:W-:Y:S01]  /*0bf0*/  IMAD R8, R106, c[0x0][0x238], RZ ;  /* 0x00008e006a087a24 */ /* 0x000fe200078e02ff */
[----:B------:R-:W-:Y:S01]  /*0c00*/  SHF.R.S32.HI R15, RZ, 0x1f, R14 ;  /* 0x0000001fff0f7819 */ /* 0x000fe2000001140e */
[----:B------:R-:W-:Y:S01]  /*0c10*/  IMAD.U32 R3, RZ, RZ, UR29 ;  /* 0x0000001dff037e24 */ /* 0x000fe2000f8e00ff */
[----:B------:R-:W-:Y:S01]  /*0c20*/  UIMAD UR31, UR16, UR9, UR8 ;  /* 0x00000009101f72a4 */ /* 0x000fe2000f8e0208 */
[C---:B------:R-:W-:Y:S01]  /*0c30*/  IMAD R8, R107.reuse, c[0x0][0x23c], R8 ;  /* 0x00008f006b087a24 */ /* 0x040fe200078e0208 */
[----:B------:R-:W-:Y:S01]  /*0c40*/  USEL UR10, UR5, 0x30, UP0 ;  /* 0x00000030050a7887 */ /* 0x000fe20008000000 */
[----:B------:R-:W-:Y:S01]  /*0c50*/  IMAD.WIDE.U32 R4, R107, c[0x0][0x238], R14 ;  /* 0x00008e006b047a25 */ /* 0x000fe200078e000e */
[----:B------:R-:W-:Y:S01]  /*0c60*/  USEL UR23, UR24, URZ, !UP3 ;  /* 0x0000003f18177287 */ /* 0x000fe2000d800000 */
[----:B------:R-:W-:Y:S01]  /*0c70*/  ISETP.GE.AND P2, PT, R14, c[0x0][0x1d4], PT ;  /* 0x000075000e007a0c */ /* 0x000fe20003f46270 */
[----:B------:R-:W-:Y:S01]  /*0c80*/  USEL UR5, UR25, URZ, !UP3 ;  /* 0x0000003f19057287 */ /* 0x000fe2000d800000 */
[----:B------:R-:W-:Y:S01]  /*0c90*/  IMAD.IADD R9, R5, 0x1, R8 ;  /* 0x0000000105097824 */ /* 0x000fe200078e0208 */
[----:B------:R-:W-:Y:S01]  /*0ca0*/  ULDC.64 UR8, c[0x0][0x248] ;  /* 0x0000920000087ab9 */ /* 0x000fe20000000a00 */
[----:B------:R-:W-:Y:S01]  /*0cb0*/  IMAD.MOV.U32 R8, RZ, RZ, R4 ;  /* 0x000000ffff087224 */ /* 0x000fe200078e0004 */
[----:B------:R-:W-:Y:S01]  /*0cc0*/  UIMAD UR8, UR5, UR8, URZ ;  /* 0x00000008050872a4 */ /* 0x000fe2000f8e023f */
[----:B------:R-:W-:Y:S01]  /*0cd0*/  IMAD.U32 R142, RZ, RZ, UR23 ;  /* 0x00000017ff8e7e24 */ /* 0x000fe2000f8e00ff */
[----:B------:R-:W-:Y:S01]  /*0ce0*/  UIMAD UR11, UR30, UR11, URZ ;  /* 0x0000000b1e0b72a4 */ /* 0x000fe2000f8e023f */
[----:B------:R-:W-:Y:S01]  /*0cf0*/  IMAD.WIDE.U32 R2, R2, c[0x0][0x240], R8 ;  /* 0x0000900002027a25 */ /* 0x000fe200078e0008 */
[----:B------:R-:W-:Y:S01]  /*0d00*/  IADD3 R4, -R137, UR10, RZ ;  /* 0x0000000a89047c10 */ /* 0x000fe2000fffe1ff */
[----:B------:R-:W-:Y:S01]  /*0d10*/  UIMAD UR9, UR23, UR9, UR8 ;  /* 0x00000009170972a4 */ /* 0x000fe2000f8e0208 */
[----:B------:R-:W-:Y:S01]  /*0d20*/  P2R R139, PR, RZ, 0x4 ;  /* 0x00000004ff8b7803 */ /* 0x000fe20000000000 */
[----:B------:R-:W-:Y:S01]  /*0d30*/  USHF.R.S32.HI UR10, URZ, 0x1f, UR6 ;  /* 0x0000001f3f0a7899 */ /* 0x000fe20008011406 */
[----:B------:R-:W-:Y:S01]  /*0d40*/  IADD3 R3, R3, UR31, RZ ;  /* 0x0000001f03037c10 */ /* 0x000fe2000fffe0ff */
[----:B------:R-:W-:Y:S01]  /*0d50*/  UIADD3 UR31, UR29, UR11, URZ ;  /* 0x0000000b1d1f7290 */ /* 0x000fe2000fffe03f */
[----:B------:R-:W-:Y:S01]  /*0d60*/  ISETP.GE.AND P1, PT, R4, 0x1, PT ;  /* 0x000000010400780c */ /* 0x000fe20003f26270 */
[----:B------:R-:W-:Y:S01]  /*0d70*/  IMAD.SHL.U32 R16, R16, 0x4, RZ ;  /* 0x0000000410107824 */ /* 0x000fe200078e00ff */
[----:B------:R-:W-:Y:S01]  /*0d80*/  ISETP.GT.AND P0, PT, R4, 0x20, PT ;  /* 0x000000200400780c */ /* 0x000fe20003f04270 */
[----:B------:R-:W-:Y:S01]  /*0d90*/  IMAD.WIDE.U32 R144, R142, c[0x0][0x248], R2 ;  /* 0x000092008e907a25 */ /* 0x000fe200078e0002 */
[----:B------:R-:W-:Y:S01]  /*0da0*/  UIMAD UR8, UR31, UR6, URZ ;  /* 0x000000061f0872a4 */ /* 0x000fe2000f8e023f */
[----:B------:R-:W-:Y:S01]  /*0db0*/  LEA.HI R4, R6, R97, RZ, 0x6 ;  /* 0x0000006106047211 */ /* 0x000fe200078f30ff */
[----:B------:R-:W-:Y:S01]  /*0dc0*/  ULDC UR33, c[0x0][0x238] ;  /* 0x00008e0000217ab9 */ /* 0x000fe20000000800 */
[----:B------:R-:W-:Y:S01]  /*0dd0*/  IMAD.MOV.U32 R160, RZ, RZ, R144 ;  /* 0x000000ffffa07224 */ /* 0x000fe200078e0090 */
[----:B------:R-:W-:Y:S01]  /*0de0*/  IADD3 R161, R145, UR9, RZ ;  /* 0x0000000991a17c10 */ /* 0x000fe2000fffe0ff */
[----:B------:R-:W-:Y:S01]  /*0df0*/  UIMAD UR8, UR10, UR28, UR8 ;  /* 0x0000001c0a0872a4 */ /* 0x000fe2000f8e0208 */
[----:B------:R-:W-:Y:S01]  /*0e00*/  IMAD.SHL.U32 R21, R137, 0x40, RZ ;  /* 0x0000004089157824 */ /* 0x000fe200078e00ff */
[----:B------:R-:W-:Y:S01]  /*0e10*/  IADD3 R12, R16, 0x40, RZ ;  /* 0x00000040100c7810 */ /* 0x000fe20007ffe0ff */
[----:B------:R-:W-:Y:S01]  /*0e20*/  IMAD.SHL.U32 R4, R4, 0x8, RZ ;  /* 0x0000000804047824 */ /* 0x000fe200078e00ff */
[----:B------:R-:W-:Y:S01]  /*0e30*/  IADD3 R135, R14, 0x80, RZ ;  /* 0x000000800e877810 */ /* 0x000fe20007ffe0ff */
[----:B------:R-:W-:Y:S01]  /*0e40*/  IMAD.WIDE.U32 R6, R100, UR6, R160 ;  /* 0x0000000664067c25 */ /* 0x000fe2000f8e00a0 */
[----:B------:R-:W-:Y:S01]  /*0e50*/  LOP3.LUT R21, R21, 0x1c0, RZ, 0xc0, !PT ;  /* 0x000001c015157812 */ /* 0x000fe200078ec0ff */
[----:B------:R-:W-:Y:S01]  /*0e60*/  UMOV UR36, 0x5 ;  /* 0x0000000500247882 */ /* 0x000fe20000000000 */
[----:B------:R-:W-:Y:S01]  /*0e70*/  LOP3.LUT R4, R4, 0xfffffe00, RZ, 0xc0, !PT ;  /* 0xfffffe0004047812 */ /* 0x000fe200078ec0ff */
[----:B------:R-:W-:Y:S01]  /*0e80*/  IMAD.IADD R11, R16, 0x1, R12 ;  /* 0x00000001100b7824 */ /* 0x000fe200078e020c */
[----:B------:R-:W-:Y:S01]  /*0e90*/  IADD3 R2, R7, UR8, RZ ;  /* 0x0000000807027c10 */ /* 0x000fe2000fffe0ff */
[----:B------:R-:W-:Y:S01]  /*0ea0*/  ULDC UR32, c[0x0][0x23c] ;  /* 0x00008f0000207ab9 */ /* 0x000fe20000000800 */
[----:B------:R-:W-:Y:S01]  /*0eb0*/  @P1 LEA R18, P2, R6, c[0x0][0x220], 0x1 ;  /* 0x0000880006121a11 */ /* 0x000fe200078408ff */
[----:B------:R-:W-:Y:S01]  /*0ec0*/  USHF.L.U64.HI UR32, UR33, UR36, UR32 ;  /* 0x0000002421207299 */ /* 0x000fe20008010220 */
[----:B------:R-:W-:Y:S01]  /*0ed0*/  LOP3.LUT R136, R21, 0x38, R14, 0xf8, !PT ;  /* 0x0000003815887812 */ /* 0x000fe200078ef80e */
[----:B------:R-:W-:Y:S01]  /*0ee0*/  USHF.L.U32 UR33, UR33, 0x5, URZ ;  /* 0x0000000521217899 */ /* 0x000fe2000800063f */
[----:B------:R-:W-:Y:S01]  /*0ef0*/  SHF.R.U32.HI R13, RZ, 0x3, R21 ;  /* 0x00000003ff0d7819 */ /* 0x000fe20000011615 */
[----:B------:R-:W-:Y:S01]  /*0f00*/  IMAD.MOV.U32 R113, RZ, RZ, c[0x0][0x27c] ;  /* 0x00009f00ff717624 */ /* 0x000fe200078e00ff */
[----:B------:R-:W-:Y:S01]  /*0f10*/  IADD3 R134, R14, 0xc0, RZ ;  /* 0x000000c00e867810 */ /* 0x000fe20007ffe0ff */
[----:B------:R-:W-:Y:S01]  /*0f20*/  UIADD3 UR35, UR19, UR35, URZ ;  /* 0x0000002313237290 */ /* 0x000fe2000fffe03f */
[----:B------:R-:W-:Y:S01]  /*0f30*/  @P1 LEA.HI.X R19, R6, c[0x0][0x224], R2, 0x1, P2 ;  /* 0x0000890006131a11 */ /* 0x000fe200010f0c02 */
[----:B------:R-:W-:Y:S01]  /*0f40*/  ULDC.64 UR8, c[0x0][0x1e0] ;  /* 0x0000780000087ab9 */ /* 0x000fe20000000a00 */
[----:B------:R-:W-:-:S02]  /*0f50*/  ISETP.NE.AND P2, PT, R139, RZ, PT ;  /* 0x000000ff8b00720c */ /* 0x000fc40003f45270 */
[----:B------:R-:W-:Y:S02]  /*0f60*/  ISETP.GE.AND P6, PT, R11, c[0x0][0x1d4], PT ;  /* 0x000075000b007a0c */ /* 0x000fe40003fc6270 */
[----:B------:R-:W-:Y:S02]  /*0f70*/  ISETP.GE.AND P5, PT, R135, c[0x0][0x1d4], PT ;  /* 0x0000750087007a0c */ /* 0x000fe40003fa6270 */
[----:B------:R-:W-:Y:S02]  /*0f80*/  ISETP.GE.AND P4, PT, R134, c[0x0][0x1d4], PT ;  /* 0x0000750086007a0c */ /* 0x000fe40003f86270 */
[----:B------:R-:W-:-:S05]  /*0f90*/  LOP3.LUT R136, R4, R136, R13, 0xf6, !PT ;  /* 0x0000008804887212 */ /* 0x000fca00078ef60d */
[----:B------:R-:W-:-:S05]  /*0fa0*/  IMAD.SHL.U32 R136, R136, 0x2, RZ ;  /* 0x0000000288887824 */ /* 0x000fca00078e00ff */
[----:B------:R-:W-:Y:S01]  /*0fb0*/  @!PT LDS RZ, [RZ] ;  /* 0x00000000fffff984 */ /* 0x000fe20000000800 */
[----:B------:R-:W-:Y:S01]  /*0fc0*/  @!PT LDS RZ, [RZ] ;  /* 0x00000000fffff984 */ /* 0x000fe20000000800 */
[----:B------:R-:W-:Y:S01]  /*0fd0*/  @!PT LDS RZ, [RZ] ;  /* 0x00000000fffff984 */ /* 0x000fe20000000800 */
[----:B------:R1:W-:Y:S04]  /*0fe0*/  @P1 LDGSTS.E.BYPASS.LTC128B.128 [R136+0xa080], [R18.64], !P2 ;  /* 0x0a08000012881fae */ /* 0x0003e8000d101d5a */
[----:B------:R1:W-:Y:S04]  /*0ff0*/  @P1 LDGSTS.E.BYPASS.LTC128B.128 [R136+0xb880], [R18.64+0x80], !P6 ;  /* 0x0b88008012881fae */ /* 0x0003e8000f101d5a */
[----:B------:R1:W-:Y:S04]  /*1000*/  @P1 LDGSTS.E.BYPASS.LTC128B.128 [R136+0xd080], [R18.64+0x100], !P5 ;  /* 0x0d08010012881fae */ /* 0x0003e8000e901d5a */
[----:B------:R1:W-:Y:S01]  /*1010*/  @P1 LDGSTS.E.BYPASS.LTC128B.128 [R136+0xe880], [R18.64+0x180], !P4 ;  /* 0x0e88018012881fae */ /* 0x0003e2000e101d5a */
[----:B------:R-:W-:-:S04]  /*1020*/  @P0 IADD3 R3, P1, R6, UR33, RZ ;  /* 0x0000002106030c10 */ /* 0x000fc8000ff3e0ff */
[----:B------:R-:W-:Y:S02]  /*1030*/  @P0 IADD3.X R2, R2, UR32, RZ, P1, !PT ;  /* 0x0000002002020c10 */ /* 0x000fe40008ffe4ff */
[----:B------:R-:W-:-:S04]  /*1040*/  @P0 LEA R8, P1, R3, c[0x0][0x220], 0x1 ;  /* 0x0000880003080a11 */ /* 0x000fc800078208ff */
[----:B------:R-:W-:Y:S01]  /*1050*/  @P0 LEA.HI.X R9, R3, c[0x0][0x224], R2, 0x1, P1 ;  /* 0x0000890003090a11 */ /* 0x000fe200008f0c02 */
[----:B------:R-:W-:Y:S01]  /*1060*/  IMAD.U32 R3, RZ, RZ, UR24 ;  /* 0x00000018ff037e24 */ /* 0x000fe2000f8e00ff */
[----:B------:R-:W-:-:S03]  /*1070*/  ISETP.NE.U32.AND P1, PT, RZ, c[0x0][0x340], PT ;  /* 0x0000d000ff007a0c */ /* 0x000fc60003f25070 */
[----:B------:R2:W-:Y:S01]  /*1080*/  @P0 LDGSTS.E.BYPASS.LTC128B.128 [R136+0xb080], [R8.64], !P2 ;  /* 0x0b08000008880fae */ /* 0x0005e2000d101d5a */
[----:B------:R-:W-:-:S03]  /*1090*/  ISETP.NE.AND.EX P1, PT, RZ, c[0x0][0x344], PT, P1 ;  /* 0x0000d100ff007a0c */ /* 0x000fc60003f25310 */
[----:B------:R2:W-:Y:S04]  /*10a0*/  @P0 LDGSTS.E.BYPASS.LTC128B.128 [R136+0xc880], [R8.64+0x80], !P6 ;  /* 0x0c88008008880fae */ /* 0x0005e8000f101d5a */
[----:B------:R2:W-:Y:S04]  /*10b0*/  @P0 LDGSTS.E.BYPASS.LTC128B.128 [R136+0xe080], [R8.64+0x100], !P5 ;  /* 0x0e08010008880fae */ /* 0x0005e8000e901d5a */
[----:B------:R2:W-:Y:S02]  /*10c0*/  @P0 LDGSTS.E.BYPASS.LTC128B.128 [R136+0xf880], [R8.64+0x180], !P4 ;  /* 0x0f88018008880fae */ /* 0x0005e4000e101d5a */
[----:B------:R-:W-:Y:S01]  /*10d0*/  @P1 IMAD.WIDE R6, R0, R3, c[0x0][0x340] ;  /* 0x0000d00000061625 */ /* 0x000fe200078e0203 */
[----:B------:R-:W-:Y:S01]  /*10e0*/  ISETP.GE.AND P0, PT, R14, c[0x0][0x27c], PT ;  /* 0x00009f000e007a0c */ /* 0x000fe20003f06270 */
[----:B------:R-:W-:Y:S01]  /*10f0*/  USHF.R.S32.HI UR34, URZ, 0x1f, UR35 ;  /* 0x0000001f3f227899 */ /* 0x000fe20008011423 */
[----:B------:R-:W-:Y:S01]  /*1100*/  IADD3 R133, R137, 0x20, RZ ;  /* 0x0000002089857810 */ /* 0x000fe20007ffe0ff */
[----:B------:R-:W-:Y:S01]  /*1110*/  IMAD.SHL.U32 R2, R113, 0x2, RZ ;  /* 0x0000000271027824 */ /* 0x000fe200078e00ff */
[----:B------:R-:W-:Y:S01]  /*1120*/  SEL R3, RZ, c[0x0][0x27c], !P0 ;  /* 0x00009f00ff037a07 */ /* 0x000fe20004000000 */
[----:B------:R-:W-:Y:S01]  /*1130*/  UIMAD UR10, UR34, UR8, URZ ;  /* 0x00000008220a72a4 */ /* 0x000fe2000f8e023f */
[----:B------:R3:W4:Y:S01]  /*1140*/  @P1 LDG.E R0, [R6.64] ;  /* 0x0000001a06001981 */ /* 0x000722000c1e1900 */
[----:B------:R-:W-:Y:S01]  /*1150*/  UIMAD.WIDE.U32 UR38, UR35, UR8, URZ ;  /* 0x00000008232672a5 */ /* 0x000fe2000f8e003f */
[----:B------:R-:W-:Y:S01]  /*1160*/  IADD3 R5, -R2, c[0x0][0x1d4], RZ ;  /* 0x0000750002057a10 */ /* 0x000fe20007ffe1ff */
[----:B------:R-:W-:Y:S01]  /*1170*/  IMAD.IADD R3, R14, 0x1, R3 ;  /* 0x000000010e037824 */ /* 0x000fe200078e0203 */
[----:B------:R-:W-:Y:S01]  /*1180*/  UIMAD UR10, UR35, UR9, UR10 ;  /* 0x00000009230a72a4 */ /* 0x000fe2000f8e020a */
[----:B------:R-:W-:Y:S01]  /*1190*/  SHF.R.S32.HI R17, RZ, 0x1f, R16 ;  /* 0x0000001fff117819 */ /* 0x000fe20000011410 */
[----:B------:R-:W-:Y:S01]  /*11a0*/  IMAD R150, R101, c[0x0][0x280], RZ ;  /* 0x0000a00065967a24 */ /* 0x000fe200078e02ff */
[----:B------:R-:W-:Y:S01]  /*11b0*/  ULDC.64 UR8, c[0x0][0x1e8] ;  /* 0x00007a0000087ab9 */ /* 0x000fe20000000a00 */
[----:B-1----:R-:W-:Y:S01]  /*11c0*/  SHF.R.S32.HI R18, RZ, 0x1f, R3 ;  /* 0x0000001fff127819 */ /* 0x002fe20000011403 */
[----:B------:R-:W-:Y:S01]  /*11d0*/  UIADD3 UR39, UR39, UR10, URZ ;  /* 0x0000000a27277290 */ /* 0x000fe2000fffe03f */
[C---:B------:R-:W-:Y:S01]  /*11e0*/  IMAD R150, R137.reuse, c[0x0][0x284], R150 ;  /* 0x0000a10089967a24 */ /* 0x040fe200078e0296 */
[----:B------:R-:W-:Y:S01]  /*11f0*/  UIMAD UR10, UR15, UR8, URZ ;  /* 0x000000080f0a72a4 */ /* 0x000fe2000f8e023f */
[CC--:B------:R-:W-:Y:S01]  /*1200*/  LEA.HI R132, R18.reuse, R3.reuse, RZ, 0x3 ;  /* 0x0000000312847211 */ /* 0x0c0fe200078f18ff */
[C---:B------:R-:W-:Y:S01]  /*1210*/  IMAD.WIDE.U32 R154, R137.reuse, c[0x0][0x280], R16 ;  /* 0x0000a000899a7a25 */ /* 0x040fe200078e0010 */
[----:B------:R-:W-:Y:S01]  /*1220*/  LEA.HI R18, R18, R3, RZ, 0x6 ;  /* 0x0000000312127211 */ /* 0x000fe200078f30ff */
[----:B------:R-:W-:Y:S01]  /*1230*/  UIMAD UR9, UR16, UR9, UR10 ;  /* 0x00000009100972a4 */ /* 0x000fe2000f8e020a */
[----:B------:R-:W0:Y:S01]  /*1240*/  LDGDEPBAR ;  /* 0x00000000000079af */ /* 0x000e220000000000 */
[----:B------:R-:W-:Y:S01]  /*1250*/  IMAD.U32 R3, RZ, RZ, UR16 ;  /* 0x00000010ff037e24 */ /* 0x000fe2000f8e00ff */
[----:B------:R-:W-:Y:S01]  /*1260*/  ULDC.64 UR10, c[0x0][0x260] ;  /* 0x00009800000a7ab9 */ /* 0x000fe20000000a00 */
[----:B------:R-:W-:Y:S01]  /*1270*/  IMAD.WIDE.U32 R24, R137, c[0x0][0x280], R14 ;  /* 0x0000a00089187a25 */ /* 0x000fe200078e000e */
[----:B------:R-:W-:Y:S01]  /*1280*/  UIMAD UR10, UR15, UR10, URZ ;  /* 0x0000000a0f0a72a4 */ /* 0x000fe2000f8e023f */
[----:B------:R-:W-:Y:S01]  /*1290*/  SHF.R.S32.HI R18, RZ, 0x6, R18 ;  /* 0x00000006ff127819 */ /* 0x000fe20000011412 */
[----:B------:R-:W-:Y:S01]  /*12a0*/  UIMAD.WIDE.U32 UR38, UR16, UR8, UR38 ;  /* 0x00000008102672a5 */ /* 0x000fe2000f8e0026 */
[----:B------:R-:W-:Y:S01]  /*12b0*/  IMAD.WIDE.U32 R22, R3, c[0x0][0x260], R14 ;  /* 0x0000980003167a25 */ /* 0x000fe200078e000e */
[----:B------:R-:W-:Y:S01]  /*12c0*/  UIMAD UR10, UR16, UR11, UR10 ;  /* 0x0000000b100a72a4 */ /* 0x000fe2000f8e020a */
[CC--:B---3--:R-:W-:Y:S01]  /*12d0*/  SEL R6, R2.reuse, R5.reuse, !P0 ;  /* 0x0000000502067207 */ /* 0x0c8fe20004000000 */
[----:B------:R-:W-:Y:S01]  /*12e0*/  UIADD3 UR37, UR39, UR9, URZ ;  /* 0x0000000927257290 */ /* 0x000fe2000fffe03f */
[----:B------:R-:W-:Y:S01]  /*12f0*/  ISETP.GE.AND P0, PT, R11, c[0x0][0x27c], PT ;  /* 0x00009f000b007a0c */ /* 0x000fe20003f06270 */
[----:B------:R-:W-:Y:S01]  /*1300*/  IMAD.SHL.U32 R10, R133, 0x40, RZ ;  /* 0x00000040850a7824 */ /* 0x000fe200078e00ff */
[----:B------:R-:W-:Y:S01]  /*1310*/  SHF.R.S32.HI R129, RZ, 0x1f, R6 ;  /* 0x0000001fff817819 */ /* 0x000fe20000011406 */
[----:B------:R-:W-:Y:S01]  /*1320*/  IMAD.IADD R155, R155, 0x1, R150 ;  /* 0x000000019b9b7824 */ /* 0x000fe200078e0296 */
[----:B------:R-:W-:Y:S01]  /*1330*/  SEL R5, R2, R5, !P0 ;  /* 0x0000000502057207 */ /* 0x000fe20004000000 */
[----:B------:R-:W-:Y:S01]  /*1340*/  IMAD.IADD R151, R150, 0x1, R25 ;  /* 0x0000000196977824 */ /* 0x000fe200078e0219 */
[----:B------:R-:W-:Y:S01]  /*1350*/  SEL R2, RZ, c[0x0][0x27c], !P0 ;  /* 0x00009f00ff027a07 */ /* 0x000fe20004000000 */
[----:B------:R-:W-:Y:S01]  /*1360*/  IMAD.MOV.U32 R150, RZ, RZ, R24 ;  /* 0x000000ffff967224 */ /* 0x000fe200078e0018 */
[----:B------:R-:W-:Y:S01]  /*1370*/  IADD3 R23, R23, UR10, RZ ;  /* 0x0000000a17177c10 */ /* 0x000fe2000fffe0ff */
[----:B------:R-:W-:Y:S01]  /*1380*/  IMAD R148, R101, c[0x0][0x290], RZ ;  /* 0x0000a40065947a24 */ /* 0x000fe200078e02ff */
[----:B------:R-:W-:Y:S01]  /*1390*/  LOP3.LUT R24, R21, 0x38, R132, 0xf8, !PT ;  /* 0x0000003815187812 */ /* 0x000fe200078ef884 */
[----:B------:R-:W-:Y:S01]  /*13a0*/  IMAD.IADD R3, R11, 0x1, R2 ;  /* 0x000000010b037824 */ /* 0x000fe200078e0202 */
[----:B------:R-:W-:Y:S01]  /*13b0*/  SHF.R.S32.HI R2, RZ, 0x1f, R133 ;  /* 0x0000001fff027819 */ /* 0x000fe20000011485 */
[----:B------:R-:W-:Y:S01]  /*13c0*/  IMAD.WIDE.U32 R142, R142, c[0x0][0x268], R22 ;  /* 0x00009a008e8e7a25 */ /* 0x000fe200078e0016 */
[----:B------:R-:W-:Y:S01]  /*13d0*/  LOP3.LUT R10, R10, 0x1c0, RZ, 0xc0, !PT ;  /* 0x000001c00a0a7812 */ /* 0x000fe200078ec0ff */
[----:B------:R-:W-:Y:S01]  /*13e0*/  ULDC.64 UR8, c[0x0][0x210] ;  /* 0x0000840000087ab9 */ /* 0x000fe20000000a00 */
[----:B------:R-:W-:Y:S01]  /*13f0*/  SHF.R.S32.HI R20, RZ, 0x1f, R3 ;  /* 0x0000001fff147819 */ /* 0x000fe20000011403 */
[----:B------:R-:W-:Y:S01]  /*1400*/  IMAD R22, R18, 0xc00, R4 ;  /* 0x00000c0012167824 */ /* 0x000fe200078e0204 */
[----:B------:R-:W-:Y:S01]  /*1410*/  LOP3.LUT R127, R24, R13, RZ, 0x3c, !PT ;  /* 0x0000000d187f7212 */ /* 0x000fe200078e3cff */
[C---:B------:R-:W-:Y:S01]  /*1420*/  IMAD R148, R137.reuse, c[0x0][0x294], R148 ;  /* 0x0000a50089947a24 */ /* 0x040fe200078e0294 */
[CC--:B------:R-:W-:Y:S01]  /*1430*/  LEA.HI R131, R20.reuse, R3.reuse, RZ, 0x3 ;  /* 0x0000000314837211 */ /* 0x0c0fe200078f18ff */
[C---:B------:R-:W-:Y:S01]  /*1440*/  IMAD.WIDE.U32 R152, R137.reuse, c[0x0][0x290], R16 ;  /* 0x0000a40089987a25 */ /* 0x040fe200078e0010 */
[----:B------:R-:W-:Y:S01]  /*1450*/  LEA.HI R20, R20, R3, RZ, 0x6 ;  /* 0x0000000314147211 */ /* 0x000fe200078f30ff */
[----:B------:R-:W-:Y:S01]  /*1460*/  UIMAD UR8, UR15, UR8, URZ ;  /* 0x000000080f0872a4 */ /* 0x000fe2000f8e023f */
[----:B------:R-:W-:Y:S01]  /*1470*/  LEA.HI R3, R2, R133, RZ, 0x3 ;  /* 0x0000008502037211 */ /* 0x000fe200078f18ff */
[----:B------:R-:W-:Y:S01]  /*1480*/  IMAD.IADD R127, R22, 0x1, R127 ;  /* 0x00000001167f7824 */ /* 0x000fe200078e027f */
[----:B------:R-:W-:Y:S01]  /*1490*/  SHF.R.U32.HI R2, RZ, 0x3, R10 ;  /* 0x00000003ff027819 */ /* 0x000fe2000001160a */
[----:B--2---:R-:W-:Y:S01]  /*14a0*/  IMAD.WIDE.U32 R8, R137, c[0x0][0x290], R14 ;  /* 0x0000a40089087a25 */ /* 0x004fe200078e000e */
[----:B------:R-:W-:Y:S01]  /*14b0*/  LOP3.LUT R123, R10, 0x38, R132, 0xf8, !PT ;  /* 0x000000380a7b7812 */ /* 0x000fe200078ef884 */
[----:B------:R-:W-:Y:S01]  /*14c0*/  UIMAD UR8, UR16, UR9, UR8 ;  /* 0x00000009100872a4 */ /* 0x000fe2000f8e0208 */
[----:B------:R-:W-:Y:S01]  /*14d0*/  LEA.HI R129, R129, R6, RZ, 0x4 ;  /* 0x0000000681817211 */ /* 0x000fe200078f20ff */
[----:B------:R-:W-:Y:S01]  /*14e0*/  IMAD.SHL.U32 R3, R3, 0x40, RZ ;  /* 0x0000004003037824 */ /* 0x000fe200078e00ff */
[----:B------:R-:W-:Y:S01]  /*14f0*/  LOP3.LUT R123, R123, R2, RZ, 0x3c, !PT ;  /* 0x000000027b7b7212 */ /* 0x000fe200078e3cff */
[----:B------:R-:W-:Y:S01]  /*1500*/  IMAD.IADD R153, R153, 0x1, R148 ;  /* 0x0000000199997824 */ /* 0x000fe200078e0294 */
[----:B------:R-:W-:Y:S01]  /*1510*/  SHF.R.S32.HI R20, RZ, 0x6, R20 ;  /* 0x00000006ff147819 */ /* 0x000fe20000011414 */
[----:B------:R-:W-:Y:S01]  /*1520*/  IMAD.IADD R149, R148, 0x1, R9 ;  /* 0x0000000194957824 */ /* 0x000fe200078e0209 */
[----:B------:R-:W-:Y:S01]  /*1530*/  LOP3.LUT R3, R3, 0xfffffe00, RZ, 0xc0, !PT ;  /* 0xfffffe0003037812 */ /* 0x000fe200078ec0ff */
[----:B------:R-:W-:Y:S01]  /*1540*/  IMAD.MOV.U32 R148, RZ, RZ, R8 ;  /* 0x000000ffff947224 */ /* 0x000fe200078e0008 */
[----:B------:R-:W-:Y:S01]  /*1550*/  LOP3.LUT R22, R21, 0x38, R131, 0xf8, !PT ;  /* 0x0000003815167812 */ /* 0x000fe200078ef883 */
[----:B------:R-:W-:Y:S01]  /*1560*/  IMAD.U32 R147, RZ, RZ, UR39 ;  /* 0x00000027ff937e24 */ /* 0x000fe2000f8e00ff */
[----:B------:R-:W-:Y:S01]  /*1570*/  SHF.R.S32.HI R129, RZ, 0x4, R129 ;  /* 0x00000004ff817819 */ /* 0x000fe20000011481 */
[----:B------:R-:W-:Y:S01]  /*1580*/  IMAD R18, R18, 0xc00, R3 ;  /* 0x00000c0012127824 */ /* 0x000fe200078e0203 */
[----:B------:R-:W-:Y:S01]  /*1590*/  LOP3.LUT R125, R22, R13, RZ, 0x3c, !PT ;  /* 0x0000000d167d7212 */ /* 0x000fe200078e3cff */
[----:B------:R-:W-:Y:S01]  /*15a0*/  IMAD.U32 R146, RZ, RZ, UR38 ;  /* 0x00000026ff927e24 */ /* 0x000fe2000f8e00ff */
[----:B------:R-:W-:Y:S01]  /*15b0*/  SHF.R.S32.HI R8, RZ, 0x1f, R5 ;  /* 0x0000001fff087819 */ /* 0x000fe20000011405 */
[----:B------:R-:W-:Y:S01]  /*15c0*/  IMAD.IADD R123, R18, 0x1, R123 ;  /* 0x00000001127b7824 */ /* 0x000fe200078e027b */
[----:B------:R-:W-:Y:S01]  /*15d0*/  LEA.HI.SX32 R129, R132, R129, 0x1d ;  /* 0x0000008184817211 */ /* 0x000fe200078feaff */
[----:B------:R-:W-:Y:S01]  /*15e0*/  IMAD R18, R20, 0xc00, R4 ;  /* 0x00000c0014127824 */ /* 0x000fe200078e0204 */
[----:B------:R-:W-:Y:S01]  /*15f0*/  LEA.HI R8, R8, R5, RZ, 0x4 ;  /* 0x0000000508087211 */ /* 0x000fe200078f20ff */
[----:B------:R-:W-:Y:S01]  /*1600*/  IMAD R20, R20, 0xc00, R3 ;  /* 0x00000c0014147824 */ /* 0x000fe200078e0203 */
[----:B------:R-:W-:Y:S01]  /*1610*/  LOP3.LUT R119, R10, 0x38, R131, 0xf8, !PT ;  /* 0x000000380a777812 */ /* 0x000fe200078ef883 */
[----:B------:R-:W-:Y:S01]  /*1620*/  IMAD.IADD R125, R18, 0x1, R125 ;  /* 0x00000001127d7824 */ /* 0x000fe200078e027d */
[----:B------:R-:W-:Y:S01]  /*1630*/  SHF.R.S32.HI R18, RZ, 0x1f, R129 ;  /* 0x0000001fff127819 */ /* 0x000fe20000011481 */
[----:B------:R-:W-:Y:S01]  /*1640*/  IMAD.U32 R147, RZ, RZ, UR37 ;  /* 0x00000025ff937e24 */ /* 0x000fe2000f8e00ff */
[----:B------:R-:W-:Y:S01]  /*1650*/  SHF.R.S32.HI R8, RZ, 0x4, R8 ;  /* 0x00000004ff087819 */ /* 0x000fe20000011408 */
[----:B------:R-:W-:Y:S01]  /*1660*/  IMAD.WIDE.U32 R158, R137, c[0x0][0x1e0], RZ ;  /* 0x00007800899e7a25 */ /* 0x000fe200078e00ff */
[----:B------:R-:W-:Y:S01]  /*1670*/  LEA.HI R9, R18, R129, RZ, 0x3 ;  /* 0x0000008112097211 */ /* 0x000fe200078f18ff */
[----:B------:R-:W-:Y:S01]  /*1680*/  ULDC.U8 UR44, c[0x0][0x298] ;  /* 0x0000a600002c7ab9 */ /* 0x000fe20000000000 */
[----:B------:R-:W-:Y:S01]  /*1690*/  LEA.HI.SX32 R8, R131, R8, 0x1d ;  /* 0x0000000883087211 */ /* 0x000fe200078feaff */
[----:B------:R-:W-:Y:S01]  /*16a0*/  IMAD.SHL.U32 R129, R129, 0x8, RZ ;  /* 0x0000000881817824 */ /* 0x000fe200078e00ff */
[----:B------:R-:W-:Y:S01]  /*16b0*/  SHF.R.S32.HI R9, RZ, 0x3, R9 ;  /* 0x00000003ff097819 */ /* 0x000fe20000011409 */
[----:B------:R-:W-:Y:S01]  /*16c0*/  IMAD.WIDE.U32 R156, R133, c[0x0][0x1e0], RZ ;  /* 0x00007800859c7a25 */ /* 0x000fe200078e00ff */
[----:B------:R-:W-:Y:S01]  /*16d0*/  SHF.R.S32.HI R5, RZ, 0x1f, R8 ;  /* 0x0000001fff057819 */ /* 0x000fe20000011408 */
[----:B------:R-:W-:Y:S01]  /*16e0*/  ULDC UR46, c[0x0][0x280] ;  /* 0x0000a000002e7ab9 */ /* 0x000fe20000000800 */
[----:B------:R-:W-:Y:S01]  /*16f0*/  LOP3.LUT R126, R21, 0x38, R129, 0xf8, !PT ;  /* 0x00000038157e7812 */ /* 0x000fe200078ef881 */
[----:B------:R-:W-:Y:S01]  /*1700*/  IMAD.SHL.U32 R128, R8, 0x8, RZ ;  /* 0x0000000808807824 */ /* 0x000fe200078e00ff */
[----:B------:R-:W-:Y:S01]  /*1710*/  LEA.HI R5, R5, R8, RZ, 0x3 ;  /* 0x0000000805057211 */ /* 0x000fe200078f18ff */
[C---:B------:R-:W-:Y:S01]  /*1720*/  IMAD R19, R9.reuse, 0xc00, R4 ;  /* 0x00000c0009137824 */ /* 0x040fe200078e0204 */
[-C--:B------:R-:W-:Y:S01]  /*1730*/  LOP3.LUT R126, R126, R13.reuse, RZ, 0x3c, !PT ;  /* 0x0000000d7e7e7212 */ /* 0x080fe200078e3cff */
[----:B------:R-:W-:Y:S01]  /*1740*/  IMAD R121, R9, 0xc00, R3 ;  /* 0x00000c0009797824 */ /* 0x000fe200078e0203 */
[----:B------:R-:W-:Y:S01]  /*1750*/  SHF.R.S32.HI R5, RZ, 0x3, R5 ;  /* 0x00000003ff057819 */ /* 0x000fe20000011405 */
[----:B------:R-:W-:Y:S01]  /*1760*/  IMAD.WIDE.U32 R154, R98, c[0x0][0x280], R154 ;  /* 0x0000a000629a7a25 */ /* 0x000fe200078e009a */
[C---:B------:R-:W-:Y:S01]  /*1770*/  LOP3.LUT R9, R10.reuse, 0x38, R128, 0xf8, !PT ;  /* 0x000000380a097812 */ /* 0x040fe200078ef880 */
[----:B------:R-:W-:Y:S01]  /*1780*/  ULDC UR37, c[0x0][0x290] ;  /* 0x0000a40000257ab9 */ /* 0x000fe20000000800 */
[-C--:B------:R-:W-:Y:S01]  /*1790*/  LOP3.LUT R119, R119, R2.reuse, RZ, 0x3c, !PT ;  /* 0x0000000277777212 */ /* 0x080fe200078e3cff */
[----:B------:R-:W-:Y:S01]  /*17a0*/  IMAD.IADD R126, R19, 0x1, R126 ;  /* 0x00000001137e7824 */ /* 0x000fe200078e027e */
[----:B------:R-:W-:Y:S01]  /*17b0*/  LOP3.LUT R19, R10, 0x38, R129, 0xf8, !PT ;  /* 0x000000380a137812 */ /* 0x000fe200078ef881 */
[----:B------:R-:W-:Y:S01]  /*17c0*/  IMAD.WIDE.U32 R150, R98, c[0x0][0x280], R150 ;  /* 0x0000a00062967a25 */ /* 0x000fe200078e0096 */
[----:B------:R-:W-:Y:S01]  /*17d0*/  LOP3.LUT R8, R21, 0x38, R128, 0xf8, !PT ;  /* 0x0000003815087812 */ /* 0x000fe200078ef880 */
[----:B------:R-:W-:Y:S01]  /*17e0*/  ULDC UR45, c[0x0][0x294] ;  /* 0x0000a500002d7ab9 */ /* 0x000fe20000000800 */
[-C--:B------:R-:W-:Y:S01]  /*17f0*/  LOP3.LUT R18, R19, R2.reuse, RZ, 0x3c, !PT ;  /* 0x0000000213127212 */ /* 0x080fe200078e3cff */
[----:B------:R-:W-:Y:S01]  /*1800*/  IMAD.IADD R119, R20, 0x1, R119 ;  /* 0x0000000114777824 */ /* 0x000fe200078e0277 */
[----:B------:R-:W-:Y:S01]  /*1810*/  LOP3.LUT R9, R9, R2, RZ, 0x3c, !PT ;  /* 0x0000000209097212 */ /* 0x000fe200078e3cff */
[----:B------:R-:W-:Y:S01]  /*1820*/  IMAD R2, R5, 0xc00, R3 ;  /* 0x00000c0005027824 */ /* 0x000fe200078e0203 */
[----:B------:R-:W-:Y:S01]  /*1830*/  ISETP.GE.AND P0, PT, R113, 0x1, PT ;  /* 0x000000017100780c */ /* 0x000fe20003f06270 */
[----:B------:R-:W-:Y:S01]  /*1840*/  IMAD.U32 R3, RZ, RZ, UR25 ;  /* 0x00000019ff037e24 */ /* 0x000fe2000f8e00ff */
[----:B------:R-:W-:Y:S01]  /*1850*/  LOP3.LUT R8, R8, R13, RZ, 0x3c, !PT ;  /* 0x0000000d08087212 */ /* 0x000fe200078e3cff */
[----:B------:R-:W-:Y:S01]  /*1860*/  IMAD R13, R5, 0xc00, R4 ;  /* 0x00000c00050d7824 */ /* 0x000fe200078e0204 */
[----:B------:R-:W-:Y:S01]  /*1870*/  P2R R7, PR, RZ, 0x1 ;  /* 0x00000001ff077803 */ /* 0x000fe20000000000 */
[----:B------:R-:W-:Y:S01]  /*1880*/  IMAD.U32 R4, RZ, RZ, UR24 ;  /* 0x00000018ff047e24 */ /* 0x000fe2000f8e00ff */
[----:B------:R-:W-:Y:S01]  /*1890*/  LOP3.LUT R132, R132, 0xfffffff8, RZ, 0xc0, !PT ;  /* 0xfffffff884847812 */ /* 0x000fe200078ec0ff */
[----:B------:R-:W-:Y:S01]  /*18a0*/  IMAD.U32 R7, RZ, RZ, UR16 ;  /* 0x00000010ff077e24 */ /* 0x000fe2000f8e00ff */
[----:B------:R-:W-:Y:S01]  /*18b0*/  LOP3.LUT R131, R131, 0xfffffff8, RZ, 0xc0, !PT ;  /* 0xfffffff883837812 */ /* 0x000fe200078ec0ff */
[----:B------:R-:W-:Y:S01]  /*18c0*/  IMAD.IADD R121, R121, 0x1, R18 ;  /* 0x0000000179797824 */ /* 0x000fe200078e0212 */
[----:B------:R-:W-:Y:S01]  /*18d0*/  IADD3 R130, -R137, 0x30, RZ ;  /* 0x0000003089827810 */ /* 0x000fe20007ffe1ff */
[----:B------:R-:W-:Y:S01]  /*18e0*/  IMAD.WIDE.U32 R6, R7, c[0x0][0x210], R14 ;  /* 0x0000840007067a25 */ /* 0x000fe200078e000e */
[----:B------:R-:W-:Y:S01]  /*18f0*/  IADD3 R10, R16, 0x20, RZ ;  /* 0x00000020100a7810 */ /* 0x000fe20007ffe0ff */
[----:B------:R-:W-:Y:S01]  /*1900*/  USHF.L.U32 UR25, UR46, 0x5, URZ ;  /* 0x000000052e197899 */ /* 0x000fe2000800063f */
[----:B------:R-:W-:Y:S01]  /*1910*/  SHF.R.S32.HI R122, RZ, 0x1f, R132 ;  /* 0x0000001fff7a7819 */ /* 0x000fe20000011484 */
[----:B------:R-:W-:Y:S01]  /*1920*/  IMAD.IADD R124, R13, 0x1, R8 ;  /* 0x000000010d7c7824 */ /* 0x000fe200078e0208 */
[----:B------:R-:W-:Y:S01]  /*1930*/  IADD3 R7, R7, UR8, RZ ;  /* 0x0000000807077c10 */ /* 0x000fe2000fffe0ff */
[----:B------:R-:W-:Y:S01]  /*1940*/  ULDC.64 UR8, c[0x0][0x1e0] ;  /* 0x0000780000087ab9 */ /* 0x000fe20000000a00 */
[----:B------:R-:W-:Y:S01]  /*1950*/  IMAD.IADD R117, R2, 0x1, R9 ;  /* 0x0000000102757824 */ /* 0x000fe200078e0209 */
[----:B------:R-:W-:Y:S01]  /*1960*/  UIMAD UR10, UR30, UR9, URZ ;  /* 0x000000091e0a72a4 */ /* 0x000fe2000f8e023f */
[----:B------:R-:W-:Y:S01]  /*1970*/  IMAD.WIDE.U32 R152, R98, c[0x0][0x290], R152 ;  /* 0x0000a40062987a25 */ /* 0x000fe200078e0098 */
[----:B------:R-:W-:Y:S01]  /*1980*/  UIMAD.WIDE.U32 UR38, UR30, UR8, URZ ;  /* 0x000000081e2672a5 */ /* 0x000fe2000f8e003f */
[----:B------:R-:W-:-:S02]  /*1990*/  IADD3 R9, R16, 0x60, RZ ;  /* 0x0000006010097810 */ /* 0x000fc40007ffe0ff */
[----:B------:R-:W-:Y:S01]  /*19a0*/  ULDC.64 UR8, c[0x0][0x280] ;  /* 0x0000a00000087ab9 */ /* 0x000fe20000000a00 */
[----:B------:R-:W-:Y:S01]  /*19b0*/  IMAD.WIDE.U32 R148, R98, c[0x0][0x290], R148 ;  /* 0x0000a40062947a25 */ /* 0x000fe200078e0094 */
[----:B------:R-:W-:Y:S01]  /*19c0*/  UIMAD UR11, UR30, UR9, URZ ;  /* 0x000000091e0b72a4 */ /* 0x000fe2000f8e023f */
[----:B------:R-:W-:Y:S01]  /*19d0*/  SHF.R.S32.HI R118, RZ, 0x1f, R129 ;  /* 0x0000001fff767819 */ /* 0x000fe20000011481 */
[----:B------:R-:W-:Y:S01]  /*19e0*/  UIMAD.WIDE.U32 UR40, UR30, UR8, URZ ;  /* 0x000000081e2872a5 */ /* 0x000fe2000f8e003f */
[----:B------:R-:W-:Y:S01]  /*19f0*/  IMAD.SHL.U32 R127, R127, 0x2, RZ ;  /* 0x000000027f7f7824 */ /* 0x000fe200078e00ff */
[----:B------:R-:W-:Y:S01]  /*1a00*/  SHF.R.S32.HI R120, RZ, 0x1f, R131 ;  /* 0x0000001fff787819 */ /* 0x000fe20000011483 */
[----:B------:R-:W-:Y:S01]  /*1a10*/  ULDC.64 UR8, c[0x0][0x290] ;  /* 0x0000a40000087ab9 */ /* 0x000fe20000000a00 */
[----:B------:R-:W-:Y:S01]  /*1a20*/  IMAD.SHL.U32 R123, R123, 0x2, RZ ;  /* 0x000000027b7b7824 */ /* 0x000fe200078e00ff */
[----:B------:R-:W-:Y:S01]  /*1a30*/  UIMAD.WIDE.U32 UR42, UR30, UR8, URZ ;  /* 0x000000081e2a72a5 */ /* 0x000fe2000f8e003f */
[----:B------:R-:W-:Y:S01]  /*1a40*/  SHF.R.S32.HI R116, RZ, 0x1f, R128 ;  /* 0x0000001fff747819 */ /* 0x000fe20000011480 */
[----:B------:R-:W-:Y:S01]  /*1a50*/  UIMAD UR30, UR30, UR9, URZ ;  /* 0x000000091e1e72a4 */ /* 0x000fe2000f8e023f */
[----:B------:R-:W-:Y:S01]  /*1a60*/  IMAD.SHL.U32 R125, R125, 0x2, RZ ;  /* 0x000000027d7d7824 */ /* 0x000fe200078e00ff */
[----:B------:R-:W-:Y:S01]  /*1a70*/  UIADD3 UR10, UR39, UR10, URZ ;  /* 0x0000000a270a7290 */ /* 0x000fe2000fffe03f */
[----:B------:R-:W-:Y:S01]  /*1a80*/  IMAD.SHL.U32 R119, R119, 0x2, RZ ;  /* 0x0000000277777824 */ /* 0x000fe200078e00ff */
[----:B------:R-:W-:Y:S01]  /*1a90*/  ULDC.64 UR8, c[0x0][0x268] ;  /* 0x00009a0000087ab9 */ /* 0x000fe20000000a00 */
[----:B------:R-:W-:Y:S01]  /*1aa0*/  IMAD.SHL.U32 R126, R126, 0x2, RZ ;  /* 0x000000027e7e7824 */ /* 0x000fe200078e00ff */
[----:B------:R-:W-:Y:S01]  /*1ab0*/  UIMAD UR5, UR5, UR8, URZ ;  /* 0x00000008050572a4 */ /* 0x000fe2000f8e023f */
[----:B------:R-:W-:Y:S01]  /*1ac0*/  IMAD.SHL.U32 R121, R121, 0x2, RZ ;  /* 0x0000000279797824 */ /* 0x000fe200078e00ff */
[----:B------:R-:W-:Y:S01]  /*1ad0*/  UIADD3 UR11, UR41, UR11, URZ ;  /* 0x0000000b290b7290 */ /* 0x000fe2000fffe03f */
[----:B------:R-:W-:Y:S01]  /*1ae0*/  IMAD.SHL.U32 R124, R124, 0x2, RZ ;  /* 0x000000027c7c7824 */ /* 0x000fe200078e00ff */
[----:B------:R-:W-:Y:S01]  /*1af0*/  UIMAD UR5, UR23, UR9, UR5 ;  /* 0x00000009170572a4 */ /* 0x000fe2000f8e0205 */
[----:B------:R-:W-:Y:S01]  /*1b00*/  IMAD.SHL.U32 R117, R117, 0x2, RZ ;  /* 0x0000000275757824 */ /* 0x000fe200078e00ff */
[----:B------:R-:W-:-:S02]  /*1b10*/  ULDC UR8, c[0x0][0x1e4] ;  /* 0x0000790000087ab9 */ /* 0x000fc40000000800 */
[----:B------:R-:W-:Y:S02]  /*1b20*/  ULDC UR9, c[0x0][0x1e0] ;  /* 0x0000780000097ab9 */ /* 0x000fe40000000800 */
[----:B------:R-:W-:Y:S01]  /*1b30*/  ULDC UR23, c[0x0][0x284] ;  /* 0x0000a10000177ab9 */ /* 0x000fe20000000800 */
[----:B------:R-:W-:Y:S01]  /*1b40*/  IADD3 R103, R143, UR5, RZ ;  /* 0x000000058f677c10 */ /* 0x000fe2000fffe0ff */
[----:B------:R-:W-:Y:S02]  /*1b50*/  USHF.L.U64.HI UR8, UR9, UR36, UR8 ;  /* 0x0000002409087299 */ /* 0x000fe40008010208 */
[----:B------:R-:W-:Y:S02]  /*1b60*/  USHF.L.U64.HI UR23, UR46, UR36, UR23 ;  /* 0x000000242e177299 */ /* 0x000fe40008010217 */
[----:B------:R-:W-:Y:S02]  /*1b70*/  USHF.L.U64.HI UR36, UR37, UR36, UR45 ;  /* 0x0000002425247299 */ /* 0x000fe4000801022d */
[----:B------:R-:W-:-:S02]  /*1b80*/  USHF.L.U32 UR9, UR9, 0x5, URZ ;  /* 0x0000000509097899 */ /* 0x000fc4000800063f */
[----:B------:R-:W-:Y:S02]  /*1b90*/  USHF.L.U32 UR37, UR37, 0x5, URZ ;  /* 0x0000000525257899 */ /* 0x000fe4000800063f */
[----:B------:R-:W-:Y:S01]  /*1ba0*/  UIADD3 UR30, UR43, UR30, URZ ;  /* 0x0000001e2b1e7290 */ /* 0x000fe2000fffe03f */
[----:B----4-:R-:W-:Y:S01]  /*1bb0*/  @P1 SHF.R.S32.HI R19, RZ, 0x1f, R0 ;  /* 0x0000001fff131819 */ /* 0x010fe20000011400 */
[----:B------:R-:W-:Y:S01]  /*1bc0*/  @!P1 IMAD.MOV.U32 R19, RZ, RZ, R3 ;  /* 0x000000ffff139224 */ /* 0x000fe200078e0003 */
[----:B------:R-:W-:Y:S01]  /*1bd0*/  SHF.R.S32.HI R3, RZ, 0x1f, R98 ;  /* 0x0000001fff037819 */ /* 0x000fe20000011462 */
[----:B------:R-:W-:Y:S02]  /*1be0*/  @P1 IMAD.MOV.U32 R18, RZ, RZ, R0 ;  /* 0x000000ffff121224 */ /* 0x000fe400078e0000 */
[----:B------:R-:W-:Y:S01]  /*1bf0*/  @!P1 IMAD.MOV.U32 R18, RZ, RZ, R4 ;  /* 0x000000ffff129224 */ /* 0x000fe200078e0004 */
[----:B------:R-:W-:Y:S01]  /*1c00*/  SEL R99, R19, RZ, !P3 ;  /* 0x000000ff13637207 */ /* 0x000fe20005800000 */
[----:B------:R-:W-:-:S02]  /*1c10*/  IMAD R0, R101, c[0x0][0x1e0], RZ ;  /* 0x0000780065007a24 */ /* 0x000fc400078e02ff */
[----:B------:R-:W-:Y:S01]  /*1c20*/  IMAD R5, R3, c[0x0][0x280], RZ ;  /* 0x0000a00003057a24 */ /* 0x000fe200078e02ff */
[----:B------:R-:W-:Y:S01]  /*1c30*/  SEL R140, R18, RZ, !P3 ;  /* 0x000000ff128c7207 */ /* 0x000fe20005800000 */
[----:B------:R-:W-:Y:S02]  /*1c40*/  IMAD R109, R99, c[0x0][0x1f0], RZ ;  /* 0x00007c00636d7a24 */ /* 0x000fe400078e02ff */
[----:B------:R-:W-:Y:S01]  /*1c50*/  IMAD R115, R137, c[0x0][0x1e4], R0 ;  /* 0x0000790089737a24 */ /* 0x000fe200078e0200 */
[----:B------:R-:W-:Y:S01]  /*1c60*/  SHF.R.S32.HI R0, RZ, 0x1f, R133 ;  /* 0x0000001fff007819 */ /* 0x000fe20000011485 */
[C---:B------:R-:W-:Y:S02]  /*1c70*/  IMAD R109, R140.reuse, c[0x0][0x1f4], R109 ;  /* 0x00007d008c6d7a24 */ /* 0x040fe400078e026d */
[----:B------:R-:W-:-:S04]  /*1c80*/  IMAD.WIDE.U32 R146, R140, c[0x0][0x1f0], R146 ;  /* 0x00007c008c927a25 */ /* 0x000fc800078e0092 */
[----:B------:R-:W-:Y:S01]  /*1c90*/  IMAD.IADD R115, R159, 0x1, R115 ;  /* 0x000000019f737824 */ /* 0x000fe200078e0273 */
[----:B------:R-:W-:Y:S01]  /*1ca0*/  BAR.SYNC.DEFER_BLOCKING 0x0 ;  /* 0x0000000000007b1d */ /* 0x000fe20000010000 */
[----:B------:R-:W-:Y:S01]  /*1cb0*/  IMAD.IADD R109, R147, 0x1, R109 ;  /* 0x00000001936d7824 */ /* 0x000fe200078e026d */
[----:B------:R-:W-:Y:S01]  /*1cc0*/  IADD3 R105, P1, P0, R146, R158, R14 ;  /* 0x0000009e92697210 */ /* 0x000fe2000783e00e */
[----:B------:R-:W-:Y:S02]  /*1cd0*/  IMAD R99, R99, c[0x0][0x218], RZ ;  /* 0x0000860063637a24 */ /* 0x000fe400078e02ff */
[----:B------:R-:W-:Y:S01]  /*1ce0*/  IMAD R3, R3, c[0x0][0x290], RZ ;  /* 0x0000a40003037a24 */ /* 0x000fe200078e02ff */
[----:B------:R-:W-:Y:S01]  /*1cf0*/  IADD3.X R104, R109, R115, R15, P1, P0 ;  /* 0x000000736d687210 */ /* 0x000fe20000fe040f */
[----:B------:R-:W-:Y:S01]  /*1d00*/  IMAD R0, R0, c[0x0][0x1e0], RZ ;  /* 0x0000780000007a24 */ /* 0x000fe200078e02ff */
[----:B------:R-:W-:Y:S01]  /*1d10*/  ISETP.NE.AND P0, PT, RZ, UR44, PT ;  /* 0x0000002cff007c0c */ /* 0x000fe2000bf05270 */
[----:B------:R-:W-:-:S02]  /*1d20*/  IMAD R99, R140, c[0x0][0x21c], R99 ;  /* 0x000087008c637a24 */ /* 0x000fc400078e0263 */
[----:B------:R-:W-:Y:S01]  /*1d30*/  IMAD.WIDE.U32 R140, R140, c[0x0][0x218], R6 ;  /* 0x000086008c8c7a25 */ /* 0x000fe200078e0006 */
[----:B------:R-:W-:Y:S02]  /*1d40*/  P2R R138, PR, RZ, 0x1 ;  /* 0x00000001ff8a7803 */ /* 0x000fe40000000000 */
[----:B------:R-:W-:Y:S01]  /*1d50*/  IADD3 R102, P0, R137, UR35, RZ ;  /* 0x0000002389667c10 */ /* 0x000fe2000ff1e0ff */
[C---:B------:R-:W-:Y:S02]  /*1d60*/  IMAD R5, R98.reuse, c[0x0][0x284], R5 ;  /* 0x0000a10062057a24 */ /* 0x040fe400078e0205 */
[----:B------:R-:W-:Y:S01]  /*1d70*/  IMAD R3, R98, c[0x0][0x294], R3 ;  /* 0x0000a50062037a24 */ /* 0x000fe200078e0203 */
[----:B------:R-:W-:Y:S01]  /*1d80*/  IADD3.X R101, R101, UR34, RZ, P0, !PT ;  /* 0x0000002265657c10 */ /* 0x000fe200087fe4ff */
[----:B------:R-:W-:Y:S02]  /*1d90*/  IMAD R7, R133, c[0x0][0x1e4], R0 ;  /* 0x0000790085077a24 */ /* 0x000fe400078e0200 */
[----:B------:R-:W-:-:S02]  /*1da0*/  IMAD.IADD R112, R155, 0x1, R5 ;  /* 0x000000019b707824 */ /* 0x000fc400078e0205 */
[----:B------:R-:W-:Y:S02]  /*1db0*/  IMAD.IADD R114, R157, 0x1, R7 ;  /* 0x000000019d727824 */ /* 0x000fe400078e0207 */
[----:B------:R-:W-:Y:S02]  /*1dc0*/  IMAD.IADD R110, R5, 0x1, R151 ;  /* 0x00000001056e7824 */ /* 0x000fe400078e0297 */
[----:B------:R-:W-:Y:S02]  /*1dd0*/  IMAD.IADD R111, R153, 0x1, R3 ;  /* 0x00000001996f7824 */ /* 0x000fe400078e0203 */
[----:B------:R-:W-:Y:S02]  /*1de0*/  IMAD.IADD R108, R3, 0x1, R149 ;  /* 0x00000001036c7824 */ /* 0x000fe400078e0295 */
[----:B------:R-:W-:Y:S02]  /*1df0*/  IMAD.IADD R99, R141, 0x1, R99 ;  /* 0x000000018d637824 */ /* 0x000fe400078e0263 */
.L_x_1429:
[----:B------:R-:W-:Y:S01]  /*1e00*/  ISETP.GE.AND P2, PT, R113, 0x1, PT ;  /* 0x000000017100780c */ /* 0x000fe20003f46270 */
[----:B------:R-:W-:Y:S01]  /*1e10*/  USHF.R.S32.HI UR34, URZ, 0x1f, UR6 ;  /* 0x0000001f3f227899 */ /* 0x000fe20008011406 */
[----:B------:R-:W-:Y:S01]  /*1e20*/  IMAD.U32 R0, RZ, RZ, UR9 ;  /* 0x00000009ff007e24 */ /* 0x000fe2000f8e00ff */
[----:B------:R-:W-:Y:S01]  /*1e30*/  UIMAD UR45, UR10, UR6, URZ ;  /* 0x000000060a2d72a4 */ /* 0x000fe2000f8e023f */
[----:B------:R-:W-:Y:S04]  /*1e40*/  DEPBAR.LE SB0, 0x0 ;  /* 0x000080000000791a */ /* 0x000fe80000000000 */
[----:B------:R-:W-:Y:S01]  /*1e50*/  UIMAD.WIDE.U32 UR52, UR38, UR6, URZ ;  /* 0x00000006263472a5 */ /* 0x000fe2000f8e003f */
[----:B------:R-:W-:Y:S01]  /*1e60*/  BAR.SYNC.DEFER_BLOCKING 0x0 ;  /* 0x0000000000007b1d */ /* 0x000fe20000010000 */
[----:B------:R-:W-:Y:S01]  /*1e70*/  UIMAD UR45, UR34, UR38, UR45 ;  /* 0x00000026222d72a4 */ /* 0x000fe2000f8e022d */
[----:B-1----:R-:W-:Y:S03]  /*1e80*/  IMAD.U32 R5, RZ, RZ, UR8 ;  /* 0x00000008ff057e24 */ /* 0x002fe6000f8e00ff */
[C---:B------:R-:W-:Y:S01]  /*1e90*/  IADD3 R3, P1, P0, R105.reuse, UR52, R0 ;  /* 0x0000003469037c10 */ /* 0x040fe2000f83e000 */
[----:B------:R-:W-:Y:S06]  /*1ea0*/  UIADD3 UR45, UR53, UR45, URZ ;  /* 0x0000002d352d7290 */ /* 0x000fec000fffe03f */
[C---:B------:R-:W-:Y:S02]  /*1eb0*/  IADD3.X R0, R104.reuse, UR45, R5, P1, P0 ;  /* 0x0000002d68007c10 */ /* 0x040fe40008fe0405 */
[----:B------:R-:W-:Y:S04]  /*1ec0*/  IADD3 R5, P0, R105, UR52, RZ ;  /* 0x0000003469057c10 */ /* 0x000fe8000ff1e0ff */
[----:B------:R-:W-:Y:S02]  /*1ed0*/  IADD3.X R2, R104, UR45, RZ, P0, !PT ;  /* 0x0000002d68027c10 */ /* 0x000fe400087fe4ff */
[C---:B------:R-:W-:Y:S04]  /*1ee0*/  LEA R86, P0, R5.reuse, c[0x0][0x1c8], 0x1 ;  /* 0x0000720005567a11 */ /* 0x040fe800078008ff */
[----:B------:R-:W-:Y:S01]  /*1ef0*/  LEA.HI.X R87, R5, c[0x0][0x1cc], R2, 0x1, P0 ;  /* 0x0000730005577a11 */ /* 0x000fe200000f0c02 */
[----:B------:R-:W-:Y:S01]  /*1f00*/  BSSY B2, `(.L_x_1390) ;  /* 0x0000504000027945 */ /* 0x000fe20003800000 */
[C---:B------:R-:W-:Y:S04]  /*1f10*/  LEA R84, P0, R3.reuse, c[0x0][0x1c8], 0x1 ;  /* 0x0000720003547a11 */ /* 0x040fe800078008ff */
[----:B------:R-:W-:Y:S01]  /*1f20*/  LEA.HI.X R85, R3, c[0x0][0x1cc], R0, 0x1, P0 ;  /* 0x0000730003557a11 */ /* 0x000fe200000f0c00 */
[----:B------:R-:W-:-:S05]  /*1f30*/  @!P2 BRA `(.L_x_1391) ;  /* 0x00004d500000a947 */ /* 0x000fca0003800000 */
[----:B------:R-:W-:Y:S01]  /*1f40*/  UIMAD UR44, UR11, UR6, URZ ;  /* 0x000000060b2c72a4 */ /* 0x000fe2000f8e023f */
[----:B------:R-:W-:Y:S01]  /*1f50*/  ISETP.NE.AND P2, PT, R138, RZ, PT ;  /* 0x000000ff8a00720c */ /* 0x000fe20003f45270 */
        /* <DEDUP_REMOVED lines=23> */
[----:B------:R-:W-:Y:S01]  /*20d0*/  IADD3 R3, P0, R154, UR50, RZ ;  /* 0x000000329a037c10 */ /* 0x000fe2000ff1e0ff */
[----:B------:R-:W-:Y:S01]  /*20e0*/  CS2R R44, SRZ ;  /* 0x00000000002c7805 */ /* 0x000fe2000001ff00 */
[----:B------:R-:W-:Y:S01]  /*20f0*/  CS2R R52, SRZ ;  /* 0x0000000000347805 */ /* 0x000fe2000001ff00 */
[----:B------:R-:W-:Y:S01]  /*2100*/  CS2R R48, SRZ ;  /* 0x0000000000307805 */ /* 0x000fe2000001ff00 */
[----:B------:R-:W-:Y:S01]  /*2110*/  IADD3.X R0, R112, UR44, RZ, P0, !PT ;  /* 0x0000002c70007c10 */ /* 0x000fe200087fe4ff */
[----:B------:R-:W-:Y:S01]  /*2120*/  CS2R R82, SRZ ;  /* 0x0000000000527805 */ /* 0x000fe2000001ff00 */
[----:B------:R-:W-:Y:S01]  /*2130*/  IADD3 R5, P0, R152, UR48, RZ ;  /* 0x0000003098057c10 */ /* 0x000fe2000ff1e0ff */
[----:B------:R-:W-:Y:S01]  /*2140*/  CS2R R46, SRZ ;  /* 0x00000000002e7805 */ /* 0x000fe2000001ff00 */
[----:B------:R-:W-:Y:S01]  /*2150*/  CS2R R78, SRZ ;  /* 0x00000000004e7805 */ /* 0x000fe2000001ff00 */
[----:B------:R-:W-:Y:S01]  /*2160*/  CS2R R38, SRZ ;  /* 0x0000000000267805 */ /* 0x000fe2000001ff00 */
[----:B------:R-:W-:Y:S01]  /*2170*/  IADD3.X R2, R111, UR35, RZ, P0, !PT ;  /* 0x000000236f027c10 */ /* 0x000fe200087fe4ff */
        /* <DEDUP_REMOVED lines=21> */
.L_x_1394:
[----:B------:R-:W-:Y:S05]  /*22d0*/  BSYNC B0 ;  /* 0x0000000000007941 */ /* 0x000fea0003800000 */
.L_x_1393:
[----:B------:R-:W-:Y:S01]  /*22e0*/  ISETP.GE.AND P3, PT, R133, UR46, PT ;  /* 0x0000002e85007c0c */ /* 0x000fe2000bf66270 */
        /* <DEDUP_REMOVED lines=41> */
[----:B------:R-:W-:Y:S01]  /*2580*/  IMAD.U32 R5, RZ, RZ, UR25 ;  /* 0x00000019ff057e24 */ /* 0x000fe2000f8e00ff */
[----:B------:R-:W-:Y:S01]  /*2590*/  CS2R R36, SRZ ;  /* 0x0000000000247805 */ /* 0x000fe2000001ff00 */
[----:B------:R-:W-:Y:S01]  /*25a0*/  IMAD.U32 R3, RZ, RZ, UR23 ;  /* 0x00000017ff037e24 */ /* 0x000fe2000f8e00ff */
[----:B------:R-:W-:Y:S01]  /*25b0*/  CS2R R70, SRZ ;  /* 0x0000000000467805 */ /* 0x000fe2000001ff00 */
[----:B------:R-:W-:Y:S01]  /*25c0*/  IMAD.U32 R0, RZ, RZ, UR36 ;  /* 0x00000024ff007e24 */ /* 0x000fe2000f8e00ff */
[----:B------:R-:W-:Y:S01]  /*25d0*/  IADD3 R5, P1, P0, R154, UR50, R5 ;  /* 0x000000329a057c10 */ /* 0x000fe2000f83e005 */
[----:B------:R-:W-:Y:S01]  /*25e0*/  CS2R R32, SRZ ;  /* 0x0000000000207805 */ /* 0x000fe2000001ff00 */
[----:B------:R-:W-:Y:S01]  /*25f0*/  CS2R R66, SRZ ;  /* 0x0000000000427805 */ /* 0x000fe2000001ff00 */
[----:B------:R-:W-:Y:S01]  /*2600*/  CS2R R28, SRZ ;  /* 0x00000000001c7805 */ /* 0x000fe2000001ff00 */
[----:B------:R-:W-:Y:S01]  /*2610*/  IADD3.X R2, R112, UR44, R3, P1, P0 ;  /* 0x0000002c70027c10 */ /* 0x000fe20008fe0403 */
[----:B------:R-:W-:Y:S01]  /*2620*/  IMAD.U32 R3, RZ, RZ, UR37 ;  /* 0x00000025ff037e24 */ /* 0x000fe2000f8e00ff */
[----:B------:R-:W-:Y:S01]  /*2630*/  CS2R R62, SRZ ;  /* 0x00000000003e7805 */ /* 0x000fe2000001ff00 */
[----:B------:R-:W-:Y:S01]  /*2640*/  CS2R R18, SRZ ;  /* 0x0000000000127805 */ /* 0x000fe2000001ff00 */
[----:B------:R-:W-:Y:S02]  /*2650*/  CS2R R58, SRZ ;  /* 0x00000000003a7805 */ /* 0x000fe4000001ff00 */
[----:B------:R-:W-:Y:S04]  /*2660*/  IADD3 R3, P1, P0, R152, UR48, R3 ;  /* 0x0000003098037c10 */ /* 0x000fe8000f83e003 */
[----:B------:R-:W-:Y:S02]  /*2670*/  IADD3.X R0, R111, UR35, R0, P1, P0 ;  /* 0x000000236f007c10 */ /* 0x000fe40008fe0400 */
        /* <DEDUP_REMOVED lines=20> */
.L_x_1396:
[----:B------:R-:W-:Y:S05]  /*27c0*/  BSYNC B0 ;  /* 0x0000000000007941 */ /* 0x000fea0003800000 */
.L_x_1395:
        /* <DEDUP_REMOVED lines=52> */
[----:B------:R-:W-:Y:S01]  /*2b10*/  @!P0 PRMT R55, R55, 0x5410, R54 ;  /* 0x0000541037378816 */ /* 0x000fe20000000036 */
        /* <DEDUP_REMOVED lines=37> */
.L_x_1400:
[----:B------:R-:W-:Y:S05]  /*2d70*/  BSYNC B0 ;  /* 0x0000000000007941 */ /* 0x000fea0003800000 */
.L_x_1399:
        /* <DEDUP_REMOVED lines=56> */
.L_x_1402:
[----:B------:R-:W-:Y:S05]  /*3100*/  BSYNC B0 ;  /* 0x0000000000007941 */ /* 0x000fea0003800000 */
.L_x_1401:
        /* <DEDUP_REMOVED lines=56> */
.L_x_1404:
[----:B------:R-:W-:Y:S05]  /*3490*/  BSYNC B0 ;  /* 0x0000000000007941 */ /* 0x000fea0003800000 */
.L_x_1403:
        /* <DEDUP_REMOVED lines=55> */
.L_x_1398:
[----:B------:R-:W-:Y:S05]  /*3810*/  BSYNC B1 ;  /* 0x0000000000017941 */ /* 0x000fea0003800000 */
.L_x_1397:
        /* <DEDUP_REMOVED lines=57> */
.L_x_1407:
[----:B------:R-:W-:Y:S05]  /*3bb0*/  BSYNC B0 ;  /* 0x0000000000007941 */ /* 0x000fea0003800000 */
.L_x_1406:
        /* <DEDUP_REMOVED lines=56> */
.L_x_1409:
[----:B------:R-:W-:Y:S05]  /*3f40*/  BSYNC B0 ;  /* 0x0000000000007941 */ /* 0x000fea0003800000 */
.L_x_1408:
[----:B------:R-:W-:Y:S01]  /*3f50*/  ISETP.GE.AND P0, PT, R135, c[0x0][0x1d4], PT ;  /* 0x0000750087007a0c */ /* 0x000fe20003f06270 */
[----:B------:R-:W-:Y:S01]  /*3f60*/  @!UPT UIADD3 URZ, URZ, URZ, URZ ;  /* 0x0000003f3f3ff290 */ /* 0x000fe2000fffe03f */
[----:B------:R-:W-:Y:S11]  /*3f70*/  BSSY B0, `(.L_x_1410) ;  /* 0x0000036000007945 */ /* 0x000ff60003800000 */
[----:B------:R-:W-:-:S05]  /*3f80*/  @P0 BRA `(.L_x_1411) ;  /* 0x0000034000000947 */ /* 0x000fca0003800000 */
[----:B------:R-:W-:Y:S01]  /*3f90*/  ISETP.GE.AND P0, PT, R12, c[0x0][0x27c], PT ;  /* 0x00009f000c007a0c */ /* 0x000fe20003f06270 */
[----:B------:R-:W2:Y:S11]  /*3fa0*/  LDS.128 R20, [R136+0xe080] ;  /* 0x00e0800088147984 */ /* 0x000eb60000000c00 */
[----:B------:R-:W-:Y:S01]  /*3fb0*/  @!UPT UIADD3 URZ, URZ, URZ, URZ ;  /* 0x0000003f3f3ff290 */ /* 0x000fe2000fffe03f */
[----:B-1----:R-:W-:Y:S02]  /*3fc0*/  @!P0 SHF.R.U64 R26, R62, 0x10, R63 ;  /* 0x000000103e1a8819 */ /* 0x002fe4000000123f */
        /* <DEDUP_REMOVED lines=48> */
.L_x_1411:
[----:B------:R-:W-:Y:S05]  /*42d0*/  BSYNC B0 ;  /* 0x0000000000007941 */ /* 0x000fea0003800000 */
.L_x_1410:
        /* <DEDUP_REMOVED lines=56> */
.L_x_1392:
        /* <DEDUP_REMOVED lines=36> */
.L_x_1413:
[----:B------:R-:W-:Y:S05]  /*48a0*/  BSYNC B0 ;  /* 0x0000000000007941 */ /* 0x000fea0003800000 */
.L_x_1412:
[----:B------:R-:W-:Y:S01]  /*48b0*/  ISETP.GE.AND P3, PT, R133, UR46, PT ;  /* 0x0000002e85007c0c */ /* 0x000fe2000bf66270 */
[----:B-1---5:R-:W-:Y:S01]  /*48c0*/  IMAD.MOV.U32 R4, RZ, RZ, R38 ;  /* 0x000000ffff047224 */ /* 0x022fe200078e0026 */
        /* <DEDUP_REMOVED lines=44> */
[----:B------:R-:W-:Y:S01]  /*4b90*/  CS2R R78, SRZ ;  /* 0x00000000004e7805 */ /* 0x000fe2000001ff00 */
[----:B------:R-:W-:Y:S01]  /*4ba0*/  IADD3 R7, P1, P0, R150, UR50, R7 ;  /* 0x0000003296077c10 */ /* 0x000fe2000f83e007 */
[----:B------:R-:W-:Y:S01]  /*4bb0*/  IMAD.U32 R5, RZ, RZ, UR37 ;  /* 0x00000025ff057e24 */ /* 0x000fe2000f8e00ff */
[----:B------:R-:W-:Y:S01]  /*4bc0*/  CS2R R76, SRZ ;  /* 0x00000000004c7805 */ /* 0x000fe2000001ff00 */
[----:B------:R-:W-:Y:S01]  /*4bd0*/  CS2R R22, SRZ ;  /* 0x0000000000167805 */ /* 0x000fe2000001ff00 */
[----:B------:R-:W-:Y:S01]  /*4be0*/  IADD3.X R0, R110, UR44, R3, P1, P0 ;  /* 0x0000002c6e007c10 */ /* 0x000fe20008fe0403 */
[----:B------:R-:W-:Y:S01]  /*4bf0*/  IMAD.U32 R3, RZ, RZ, UR36 ;  /* 0x00000024ff037e24 */ /* 0x000fe2000f8e00ff */
[----:B------:R-:W-:Y:S01]  /*4c00*/  IADD3 R5, P1, P0, R148, UR48, R5 ;  /* 0x0000003094057c10 */ /* 0x000fe2000f83e005 */
[----:B------:R-:W-:Y:S01]  /*4c10*/  CS2R R20, SRZ ;  /* 0x0000000000147805 */ /* 0x000fe2000001ff00 */
[----:B------:R-:W-:Y:S01]  /*4c20*/  CS2R R74, SRZ ;  /* 0x00000000004a7805 */ /* 0x000fe2000001ff00 */
[----:B------:R-:W-:Y:S01]  /*4c30*/  CS2R R72, SRZ ;  /* 0x0000000000487805 */ /* 0x000fe2000001ff00 */
[----:B------:R-:W-:Y:S02]  /*4c40*/  IADD3.X R2, R108, UR35, R3, P1, P0 ;  /* 0x000000236c027c10 */ /* 0x000fe40008fe0403 */
        /* <DEDUP_REMOVED lines=12> */
.L_x_1415:
[----:B------:R-:W-:Y:S05]  /*4d10*/  BSYNC B0 ;  /* 0x0000000000007941 */ /* 0x000fea0003800000 */
.L_x_1414:
        /* <DEDUP_REMOVED lines=34> */
[----:B------:R-:W-:Y:S01]  /*4f40*/  IADD3 R163, P0, R158, UR52, RZ ;  /* 0x000000349ea37c10 */ /* 0x000fe2000ff1e0ff */
[----:B------:R-:W-:Y:S03]  /*4f50*/  BSSY B0, `(.L_x_1418) ;  /* 0x0000074000007945 */ /* 0x000fe60003800000 */
[----:B------:R-:W-:Y:S02]  /*4f60*/  IADD3.X R162, R115, UR45, RZ, P0, !PT ;  /* 0x0000002d73a27c10 */ /* 0x000fe400087fe4ff */
[----:B------:R-:W-:Y:S11]  /*4f70*/  ISETP.GE.AND P0, PT, R14, c[0x0][0x1d4], PT ;  /* 0x000075000e007a0c */ /* 0x000ff60003f06270 */
[----:B------:R-:W-:Y:S02]  /*4f80*/  @!UPT UIADD3 URZ, URZ, URZ, URZ ;  /* 0x0000003f3f3ff290 */ /* 0x000fe4000fffe03f */
[----:B------:R-:W-:-:S05]  /*4f90*/  @P0 BRA `(.L_x_1419) ;  /* 0x000006f000000947 */ /* 0x000fca0003800000 */
[----:B------:R-:W-:Y:S01]  /*4fa0*/  ISETP.GE.AND P2, PT, R129, c[0x0][0x1d4], PT ;  /* 0x0000750081007a0c */ /* 0x000fe20003f46270 */
[----:B------:R-:W-:Y:S01]  /*4fb0*/  LDS.128 R32, [R126+0xa080] ;  /* 0x00a080007e207984 */ /* 0x000fe20000000c00 */
        /* <DEDUP_REMOVED lines=13> */
[----:B------:R-:W-:Y:S01]  /*5090*/  @!P0 SHF.R.U32.HI R64, RZ, 0x10, R59 ;  /* 0x00000010ff408819 */ /* 0x000fe2000001163b */
[----:B-1----:R-:W-:Y:S01]  /*50a0*/  @!P0 IMAD.U32 R66, R91, 0x10000, RZ ;  /* 0x000100005b428824 */ /* 0x002fe200078e00ff */
[----:B------:R-:W-:Y:S02]  /*50b0*/  @!P0 LOP3.LUT R59, R88, 0xffff0000, RZ, 0xc0, !PT ;  /* 0xffff0000583b8812 */ /* 0x000fe400078ec0ff */
[----:B------:R-:W-:Y:S02]  /*50c0*/  @!P0 LOP3.LUT R61, R89, 0xffff0000, RZ, 0xc0, !PT ;  /* 0xffff0000593d8812 */ /* 0x000fe400078ec0ff */
[----:B------:R-:W-:Y:S02]  /*50d0*/  @!P0 LOP3.LUT R69, R91, 0xffff0000, RZ, 0xc0, !PT ;  /* 0xffff00005b458812 */ /* 0x000fe400078ec0ff */
[C---:B------:R-:W-:Y:S02]  /*50e0*/  @!P0 LOP3.LUT R65, R90.reuse, 0xffff0000, RZ, 0xc0, !PT ;  /* 0xffff00005a418812 */ /* 0x040fe400078ec0ff */
[----:B------:R-:W-:Y:S01]  /*50f0*/  @!P0 PRMT R63, R63, 0x5410, R62 ;  /* 0x000054103f3f8816 */ /* 0x000fe2000000003e */
[----:B------:R-:W-:Y:S01]  /*5100*/  @!P0 IMAD.U32 R62, R90, 0x10000, RZ ;  /* 0x000100005a3e8824 */ /* 0x000fe200078e00ff */
[----:B------:R-:W-:Y:S02]  /*5110*/  @!P0 SHF.R.U32.HI R60, RZ, 0x10, R57 ;  /* 0x00000010ff3c8819 */ /* 0x000fe40000011639 */
[----:B------:R-:W-:Y:S01]  /*5120*/  @!P0 PRMT R57, R55, 0x5410, R56 ;  /* 0x0000541037398816 */ /* 0x000fe20000000038 */
[----:B------:R-:W-:Y:S01]  /*5130*/  @!P0 IMAD.U32 R56, R88, 0x10000, RZ ;  /* 0x0001000058388824 */ /* 0x000fe200078e00ff */
[--C-:B------:R-:W-:Y:S02]  /*5140*/  @!P0 SHF.R.U32.HI R54, RZ, 0x10, R47.reuse ;  /* 0x00000010ff368819 */ /* 0x100fe4000001162f */
[----:B------:R-:W-:Y:S01]  /*5150*/  @!P0 SHF.R.U64 R47, R46, 0x10, R47 ;  /* 0x000000102e2f8819 */ /* 0x000fe2000000122f */
[----:B------:R-:W-:Y:S01]  /*5160*/  @!P0 IMAD.U32 R46, R32, 0x10000, RZ ;  /* 0x00010000202e8824 */ /* 0x000fe200078e00ff */
[----:B------:R-:W-:Y:S01]  /*5170*/  @!P0 SHF.R.U64 R53, R44, 0x10, R45 ;  /* 0x000000102c358819 */ /* 0x000fe2000000122d */
[C---:B------:R-:W-:Y:S01]  /*5180*/  @!P0 IMAD.U32 R55, R57.reuse, 0x10000, RZ ;  /* 0x0001000039378824 */ /* 0x040fe200078e00ff */
[----:B------:R-:W-:Y:S02]  /*5190*/  @!P0 PRMT R52, R52, 0x5410, R47 ;  /* 0x0000541034348816 */ /* 0x000fe4000000002f */
[----:B------:R-:W-:Y:S01]  /*51a0*/  @!P0 LOP3.LUT R47, R32, 0xffff0000, RZ, 0xc0, !PT ;  /* 0xffff0000202f8812 */ /* 0x000fe200078ec0ff */
[----:B------:R-:W-:Y:S01]  /*51b0*/  @!P0 FMUL.FTZ R166, R46, R55 ;  /* 0x000000372ea68220 */ /* 0x000fe20000410000 */
[----:B------:R-:W-:Y:S02]  /*51c0*/  @!P0 LOP3.LUT R57, R57, 0xffff0000, RZ, 0xc0, !PT ;  /* 0xffff000039398812 */ /* 0x000fe400078ec0ff */
[----:B------:R-:W-:Y:S02]  /*51d0*/  @!P0 PRMT R50, R50, 0x5410, R53 ;  /* 0x0000541032328816 */ /* 0x000fe40000000035 */
[----:B------:R-:W-:Y:S01]  /*51e0*/  @!P0 SHF.R.U32.HI R44, RZ, 0x10, R45 ;  /* 0x00000010ff2c8819 */ /* 0x000fe2000001162d */
[----:B------:R-:W-:Y:S01]  /*51f0*/  @!P0 FMUL.FTZ R167, R47, R57 ;  /* 0x000000392fa78220 */ /* 0x000fe20000410000 */
[----:B------:R-:W-:Y:S01]  /*5200*/  @!P0 PRMT R58, R13, 0x5432, R60 ;  /* 0x000054320d3a8816 */ /* 0x000fe2000000003c */
[C---:B------:R-:W-:Y:S01]  /*5210*/  @!P0 IMAD.U32 R45, R50.reuse, 0x10000, RZ ;  /* 0x00010000322d8824 */ /* 0x040fe200078e00ff */
[----:B------:R-:W-:Y:S01]  /*5220*/  @!P0 PRMT R49, R49, 0x5410, R44 ;  /* 0x0000541031318816 */ /* 0x000fe2000000002c */
[C---:B------:R-:W-:Y:S01]  /*5230*/  @!P0 IMAD.U32 R60, R63.reuse, 0x10000, RZ ;  /* 0x000100003f3c8824 */ /* 0x040fe200078e00ff */
[----:B------:R-:W-:Y:S01]  /*5240*/  @!P0 LOP3.LUT R44, R50, 0xffff0000, RZ, 0xc0, !PT ;  /* 0xffff0000322c8812 */ /* 0x000fe200078ec0ff */
[-C--:B------:R-:W-:Y:S01]  /*5250*/  @!P0 FMUL.FTZ R0, R46, R45.reuse ;  /* 0x0000002d2e008220 */ /* 0x080fe20000410000 */
[----:B------:R-:W-:Y:S01]  /*5260*/  @!P0 LOP3.LUT R63, R63, 0xffff0000, RZ, 0xc0, !PT ;  /* 0xffff00003f3f8812 */ /* 0x000fe200078ec0ff */
[----:B------:R-:W-:Y:S01]  /*5270*/  @!P0 IMAD.U32 R46, R33, 0x10000, RZ ;  /* 0x00010000212e8824 */ /* 0x000fe200078e00ff */
[----:B------:R-:W-:Y:S01]  /*5280*/  @!P0 PRMT R67, R67, 0x5410, R64 ;  /* 0x0000541043438816 */ /* 0x000fe20000000040 */
[----:B------:R-:W-:Y:S01]  /*5290*/  @!P0 FFMA.FTZ R0, R55, R56, R0 ;  /* 0x0000003837008223 */ /* 0x000fe20000010000 */
[C---:B------:R-:W-:Y:S01]  /*52a0*/  @!P0 SHF.L.U32 R55, R58.reuse, 0x10, RZ ;  /* 0x000000103a378819 */ /* 0x040fe200000006ff */
[-C--:B------:R-:W-:Y:S01]  /*52b0*/  @!P0 FMUL.FTZ R2, R47, R44.reuse ;  /* 0x0000002c2f028220 */ /* 0x080fe20000410000 */
[----:B------:R-:W-:Y:S01]  /*52c0*/  @!P0 LOP3.LUT R47, R33, 0xffff0000, RZ, 0xc0, !PT ;  /* 0xffff0000212f8812 */ /* 0x000fe200078ec0ff */
[----:B------:R-:W-:Y:S01]  /*52d0*/  @!P0 FFMA.FTZ R167, R59, R44, -R167 ;  /* 0x0000002c3ba78223 */ /* 0x000fe200000108a7 */
[----:B------:R-:W-:Y:S01]  /*52e0*/  @!P0 LOP3.LUT R58, R58, 0xffff0000, RZ, 0xc0, !PT ;  /* 0xffff00003a3a8812 */ /* 0x000fe200078ec0ff */
[----:B------:R-:W-:Y:S01]  /*52f0*/  @!P0 FFMA.FTZ R166, R56, R45, -R166 ;  /* 0x0000002d38a68223 */ /* 0x000fe200000108a6 */
[C---:B------:R-:W-:Y:S01]  /*5300*/  @!P0 LOP3.LUT R44, R49.reuse, 0xffff0000, RZ, 0xc0, !PT ;  /* 0xffff0000312c8812 */ /* 0x040fe200078ec0ff */
[----:B------:R-:W-:Y:S01]  /*5310*/  @!P0 IMAD.U32 R45, R49, 0x10000, RZ ;  /* 0x00010000312d8824 */ /* 0x000fe200078e00ff */
[----:B------:R-:W-:Y:S01]  /*5320*/  @!P0 PRMT R51, R51, 0x5410, R54 ;  /* 0x0000541033338816 */ /* 0x000fe20000000036 */
        /* <DEDUP_REMOVED lines=22> */
[----:B------:R-:W-:Y:S02]  /*5490*/  @!P0 FFMA.FTZ R172, R66, R45, -R172 ;  /* 0x0000002d42ac8223 */ /* 0x000fe400000108ac */
[C---:B------:R-:W-:Y:S02]  /*54a0*/  @!P0 IMAD.U32 R45, R52.reuse, 0x10000, RZ ;  /* 0x00010000342d8824 */ /* 0x040fe400078e00ff */
[----:B------:R-:W-:Y:S01]  /*54b0*/  @!P0 FFMA.FTZ R175, R69, R44, -R175 ;  /* 0x0000002c45af8223 */ /* 0x000fe200000108af */
[----:B------:R-:W-:Y:S01]  /*54c0*/  @!P0 LOP3.LUT R44, R52, 0xffff0000, RZ, 0xc0, !PT ;  /* 0xffff0000342c8812 */ /* 0x000fe200078ec0ff */
[C---:B------:R-:W-:Y:S02]  /*54d0*/  @!P0 FMUL.FTZ R173, R46.reuse, R60 ;  /* 0x0000003c2ead8220 */ /* 0x040fe40000410000 */
        /* <DEDUP_REMOVED lines=27> */
.L_x_1419:
[----:B------:R-:W-:Y:S05]  /*5690*/  BSYNC B0 ;  /* 0x0000000000007941 */ /* 0x000fea0003800000 */
.L_x_1418:
[----:B------:R-:W-:Y:S11]  /*56a0*/  ISETP.GE.AND P0, PT, R11, c[0x0][0x1d4], PT ;  /* 0x000075000b007a0c */ /* 0x000ff60003f06270 */
[----:B------:R-:W-:Y:S02]  /*56b0*/  @!UPT UIADD3 URZ, URZ, URZ, URZ ;  /* 0x0000003f3f3ff290 */ /* 0x000fe4000fffe03f */
[----:B------:R-:W-:-:S05]  /*56c0*/  @P0 BRA `(.L_x_1417) ;  /* 0x000006f000000947 */ /* 0x000fca0003800000 */
[----:B------:R-:W-:Y:S01]  /*56d0*/  ISETP.GE.AND P2, PT, R128, c[0x0][0x1d4], PT ;  /* 0x0000750080007a0c */ /* 0x000fe20003f46270 */
[----:B-1----:R-:W1:Y:S01]  /*56e0*/  LDS.128 R32, [R124+0xa080] ;  /* 0x00a080007c207984 */ /* 0x002e620000000c00 */
[CC--:B------:R-:W-:Y:S04]  /*56f0*/  IADD3 R63, P1, P0, R146.reuse, R163.reuse, R131 ;  /* 0x000000a3923f7210 */ /* 0x0c0fe8000783e083 */
[CC--:B------:R-:W-:Y:S03]  /*5700*/  IADD3.X R60, R109.reuse, R162.reuse, R120, P1, P0 ;  /* 0x000000a26d3c7210 */ /* 0x0c0fe60000fe0478 */
[----:B------:R-:W2:Y:S04]  /*5710*/  LDS.128 R64, [R125+0xa080] ;  /* 0x00a080007d407984 */ /* 0x000ea80000000c00 */
        /* <DEDUP_REMOVED lines=8> */
[--C-:B------:R-:W-:Y:S02]  /*57a0*/  @!P0 SHF.R.U32.HI R44, RZ, 0x10, R39.reuse ;  /* 0x00000010ff2c8819 */ /* 0x100fe40000011627 */
[----:B------:R-:W-:Y:S01]  /*57b0*/  @!P0 SHF.R.U64 R39, R38, 0x10, R39 ;  /* 0x0000001026278819 */ /* 0x000fe20000001227 */
[----:B-1----:R-:W-:Y:S01]  /*57c0*/  @!P0 IMAD.U32 R38, R32, 0x10000, RZ ;  /* 0x0001000020268824 */ /* 0x002fe200078e00ff */
[----:B------:R-:W-:Y:S01]  /*57d0*/  @!P0 SHF.R.U64 R45, R36, 0x10, R37 ;  /* 0x00000010242d8819 */ /* 0x000fe20000001225 */
[C---:B--2---:R-:W-:Y:S01]  /*57e0*/  @!P0 IMAD.U32 R46, R64.reuse, 0x10000, RZ ;  /* 0x00010000402e8824 */ /* 0x044fe200078e00ff */
[----:B------:R-:W-:Y:S01]  /*57f0*/  @!P0 LOP3.LUT R51, R64, 0xffff0000, RZ, 0xc0, !PT ;  /* 0xffff000040338812 */ /* 0x000fe200078ec0ff */
[C---:B------:R-:W-:Y:S01]  /*5800*/  @!P0 IMAD.U32 R50, R65.reuse, 0x10000, RZ ;  /* 0x0001000041328824 */ /* 0x040fe200078e00ff */
[----:B------:R-:W-:Y:S01]  /*5810*/  @!P0 LOP3.LUT R53, R65, 0xffff0000, RZ, 0xc0, !PT ;  /* 0xffff000041358812 */ /* 0x000fe200078ec0ff */
[C---:B------:R-:W-:Y:S01]  /*5820*/  @!P0 IMAD.U32 R58, R67.reuse, 0x10000, RZ ;  /* 0x00010000433a8824 */ /* 0x040fe200078e00ff */
[----:B------:R-:W-:Y:S01]  /*5830*/  @!P0 LOP3.LUT R61, R67, 0xffff0000, RZ, 0xc0, !PT ;  /* 0xffff0000433d8812 */ /* 0x000fe200078ec0ff */
[C---:B------:R-:W-:Y:S01]  /*5840*/  @!P0 IMAD.U32 R54, R66.reuse, 0x10000, RZ ;  /* 0x0001000042368824 */ /* 0x040fe200078e00ff */
[----:B------:R-:W-:Y:S02]  /*5850*/  @!P0 LOP3.LUT R57, R66, 0xffff0000, RZ, 0xc0, !PT ;  /* 0xffff000042398812 */ /* 0x000fe400078ec0ff */
[----:B------:R-:W-:Y:S02]  /*5860*/  @!P0 PRMT R48, R48, 0x5410, R39 ;  /* 0x0000541030308816 */ /* 0x000fe40000000027 */
[----:B------:R-:W-:Y:S02]  /*5870*/  @!P0 LOP3.LUT R39, R32, 0xffff0000, RZ, 0xc0, !PT ;  /* 0xffff000020278812 */ /* 0x000fe400078ec0ff */
[----:B------:R-:W-:Y:S02]  /*5880*/  @!P0 SHF.R.U64 R47, R84, 0x10, R85 ;  /* 0x00000010542f8819 */ /* 0x000fe40000001255 */
[----:B------:R-:W-:Y:S02]  /*5890*/  @!P0 PRMT R42, R42, 0x5410, R45 ;  /* 0x000054102a2a8816 */ /* 0x000fe4000000002d */
[----:B------:R-:W-:Y:S02]  /*58a0*/  @!P0 PRMT R96, R96, 0x5410, R47 ;  /* 0x0000541060608816 */ /* 0x000fe4000000002f */
[----:B------:R-:W-:Y:S01]  /*58b0*/  @!P0 SHF.R.U32.HI R36, RZ, 0x10, R37 ;  /* 0x00000010ff248819 */ /* 0x000fe20000011625 */
[----:B------:R-:W-:Y:S01]  /*58c0*/  @!P0 IMAD.U32 R37, R42, 0x10000, RZ ;  /* 0x000100002a258824 */ /* 0x000fe200078e00ff */
[----:B------:R-:W-:Y:S01]  /*58d0*/  @!P0 SHF.R.U32.HI R49, RZ, 0x10, R87 ;  /* 0x00000010ff318819 */ /* 0x000fe20000011657 */
[----:B------:R-:W-:Y:S01]  /*58e0*/  @!P0 IMAD.U32 R47, R96, 0x10000, RZ ;  /* 0x00010000602f8824 */ /* 0x000fe200078e00ff */
[----:B------:R-:W-:Y:S01]  /*58f0*/  @!P0 PRMT R41, R41, 0x5410, R36 ;  /* 0x0000541029298816 */ /* 0x000fe20000000024 */
[----:B------:R-:W-:Y:S01]  /*5900*/  @!P0 FMUL.FTZ R0, R38, R37 ;  /* 0x0000002526008220 */ /* 0x000fe20000410000 */
[----:B------:R-:W-:Y:S01]  /*5910*/  @!P0 LOP3.LUT R36, R42, 0xffff0000, RZ, 0xc0, !PT ;  /* 0xffff00002a248812 */ /* 0x000fe200078ec0ff */
[----:B------:R-:W-:Y:S01]  /*5920*/  @!P0 FMUL.FTZ R60, R38, R47 ;  /* 0x0000002f263c8220 */ /* 0x000fe20000410000 */
[----:B------:R-:W-:Y:S01]  /*5930*/  @!P0 PRMT R94, R94, 0x5410, R49 ;  /* 0x000054105e5e8816 */ /* 0x000fe20000000031 */
[----:B------:R-:W-:Y:S01]  /*5940*/  @!P0 FFMA.FTZ R0, R47, R46, R0 ;  /* 0x0000002e2f008223 */ /* 0x000fe20000010000 */
[----:B------:R-:W-:Y:S01]  /*5950*/  @!P0 LOP3.LUT R49, R96, 0xffff0000, RZ, 0xc0, !PT ;  /* 0xffff000060318812 */ /* 0x000fe200078ec0ff */
[-C--:B------:R-:W-:Y:S01]  /*5960*/  @!P0 FMUL.FTZ R2, R39, R36.reuse ;  /* 0x0000002427028220 */ /* 0x080fe20000410000 */
[----:B------:R-:W-:Y:S01]  /*5970*/  @!P0 LOP3.LUT R59, R94, 0xffff0000, RZ, 0xc0, !PT ;  /* 0xffff00005e3b8812 */ /* 0x000fe200078ec0ff */
[----:B------:R-:W-:Y:S01]  /*5980*/  @!P0 FFMA.FTZ R60, R46, R37, -R60 ;  /* 0x000000252e3c8223 */ /* 0x000fe2000001083c */
[----:B------:R-:W-:Y:S01]  /*5990*/  @!P0 PRMT R43, R43, 0x5410, R44 ;  /* 0x000054102b2b8816 */ /* 0x000fe2000000002c */
[----:B------:R-:W-:Y:S01]  /*59a0*/  @!P0 FMUL.FTZ R69, R39, R49 ;  /* 0x0000003127458220 */ /* 0x000fe20000410000 */
[C---:B------:R-:W-:Y:S01]  /*59b0*/  @!P0 LOP3.LUT R39, R33.reuse, 0xffff0000, RZ, 0xc0, !PT ;  /* 0xffff000021278812 */ /* 0x040fe200078ec0ff */
[----:B------:R-:W-:Y:S01]  /*59c0*/  @!P0 IMAD.U32 R38, R33, 0x10000, RZ ;  /* 0x0001000021268824 */ /* 0x000fe200078e00ff */
[----:B------:R-:W-:Y:S01]  /*59d0*/  @!P0 SHF.R.U32.HI R84, RZ, 0x10, R85 ;  /* 0x00000010ff548819 */ /* 0x000fe20000011655 */
[----:B------:R-:W-:Y:S01]  /*59e0*/  @!P0 FFMA.FTZ R69, R51, R36, -R69 ;  /* 0x0000002433458223 */ /* 0x000fe20000010845 */
[C---:B------:R-:W-:Y:S01]  /*59f0*/  @!P0 LOP3.LUT R36, R41.reuse, 0xffff0000, RZ, 0xc0, !PT ;  /* 0xffff000029248812 */ /* 0x040fe200078ec0ff */
[----:B------:R-:W-:Y:S01]  /*5a00*/  @!P0 IMAD.U32 R37, R41, 0x10000, RZ ;  /* 0x0001000029258824 */ /* 0x000fe200078e00ff */
[----:B------:R-:W-:Y:S01]  /*5a10*/  @!P0 PRMT R95, R95, 0x5410, R84 ;  /* 0x000054105f5f8816 */ /* 0x000fe20000000054 */
[----:B------:R-:W-:Y:S01]  /*5a20*/  @!P0 IMAD.U32 R56, R94, 0x10000, RZ ;  /* 0x000100005e388824 */ /* 0x000fe200078e00ff */
[----:B------:R-:W-:Y:S01]  /*5a30*/  @!P0 F2FP.BF16.PACK_AB R60, R69, R60 ;  /* 0x0000003c453c823e */ /* 0x000fe200000010ff */
[C---:B------:R-:W-:Y:S01]  /*5a40*/  @!P0 FMUL.FTZ R3, R38.reuse, R37 ;  /* 0x0000002526038220 */ /* 0x040fe20000410000 */
[----:B------:R-:W-:Y:S01]  /*5a50*/  @!P0 LOP3.LUT R47, R95, 0xffff0000, RZ, 0xc0, !PT ;  /* 0xffff00005f2f8812 */ /* 0x000fe200078ec0ff */
[----:B------:R-:W-:Y:S01]  /*5a60*/  @!P0 FMUL.FTZ R4, R39, R36 ;  /* 0x0000002427048220 */ /* 0x000fe20000410000 */
[----:B------:R-:W-:Y:S01]  /*5a70*/  @!P0 SHF.L.U32 R46, R95, 0x10, RZ ;  /* 0x000000105f2e8819 */ /* 0x000fe200000006ff */
[----:B------:R-:W-:Y:S01]  /*5a80*/  @!P0 FFMA.FTZ R2, R49, R51, R2 ;  /* 0x0000003331028223 */ /* 0x000fe20000010002 */
[----:B------:R-:W-:Y:S01]  /*5a90*/  @!P0 MOV R64, R60 ;  /* 0x0000003c00408202 */ /* 0x000fe20000000f00 */
[----:B------:R-:W-:Y:S01]  /*5aa0*/  @!P0 FMUL.FTZ R91, R39, R47 ;  /* 0x0000002f275b8220 */ /* 0x000fe20000410000 */
[----:B------:R-:W-:Y:S01]  /*5ab0*/  @!P0 LOP3.LUT R39, R35, 0xffff0000, RZ, 0xc0, !PT ;  /* 0xffff000023278812 */ /* 0x000fe200078ec0ff */
[----:B------:R-:W-:Y:S01]  /*5ac0*/  @!P0 FMUL.FTZ R90, R38, R46 ;  /* 0x0000002e265a8220 */ /* 0x000fe20000410000 */
[----:B------:R-:W-:Y:S01]  /*5ad0*/  @!P0 SHF.R.U64 R86, R86, 0x10, R87 ;  /* 0x0000001056568819 */ /* 0x000fe20000001257 */
[----:B------:R-:W-:Y:S01]  /*5ae0*/  @!P0 FFMA.FTZ R91, R53, R36, -R91 ;  /* 0x00000024355b8223 */ /* 0x000fe2000001085b */
[----:B------:R-:W-:Y:S01]  /*5af0*/  @!P0 F2FP.BF16.PACK_AB R69, R2, R0 ;  /* 0x000000000245823e */ /* 0x000fe200000010ff */
[----:B------:R-:W-:Y:S01]  /*5b00*/  @!P0 IMAD.U32 R38, R35, 0x10000, RZ ;  /* 0x0001000023268824 */ /* 0x000fe200078e00ff */
[C---:B------:R-:W-:Y:S01]  /*5b10*/  @!P0 LOP3.LUT R36, R43.reuse, 0xffff0000, RZ, 0xc0, !PT ;  /* 0xffff00002b248812 */ /* 0x040fe200078ec0ff */
[----:B------:R-:W-:Y:S01]  /*5b20*/  @!P0 FFMA.FTZ R90, R50, R37, -R90 ;  /* 0x00000025325a8223 */ /* 0x000fe2000001085a */
[----:B------:R-:W-:Y:S01]  /*5b30*/  @!P0 SHF.L.U32 R37, R43, 0x10, RZ ;  /* 0x000000102b258819 */ /* 0x000fe200000006ff */
[----:B------:R-:W-:Y:S01]  /*5b40*/  @!P0 FMUL.FTZ R162, R38, R56 ;  /* 0x0000003826a28220 */ /* 0x000fe20000410000 */
[----:B------:R-:W-:Y:S01]  /*5b50*/  @!P0 PRMT R93, R93, 0x5410, R86 ;  /* 0x000054105d5d8816 */ /* 0x000fe20000000056 */
[----:B------:R-:W-:Y:S01]  /*5b60*/  @!P0 FMUL.FTZ R165, R39, R59 ;  /* 0x0000003b27a58220 */ /* 0x000fe20000410000 */
[----:B------:R-:W-:Y:S01]  /*5b70*/  @!P0 F2FP.BF16.PACK_AB R91, R91, R90 ;  /* 0x0000005a5b5b823e */ /* 0x000fe200000010ff */
[-C--:B------:R-:W-:Y:S01]  /*5b80*/  @!P0 FMUL.FTZ R8, R39, R36.reuse ;  /* 0x0000002427088220 */ /* 0x080fe20000410000 */
[----:B------:R-:W-:Y:S01]  /*5b90*/  @!P0 LOP3.LUT R39, R34, 0xffff0000, RZ, 0xc0, !PT ;  /* 0xffff000022278812 */ /* 0x000fe200078ec0ff */
[-C--:B------:R-:W-:Y:S01]  /*5ba0*/  @!P0 FMUL.FTZ R7, R38, R37.reuse ;  /* 0x0000002526078220 */ /* 0x080fe20000410000 */
[C---:B------:R-:W-:Y:S01]  /*5bb0*/  @!P0 LOP3.LUT R55, R93.reuse, 0xffff0000, RZ, 0xc0, !PT ;  /* 0xffff00005d378812 */ /* 0x040fe200078ec0ff */
[----:B------:R-:W-:Y:S02]  /*5bc0*/  @!P0 IMAD.U32 R38, R34, 0x10000, RZ ;  /* 0x0001000022268824 */ /* 0x000fe400078e00ff */
        /* <DEDUP_REMOVED lines=8> */
[-C--:B------:R-:W-:Y:S02]  /*5c50*/  @!P0 FMUL.FTZ R5, R38, R37.reuse ;  /* 0x0000002526058220 */ /* 0x080fe40000410000 */
[----:B------:R-:W-:Y:S02]  /*5c60*/  @!P0 FFMA.FTZ R3, R46, R50, R3 ;  /* 0x000000322e038223 */ /* 0x000fe40000010003 */
        /* <DEDUP_REMOVED lines=21> */
.L_x_1417:
[----:B------:R-:W-:Y:S05]  /*5dc0*/  BSYNC B1 ;  /* 0x0000000000017941 */ /* 0x000fea0003800000 */
.L_x_1416:
[----:B------:R-:W-:Y:S04]  /*5dd0*/  IADD3 R55, P0, R156, UR52, RZ ;  /* 0x000000349c377c10 */ /* 0x000fe8000ff1e0ff */
[----:B------:R-:W-:Y:S01]  /*5de0*/  IADD3.X R52, R114, UR45, RZ, P0, !PT ;  /* 0x0000002d72347c10 */ /* 0x000fe200087fe4ff */
[----:B------:R-:W-:-:S05]  /*5df0*/  @P3 BRA `(.L_x_1405) ;  /* 0x0000114000003947 */ /* 0x000fca0003800000 */
[----:B------:R-:W-:Y:S01]  /*5e00*/  ISETP.GE.AND P0, PT, R14, c[0x0][0x1d4], PT ;  /* 0x000075000e007a0c */ /* 0x000fe20003f06270 */
[----:B------:R-:W-:Y:S01]  /*5e10*/  @!UPT UIADD3 URZ, URZ, URZ, URZ ;  /* 0x0000003f3f3ff290 */ /* 0x000fe2000fffe03f */
[----:B------:R-:W-:Y:S11]  /*5e20*/  BSSY B0, `(.L_x_1420) ;  /* 0x0000071000007945 */ /* 0x000ff60003800000 */
        /* <DEDUP_REMOVED lines=67> */
[----:B------:R-:W-:Y:S01]  /*6260*/  @!P0 LOP3.LUT R24, R31, 0xffff0000, RZ, 0xc0, !PT ;  /* 0xffff00001f188812 */ /* 0x000fe200078ec0ff */
[----:B------:R-:W-:Y:S01]  /*6270*/  @!P0 IMAD.U32 R26, R35, 0x10000, RZ ;  /* 0x00010000231a8824 */ /* 0x000fe200078e00ff */
[----:B------:R-:W-:Y:S01]  /*6280*/  @!P0 PRMT R81, R81, 0x5410, R78 ;  /* 0x0000541051518816 */ /* 0x000fe2000000004e */
[----:B------:R-:W-:Y:S01]  /*6290*/  @!P0 FFMA.FTZ R64, R42, R25, -R64 ;  /* 0x000000192a408223 */ /* 0x000fe20000010840 */
[----:B------:R-:W-:Y:S01]  /*62a0*/  @!P0 SHF.L.U32 R25, R31, 0x10, RZ ;  /* 0x000000101f198819 */ /* 0x000fe200000006ff */
[----:B------:R-:W-:Y:S01]  /*62b0*/  @!P0 FMUL.FTZ R66, R26, R48 ;  /* 0x000000301a428220 */ /* 0x000fe20000410000 */
[----:B------:R-:W-:Y:S01]  /*62c0*/  @!P0 LOP3.LUT R47, R81, 0xffff0000, RZ, 0xc0, !PT ;  /* 0xffff0000512f8812 */ /* 0x000fe200078ec0ff */
[----:B------:R-:W-:Y:S01]  /*62d0*/  @!P0 FMUL.FTZ R85, R27, R51 ;  /* 0x000000331b558220 */ /* 0x000fe20000410000 */
[----:B------:R-:W-:Y:S01]  /*62e0*/  @!P0 F2FP.BF16.PACK_AB R67, R67, R64 ;  /* 0x000000404343823e */ /* 0x000fe200000010ff */
[----:B------:R-:W-:Y:S01]  /*62f0*/  @!P0 FMUL.FTZ R8, R27, R24 ;  /* 0x000000181b088220 */ /* 0x000fe20000410000 */
[----:B------:R-:W-:Y:S01]  /*6300*/  @!P0 LOP3.LUT R27, R34, 0xffff0000, RZ, 0xc0, !PT ;  /* 0xffff0000221b8812 */ /* 0x000fe200078ec0ff */
[-C--:B------:R-:W-:Y:S01]  /*6310*/  @!P0 FMUL.FTZ R7, R26, R25.reuse ;  /* 0x000000191a078220 */ /* 0x080fe20000410000 */
[----:B------:R-:W-:Y:S01]  /*6320*/  @!P0 F2FP.BF16.PACK_AB R64, R2, R0 ;  /* 0x000000000240823e */ /* 0x000fe200000010ff */
        /* <DEDUP_REMOVED lines=32> */
.L_x_1421:
[----:B------:R-:W-:Y:S05]  /*6530*/  BSYNC B0 ;  /* 0x0000000000007941 */ /* 0x000fea0003800000 */
.L_x_1420:
[----:B------:R-:W-:Y:S11]  /*6540*/  ISETP.GE.AND P0, PT, R11, c[0x0][0x1d4], PT ;  /* 0x000075000b007a0c */ /* 0x000ff60003f06270 */
[----:B------:R-:W-:Y:S02]  /*6550*/  @!UPT UIADD3 URZ, URZ, URZ, URZ ;  /* 0x0000003f3f3ff290 */ /* 0x000fe4000fffe03f */
[----:B------:R-:W-:-:S05]  /*6560*/  @P0 BRA `(.L_x_1405) ;  /* 0x000009d000000947 */ /* 0x000fca0003800000 */
[----:B------:R-:W-:Y:S01]  /*6570*/  IADD3 R54, P1, P0, R146, R55, R131 ;  /* 0x0000003792367210 */ /* 0x000fe2000783e083 */
[----:B------:R-:W2:Y:S03]  /*6580*/  LDS.128 R24, [R117+0xa080] ;  /* 0x00a0800075187984 */ /* 0x000ea60000000c00 */
[----:B------:R-:W-:Y:S02]  /*6590*/  IADD3.X R47, R109, R52, R120, P1, P0 ;  /* 0x000000346d2f7210 */ /* 0x000fe40000fe0478 */
[C---:B-1----:R-:W-:Y:S03]  /*65a0*/  LEA R56, P0, R54.reuse, c[0x0][0x1c8], 0x1 ;  /* 0x0000720036387a11 */ /* 0x042fe600078008ff */
[----:B------:R-:W1:Y:S01]  /*65b0*/  LDS.128 R48, [R119+0xa080] ;  /* 0x00a0800077307984 */ /* 0x000e620000000c00 */
[----:B------:R-:W-:Y:S02]  /*65c0*/  LEA.HI.X R57, R54, c[0x0][0x1cc], R47, 0x1, P0 ;  /* 0x0000730036397a11 */ /* 0x000fe400000f0c2f */
[----:B------:R-:W-:Y:S11]  /*65d0*/  ISETP.GE.AND P0, PT, R11, c[0x0][0x27c], PT ;  /* 0x00009f000b007a0c */ /* 0x000ff60003f06270 */
[----:B------:R-:W-:Y:S02]  /*65e0*/  @!UPT UIADD3 URZ, URZ, URZ, URZ ;  /* 0x0000003f3f3ff290 */ /* 0x000fe4000fffe03f */
[----:B------:R-:W-:Y:S02]  /*65f0*/  @!P0 SHF.R.U32.HI R30, RZ, 0x10, R21 ;  /* 0x00000010ff1e8819 */ /* 0x000fe40000011615 */
[----:B------:R-:W-:Y:S02]  /*6600*/  @!P0 SHF.R.U32.HI R33, RZ, 0x10, R73 ;  /* 0x00000010ff218819 */ /* 0x000fe40000011649 */
[----:B------:R-:W-:Y:S02]  /*6610*/  @!P0 SHF.R.U64 R21, R20, 0x10, R21 ;  /* 0x0000001014158819 */ /* 0x000fe40000001215 */
[----:B------:R-:W-:Y:S02]  /*6620*/  @!P0 PRMT R20, R13, 0x5410, R30 ;  /* 0x000054100d148816 */ /* 0x000fe4000000001e */
[----:B------:R-:W-:Y:S02]  /*6630*/  @!P0 PRMT R18, R18, 0x5410, R21 ;  /* 0x0000541012128816 */ /* 0x000fe40000000015 */
[----:B------:R-:W-:Y:S01]  /*6640*/  @!P0 PRMT R80, R80, 0x5410, R33 ;  /* 0x0000541050508816 */ /* 0x000fe20000000021 */
[C---:B------:R-:W-:Y:S01]  /*6650*/  @!P0 IMAD.U32 R30, R20.reuse, 0x10000, RZ ;  /* 0x00010000141e8824 */ /* 0x040fe200078e00ff */
[----:B------:R-:W-:Y:S02]  /*6660*/  @!P0 LOP3.LUT R20, R20, 0xffff0000, RZ, 0xc0, !PT ;  /* 0xffff000014148812 */ /* 0x000fe400078ec0ff */
[C---:B------:R-:W-:Y:S01]  /*6670*/  @!P0 LOP3.LUT R36, R80.reuse, 0xffff0000, RZ, 0xc0, !PT ;  /* 0xffff000050248812 */ /* 0x040fe200078ec0ff */
[----:B------:R-:W-:Y:S01]  /*6680*/  @!P0 IMAD.U32 R34, R80, 0x10000, RZ ;  /* 0x0001000050228824 */ /* 0x000fe200078e00ff */
[--C-:B------:R-:W-:Y:S01]  /*6690*/  @!P0 SHF.R.U64 R29, R22, 0x10, R23.reuse ;  /* 0x00000010161d8819 */ /* 0x100fe20000001217 */
[----:B--2---:R-:W-:Y:S01]  /*66a0*/  @!P0 IMAD.U32 R21, R25, 0x10000, RZ ;  /* 0x0001000019158824 */ /* 0x004fe200078e00ff */
[----:B------:R-:W-:Y:S02]  /*66b0*/  @!P0 SHF.R.U32.HI R22, RZ, 0x10, R23 ;  /* 0x00000010ff168819 */ /* 0x000fe40000011617 */
[----:B------:R-:W-:Y:S01]  /*66c0*/  @!P0 PRMT R28, R28, 0x5410, R29 ;  /* 0x000054101c1c8816 */ /* 0x000fe2000000001d */
[----:B------:R-:W-:Y:S01]  /*66d0*/  @!P0 FMUL.FTZ R47, R21, R34 ;  /* 0x00000022152f8220 */ /* 0x000fe20000410000 */
[----:B------:R-:W-:Y:S01]  /*66e0*/  @!P0 PRMT R13, R19, 0x5410, R22 ;  /* 0x00005410130d8816 */ /* 0x000fe20000000016 */
[-C--:B------:R-:W-:Y:S01]  /*66f0*/  @!P0 FMUL.FTZ R3, R21, R30.reuse ;  /* 0x0000001e15038220 */ /* 0x080fe20000410000 */
[----:B-1----:R-:W-:Y:S01]  /*6700*/  @!P0 LOP3.LUT R39, R49, 0xffff0000, RZ, 0xc0, !PT ;  /* 0xffff000031278812 */ /* 0x002fe200078ec0ff */
[----:B------:R-:W-:Y:S01]  /*6710*/  @!P0 IMAD.U32 R19, R18, 0x10000, RZ ;  /* 0x0001000012138824 */ /* 0x000fe200078e00ff */
[C---:B------:R-:W-:Y:S01]  /*6720*/  @!P0 LOP3.LUT R35, R48.reuse, 0xffff0000, RZ, 0xc0, !PT ;  /* 0xffff000030238812 */ /* 0x040fe200078ec0ff */
[----:B------:R-:W-:Y:S01]  /*6730*/  @!P0 IMAD.U32 R32, R48, 0x10000, RZ ;  /* 0x0001000030208824 */ /* 0x000fe200078e00ff */
[C---:B------:R-:W-:Y:S01]  /*6740*/  @!P0 LOP3.LUT R43, R50.reuse, 0xffff0000, RZ, 0xc0, !PT ;  /* 0xffff0000322b8812 */ /* 0x040fe200078ec0ff */
[----:B------:R-:W-:Y:S01]  /*6750*/  @!P0 IMAD.U32 R41, R50, 0x10000, RZ ;  /* 0x0001000032298824 */ /* 0x000fe200078e00ff */
[----:B------:R-:W-:Y:S01]  /*6760*/  @!P0 SHF.L.U32 R44, R51, 0x10, RZ ;  /* 0x00000010332c8819 */ /* 0x000fe200000006ff */
[----:B------:R-:W-:Y:S01]  /*6770*/  @!P0 IMAD.U32 R37, R49, 0x10000, RZ ;  /* 0x0001000031258824 */ /* 0x000fe200078e00ff */
[----:B------:R-:W-:Y:S02]  /*6780*/  @!P0 LOP3.LUT R46, R51, 0xffff0000, RZ, 0xc0, !PT ;  /* 0xffff0000332e8812 */ /* 0x000fe400078ec0ff */
[----:B------:R-:W-:Y:S01]  /*6790*/  @!P0 SHF.L.U32 R22, R24, 0x10, RZ ;  /* 0x0000001018168819 */ /* 0x000fe200000006ff */
[----:B------:R-:W-:Y:S01]  /*67a0*/  @!P0 FFMA.FTZ R47, R37, R30, -R47 ;  /* 0x0000001e252f8223 */ /* 0x000fe2000001082f */
[----:B------:R-:W-:Y:S02]  /*67b0*/  @!P0 LOP3.LUT R21, R25, 0xffff0000, RZ, 0xc0, !PT ;  /* 0xffff000019158812 */ /* 0x000fe400078ec0ff */
[----:B------:R-:W-:Y:S01]  /*67c0*/  @!P0 SHF.R.U64 R31, R74, 0x10, R75 ;  /* 0x000000104a1f8819 */ /* 0x000fe2000000124b */
[----:B------:R-:W-:Y:S01]  /*67d0*/  @!P0 FMUL.FTZ R0, R22, R19 ;  /* 0x0000001316008220 */ /* 0x000fe20000410000 */
[----:B------:R-:W-:Y:S01]  /*67e0*/  @!P0 SHF.R.U64 R72, R72, 0x10, R73 ;  /* 0x0000001048488819 */ /* 0x000fe20000001249 */
[C---:B------:R-:W-:Y:S01]  /*67f0*/  @!P0 FMUL.FTZ R54, R21.reuse, R36 ;  /* 0x0000002415368220 */ /* 0x040fe20000410000 */
[----:B------:R-:W-:Y:S01]  /*6800*/  @!P0 PRMT R70, R70, 0x5410, R31 ;  /* 0x0000541046468816 */ /* 0x000fe2000000001f */
[-C--:B------:R-:W-:Y:S01]  /*6810*/  @!P0 FMUL.FTZ R4, R21, R20.reuse ;  /* 0x0000001415048220 */ /* 0x080fe20000410000 */
[----:B------:R-:W-:Y:S01]  /*6820*/  @!P0 LOP3.LUT R21, R24, 0xffff0000, RZ, 0xc0, !PT ;  /* 0xffff000018158812 */ /* 0x000fe200078ec0ff */
[----:B------:R-:W-:Y:S01]  /*6830*/  @!P0 FFMA.FTZ R54, R39, R20, -R54 ;  /* 0x0000001427368223 */ /* 0x000fe20000010836 */
[----:B------:R-:W-:Y:S01]  /*6840*/  @!P0 LOP3.LUT R20, R18, 0xffff0000, RZ, 0xc0, !PT ;  /* 0xffff000012148812 */ /* 0x000fe200078ec0ff */
[C---:B------:R-:W-:Y:S01]  /*6850*/  @!P0 IMAD.U32 R38, R70.reuse, 0x10000, RZ ;  /* 0x0001000046268824 */ /* 0x040fe200078e00ff */
[----:B------:R-:W-:Y:S01]  /*6860*/  @!P0 LOP3.LUT R40, R70, 0xffff0000, RZ, 0xc0, !PT ;  /* 0xffff000046288812 */ /* 0x000fe200078ec0ff */
[----:B------:R-:W-:Y:S01]  /*6870*/  @!P0 IMAD.U32 R18, R28, 0x10000, RZ ;  /* 0x000100001c128824 */ /* 0x000fe200078e00ff */
[----:B------:R-:W-:Y:S01]  /*6880*/  @!P0 PRMT R71, R71, 0x5410, R72 ;  /* 0x0000541047478816 */ /* 0x000fe20000000048 */
[----:B------:R-:W-:Y:S01]  /*6890*/  @!P0 FMUL.FTZ R2, R21, R20 ;  /* 0x0000001415028220 */ /* 0x000fe20000410000 */
[----:B------:R-:W-:Y:S02]  /*68a0*/  @!P0 F2FP.BF16.PACK_AB R47, R54, R47 ;  /* 0x0000002f362f823e */ /* 0x000fe400000010ff */
[C---:B------:R-:W-:Y:S01]  /*68b0*/  @!P0 LOP3.LUT R33, R71.reuse, 0xffff0000, RZ, 0xc0, !PT ;  /* 0xffff000047218812 */ /* 0x040fe200078ec0ff */
[----:B------:R-:W-:Y:S01]  /*68c0*/  @!P0 IMAD.U32 R31, R71, 0x10000, RZ ;  /* 0x00010000471f8824 */ /* 0x000fe200078e00ff */
[----:B------:R-:W-:Y:S01]  /*68d0*/  @!P0 SHF.R.U32.HI R75, RZ, 0x10, R75 ;  /* 0x00000010ff4b8819 */ /* 0x000fe2000001164b */
[----:B------:R-:W-:Y:S02]  /*68e0*/  @!P0 IMAD.MOV.U32 R49, RZ, RZ, R47 ;  /* 0x000000ffff318224 */ /* 0x000fe400078e002f */
[----:B------:R-:W-:Y:S01]  /*68f0*/  @!P0 FMUL.FTZ R53, R22, R31 ;  /* 0x0000001f16358220 */ /* 0x000fe20000410000 */
[----:B------:R-:W-:Y:S01]  /*6900*/  @!P0 PRMT R68, R68, 0x5410, R75 ;  /* 0x0000541044448816 */ /* 0x000fe2000000004b */
[----:B------:R-:W-:Y:S01]  /*6910*/  @!P0 FMUL.FTZ R58, R21, R33 ;  /* 0x00000021153a8220 */ /* 0x000fe20000410000 */
[----:B------:R-:W-:Y:S01]  /*6920*/  @!P0 LOP3.LUT R21, R26, 0xffff0000, RZ, 0xc0, !PT ;  /* 0xffff00001a158812 */ /* 0x000fe200078ec0ff */
[----:B------:R-:W-:Y:S01]  /*6930*/  @!P0 FFMA.FTZ R53, R32, R19, -R53 ;  /* 0x0000001320358223 */ /* 0x000fe20000010835 */
[----:B------:R-:W-:Y:S01]  /*6940*/  @!P0 SHF.L.U32 R19, R26, 0x10, RZ ;  /* 0x000000101a138819 */ /* 0x000fe200000006ff */
[----:B------:R-:W-:Y:S01]  /*6950*/  @!P0 IMAD.U32 R22, R27, 0x10000, RZ ;  /* 0x000100001b168824 */ /* 0x000fe200078e00ff */
[C---:B------:R-:W-:Y:S01]  /*6960*/  @!P0 LOP3.LUT R45, R68.reuse, 0xffff0000, RZ, 0xc0, !PT ;  /* 0xffff0000442d8812 */ /* 0x040fe200078ec0ff */
[----:B------:R-:W-:Y:S02]  /*6970*/  @!P0 IMAD.U32 R42, R68, 0x10000, RZ ;  /* 0x00010000442a8824 */ /* 0x000fe400078e00ff */
[C---:B------:R-:W-:Y:S02]  /*6980*/  @!P0 FMUL.FTZ R59, R19.reuse, R38 ;  /* 0x00000026133b8220 */ /* 0x040fe40000410000 */
[-C--:B------:R-:W-:Y:S02]  /*6990*/  @!P0 FMUL.FTZ R5, R19, R18.reuse ;  /* 0x0000001213058220 */ /* 0x080fe40000410000 */
[----:B------:R-:W-:Y:S01]  /*69a0*/  @!P0 FFMA.FTZ R59, R41, R18, -R59 ;  /* 0x00000012293b8223 */ /* 0x000fe2000001083b */
[----:B------:R-:W-:Y:S01]  /*69b0*/  @!P0 LOP3.LUT R18, R27, 0xffff0000, RZ, 0xc0, !PT ;  /* 0xffff00001b128812 */ /* 0x000fe200078ec0ff */
[----:B------:R-:W-:Y:S01]  /*69c0*/  @!P0 FFMA.FTZ R58, R35, R20, -R58 ;  /* 0x00000014233a8223 */ /* 0x000fe2000001083a */
[----:B------:R-:W-:Y:S01]  /*69d0*/  @!P0 LOP3.LUT R20, R28, 0xffff0000, RZ, 0xc0, !PT ;  /* 0xffff00001c148812 */ /* 0x000fe200078ec0ff */
[C---:B------:R-:W-:Y:S01]  /*69e0*/  @!P0 IMAD.U32 R19, R13.reuse, 0x10000, RZ ;  /* 0x000100000d138824 */ /* 0x040fe200078e00ff */
[----:B------:R-:W-:Y:S01]  /*69f0*/  @!P0 LOP3.LUT R13, R13, 0xffff0000, RZ, 0xc0, !PT ;  /* 0xffff00000d0d8812 */ /* 0x000fe200078ec0ff */
[----:B------:R-:W-:Y:S01]  /*6a00*/  @!P0 FMUL.FTZ R62, R21, R40 ;  /* 0x00000028153e8220 */ /* 0x000fe20000410000 */
[----:B------:R-:W-:Y:S01]  /*6a10*/  @!P0 F2FP.BF16.PACK_AB R58, R58, R53 ;  /* 0x000000353a3a823e */ /* 0x000fe200000010ff */
[----:B------:R-:W-:Y:S02]  /*6a20*/  @!P0 FFMA.FTZ R0, R31, R32, R0 ;  /* 0x000000201f008223 */ /* 0x000fe40000010000 */
[----:B------:R-:W-:Y:S01]  /*6a30*/  @!P0 FMUL.FTZ R61, R22, R42 ;  /* 0x0000002a163d8220 */ /* 0x000fe20000410000 */
[----:B------:R-:W-:Y:S01]  /*6a40*/  @!P0 MOV R48, R58 ;  /* 0x0000003a00308202 */ /* 0x000fe20000000f00 */
[----:B------:R-:W-:Y:S02]  /*6a50*/  @!P0 FMUL.FTZ R60, R18, R45 ;  /* 0x0000002d123c8220 */ /* 0x000fe40000410000 */
[----:B------:R-:W-:Y:S02]  /*6a60*/  @!P0 FFMA.FTZ R2, R33, R35, R2 ;  /* 0x0000002321028223 */ /* 0x000fe40000010002 */
[----:B------:R-:W-:Y:S02]  /*6a70*/  @!P0 FFMA.FTZ R62, R43, R20, -R62 ;  /* 0x000000142b3e8223 */ /* 0x000fe4000001083e */
[----:B------:R-:W-:Y:S01]  /*6a80*/  @!P0 FFMA.FTZ R3, R34, R37, R3 ;  /* 0x0000002522038223 */ /* 0x000fe20000010003 */
[----:B------:R-:W-:Y:S01]  /*6a90*/  @!P0 F2FP.BF16.PACK_AB R47, R2, R0 ;  /* 0x00000000022f823e */ /* 0x000fe200000010ff */
[----:B------:R-:W-:Y:S01]  /*6aa0*/  @!P0 FFMA.FTZ R61, R44, R19, -R61 ;  /* 0x000000132c3d8223 */ /* 0x000fe2000001083d */
[----:B------:R-:W-:Y:S01]  /*6ab0*/  @!P0 F2FP.BF16.PACK_AB R59, R62, R59 ;  /* 0x0000003b3e3b823e */ /* 0x000fe200000010ff */
[----:B------:R-:W-:Y:S02]  /*6ac0*/  @!P0 FFMA.FTZ R60, R46, R13, -R60 ;  /* 0x0000000d2e3c8223 */ /* 0x000fe4000001083c */
[----:B------:R-:W-:Y:S02]  /*6ad0*/  @!P0 FMUL.FTZ R6, R21, R20 ;  /* 0x0000001415068220 */ /* 0x000fe40000410000 */
[----:B------:R-:W-:Y:S01]  /*6ae0*/  @!P0 FFMA.FTZ R4, R36, R39, R4 ;  /* 0x0000002724048223 */ /* 0x000fe20000010004 */
[----:B------:R-:W-:Y:S01]  /*6af0*/  @!P0 F2FP.BF16.PACK_AB R60, R60, R61 ;  /* 0x0000003d3c3c823e */ /* 0x000fe200000010ff */
[----:B------:R-:W-:Y:S02]  /*6b00*/  @!P0 FMUL.FTZ R7, R22, R19 ;  /* 0x0000001316078220 */ /* 0x000fe40000410000 */
[----:B------:R-:W-:Y:S01]  /*6b10*/  @!P0 FFMA.FTZ R5, R38, R41, R5 ;  /* 0x0000002926058223 */ /* 0x000fe20000010005 */
[----:B------:R-:W-:Y:S01]  /*6b20*/  @!P0 MOV R51, R60 ;  /* 0x0000003c00338202 */ /* 0x000fe20000000f00 */
[----:B------:R-:W-:Y:S01]  /*6b30*/  @!P0 FMUL.FTZ R8, R18, R13 ;  /* 0x0000000d12088220 */ /* 0x000fe20000410000 */
[----:B------:R-:W-:Y:S01]  /*6b40*/  @!P0 F2FP.BF16.PACK_AB R54, R4, R3 ;  /* 0x000000030436823e */ /* 0x000fe200000010ff */
[----:B------:R-:W-:Y:S02]  /*6b50*/  @!P0 FFMA.FTZ R6, R40, R43, R6 ;  /* 0x0000002b28068223 */ /* 0x000fe40000010006 */
[----:B------:R-:W-:Y:S02]  /*6b60*/  @!P0 FFMA.FTZ R7, R42, R44, R7 ;  /* 0x0000002c2a078223 */ /* 0x000fe40000010007 */
[----:B------:R-:W-:Y:S01]  /*6b70*/  @!P0 IMAD.MOV.U32 R50, RZ, RZ, R59 ;  /* 0x000000ffff328224 */ /* 0x000fe200078e003b */
[----:B------:R-:W-:Y:S01]  /*6b80*/  @!P0 F2FP.BF16.PACK_AB R53, R6, R5 ;  /* 0x000000050635823e */ /* 0x000fe200000010ff */
[----:B------:R-:W-:Y:S02]  /*6b90*/  @!P0 FFMA.FTZ R8, R45, R46, R8 ;  /* 0x0000002e2d088223 */ /* 0x000fe40000010008 */
[----:B------:R-:W-:Y:S01]  /*6ba0*/  @!P0 IMAD.MOV.U32 R24, RZ, RZ, R47 ;  /* 0x000000ffff188224 */ /* 0x000fe200078e002f */
[----:B------:R1:W-:Y:S01]  /*6bb0*/  STG.E.128 [R56.64], R48 ;  /* 0x0000003038007986 */ /* 0x0003e2000c101d1a */
[----:B------:R-:W-:Y:S01]  /*6bc0*/  @!P0 MOV R26, R53 ;  /* 0x00000035001a8202 */ /* 0x000fe20000000f00 */
[----:B------:R-:W-:Y:S01]  /*6bd0*/  @!P0 IMAD.MOV.U32 R25, RZ, RZ, R54 ;  /* 0x000000ffff198224 */ /* 0x000fe200078e0036 */
[----:B------:R-:W-:Y:S05]  /*6be0*/  @!P0 F2FP.BF16.PACK_AB R58, R8, R7 ;  /* 0x00000007083a823e */ /* 0x000fea00000010ff */
[----:B------:R-:W-:Y:S01]  /*6bf0*/  @!P0 IMAD.MOV.U32 R27, RZ, RZ, R58 ;  /* 0x000000ffff1b8224 */ /* 0x000fe200078e003a */
[----:B------:R-:W-:Y:S11]  /*6c00*/  ISETP.GE.AND P0, PT, R128, c[0x0][0x1d4], PT ;  /* 0x0000750080007a0c */ /* 0x000ff60003f06270 */
[----:B------:R-:W-:Y:S02]  /*6c10*/  @!UPT UIADD3 URZ, URZ, URZ, URZ ;  /* 0x0000003f3f3ff290 */ /* 0x000fe4000fffe03f */
[----:B------:R-:W-:-:S05]  /*6c20*/  @P0 BRA `(.L_x_1405) ;  /* 0x0000031000000947 */ /* 0x000fca0003800000 */
[----:B------:R-:W-:Y:S04]  /*6c30*/  IADD3 R55, P1, P0, R146, R55, R128 ;  /* 0x0000003792377210 */ /* 0x000fe8000783e080 */
[----:B------:R-:W-:Y:S02]  /*6c40*/  IADD3.X R52, R109, R52, R116, P1, P0 ;  /* 0x000000346d347210 */ /* 0x000fe40000fe0474 */
[C---:B------:R-:W-:Y:S04]  /*6c50*/  LEA R2, P0, R55.reuse, c[0x0][0x1c8], 0x1 ;  /* 0x0000720037027a11 */ /* 0x040fe800078008ff */
[----:B------:R-:W-:Y:S05]  /*6c60*/  LEA.HI.X R3, R55, c[0x0][0x1cc], R52, 0x1, P0 ;  /* 0x0000730037037a11 */ /* 0x000fea00000f0c34 */
[----:B------:R2:W-:Y:S01]  /*6c70*/  STG.E.128 [R2.64], R24 ;  /* 0x0000001802007986 */ /* 0x0005e2000c101d1a */
[----:B------:R-:W-:-:S05]  /*6c80*/  BRA `(.L_x_1405) ;  /* 0x000002b000007947 */ /* 0x000fca0003800000 */
.L_x_1391:
[----:B------:R-:W-:Y:S01]  /*6c90*/  UIMAD UR5, UR6, -0x30, UR4 ;  /* 0xffffffd0060578a4 */ /* 0x000fe2000f8e0204 */
[----:B------:R-:W-:Y:S03]  /*6ca0*/  BSSY B0, `(.L_x_1422) ;  /* 0x0000016000007945 */ /* 0x000fe60003800000 */
[----:B------:R-:W-:Y:S04]  /*6cb0*/  UISETP.LT.AND UP0, UPT, UR5, 0x30, UPT ;  /* 0x000000300500788c */ /* 0x000fe8000bf01270 */
[----:B------:R-:W-:Y:S06]  /*6cc0*/  USEL UR46, UR5, 0x30, UP0 ;  /* 0x00000030052e7887 */ /* 0x000fec0008000000 */
[----:B------:R-:W-:Y:S11]  /*6cd0*/  ISETP.GE.AND P0, PT, R137, UR46, PT ;  /* 0x0000002e89007c0c */ /* 0x000ff6000bf06270 */
        /* <DEDUP_REMOVED lines=18> */
.L_x_1423:
[----:B------:R-:W-:Y:S05]  /*6e00*/  BSYNC B0 ;  /* 0x0000000000007941 */ /* 0x000fea0003800000 */
.L_x_1422:
[----:B------:R-:W-:Y:S11]  /*6e10*/  ISETP.GE.AND P0, PT, R133, UR46, PT ;  /* 0x0000002e85007c0c */ /* 0x000ff6000bf06270 */
        /* <DEDUP_REMOVED lines=18> */
.L_x_1405:
[----:B------:R-:W-:Y:S05]  /*6f40*/  BSYNC B2 ;  /* 0x0000000000027941 */ /* 0x000fea0003800000 */
.L_x_1390:
[----:B------:R-:W-:Y:S01]  /*6f50*/  UIMAD.WIDE.U32 UR44, UR6, 0x30, URZ ;  /* 0x00000030062c78a5 */ /* 0x000fe2000f8e003f */
[----:B--2---:R-:W-:Y:S01]  /*6f60*/  IADD3 R3, -R137, UR46, RZ ;  /* 0x0000002e89037c10 */ /* 0x004fe2000fffe1ff */
[----:B------:R-:W-:Y:S01]  /*6f70*/  UIMAD UR5, UR34, 0x30, URZ ;  /* 0x00000030220578a4 */ /* 0x000fe2000f8e023f */
[----:B------:R-:W-:Y:S01]  /*6f80*/  ISETP.NE.AND P3, PT, R139, RZ, PT ;  /* 0x000000ff8b00720c */ /* 0x000fe20003f65270 */
[----:B------:R-:W-:Y:S02]  /*6f90*/  BSSY B0, `(.L_x_1424) ;  /* 0x0000043000007945 */ /* 0x000fe40003800000 */
[----:B------:R-:W-:Y:S01]  /*6fa0*/  UIADD3 UR5, UR45, UR5, URZ ;  /* 0x000000052d057290 */ /* 0x000fe2000fffe03f */
[----:B------:R-:W-:Y:S05]  /*6fb0*/  IADD3 R2, P0, R107, UR44, RZ ;  /* 0x0000002c6b027c10 */ /* 0x000fea000ff1e0ff */
[----:B------:R-:W-:Y:S02]  /*6fc0*/  IADD3.X R0, R106, UR5, RZ, P0, !PT ;  /* 0x000000056a007c10 */ /* 0x000fe400087fe4ff */
[C---:B------:R-:W-:Y:S11]  /*6fd0*/  ISETP.GE.AND P0, PT, R3.reuse, 0x21, PT ;  /* 0x000000210300780c */ /* 0x040ff60003f06270 */
[----:B------:R-:W-:Y:S02]  /*6fe0*/  @!UPT UIADD3 URZ, URZ, URZ, URZ ;  /* 0x0000003f3f3ff290 */ /* 0x000fe4000fffe03f */
[----:B-1----:R-:W-:Y:S05]  /*6ff0*/  @P0 IADD3 R5, P1, R2, 0x20, RZ ;  /* 0x0000002002050810 */ /* 0x002fea0007f3e0ff */
[----:B------:R-:W-:Y:S01]  /*7000*/  @P0 IMAD.X R4, RZ, RZ, R0, P1 ;  /* 0x000000ffff040224 */ /* 0x000fe200008e0600 */
[----:B------:R-:W-:Y:S03]  /*7010*/  ISETP.GE.AND P1, PT, R3, 0x1, PT ;  /* 0x000000010300780c */ /* 0x000fe60003f26270 */
[----:B------:R-:W-:Y:S04]  /*7020*/  @P0 IMAD R4, R4, c[0x0][0x258], RZ ;  /* 0x0000960004040a24 */ /* 0x000fe800078e02ff */
[----:B------:R-:W-:Y:S06]  /*7030*/  @P0 IMAD R4, R5, c[0x0][0x25c], R4 ;  /* 0x0000970005040a24 */ /* 0x000fec00078e0204 */
[----:B------:R-:W-:Y:S02]  /*7040*/  @P1 IMAD.MOV.U32 R6, RZ, RZ, R142 ;  /* 0x000000ffff061224 */ /* 0x000fe400078e008e */
[----:B------:R-:W-:Y:S02]  /*7050*/  @P1 IMAD.MOV.U32 R7, RZ, RZ, R103 ;  /* 0x000000ffff071224 */ /* 0x000fe400078e0067 */
[----:B------:R-:W-:Y:S02]  /*7060*/  @P1 IMAD R3, R0, c[0x0][0x258], RZ ;  /* 0x0000960000031a24 */ /* 0x000fe400078e02ff */
[C---:B------:R-:W-:Y:S04]  /*7070*/  @P1 IMAD.WIDE.U32 R6, R2.reuse, c[0x0][0x258], R6 ;  /* 0x0000960002061a25 */ /* 0x040fe800078e0006 */
[----:B------:R-:W-:Y:S01]  /*7080*/  @P1 IMAD R3, R2, c[0x0][0x25c], R3 ;  /* 0x0000970002031a24 */ /* 0x000fe200078e0203 */
[C---:B------:R-:W-:Y:S01]  /*7090*/  @P1 LEA R18, P2, R6.reuse, c[0x0][0x250], 0x1 ;  /* 0x0000940006121a11 */ /* 0x040fe200078408ff */
[----:B------:R-:W-:Y:S02]  /*70a0*/  @P0 IMAD.MOV.U32 R2, RZ, RZ, R142 ;  /* 0x000000ffff020224 */ /* 0x000fe400078e008e */
[----:B------:R-:W-:Y:S05]  /*70b0*/  @P1 IMAD.IADD R3, R7, 0x1, R3 ;  /* 0x0000000107031824 */ /* 0x000fea00078e0203 */
[----:B------:R-:W-:Y:S01]  /*70c0*/  @P1 LEA.HI.X R19, R6, c[0x0][0x254], R3, 0x1, P2 ;  /* 0x0000950006131a11 */ /* 0x000fe200010f0c03 */
[----:B------:R-:W-:Y:S04]  /*70d0*/  @P0 IMAD.MOV.U32 R3, RZ, RZ, R103 ;  /* 0x000000ffff030224 */ /* 0x000fe800078e0067 */
[----:B------:R-:W-:Y:S01]  /*70e0*/  @!PT LDS RZ, [RZ] ;  /* 0x00000000fffff984 */ /* 0x000fe20000000800 */
[----:B------:R-:W-:Y:S01]  /*70f0*/  @!PT LDS RZ, [RZ] ;  /* 0x00000000fffff984 */ /* 0x000fe20000000800 */
[----:B------:R-:W-:Y:S01]  /*7100*/  @!PT LDS RZ, [RZ] ;  /* 0x00000000fffff984 */ /* 0x000fe20000000800 */
[----:B------:R1:W-:Y:S01]  /*7110*/  @P1 LDGSTS.E.BYPASS.LTC128B.128 [R136+0x4080], [R18.64], !P3 ;  /* 0x0408000012881fae */ /* 0x0003e2000d901d5a */
[----:B------:R-:W-:Y:S03]  /*7120*/  @P0 IMAD.WIDE.U32 R2, R5, c[0x0][0x258], R2 ;  /* 0x0000960005020a25 */ /* 0x000fe600078e0002 */
[----:B------:R1:W-:Y:S01]  /*7130*/  @P1 LDGSTS.E.BYPASS.LTC128B.128 [R136+0x5880], [R18.64+0x80], !P6 ;  /* 0x0588008012881fae */ /* 0x0003e2000f101d5a */
[----:B------:R-:W-:Y:S01]  /*7140*/  @P0 IMAD.IADD R4, R3, 0x1, R4 ;  /* 0x0000000103040824 */ /* 0x000fe200078e0204 */
[C---:B------:R-:W-:Y:S02]  /*7150*/  @P0 LEA R6, P2, R2.reuse, c[0x0][0x250], 0x1 ;  /* 0x0000940002060a11 */ /* 0x040fe400078408ff */
[----:B------:R1:W-:Y:S02]  /*7160*/  @P1 LDGSTS.E.BYPASS.LTC128B.128 [R136+0x7080], [R18.64+0x100], !P5 ;  /* 0x0708010012881fae */ /* 0x0003e4000e901d5a */
[----:B------:R-:W-:Y:S02]  /*7170*/  @P0 LEA.HI.X R7, R2, c[0x0][0x254], R4, 0x1, P2 ;  /* 0x0000950002070a11 */ /* 0x000fe400010f0c04 */
[----:B------:R1:W-:Y:S04]  /*7180*/  @P1 LDGSTS.E.BYPASS.LTC128B.128 [R136+0x8880], [R18.64+0x180], !P4 ;  /* 0x0888018012881fae */ /* 0x0003e8000e101d5a */
[----:B------:R1:W-:Y:S04]  /*7190*/  @P0 LDGSTS.E.BYPASS.LTC128B.128 [R136+0x5080], [R6.64], !P3 ;  /* 0x0508000006880fae */ /* 0x0003e8000d901d5a */
[----:B------:R1:W-:Y:S04]  /*71a0*/  @P0 LDGSTS.E.BYPASS.LTC128B.128 [R136+0x6880], [R6.64+0x80], !P6 ;  /* 0x0688008006880fae */ /* 0x0003e8000f101d5a */
[----:B------:R1:W-:Y:S04]  /*71b0*/  @P0 LDGSTS.E.BYPASS.LTC128B.128 [R136+0x8080], [R6.64+0x100], !P5 ;  /* 0x0808010006880fae */ /* 0x0003e8000e901d5a */
[----:B------:R1:W-:Y:S01]  /*71c0*/  @P0 LDGSTS.E.BYPASS.LTC128B.128 [R136+0x9880], [R6.64+0x180], !P4 ;  /* 0x0988018006880fae */ /* 0x0003e2000e101d5a */
[----:B------:R-:W-:Y:S03]  /*71d0*/  IADD3 R2, P0, R102, UR44, RZ ;  /* 0x0000002c66027c10 */ /* 0x000fe6000ff1e0ff */
[----:B------:R-:W0:Y:S01]  /*71e0*/  LDGDEPBAR ;  /* 0x00000000000079af */ /* 0x000e220000000000 */
[----:B------:R-:W-:Y:S02]  /*71f0*/  IADD3.X R0, R101, UR5, RZ, P0, !PT ;  /* 0x0000000565007c10 */ /* 0x000fe400087fe4ff */
[----:B------:R-:W-:Y:S01]  /*7200*/  ISETP.LT.AND P0, PT, R137, UR46, PT ;  /* 0x0000002e89007c0c */ /* 0x000fe2000bf01270 */
[----:B------:R-:W-:Y:S04]  /*7210*/  DEPBAR.LE SB0, 0x0 ;  /* 0x000080000000791a */ /* 0x000fe80000000000 */
[----:B------:R-:W-:Y:S08]  /*7220*/  BAR.SYNC.DEFER_BLOCKING 0x0 ;  /* 0x0000000000007b1d */ /* 0x000ff00000010000 */
[----:B------:R-:W-:-:S05]  /*7230*/  @!P0 BRA `(.L_x_1425) ;  /* 0x0000018000008947 */ /* 0x000fca0003800000 */
[----:B-1----:R-:W-:Y:S02]  /*7240*/  IMAD.MOV.U32 R4, RZ, RZ, R140 ;  /* 0x000000ffff047224 */ /* 0x002fe400078e008c */
[----:B------:R-:W-:Y:S02]  /*7250*/  IMAD.MOV.U32 R5, RZ, RZ, R99 ;  /* 0x000000ffff057224 */ /* 0x000fe400078e0063 */
        /* <DEDUP_REMOVED lines=22> */
.L_x_1425:
[----:B-1----:R-:W-:Y:S05]  /*73c0*/  BSYNC B0 ;  /* 0x0000000000007941 */ /* 0x002fea0003800000 */
.L_x_1424:
[----:B------:R-:W-:Y:S01]  /*73d0*/  ISETP.GE.AND P0, PT, R133, UR46, PT ;  /* 0x0000002e85007c0c */ /* 0x000fe2000bf06270 */
[----:B------:R-:W-:Y:S01]  /*73e0*/  @!UPT UIADD3 URZ, URZ, URZ, URZ ;  /* 0x0000003f3f3ff290 */ /* 0x000fe2000fffe03f */
[----:B------:R-:W-:Y:S11]  /*73f0*/  BSSY B0, `(.L_x_1426) ;  /* 0x000001c000007945 */ /* 0x000ff60003800000 */
[----:B------:R-:W-:-:S05]  /*7400*/  @P0 BRA `(.L_x_1427) ;  /* 0x000001a000000947 */ /* 0x000fca0003800000 */
[----:B------:R-:W-:Y:S01]  /*7410*/  IADD3 R2, P0, R2, 0x20, RZ ;  /* 0x0000002002027810 */ /* 0x000fe20007f1e0ff */
[----:B------:R-:W-:Y:S02]  /*7420*/  IMAD.MOV.U32 R4, RZ, RZ, R140 ;  /* 0x000000ffff047224 */ /* 0x000fe400078e008c */
[----:B------:R-:W-:Y:S02]  /*7430*/  IMAD.MOV.U32 R5, RZ, RZ, R99 ;  /* 0x000000ffff057224 */ /* 0x000fe400078e0063 */
[----:B------:R-:W-:Y:S02]  /*7440*/  IMAD.X R3, RZ, RZ, R0, P0 ;  /* 0x000000ffff037224 */ /* 0x000fe400000e0600 */
[----:B------:R-:W-:Y:S04]  /*7450*/  IMAD.WIDE.U32 R4, R2, c[0x0][0x208], R4 ;  /* 0x0000820002047a25 */ /* 0x000fe800078e0004 */
[----:B------:R-:W-:Y:S01]  /*7460*/  IMAD R3, R3, c[0x0][0x208], RZ ;  /* 0x0000820003037a24 */ /* 0x000fe200078e02ff */
[----:B------:R-:W-:Y:S03]  /*7470*/  LEA R18, P0, R4, c[0x0][0x1f8], 0x1 ;  /* 0x00007e0004127a11 */ /* 0x000fe600078008ff */
        /* <DEDUP_REMOVED lines=19> */
.L_x_1427:
[----:B------:R-:W-:Y:S05]  /*75b0*/  BSYNC B0 ;  /* 0x0000000000007941 */ /* 0x000fea0003800000 */
.L_x_1426:
[----:B------:R-:W-:Y:S06]  /*75c0*/  UISETP.GT.AND UP0, UPT, UR6, UR7, UPT ;  /* 0x000000070600728c */ /* 0x000fec000bf04270 */
[----:B------:R-:W-:Y:S11]  /*75d0*/  PLOP3.LUT P0, PT, PT, PT, UP0, 0x80, 0x0 ;  /* 0x000000000000781c */ /* 0x000ff60003f0f008 */
[----:B------:R-:W-:Y:S02]  /*75e0*/  @!UPT UIADD3 URZ, URZ, URZ, URZ ;  /* 0x0000003f3f3ff290 */ /* 0x000fe4000fffe03f */
[----:B------:R-:W-:-:S05]  /*75f0*/  @!P0 BRA `(.L_x_1428) ;  /* 0x000001b000008947 */ /* 0x000fca0003800000 */
[----:B------:R-:W-:Y:S01]  /*7600*/  UIADD3 UR35, UR6, -0x1, URZ ;  /* 0xffffffff06237890 */ /* 0x000fe2000fffe03f */
[----:B------:R-:W-:Y:S01]  /*7610*/  ISETP.GE.AND P1, PT, R130, 0x1, PT ;  /* 0x000000018200780c */ /* 0x000fe20003f26270 */
[----:B------:R-:W-:Y:S02]  /*7620*/  IMAD.MOV.U32 R2, RZ, RZ, R144 ;  /* 0x000000ffff027224 */ /* 0x000fe400078e0090 */
[----:B------:R-:W-:Y:S01]  /*7630*/  USHF.R.S32.HI UR34, URZ, 0x1f, UR35 ;  /* 0x0000001f3f227899 */ /* 0x000fe20008011423 */
[----:B------:R-:W-:Y:S01]  /*7640*/  IMAD.MOV.U32 R3, RZ, RZ, R161 ;  /* 0x000000ffff037224 */ /* 0x000fe200078e00a1 */
[----:B------:R-:W-:Y:S03]  /*7650*/  UIMAD UR5, UR31, UR35, URZ ;  /* 0x000000231f0572a4 */ /* 0x000fe6000f8e023f */
[----:B------:R-:W-:Y:S01]  /*7660*/  IMAD.WIDE.U32 R2, R100, UR35, R2 ;  /* 0x0000002364027c25 */ /* 0x000fe2000f8e0002 */
[----:B------:R-:W-:Y:S04]  /*7670*/  UIMAD UR5, UR34, UR28, UR5 ;  /* 0x0000001c220572a4 */ /* 0x000fe8000f8e0205 */
[C---:B-1----:R-:W-:Y:S02]  /*7680*/  @P1 LEA R4, P0, R2.reuse, c[0x0][0x220], 0x1 ;  /* 0x0000880002041a11 */ /* 0x042fe400078008ff */
[----:B------:R-:W-:Y:S04]  /*7690*/  IADD3 R0, R3, UR5, RZ ;  /* 0x0000000503007c10 */ /* 0x000fe8000fffe0ff */
[----:B------:R-:W-:Y:S02]  /*76a0*/  @P1 LEA.HI.X R5, R2, c[0x0][0x224], R0, 0x1, P0 ;  /* 0x0000890002051a11 */ /* 0x000fe400000f0c00 */
[----:B------:R-:W-:Y:S03]  /*76b0*/  ISETP.GE.AND P0, PT, R130, 0x21, PT ;  /* 0x000000218200780c */ /* 0x000fe60003f06270 */
[----:B------:R-:W-:Y:S01]  /*76c0*/  @!PT LDS RZ, [RZ] ;  /* 0x00000000fffff984 */ /* 0x000fe20000000800 */
[----:B------:R-:W-:Y:S01]  /*76d0*/  @!PT LDS RZ, [RZ] ;  /* 0x00000000fffff984 */ /* 0x000fe20000000800 */
[----:B------:R-:W-:Y:S01]  /*76e0*/  @!PT LDS RZ, [RZ] ;  /* 0x00000000fffff984 */ /* 0x000fe20000000800 */
[----:B------:R1:W-:Y:S04]  /*76f0*/  @P1 LDGSTS.E.BYPASS.LTC128B.128 [R136+0xa080], [R4.64], !P3 ;  /* 0x0a08000004881fae */ /* 0x0003e8000d901d5a */
[----:B------:R1:W-:Y:S04]  /*7700*/  @P1 LDGSTS.E.BYPASS.LTC128B.128 [R136+0xb880], [R4.64+0x80], !P6 ;  /* 0x0b88008004881fae */ /* 0x0003e8000f101d5a */
[----:B------:R1:W-:Y:S02]  /*7710*/  @P1 LDGSTS.E.BYPASS.LTC128B.128 [R136+0xd080], [R4.64+0x100], !P5 ;  /* 0x0d08010004881fae */ /* 0x0003e4000e901d5a */
[----:B------:R-:W-:Y:S02]  /*7720*/  @P0 IADD3 R2, P2, R2, UR33, RZ ;  /* 0x0000002102020c10 */ /* 0x000fe4000ff5e0ff */
[----:B------:R1:W-:Y:S02]  /*7730*/  @P1 LDGSTS.E.BYPASS.LTC128B.128 [R136+0xe880], [R4.64+0x180], !P4 ;  /* 0x0e88018004881fae */ /* 0x0003e4000e101d5a */
[----:B------:R-:W-:Y:S02]  /*7740*/  @P0 IADD3.X R3, R0, UR32, RZ, P2, !PT ;  /* 0x0000002000030c10 */ /* 0x000fe400097fe4ff */
[C---:B------:R-:W-:Y:S04]  /*7750*/  @P0 LEA R6, P2, R2.reuse, c[0x0][0x220], 0x1 ;  /* 0x0000880002060a11 */ /* 0x040fe800078408ff */
[----:B------:R-:W-:Y:S05]  /*7760*/  @P0 LEA.HI.X R7, R2, c[0x0][0x224], R3, 0x1, P2 ;  /* 0x0000890002070a11 */ /* 0x000fea00010f0c03 */
[----:B------:R1:W-:Y:S04]  /*7770*/  @P0 LDGSTS.E.BYPASS.LTC128B.128 [R136+0xb080], [R6.64], !P3 ;  /* 0x0b08000006880fae */ /* 0x0003e8000d901d5a */
[----:B------:R1:W-:Y:S04]  /*7780*/  @P0 LDGSTS.E.BYPASS.LTC128B.128 [R136+0xc880], [R6.64+0x80], !P6 ;  /* 0x0c88008006880fae */ /* 0x0003e8000f101d5a */
[----:B------:R1:W-:Y:S04]  /*7790*/  @P0 LDGSTS.E.BYPASS.LTC128B.128 [R136+0xe080], [R6.64+0x100], !P5 ;  /* 0x0e08010006880fae */ /* 0x0003e8000e901d5a */
[----:B------:R1:W-:Y:S02]  /*77a0*/  @P0 LDGSTS.E.BYPASS.LTC128B.128 [R136+0xf880], [R6.64+0x180], !P4 ;  /* 0x0f88018006880fae */ /* 0x0003e4000e101d5a */
.L_x_1428:
[----:B------:R-:W0:Y:S01]  /*77b0*/  LDGDEPBAR ;  /* 0x00000000000079af */ /* 0x000e220000000000 */
[----:B------:R-:W-:Y:S01]  /*77c0*/  UIADD3 UR6, UR6, -0x1, URZ ;  /* 0xffffffff06067890 */ /* 0x000fe2000fffe03f */
[----:B------:R-:W-:Y:S11]  /*77d0*/  PLOP3.LUT P0, PT, PT, PT, UP0, 0x80, 0x0 ;  /* 0x000000000000781c */ /* 0x000ff60003f0f008 */
[----:B------:R-:W-:Y:S02]  /*77e0*/  @!UPT UIADD3 URZ, URZ, URZ, URZ ;  /* 0x0000003f3f3ff290 */ /* 0x000fe4000fffe03f */
[----:B------:R-:W-:-:S05]  /*77f0*/  @P0 BRA `(.L_x_1429) ;  /* 0xffffa60000000947 */ /* 0x000fca000383ffff */
[----:B------:R-:W-:Y:S06]  /*7800*/  BAR.SYNC.DEFER_BLOCKING 0x0 ;  /* 0x0000000000007b1d */ /* 0x000fec0000010000 */
.L_x_1389:
[----:B-1----:R-:W-:Y:S01]  /*7810*/  UIADD3 UR6, UR18, 0x7f, URZ ;  /* 0x0000007f12067890 */ /* 0x002fe2000fffe03f */
[----:B------:R-:W-:Y:S01]  /*7820*/  PLOP3.LUT P2, PT, PT, PT, PT, 0x80, 0x0 ;  /* 0x000000000000781c */ /* 0x000fe20003f4f070 */
[----:B------:R-:W-:Y:S01]  /*7830*/  ULDC.64 UR4, c[0x0][0x2c8] ;  /* 0x0000b20000047ab9 */ /* 0x000fe20000000a00 */
[----:B------:R-:W-:Y:S01]  /*7840*/  IMAD.MOV.U32 R3, RZ, RZ, RZ ;  /* 0x000000ffff037224 */ /* 0x000fe200078e00ff */
[----:B------:R-:W-:Y:S01]  /*7850*/  UIMAD.WIDE.U32 UR8, UR6, UR4, URZ ;  /* 0x00000004060872a5 */ /* 0x000fe2000f8e003f */
[----:B------:R-:W-:Y:S01]  /*7860*/  IMAD.MOV.U32 R130, RZ, RZ, RZ ;  /* 0x000000ffff827224 */ /* 0x000fe200078e00ff */
[----:B------:R-:W-:Y:S01]  /*7870*/  UIADD3 UR19, UR19, UR20, URZ ;  /* 0x0000001413137290 */ /* 0x000fe2000fffe03f */
[----:B------:R-:W-:Y:S01]  /*7880*/  CS2R R128, SRZ ;  /* 0x0000000000807805 */ /* 0x000fe2000001ff00 */
[----:B------:R-:W-:Y:S01]  /*7890*/  @UP2 USHF.R.U32.HI UR6, URZ, UR5, UR9 ;  /* 0x000000053f062299 */ /* 0x000fe20008011609 */
[----:B------:R-:W-:Y:S01]  /*78a0*/  CS2R R126, SRZ ;  /* 0x00000000007e7805 */ /* 0x000fe2000001ff00 */
[----:B------:R-:W-:Y:S01]  /*78b0*/  CS2R R124, SRZ ;  /* 0x00000000007c7805 */ /* 0x000fe2000001ff00 */
[----:B------:R-:W-:Y:S01]  /*78c0*/  CS2R R122, SRZ ;  /* 0x00000000007a7805 */ /* 0x000fe2000001ff00 */
[----:B------:R-:W-:Y:S01]  /*78d0*/  UIADD3 UR6, UR12, UR6, URZ ;  /* 0x000000060c067290 */ /* 0x000fe2000fffe03f */
[----:B------:R-:W-:Y:S01]  /*78e0*/  CS2R R120, SRZ ;  /* 0x0000000000787805 */ /* 0x000fe2000001ff00 */
[----:B------:R-:W-:Y:S01]  /*78f0*/  CS2R R118, SRZ ;  /* 0x0000000000767805 */ /* 0x000fe2000001ff00 */
[----:B------:R-:W-:Y:S01]  /*7900*/  CS2R R116, SRZ ;  /* 0x0000000000747805 */ /* 0x000fe2000001ff00 */
[----:B------:R-:W-:Y:S01]  /*7910*/  UIMAD.WIDE UR4, UR6, 0x2aaaaaab, URZ ;  /* 0x2aaaaaab060478a5 */ /* 0x000fe2000f8e023f */
[----:B------:R-:W-:Y:S01]  /*7920*/  CS2R R114, SRZ ;  /* 0x0000000000727805 */ /* 0x000fe2000001ff00 */
[----:B------:R-:W-:Y:S01]  /*7930*/  CS2R R112, SRZ ;  /* 0x0000000000707805 */ /* 0x000fe2000001ff00 */
[----:B------:R-:W-:Y:S01]  /*7940*/  CS2R R110, SRZ ;  /* 0x00000000006e7805 */ /* 0x000fe2000001ff00 */
[----:B------:R-:W-:Y:S01]  /*7950*/  USHF.R.U32.HI UR4, URZ, 0x1f, UR5 ;  /* 0x0000001f3f047899 */ /* 0x000fe20008011605 */
[----:B------:R-:W-:Y:S01]  /*7960*/  CS2R R108, SRZ ;  /* 0x00000000006c7805 */ /* 0x000fe2000001ff00 */
[----:B-----5:R-:W-:Y:S01]  /*7970*/  CS2R R106, SRZ ;  /* 0x00000000006a7805 */ /* 0x020fe2000001ff00 */
[----:B------:R-:W-:Y:S01]  /*7980*/  CS2R R104, SRZ ;  /* 0x0000000000687805 */ /* 0x000fe2000001ff00 */
[----:B------:R-:W-:Y:S01]  /*7990*/  ULEA.HI.SX32 UR4, UR5, UR4, 0x1d ;  /* 0x0000000405047291 */ /* 0x000fe2000f8fea3f */
[----:B------:R-:W-:Y:S01]  /*79a0*/  CS2R R102, SRZ ;  /* 0x0000000000667805 */ /* 0x000fe2000001ff00 */
[----:B------:R-:W-:Y:S01]  /*79b0*/  CS2R R100, SRZ ;  /* 0x0000000000647805 */ /* 0x000fe2000001ff00 */
[----:B------:R-:W-:Y:S01]  /*79c0*/  MOV R99, RZ ;  /* 0x000000ff00637202 */ /* 0x000fe20000000f00 */
[----:B------:R-:W-:Y:S01]  /*79d0*/  UISETP.LT.AND UP0, UPT, UR13, UR4, UPT ;  /* 0x000000040d00728c */ /* 0x000fe2000bf01270 */
[----:B------:R-:W-:Y:S01]  /*79e0*/  IMAD.MOV.U32 R4, RZ, RZ, RZ ;  /* 0x000000ffff047224 */ /* 0x000fe200078e00ff */
[----:B------:R-:W-:Y:S01]  /*79f0*/  CS2R R6, SRZ ;  /* 0x0000000000067805 */ /* 0x000fe2000001ff00 */
[----:B------:R-:W-:Y:S01]  /*7a00*/  MOV R96, RZ ;  /* 0x000000ff00607202 */ /* 0x000fe20000000f00 */
[----:B------:R-:W-:Y:S01]  /*7a10*/  USEL UR13, UR13, UR4, UP0 ;  /* 0x000000040d0d7287 */ /* 0x000fe20008000000 */
[----:B------:R-:W-:Y:S01]  /*7a20*/  CS2R R94, SRZ ;  /* 0x00000000005e7805 */ /* 0x000fe2000001ff00 */
[----:B------:R-:W-:Y:S01]  /*7a30*/  CS2R R92, SRZ ;  /* 0x00000000005c7805 */ /* 0x000fe2000001ff00 */
[----:B------:R-:W-:Y:S01]  /*7a40*/  CS2R R90, SRZ ;  /* 0x00000000005a7805 */ /* 0x000fe2000001ff00 */
[----:B------:R-:W-:Y:S01]  /*7a50*/  UISETP.GE.AND UP0, UPT, UR13, 0x1, UPT ;  /* 0x000000010d00788c */ /* 0x000fe2000bf06270 */
[----:B------:R-:W-:Y:S01]  /*7a60*/  CS2R R88, SRZ ;  /* 0x0000000000587805 */ /* 0x000fe2000001ff00 */
[----:B------:R-:W-:Y:S01]  /*7a70*/  CS2R R86, SRZ ;  /* 0x0000000000567805 */ /* 0x000fe2000001ff00 */
        /* <DEDUP_REMOVED lines=54> */
[----:B------:R-:W-:Y:S02]  /*7de0*/  USHF.R.S32.HI UR6, URZ, 0x1f, UR21 ;  /* 0x0000001f3f067899 */ /* 0x000fe40008011415 */
[----:B------:R-:W-:Y:S01]  /*7df0*/  ULDC.64 UR4, c[0x0][0x178] ;  /* 0x00005e0000047ab9 */ /* 0x000fe20000000a00 */
[----:B------:R-:W2:Y:S01]  /*7e00*/  @P0 LDG.E R24, [R24.64] ;  /* 0x0000001a18180981 */ /* 0x000ea2000c1e1900 */
[-C--:B------:R-:W-:Y:S01]  /*7e10*/  LEA.HI R196, R4, R97.reuse, RZ, 0x3 ;  /* 0x0000006104c47211 */ /* 0x080fe200078f18ff */
[----:B------:R-:W-:Y:S01]  /*7e20*/  UIMAD UR6, UR6, UR4, URZ ;  /* 0x00000004060672a4 */ /* 0x000fe2000f8e023f */
[----:B------:R-:W-:Y:S01]  /*7e30*/  PLOP3.LUT P2, PT, PT, PT, UP2, 0x80, 0x0 ;  /* 0x000000000000781c */ /* 0x000fe20003f4f028 */
[----:B------:R-:W-:Y:S01]  /*7e40*/  UIMAD.WIDE.U32 UR8, UR21, UR4, URZ ;  /* 0x00000004150872a5 */ /* 0x000fe2000f8e003f */
[----:B------:R-:W-:Y:S01]  /*7e50*/  LOP3.LUT R0, R196, 0xfffffff8, RZ, 0xc0, !PT ;  /* 0xfffffff8c4007812 */ /* 0x000fe200078ec0ff */
[----:B------:R-:W-:Y:S01]  /*7e60*/  UIMAD UR21, UR21, UR5, UR6 ;  /* 0x00000005151572a4 */ /* 0x000fe2000f8e0206 */
[----:B------:R-:W-:Y:S01]  /*7e70*/  SHF.R.S32.HI R196, RZ, 0x3, R196 ;  /* 0x00000003ffc47819 */ /* 0x000fe200000114c4 */
[----:B------:R-:W-:Y:S01]  /*7e80*/  IMAD.U32 R228, RZ, RZ, UR16 ;  /* 0x00000010ffe47e24 */ /* 0x000fe2000f8e00ff */
[----:B------:R-:W-:Y:S01]  /*7e90*/  ULDC.64 UR6, c[0x0][0x348] ;  /* 0x0000d20000067ab9 */ /* 0x000fe20000000a00 */
[----:B------:R-:W-:Y:S01]  /*7ea0*/  IMAD.IADD R33, R97, 0x1, -R0 ;  /* 0x0000000161217824 */ /* 0x000fe200078e0a00 */
[----:B------:R-:W-:Y:S01]  /*7eb0*/  UIADD3 UR9, UR9, UR21, URZ ;  /* 0x0000001509097290 */ /* 0x000fe2000fffe03f */
[----:B------:R-:W-:Y:S01]  /*7ec0*/  PLOP3.LUT P1, PT, PT, PT, UP2, 0x80, 0x0 ;  /* 0x000000000000781c */ /* 0x000fe20003f2f028 */
[----:B------:R-:W-:Y:S01]  /*7ed0*/  UISETP.NE.U32.AND UP0, UPT, URZ, UR6, UPT ;  /* 0x000000063f00728c */ /* 0x000fe2000bf05070 */
[C---:B------:R-:W-:Y:S01]  /*7ee0*/  IMAD R0, R33.reuse, 0x20, R196 ;  /* 0x0000002021007824 */ /* 0x040fe200078e02c4 */
[----:B------:R-:W-:Y:S01]  /*7ef0*/  ULDC.64 UR4, c[0x0][0x1b8] ;  /* 0x00006e0000047ab9 */ /* 0x000fe20000000a00 */
[-C--:B------:R-:W-:Y:S01]  /*7f00*/  LEA.HI R6, R4, R97.reuse, RZ, 0x4 ;  /* 0x0000006104067211 */ /* 0x080fe200078f20ff */
[----:B------:R-:W-:Y:S01]  /*7f10*/  UIMAD.WIDE.U32 UR10, UR16, UR4, UR8 ;  /* 0x00000004100a72a5 */ /* 0x000fe2000f8e0008 */
[----:B------:R-:W-:Y:S01]  /*7f20*/  IADD3 R12, R196, UR18, RZ ;  /* 0x00000012c40c7c10 */ /* 0x000fe2000fffe0ff */
[----:B------:R-:W-:Y:S01]  /*7f30*/  UIMAD UR6, UR15, UR4, URZ ;  /* 0x000000040f0672a4 */ /* 0x000fe2000f8e023f */
[----:B------:R-:W-:Y:S01]  /*7f40*/  IADD3 R0, R0, UR18, RZ ;  /* 0x0000001200007c10 */ /* 0x000fe2000fffe0ff */
[----:B------:R-:W-:Y:S01]  /*7f50*/  UISETP.NE.AND.EX UP0, UPT, URZ, UR7, UPT, UP0 ;  /* 0x000000073f00728c */ /* 0x000fe2000bf05300 */
[C---:B------:R-:W-:Y:S01]  /*7f60*/  IMAD.SHL.U32 R76, R33.reuse, 0x8, RZ ;  /* 0x00000008214c7824 */ /* 0x040fe200078e00ff */
[----:B------:R-:W-:Y:S01]  /*7f70*/  USHF.R.S32.HI UR9, URZ, 0x1f, UR24 ;  /* 0x0000001f3f097899 */ /* 0x000fe20008011418 */
[----:B------:R-:W-:Y:S01]  /*7f80*/  IADD3 R23, P3, R196, UR19, RZ ;  /* 0x00000013c4177c10 */ /* 0x000fe2000ff7e0ff */
[----:B------:R-:W-:Y:S01]  /*7f90*/  UIMAD UR6, UR16, UR5, UR6 ;  /* 0x00000005100672a4 */ /* 0x000fe2000f8e0206 */
[----:B------:R-:W-:Y:S01]  /*7fa0*/  @P2 IMAD.HI.U32 R2, R0, c[0x0][0x2c8], RZ ;  /* 0x0000b20000022a27 */ /* 0x000fe200078e00ff */
[----:B------:R-:W-:Y:S01]  /*7fb0*/  USEL UR7, UR9, URZ, !UP0 ;  /* 0x0000003f09077287 */ /* 0x000fe2000c000000 */
[----:B------:R-:W-:Y:S01]  /*7fc0*/  LEA.HI R145, R4, R97, RZ, 0x6 ;  /* 0x0000006104917211 */ /* 0x000fe200078f30ff */
[----:B------:R-:W-:Y:S01]  /*7fd0*/  ULDC.64 UR4, c[0x0][0x1c0] ;  /* 0x0000700000047ab9 */ /* 0x000fe20000000a00 */
[----:B------:R-:W-:Y:S01]  /*7fe0*/  IMAD.MOV.U32 R8, RZ, RZ, R0 ;  /* 0x000000ffff087224 */ /* 0x000fe200078e0000 */
[----:B------:R-:W-:Y:S01]  /*7ff0*/  USEL UR8, UR24, URZ, !UP0 ;  /* 0x0000003f18087287 */ /* 0x000fe2000c000000 */
[----:B------:R-:W-:Y:S01]  /*8000*/  @P1 SHF.R.U32.HI R8, RZ, c[0x0][0x2cc], R2 ;  /* 0x0000b300ff081a19 */ /* 0x000fe20000011602 */
[----:B------:R-:W-:Y:S01]  /*8010*/  UIMAD UR7, UR7, UR4, URZ ;  /* 0x00000004070772a4 */ /* 0x000fe2000f8e023f */
[----:B------:R-:W-:Y:S01]  /*8020*/  IMAD.SHL.U32 R142, R33, 0x8, RZ ;  /* 0x00000008218e7824 */ /* 0x000fe200078e00ff */
[----:B------:R-:W-:Y:S01]  /*8030*/  UIADD3 UR11, UR11, UR6, URZ ;  /* 0x000000060b0b7290 */ /* 0x000fe2000fffe03f */
[--C-:B------:R-:W-:Y:S01]  /*8040*/  SHF.R.S32.HI R5, RZ, 0x1f, R8.reuse ;  /* 0x0000001fff057819 */ /* 0x100fe20000011408 */
[----:B------:R-:W-:Y:S01]  /*8050*/  UIMAD UR5, UR8, UR5, UR7 ;  /* 0x00000005080572a4 */ /* 0x000fe2000f8e0207 */
[----:B------:R-:W-:Y:S01]  /*8060*/  IMAD.MOV R3, RZ, RZ, -R8 ;  /* 0x000000ffff037224 */ /* 0x000fe200078e0a08 */
[----:B------:R-:W-:Y:S01]  /*8070*/  UIMAD.WIDE.U32 UR10, UR8, UR4, UR10 ;  /* 0x00000004080a72a5 */ /* 0x000fe2000f8e000a */
[----:B------:R-:W-:Y:S01]  /*8080*/  SHF.R.S32.HI R143, RZ, 0x1f, R142 ;  /* 0x0000001fff8f7819 */ /* 0x000fe2000001148e */
[----:B------:R-:W-:Y:S01]  /*8090*/  IMAD R5, R5, c[0x0][0x1b0], RZ ;  /* 0x00006c0005057a24 */ /* 0x000fe200078e02ff */
[----:B------:R-:W-:Y:S01]  /*80a0*/  ULDC UR6, c[0x0][0x2c4] ;  /* 0x0000b10000067ab9 */ /* 0x000fe20000000800 */
[----:B------:R-:W-:Y:S01]  /*80b0*/  IMAD R2, R3, c[0x0][0x2c4], R0 ;  /* 0x0000b10003027a24 */ /* 0x000fe200078e0200 */
[----:B------:R-:W-:Y:S01]  /*80c0*/  UIADD3 UR5, UR11, UR5, URZ ;  /* 0x000000050b057290 */ /* 0x000fe2000fffe03f */
[----:B------:R-:W-:Y:S01]  /*80d0*/  SHF.R.S32.HI R3, RZ, 0x4, R6 ;  /* 0x00000004ff037819 */ /* 0x000fe20000011406 */
[----:B------:R-:W-:Y:S01]  /*80e0*/  IMAD.U32 R11, RZ, RZ, UR11 ;  /* 0x0000000bff0b7e24 */ /* 0x000fe2000f8e00ff */
[----:B------:R-:W-:Y:S01]  /*80f0*/  UIMAD UR6, UR22, UR6, URZ ;  /* 0x00000006160672a4 */ /* 0x000fe2000f8e023f */
[----:B------:R-:W-:Y:S01]  /*8100*/  IMAD.U32 R10, RZ, RZ, UR10 ;  /* 0x0000000aff0a7e24 */ /* 0x000fe2000f8e00ff */
[----:B------:R-:W-:Y:S01]  /*8110*/  LEA.HI R35, R6, R3, RZ, 0x1 ;  /* 0x0000000306237211 */ /* 0x000fe200078f08ff */
[----:B------:R-:W-:Y:S01]  /*8120*/  IMAD.U32 R11, RZ, RZ, UR5 ;  /* 0x00000005ff0b7e24 */ /* 0x000fe2000f8e00ff */
[----:B------:R-:W-:Y:S01]  /*8130*/  SHF.R.S32.HI R15, RZ, 0x1f, R2 ;  /* 0x0000001fff0f7819 */ /* 0x000fe20000011402 */
[C---:B------:R-:W-:Y:S01]  /*8140*/  IMAD R5, R8.reuse, c[0x0][0x1b4], R5 ;  /* 0x00006d0008057a24 */ /* 0x040fe200078e0205 */
[----:B------:R-:W-:Y:S01]  /*8150*/  LOP3.LUT R35, R35, 0xfffffffe, RZ, 0xc0, !PT ;  /* 0xfffffffe23237812 */ /* 0x000fe200078ec0ff */
[----:B------:R-:W-:Y:S01]  /*8160*/  IMAD.WIDE.U32 R8, R8, c[0x0][0x1b0], R10 ;  /* 0x00006c0008087a25 */ /* 0x000fe200078e000a */
[----:B------:R-:W-:Y:S01]  /*8170*/  IADD3 R0, R12, 0x20, RZ ;  /* 0x000000200c007810 */ /* 0x000fe20007ffe0ff */
[----:B------:R-:W-:Y:S01]  /*8180*/  USHF.R.S32.HI UR4, URZ, 0x1f, UR19 ;  /* 0x0000001f3f047899 */ /* 0x000fe20008011413 */
[----:B------:R-:W-:Y:S01]  /*8190*/  LOP3.LUT R6, R6, 0xfffffff0, RZ, 0xc0, !PT ;  /* 0xfffffff006067812 */ /* 0x000fe200078ec0ff */
[----:B------:R-:W-:Y:S01]  /*81a0*/  IMAD R15, R15, c[0x0][0x1a8], RZ ;  /* 0x00006a000f0f7a24 */ /* 0x000fe200078e02ff */
[----:B------:R-:W-:Y:S01]  /*81b0*/  ISETP.GE.AND P1, PT, R0, UR6, PT ;  /* 0x0000000600007c0c */ /* 0x000fe2000bf26270 */
[----:B------:R-:W-:Y:S01]  /*81c0*/  IMAD.IADD R9, R9, 0x1, R5 ;  /* 0x0000000109097824 */ /* 0x000fe200078e0205 */
[----:B------:R-:W-:Y:S01]  /*81d0*/  IADD3 R0, R76, 0x80, RZ ;  /* 0x000000804c007810 */ /* 0x000fe20007ffe0ff */
[----:B------:R-:W-:Y:S01]  /*81e0*/  IMAD.IADD R35, R3, 0x1, -R35 ;  /* 0x0000000103237824 */ /* 0x000fe200078e0a23 */
[----:B------:R-:W-:Y:S01]  /*81f0*/  P2R R10, PR, RZ, 0x2 ;  /* 0x00000002ff0a7803 */ /* 0x000fe20000000000 */
[----:B------:R-:W-:Y:S01]  /*8200*/  IMAD R15, R2, c[0x0][0x1ac], R15 ;  /* 0x00006b00020f7a24 */ /* 0x000fe200078e020f */
[----:B------:R-:W-:Y:S01]  /*8210*/  ISETP.GE.AND P6, PT, R0, c[0x0][0x198], PT ;  /* 0x0000660000007a0c */ /* 0x000fe20003fc6270 */
[----:B------:R-:W-:Y:S01]  /*8220*/  IMAD.WIDE.U32 R2, R2, c[0x0][0x1a8], R8 ;  /* 0x00006a0002027a25 */ /* 0x000fe200078e0008 */
[----:B------:R-:W-:Y:S01]  /*8230*/  LEA.HI.X.SX32 R26, R196, UR4, 0x1, P3 ;  /* 0x00000004c41a7c11 */ /* 0x000fe200098f0eff */
[----:B------:R-:W-:Y:S01]  /*8240*/  ULDC.64 UR4, c[0x0][0x1e8] ;  /* 0x00007a0000047ab9 */ /* 0x000fe20000000a00 */
[----:B------:R-:W-:Y:S01]  /*8250*/  ISETP.GE.AND P2, PT, R12, UR6, PT ;  /* 0x000000060c007c0c */ /* 0x000fe2000bf46270 */
[----:B------:R-:W-:Y:S01]  /*8260*/  IMAD.IADD R15, R3, 0x1, R15 ;  /* 0x00000001030f7824 */ /* 0x000fe200078e020f */
[----:B------:R-:W-:Y:S01]  /*8270*/  LEA R16, P1, R2, c[0x0][0x160], 0x1 ;  /* 0x0000580002107a11 */ /* 0x000fe200078208ff */
[----:B------:R-:W-:Y:S01]  /*8280*/  IMAD R20, R26, c[0x0][0x1e0], RZ ;  /* 0x000078001a147a24 */ /* 0x000fe200078e02ff */
[----:B------:R-:W-:Y:S01]  /*8290*/  P2R R3, PR, RZ, 0x40 ;  /* 0x00000040ff037803 */ /* 0x000fe20000000000 */
[----:B------:R-:W-:Y:S01]  /*82a0*/  IMAD.IADD R3, R97, 0x1, -R6 ;  /* 0x0000000161037824 */ /* 0x000fe200078e0a06 */
[----:B------:R-:W-:Y:S01]  /*82b0*/  LEA.HI.X R15, R2, c[0x0][0x164], R15, 0x1, P1 ;  /* 0x00005900020f7a11 */ /* 0x000fe200008f0c0f */
[----:B------:R-:W1:Y:S01]  /*82c0*/  SHFL.IDX PT, R18, R16, RZ, 0x181f ;  /* 0x00181fff10127589 */ /* 0x000e6200000e0000 */
[----:B------:R-:W-:Y:S01]  /*82d0*/  IMAD R26, R26, c[0x0][0x208], RZ ;  /* 0x000082001a1a7a24 */ /* 0x000fe200078e02ff */
[----:B------:R-:W-:Y:S01]  /*82e0*/  IADD3 R6, R76, 0xc0, RZ ;  /* 0x000000c04c067810 */ /* 0x000fe20007ffe0ff */
[C---:B------:R-:W-:Y:S01]  /*82f0*/  IMAD R20, R23.reuse, c[0x0][0x1e4], R20 ;  /* 0x0000790017147a24 */ /* 0x040fe200078e0214 */
[----:B------:R-:W3:Y:S01]  /*8300*/  SHFL.IDX PT, R19, R15, RZ, 0x181f ;  /* 0x00181fff0f137589 */ /* 0x000ee200000e0000 */
[----:B------:R-:W-:Y:S01]  /*8310*/  SHF.R.S32.HI R8, RZ, 0x1f, R3 ;  /* 0x0000001fff087819 */ /* 0x000fe20000011403 */
[C---:B------:R-:W-:Y:S01]  /*8320*/  IMAD R26, R23.reuse, c[0x0][0x20c], R26 ;  /* 0x00008300171a7a24 */ /* 0x040fe200078e021a */
[----:B------:R-:W-:Y:S01]  /*8330*/  ISETP.GE.AND P5, PT, R6, c[0x0][0x198], PT ;  /* 0x0000660006007a0c */ /* 0x000fe20003fa6270 */
[C-C-:B------:R-:W-:Y:S01]  /*8340*/  IMAD.WIDE.U32 R28, R23.reuse, c[0x0][0x1e0], R142.reuse ;  /* 0x00007800171c7a25 */ /* 0x140fe200078e008e */
[----:B------:R-:W-:Y:S01]  /*8350*/  LEA.HI R8, R8, R3, RZ, 0x3 ;  /* 0x0000000308087211 */ /* 0x000fe200078f18ff */
[----:B------:R-:W-:Y:S01]  /*8360*/  @!UP1 UMOV UR8, UR24 ;  /* 0x0000001800089c82 */ /* 0x000fe20008000000 */
[----:B------:R-:W-:Y:S01]  /*8370*/  IADD3 R34, R142, 0x40, RZ ;  /* 0x000000408e227810 */ /* 0x000fe20007ffe0ff */
[----:B------:R-:W-:Y:S01]  /*8380*/  IMAD.WIDE.U32 R22, R23, c[0x0][0x208], R142 ;  /* 0x0000820017167a25 */ /* 0x000fe200078e008e */
[----:B------:R-:W-:Y:S01]  /*8390*/  LOP3.LUT R2, R8, 0xfffffff8, RZ, 0xc0, !PT ;  /* 0xfffffff808027812 */ /* 0x000fe200078ec0ff */
[----:B------:R-:W-:Y:S01]  /*83a0*/  UIMAD UR4, UR15, UR4, URZ ;  /* 0x000000040f0472a4 */ /* 0x000fe2000f8e023f */
[----:B------:R-:W-:Y:S01]  /*83b0*/  @!P2 SHF.R.S32.HI R13, RZ, 0x1f, R34 ;  /* 0x0000001fff0da819 */ /* 0x000fe20000011422 */
[----:B------:R-:W-:Y:S01]  /*83c0*/  IMAD.IADD R27, R23, 0x1, R26 ;  /* 0x00000001171b7824 */ /* 0x000fe200078e021a */
[----:B------:R-:W-:Y:S01]  /*83d0*/  @!P2 SHF.R.S32.HI R11, RZ, 0x1f, R0 ;  /* 0x0000001fff0ba819 */ /* 0x000fe20000011400 */
[----:B------:R-:W-:Y:S01]  /*83e0*/  IMAD.MOV.U32 R26, RZ, RZ, R22 ;  /* 0x000000ffff1a7224 */ /* 0x000fe200078e0016 */
[----:B------:R-:W-:Y:S01]  /*83f0*/  ISETP.GE.AND P3, PT, R76, c[0x0][0x198], PT ;  /* 0x000066004c007a0c */ /* 0x000fe20003f66270 */
[----:B------:R-:W-:Y:S01]  /*8400*/  IMAD.IADD R2, R3, 0x1, -R2 ;  /* 0x0000000103027824 */ /* 0x000fe200078e0a02 */
[----:B------:R-:W-:Y:S01]  /*8410*/  P2R R3, PR, RZ, 0x20 ;  /* 0x00000020ff037803 */ /* 0x000fe20000000000 */
[----:B------:R-:W-:Y:S01]  /*8420*/  IMAD.SHL.U32 R147, R196, 0x40, RZ ;  /* 0x00000040c4937824 */ /* 0x000fe200078e00ff */
[----:B------:R-:W-:Y:S01]  /*8430*/  @!P2 LEA.HI R13, R13, R34, RZ, 0x3 ;  /* 0x000000220d0da211 */ /* 0x000fe200078f18ff */
[----:B------:R-:W-:Y:S01]  /*8440*/  IMAD.SHL.U32 R145, R145, 0x8, RZ ;  /* 0x0000000891917824 */ /* 0x000fe200078e00ff */
[----:B-1----:R-:W-:Y:S01]  /*8450*/  @!P2 LEA R22, P1, R76, R18, 0x1 ;  /* 0x000000124c16a211 */ /* 0x002fe200078208ff */
[----:B------:R-:W-:Y:S01]  /*8460*/  IMAD.MOV.U32 R5, RZ, RZ, 0x10 ;  /* 0x00000010ff057424 */ /* 0x000fe200078e00ff */
[----:B------:R-:W-:Y:S01]  /*8470*/  LOP3.LUT P4, RZ, R2, 0x4, RZ, 0xc0, !PT ;  /* 0x0000000402ff7812 */ /* 0x000fe2000788c0ff */
[----:B------:R-:W-:Y:S01]  /*8480*/  IMAD.SHL.U32 R3, R35, 0x8, RZ ;  /* 0x0000000823037824 */ /* 0x000fe200078e00ff */
[----:B---3--:R-:W-:Y:S01]  /*8490*/  @!P2 LEA.HI.X R23, R76, R19, R143, 0x1, P1 ;  /* 0x000000134c17a211 */ /* 0x008fe200008f0c8f */
[----:B------:R-:W-:Y:S01]  /*84a0*/  IMAD.IADD R21, R29, 0x1, R20 ;  /* 0x000000011d157824 */ /* 0x000fe200078e0214 */
[C---:B------:R-:W-:Y:S01]  /*84b0*/  LOP3.LUT P1, RZ, R2.reuse, 0x2, RZ, 0xc0, !PT ;  /* 0x0000000202ff7812 */ /* 0x040fe2000782c0ff */
[----:B------:R-:W-:Y:S01]  /*84c0*/  IMAD.SHL.U32 R2, R2, 0x40, RZ ;  /* 0x0000004002027824 */ /* 0x000fe200078e00ff */
[----:B------:R-:W-:Y:S01]  /*84d0*/  LOP3.LUT R147, R147, 0x1c0, RZ, 0xc0, !PT ;  /* 0x000001c093937812 */ /* 0x000fe200078ec0ff */
[----:B------:R-:W-:Y:S01]  /*84e0*/  IMAD.MOV.U32 R20, RZ, RZ, R28 ;  /* 0x000000ffff147224 */ /* 0x000fe200078e001c */
[----:B------:R-:W-:Y:S01]  /*84f0*/  LOP3.LUT R145, R145, 0xfffffe00, RZ, 0xc0, !PT ;  /* 0xfffffe0091917812 */ /* 0x000fe200078ec0ff */
[----:B------:R-:W-:Y:S01]  /*8500*/  UIMAD UR4, UR16, UR5, UR4 ;  /* 0x00000005100472a4 */ /* 0x000fe2000f8e0204 */
[----:B------:R-:W-:Y:S01]  /*8510*/  LOP3.LUT R2, R2, 0x1c0, RZ, 0xc0, !PT ;  /* 0x000001c002027812 */ /* 0x000fe200078ec0ff */
[----:B------:R-:W-:Y:S01]  /*8520*/  IMAD.WIDE.U32 R228, R228, c[0x0][0x1e8], R20 ;  /* 0x00007a00e4e47a25 */ /* 0x000fe200078e0014 */
[----:B------:R-:W-:Y:S01]  /*8530*/  LOP3.LUT R32, R147, 0x38, R142, 0xf8, !PT ;  /* 0x0000003893207812 */ /* 0x000fe200078ef88e */
[----:B------:R-:W-:Y:S01]  /*8540*/  BSSY B0, `(.L_x_1431) ;  /* 0x0000056000007945 */ /* 0x000fe20003800000 */
[----:B------:R-:W-:Y:S01]  /*8550*/  SHF.R.U32.HI R144, RZ, 0x3, R147 ;  /* 0x00000003ff907819 */ /* 0x000fe20000011693 */
[----:B------:R-:W-:Y:S01]  /*8560*/  IMAD.U32 R20, RZ, RZ, UR16 ;  /* 0x00000010ff147e24 */ /* 0x000fe2000f8e00ff */
[----:B------:R-:W-:-:S02]  /*8570*/  SEL R5, R5, 0xfffffff0, !P1 ;  /* 0xfffffff005057807 */ /* 0x000fc40004800000 */
[----:B------:R-:W-:Y:S01]  /*8580*/  @!P2 LEA.HI R11, R11, R0, RZ, 0x3 ;  /* 0x000000000b0ba211 */ /* 0x000fe200078f18ff */
[----:B------:R-:W-:Y:S01]  /*8590*/  IMAD.WIDE.U32 R20, R20, c[0x0][0x210], R26 ;  /* 0x0000840014147a25 */ /* 0x000fe200078e001a */
[----:B------:R-:W-:Y:S02]  /*85a0*/  ISETP.GE.AND P1, PT, R34, c[0x0][0x198], PT ;  /* 0x0000660022007a0c */ /* 0x000fe40003f26270 */
[----:B------:R-:W-:Y:S02]  /*85b0*/  LOP3.LUT R3, R2, 0x8, R3, 0xf8, !PT ;  /* 0x0000000802037812 */ /* 0x000fe400078ef803 */
[----:B------:R-:W-:Y:S02]  /*85c0*/  SHF.R.U32.HI R2, RZ, 0x3, R2 ;  /* 0x00000003ff027819 */ /* 0x000fe40000011602 */
[----:B------:R-:W-:Y:S02]  /*85d0*/  LOP3.LUT R32, R145, R32, R144, 0xf6, !PT ;  /* 0x0000002091207212 */ /* 0x000fe400078ef690 */
[----:B------:R-:W-:-:S02]  /*85e0*/  @!P2 LOP3.LUT R13, R13, 0xfffffff8, RZ, 0xc0, !PT ;  /* 0xfffffff80d0da812 */ /* 0x000fc400078ec0ff */
[----:B------:R-:W-:Y:S01]  /*85f0*/  @!P2 LOP3.LUT R11, R11, 0xfffffff8, RZ, 0xc0, !PT ;  /* 0xfffffff80b0ba812 */ /* 0x000fe200078ec0ff */
[----:B------:R-:W-:Y:S01]  /*8600*/  @!P2 IMAD.SHL.U32 R9, R32, 0x2, RZ ;  /* 0x000000022009a824 */ /* 0x000fe200078e00ff */
[----:B------:R-:W-:Y:S02]  /*8610*/  @!P2 SHF.R.S32.HI R7, RZ, 0x1f, R6 ;  /* 0x0000001fff07a819 */ /* 0x000fe40000011406 */
[----:B------:R-:W-:Y:S01]  /*8620*/  LOP3.LUT R2, R3, R2, RZ, 0x3c, !PT ;  /* 0x0000000203027212 */ /* 0x000fe200078e3cff */
[----:B------:R-:W-:Y:S01]  /*8630*/  @!P2 IMAD.WIDE R26, R11, 0x2, R18 ;  /* 0x000000020b1aa825 */ /* 0x000fe200078e0212 */
[----:B------:R-:W-:Y:S01]  /*8640*/  IADD3 R229, R229, UR4, RZ ;  /* 0x00000004e5e57c10 */ /* 0x000fe2000fffe0ff */
[----:B------:R-:W-:Y:S01]  /*8650*/  ULDC.64 UR4, c[0x0][0x210] ;  /* 0x0000840000047ab9 */ /* 0x000fe20000000a00 */
[----:B------:R-:W-:Y:S01]  /*8660*/  @!P2 LEA.HI R7, R7, R6, RZ, 0x3 ;  /* 0x000000060707a211 */ /* 0x000fe200078f18ff */
[----:B------:R-:W-:Y:S01]  /*8670*/  UIMAD UR4, UR15, UR4, URZ ;  /* 0x000000040f0472a4 */ /* 0x000fe2000f8e023f */
[----:B------:R-:W-:Y:S01]  /*8680*/  @!PT LDS RZ, [RZ] ;  /* 0x00000000fffff984 */ /* 0x000fe20000000800 */
[----:B------:R1:W-:Y:S01]  /*8690*/  @!P2 LDGSTS.E.BYPASS.LTC128B.128 [R9+0x10080], [R22.64], !P3 ;  /* 0x100800001609afae */ /* 0x0003e2000d901d5a */
[----:B------:R-:W-:-:S02]  /*86a0*/  LOP3.LUT R223, R223, 0xfffffffe, RZ, 0xc0, !PT ;  /* 0xfffffffedfdf7812 */ /* 0x000fc400078ec0ff */
[----:B------:R-:W-:Y:S01]  /*86b0*/  @!P2 LOP3.LUT R7, R7, 0xfffffff8, RZ, 0xc0, !PT ;  /* 0xfffffff80707a812 */ /* 0x000fe200078ec0ff */
[----:B------:R-:W-:-:S04]  /*86c0*/  UIMAD UR4, UR16, UR5, UR4 ;  /* 0x00000005100472a4 */ /* 0x000fc8000f8e0204 */
[----:B------:R-:W-:Y:S01]  /*86d0*/  @!P2 IMAD.WIDE R28, R7, 0x2, R18 ;  /* 0x00000002071ca825 */ /* 0x000fe200078e0212 */
[----:B------:R-:W-:Y:S02]  /*86e0*/  IADD3 R7, R142, 0x80, RZ ;  /* 0x000000808e077810 */ /* 0x000fe40007ffe0ff */
[----:B------:R-:W-:Y:S02]  /*86f0*/  IADD3 R21, R21, UR4, RZ ;  /* 0x0000000415157c10 */ /* 0x000fe4000fffe0ff */
[----:B--2---:R-:W-:Y:S01]  /*8700*/  @P0 SHF.R.S32.HI R25, RZ, 0x1f, R24 ;  /* 0x0000001fff190819 */ /* 0x004fe20000011418 */
[----:B------:R-:W-:Y:S02]  /*8710*/  @!P0 IMAD.U32 R24, RZ, RZ, UR8 ;  /* 0x00000008ff188e24 */ /* 0x000fe4000f8e00ff */
[----:B------:R-:W-:Y:S01]  /*8720*/  @!P0 IMAD.U32 R25, RZ, RZ, UR9 ;  /* 0x00000009ff198e24 */ /* 0x000fe2000f8e00ff */
[----:B------:R-:W-:-:S04]  /*8730*/  ISETP.NE.U32.AND P0, PT, RZ, c[0x0][0x350], PT ;  /* 0x0000d400ff007a0c */ /* 0x000fc80003f05070 */
[----:B------:R-:W-:-:S04]  /*8740*/  ISETP.NE.AND.EX P0, PT, RZ, c[0x0][0x354], PT, P0 ;  /* 0x0000d500ff007a0c */ /* 0x000fc80003f05300 */
[----:B------:R-:W-:Y:S02]  /*8750*/  SEL R224, R24, RZ, !P0 ;  /* 0x000000ff18e07207 */ /* 0x000fe40004000000 */
[----:B------:R-:W-:Y:S01]  /*8760*/  SEL R3, R25, RZ, !P0 ;  /* 0x000000ff19037207 */ /* 0x000fe20004000000 */
[----:B------:R-:W-:Y:S01]  /*8770*/  @!P2 IMAD.WIDE R24, R13, 0x2, R18 ;  /* 0x000000020d18a825 */ /* 0x000fe200078e0212 */
[----:B------:R-:W-:Y:S01]  /*8780*/  ISETP.NE.AND P0, PT, R10, RZ, PT ;  /* 0x000000ff0a00720c */ /* 0x000fe20003f05270 */
[----:B------:R2:W3:Y:S02]  /*8790*/  SHFL.IDX PT, R18, R16, 0x1, 0x181f ;  /* 0x00381f0010127f89 */ /* 0x0004e400000e0000 */
[C---:B------:R-:W-:Y:S02]  /*87a0*/  IMAD R233, R3.reuse, c[0x0][0x1f0], RZ ;  /* 0x00007c0003e97a24 */ /* 0x040fe400078e02ff */
[----:B------:R1:W-:Y:S01]  /*87b0*/  @!P2 LDGSTS.E.BYPASS.LTC128B.128 [R9+0x14080], [R24.64], !P1 ;  /* 0x140800001809afae */ /* 0x0003e2000c901d5a */
[----:B------:R-:W-:-:S02]  /*87c0*/  IMAD R231, R3, c[0x0][0x218], RZ ;  /* 0x0000860003e77a24 */ /* 0x000fc400078e02ff */
[----:B------:R-:W-:Y:S01]  /*87d0*/  IMAD.MOV.U32 R3, RZ, RZ, 0x20 ;  /* 0x00000020ff037424 */ /* 0x000fe200078e00ff */
[----:B------:R1:W-:Y:S01]  /*87e0*/  @!P2 LDGSTS.E.BYPASS.LTC128B.128 [R9+0x18080], [R26.64], !P6 ;  /* 0x180800001a09afae */ /* 0x0003e2000f101d5a */
[----:B------:R-:W-:Y:S01]  /*87f0*/  ISETP.GE.AND P6, PT, R142, c[0x0][0x1d4], PT ;  /* 0x000075008e007a0c */ /* 0x000fe20003fc6270 */
[C---:B------:R-:W-:Y:S02]  /*8800*/  IMAD R233, R224.reuse, c[0x0][0x1f4], R233 ;  /* 0x00007d00e0e97a24 */ /* 0x040fe400078e02e9 */
[----:B------:R1:W-:Y:S01]  /*8810*/  @!P2 LDGSTS.E.BYPASS.LTC128B.128 [R9+0x1c080], [R28.64], !P5 ;  /* 0x1c0800001c09afae */ /* 0x0003e2000e901d5a */
[C---:B------:R-:W-:Y:S01]  /*8820*/  IMAD R231, R224.reuse, c[0x0][0x21c], R231 ;  /* 0x00008700e0e77a24 */ /* 0x040fe200078e02e7 */
[----:B------:R-:W-:Y:S01]  /*8830*/  ISETP.GE.AND P5, PT, R7, c[0x0][0x1d4], PT ;  /* 0x0000750007007a0c */ /* 0x000fe20003fa6270 */
[----:B------:R-:W-:Y:S01]  /*8840*/  IMAD.WIDE.U32 R228, R224, c[0x0][0x1f0], R228 ;  /* 0x00007c00e0e47a25 */ /* 0x000fe200078e00e4 */
[----:B------:R-:W-:Y:S01]  /*8850*/  IADD3 R7, R142, 0xc0, RZ ;  /* 0x000000c08e077810 */ /* 0x000fe20007ffe0ff */
[----:B------:R2:W4:Y:S01]  /*8860*/  SHFL.IDX PT, R19, R15, 0x1, 0x181f ;  /* 0x00381f000f137f89 */ /* 0x00052200000e0000 */
[----:B------:R-:W-:Y:S01]  /*8870*/  SEL R3, R3, 0xffffffe0, !P4 ;  /* 0xffffffe003037807 */ /* 0x000fe20006000000 */
[----:B------:R-:W-:Y:S01]  /*8880*/  IMAD.WIDE.U32 R224, R224, c[0x0][0x218], R20 ;  /* 0x00008600e0e07a25 */ /* 0x000fe200078e0014 */
[----:B------:R-:W-:-:S02]  /*8890*/  ISETP.GE.AND P4, PT, R7, c[0x0][0x1d4], PT ;  /* 0x0000750007007a0c */ /* 0x000fc40003f86270 */
[----:B------:R-:W-:Y:S01]  /*88a0*/  @P6 LOP3.LUT R223, R223, 0x1, RZ, 0xfc, !PT ;  /* 0x00000001dfdf6812 */ /* 0x000fe200078efcff */
[----:B------:R-:W-:Y:S01]  /*88b0*/  IMAD.IADD R233, R229, 0x1, R233 ;  /* 0x00000001e5e97824 */ /* 0x000fe200078e02e9 */
[----:B------:R-:W-:Y:S01]  /*88c0*/  ISETP.GE.AND P6, PT, R34, c[0x0][0x1d4], PT ;  /* 0x0000750022007a0c */ /* 0x000fe20003fc6270 */
[----:B------:R-:W-:Y:S02]  /*88d0*/  IMAD.IADD R231, R225, 0x1, R231 ;  /* 0x00000001e1e77824 */ /* 0x000fe400078e02e7 */
[----:B-1----:R-:W-:-:S05]  /*88e0*/  IMAD.SHL.U32 R9, R8, 0x40, RZ ;  /* 0x0000004008097824 */ /* 0x002fca00078e00ff */
[----:B------:R-:W-:Y:S01]  /*88f0*/  LOP3.LUT R2, R2, 0xfffffe00, R9, 0xf8, !PT ;  /* 0xfffffe0002027812 */ /* 0x000fe200078ef809 */
[----:B------:R-:W-:Y:S05]  /*8900*/  @P0 BRA `(.L_x_1432) ;  /* 0x0000019000000947 */ /* 0x000fea0003800000 */
[----:B--234-:R-:W-:Y:S01]  /*8910*/  IADD3 R14, R76, 0x80, RZ ;  /* 0x000000804c0e7810 */ /* 0x01cfe20007ffe0ff */
[----:B------:R-:W-:Y:S01]  /*8920*/  IMAD.SHL.U32 R17, R32, 0x2, RZ ;  /* 0x0000000220117824 */ /* 0x000fe200078e00ff */
[C---:B------:R-:W-:Y:S02]  /*8930*/  IADD3 R8, R76.reuse, 0xc0, RZ ;  /* 0x000000c04c087810 */ /* 0x040fe40007ffe0ff */
[----:B------:R-:W-:Y:S02]  /*8940*/  SHF.R.S32.HI R11, RZ, 0x1f, R34 ;  /* 0x0000001fff0b7819 */ /* 0x000fe40000011422 */
[----:B------:R-:W-:Y:S02]  /*8950*/  SHF.R.S32.HI R9, RZ, 0x1f, R14 ;  /* 0x0000001fff097819 */ /* 0x000fe4000001140e */
[----:B------:R-:W-:Y:S02]  /*8960*/  LEA R20, P0, R76, R18, 0x1 ;  /* 0x000000124c147211 */ /* 0x000fe400078008ff */
[----:B------:R-:W-:-:S02]  /*8970*/  SHF.R.S32.HI R7, RZ, 0x1f, R8 ;  /* 0x0000001fff077819 */ /* 0x000fc40000011408 */
[----:B------:R-:W-:Y:S02]  /*8980*/  LEA.HI R11, R11, R34, RZ, 0x3 ;  /* 0x000000220b0b7211 */ /* 0x000fe400078f18ff */
[----:B------:R-:W-:Y:S02]  /*8990*/  P2R R13, PR, RZ, 0x4 ;  /* 0x00000004ff0d7803 */ /* 0x000fe40000000000 */
[----:B------:R-:W-:Y:S02]  /*89a0*/  LEA.HI R9, R9, R14, RZ, 0x3 ;  /* 0x0000000e09097211 */ /* 0x000fe400078f18ff */
[----:B------:R-:W-:Y:S02]  /*89b0*/  LEA.HI.X R21, R76, R19, R143, 0x1, P0 ;  /* 0x000000134c157211 */ /* 0x000fe400000f0c8f */
[----:B------:R-:W-:Y:S02]  /*89c0*/  LEA.HI R7, R7, R8, RZ, 0x3 ;  /* 0x0000000807077211 */ /* 0x000fe400078f18ff */
[----:B------:R-:W-:Y:S01]  /*89d0*/  ISETP.GE.AND P2, PT, R0, c[0x0][0x198], PT ;  /* 0x0000660000007a0c */ /* 0x000fe20003f46270 */
[----:B------:R1:W-:Y:S01]  /*89e0*/  LDGSTS.E.BYPASS.LTC128B.128 [R17+0x11080], [R20.64], !P3 ;  /* 0x1108000014117fae */ /* 0x0003e2000d901d5a */
[----:B------:R-:W-:-:S02]  /*89f0*/  ISETP.GE.AND P0, PT, R6, c[0x0][0x198], PT ;  /* 0x0000660006007a0c */ /* 0x000fc40003f06270 */
[----:B------:R-:W-:Y:S02]  /*8a00*/  LOP3.LUT R11, R11, 0xfffffff8, RZ, 0xc0, !PT ;  /* 0xfffffff80b0b7812 */ /* 0x000fe400078ec0ff */
[----:B------:R-:W-:Y:S02]  /*8a10*/  LOP3.LUT R9, R9, 0xfffffff8, RZ, 0xc0, !PT ;  /* 0xfffffff809097812 */ /* 0x000fe400078ec0ff */
[----:B------:R-:W-:Y:S01]  /*8a20*/  LOP3.LUT R7, R7, 0xfffffff8, RZ, 0xc0, !PT ;  /* 0xfffffff807077812 */ /* 0x000fe200078ec0ff */
[----:B------:R-:W-:-:S04]  /*8a30*/  IMAD.WIDE R22, R11, 0x2, R18 ;  /* 0x000000020b167825 */ /* 0x000fc800078e0212 */
[--C-:B------:R-:W-:Y:S01]  /*8a40*/  IMAD.WIDE R8, R9, 0x2, R18.reuse ;  /* 0x0000000209087825 */ /* 0x100fe200078e0212 */
[----:B------:R1:W-:Y:S03]  /*8a50*/  LDGSTS.E.BYPASS.LTC128B.128 [R17+0x15080], [R22.64], !P1 ;  /* 0x1508000016117fae */ /* 0x0003e6000c901d5a */
[----:B------:R-:W-:Y:S01]  /*8a60*/  IMAD.WIDE R18, R7, 0x2, R18 ;  /* 0x0000000207127825 */ /* 0x000fe200078e0212 */
[----:B------:R1:W-:Y:S01]  /*8a70*/  LDGSTS.E.BYPASS.LTC128B.128 [R17+0x19080], [R8.64], !P2 ;  /* 0x1908000008117fae */ /* 0x0003e2000d101d5a */
[----:B------:R-:W-:-:S03]  /*8a80*/  ISETP.NE.AND P2, PT, R13, RZ, PT ;  /* 0x000000ff0d00720c */ /* 0x000fc60003f45270 */
[----:B------:R1:W-:Y:S05]  /*8a90*/  LDGSTS.E.BYPASS.LTC128B.128 [R17+0x1d080], [R18.64], !P0 ;  /* 0x1d08000012117fae */ /* 0x0003ea000c101d5a */
.L_x_1432:
[----:B--234-:R-:W-:Y:S05]  /*8aa0*/  BSYNC B0 ;  /* 0x0000000000007941 */ /* 0x01cfea0003800000 */
.L_x_1431:
[----:B------:R-:W-:Y:S01]  /*8ab0*/  IADD3 R7, R12, 0x40, RZ ;  /* 0x000000400c077810 */ /* 0x000fe20007ffe0ff */
[----:B-1----:R1:W2:Y:S01]  /*8ac0*/  SHFL.IDX PT, R19, R15, 0x2, 0x181f ;  /* 0x00581f000f137f89 */ /* 0x0022a200000e0000 */
[----:B------:R-:W-:Y:S02]  /*8ad0*/  BSSY B0, `(.L_x_1433) ;  /* 0x000001f000007945 */ /* 0x000fe40003800000 */
[----:B------:R-:W-:Y:S01]  /*8ae0*/  ISETP.GE.AND P0, PT, R7, UR6, PT ;  /* 0x0000000607007c0c */ /* 0x000fe2000bf06270 */
[----:B------:R1:W3:Y:S03]  /*8af0*/  SHFL.IDX PT, R18, R16, 0x2, 0x181f ;  /* 0x00581f0010127f89 */ /* 0x0002e600000e0000 */
[----:B------:R-:W-:-:S09]  /*8b00*/  P2R R9, PR, RZ, 0x1 ;  /* 0x00000001ff097803 */ /* 0x000fd20000000000 */
[----:B------:R-:W-:Y:S05]  /*8b10*/  @P0 BRA `(.L_x_1434) ;  /* 0x000001a000000947 */ /* 0x000fea0003800000 */
[----:B------:R-:W-:Y:S01]  /*8b20*/  IADD3 R14, R76, 0x80, RZ ;  /* 0x000000804c0e7810 */ /* 0x000fe20007ffe0ff */
[----:B------:R-:W-:Y:S01]  /*8b30*/  IMAD.SHL.U32 R23, R32, 0x2, RZ ;  /* 0x0000000220177824 */ /* 0x000fe200078e00ff */
[C---:B------:R-:W-:Y:S02]  /*8b40*/  IADD3 R8, R76.reuse, 0xc0, RZ ;  /* 0x000000c04c087810 */ /* 0x040fe40007ffe0ff */
[----:B------:R-:W-:Y:S02]  /*8b50*/  SHF.R.S32.HI R13, RZ, 0x1f, R34 ;  /* 0x0000001fff0d7819 */ /* 0x000fe40000011422 */
[----:B------:R-:W-:Y:S02]  /*8b60*/  SHF.R.S32.HI R11, RZ, 0x1f, R14 ;  /* 0x0000001fff0b7819 */ /* 0x000fe4000001140e */
[----:B---3--:R-:W-:Y:S02]  /*8b70*/  LEA R20, P0, R76, R18, 0x1 ;  /* 0x000000124c147211 */ /* 0x008fe400078008ff */
[----:B------:R-:W-:-:S02]  /*8b80*/  SHF.R.S32.HI R7, RZ, 0x1f, R8 ;  /* 0x0000001fff077819 */ /* 0x000fc40000011408 */
[----:B------:R-:W-:Y:S02]  /*8b90*/  LEA.HI R13, R13, R34, RZ, 0x3 ;  /* 0x000000220d0d7211 */ /* 0x000fe400078f18ff */
[----:B------:R-:W-:Y:S02]  /*8ba0*/  P2R R17, PR, RZ, 0x4 ;  /* 0x00000004ff117803 */ /* 0x000fe40000000000 */
[----:B------:R-:W-:Y:S02]  /*8bb0*/  LEA.HI R11, R11, R14, RZ, 0x3 ;  /* 0x0000000e0b0b7211 */ /* 0x000fe400078f18ff */
[----:B--2---:R-:W-:Y:S02]  /*8bc0*/  LEA.HI.X R21, R76, R19, R143, 0x1, P0 ;  /* 0x000000134c157211 */ /* 0x004fe400000f0c8f */
[----:B------:R-:W-:Y:S02]  /*8bd0*/  LEA.HI R7, R7, R8, RZ, 0x3 ;  /* 0x0000000807077211 */ /* 0x000fe400078f18ff */
[----:B------:R-:W-:Y:S01]  /*8be0*/  ISETP.GE.AND P2, PT, R0, c[0x0][0x198], PT ;  /* 0x0000660000007a0c */ /* 0x000fe20003f46270 */
[----:B------:R-:W-:Y:S01]  /*8bf0*/  @!PT LDS RZ, [RZ] ;  /* 0x00000000fffff984 */ /* 0x000fe20000000800 */
        /* <DEDUP_REMOVED lines=12> */
.L_x_1434:
[----:B------:R-:W-:Y:S05]  /*8cc0*/  BSYNC B0 ;  /* 0x0000000000007941 */ /* 0x000fea0003800000 */
.L_x_1433:
[----:B------:R-:W-:Y:S01]  /*8cd0*/  IADD3 R7, R12, 0x60, RZ ;  /* 0x000000600c077810 */ /* 0x000fe20007ffe0ff */
[----:B------:R-:W-:Y:S01]  /*8ce0*/  UMOV UR12, 0x30 ;  /* 0x00000030000c7882 */ /* 0x000fe20000000000 */
[----:B------:R4:W1:Y:S01]  /*8cf0*/  SHFL.IDX PT, R17, R15, 0x3, 0x181f ;  /* 0x00781f000f117f89 */ /* 0x00086200000e0000 */
[----:B------:R-:W-:Y:S01]  /*8d00*/  ULDC.64 UR4, c[0x0][0x1e0] ;  /* 0x0000780000047ab9 */ /* 0x000fe20000000a00 */
[----:B------:R-:W-:Y:S01]  /*8d10*/  ISETP.GE.AND P0, PT, R7, UR6, PT ;  /* 0x0000000607007c0c */ /* 0x000fe2000bf06270 */
[----:B------:R-:W-:Y:S01]  /*8d20*/  UIMAD.WIDE.U32 UR20, UR12, UR4, URZ ;  /* 0x000000040c1472a5 */ /* 0x000fe2000f8e003f */
[----:B-1----:R-:W1:Y:S01]  /*8d30*/  SHFL.IDX PT, R16, R16, 0x3, 0x181f ;  /* 0x00781f0010107f89 */ /* 0x002e6200000e0000 */
[----:B------:R-:W-:Y:S01]  /*8d40*/  UIMAD UR5, UR12, UR5, URZ ;  /* 0x000000050c0572a4 */ /* 0x000fe2000f8e023f */
[----:B------:R-:W-:Y:S01]  /*8d50*/  BSSY B0, `(.L_x_1435) ;  /* 0x000001c000007945 */ /* 0x000fe20003800000 */
[----:B------:R-:W-:Y:S02]  /*8d60*/  P2R R8, PR, RZ, 0x1 ;  /* 0x00000001ff087803 */ /* 0x000fe40000000000 */
[----:B------:R-:W-:-:S06]  /*8d70*/  UIADD3 UR9, UR21, UR5, URZ ;  /* 0x0000000515097290 */ /* 0x000fcc000fffe03f */
[----:B------:R-:W-:Y:S05]  /*8d80*/  @P0 BRA `(.L_x_1436) ;  /* 0x0000018000000947 */ /* 0x000fea0003800000 */
[----:B------:R-:W-:Y:S01]  /*8d90*/  SHF.R.S32.HI R7, RZ, 0x1f, R34 ;  /* 0x0000001fff077819 */ /* 0x000fe20000011422 */
[----:B------:R-:W-:Y:S01]  /*8da0*/  IMAD.SHL.U32 R11, R32, 0x2, RZ ;  /* 0x00000002200b7824 */ /* 0x000fe200078e00ff */
[C---:B------:R-:W-:Y:S02]  /*8db0*/  IADD3 R14, R76.reuse, 0x80, RZ ;  /* 0x000000804c0e7810 */ /* 0x040fe40007ffe0ff */
[----:B------:R-:W-:Y:S02]  /*8dc0*/  LEA.HI R7, R7, R34, RZ, 0x3 ;  /* 0x0000002207077211 */ /* 0x000fe400078f18ff */
[C---:B-123--:R-:W-:Y:S02]  /*8dd0*/  LEA R18, P0, R76.reuse, R16, 0x1 ;  /* 0x000000104c127211 */ /* 0x04efe400078008ff */
[----:B------:R-:W-:Y:S02]  /*8de0*/  LOP3.LUT R7, R7, 0xfffffff8, RZ, 0xc0, !PT ;  /* 0xfffffff807077812 */ /* 0x000fe400078ec0ff */
[----:B------:R-:W-:-:S02]  /*8df0*/  LEA.HI.X R19, R76, R17, R143, 0x1, P0 ;  /* 0x000000114c137211 */ /* 0x000fc400000f0c8f */
[----:B------:R-:W-:Y:S01]  /*8e00*/  ISETP.GE.AND P0, PT, R0, c[0x0][0x198], PT ;  /* 0x0000660000007a0c */ /* 0x000fe20003f06270 */
[----:B------:R-:W-:Y:S01]  /*8e10*/  IMAD.WIDE R20, R7, 0x2, R16 ;  /* 0x0000000207147825 */ /* 0x000fe200078e0210 */
[----:B------:R-:W-:Y:S01]  /*8e20*/  SHF.R.S32.HI R7, RZ, 0x1f, R14 ;  /* 0x0000001fff077819 */ /* 0x000fe2000001140e */
[----:B------:R-:W-:Y:S01]  /*8e30*/  @!PT LDS RZ, [RZ] ;  /* 0x00000000fffff984 */ /* 0x000fe20000000800 */
[----:B------:R1:W-:Y:S03]  /*8e40*/  LDGSTS.E.BYPASS.LTC128B.128 [R11+0x13080], [R18.64], !P3 ;  /* 0x13080000120b7fae */ /* 0x0003e6000d901d5a */
[----:B------:R-:W-:Y:S01]  /*8e50*/  LEA.HI R7, R7, R14, RZ, 0x3 ;  /* 0x0000000e07077211 */ /* 0x000fe200078f18ff */
[----:B------:R1:W-:Y:S03]  /*8e60*/  LDGSTS.E.BYPASS.LTC128B.128 [R11+0x17080], [R20.64], !P1 ;  /* 0x17080000140b7fae */ /* 0x0003e6000c901d5a */
[----:B------:R-:W-:-:S05]  /*8e70*/  LOP3.LUT R7, R7, 0xfffffff8, RZ, 0xc0, !PT ;  /* 0xfffffff807077812 */ /* 0x000fca00078ec0ff */
[----:B----4-:R-:W-:Y:S01]  /*8e80*/  IMAD.WIDE R14, R7, 0x2, R16 ;  /* 0x00000002070e7825 */ /* 0x010fe200078e0210 */
[----:B------:R-:W-:-:S04]  /*8e90*/  IADD3 R7, R76, 0xc0, RZ ;  /* 0x000000c04c077810 */ /* 0x000fc80007ffe0ff */
[----:B------:R-:W-:Y:S01]  /*8ea0*/  SHF.R.S32.HI R0, RZ, 0x1f, R7 ;  /* 0x0000001fff007819 */ /* 0x000fe20000011407 */
[----:B------:R1:W-:Y:S01]  /*8eb0*/  LDGSTS.E.BYPASS.LTC128B.128 [R11+0x1b080], [R14.64], !P0 ;  /* 0x1b0800000e0b7fae */ /* 0x0003e2000c101d5a */
[----:B------:R-:W-:Y:S02]  /*8ec0*/  ISETP.GE.AND P0, PT, R6, c[0x0][0x198], PT ;  /* 0x0000660006007a0c */ /* 0x000fe40003f06270 */
[----:B------:R-:W-:-:S04]  /*8ed0*/  LEA.HI R7, R0, R7, RZ, 0x3 ;  /* 0x0000000700077211 */ /* 0x000fc800078f18ff */
[----:B------:R-:W-:-:S05]  /*8ee0*/  LOP3.LUT R7, R7, 0xfffffff8, RZ, 0xc0, !PT ;  /* 0xfffffff807077812 */ /* 0x000fca00078ec0ff */
[----:B------:R-:W-:-:S05]  /*8ef0*/  IMAD.WIDE R16, R7, 0x2, R16 ;  /* 0x0000000207107825 */ /* 0x000fca00078e0210 */
[----:B------:R1:W-:Y:S02]  /*8f00*/  LDGSTS.E.BYPASS.LTC128B.128 [R11+0x1f080], [R16.64], !P0 ;  /* 0x1f080000100b7fae */ /* 0x0003e4000c101d5a */
.L_x_1436:
[----:B------:R-:W-:Y:S05]  /*8f10*/  BSYNC B0 ;  /* 0x0000000000007941 */ /* 0x000fea0003800000 */
.L_x_1435:
[----:B------:R-:W-:Y:S01]  /*8f20*/  UIMAD UR12, UR13, -0x30, UR12 ;  /* 0xffffffd00d0c78a4 */ /* 0x000fe2000f8e020c */
[----:B-1----:R-:W-:Y:S01]  /*8f30*/  IMAD.U32 R16, RZ, RZ, UR20 ;  /* 0x00000014ff107e24 */ /* 0x002fe2000f8e00ff */
[----:B------:R-:W-:Y:S01]  /*8f40*/  UIADD3 UR15, UR13, -0x1, URZ ;  /* 0xffffffff0d0f7890 */ /* 0x000fe2000fffe03f */
[----:B------:R-:W-:Y:S01]  /*8f50*/  IMAD.MOV.U32 R232, RZ, RZ, R228 ;  /* 0x000000ffffe87224 */ /* 0x000fe200078e00e4 */
[----:B------:R-:W-:Y:S01]  /*8f60*/  UIADD3 UR11, UR14, UR12, URZ ;  /* 0x0000000c0e0b7290 */ /* 0x000fe2000fffe03f */
[----:B------:R-:W-:Y:S01]  /*8f70*/  IMAD.U32 R17, RZ, RZ, UR21 ;  /* 0x00000015ff117e24 */ /* 0x000fe2000f8e00ff */
[----:B------:R-:W-:Y:S01]  /*8f80*/  USHF.R.S32.HI UR10, URZ, 0x1f, UR15 ;  /* 0x0000001f3f0a7899 */ /* 0x000fe2000801140f */
[----:B------:R-:W0:Y:S01]  /*8f90*/  LDGDEPBAR ;  /* 0x00000000000079af */ /* 0x000e220000000000 */
[----:B------:R-:W-:Y:S01]  /*8fa0*/  UISETP.LT.AND UP0, UPT, UR11, 0x30, UPT ;  /* 0x000000300b00788c */ /* 0x000fe2000bf01270 */
[----:B------:R-:W-:Y:S01]  /*8fb0*/  IMAD.WIDE.U32 R16, R16, UR15, R232 ;  /* 0x0000000f10107c25 */ /* 0x000fe2000f8e00e8 */
[----:B------:R-:W-:-:S02]  /*8fc0*/  UIMAD UR4, UR9, UR15, URZ ;  /* 0x0000000f090472a4 */ /* 0x000fc4000f8e023f */
[----:B------:R-:W-:Y:S02]  /*8fd0*/  USEL UR5, UR11, 0x30, UP0 ;  /* 0x000000300b057887 */ /* 0x000fe40008000000 */
[----:B------:R-:W-:Y:S02]  /*8fe0*/  UIMAD UR4, UR10, UR20, UR4 ;  /* 0x000000140a0472a4 */ /* 0x000fe4000f8e0204 */
[----:B------:R-:W-:Y:S02]  /*8ff0*/  UMOV UR7, 0x5 ;  /* 0x0000000500077882 */ /* 0x000fe40000000000 */
[----:B------:R-:W-:Y:S02]  /*9000*/  IADD3 R6, -R196, UR5, RZ ;  /* 0x00000005c4067c10 */ /* 0x000fe4000fffe1ff */
[----:B------:R-:W-:Y:S01]  /*9010*/  IADD3 R0, R17, UR4, RZ ;  /* 0x0000000411007c10 */ /* 0x000fe2000fffe0ff */
[----:B------:R-:W-:Y:S01]  /*9020*/  ULDC.64 UR4, c[0x0][0x1e0] ;  /* 0x0000780000047ab9 */ /* 0x000fe20000000a00 */
[----:B------:R-:W-:Y:S01]  /*9030*/  BAR.SYNC.DEFER_BLOCKING 0x0 ;  /* 0x0000000000007b1d */ /* 0x000fe20000010000 */
[----:B------:R-:W-:Y:S01]  /*9040*/  ISETP.GE.AND P1, PT, R6, 0x1, PT ;  /* 0x000000010600780c */ /* 0x000fe20003f26270 */
[----:B------:R-:W-:-:S02]  /*9050*/  USHF.L.U32 UR8, UR4, 0x5, URZ ;  /* 0x0000000504087899 */ /* 0x000fc4000800063f */
[----:B------:R-:W-:-:S10]  /*9060*/  USHF.L.U64.HI UR7, UR4, UR7, UR5 ;  /* 0x0000000704077299 */ /* 0x000fd40008010205 */
[----:B------:R-:W-:Y:S01]  /*9070*/  @P1 LEA R14, P0, R16, c[0x0][0x1c8], 0x1 ;  /* 0x00007200100e1a11 */ /* 0x000fe200078008ff */
[----:B------:R-:W-:-:S03]  /*9080*/  @P1 IMAD.SHL.U32 R13, R32, 0x2, RZ ;  /* 0x00000002200d1824 */ /* 0x000fc600078e00ff */
[----:B----4-:R-:W-:Y:S02]  /*9090*/  @P1 LEA.HI.X R15, R16, c[0x0][0x1cc], R0, 0x1, P0 ;  /* 0x00007300100f1a11 */ /* 0x010fe400000f0c00 */
[----:B------:R-:W-:-:S13]  /*90a0*/  ISETP.GE.AND P0, PT, R6, 0x21, PT ;  /* 0x000000210600780c */ /* 0x000fda0003f06270 */
[----:B------:R-:W-:Y:S01]  /*90b0*/  @P0 IADD3 R6, P3, R16, UR8, RZ ;  /* 0x0000000810060c10 */ /* 0x000fe2000ff7e0ff */
[----:B------:R-:W-:-:S03]  /*90c0*/  @P0 IMAD.SHL.U32 R11, R32, 0x2, RZ ;  /* 0x00000002200b0824 */ /* 0x000fc600078e00ff */
[----:B------:R-:W-:Y:S02]  /*90d0*/  @P0 IADD3.X R7, R0, UR7, RZ, P3, !PT ;  /* 0x0000000700070c10 */ /* 0x000fe40009ffe4ff */
[----:B------:R-:W-:-:S04]  /*90e0*/  @P0 LEA R16, P3, R6, c[0x0][0x1c8], 0x1 ;  /* 0x0000720006100a11 */ /* 0x000fc800078608ff */
[----:B------:R-:W-:Y:S02]  /*90f0*/  @P0 LEA.HI.X R17, R6, c[0x0][0x1cc], R7, 0x1, P3 ;  /* 0x0000730006110a11 */ /* 0x000fe400018f0c07 */
[----:B------:R-:W-:Y:S02]  /*9100*/  LOP3.LUT P3, RZ, R223, 0x1, RZ, 0xc0, !PT ;  /* 0x00000001dfff7812 */ /* 0x000fe4000786c0ff */
[----:B------:R-:W-:Y:S02]  /*9110*/  LEA.HI R6, R4, R97, RZ, 0x5 ;  /* 0x0000006104067211 */ /* 0x000fe400078f28ff */
[----:B------:R-:W-:Y:S02]  /*9120*/  SEL R0, RZ, 0x1, P3 ;  /* 0x00000001ff007807 */ /* 0x000fe40001800000 */
[----:B------:R-:W-:-:S07]  /*9130*/  SHF.R.S32.HI R7, RZ, 0x5, R6 ;  /* 0x00000005ff077819 */ /* 0x000fce0000011406 */
        /* <DEDUP_REMOVED lines=16> */
.L_x_1437:
[----:B------:R-:W-:Y:S01]  /*9240*/  ULDC.U8 UR4, c[0x0][0x298] ;  /* 0x0000a60000047ab9 */ /* 0x000fe20000000000 */
[----:B-1----:R-:W-:Y:S01]  /*9250*/  SHF.R.S32.HI R11, RZ, 0x1f, R98 ;  /* 0x0000001fff0b7819 */ /* 0x002fe20000011462 */
        /* <DEDUP_REMOVED lines=11> */
[----:B--2---:R-:W-:Y:S01]  /*9310*/  IADD3 R21, R11, R99, RZ ;  /* 0x000000630b157210 */ /* 0x004fe20007ffe0ff */
[----:B------:R-:W-:Y:S05]  /*9320*/  @!P0 BRA `(.L_x_1439) ;  /* 0x00004ae000008947 */ /* 0x000fea0003800000 */
[----:B------:R-:W-:Y:S01]  /*9330*/  PLOP3.LUT P0, PT, PT, PT, UP2, 0x80, 0x0 ;  /* 0x000000000000781c */ /* 0x000fe20003f0f028 */
[----:B------:R-:W-:Y:S01]  /*9340*/  IMAD.MOV.U32 R16, RZ, RZ, R14 ;  /* 0x000000ffff107224 */ /* 0x000fe200078e000e */
[----:B------:R-:W-:Y:S01]  /*9350*/  BSSY B0, `(.L_x_1440) ;  /* 0x0000049000007945 */ /* 0x000fe20003800000 */
[----:B------:R-:W-:Y:S01]  /*9360*/  IMAD.MOV.U32 R20, RZ, RZ, R98 ;  /* 0x000000ffff147224 */ /* 0x000fe200078e0062 */
        /* <DEDUP_REMOVED lines=10> */
[----:B------:R-:W-:-:S13]  /*9410*/  PLOP3.LUT P0, PT, PT, PT, UP2, 0x80, 0x0 ;  /* 0x000000000000781c */ /* 0x000fda0003f0f028 */
[----:B------:R-:W-:-:S04]  /*9420*/  @P0 SHF.R.U32.HI R12, RZ, c[0x0][0x2cc], R11 ;  /* 0x0000b300ff0c0a19 */ /* 0x000fc8000001160b */
[----:B------:R-:W-:Y:S01]  /*9430*/  SHF.R.S32.HI R11, RZ, 0x1f, R12 ;  /* 0x0000001fff0b7819 */ /* 0x000fe2000001140c */
[----:B------:R-:W-:-:S04]  /*9440*/  IMAD.WIDE.U32 R14, R12, c[0x0][0x280], R16 ;  /* 0x0000a0000c0e7a25 */ /* 0x000fc800078e0010 */
[C---:B------:R-:W-:Y:S01]  /*9450*/  IMAD R13, R11.reuse, c[0x0][0x280], RZ ;  /* 0x0000a0000b0d7a24 */ /* 0x040fe200078e02ff */
[----:B------:R-:W-:Y:S01]  /*9460*/  LEA R16, P0, R14, c[0x0][0x270], 0x1 ;  /* 0x00009c000e107a11 */ /* 0x000fe200078008ff */
[----:B------:R-:W-:Y:S02]  /*9470*/  IMAD R11, R11, c[0x0][0x290], RZ ;  /* 0x0000a4000b0b7a24 */ /* 0x000fe400078e02ff */
[C---:B------:R-:W-:Y:S02]  /*9480*/  IMAD R13, R12.reuse, c[0x0][0x284], R13 ;  /* 0x0000a1000c0d7a24 */ /* 0x040fe400078e020d */
[C---:B------:R-:W-:Y:S01]  /*9490*/  IMAD.WIDE.U32 R20, R12.reuse, c[0x0][0x290], R20 ;  /* 0x0000a4000c147a25 */ /* 0x040fe200078e0014 */
[----:B------:R1:W2:Y:S02]  /*94a0*/  SHFL.IDX PT, R24, R16, RZ, 0x181f ;  /* 0x00181fff10187589 */ /* 0x0002a400000e0000 */
[----:B---3--:R-:W-:Y:S01]  /*94b0*/  IADD3 R18, R15, R13, RZ ;  /* 0x0000000d0f127210 */ /* 0x008fe20007ffe0ff */
[----:B------:R-:W-:-:S03]  /*94c0*/  IMAD R11, R12, c[0x0][0x294], R11 ;  /* 0x0000a5000c0b7a24 */ /* 0x000fc600078e020b */
[----:B------:R-:W-:Y:S02]  /*94d0*/  LEA.HI.X R18, R14, c[0x0][0x274], R18, 0x1, P0 ;  /* 0x00009d000e127a11 */ /* 0x000fe400000f0c12 */
[----:B------:R-:W-:Y:S02]  /*94e0*/  IADD3 R13, R21, R11, RZ ;  /* 0x0000000b150d7210 */ /* 0x000fe40007ffe0ff */
[C---:B------:R-:W-:Y:S01]  /*94f0*/  LEA R12, P0, R20.reuse, c[0x0][0x288], 0x1 ;  /* 0x0000a200140c7a11 */ /* 0x040fe200078008ff */
[----:B------:R1:W3:Y:S03]  /*9500*/  SHFL.IDX PT, R25, R18, RZ, 0x181f ;  /* 0x00181fff12197589 */ /* 0x0002e600000e0000 */
[----:B------:R-:W-:Y:S01]  /*9510*/  LEA.HI.X R13, R20, c[0x0][0x28c], R13, 0x1, P0 ;  /* 0x0000a300140d7a11 */ /* 0x000fe200000f0c0d */
[----:B------:R1:W4:Y:S01]  /*9520*/  SHFL.IDX PT, R22, R12, RZ, 0x181f ;  /* 0x00181fff0c167589 */ /* 0x00032200000e0000 */
[----:B------:R-:W-:-:S03]  /*9530*/  IMAD.SHL.U32 R20, R33, 0x4, RZ ;  /* 0x0000000421147824 */ /* 0x000fc600078e00ff */
        /* <DEDUP_REMOVED lines=42> */
.L_x_1441:
[----:B------:R-:W-:Y:S05]  /*97e0*/  BSYNC B0 ;  /* 0x0000000000007941 */ /* 0x000fea0003800000 */
.L_x_1440:
[----:B------:R-:W-:Y:S01]  /*97f0*/  ISETP.NE.AND P0, PT, R10, RZ, PT ;  /* 0x000000ff0a00720c */ /* 0x000fe20003f05270 */
[----:B-----5:R-:W-:Y:S01]  /*9800*/  IMAD.MOV.U32 R11, RZ, RZ, R144 ;  /* 0x000000ffff0b7224 */ /* 0x020fe200078e0090 */
[----:B-1-3--:R1:W3:Y:S01]  /*9810*/  SHFL.IDX PT, R23, R18, 0x1, 0x181f ;  /* 0x00381f0012177f89 */ /* 0x00a2e200000e0000 */
        /* <DEDUP_REMOVED lines=27> */
[----:B----4-:R1:W4:Y:S01]  /*99d0*/  SHFL.IDX PT, R22, R16, 0x1, 0x181f ;  /* 0x00381f0010167f89 */ /* 0x01032200000e0000 */
[----:B------:R-:W-:Y:S01]  /*99e0*/  IMAD.MOV.U32 R10, RZ, RZ, R131 ;  /* 0x000000ffff0a7224 */ /* 0x000fe200078e0083 */
[----:B------:R-:W-:Y:S01]  /*99f0*/  PRMT R114, R19, 0x7610, R114 ;  /* 0x0000761013727816 */ /* 0x000fe20000000072 */
[----:B------:R-:W-:Y:S01]  /*9a00*/  CS2R R112, SRZ ;  /* 0x0000000000707805 */ /* 0x000fe2000001ff00 */
[----:B------:R1:W2:Y:S01]  /*9a10*/  SHFL.IDX PT, R15, R13, 0x1, 0x181f ;  /* 0x00381f000d0f7f89 */ /* 0x0002a200000e0000 */
        /* <DEDUP_REMOVED lines=11> */
[C---:B---3--:R-:W-:Y:S01]  /*9ad0*/  ISETP.GE.AND P0, PT, R20.reuse, c[0x0][0x27c], PT ;  /* 0x00009f0014007a0c */ /* 0x048fe20003f06270 */
[----:B------:R-:W-:Y:S01]  /*9ae0*/  CS2R R134, SRZ ;  /* 0x0000000000867805 */ /* 0x000fe2000001ff00 */
[----:B------:R-:W-:Y:S01]  /*9af0*/  CS2R R132, SRZ ;  /* 0x0000000000847805 */ /* 0x000fe2000001ff00 */
[----:B------:R-:W-:-:S10]  /*9b00*/  IADD3 R11, R20, 0x20, RZ ;  /* 0x00000020140b7810 */ /* 0x000fd40007ffe0ff */
[----:B----4-:R-:W-:-:S04]  /*9b10*/  @!P0 IMAD.WIDE R26, R20, 0x2, R22 ;  /* 0x00000002141a8825 */ /* 0x010fc800078e0216 */
[----:B-12---:R-:W-:Y:S01]  /*9b20*/  @!P0 IMAD.WIDE R24, R20, 0x2, R14 ;  /* 0x0000000214188825 */ /* 0x006fe200078e020e */
        /* <DEDUP_REMOVED lines=34> */
.L_x_1443:
[----:B---3--:R-:W-:Y:S05]  /*9d50*/  BSYNC B0 ;  /* 0x0000000000007941 */ /* 0x008fea0003800000 */
.L_x_1442:
[----:B------:R-:W-:Y:S01]  /*9d60*/  ISETP.NE.AND P0, PT, R9, RZ, PT ;  /* 0x000000ff0900720c */ /* 0x000fe20003f05270 */
[----:B-1---5:R-:W-:Y:S01]  /*9d70*/  IMAD.MOV.U32 R14, RZ, RZ, R108 ;  /* 0x000000ffff0e7224 */ /* 0x022fe200078e006c */
[----:B------:R1:W3:Y:S01]  /*9d80*/  SHFL.IDX PT, R25, R18, 0x2, 0x181f ;  /* 0x00581f0012197f89 */ /* 0x0002e200000e0000 */
        /* <DEDUP_REMOVED lines=27> */
[----:B--2---:R1:W2:Y:S01]  /*9f40*/  SHFL.IDX PT, R24, R16, 0x2, 0x181f ;  /* 0x00581f0010187f89 */ /* 0x0042a200000e0000 */
[----:B------:R-:W-:Y:S01]  /*9f50*/  IMAD.MOV.U32 R9, RZ, RZ, R133 ;  /* 0x000000ffff097224 */ /* 0x000fe200078e0085 */
[----:B------:R-:W-:Y:S01]  /*9f60*/  PRMT R75, R14, 0x7610, R75 ;  /* 0x000076100e4b7816 */ /* 0x000fe2000000004b */
[----:B------:R-:W-:Y:S01]  /*9f70*/  CS2R R38, SRZ ;  /* 0x0000000000267805 */ /* 0x000fe2000001ff00 */
[----:B------:R1:W4:Y:S01]  /*9f80*/  SHFL.IDX PT, R23, R13, 0x2, 0x181f ;  /* 0x00581f000d177f89 */ /* 0x00032200000e0000 */
        /* <DEDUP_REMOVED lines=13> */
[C---:B---3--:R-:W-:Y:S01]  /*a060*/  IADD3 R10, R20.reuse, 0x20, RZ ;  /* 0x00000020140a7810 */ /* 0x048fe20007ffe0ff */
[----:B------:R-:W-:Y:S01]  /*a070*/  CS2R R100, SRZ ;  /* 0x0000000000647805 */ /* 0x000fe2000001ff00 */
[----:B------:R-:W-:Y:S01]  /*a080*/  ISETP.GE.AND P1, PT, R20, c[0x0][0x27c], PT ;  /* 0x00009f0014007a0c */ /* 0x000fe20003f26270 */
[----:B------:R-:W-:Y:S01]  /*a090*/  CS2R R98, SRZ ;  /* 0x0000000000627805 */ /* 0x000fe2000001ff00 */
[----:B------:R-:W-:Y:S01]  /*a0a0*/  ISETP.GE.AND P0, PT, R10, c[0x0][0x27c], PT ;  /* 0x00009f000a007a0c */ /* 0x000fe20003f06270 */
[----:B------:R-:W-:Y:S01]  /*a0b0*/  CS2R R90, SRZ ;  /* 0x00000000005a7805 */ /* 0x000fe2000001ff00 */
[----:B------:R-:W-:Y:S01]  /*a0c0*/  CS2R R88, SRZ ;  /* 0x0000000000587805 */ /* 0x000fe2000001ff00 */
[----:B------:R-:W-:-:S08]  /*a0d0*/  IADD3 R14, R20, 0x40, RZ ;  /* 0x00000040140e7810 */ /* 0x000fd00007ffe0ff */
[C---:B--2---:R-:W-:Y:S02]  /*a0e0*/  @!P1 IMAD.WIDE R36, R20.reuse, 0x2, R24 ;  /* 0x0000000214249825 */ /* 0x044fe400078e0218 */
[----:B------:R-:W-:Y:S02]  /*a0f0*/  @!P0 SHF.R.S32.HI R9, RZ, 0x1f, R10 ;  /* 0x0000001fff098819 */ /* 0x000fe4000001140a */
[----:B----4-:R-:W-:Y:S01]  /*a100*/  @!P1 IMAD.WIDE R30, R20, 0x2, R22 ;  /* 0x00000002141e9825 */ /* 0x010fe200078e0216 */
        /* <DEDUP_REMOVED lines=29> */
.L_x_1445:
[----:B---3--:R-:W-:Y:S05]  /*a2e0*/  BSYNC B0 ;  /* 0x0000000000007941 */ /* 0x008fea0003800000 */
.L_x_1444:
[----:B------:R-:W-:Y:S01]  /*a2f0*/  ISETP.NE.AND P0, PT, R8, RZ, PT ;  /* 0x000000ff0800720c */ /* 0x000fe20003f05270 */
[----:B--2--5:R-:W-:Y:S01]  /*a300*/  IMAD.MOV.U32 R11, RZ, RZ, R78 ;  /* 0x000000ffff0b7224 */ /* 0x024fe200078e004e */
        /* <DEDUP_REMOVED lines=28> */
[----:B-1----:R-:W1:Y:S01]  /*a4d0*/  SHFL.IDX PT, R16, R16, 0x3, 0x181f ;  /* 0x00781f0010107f89 */ /* 0x002e6200000e0000 */
        /* <DEDUP_REMOVED lines=18> */
[----:B--2---:R-:W-:-:S02]  /*a600*/  IADD3 R13, R20, 0x20, RZ ;  /* 0x00000020140d7810 */ /* 0x004fc40007ffe0ff */
[C---:B------:R-:W-:Y:S02]  /*a610*/  IADD3 R11, R20.reuse, 0x40, RZ ;  /* 0x00000040140b7810 */ /* 0x040fe40007ffe0ff */
[----:B------:R-:W-:-:S06]  /*a620*/  IADD3 R9, R20, 0x60, RZ ;  /* 0x0000006014097810 */ /* 0x000fcc0007ffe0ff */
[----:B-1--4-:R-:W-:-:S04]  /*a630*/  @!P0 IMAD.WIDE R22, R20, 0x2, R16 ;  /* 0x0000000214168825 */ /* 0x012fc800078e0210 */
        /* <DEDUP_REMOVED lines=33> */
.L_x_1447:
[----:B---3--:R-:W-:Y:S05]  /*a850*/  BSYNC B0 ;  /* 0x0000000000007941 */ /* 0x008fea0003800000 */
.L_x_1446:
        /* <DEDUP_REMOVED lines=18> */
[----:B--2---:R-:W-:Y:S01]  /*a980*/  PRMT R18, R11, 0x7610, R18 ;  /* 0x000076100b127816 */ /* 0x004fe20000000012 */
        /* <DEDUP_REMOVED lines=70> */
.L_x_1451:
[----:B------:R-:W-:Y:S05]  /*adf0*/  BSYNC B0 ;  /* 0x0000000000007941 */ /* 0x000fea0003800000 */
.L_x_1450:
        /* <DEDUP_REMOVED lines=50> */
.L_x_1453:
[----:B------:R-:W-:Y:S05]  /*b120*/  BSYNC B0 ;  /* 0x0000000000007941 */ /* 0x000fea0003800000 */
.L_x_1452:
        /* <DEDUP_REMOVED lines=50> */
.L_x_1455:
[----:B------:R-:W-:Y:S05]  /*b450*/  BSYNC B0 ;  /* 0x0000000000007941 */ /* 0x000fea0003800000 */
.L_x_1454:
        /* <DEDUP_REMOVED lines=15> */
[C---:B-1----:R-:W-:Y:S01]  /*b550*/  IMAD.U32 R104, R10.reuse, 0x10000, RZ ;  /* 0x000100000a687824 */ /* 0x042fe200078e00ff */
        /* <DEDUP_REMOVED lines=20> */
[C---:B------:R-:W-:Y:S02]  /*b6a0*/  FMUL.FTZ R105, R107.reuse, R96 ;  /* 0x000000606b697220 */ /* 0x040fe40000410000 */
[C---:B------:R-:W-:Y:S02]  /*b6b0*/  FMUL.FTZ R10, R94.reuse, R93 ;  /* 0x0000005d5e0a7220 */ /* 0x040fe40000410000 */
[-C--:B------:R-:W-:Y:S02]  /*b6c0*/  FMUL.FTZ R107, R107, R104.reuse ;  /* 0x000000686b6b7220 */ /* 0x080fe40000410000 */
[----:B------:R-:W-:Y:S02]  /*b6d0*/  FMUL.FTZ R94, R94, R95 ;  /* 0x0000005f5e5e7220 */ /* 0x000fe40000410000 */
[----:B------:R-:W-:-:S02]  /*b6e0*/  FFMA.FTZ R105, R114, R104, -R105 ;  /* 0x0000006872697223 */ /* 0x000fc40000010869 */
[----:B------:R-:W-:Y:S02]  /*b6f0*/  FFMA.FTZ R96, R114, R96, R107 ;  /* 0x0000006072607223 */ /* 0x000fe4000001006b */
[C---:B------:R-:W-:Y:S01]  /*b700*/  FFMA.FTZ R95, R8.reuse, R95, -R10 ;  /* 0x0000005f085f7223 */ /* 0x040fe2000001080a */
[----:B------:R-:W-:Y:S01]  /*b710*/  F2FP.BF16.PACK_AB R10, R11, R92 ;  /* 0x0000005c0b0a723e */ /* 0x000fe200000010ff */
[----:B------:R-:W-:Y:S01]  /*b720*/  FFMA.FTZ R94, R8, R93, R94 ;  /* 0x0000005d085e7223 */ /* 0x000fe2000001005e */
[----:B------:R-:W-:Y:S02]  /*b730*/  F2FP.BF16.PACK_AB R11, R106, R9 ;  /* 0x000000096a0b723e */ /* 0x000fe400000010ff */
[----:B------:R-:W-:Y:S02]  /*b740*/  F2FP.BF16.PACK_AB R8, R96, R105 ;  /* 0x000000696008723e */ /* 0x000fe400000010ff */
[----:B------:R-:W-:-:S05]  /*b750*/  F2FP.BF16.PACK_AB R9, R94, R95 ;  /* 0x0000005f5e09723e */ /* 0x000fca00000010ff */
[----:B------:R1:W-:Y:S02]  /*b760*/  STS.128 [R146+0x1c080], R8 ;  /* 0x01c0800892007388 */ /* 0x0003e40000000c00 */
.L_x_1449:
[----:B------:R-:W-:Y:S05]  /*b770*/  BSYNC B1 ;  /* 0x0000000000017941 */ /* 0x000fea0003800000 */
.L_x_1448:
        /* <DEDUP_REMOVED lines=18> */
[C---:B-1----:R-:W-:Y:S01]  /*b8a0*/  LOP3.LUT R92, R10.reuse, 0xffff0000, RZ, 0xc0, !PT ;  /* 0xffff00000a5c7812 */ /* 0x042fe200078ec0ff */
        /* <DEDUP_REMOVED lines=33> */
[----:B------:R1:W-:Y:S02]  /*bac0*/  STS.128 [R146+0x11080], R8 ;  /* 0x0110800892007388 */ /* 0x0003e40000000c00 */
.L_x_1459:
[----:B------:R-:W-:Y:S05]  /*bad0*/  BSYNC B0 ;  /* 0x0000000000007941 */ /* 0x000fea0003800000 */
.L_x_1458:
        /* <DEDUP_REMOVED lines=50> */
.L_x_1461:
[----:B------:R-:W-:Y:S05]  /*be00*/  BSYNC B0 ;  /* 0x0000000000007941 */ /* 0x000fea0003800000 */
.L_x_1460:
        /* <DEDUP_REMOVED lines=50> */
.L_x_1463:
[----:B------:R-:W-:Y:S05]  /*c130*/  BSYNC B0 ;  /* 0x0000000000007941 */ /* 0x000fea0003800000 */
.L_x_1462:
        /* <DEDUP_REMOVED lines=49> */
.L_x_1457:
[----:B------:R-:W-:Y:S05]  /*c450*/  BSYNC B1 ;  /* 0x0000000000017941 */ /* 0x000fea0003800000 */
.L_x_1456:
        /* <DEDUP_REMOVED lines=53> */
.L_x_1467:
[----:B------:R-:W-:Y:S05]  /*c7b0*/  BSYNC B0 ;  /* 0x0000000000007941 */ /* 0x000fea0003800000 */
.L_x_1466:
        /* <DEDUP_REMOVED lines=50> */
.L_x_1469:
[----:B------:R-:W-:Y:S05]  /*cae0*/  BSYNC B0 ;  /* 0x0000000000007941 */ /* 0x000fea0003800000 */
.L_x_1468:
        /* <DEDUP_REMOVED lines=50> */
.L_x_1471:
[----:B------:R-:W-:Y:S05]  /*ce10*/  BSYNC B0 ;  /* 0x0000000000007941 */ /* 0x000fea0003800000 */
.L_x_1470:
        /* <DEDUP_REMOVED lines=49> */
.L_x_1465:
[----:B------:R-:W-:Y:S05]  /*d130*/  BSYNC B1 ;  /* 0x0000000000017941 */ /* 0x000fea0003800000 */
.L_x_1464:
        /* <DEDUP_REMOVED lines=52> */
.L_x_1474:
[----:B------:R-:W-:Y:S05]  /*d480*/  BSYNC B0 ;  /* 0x0000000000007941 */ /* 0x000fea0003800000 */
.L_x_1473:
        /* <DEDUP_REMOVED lines=50> */
.L_x_1476:
[----:B------:R-:W-:Y:S05]  /*d7b0*/  BSYNC B0 ;  /* 0x0000000000007941 */ /* 0x000fea0003800000 */
.L_x_1475:
        /* <DEDUP_REMOVED lines=50> */
.L_x_1478:
[----:B------:R-:W-:Y:S05]  /*dae0*/  BSYNC B0 ;  /* 0x0000000000007941 */ /* 0x000fea0003800000 */
.L_x_1477:
        /* <DEDUP_REMOVED lines=50> */
.L_x_1439:
        /* <DEDUP_REMOVED lines=20> */
[----:B------:R-:W-:Y:S02]  /*df50*/  IMAD R14, R12, c[0x0][0x284], R13 ;  /* 0x0000a1000c0e7a24 */ /* 0x000fe400078e020d */
[----:B---3--:R1:W2:Y:S03]  /*df60*/  SHFL.IDX PT, R18, R15, RZ, 0x181f ;  /* 0x00181fff0f127589 */ /* 0x0082a600000e0000 */
[----:B------:R-:W-:Y:S02]  /*df70*/  IADD3 R14, R17, R14, RZ ;  /* 0x0000000e110e7210 */ /* 0x000fe40007ffe0ff */
[----:B------:R-:W-:-:S02]  /*df80*/  MOV R17, R21 ;  /* 0x0000001500117202 */ /* 0x000fc40000000f00 */
[----:B------:R-:W-:Y:S01]  /*df90*/  LEA.HI.X R14, R16, c[0x0][0x274], R14, 0x1, P0 ;  /* 0x00009d00100e7a11 */ /* 0x000fe200000f0c0e */
[----:B------:R-:W-:-:S04]  /*dfa0*/  IMAD.MOV.U32 R16, RZ, RZ, R98 ;  /* 0x000000ffff107224 */ /* 0x000fc800078e0062 */
[C---:B------:R-:W-:Y:S01]  /*dfb0*/  IMAD.WIDE.U32 R16, R12.reuse, c[0x0][0x290], R16 ;  /* 0x0000a4000c107a25 */ /* 0x040fe200078e0010 */
[----:B------:R1:W3:Y:S03]  /*dfc0*/  SHFL.IDX PT, R19, R14, RZ, 0x181f ;  /* 0x00181fff0e137589 */ /* 0x0002e600000e0000 */
[----:B------:R-:W-:Y:S01]  /*dfd0*/  IMAD R12, R12, c[0x0][0x294], R11 ;  /* 0x0000a5000c0c7a24 */ /* 0x000fe200078e020b */
[----:B------:R-:W-:-:S03]  /*dfe0*/  LEA R13, P0, R16, c[0x0][0x288], 0x1 ;  /* 0x0000a200100d7a11 */ /* 0x000fc600078008ff */
[----:B------:R-:W-:-:S05]  /*dff0*/  IMAD.IADD R12, R17, 0x1, R12 ;  /* 0x00000001110c7824 */ /* 0x000fca00078e020c */
        /* <DEDUP_REMOVED lines=29> */
.L_x_1480:
[----:B--2---:R-:W-:Y:S05]  /*e1d0*/  BSYNC B0 ;  /* 0x0000000000007941 */ /* 0x004fea0003800000 */
.L_x_1479:
        /* <DEDUP_REMOVED lines=71> */
.L_x_1482:
[----:B------:R-:W-:Y:S05]  /*e650*/  BSYNC B0 ;  /* 0x0000000000007941 */ /* 0x000fea0003800000 */
.L_x_1481:
        /* <DEDUP_REMOVED lines=73> */
.L_x_1484:
[----:B--2---:R-:W-:Y:S05]  /*eaf0*/  BSYNC B0 ;  /* 0x0000000000007941 */ /* 0x004fea0003800000 */
.L_x_1483:
        /* <DEDUP_REMOVED lines=71> */
.L_x_1486:
[----:B------:R-:W-:Y:S05]  /*ef70*/  BSYNC B0 ;  /* 0x0000000000007941 */ /* 0x000fea0003800000 */
.L_x_1485:
        /* <DEDUP_REMOVED lines=45> */
[--C-:B------:R-:W-:Y:S02]  /*f250*/  SHF.R.U64 R157, R108, 0x10, R109.reuse ;  /* 0x000000106c9d7819 */ /* 0x100fe4000000126d */
[----:B------:R-:W-:Y:S02]  /*f260*/  SHF.R.U32.HI R108, RZ, 0x10, R109 ;  /* 0x00000010ff6c7819 */ /* 0x000fe4000001166d */
[----:B------:R-:W-:Y:S02]  /*f270*/  LEA.HI R9, R8, R33, RZ, 0x1d ;  /* 0x0000002108097211 */ /* 0x000fe400078fe8ff */
[----:B------:R-:W-:Y:S02]  /*f280*/  SHF.R.U64 R109, R110, 0x10, R111 ;  /* 0x000000106e6d7819 */ /* 0x000fe4000000126f */
[----:B------:R-:W-:Y:S01]  /*f290*/  SHF.R.S32.HI R8, RZ, 0x1f, R9 ;  /* 0x0000001fff087819 */ /* 0x000fe20000011409 */
[----:B------:R-:W-:Y:S01]  /*f2a0*/  IMAD.SHL.U32 R10, R9, 0x8, RZ ;  /* 0x00000008090a7824 */ /* 0x000fe200078e00ff */
[----:B------:R-:W-:-:S02]  /*f2b0*/  SHF.R.U32.HI R110, RZ, 0x10, R111 ;  /* 0x00000010ff6e7819 */ /* 0x000fc4000001166f */
[----:B------:R-:W-:Y:S02]  /*f2c0*/  LEA.HI R8, R8, R9, RZ, 0x3 ;  /* 0x0000000908087211 */ /* 0x000fe400078f18ff */
[----:B------:R-:W-:Y:S02]  /*f2d0*/  LOP3.LUT R9, R147, 0x38, R10, 0xf8, !PT ;  /* 0x0000003893097812 */ /* 0x000fe400078ef80a */
[--C-:B------:R-:W-:Y:S01]  /*f2e0*/  SHF.R.U64 R111, R104, 0x10, R105.reuse ;  /* 0x00000010686f7819 */ /* 0x100fe20000001269 */
[----:B------:R-:W-:Y:S01]  /*f2f0*/  IMAD.SHL.U32 R8, R8, 0x400, RZ ;  /* 0x0000040008087824 */ /* 0x000fe200078e00ff */
[----:B------:R-:W-:Y:S02]  /*f300*/  LOP3.LUT R148, R9, R144, RZ, 0x3c, !PT ;  /* 0x0000009009947212 */ /* 0x000fe400078e3cff */
[----:B------:R-:W-:Y:S02]  /*f310*/  SHF.R.U32.HI R104, RZ, 0x10, R105 ;  /* 0x00000010ff687819 */ /* 0x000fe40000011669 */
[----:B------:R-:W-:-:S02]  /*f320*/  LOP3.LUT R8, R8, 0x7fffe000, RZ, 0xc0, !PT ;  /* 0x7fffe00008087812 */ /* 0x000fc400078ec0ff */
[----:B------:R-:W-:Y:S02]  /*f330*/  PRMT R150, R150, 0x5410, R111 ;  /* 0x0000541096967816 */ /* 0x000fe4000000006f */
[----:B------:R-:W-:Y:S02]  /*f340*/  IADD3 R148, R148, R8, R145 ;  /* 0x0000000894947210 */ /* 0x000fe40007ffe091 */
[----:B------:R-:W-:Y:S01]  /*f350*/  PRMT R154, R154, 0x5410, R157 ;  /* 0x000054109a9a7816 */ /* 0x000fe2000000009d */
[----:B------:R-:W-:Y:S01]  /*f360*/  IMAD.U32 R160, R150, 0x10000, RZ ;  /* 0x0001000096a07824 */ /* 0x000fe200078e00ff */
[--C-:B------:R-:W-:Y:S01]  /*f370*/  SHF.R.U64 R105, R106, 0x10, R107.reuse ;  /* 0x000000106a697819 */ /* 0x100fe2000000126b */
[----:B------:R-:W-:Y:S01]  /*f380*/  IMAD.SHL.U32 R148, R148, 0x2, RZ ;  /* 0x0000000294947824 */ /* 0x000fe200078e00ff */
[----:B------:R-:W-:Y:S01]  /*f390*/  SHF.R.U32.HI R106, RZ, 0x10, R107 ;  /* 0x00000010ff6a7819 */ /* 0x000fe2000001166b */
[----:B------:R-:W-:Y:S01]  /*f3a0*/  IMAD.U32 R158, R154, 0x10000, RZ ;  /* 0x000100009a9e7824 */ /* 0x000fe200078e00ff */
[----:B------:R-:W-:-:S02]  /*f3b0*/  PRMT R149, R149, 0x5410, R104 ;  /* 0x0000541095957816 */ /* 0x000fc40000000068 */
[----:B------:R-:W2:Y:S01]  /*f3c0*/  LDS.128 R8, [R148+0x10080] ;  /* 0x0100800094087984 */ /* 0x000ea20000000c00 */
[----:B------:R-:W-:Y:S02]  /*f3d0*/  PRMT R153, R153, 0x5410, R108 ;  /* 0x0000541099997816 */ /* 0x000fe4000000006c */
[----:B-1----:R-:W-:Y:S01]  /*f3e0*/  SHF.L.U32 R104, R13, 0x10, RZ ;  /* 0x000000100d687819 */ /* 0x002fe200000006ff */
[----:B------:R-:W-:Y:S01]  /*f3f0*/  IMAD.U32 R159, R149, 0x10000, RZ ;  /* 0x00010000959f7824 */ /* 0x000fe200078e00ff */
[----:B------:R-:W-:Y:S01]  /*f400*/  LOP3.LUT R107, R13, 0xffff0000, RZ, 0xc0, !PT ;  /* 0xffff00000d6b7812 */ /* 0x000fe200078ec0ff */
[----:B------:R-:W-:Y:S01]  /*f410*/  IMAD.U32 R13, R15, 0x10000, RZ ;  /* 0x000100000f0d7824 */ /* 0x000fe200078e00ff */
[----:B------:R-:W-:Y:S02]  /*f420*/  PRMT R155, R155, 0x5410, R110 ;  /* 0x000054109b9b7816 */ /* 0x000fe4000000006e */
[----:B------:R-:W-:Y:S02]  /*f430*/  LOP3.LUT R108, R15, 0xffff0000, RZ, 0xc0, !PT ;  /* 0xffff00000f6c7812 */ /* 0x000fe400078ec0ff */
[----:B------:R-:W-:-:S02]  /*f440*/  PRMT R156, R156, 0x5410, R109 ;  /* 0x000054109c9c7816 */ /* 0x000fc4000000006d */
[----:B------:R-:W-:Y:S01]  /*f450*/  PRMT R152, R152, 0x5410, R105 ;  /* 0x0000541098987816 */ /* 0x000fe20000000069 */
[----:B------:R-:W-:Y:S01]  /*f460*/  IMAD.U32 R105, R12, 0x10000, RZ ;  /* 0x000100000c697824 */ /* 0x000fe200078e00ff */
[----:B------:R-:W-:Y:S01]  /*f470*/  PRMT R151, R151, 0x5410, R106 ;  /* 0x0000541097977816 */ /* 0x000fe2000000006a */
[----:B------:R-:W-:Y:S01]  /*f480*/  IMAD.U32 R106, R14, 0x10000, RZ ;  /* 0x000100000e6a7824 */ /* 0x000fe200078e00ff */
[----:B------:R-:W-:Y:S02]  /*f490*/  LOP3.LUT R12, R12, 0xffff0000, RZ, 0xc0, !PT ;  /* 0xffff00000c0c7812 */ /* 0x000fe400078ec0ff */
[----:B------:R-:W-:Y:S02]  /*f4a0*/  LOP3.LUT R149, R149, 0xffff0000, RZ, 0xc0, !PT ;  /* 0xffff000095957812 */ /* 0x000fe400078ec0ff */
[----:B------:R-:W-:Y:S01]  /*f4b0*/  LOP3.LUT R14, R14, 0xffff0000, RZ, 0xc0, !PT ;  /* 0xffff00000e0e7812 */ /* 0x000fe200078ec0ff */
[----:B--2---:R-:W-:Y:S01]  /*f4c0*/  IMAD.U32 R161, R8, 0x10000, RZ ;  /* 0x0001000008a17824 */ /* 0x004fe200078e00ff */
[----:B------:R-:W-:Y:S01]  /*f4d0*/  SHF.L.U32 R15, R9, 0x10, RZ ;  /* 0x00000010090f7819 */ /* 0x000fe200000006ff */
[----:B------:R-:W-:Y:S01]  /*f4e0*/  IMAD.U32 R111, R11, 0x10000, RZ ;  /* 0x000100000b6f7824 */ /* 0x000fe200078e00ff */
[----:B------:R-:W-:Y:S01]  /*f4f0*/  LOP3.LUT R110, R9, 0xffff0000, RZ, 0xc0, !PT ;  /* 0xffff0000096e7812 */ /* 0x000fe200078ec0ff */
[----:B------:R-:W-:Y:S01]  /*f500*/  FMUL.FTZ R162, R161, R158 ;  /* 0x0000009ea1a27220 */ /* 0x000fe20000410000 */
[----:B------:R-:W-:-:S02]  /*f510*/  SHF.L.U32 R109, R10, 0x10, RZ ;  /* 0x000000100a6d7819 */ /* 0x000fc400000006ff */
[----:B------:R-:W-:Y:S01]  /*f520*/  LOP3.LUT R9, R10, 0xffff0000, RZ, 0xc0, !PT ;  /* 0xffff00000a097812 */ /* 0x000fe200078ec0ff */
[----:B------:R-:W-:Y:S01]  /*f530*/  FMUL.FTZ R10, R161, R160 ;  /* 0x000000a0a10a7220 */ /* 0x000fe20000410000 */
[----:B------:R-:W-:Y:S01]  /*f540*/  LOP3.LUT R157, R11, 0xffff0000, RZ, 0xc0, !PT ;  /* 0xffff00000b9d7812 */ /* 0x000fe200078ec0ff */
[----:B------:R-:W-:Y:S01]  /*f550*/  FMUL.FTZ R161, R15, R159 ;  /* 0x0000009f0fa17220 */ /* 0x000fe20000410000 */
[----:B------:R-:W-:Y:S01]  /*f560*/  LOP3.LUT R8, R8, 0xffff0000, RZ, 0xc0, !PT ;  /* 0xffff000008087812 */ /* 0x000fe200078ec0ff */
[----:B------:R-:W-:Y:S02]  /*f570*/  FFMA.FTZ R11, R105, R158, -R10 ;  /* 0x0000009e690b7223 */ /* 0x000fe4000001080a */
[C---:B------:R-:W-:Y:S01]  /*f580*/  IMAD.U32 R10, R153.reuse, 0x10000, RZ ;  /* 0x00010000990a7824 */ /* 0x040fe200078e00ff */
[----:B------:R-:W-:Y:S01]  /*f590*/  LOP3.LUT R153, R153, 0xffff0000, RZ, 0xc0, !PT ;  /* 0xffff000099997812 */ /* 0x000fe200078ec0ff */
[----:B------:R-:W-:Y:S01]  /*f5a0*/  FFMA.FTZ R105, R105, R160, R162 ;  /* 0x000000a069697223 */ /* 0x000fe200000100a2 */
[----:B------:R-:W-:Y:S01]  /*f5b0*/  SHF.L.U32 R160, R155, 0x10, RZ ;  /* 0x000000109ba07819 */ /* 0x000fe200000006ff */
[C---:B------:R-:W-:Y:S01]  /*f5c0*/  IMAD.U32 R158, R151.reuse, 0x10000, RZ ;  /* 0x00010000979e7824 */ /* 0x040fe200078e00ff */
[----:B------:R-:W-:Y:S01]  /*f5d0*/  LOP3.LUT R151, R151, 0xffff0000, RZ, 0xc0, !PT ;  /* 0xffff000097977812 */ /* 0x000fe200078ec0ff */
[-C--:B------:R-:W-:Y:S01]  /*f5e0*/  FMUL.FTZ R162, R15, R10.reuse ;  /* 0x0000000a0fa27220 */ /* 0x080fe20000410000 */
[----:B------:R-:W-:Y:S01]  /*f5f0*/  LOP3.LUT R155, R155, 0xffff0000, RZ, 0xc0, !PT ;  /* 0xffff00009b9b7812 */ /* 0x000fe200078ec0ff */
[----:B------:R-:W-:Y:S01]  /*f600*/  FFMA.FTZ R10, R104, R10, -R161 ;  /* 0x0000000a680a7223 */ /* 0x000fe200000108a1 */
[----:B------:R-:W-:Y:S01]  /*f610*/  LOP3.LUT R161, R150, 0xffff0000, RZ, 0xc0, !PT ;  /* 0xffff000096a17812 */ /* 0x000fe200078ec0ff */
[----:B------:R-:W-:-:S02]  /*f620*/  FMUL.FTZ R15, R111, R158 ;  /* 0x0000009e6f0f7220 */ /* 0x000fc40000410000 */
[-C--:B------:R-:W-:Y:S02]  /*f630*/  FMUL.FTZ R111, R111, R160.reuse ;  /* 0x000000a06f6f7220 */ /* 0x080fe40000410000 */
[----:B------:R-:W-:Y:S01]  /*f640*/  FFMA.FTZ R104, R104, R159, R162 ;  /* 0x0000009f68687223 */ /* 0x000fe200000100a2 */
[----:B------:R-:W-:Y:S01]  /*f650*/  LOP3.LUT R159, R154, 0xffff0000, RZ, 0xc0, !PT ;  /* 0xffff00009a9f7812 */ /* 0x000fe200078ec0ff */
[C---:B------:R-:W-:Y:S02]  /*f660*/  FFMA.FTZ R15, R13.reuse, R160, -R15 ;  /* 0x000000a00d0f7223 */ /* 0x040fe4000001080f */
[----:B------:R-:W-:Y:S02]  /*f670*/  FFMA.FTZ R111, R13, R158, R111 ;  /* 0x0000009e0d6f7223 */ /* 0x000fe4000001006f */
[----:B------:R-:W-:Y:S02]  /*f680*/  FMUL.FTZ R13, R8, R161 ;  /* 0x000000a1080d7220 */ /* 0x000fe40000410000 */
[C---:B------:R-:W-:Y:S01]  /*f690*/  IMAD.U32 R158, R156.reuse, 0x10000, RZ ;  /* 0x000100009c9e7824 */ /* 0x040fe200078e00ff */
[----:B------:R-:W-:Y:S01]  /*f6a0*/  LOP3.LUT R156, R156, 0xffff0000, RZ, 0xc0, !PT ;  /* 0xffff00009c9c7812 */ /* 0x000fe200078ec0ff */
[----:B------:R-:W-:-:S02]  /*f6b0*/  FFMA.FTZ R154, R12, R159, -R13 ;  /* 0x0000009f0c9a7223 */ /* 0x000fc4000001080d */
[C---:B------:R-:W-:Y:S01]  /*f6c0*/  IMAD.U32 R13, R152.reuse, 0x10000, RZ ;  /* 0x00010000980d7824 */ /* 0x040fe200078e00ff */
[----:B------:R-:W-:Y:S01]  /*f6d0*/  LOP3.LUT R152, R152, 0xffff0000, RZ, 0xc0, !PT ;  /* 0xffff000098987812 */ /* 0x000fe200078ec0ff */
[----:B------:R-:W-:Y:S02]  /*f6e0*/  FMUL.FTZ R8, R8, R159 ;  /* 0x0000009f08087220 */ /* 0x000fe40000410000 */
[CC--:B------:R-:W-:Y:S02]  /*f6f0*/  FMUL.FTZ R159, R109.reuse, R13.reuse ;  /* 0x0000000d6d9f7220 */ /* 0x0c0fe40000410000 */
[-C--:B------:R-:W-:Y:S02]  /*f700*/  FMUL.FTZ R109, R109, R158.reuse ;  /* 0x0000009e6d6d7220 */ /* 0x080fe40000410000 */
[C---:B------:R-:W-:Y:S02]  /*f710*/  FFMA.FTZ R159, R106.reuse, R158, -R159 ;  /* 0x0000009e6a9f7223 */ /* 0x040fe4000001089f */
[----:B------:R-:W-:-:S02]  /*f720*/  FFMA.FTZ R109, R106, R13, R109 ;  /* 0x0000000d6a6d7223 */ /* 0x000fc4000001006d */
[C---:B------:R-:W-:Y:S02]  /*f730*/  FMUL.FTZ R150, R110.reuse, R149 ;  /* 0x000000956e967220 */ /* 0x040fe40000410000 */
[----:B------:R-:W-:Y:S02]  /*f740*/  FMUL.FTZ R13, R9, R152 ;  /* 0x00000098090d7220 */ /* 0x000fe40000410000 */
[----:B------:R-:W-:Y:S02]  /*f750*/  FMUL.FTZ R106, R157, R151 ;  /* 0x000000979d6a7220 */ /* 0x000fe40000410000 */
[----:B------:R-:W-:Y:S02]  /*f760*/  FMUL.FTZ R110, R110, R153 ;  /* 0x000000996e6e7220 */ /* 0x000fe40000410000 */
[----:B------:R-:W-:Y:S02]  /*f770*/  FMUL.FTZ R9, R9, R156 ;  /* 0x0000009c09097220 */ /* 0x000fe40000410000 */
[----:B------:R-:W-:-:S02]  /*f780*/  FMUL.FTZ R157, R157, R155 ;  /* 0x0000009b9d9d7220 */ /* 0x000fc40000410000 */
[----:B------:R-:W-:Y:S02]  /*f790*/  FFMA.FTZ R153, R107, R153, -R150 ;  /* 0x000000996b997223 */ /* 0x000fe40000010896 */
[----:B------:R-:W-:Y:S02]  /*f7a0*/  FFMA.FTZ R156, R14, R156, -R13 ;  /* 0x0000009c0e9c7223 */ /* 0x000fe4000001080d */
        /* <DEDUP_REMOVED lines=8> */
[----:B------:R-:W-:Y:S01]  /*f830*/  FFMA.FTZ R108, R108, R151, R157 ;  /* 0x000000976c6c7223 */ /* 0x000fe2000001009d */
[----:B------:R-:W-:-:S02]  /*f840*/  F2FP.BF16.PACK_AB R8, R8, R105 ;  /* 0x000000690808723e */ /* 0x000fc400000010ff */
[----:B------:R-:W-:Y:S01]  /*f850*/  F2FP.BF16.PACK_AB R9, R107, R104 ;  /* 0x000000686b09723e */ /* 0x000fe200000010ff */
[----:B------:R1:W-:Y:S01]  /*f860*/  STS.128 [R146+0x10080], R12 ;  /* 0x0100800c92007388 */ /* 0x0003e20000000c00 */
[----:B------:R-:W-:Y:S02]  /*f870*/  F2FP.BF16.PACK_AB R10, R152, R109 ;  /* 0x0000006d980a723e */ /* 0x000fe400000010ff */
[----:B------:R-:W-:-:S05]  /*f880*/  F2FP.BF16.PACK_AB R11, R108, R111 ;  /* 0x0000006f6c0b723e */ /* 0x000fca00000010ff */
[----:B------:R1:W-:Y:S02]  /*f890*/  STS.128 [R148+0x10080], R8 ;  /* 0x0100800894007388 */ /* 0x0003e40000000c00 */
.L_x_1490:
[----:B------:R-:W-:Y:S05]  /*f8a0*/  BSYNC B0 ;  /* 0x0000000000007941 */ /* 0x000fea0003800000 */
.L_x_1489:
        /* <DEDUP_REMOVED lines=26> */
[----:B------:R-:W-:Y:S02]  /*fa50*/  SHF.R.U64 R92, R92, 0x10, R93 ;  /* 0x000000105c5c7819 */ /* 0x000fe4000000125d */
[----:B------:R-:W-:Y:S01]  /*fa60*/  SHF.R.U32.HI R91, RZ, 0x10, R91 ;  /* 0x00000010ff5b7819 */ /* 0x000fe2000001165b */
[----:B------:R-:W-:Y:S01]  /*fa70*/  IMAD.SHL.U32 R105, R105, 0x2, RZ ;  /* 0x0000000269697824 */ /* 0x000fe200078e00ff */
[----:B------:R-:W-:-:S02]  /*fa80*/  SHF.R.U32.HI R93, RZ, 0x10, R93 ;  /* 0x00000010ff5d7819 */ /* 0x000fc4000001165d */
[----:B------:R-:W-:Y:S02]  /*fa90*/  PRMT R135, R135, 0x5410, R88 ;  /* 0x0000541087877816 */ /* 0x000fe40000000058 */
[----:B------:R-:W2:Y:S01]  /*faa0*/  LDS.128 R8, [R105+0x10080] ;  /* 0x0100800069087984 */ /* 0x000ea20000000c00 */
[----:B------:R-:W-:Y:S02]  /*fab0*/  PRMT R134, R134, 0x5410, R89 ;  /* 0x0000541086867816 */ /* 0x000fe40000000059 */
[----:B------:R-:W-:Y:S02]  /*fac0*/  SHF.R.U64 R94, R94, 0x10, R95 ;  /* 0x000000105e5e7819 */ /* 0x000fe4000000125f */
[----:B------:R-:W-:Y:S01]  /*fad0*/  PRMT R136, R136, 0x5410, R91 ;  /* 0x0000541088887816 */ /* 0x000fe2000000005b */
[----:B------:R-:W-:Y:S01]  /*fae0*/  IMAD.U32 R109, R134, 0x10000, RZ ;  /* 0x00010000866d7824 */ /* 0x000fe200078e00ff */
[----:B------:R-:W-:Y:S02]  /*faf0*/  SHF.R.U32.HI R95, RZ, 0x10, R95 ;  /* 0x00000010ff5f7819 */ /* 0x000fe4000001165f */
        /* <DEDUP_REMOVED lines=32> */
[----:B------:R-:W-:Y:S02]  /*fd00*/  FMUL.FTZ R89, R8, R109 ;  /* 0x0000006d08597220 */ /* 0x000fe40000410000 */
[----:B------:R-:W-:Y:S02]  /*fd10*/  FFMA.FTZ R95, R88, R110, -R95 ;  /* 0x0000006e585f7223 */ /* 0x000fe4000001085f */
        /* <DEDUP_REMOVED lines=8> */
[C---:B------:R-:W-:Y:S02]  /*fda0*/  FFMA.FTZ R89, R12.reuse, R9, -R89 ;  /* 0x000000090c597223 */ /* 0x040fe40000010859 */
[----:B------:R-:W-:Y:S02]  /*fdb0*/  FFMA.FTZ R9, R12, R109, R8 ;  /* 0x0000006d0c097223 */ /* 0x000fe40000010008 */
[C---:B------:R-:W-:Y:S02]  /*fdc0*/  FMUL.FTZ R8, R94.reuse, R110 ;  /* 0x0000006e5e087220 */ /* 0x040fe40000410000 */
[-C--:B------:R-:W-:Y:S02]  /*fdd0*/  FMUL.FTZ R94, R94, R88.reuse ;  /* 0x000000585e5e7220 */ /* 0x080fe40000410000 */
[C---:B------:R-:W-:Y:S01]  /*fde0*/  IMAD.U32 R12, R137.reuse, 0x10000, RZ ;  /* 0x00010000890c7824 */ /* 0x040fe200078e00ff */
[----:B------:R-:W-:Y:S01]  /*fdf0*/  LOP3.LUT R137, R137, 0xffff0000, RZ, 0xc0, !PT ;  /* 0xffff000089897812 */ /* 0x000fe200078ec0ff */
[C---:B------:R-:W-:Y:S01]  /*fe00*/  IMAD.U32 R109, R141.reuse, 0x10000, RZ ;  /* 0x000100008d6d7824 */ /* 0x040fe200078e00ff */
[----:B------:R-:W-:Y:S01]  /*fe10*/  LOP3.LUT R141, R141, 0xffff0000, RZ, 0xc0, !PT ;  /* 0xffff00008d8d7812 */ /* 0x000fe200078ec0ff */
[----:B------:R-:W-:-:S02]  /*fe20*/  FFMA.FTZ R88, R13, R88, -R8 ;  /* 0x000000580d587223 */ /* 0x000fc40000010808 */
[----:B------:R-:W-:Y:S02]  /*fe30*/  FFMA.FTZ R110, R13, R110, R94 ;  /* 0x0000006e0d6e7223 */ /* 0x000fe4000001005e */
[C---:B------:R-:W-:Y:S02]  /*fe40*/  FMUL.FTZ R13, R107.reuse, R12 ;  /* 0x0000000c6b0d7220 */ /* 0x040fe40000410000 */
[-C--:B------:R-:W-:Y:S02]  /*fe50*/  FMUL.FTZ R107, R107, R109.reuse ;  /* 0x0000006d6b6b7220 */ /* 0x080fe40000410000 */
[C---:B------:R-:W-:Y:S02]  /*fe60*/  FMUL.FTZ R8, R108.reuse, R134 ;  /* 0x000000866c087220 */ /* 0x040fe40000410000 */
[----:B------:R-:W-:Y:S02]  /*fe70*/  FMUL.FTZ R108, R108, R138 ;  /* 0x0000008a6c6c7220 */ /* 0x000fe40000410000 */
[----:B------:R-:W-:-:S02]  /*fe80*/  FFMA.FTZ R109, R90, R109, -R13 ;  /* 0x0000006d5a6d7223 */ /* 0x000fc4000001080d */
[----:B------:R-:W-:Y:S02]  /*fe90*/  FFMA.FTZ R107, R90, R12, R107 ;  /* 0x0000000c5a6b7223 */ /* 0x000fe4000001006b */
[----:B------:R-:W-:Y:S02]  /*fea0*/  FFMA.FTZ R138, R91, R138, -R8 ;  /* 0x0000008a5b8a7223 */ /* 0x000fe40000010808 */
[----:B------:R-:W-:Y:S02]  /*feb0*/  FMUL.FTZ R90, R106, R137 ;  /* 0x000000896a5a7220 */ /* 0x000fe40000410000 */
[C---:B------:R-:W-:Y:S01]  /*fec0*/  FMUL.FTZ R12, R11.reuse, R136 ;  /* 0x000000880b0c7220 */ /* 0x040fe20000410000 */
[----:B------:R-:W-:Y:S01]  /*fed0*/  F2FP.BF16.PACK_AB R13, R138, R89 ;  /* 0x000000598a0d723e */ /* 0x000fe200000010ff */
[----:B------:R-:W-:Y:S02]  /*fee0*/  FMUL.FTZ R94, R106, R141 ;  /* 0x0000008d6a5e7220 */ /* 0x000fe40000410000 */
[----:B------:R-:W-:-:S02]  /*fef0*/  FMUL.FTZ R8, R11, R140 ;  /* 0x0000008c0b087220 */ /* 0x000fc40000410000 */
[C---:B------:R-:W-:Y:S02]  /*ff00*/  FFMA.FTZ R90, R14.reuse, R141, -R90 ;  /* 0x0000008d0e5a7223 */ /* 0x040fe4000001085a */
[----:B------:R-:W-:Y:S01]  /*ff10*/  FFMA.FTZ R11, R93, R140, -R12 ;  /* 0x0000008c5d0b7223 */ /* 0x000fe2000001080c */
[----:B------:R-:W-:Y:S01]  /*ff20*/  F2FP.BF16.PACK_AB R12, R95, R10 ;  /* 0x0000000a5f0c723e */ /* 0x000fe200000010ff */
[----:B------:R-:W-:Y:S02]  /*ff30*/  FFMA.FTZ R108, R91, R134, R108 ;  /* 0x000000865b6c7223 */ /* 0x000fe4000001006c */
[----:B------:R-:W-:Y:S01]  /*ff40*/  FFMA.FTZ R94, R14, R137, R94 ;  /* 0x000000890e5e7223 */ /* 0x000fe2000001005e */
[----:B------:R-:W-:Y:S01]  /*ff50*/  F2FP.BF16.PACK_AB R14, R90, R109 ;  /* 0x0000006d5a0e723e */ /* 0x000fe200000010ff */
[----:B------:R-:W-:Y:S01]  /*ff60*/  FFMA.FTZ R93, R93, R136, R8 ;  /* 0x000000885d5d7223 */ /* 0x000fe20000010008 */
[----:B------:R-:W-:Y:S02]  /*ff70*/  F2FP.BF16.PACK_AB R8, R15, R92 ;  /* 0x0000005c0f08723e */ /* 0x000fe400000010ff */
[----:B------:R-:W-:-:S02]  /*ff80*/  F2FP.BF16.PACK_AB R15, R11, R88 ;  /* 0x000000580b0f723e */ /* 0x000fc400000010ff */
[----:B------:R-:W-:Y:S02]  /*ff90*/  F2FP.BF16.PACK_AB R9, R108, R9 ;  /* 0x000000096c09723e */ /* 0x000fe400000010ff */
[----:B------:R-:W-:Y:S01]  /*ffa0*/  F2FP.BF16.PACK_AB R10, R94, R107 ;  /* 0x0000006b5e0a723e */ /* 0x000fe200000010ff */
[----:B------:R1:W-:Y:S01]  /*ffb0*/  STS.128 [R104+0x10080], R12 ;  /* 0x0100800c68007388 */ /* 0x0003e20000000c00 */
[----:B------:R-:W-:-:S05]  /*ffc0*/  F2FP.BF16.PACK_AB R11, R93, R110 ;  /* 0x0000006e5d0b723e */ /* 0x000fca00000010ff */
[----:B------:R1:W-:Y:S02]  /*ffd0*/  STS.128 [R105+0x10080], R8 ;  /* 0x0100800869007388 */ /* 0x0003e40000000c00 */
.L_x_1488:
[----:B------:R-:W-:Y:S05]  /*ffe0*/  BSYNC B1 ;  /* 0x0000000000017941 */ /* 0x000fea0003800000 */
.L_x_1487:
        /* <DEDUP_REMOVED lines=29> */
[----:B------:R-:W-:Y:S01]  /*101c0*/  SHF.R.U64 R70, R70, 0x10, R71 ;  /* 0x0000001046467819 */ /* 0x000fe20000001247 */
[----:B------:R-:W-:Y:S01]  /*101d0*/  IMAD.SHL.U32 R89, R89, 0x2, RZ ;  /* 0x0000000259597824 */ /* 0x000fe200078e00ff */
[----:B------:R-:W-:Y:S02]  /*101e0*/  SHF.R.U64 R72, R72, 0x10, R73 ;  /* 0x0000001048487819 */ /* 0x000fe40000001249 */
[----:B------:R-:W1:Y:S01]  /*101f0*/  LDS.128 R12, [R90+0x10080] ;  /* 0x010080005a0c7984 */ /* 0x000e620000000c00 */
[----:B------:R-:W-:-:S02]  /*10200*/  SHF.R.U32.HI R71, RZ, 0x10, R71 ;  /* 0x00000010ff477819 */ /* 0x000fc40000011647 */
[----:B------:R-:W-:Y:S01]  /*10210*/  SHF.R.U32.HI R73, RZ, 0x10, R73 ;  /* 0x00000010ff497819 */ /* 0x000fe20000011649 */
[----:B------:R-:W2:Y:S01]  /*10220*/  LDS.128 R8, [R89+0x10080] ;  /* 0x0100800059087984 */ /* 0x000ea20000000c00 */
[----:B------:R-:W-:Y:S02]  /*10230*/  PRMT R127, R127, 0x5410, R68 ;  /* 0x000054107f7f7816 */ /* 0x000fe40000000044 */
[----:B------:R-:W-:Y:S02]  /*10240*/  PRMT R126, R126, 0x5410, R69 ;  /* 0x000054107e7e7816 */ /* 0x000fe40000000045 */
[----:B------:R-:W-:Y:S02]  /*10250*/  SHF.R.U64 R74, R74, 0x10, R75 ;  /* 0x000000104a4a7819 */ /* 0x000fe4000000124b */
[----:B------:R-:W-:Y:S01]  /*10260*/  PRMT R128, R128, 0x5410, R71 ;  /* 0x0000541080807816 */ /* 0x000fe20000000047 */
[----:B------:R-:W-:Y:S01]  /*10270*/  IMAD.U32 R95, R126, 0x10000, RZ ;  /* 0x000100007e5f7824 */ /* 0x000fe200078e00ff */
[----:B------:R-:W-:-:S02]  /*10280*/  SHF.R.U32.HI R75, RZ, 0x10, R75 ;  /* 0x00000010ff4b7819 */ /* 0x000fc4000001164b */
[----:B------:R-:W-:Y:S02]  /*10290*/  PRMT R131, R131, 0x5410, R72 ;  /* 0x0000541083837816 */ /* 0x000fe40000000048 */
[----:B------:R-:W-:Y:S02]  /*102a0*/  PRMT R130, R130, 0x5410, R73 ;  /* 0x0000541082827816 */ /* 0x000fe40000000049 */
[----:B------:R-:W-:Y:S01]  /*102b0*/  PRMT R132, R132, 0x5410, R75 ;  /* 0x0000541084847816 */ /* 0x000fe2000000004b */
[C---:B------:R-:W-:Y:S01]  /*102c0*/  IMAD.U32 R75, R131.reuse, 0x10000, RZ ;  /* 0x00010000834b7824 */ /* 0x040fe200078e00ff */
[----:B------:R-:W-:Y:S02]  /*102d0*/  LOP3.LUT R94, R131, 0xffff0000, RZ, 0xc0, !PT ;  /* 0xffff0000835e7812 */ /* 0x000fe400078ec0ff */
[----:B------:R-:W-:Y:S02]  /*102e0*/  PRMT R129, R129, 0x5410, R70 ;  /* 0x0000541081817816 */ /* 0x000fe40000000046 */
[----:B------:R-:W-:-:S02]  /*102f0*/  PRMT R133, R133, 0x5410, R74 ;  /* 0x0000541085857816 */ /* 0x000fc4000000004a */
[----:B------:R-:W-:-:S03]  /*10300*/  LOP3.LUT R126, R126, 0xffff0000, RZ, 0xc0, !PT ;  /* 0xffff00007e7e7812 */ /* 0x000fc600078ec0ff */
[C---:B------:R-:W-:Y:S01]  /*10310*/  IMAD.U32 R105, R133.reuse, 0x10000, RZ ;  /* 0x0001000085697824 */ /* 0x040fe200078e00ff */
        /* <DEDUP_REMOVED lines=13> */
[C---:B------:R-:W-:Y:S01]  /*103f0*/  IMAD.U32 R9, R127.reuse, 0x10000, RZ ;  /* 0x000100007f097824 */ /* 0x040fe200078e00ff */
        /* <DEDUP_REMOVED lines=9> */
[C---:B------:R-:W-:Y:S01]  /*10490*/  SHF.L.U32 R9, R130.reuse, 0x10, RZ ;  /* 0x0000001082097819 */ /* 0x040fe200000006ff */
[C---:B------:R-:W-:Y:S01]  /*104a0*/  FMUL.FTZ R75, R15.reuse, R127 ;  /* 0x0000007f0f4b7220 */ /* 0x040fe20000410000 */
[----:B------:R-:W-:Y:S01]  /*104b0*/  LOP3.LUT R130, R130, 0xffff0000, RZ, 0xc0, !PT ;  /* 0xffff000082827812 */ /* 0x000fe200078ec0ff */
[C---:B------:R-:W-:Y:S02]  /*104c0*/  FMUL.FTZ R69, R8.reuse, R95 ;  /* 0x0000005f08457220 */ /* 0x040fe40000410000 */
[-C--:B------:R-:W-:Y:S02]  /*104d0*/  FMUL.FTZ R15, R15, R94.reuse ;  /* 0x0000005e0f0f7220 */ /* 0x080fe40000410000 */
[----:B------:R-:W-:Y:S02]  /*104e0*/  FMUL.FTZ R8, R8, R9 ;  /* 0x0000000908087220 */ /* 0x000fe40000410000 */
[----:B------:R-:W-:-:S02]  /*104f0*/  FFMA.FTZ R75, R68, R94, -R75 ;  /* 0x0000005e444b7223 */ /* 0x000fc4000001084b */
[C---:B------:R-:W-:Y:S01]  /*10500*/  IMAD.U32 R94, R128.reuse, 0x10000, RZ ;  /* 0x00010000805e7824 */ /* 0x040fe200078e00ff */
[----:B------:R-:W-:Y:S01]  /*10510*/  LOP3.LUT R128, R128, 0xffff0000, RZ, 0xc0, !PT ;  /* 0xffff000080807812 */ /* 0x000fe200078ec0ff */
[----:B------:R-:W-:Y:S02]  /*10520*/  FFMA.FTZ R69, R12, R9, -R69 ;  /* 0x000000090c457223 */ /* 0x000fe40000010845 */
[----:B------:R-:W-:Y:S02]  /*10530*/  FFMA.FTZ R15, R68, R127, R15 ;  /* 0x0000007f440f7223 */ /* 0x000fe4000001000f */
[----:B------:R-:W-:Y:S02]  /*10540*/  FFMA.FTZ R9, R12, R95, R8 ;  /* 0x0000005f0c097223 */ /* 0x000fe40000010008 */
[C---:B------:R-:W-:Y:S01]  /*10550*/  IMAD.U32 R68, R132.reuse, 0x10000, RZ ;  /* 0x0001000084447824 */ /* 0x040fe200078e00ff */
[----:B------:R-:W-:Y:S01]  /*10560*/  LOP3.LUT R132, R132, 0xffff0000, RZ, 0xc0, !PT ;  /* 0xffff000084847812 */ /* 0x000fe200078ec0ff */
[C---:B------:R-:W-:Y:S01]  /*10570*/  IMAD.U32 R95, R129.reuse, 0x10000, RZ ;  /* 0x00010000815f7824 */ /* 0x040fe200078e00ff */
[----:B------:R-:W-:Y:S01]  /*10580*/  LOP3.LUT R129, R129, 0xffff0000, RZ, 0xc0, !PT ;  /* 0xffff000081817812 */ /* 0x000fe200078ec0ff */
[----:B------:R-:W-:-:S02]  /*10590*/  FMUL.FTZ R8, R74, R94 ;  /* 0x0000005e4a087220 */ /* 0x000fc40000410000 */
[-C--:B------:R-:W-:Y:S02]  /*105a0*/  FMUL.FTZ R74, R74, R68.reuse ;  /* 0x000000444a4a7220 */ /* 0x080fe40000410000 */
[C---:B------:R-:W-:Y:S02]  /*105b0*/  FMUL.FTZ R12, R92.reuse, R95 ;  /* 0x0000005f5c0c7220 */ /* 0x040fe40000410000 */
[----:B------:R-:W-:Y:S02]  /*105c0*/  FFMA.FTZ R68, R13, R68, -R8 ;  /* 0x000000440d447223 */ /* 0x000fe40000010808 */
[----:B------:R-:W-:Y:S02]  /*105d0*/  FMUL.FTZ R92, R92, R105 ;  /* 0x000000695c5c7220 */ /* 0x000fe40000410000 */
[C---:B------:R-:W-:Y:S02]  /*105e0*/  FMUL.FTZ R8, R93.reuse, R126 ;  /* 0x0000007e5d087220 */ /* 0x040fe40000410000 */
[----:B------:R-:W-:-:S02]  /*105f0*/  FMUL.FTZ R93, R93, R130 ;  /* 0x000000825d5d7220 */ /* 0x000fc40000410000 */
[C---:B------:R-:W-:Y:S02]  /*10600*/  FFMA.FTZ R105, R70.reuse, R105, -R12 ;  /* 0x0000006946697223 */ /* 0x040fe4000001080c */
[----:B------:R-:W-:Y:S02]  /*10610*/  FFMA.FTZ R92, R70, R95, R92 ;  /* 0x0000005f465c7223 */ /* 0x000fe4000001005c */
[----:B------:R-:W-:Y:S02]  /*10620*/  FFMA.FTZ R130, R71, R130, -R8 ;  /* 0x0000008247827223 */ /* 0x000fe40000010808 */
[----:B------:R-:W-:Y:S02]  /*10630*/  FMUL.FTZ R70, R91, R129 ;  /* 0x000000815b467220 */ /* 0x000fe40000410000 */
[----:B------:R-:W-:Y:S02]  /*10640*/  FMUL.FTZ R12, R11, R128 ;  /* 0x000000800b0c7220 */ /* 0x000fe40000410000 */
[----:B------:R-:W-:-:S02]  /*10650*/  FMUL.FTZ R91, R91, R133 ;  /* 0x000000855b5b7220 */ /* 0x000fc40000410000 */
[-C--:B------:R-:W-:Y:S02]  /*10660*/  FMUL.FTZ R8, R11, R132.reuse ;  /* 0x000000840b087220 */ /* 0x080fe40000410000 */
[----:B------:R-:W-:Y:S02]  /*10670*/  FFMA.FTZ R70, R14, R133, -R70 ;  /* 0x000000850e467223 */ /* 0x000fe40000010846 */
[----:B------:R-:W-:Y:S01]  /*10680*/  FFMA.FTZ R11, R73, R132, -R12 ;  /* 0x00000084490b7223 */ /* 0x000fe2000001080c */
[----:B------:R-:W-:Y:S01]  /*10690*/  F2FP.BF16.PACK_AB R12, R75, R10 ;  /* 0x0000000a4b0c723e */ /* 0x000fe200000010ff */
[----:B------:R-:W-:Y:S01]  /*106a0*/  FFMA.FTZ R94, R13, R94, R74 ;  /* 0x0000005e0d5e7223 */ /* 0x000fe2000001004a */
[----:B------:R-:W-:Y:S01]  /*106b0*/  F2FP.BF16.PACK_AB R13, R130, R69 ;  /* 0x00000045820d723e */ /* 0x000fe200000010ff */
[----:B------:R-:W-:Y:S02]  /*106c0*/  FFMA.FTZ R126, R71, R126, R93 ;  /* 0x0000007e477e7223 */ /* 0x000fe4000001005d */
[----:B------:R-:W-:Y:S01]  /*106d0*/  FFMA.FTZ R129, R14, R129, R91 ;  /* 0x000000810e817223 */ /* 0x000fe2000001005b */
[----:B------:R-:W-:Y:S01]  /*106e0*/  F2FP.BF16.PACK_AB R14, R70, R105 ;  /* 0x00000069460e723e */ /* 0x000fe200000010ff */
[----:B------:R-:W-:Y:S01]  /*106f0*/  FFMA.FTZ R73, R73, R128, R8 ;  /* 0x0000008049497223 */ /* 0x000fe20000010008 */
[----:B------:R-:W-:-:S02]  /*10700*/  F2FP.BF16.PACK_AB R8, R15, R72 ;  /* 0x000000480f08723e */ /* 0x000fc400000010ff */
[----:B------:R-:W-:Y:S02]  /*10710*/  F2FP.BF16.PACK_AB R15, R11, R68 ;  /* 0x000000440b0f723e */ /* 0x000fe400000010ff */
[----:B------:R-:W-:Y:S02]  /*10720*/  F2FP.BF16.PACK_AB R9, R126, R9 ;  /* 0x000000097e09723e */ /* 0x000fe400000010ff */
[----:B------:R-:W-:Y:S01]  /*10730*/  F2FP.BF16.PACK_AB R10, R129, R92 ;  /* 0x0000005c810a723e */ /* 0x000fe200000010ff */
[----:B------:R1:W-:Y:S01]  /*10740*/  STS.128 [R90+0x10080], R12 ;  /* 0x0100800c5a007388 */ /* 0x0003e20000000c00 */
[----:B------:R-:W-:-:S05]  /*10750*/  F2FP.BF16.PACK_AB R11, R73, R94 ;  /* 0x0000005e490b723e */ /* 0x000fca00000010ff */
[----:B------:R1:W-:Y:S02]  /*10760*/  STS.128 [R89+0x10080], R8 ;  /* 0x0100800859007388 */ /* 0x0003e40000000c00 */
.L_x_1494:
[----:B------:R-:W-:Y:S05]  /*10770*/  BSYNC B0 ;  /* 0x0000000000007941 */ /* 0x000fea0003800000 */
.L_x_1493:
        /* <DEDUP_REMOVED lines=32> */
[----:B------:R-:W-:Y:S02]  /*10980*/  SHF.R.U64 R54, R54, 0x10, R55 ;  /* 0x0000001036367819 */ /* 0x000fe40000001237 */
[----:B------:R-:W1:Y:S01]  /*10990*/  LDS.128 R12, [R69+0x10080] ;  /* 0x01008000450c7984 */ /* 0x000e620000000c00 */
[----:B------:R-:W-:Y:S02]  /*109a0*/  SHF.R.U64 R56, R56, 0x10, R57 ;  /* 0x0000001038387819 */ /* 0x000fe40000001239 */
[----:B------:R-:W-:Y:S01]  /*109b0*/  SHF.R.U32.HI R55, RZ, 0x10, R55 ;  /* 0x00000010ff377819 */ /* 0x000fe20000011637 */
[----:B------:R-:W2:Y:S01]  /*109c0*/  LDS.128 R8, [R68+0x10080] ;  /* 0x0100800044087984 */ /* 0x000ea20000000c00 */
[----:B------:R-:W-:-:S02]  /*109d0*/  SHF.R.U32.HI R57, RZ, 0x10, R57 ;  /* 0x00000010ff397819 */ /* 0x000fc40000011639 */
[----:B------:R-:W-:Y:S02]  /*109e0*/  PRMT R119, R119, 0x5410, R52 ;  /* 0x0000541077777816 */ /* 0x000fe40000000034 */
        /* <DEDUP_REMOVED lines=58> */
[----:B------:R-:W-:Y:S02]  /*10d90*/  FMUL.FTZ R71, R71, R73 ;  /* 0x0000004947477220 */ /* 0x000fe40000410000 */
[C---:B------:R-:W-:Y:S02]  /*10da0*/  FMUL.FTZ R8, R72.reuse, R118 ;  /* 0x0000007648087220 */ /* 0x040fe40000410000 */
[----:B------:R-:W-:-:S02]  /*10db0*/  FMUL.FTZ R72, R72, R122 ;  /* 0x0000007a48487220 */ /* 0x000fc40000410000 */
[C---:B------:R-:W-:Y:S02]  /*10dc0*/  FFMA.FTZ R73, R54.reuse, R73, -R13 ;  /* 0x0000004936497223 */ /* 0x040fe4000001080d */
[----:B------:R-:W-:Y:S02]  /*10dd0*/  FFMA.FTZ R71, R54, R12, R71 ;  /* 0x0000000c36477223 */ /* 0x000fe40000010047 */
[----:B------:R-:W-:Y:S02]  /*10de0*/  FFMA.FTZ R122, R55, R122, -R8 ;  /* 0x0000007a377a7223 */ /* 0x000fe40000010808 */
[----:B------:R-:W-:Y:S02]  /*10df0*/  FMUL.FTZ R54, R70, R121 ;  /* 0x0000007946367220 */ /* 0x000fe40000410000 */
[----:B------:R-:W-:Y:S01]  /*10e00*/  FMUL.FTZ R12, R11, R120 ;  /* 0x000000780b0c7220 */ /* 0x000fe20000410000 */
[----:B------:R-:W-:Y:S01]  /*10e10*/  F2FP.BF16.PACK_AB R13, R122, R53 ;  /* 0x000000357a0d723e */ /* 0x000fe200000010ff */
[----:B------:R-:W-:-:S02]  /*10e20*/  FMUL.FTZ R58, R70, R125 ;  /* 0x0000007d463a7220 */ /* 0x000fc40000410000 */
[-C--:B------:R-:W-:Y:S02]  /*10e30*/  FMUL.FTZ R8, R11, R124.reuse ;  /* 0x0000007c0b087220 */ /* 0x080fe40000410000 */
[C---:B------:R-:W-:Y:S02]  /*10e40*/  FFMA.FTZ R54, R14.reuse, R125, -R54 ;  /* 0x0000007d0e367223 */ /* 0x040fe40000010836 */
        /* <DEDUP_REMOVED lines=13> */
.L_x_1492:
[----:B------:R-:W-:Y:S05]  /*10f20*/  BSYNC B1 ;  /* 0x0000000000017941 */ /* 0x000fea0003800000 */
.L_x_1491:
        /* <DEDUP_REMOVED lines=120> */
.L_x_1498:
[----:B------:R-:W-:Y:S05]  /*116b0*/  BSYNC B0 ;  /* 0x0000000000007941 */ /* 0x000fea0003800000 */
.L_x_1497:
        /* <DEDUP_REMOVED lines=34> */
[--C-:B------:R-:W-:Y:S02]  /*118e0*/  SHF.R.U64 R40, R40, 0x10, R41.reuse ;  /* 0x0000001028287819 */ /* 0x100fe40000001229 */
[----:B------:R-:W-:Y:S01]  /*118f0*/  SHF.R.U32.HI R41, RZ, 0x10, R41 ;  /* 0x00000010ff297819 */ /* 0x000fe20000011629 */
[----:B------:R-:W2:Y:S01]  /*11900*/  LDS.128 R8, [R44+0x10080] ;  /* 0x010080002c087984 */ /* 0x000ea20000000c00 */
[----:B------:R-:W-:-:S02]  /*11910*/  PRMT R85, R85, 0x5410, R36 ;  /* 0x0000541055557816 */ /* 0x000fc40000000024 */
[----:B------:R-:W-:Y:S02]  /*11920*/  PRMT R96, R96, 0x5410, R37 ;  /* 0x0000541060607816 */ /* 0x000fe40000000025 */
[----:B------:R-:W-:Y:S01]  /*11930*/  SHF.R.U64 R42, R42, 0x10, R43 ;  /* 0x000000102a2a7819 */ /* 0x000fe2000000122b */
[----:B------:R-:W-:Y:S01]  /*11940*/  IMAD.U32 R49, R85, 0x10000, RZ ;  /* 0x0001000055317824 */ /* 0x000fe200078e00ff */
[----:B------:R-:W-:Y:S02]  /*11950*/  SHF.R.U32.HI R38, RZ, 0x10, R39 ;  /* 0x00000010ff267819 */ /* 0x000fe40000011627 */
[----:B------:R-:W-:Y:S02]  /*11960*/  PRMT R86, R86, 0x5410, R47 ;  /* 0x0000541056567816 */ /* 0x000fe4000000002f */
        /* <DEDUP_REMOVED lines=36> */
[----:B------:R-:W-:Y:S02]  /*11bb0*/  IMAD.U32 R50, R87, 0x10000, RZ ;  /* 0x0001000057327824 */ /* 0x000fe400078e00ff */
[----:B------:R-:W-:-:S02]  /*11bc0*/  FFMA.FTZ R15, R36, R86, R15 ;  /* 0x00000056240f7223 */ /* 0x000fc4000001000f */
[C---:B------:R-:W-:Y:S01]  /*11bd0*/  IMAD.U32 R36, R100.reuse, 0x10000, RZ ;  /* 0x0001000064247824 */ /* 0x040fe200078e00ff */
[----:B------:R-:W-:Y:S01]  /*11be0*/  LOP3.LUT R100, R100, 0xffff0000, RZ, 0xc0, !PT ;  /* 0xffff000064647812 */ /* 0x000fe200078ec0ff */
[C---:B------:R-:W-:Y:S02]  /*11bf0*/  FFMA.FTZ R37, R12.reuse, R9, -R37 ;  /* 0x000000090c257223 */ /* 0x040fe40000010825 */
[----:B------:R-:W-:Y:S02]  /*11c00*/  FFMA.FTZ R9, R12, R49, R8 ;  /* 0x000000310c097223 */ /* 0x000fe40000010008 */
[C---:B------:R-:W-:Y:S02]  /*11c10*/  FMUL.FTZ R8, R42.reuse, R50 ;  /* 0x000000322a087220 */ /* 0x040fe40000410000 */
[----:B------:R-:W-:Y:S02]  /*11c20*/  FMUL.FTZ R42, R42, R36 ;  /* 0x000000242a2a7220 */ /* 0x000fe40000410000 */
[----:B------:R-:W-:-:S02]  /*11c30*/  IMAD.U32 R12, R96, 0x10000, RZ ;  /* 0x00010000600c7824 */ /* 0x000fc400078e00ff */
[----:B------:R-:W-:Y:S02]  /*11c40*/  FFMA.FTZ R36, R13, R36, -R8 ;  /* 0x000000240d247223 */ /* 0x000fe40000010808 */
[C---:B------:R-:W-:Y:S01]  /*11c50*/  IMAD.U32 R49, R101.reuse, 0x10000, RZ ;  /* 0x0001000065317824 */ /* 0x040fe200078e00ff */
[----:B------:R-:W-:Y:S01]  /*11c60*/  LOP3.LUT R101, R101, 0xffff0000, RZ, 0xc0, !PT ;  /* 0xffff000065657812 */ /* 0x000fe200078ec0ff */
[----:B------:R-:W-:Y:S02]  /*11c70*/  FFMA.FTZ R50, R13, R50, R42 ;  /* 0x000000320d327223 */ /* 0x000fe4000001002a */
[C---:B------:R-:W-:Y:S01]  /*11c80*/  IMAD.U32 R38, R14.reuse, 0x10000, RZ ;  /* 0x000100000e267824 */ /* 0x040fe200078e00ff */
[----:B------:R-:W-:Y:S01]  /*11c90*/  LOP3.LUT R14, R14, 0xffff0000, RZ, 0xc0, !PT ;  /* 0xffff00000e0e7812 */ /* 0x000fe200078ec0ff */
[----:B------:R-:W-:Y:S02]  /*11ca0*/  FMUL.FTZ R8, R48, R85 ;  /* 0x0000005530087220 */ /* 0x000fe40000410000 */
[----:B------:R-:W-:-:S02]  /*11cb0*/  FMUL.FTZ R13, R47, R12 ;  /* 0x0000000c2f0d7220 */ /* 0x000fc40000410000 */
[-C--:B------:R-:W-:Y:S02]  /*11cc0*/  FMUL.FTZ R48, R48, R98.reuse ;  /* 0x0000006230307220 */ /* 0x080fe40000410000 */
[-C--:B------:R-:W-:Y:S02]  /*11cd0*/  FMUL.FTZ R47, R47, R49.reuse ;  /* 0x000000312f2f7220 */ /* 0x080fe40000410000 */
[----:B------:R-:W-:Y:S01]  /*11ce0*/  FFMA.FTZ R98, R39, R98, -R8 ;  /* 0x0000006227627223 */ /* 0x000fe20000010808 */
[----:B------:R-:W-:Y:S01]  /*11cf0*/  LOP3.LUT R8, R87, 0xffff0000, RZ, 0xc0, !PT ;  /* 0xffff000057087812 */ /* 0x000fe200078ec0ff */
[----:B------:R-:W-:Y:S01]  /*11d00*/  FFMA.FTZ R49, R38, R49, -R13 ;  /* 0x0000003126317223 */ /* 0x000fe2000001080d */
[----:B------:R-:W-:Y:S01]  /*11d10*/  LOP3.LUT R13, R96, 0xffff0000, RZ, 0xc0, !PT ;  /* 0xffff0000600d7812 */ /* 0x000fe200078ec0ff */
[----:B------:R-:W-:Y:S02]  /*11d20*/  FFMA.FTZ R48, R39, R85, R48 ;  /* 0x0000005527307223 */ /* 0x000fe40000010030 */
[----:B------:R-:W-:-:S02]  /*11d30*/  FFMA.FTZ R47, R38, R12, R47 ;  /* 0x0000000c262f7223 */ /* 0x000fc4000001002f */
[----:B------:R-:W-:Y:S01]  /*11d40*/  FMUL.FTZ R38, R46, R13 ;  /* 0x0000000d2e267220 */ /* 0x000fe20000410000 */
[----:B------:R-:W-:Y:S01]  /*11d50*/  F2FP.BF16.PACK_AB R9, R48, R9 ;  /* 0x000000093009723e */ /* 0x000fe200000010ff */
[C---:B------:R-:W-:Y:S02]  /*11d60*/  FMUL.FTZ R39, R11.reuse, R8 ;  /* 0x000000080b277220 */ /* 0x040fe40000410000 */
[-C--:B------:R-:W-:Y:S02]  /*11d70*/  FMUL.FTZ R42, R46, R101.reuse ;  /* 0x000000652e2a7220 */ /* 0x080fe40000410000 */
[-C--:B------:R-:W-:Y:S02]  /*11d80*/  FMUL.FTZ R12, R11, R100.reuse ;  /* 0x000000640b0c7220 */ /* 0x080fe40000410000 */
[----:B------:R-:W-:Y:S02]  /*11d90*/  FFMA.FTZ R38, R14, R101, -R38 ;  /* 0x000000650e267223 */ /* 0x000fe40000010826 */
[----:B------:R-:W-:-:S02]  /*11da0*/  FFMA.FTZ R11, R41, R100, -R39 ;  /* 0x00000064290b7223 */ /* 0x000fc40000010827 */
[----:B------:R-:W-:Y:S01]  /*11db0*/  FFMA.FTZ R42, R14, R13, R42 ;  /* 0x0000000d0e2a7223 */ /* 0x000fe2000001002a */
[----:B------:R-:W-:Y:S01]  /*11dc0*/  F2FP.BF16.PACK_AB R13, R98, R37 ;  /* 0x00000025620d723e */ /* 0x000fe200000010ff */
[----:B------:R-:W-:Y:S01]  /*11dd0*/  FFMA.FTZ R41, R41, R8, R12 ;  /* 0x0000000829297223 */ /* 0x000fe2000001000c */
[----:B------:R-:W-:Y:S02]  /*11de0*/  F2FP.BF16.PACK_AB R8, R15, R40 ;  /* 0x000000280f08723e */ /* 0x000fe400000010ff */
[----:B------:R-:W-:Y:S02]  /*11df0*/  F2FP.BF16.PACK_AB R12, R43, R10 ;  /* 0x0000000a2b0c723e */ /* 0x000fe400000010ff */
[----:B------:R-:W-:Y:S02]  /*11e00*/  F2FP.BF16.PACK_AB R14, R38, R49 ;  /* 0x00000031260e723e */ /* 0x000fe400000010ff */
[----:B------:R-:W-:Y:S02]  /*11e10*/  F2FP.BF16.PACK_AB R15, R11, R36 ;  /* 0x000000240b0f723e */ /* 0x000fe400000010ff */
[----:B------:R-:W-:-:S02]  /*11e20*/  F2FP.BF16.PACK_AB R10, R42, R47 ;  /* 0x0000002f2a0a723e */ /* 0x000fc400000010ff */
[----:B------:R-:W-:Y:S01]  /*11e30*/  F2FP.BF16.PACK_AB R11, R41, R50 ;  /* 0x00000032290b723e */ /* 0x000fe200000010ff */
[----:B------:R1:W-:Y:S04]  /*11e40*/  STS.128 [R45+0x10080], R12 ;  /* 0x0100800c2d007388 */ /* 0x0003e80000000c00 */
[----:B------:R1:W-:Y:S02]  /*11e50*/  STS.128 [R44+0x10080], R8 ;  /* 0x010080082c007388 */ /* 0x0003e40000000c00 */
.L_x_1496:
[----:B------:R-:W-:Y:S05]  /*11e60*/  BSYNC B1 ;  /* 0x0000000000017941 */ /* 0x000fea0003800000 */
.L_x_1495:
        /* <DEDUP_REMOVED lines=119> */
.L_x_1500:
[----:B------:R-:W-:Y:S05]  /*125e0*/  BSYNC B0 ;  /* 0x0000000000007941 */ /* 0x000fea0003800000 */
.L_x_1499:
        /* <DEDUP_REMOVED lines=30> */
[--C-:B------:R-:W-:Y:S01]  /*127d0*/  SHF.R.U64 R20, R20, 0x10, R21.reuse ;  /* 0x0000001014147819 */ /* 0x100fe20000001215 */
[----:B------:R-:W-:Y:S01]  /*127e0*/  IMAD.SHL.U32 R16, R16, 0x2, RZ ;  /* 0x0000000210107824 */ /* 0x000fe200078e00ff */
[----:B------:R-:W-:Y:S02]  /*127f0*/  SHF.R.U32.HI R21, RZ, 0x10, R21 ;  /* 0x00000010ff157819 */ /* 0x000fe40000011615 */
[----:B------:R-:W1:Y:S01]  /*12800*/  LDS.128 R12, [R17+0x10080] ;  /* 0x01008000110c7984 */ /* 0x000e620000000c00 */
[--C-:B------:R-:W-:Y:S02]  /*12810*/  SHF.R.U64 R22, R22, 0x10, R23.reuse ;  /* 0x0000001016167819 */ /* 0x100fe40000001217 */
[----:B------:R-:W-:Y:S01]  /*12820*/  SHF.R.U32.HI R23, RZ, 0x10, R23 ;  /* 0x00000010ff177819 */ /* 0x000fe20000011617 */
[----:B------:R-:W2:Y:S01]  /*12830*/  LDS.128 R8, [R16+0x10080] ;  /* 0x0100800010087984 */ /* 0x000ea20000000c00 */
[----:B------:R-:W-:-:S02]  /*12840*/  PRMT R65, R65, 0x5410, R18 ;  /* 0x0000541041417816 */ /* 0x000fc40000000012 */
[----:B------:R-:W-:Y:S02]  /*12850*/  PRMT R61, R61, 0x5410, R20 ;  /* 0x000054103d3d7816 */ /* 0x000fe40000000014 */
[----:B------:R-:W-:Y:S01]  /*12860*/  PRMT R60, R60, 0x5410, R21 ;  /* 0x000054103c3c7816 */ /* 0x000fe20000000015 */
[----:B------:R-:W-:Y:S01]  /*12870*/  IMAD.U32 R25, R65, 0x10000, RZ ;  /* 0x0001000041197824 */ /* 0x000fe200078e00ff */
[----:B------:R-:W-:Y:S02]  /*12880*/  PRMT R62, R62, 0x5410, R23 ;  /* 0x000054103e3e7816 */ /* 0x000fe40000000017 */
[----:B------:R-:W-:Y:S02]  /*12890*/  PRMT R63, R63, 0x5410, R22 ;  /* 0x000054103f3f7816 */ /* 0x000fe40000000016 */
[----:B------:R-:W-:Y:S02]  /*128a0*/  SHF.R.U32.HI R29, RZ, 0x10, R29 ;  /* 0x00000010ff1d7819 */ /* 0x000fe4000001161d */
[----:B------:R-:W-:-:S02]  /*128b0*/  SHF.R.U64 R24, R30, 0x10, R31 ;  /* 0x000000101e187819 */ /* 0x000fc4000000121f */
[----:B------:R-:W-:Y:S01]  /*128c0*/  PRMT R64, R64, 0x5410, R29 ;  /* 0x0000541040407816 */ /* 0x000fe2000000001d */
[----:B------:R-:W-:Y:S01]  /*128d0*/  IMAD.U32 R29, R60, 0x10000, RZ ;  /* 0x000100003c1d7824 */ /* 0x000fe200078e00ff */
[----:B------:R-:W-:Y:S02]  /*128e0*/  LOP3.LUT R30, R65, 0xffff0000, RZ, 0xc0, !PT ;  /* 0xffff0000411e7812 */ /* 0x000fe400078ec0ff */
[----:B------:R-:W-:Y:S02]  /*128f0*/  SHF.R.U32.HI R31, RZ, 0x10, R31 ;  /* 0x00000010ff1f7819 */ /* 0x000fe4000001161f */
        /* <DEDUP_REMOVED lines=73> */
.L_x_1472:
[----:B------:R-:W-:Y:S05]  /*12d90*/  BSYNC B2 ;  /* 0x0000000000027941 */ /* 0x000fea0003800000 */
.L_x_1438:
[----:B------:R-:W-:Y:S01]  /*12da0*/  ULDC.64 UR4, c[0x0][0x208] ;  /* 0x0000820000047ab9 */ /* 0x000fe20000000a00 */
[----:B-1----:R-:W-:Y:S01]  /*12db0*/  IMAD.SHL.U32 R10, R33, 0x40, RZ ;  /* 0x00000040210a7824 */ /* 0x002fe200078e00ff */
[----:B------:R-:W-:Y:S01]  /*12dc0*/  UIMAD UR10, UR10, UR4, URZ ;  /* 0x000000040a0a72a4 */ /* 0x000fe2000f8e023f */
[----:B------:R-:W-:Y:S01]  /*12dd0*/  IMAD.SHL.U32 R9, R196, 0x8, RZ ;  /* 0x00000008c4097824 */ /* 0x000fe200078e00ff */
[----:B------:R-:W-:Y:S01]  /*12de0*/  UIMAD.WIDE.U32 UR28, UR15, UR4, URZ ;  /* 0x000000040f1c72a5 */ /* 0x000fe2000f8e003f */
[----:B------:R-:W-:Y:S01]  /*12df0*/  IMAD.MOV.U32 R230, RZ, RZ, R224 ;  /* 0x000000ffffe67224 */ /* 0x000fe200078e00e0 */
[----:B------:R-:W-:Y:S01]  /*12e00*/  UIMAD UR5, UR15, UR5, UR10 ;  /* 0x000000050f0572a4 */ /* 0x000fe2000f8e020a */
[----:B------:R-:W-:Y:S01]  /*12e10*/  LOP3.LUT R10, R10, 0x1c0, RZ, 0xc0, !PT ;  /* 0x000001c00a0a7812 */ /* 0x000fe200078ec0ff */
[----:B------:R-:W-:-:S04]  /*12e20*/  DEPBAR.LE SB0, 0x0 ;  /* 0x000080000000791a */ /* 0x000fc80000000000 */
[----:B------:R-:W-:Y:S01]  /*12e30*/  UIADD3 UR4, UR29, UR5, URZ ;  /* 0x000000051d047290 */ /* 0x000fe2000fffe03f */
[----:B--2---:R-:W-:Y:S01]  /*12e40*/  IMAD.U32 R12, RZ, RZ, UR28 ;  /* 0x0000001cff0c7e24 */ /* 0x004fe2000f8e00ff */
[----:B------:R-:W-:Y:S01]  /*12e50*/  LOP3.LUT R9, R10, 0x8, R9, 0xf8, !PT ;  /* 0x000000080a097812 */ /* 0x000fe200078ef809 */
[----:B------:R-:W-:Y:S01]  /*12e60*/  IMAD.U32 R13, RZ, RZ, UR29 ;  /* 0x0000001dff0d7e24 */ /* 0x000fe2000f8e00ff */
[----:B------:R-:W-:Y:S01]  /*12e70*/  ISETP.GT.AND P3, PT, R97, 0x7f, PT ;  /* 0x0000007f6100780c */ /* 0x000fe20003f64270 */
[----:B------:R-:W-:Y:S01]  /*12e80*/  UIMAD UR4, UR4, 0x30, URZ ;  /* 0x00000030040478a4 */ /* 0x000fe2000f8e023f */
[----:B------:R-:W-:Y:S01]  /*12e90*/  SHF.R.U32.HI R10, RZ, 0x3, R10 ;  /* 0x00000003ff0a7819 */ /* 0x000fe2000001160a */
[----:B------:R-:W-:Y:S01]  /*12ea0*/  IMAD.WIDE.U32 R12, R12, 0x30, R230 ;  /* 0x000000300c0c7825 */ /* 0x000fe200078e00e6 */
[----:B------:R-:W-:Y:S01]  /*12eb0*/  SEL R11, RZ, 0x2, P6 ;  /* 0x00000002ff0b7807 */ /* 0x000fe20003000000 */
[----:B------:R-:W-:Y:S01]  /*12ec0*/  UISETP.GE.AND UP0, UPT, UR13, 0x2, UPT ;  /* 0x000000020d00788c */ /* 0x000fe2000bf06270 */
[----:B------:R-:W-:Y:S01]  /*12ed0*/  LOP3.LUT R10, R9, R10, RZ, 0x3c, !PT ;  /* 0x0000000a090a7212 */ /* 0x000fe200078e3cff */
[----:B------:R-:W-:Y:S01]  /*12ee0*/  IMAD.U32 R19, RZ, RZ, UR12 ;  /* 0x0000000cff137e24 */ /* 0x000fe2000f8e00ff */
[----:B------:R-:W-:Y:S01]  /*12ef0*/  SEL R9, RZ, 0x4, P5 ;  /* 0x00000004ff097807 */ /* 0x000fe20002800000 */
[----:B------:R-:W-:Y:S01]  /*12f00*/  IMAD.SHL.U32 R226, R32, 0x2, RZ ;  /* 0x0000000220e27824 */ /* 0x000fe200078e00ff */
[----:B------:R-:W-:Y:S01]  /*12f10*/  IADD3 R8, R13, UR4, RZ ;  /* 0x000000040d087c10 */ /* 0x000fe2000fffe0ff */
[----:B------:R-:W-:Y:S01]  /*12f20*/  IMAD R221, R35, 0x200, R10 ;  /* 0x0000020023dd7824 */ /* 0x000fe200078e020a */
[----:B------:R-:W-:Y:S01]  /*12f30*/  IADD3 R0, R9, R11, R0 ;  /* 0x0000000b09007210 */ /* 0x000fe20007ffe000 */
[----:B------:R-:W-:Y:S01]  /*12f40*/  @!P3 IMAD.MOV.U32 R11, RZ, RZ, c[0x0][0x208] ;  /* 0x00008200ff0bb624 */ /* 0x000fe200078e00ff */
[----:B------:R-:W-:Y:S01]  /*12f50*/  SEL R13, RZ, 0x8, P4 ;  /* 0x00000008ff0d7807 */ /* 0x000fe20002000000 */
[----:B------:R-:W-:Y:S01]  /*12f60*/  @!P3 IMAD.MOV.U32 R9, RZ, RZ, c[0x0][0x20c] ;  /* 0x00008300ff09b624 */ /* 0x000fe200078e00ff */
[----:B------:R-:W-:Y:S01]  /*12f70*/  BAR.SYNC.DEFER_BLOCKING 0x0 ;  /* 0x0000000000007b1d */ /* 0x000fe20000010000 */
[C---:B------:R-:W-:Y:S01]  /*12f80*/  LEA R26, P0, R12.reuse, c[0x0][0x1f8], 0x1 ;  /* 0x00007e000c1a7a11 */ /* 0x040fe200078008ff */
[----:B------:R-:W-:Y:S01]  /*12f90*/  IMAD.SHL.U32 R221, R221, 0x2, RZ ;  /* 0x00000002dddd7824 */ /* 0x000fe200078e00ff */
[----:B------:R-:W-:Y:S01]  /*12fa0*/  LOP3.LUT P1, RZ, R33, 0x2, RZ, 0xc0, !PT ;  /* 0x0000000221ff7812 */ /* 0x000fe2000782c0ff */
[----:B---3--:R-:W-:Y:S01]  /*12fb0*/  IMAD.IADD R18, R13, 0x1, R0 ;  /* 0x000000010d127824 */ /* 0x008fe200078e0200 */
[----:B------:R-:W-:Y:S01]  /*12fc0*/  LEA.HI.X R27, R12, c[0x0][0x1fc], R8, 0x1, P0 ;  /* 0x00007f000c1b7a11 */ /* 0x000fe200000f0c08 */
[----:B------:R-:W-:Y:S01]  /*12fd0*/  IMAD R0, R7, 0x400, R2 ;  /* 0x0000040007007824 */ /* 0x000fe200078e0202 */
[----:B------:R-:W-:-:S02]  /*12fe0*/  P2R R16, PR, RZ, 0x40 ;  /* 0x00000040ff107803 */ /* 0x000fc40000000000 */
[----:B------:R-:W-:Y:S01]  /*12ff0*/  @!P3 LEA R24, P0, R11, R26, 0x6 ;  /* 0x0000001a0b18b211 */ /* 0x000fe200078030ff */
[----:B------:R-:W-:Y:S01]  /*13000*/  IMAD.SHL.U32 R12, R0, 0x2, RZ ;  /* 0x00000002000c7824 */ /* 0x000fe200078e00ff */
[----:B------:R-:W-:Y:S02]  /*13010*/  IADD3 R19, R19, UR14, -R196 ;  /* 0x0000000e13137c10 */ /* 0x000fe4000fffe8c4 */
[----:B------:R-:W-:Y:S02]  /*13020*/  LOP3.LUT P6, RZ, R18, 0x1, RZ, 0xc0, !PT ;  /* 0x0000000112ff7812 */ /* 0x000fe400078cc0ff */
[----:B------:R-:W-:Y:S02]  /*13030*/  @!P3 LEA.HI.X R25, R11, R27, R9, 0x6, P0 ;  /* 0x0000001b0b19b211 */ /* 0x000fe400000f3409 */
[----:B------:R-:W-:Y:S02]  /*13040*/  ISETP.LT.OR P0, PT, R19, 0x1, !P6 ;  /* 0x000000011300780c */ /* 0x000fe40007701670 */
[----:B------:R-:W-:Y:S01]  /*13050*/  LEA R222, R0, 0x10080, 0x1 ;  /* 0x0001008000de7811 */ /* 0x000fe200078e08ff */
[----:B------:R-:W-:Y:S01]  /*13060*/  IMAD.MOV.U32 R0, RZ, RZ, 0x40 ;  /* 0x00000040ff007424 */ /* 0x000fe200078e00ff */
[----:B------:R-:W-:-:S02]  /*13070*/  IADD3 R8, R221, 0xa080, RZ ;  /* 0x0000a080dd087810 */ /* 0x000fc40007ffe0ff */
[----:B------:R-:W-:Y:S01]  /*13080*/  IADD3 R219, R221, 0xa0a0, RZ ;  /* 0x0000a0a0dddb7810 */ /* 0x000fe20007ffe0ff */
[--C-:B------:R-:W-:Y:S01]  /*13090*/  IMAD R220, R5, 0x2, R222.reuse ;  /* 0x0000000205dc7824 */ /* 0x100fe200078e02de */
[----:B------:R-:W-:Y:S01]  /*130a0*/  @P1 IADD3 R219, R8, -0x20, RZ ;  /* 0xffffffe008db1810 */ /* 0x000fe20007ffe0ff */
[----:B------:R-:W-:Y:S01]  /*130b0*/  LDSM.16.M88.4 R12, [R12+0x10080] ;  /* 0x010080000c0c783b */ /* 0x000fe20000000200 */
[C---:B------:R-:W-:Y:S01]  /*130c0*/  LOP3.LUT P2, RZ, R18.reuse, 0x2, RZ, 0xc0, !PT ;  /* 0x0000000212ff7812 */ /* 0x040fe2000784c0ff */
[C---:B------:R-:W-:Y:S01]  /*130d0*/  IMAD R218, R3.reuse, 0x2, R222 ;  /* 0x0000000203da7824 */ /* 0x040fe200078e02de */
[----:B------:R-:W-:Y:S01]  /*130e0*/  LOP3.LUT P1, RZ, R18, 0x4, RZ, 0xc0, !PT ;  /* 0x0000000412ff7812 */ /* 0x000fe2000782c0ff */
[----:B------:R-:W-:Y:S01]  /*130f0*/  LDSM.16.M88.4 R8, [R220] ;  /* 0x00000000dc08783b */ /* 0x000fe20000000200 */
[----:B------:R-:W-:Y:S01]  /*13100*/  P2R R17, PR, RZ, 0x20 ;  /* 0x00000020ff117803 */ /* 0x000fe20000000000 */
[----:B------:R-:W-:Y:S01]  /*13110*/  IMAD R217, R3, 0x2, R220 ;  /* 0x0000000203d97824 */ /* 0x000fe200078e02dc */
[----:B------:R-:W-:Y:S01]  /*13120*/  @!P3 ISETP.LT.OR P6, PT, R19, 0x21, !P6 ;  /* 0x000000211300b80c */ /* 0x000fe200077c1670 */
[----:B------:R-:W-:Y:S01]  /*13130*/  LDSM.16.M88.4 R44, [R221+0xa080] ;  /* 0x00a08000dd2c783b */ /* 0x000fe20000000200 */
[----:B------:R-:W-:-:S02]  /*13140*/  IADD3 R211, R219, 0x800, RZ ;  /* 0x00000800dbd37810 */ /* 0x000fc40007ffe0ff */
[C---:B------:R-:W-:Y:S01]  /*13150*/  IADD3 R210, R219.reuse, 0x1000, RZ ;  /* 0x00001000dbd27810 */ /* 0x040fe20007ffe0ff */
[----:B------:R-:W1:Y:S01]  /*13160*/  LDSM.16.M88.4 R36, [R221+0xa880] ;  /* 0x00a88000dd24783b */ /* 0x000e620000000200 */
[C---:B------:R-:W-:Y:S02]  /*13170*/  IADD3 R208, R219.reuse, 0x1800, RZ ;  /* 0x00001800dbd07810 */ /* 0x040fe40007ffe0ff */
[C---:B------:R-:W-:Y:S01]  /*13180*/  IADD3 R207, R219.reuse, 0x2000, RZ ;  /* 0x00002000dbcf7810 */ /* 0x040fe20007ffe0ff */
[----:B------:R-:W2:Y:S01]  /*13190*/  LDSM.16.M88.4 R20, [R221+0xb080] ;  /* 0x00b08000dd14783b */ /* 0x000ea20000000200 */
[C---:B------:R-:W-:Y:S02]  /*131a0*/  IADD3 R206, R219.reuse, 0x2800, RZ ;  /* 0x00002800dbce7810 */ /* 0x040fe40007ffe0ff */
[C---:B------:R-:W-:Y:S01]  /*131b0*/  IADD3 R205, R219.reuse, 0x3000, RZ ;  /* 0x00003000dbcd7810 */ /* 0x040fe20007ffe0ff */
[----:B------:R-:W-:Y:S01]  /*131c0*/  LDSM.16.M88.4 R64, [R219] ;  /* 0x00000000db40783b */ /* 0x000fe20000000200 */
[----:B------:R-:W-:-:S02]  /*131d0*/  IADD3 R204, R219, 0x3800, RZ ;  /* 0x00003800dbcc7810 */ /* 0x000fc40007ffe0ff */
[C---:B------:R-:W-:Y:S01]  /*131e0*/  IADD3 R203, R219.reuse, 0x4000, RZ ;  /* 0x00004000dbcb7810 */ /* 0x040fe20007ffe0ff */
[----:B------:R-:W3:Y:S01]  /*131f0*/  LDSM.16.M88.4 R48, [R219+0x800] ;  /* 0x00080000db30783b */ /* 0x000ee20000000200 */
[C---:B------:R-:W-:Y:S02]  /*13200*/  IADD3 R202, R219.reuse, 0x4800, RZ ;  /* 0x00004800dbca7810 */ /* 0x040fe40007ffe0ff */
[C---:B------:R-:W-:Y:S01]  /*13210*/  IADD3 R201, R219.reuse, 0x5000, RZ ;  /* 0x00005000dbc97810 */ /* 0x040fe20007ffe0ff */
[----:B------:R-:W4:Y:S01]  /*13220*/  LDSM.16.M88.4 R28, [R219+0x1000] ;  /* 0x00100000db1c783b */ /* 0x000f220000000200 */
[----:B------:R-:W-:-:S03]  /*13230*/  IADD3 R200, R219, 0x5800, RZ ;  /* 0x00005800dbc87810 */ /* 0x000fc60007ffe0ff */
[----:B------:R-:W-:Y:S01]  /*13240*/  @!PT LDS RZ, [RZ] ;  /* 0x00000000fffff984 */ /* 0x000fe20000000800 */
[----:B------:R-:W-:Y:S01]  /*13250*/  @!PT LDS RZ, [RZ] ;  /* 0x00000000fffff984 */ /* 0x000fe20000000800 */
[----:B------:R-:W-:Y:S01]  /*13260*/  @!PT LDS RZ, [RZ] ;  /* 0x00000000fffff984 */ /* 0x000fe20000000800 */
[----:B------:R5:W-:Y:S01]  /*13270*/  LDGSTS.E.BYPASS.LTC128B.128 [R226+0x4080], [R26.64], !P0 ;  /* 0x040800001ae27fae */ /* 0x000be2000c101d5a */
[----:B------:R-:W-:-:S04]  /*13280*/  LOP3.LUT P0, RZ, R33, 0x4, RZ, 0xc0, !PT ;  /* 0x0000000421ff7812 */ /* 0x000fc8000780c0ff */
[----:B------:R-:W-:Y:S02]  /*13290*/  SEL R0, R0, 0xffffffc0, !P0 ;  /* 0xffffffc000007807 */ /* 0x000fe40004000000 */
[C---:B------:R-:W-:Y:S02]  /*132a0*/  ISETP.LT.OR P0, PT, R19.reuse, 0x1, !P2 ;  /* 0x000000011300780c */ /* 0x040fe40005701670 */
[----:B------:R-:W-:Y:S01]  /*132b0*/  @!P3 ISETP.LT.OR P2, PT, R19, 0x21, !P2 ;  /* 0x000000211300b80c */ /* 0x000fe20005741670 */
[--C-:B------:R-:W-:Y:S02]  /*132c0*/  IMAD.IADD R215, R221, 0x1, R0.reuse ;  /* 0x00000001ddd77824 */ /* 0x100fe400078e0200 */
[----:B------:R-:W-:-:S08]  /*132d0*/  IMAD.IADD R209, R219, 0x1, R0 ;  /* 0x00000001dbd17824 */ /* 0x000fd000078e0200 */
[----:B------:R5:W-:Y:S01]  /*132e0*/  LDGSTS.E.BYPASS.LTC128B.128 [R226+0x5880], [R26.64+0x80], !P0 ;  /* 0x058800801ae27fae */ /* 0x000be2000c101d5a */
[C---:B------:R-:W-:Y:S01]  /*132f0*/  ISETP.LT.OR P0, PT, R19.reuse, 0x1, !P1 ;  /* 0x000000011300780c */ /* 0x040fe20004f01670 */
[----:B-1----:R-:W-:Y:S01]  /*13300*/  HMMA.16816.F32.BF16 R40, R12, R36, RZ ;  /* 0x000000240c28723c */ /* 0x002fe200000418ff */
[----:B------:R-:W-:-:S07]  /*13310*/  @!P3 ISETP.LT.OR P1, PT, R19, 0x21, !P1 ;  /* 0x000000211300b80c */ /* 0x000fce0004f21670 */
[----:B------:R-:W-:Y:S04]  /*13320*/  HMMA.16816.F32.BF16 R36, R12, R38, RZ ;  /* 0x000000260c24723c */ /* 0x000fe800000418ff */
[----:B------:R5:W-:Y:S01]  /*13330*/  LDGSTS.E.BYPASS.LTC128B.128 [R226+0x7080], [R26.64+0x100], !P0 ;  /* 0x070801001ae27fae */ /* 0x000be2000c101d5a */
[----:B------:R-:W-:-:S03]  /*13340*/  LOP3.LUT P0, RZ, R18, 0x8, RZ, 0xc0, !PT ;  /* 0x0000000812ff7812 */ /* 0x000fc6000780c0ff */
[----:B--2---:R-:W-:Y:S01]  /*13350*/  HMMA.16816.F32.BF16 R32, R12, R20, RZ ;  /* 0x000000140c20723c */ /* 0x004fe200000418ff */
[C---:B------:R-:W-:Y:S02]  /*13360*/  ISETP.LT.OR P5, PT, R19.reuse, 0x1, !P0 ;  /* 0x000000011300780c */ /* 0x040fe400047a1670 */
[----:B------:R-:W-:-:S05]  /*13370*/  @!P3 ISETP.LT.OR P0, PT, R19, 0x21, !P0 ;  /* 0x000000211300b80c */ /* 0x000fca0004701670 */
[C---:B---3--:R-:W-:Y:S06]  /*13380*/  HMMA.16816.F32.BF16 R40, R8.reuse, R48, R40 ;  /* 0x000000300828723c */ /* 0x048fec0000041828 */
[----:B------:R5:W-:Y:S01]  /*13390*/  LDGSTS.E.BYPASS.LTC128B.128 [R226+0x8880], [R26.64+0x180], !P5 ;  /* 0x088801801ae27fae */ /* 0x000be2000e901d5a */
[----:B------:R-:W-:Y:S01]  /*133a0*/  ISETP.NE.AND P5, PT, R17, RZ, PT ;  /* 0x000000ff1100720c */ /* 0x000fe20003fa5270 */
[----:B------:R-:W-:Y:S02]  /*133b0*/  HMMA.16816.F32.BF16 R36, R8, R50, R36 ;  /* 0x000000320824723c */ /* 0x000fe40000041824 */
[----:B------:R5:W-:Y:S01]  /*133c0*/  @!P3 LDGSTS.E.BYPASS.LTC128B.128 [R226+0x5080], [R24.64], !P6 ;  /* 0x0508000018e2bfae */ /* 0x000be2000f101d5a */
[----:B------:R-:W-:-:S03]  /*133d0*/  ISETP.NE.AND P6, PT, R16, RZ, PT ;  /* 0x000000ff1000720c */ /* 0x000fc60003fc5270 */
[----:B------:R5:W-:Y:S02]  /*133e0*/  @!P3 LDGSTS.E.BYPASS.LTC128B.128 [R226+0x6880], [R24.64+0x80], !P2 ;  /* 0x0688008018e2bfae */ /* 0x000be4000d101d5a */
[C---:B------:R-:W-:Y:S02]  /*133f0*/  HMMA.16816.F32.BF16 R16, R12.reuse, R44, RZ ;  /* 0x0000002c0c10723c */ /* 0x040fe400000418ff */
[----:B------:R5:W-:Y:S04]  /*13400*/  @!P3 LDGSTS.E.BYPASS.LTC128B.128 [R226+0x8080], [R24.64+0x100], !P1 ;  /* 0x0808010018e2bfae */ /* 0x000be8000c901d5a */
[----:B------:R5:W-:Y:S01]  /*13410*/  @!P3 LDGSTS.E.BYPASS.LTC128B.128 [R226+0x9880], [R24.64+0x180], !P0 ;  /* 0x0988018018e2bfae */ /* 0x000be2000c101d5a */
[----:B------:R-:W-:Y:S01]  /*13420*/  PLOP3.LUT P0, PT, PT, PT, UP0, 0x80, 0x0 ;  /* 0x000000000000781c */ /* 0x000fe20003f0f008 */
[C---:B------:R-:W-:Y:S02]  /*13430*/  HMMA.16816.F32.BF16 R44, R12.reuse, R46, RZ ;  /* 0x0000002e0c2c723c */ /* 0x040fe400000418ff */
[----:B------:R-:W-:Y:S04]  /*13440*/  LDSM.16.M88.4 R60, [R218] ;  /* 0x00000000da3c783b */ /* 0x000fe80000000200 */
[----:B------:R-:W1:Y:S02]  /*13450*/  LDSM.16.M88.4 R68, [R215+0xa080] ;  /* 0x00a08000d744783b */ /* 0x000e640000000200 */
[----:B------:R-:W-:Y:S02]  /*13460*/  HMMA.16816.F32.BF16 R12, R12, R22, RZ ;  /* 0x000000160c0c723c */ /* 0x000fe400000418ff */
[----:B------:R-:W2:Y:S04]  /*13470*/  LDSM.16.M88.4 R52, [R215+0xa880] ;  /* 0x00a88000d734783b */ /* 0x000ea80000000200 */
[----:B------:R-:W-:Y:S02]  /*13480*/  LDSM.16.M88.4 R20, [R217] ;  /* 0x00000000d914783b */ /* 0x000fe40000000200 */
[C---:B------:R-:W-:Y:S02]  /*13490*/  HMMA.16816.F32.BF16 R16, R8.reuse, R64, R16 ;  /* 0x000000400810723c */ /* 0x040fe40000041810 */
[----:B------:R-:W-:Y:S04]  /*134a0*/  LDSM.16.M88.4 R56, [R209] ;  /* 0x00000000d138783b */ /* 0x000fe80000000200 */
[----:B------:R-:W-:Y:S02]  /*134b0*/  LDSM.16.M88.4 R48, [R209+0x800] ;  /* 0x00080000d130783b */ /* 0x000fe40000000200 */
[C---:B------:R-:W-:Y:S02]  /*134c0*/  HMMA.16816.F32.BF16 R44, R8.reuse, R66, R44 ;  /* 0x00000042082c723c */ /* 0x040fe4000004182c */
[----:B-----5:R-:W3:Y:S04]  /*134d0*/  LDSM.16.M88.4 R24, [R215+0xb080] ;  /* 0x00b08000d718783b */ /* 0x020ee80000000200 */
[----:B------:R-:W-:Y:S02]  /*134e0*/  LDSM.16.M88.4 R64, [R221+0xb880] ;  /* 0x00b88000dd40783b */ /* 0x000fe40000000200 */
[C---:B----4-:R-:W-:Y:S02]  /*134f0*/  HMMA.16816.F32.BF16 R32, R8.reuse, R28, R32 ;  /* 0x0000001c0820723c */ /* 0x050fe40000041820 */
[----:B------:R-:W-:Y:S04]  /*13500*/  LDSM.16.M88.4 R72, [R219+0x4800] ;  /* 0x00480000db48783b */ /* 0x000fe80000000200 */
[----:B------:R-:W0:Y:S02]  /*13510*/  LDGDEPBAR ;  /* 0x00000000000079af */ /* 0x000e240000000000 */
[----:B------:R-:W-:Y:S02]  /*13520*/  HMMA.16816.F32.BF16 R12, R8, R30, R12 ;  /* 0x0000001e080c723c */ /* 0x000fe4000004180c */
[----:B------:R-:W4:Y:S04]  /*13530*/  LDSM.16.M88.4 R28, [R209+0x1000] ;  /* 0x00100000d11c783b */ /* 0x000f280000000200 */
[----:B------:R-:W5:Y:S02]  /*13540*/  LDSM.16.M88.4 R8, [R222+0x4000] ;  /* 0x00400000de08783b */ /* 0x000f640000000200 */
        /* <DEDUP_REMOVED lines=8> */
[----:B------:R-:W2:Y:S04]  /*135d0*/  LDSM.16.M88.4 R24, [R221+0xc880] ;  /* 0x00c88000dd18783b */ /* 0x000ea80000000200 */
[----:B------:R-:W3:Y:S03]  /*135e0*/  LDSM.16.M88.4 R12, [R220+0x4000] ;  /* 0x00400000dc0c783b */ /* 0x000ee60000000200 */
[C---:B------:R-:W-:Y:S08]  /*135f0*/  HMMA.16816.F32.BF16 R16, R20.reuse, R56, R16 ;  /* 0x000000381410723c */ /* 0x040ff00000041810 */
[C---:B------:R-:W-:Y:S01]  /*13600*/  HMMA.16816.F32.BF16 R44, R20.reuse, R58, R44 ;  /* 0x0000003a142c723c */ /* 0x040fe2000004182c */
[----:B------:R-:W-:Y:S07]  /*13610*/  LDSM.16.M88.4 R56, [R215+0xb880] ;  /* 0x00b88000d738783b */ /* 0x000fee0000000200 */
[C---:B------:R-:W-:Y:S08]  /*13620*/  HMMA.16816.F32.BF16 R40, R20.reuse, R48, R40 ;  /* 0x000000301428723c */ /* 0x040ff00000041828 */
[C---:B------:R-:W-:Y:S01]  /*13630*/  HMMA.16816.F32.BF16 R36, R20.reuse, R50, R36 ;  /* 0x000000321424723c */ /* 0x040fe20000041824 */
[----:B------:R-:W2:Y:S07]  /*13640*/  LDSM.16.M88.4 R48, [R219+0x2000] ;  /* 0x00200000db30783b */ /* 0x000eae0000000200 */
[C---:B----4-:R-:W-:Y:S08]  /*13650*/  HMMA.16816.F32.BF16 R32, R20.reuse, R28, R32 ;  /* 0x0000001c1420723c */ /* 0x050ff00000041820 */
[----:B------:R-:W-:Y:S01]  /*13660*/  HMMA.16816.F32.BF16 R60, R20, R30, R60 ;  /* 0x0000001e143c723c */ /* 0x000fe2000004183c */
[----:B------:R-:W4:Y:S04]  /*13670*/  LDSM.16.M88.4 R28, [R219+0x2800] ;  /* 0x00280000db1c783b */ /* 0x000f280000000200 */
[----:B------:R-:W3:Y:S03]  /*13680*/  LDSM.16.M88.4 R20, [R218+0x4000] ;  /* 0x00400000da14783b */ /* 0x000ee60000000200 */
        /* <DEDUP_REMOVED lines=8> */
[----:B------:R-:W2:Y:S04]  /*13710*/  LDSM.16.M88.4 R24, [R215+0xc880] ;  /* 0x00c88000d718783b */ /* 0x000ea80000000200 */
[----:B------:R-:W5:Y:S03]  /*13720*/  LDSM.16.M88.4 R8, [R217+0x4000] ;  /* 0x00400000d908783b */ /* 0x000f660000000200 */
[C---:B---3--:R-:W-:Y:S08]  /*13730*/  HMMA.16816.F32.BF16 R16, R12.reuse, R68, R16 ;  /* 0x000000440c10723c */ /* 0x048ff00000041810 */
[C---:B------:R-:W-:Y:S01]  /*13740*/  HMMA.16816.F32.BF16 R44, R12.reuse, R70, R44 ;  /* 0x000000460c2c723c */ /* 0x040fe2000004182c */
[----:B------:R-:W-:Y:S07]  /*13750*/  LDSM.16.M88.4 R68, [R221+0xd080] ;  /* 0x00d08000dd44783b */ /* 0x000fee0000000200 */
[C---:B------:R-:W-:Y:S08]  /*13760*/  HMMA.16816.F32.BF16 R40, R12.reuse, R48, R40 ;  /* 0x000000300c28723c */ /* 0x040ff00000041828 */
[C---:B------:R-:W-:Y:S01]  /*13770*/  HMMA.16816.F32.BF16 R36, R12.reuse, R50, R36 ;  /* 0x000000320c24723c */ /* 0x040fe20000041824 */
[----:B------:R-:W-:Y:S07]  /*13780*/  LDSM.16.M88.4 R48, [R222+0x8000] ;  /* 0x00800000de30783b */ /* 0x000fee0000000200 */
[C---:B----4-:R-:W-:Y:S08]  /*13790*/  HMMA.16816.F32.BF16 R32, R12.reuse, R28, R32 ;  /* 0x0000001c0c20723c */ /* 0x050ff00000041820 */
[----:B------:R-:W-:Y:S01]  /*137a0*/  HMMA.16816.F32.BF16 R60, R12, R30, R60 ;  /* 0x0000001e0c3c723c */ /* 0x000fe2000004183c */
[----:B------:R-:W3:Y:S04]  /*137b0*/  LDSM.16.M88.4 R28, [R209+0x2000] ;  /* 0x00200000d11c783b */ /* 0x000ee80000000200 */
[----:B------:R-:W4:Y:S03]  /*137c0*/  LDSM.16.M88.4 R12, [R209+0x2800] ;  /* 0x00280000d10c783b */ /* 0x000f260000000200 */
[C---:B------:R-:W-:Y:S08]  /*137d0*/  HMMA.16816.F32.BF16 R16, R20.reuse, R56, R16 ;  /* 0x000000381410723c */ /* 0x040ff00000041810 */
[C---:B------:R-:W-:Y:S01]  /*137e0*/  HMMA.16816.F32.BF16 R44, R20.reuse, R58, R44 ;  /* 0x0000003a142c723c */ /* 0x040fe2000004182c */
[----:B------:R-:W3:Y:S07]  /*137f0*/  LDSM.16.M88.4 R56, [R221+0xd880] ;  /* 0x00d88000dd38783b */ /* 0x000eee0000000200 */
[C---:B-1----:R-:W-:Y:S08]  /*13800*/  HMMA.16816.F32.BF16 R40, R20.reuse, R52, R40 ;  /* 0x000000341428723c */ /* 0x042ff00000041828 */
[C---:B------:R-:W-:Y:S01]  /*13810*/  HMMA.16816.F32.BF16 R36, R20.reuse, R54, R36 ;  /* 0x000000361424723c */ /* 0x040fe20000041824 */
[----:B------:R-:W1:Y:S07]  /*13820*/  LDSM.16.M88.4 R52, [R221+0xe080] ;  /* 0x00e08000dd34783b */ /* 0x000e6e0000000200 */
[C---:B--2---:R-:W-:Y:S08]  /*13830*/  HMMA.16816.F32.BF16 R32, R20.reuse, R24, R32 ;  /* 0x000000181420723c */ /* 0x044ff00000041820 */
[----:B------:R-:W-:Y:S01]  /*13840*/  HMMA.16816.F32.BF16 R60, R20, R26, R60 ;  /* 0x0000001a143c723c */ /* 0x000fe2000004183c */
[----:B------:R-:W-:Y:S04]  /*13850*/  LDSM.16.M88.4 R24, [R220+0x8000] ;  /* 0x00800000dc18783b */ /* 0x000fe80000000200 */
[----:B------:R-:W2:Y:S03]  /*13860*/  LDSM.16.M88.4 R20, [R219+0x3000] ;  /* 0x00300000db14783b */ /* 0x000ea60000000200 */
[C---:B-----5:R-:W-:Y:S08]  /*13870*/  HMMA.16816.F32.BF16 R16, R8.reuse, R64, R16 ;  /* 0x000000400810723c */ /* 0x060ff00000041810 */
[C---:B------:R-:W-:Y:S01]  /*13880*/  HMMA.16816.F32.BF16 R44, R8.reuse, R66, R44 ;  /* 0x00000042082c723c */ /* 0x040fe2000004182c */
[----:B------:R-:W5:Y:S07]  /*13890*/  LDSM.16.M88.4 R64, [R219+0x3800] ;  /* 0x00380000db40783b */ /* 0x000f6e0000000200 */
[C---:B---3--:R-:W-:Y:S08]  /*138a0*/  HMMA.16816.F32.BF16 R40, R8.reuse, R28, R40 ;  /* 0x0000001c0828723c */ /* 0x048ff00000041828 */
[C---:B------:R-:W-:Y:S01]  /*138b0*/  HMMA.16816.F32.BF16 R36, R8.reuse, R30, R36 ;  /* 0x0000001e0824723c */ /* 0x040fe20000041824 */
[----:B------:R-:W3:Y:S07]  /*138c0*/  LDSM.16.M88.4 R28, [R219+0x4000] ;  /* 0x00400000db1c783b */ /* 0x000eee0000000200 */
[C---:B----4-:R-:W-:Y:S08]  /*138d0*/  HMMA.16816.F32.BF16 R32, R8.reuse, R12, R32 ;  /* 0x0000000c0820723c */ /* 0x050ff00000041820 */
[----:B------:R-:W-:Y:S01]  /*138e0*/  HMMA.16816.F32.BF16 R60, R8, R14, R60 ;  /* 0x0000000e083c723c */ /* 0x000fe2000004183c */
[----:B------:R-:W-:Y:S04]  /*138f0*/  LDSM.16.M88.4 R8, [R218+0x8000] ;  /* 0x00800000da08783b */ /* 0x000fe80000000200 */
[----:B------:R-:W4:Y:S03]  /*13900*/  LDSM.16.M88.4 R12, [R215+0xd080] ;  /* 0x00d08000d70c783b */ /* 0x000f260000000200 */
[C---:B------:R-:W-:Y:S08]  /*13910*/  HMMA.16816.F32.BF16 R16, R48.reuse, R68, R16 ;  /* 0x000000443010723c */ /* 0x040ff00000041810 */
[C---:B------:R-:W-:Y:S01]  /*13920*/  HMMA.16816.F32.BF16 R44, R48.reuse, R70, R44 ;  /* 0x00000046302c723c */ /* 0x040fe2000004182c */
[----:B------:R-:W-:Y:S07]  /*13930*/  LDSM.16.M88.4 R68, [R221+0xf880] ;  /* 0x00f88000dd44783b */ /* 0x000fee0000000200 */
[C---:B------:R-:W-:Y:S08]  /*13940*/  HMMA.16816.F32.BF16 R40, R48.reuse, R56, R40 ;  /* 0x000000383028723c */ /* 0x040ff00000041828 */
[C---:B------:R-:W-:Y:S01]  /*13950*/  HMMA.16816.F32.BF16 R36, R48.reuse, R58, R36 ;  /* 0x0000003a3024723c */ /* 0x040fe20000041824 */
[----:B------:R-:W3:Y:S07]  /*13960*/  LDSM.16.M88.4 R56, [R215+0xd880] ;  /* 0x00d88000d738783b */ /* 0x000eee0000000200 */
[C---:B-1----:R-:W-:Y:S08]  /*13970*/  HMMA.16816.F32.BF16 R32, R48.reuse, R52, R32 ;  /* 0x000000343020723c */ /* 0x042ff00000041820 */
[----:B------:R-:W-:Y:S01]  /*13980*/  HMMA.16816.F32.BF16 R60, R48, R54, R60 ;  /* 0x00000036303c723c */ /* 0x000fe2000004183c */
[----:B------:R-:W1:Y:S04]  /*13990*/  LDSM.16.M88.4 R52, [R215+0xe080] ;  /* 0x00e08000d734783b */ /* 0x000e680000000200 */
[----:B------:R-:W-:Y:S03]  /*139a0*/  LDSM.16.M88.4 R48, [R209+0x3000] ;  /* 0x00300000d130783b */ /* 0x000fe60000000200 */
[C---:B--2---:R-:W-:Y:S08]  /*139b0*/  HMMA.16816.F32.BF16 R16, R24.reuse, R20, R16 ;  /* 0x000000141810723c */ /* 0x044ff00000041810 */
[C---:B------:R-:W-:Y:S01]  /*139c0*/  HMMA.16816.F32.BF16 R44, R24.reuse, R22, R44 ;  /* 0x00000016182c723c */ /* 0x040fe2000004182c */
[----:B------:R-:W2:Y:S07]  /*139d0*/  LDSM.16.M88.4 R20, [R217+0x8000] ;  /* 0x00800000d914783b */ /* 0x000eae0000000200 */
[C---:B-----5:R-:W-:Y:S08]  /*139e0*/  HMMA.16816.F32.BF16 R40, R24.reuse, R64, R40 ;  /* 0x000000401828723c */ /* 0x060ff00000041828 */
[C---:B------:R-:W-:Y:S01]  /*139f0*/  HMMA.16816.F32.BF16 R36, R24.reuse, R66, R36 ;  /* 0x000000421824723c */ /* 0x040fe20000041824 */
[----:B------:R-:W-:Y:S07]  /*13a00*/  LDSM.16.M88.4 R64, [R222+0xc000] ;  /* 0x00c00000de40783b */ /* 0x000fee0000000200 */
[C---:B---3--:R-:W-:Y:S08]  /*13a10*/  HMMA.16816.F32.BF16 R32, R24.reuse, R28, R32 ;  /* 0x0000001c1820723c */ /* 0x048ff00000041820 */
[----:B------:R-:W-:Y:S01]  /*13a20*/  HMMA.16816.F32.BF16 R60, R24, R30, R60 ;  /* 0x0000001e183c723c */ /* 0x000fe2000004183c */
[----:B------:R-:W3:Y:S04]  /*13a30*/  LDSM.16.M88.4 R28, [R209+0x3800] ;  /* 0x00380000d11c783b */ /* 0x000ee80000000200 */
[----:B------:R-:W5:Y:S03]  /*13a40*/  LDSM.16.M88.4 R24, [R209+0x4000] ;  /* 0x00400000d118783b */ /* 0x000f660000000200 */
[C---:B----4-:R-:W-:Y:S08]  /*13a50*/  HMMA.16816.F32.BF16 R16, R8.reuse, R12, R16 ;  /* 0x0000000c0810723c */ /* 0x050ff00000041810 */
[C---:B------:R-:W-:Y:S01]  /*13a60*/  HMMA.16816.F32.BF16 R44, R8.reuse, R14, R44 ;  /* 0x0000000e082c723c */ /* 0x040fe2000004182c */
[----:B------:R-:W4:Y:S07]  /*13a70*/  LDSM.16.M88.4 R12, [R221+0xe880] ;  /* 0x00e88000dd0c783b */ /* 0x000f2e0000000200 */
[C---:B------:R-:W-:Y:S08]  /*13a80*/  HMMA.16816.F32.BF16 R40, R8.reuse, R56, R40 ;  /* 0x000000380828723c */ /* 0x040ff00000041828 */
[C---:B------:R-:W-:Y:S01]  /*13a90*/  HMMA.16816.F32.BF16 R36, R8.reuse, R58, R36 ;  /* 0x0000003a0824723c */ /* 0x040fe20000041824 */
[----:B------:R-:W-:Y:S07]  /*13aa0*/  LDSM.16.M88.4 R56, [R220+0xc000] ;  /* 0x00c00000dc38783b */ /* 0x000fee0000000200 */
[C---:B-1----:R-:W-:Y:S08]  /*13ab0*/  HMMA.16816.F32.BF16 R32, R8.reuse, R52, R32 ;  /* 0x000000340820723c */ /* 0x042ff00000041820 */
[----:B------:R-:W-:Y:S01]  /*13ac0*/  HMMA.16816.F32.BF16 R60, R8, R54, R60 ;  /* 0x00000036083c723c */ /* 0x000fe2000004183c */
[----:B------:R-:W1:Y:S04]  /*13ad0*/  LDSM.16.M88.4 R8, [R221+0xf080] ;  /* 0x00f08000dd08783b */ /* 0x000e680000000200 */
[----:B------:R-:W1:Y:S03]  /*13ae0*/  LDSM.16.M88.4 R52, [R219+0x5000] ;  /* 0x00500000db34783b */ /* 0x000e660000000200 */
[C---:B--2---:R-:W-:Y:S08]  /*13af0*/  HMMA.16816.F32.BF16 R16, R20.reuse, R48, R16 ;  /* 0x000000301410723c */ /* 0x044ff00000041810 */
[C---:B------:R-:W-:Y:S01]  /*13b00*/  HMMA.16816.F32.BF16 R44, R20.reuse, R50, R44 ;  /* 0x00000032142c723c */ /* 0x040fe2000004182c */
[----:B------:R-:W2:Y:S07]  /*13b10*/  LDSM.16.M88.4 R48, [R219+0x5800] ;  /* 0x00580000db30783b */ /* 0x000eae0000000200 */
[C---:B---3--:R-:W-:Y:S08]  /*13b20*/  HMMA.16816.F32.BF16 R40, R20.reuse, R28, R40 ;  /* 0x0000001c1428723c */ /* 0x048ff00000041828 */
[C---:B------:R-:W-:Y:S01]  /*13b30*/  HMMA.16816.F32.BF16 R36, R20.reuse, R30, R36 ;  /* 0x0000001e1424723c */ /* 0x040fe20000041824 */
[----:B------:R-:W-:Y:S07]  /*13b40*/  LDSM.16.M88.4 R28, [R218+0xc000] ;  /* 0x00c00000da1c783b */ /* 0x000fee0000000200 */
[C---:B-----5:R-:W-:Y:S08]  /*13b50*/  HMMA.16816.F32.BF16 R32, R20.reuse, R24, R32 ;  /* 0x000000181420723c */ /* 0x060ff00000041820 */
[----:B------:R-:W-:Y:S01]  /*13b60*/  HMMA.16816.F32.BF16 R60, R20, R26, R60 ;  /* 0x0000001a143c723c */ /* 0x000fe2000004183c */
[----:B------:R-:W3:Y:S04]  /*13b70*/  LDSM.16.M88.4 R24, [R215+0xe880] ;  /* 0x00e88000d718783b */ /* 0x000ee80000000200 */
[----:B------:R-:W5:Y:S03]  /*13b80*/  LDSM.16.M88.4 R20, [R215+0xf080] ;  /* 0x00f08000d714783b */ /* 0x000f660000000200 */
[C---:B----4-:R-:W-:Y:S08]  /*13b90*/  HMMA.16816.F32.BF16 R16, R64.reuse, R12, R16 ;  /* 0x0000000c4010723c */ /* 0x050ff00000041810 */
[C---:B------:R-:W-:Y:S01]  /*13ba0*/  HMMA.16816.F32.BF16 R44, R64.reuse, R14, R44 ;  /* 0x0000000e402c723c */ /* 0x040fe2000004182c */
[----:B------:R-:W-:Y:S07]  /*13bb0*/  LDSM.16.M88.4 R12, [R217+0xc000] ;  /* 0x00c00000d90c783b */ /* 0x000fee0000000200 */
[C---:B-1----:R-:W-:Y:S08]  /*13bc0*/  HMMA.16816.F32.BF16 R40, R64.reuse, R8, R40 ;  /* 0x000000084028723c */ /* 0x042ff00000041828 */
[C---:B------:R-:W-:Y:S01]  /*13bd0*/  HMMA.16816.F32.BF16 R36, R64.reuse, R10, R36 ;  /* 0x0000000a4024723c */ /* 0x040fe20000041824 */
[----:B------:R-:W-:Y:S07]  /*13be0*/  LDSM.16.M88.4 R8, [R209+0x4800] ;  /* 0x00480000d108783b */ /* 0x000fee0000000200 */
[C---:B------:R-:W-:Y:S08]  /*13bf0*/  HMMA.16816.F32.BF16 R32, R64.reuse, R68, R32 ;  /* 0x000000444020723c */ /* 0x040ff00000041820 */
[----:B------:R-:W-:Y:S01]  /*13c00*/  HMMA.16816.F32.BF16 R60, R64, R70, R60 ;  /* 0x00000046403c723c */ /* 0x000fe2000004183c */
[----:B------:R-:W1:Y:S07]  /*13c10*/  LDSM.16.M88.4 R64, [R215+0xf880] ;  /* 0x00f88000d740783b */ /* 0x000e6e0000000200 */
[C---:B------:R-:W-:Y:S08]  /*13c20*/  HMMA.16816.F32.BF16 R16, R56.reuse, R72, R16 ;  /* 0x000000483810723c */ /* 0x040ff00000041810 */
[C---:B------:R-:W-:Y:S08]  /*13c30*/  HMMA.16816.F32.BF16 R44, R56.reuse, R74, R44 ;  /* 0x0000004a382c723c */ /* 0x040ff0000004182c */
[C---:B------:R-:W-:Y:S08]  /*13c40*/  HMMA.16816.F32.BF16 R40, R56.reuse, R52, R40 ;  /* 0x000000343828723c */ /* 0x040ff00000041828 */
[C---:B------:R-:W-:Y:S01]  /*13c50*/  HMMA.16816.F32.BF16 R52, R56.reuse, R54, R36 ;  /* 0x000000363834723c */ /* 0x040fe20000041824 */
[----:B------:R-:W4:Y:S07]  /*13c60*/  LDSM.16.M88.4 R36, [R209+0x5000] ;  /* 0x00500000d124783b */ /* 0x000f2e0000000200 */
[C---:B--2---:R-:W-:Y:S08]  /*13c70*/  HMMA.16816.F32.BF16 R32, R56.reuse, R48, R32 ;  /* 0x000000303820723c */ /* 0x044ff00000041820 */
[----:B------:R-:W-:Y:S08]  /*13c80*/  HMMA.16816.F32.BF16 R60, R56, R50, R60 ;  /* 0x00000032383c723c */ /* 0x000ff0000004183c */
[C---:B---3--:R-:W-:Y:S08]  /*13c90*/  HMMA.16816.F32.BF16 R16, R28.reuse, R24, R16 ;  /* 0x000000181c10723c */ /* 0x048ff00000041810 */
[----:B------:R-:W-:Y:S01]  /*13ca0*/  HMMA.16816.F32.BF16 R44, R28, R26, R44 ;  /* 0x0000001a1c2c723c */ /* 0x000fe2000004182c */
[----:B------:R-:W2:Y:S01]  /*13cb0*/  LDSM.16.M88.4 R24, [R209+0x5800] ;  /* 0x00580000d118783b */ /* 0x000ea20000000200 */
[----:B------:R-:W-:-:S06]  /*13cc0*/  DEPBAR.LE SB0, 0x0 ;  /* 0x000080000000791a */ /* 0x000fcc0000000000 */
[C---:B-----5:R-:W-:Y:S08]  /*13cd0*/  HMMA.16816.F32.BF16 R40, R28.reuse, R20, R40 ;  /* 0x000000141c28723c */ /* 0x060ff00000041828 */
[C---:B------:R-:W-:Y:S08]  /*13ce0*/  HMMA.16816.F32.BF16 R52, R28.reuse, R22, R52 ;  /* 0x000000161c34723c */ /* 0x040ff00000041834 */
[C---:B-1----:R-:W-:Y:S08]  /*13cf0*/  HMMA.16816.F32.BF16 R32, R28.reuse, R64, R32 ;  /* 0x000000401c20723c */ /* 0x042ff00000041820 */
[----:B------:R-:W-:Y:S08]  /*13d00*/  HMMA.16816.F32.BF16 R60, R28, R66, R60 ;  /* 0x000000421c3c723c */ /* 0x000ff0000004183c */
[C---:B------:R-:W-:Y:S08]  /*13d10*/  HMMA.16816.F32.BF16 R16, R12.reuse, R8, R16 ;  /* 0x000000080c10723c */ /* 0x040ff00000041810 */
[C---:B------:R-:W-:Y:S08]  /*13d20*/  HMMA.16816.F32.BF16 R44, R12.reuse, R10, R44 ;  /* 0x0000000a0c2c723c */ /* 0x040ff0000004182c */
[C---:B----4-:R-:W-:Y:S08]  /*13d30*/  HMMA.16816.F32.BF16 R40, R12.reuse, R36, R40 ;  /* 0x000000240c28723c */ /* 0x050ff00000041828 */
[----:B------:R-:W-:Y:S01]  /*13d40*/  HMMA.16816.F32.BF16 R52, R12, R38, R52 ;  /* 0x000000260c34723c */ /* 0x000fe20000041834 */
[----:B------:R-:W-:-:S02]  /*13d50*/  FMUL.FTZ R0, R16, c[0x0][0x320] ;  /* 0x0000c80010007a20 */ /* 0x000fc40000410000 */
[----:B------:R-:W-:Y:S02]  /*13d60*/  FMUL.FTZ R9, R17, c[0x0][0x320] ;  /* 0x0000c80011097a20 */ /* 0x000fe40000410000 */
[----:B------:R-:W-:Y:S02]  /*13d70*/  FMUL.FTZ R8, R18, c[0x0][0x320] ;  /* 0x0000c80012087a20 */ /* 0x000fe40000410000 */
[----:B------:R-:W-:Y:S01]  /*13d80*/  FMUL.FTZ R10, R19, c[0x0][0x320] ;  /* 0x0000c800130a7a20 */ /* 0x000fe20000410000 */
[C---:B--2---:R-:W-:Y:S01]  /*13d90*/  HMMA.16816.F32.BF16 R32, R12.reuse, R24, R32 ;  /* 0x000000180c20723c */ /* 0x044fe20000041820 */
[----:B------:R-:W-:Y:S01]  /*13da0*/  FMUL.FTZ R11, R44, c[0x0][0x320] ;  /* 0x0000c8002c0b7a20 */ /* 0x000fe20000410000 */
[----:B------:R-:W1:Y:S06]  /*13db0*/  MUFU.TANH R0, R0 ;  /* 0x0000000000007308 */ /* 0x000e6c0000002400 */
[----:B------:R-:W-:Y:S02]  /*13dc0*/  HMMA.16816.F32.BF16 R60, R12, R26, R60 ;  /* 0x0000001a0c3c723c */ /* 0x000fe4000004183c */
[----:B------:R-:W2:Y:S05]  /*13dd0*/  MUFU.TANH R9, R9 ;  /* 0x0000000900097308 */ /* 0x000eaa0000002400 */
[----:B------:R-:W-:-:S03]  /*13de0*/  FMUL.FTZ R12, R45, c[0x0][0x320] ;  /* 0x0000c8002d0c7a20 */ /* 0x000fc60000410000 */
[----:B------:R-:W3:Y:S08]  /*13df0*/  MUFU.TANH R8, R8 ;  /* 0x0000000800087308 */ /* 0x000ef00000002400 */
[----:B------:R-:W4:Y:S08]  /*13e00*/  MUFU.TANH R10, R10 ;  /* 0x0000000a000a7308 */ /* 0x000f300000002400 */
[----:B------:R-:W1:Y:S08]  /*13e10*/  MUFU.TANH R11, R11 ;  /* 0x0000000b000b7308 */ /* 0x000e700000002400 */
[----:B------:R-:W1:Y:S01]  /*13e20*/  MUFU.TANH R12, R12 ;  /* 0x0000000c000c7308 */ /* 0x000e620000002400 */
[----:B------:R-:W-:Y:S06]  /*13e30*/  BAR.SYNC.DEFER_BLOCKING 0x0 ;  /* 0x0000000000007b1d */ /* 0x000fec0000010000 */
[----:B------:R-:W-:Y:S05]  /*13e40*/  @!P0 BRA `(.L_x_1501) ;  /* 0x000001f000008947 */ /* 0x000fea0003800000 */
[----:B--234-:R-:W-:Y:S01]  /*13e50*/  IADD3 R13, -R196, 0x30, RZ ;  /* 0x00000030c40d7810 */ /* 0x01cfe20007ffe1ff */
[----:B------:R-:W-:Y:S01]  /*13e60*/  UIADD3 UR5, UR13, -0x2, URZ ;  /* 0xfffffffe0d057890 */ /* 0x000fe2000fffe03f */
[----:B------:R-:W-:-:S02]  /*13e70*/  IMAD.U32 R17, RZ, RZ, UR8 ;  /* 0x00000008ff117e24 */ /* 0x000fc4000f8e00ff */
[----:B------:R-:W-:Y:S01]  /*13e80*/  ISETP.GE.AND P0, PT, R13, 0x21, PT ;  /* 0x000000210d00780c */ /* 0x000fe20003f06270 */
[----:B------:R-:W-:Y:S01]  /*13e90*/  USHF.R.S32.HI UR4, URZ, 0x1f, UR5 ;  /* 0x0000001f3f047899 */ /* 0x000fe20008011405 */
[----:B------:R-:W-:Y:S01]  /*13ea0*/  IMAD.U32 R15, RZ, RZ, UR7 ;  /* 0x00000007ff0f7e24 */ /* 0x000fe2000f8e00ff */
[----:B------:R-:W-:Y:S02]  /*13eb0*/  UIMAD UR9, UR9, UR5, URZ ;  /* 0x00000005090972a4 */ /* 0x000fe4000f8e023f */
        /* <DEDUP_REMOVED lines=24> */
.L_x_1501:
[----:B--234-:R-:W-:Y:S01]  /*14040*/  LOP3.LUT R18, R6, 0xffffffe0, RZ, 0xc0, !PT ;  /* 0xffffffe006127812 */ /* 0x01cfe200078ec0ff */
[----:B------:R-:W-:Y:S01]  /*14050*/  FMUL.FTZ R21, R40, c[0x0][0x320] ;  /* 0x0000c80028157a20 */ /* 0x000fe20000410000 */
[----:B------:R-:W-:Y:S01]  /*14060*/  SHF.R.S32.HI R16, RZ, 0x1f, R7 ;  /* 0x0000001fff107819 */ /* 0x000fe20000011407 */
[----:B------:R-:W-:Y:S01]  /*14070*/  FMUL.FTZ R15, R41, c[0x0][0x320] ;  /* 0x0000c800290f7a20 */ /* 0x000fe20000410000 */
[----:B------:R-:W-:Y:S01]  /*14080*/  LEA.HI R6, R4, R97, RZ, 0x2 ;  /* 0x0000006104067211 */ /* 0x000fe200078f10ff */
[----:B------:R-:W-:Y:S01]  /*14090*/  FMUL.FTZ R14, R52, c[0x0][0x320] ;  /* 0x0000c800340e7a20 */ /* 0x000fe20000410000 */
[----:B------:R-:W-:Y:S01]  /*140a0*/  LEA.HI R4, R16, R7, RZ, 0x3 ;  /* 0x0000000710047211 */ /* 0x000fe200078f18ff */
[----:B------:R-:W-:Y:S01]  /*140b0*/  IMAD.IADD R16, R97, 0x1, -R18 ;  /* 0x0000000161107824 */ /* 0x000fe200078e0a12 */
[----:B------:R-:W-:Y:S01]  /*140c0*/  LOP3.LUT R6, R6, 0xfffffffc, RZ, 0xc0, !PT ;  /* 0xfffffffc06067812 */ /* 0x000fe200078ec0ff */
[----:B------:R-:W2:Y:S01]  /*140d0*/  MUFU.TANH R21, R21 ;  /* 0x0000001500157308 */ /* 0x000ea20000002400 */
[----:B------:R-:W-:Y:S01]  /*140e0*/  LOP3.LUT R4, R4, 0xffffff8, RZ, 0xc0, !PT ;  /* 0x0ffffff804047812 */ /* 0x000fe200078ec0ff */
[----:B------:R-:W-:Y:S01]  /*140f0*/  FMUL.FTZ R13, R53, c[0x0][0x320] ;  /* 0x0000c800350d7a20 */ /* 0x000fe20000410000 */
[----:B------:R-:W-:Y:S01]  /*14100*/  SHF.R.S32.HI R17, RZ, 0x1f, R16 ;  /* 0x0000001fff117819 */ /* 0x000fe20000011410 */
[----:B------:R-:W-:Y:S01]  /*14110*/  IMAD.IADD R97, R97, 0x1, -R6 ;  /* 0x0000000161617824 */ /* 0x000fe200078e0a06 */
[----:B------:R-:W-:Y:S01]  /*14120*/  PLOP3.LUT P1, PT, PT, PT, UP2, 0x80, 0x0 ;  /* 0x000000000000781c */ /* 0x000fe20003f2f028 */
[----:B------:R-:W-:Y:S01]  /*14130*/  IMAD.IADD R4, R7, 0x1, -R4 ;  /* 0x0000000107047824 */ /* 0x000fe200078e0a04 */
[----:B------:R-:W-:Y:S01]  /*14140*/  LEA.HI R7, R17, R16, RZ, 0x2 ;  /* 0x0000001011077211 */ /* 0x000fe200078f10ff */
[----:B------:R-:W3:Y:S01]  /*14150*/  MUFU.TANH R15, R15 ;  /* 0x0000000f000f7308 */ /* 0x000ee20000002400 */
[----:B------:R-:W-:Y:S01]  /*14160*/  LEA.HI R6, R97, R97, RZ, 0x1 ;  /* 0x0000006161067211 */ /* 0x000fe200078f08ff */
[----:B------:R-:W-:Y:S01]  /*14170*/  FMUL.FTZ R32, R32, c[0x0][0x320] ;  /* 0x0000c80020207a20 */ /* 0x000fe20000410000 */
[----:B------:R-:W-:Y:S01]  /*14180*/  LEA.HI.SX32 R17, R7, UR18, 0x1e ;  /* 0x0000001207117c11 */ /* 0x000fe2000f8ff2ff */
[----:B------:R-:W-:Y:S01]  /*14190*/  FMUL.FTZ R33, R33, c[0x0][0x320] ;  /* 0x0000c80021217a20 */ /* 0x000fe20000410000 */
[----:B------:R-:W-:Y:S01]  /*141a0*/  LOP3.LUT R6, R6, 0x1ffffffe, RZ, 0xc0, !PT ;  /* 0x1ffffffe06067812 */ /* 0x000fe200078ec0ff */
[----:B------:R-:W-:Y:S01]  /*141b0*/  FMUL.FTZ R60, R60, c[0x0][0x320] ;  /* 0x0000c8003c3c7a20 */ /* 0x000fe20000410000 */
[----:B------:R-:W-:Y:S01]  /*141c0*/  PLOP3.LUT P0, PT, PT, PT, UP2, 0x80, 0x0 ;  /* 0x000000000000781c */ /* 0x000fe20003f0f028 */
[----:B------:R-:W-:Y:S01]  /*141d0*/  IMAD R4, R4, 0x10, R17 ;  /* 0x0000001004047824 */ /* 0x000fe200078e0211 */
[----:B------:R-:W-:Y:S01]  /*141e0*/  LOP3.LUT R7, R7, 0x7ffffffc, RZ, 0xc0, !PT ;  /* 0x7ffffffc07077812 */ /* 0x000fe200078ec0ff */
[----:B------:R-:W-:Y:S01]  /*141f0*/  IMAD.IADD R197, R97, 0x1, -R6 ;  /* 0x0000000161c57824 */ /* 0x000fe200078e0a06 */
[----:B------:R-:W4:Y:S01]  /*14200*/  MUFU.TANH R14, R14 ;  /* 0x0000000e000e7308 */ /* 0x000f220000002400 */
[----:B------:R-:W-:Y:S01]  /*14210*/  FMUL.FTZ R61, R61, c[0x0][0x320] ;  /* 0x0000c8003d3d7a20 */ /* 0x000fe20000410000 */
[----:B------:R-:W-:Y:S01]  /*14220*/  @UP2 USHF.L.U32 UR17, UR17, 0x7, URZ ;  /* 0x0000000711112899 */ /* 0x000fe2000800063f */
[----:B------:R-:W-:Y:S01]  /*14230*/  IMAD R197, R197, 0x8, R4 ;  /* 0x00000008c5c57824 */ /* 0x000fe200078e0204 */
[----:B------:R-:W-:Y:S01]  /*14240*/  ULDC.64 UR4, c[0x0][0x2c8] ;  /* 0x0000b20000047ab9 */ /* 0x000fe20000000a00 */
[----:B------:R-:W-:Y:S01]  /*14250*/  IMAD.IADD R198, R16, 0x1, -R7 ;  /* 0x0000000110c67824 */ /* 0x000fe200078e0a07 */
[----:B------:R-:W-:Y:S01]  /*14260*/  UIADD3 UR13, UR13, -0x2, URZ ;  /* 0xfffffffe0d0d7890 */ /* 0x000fe2000fffe03f */
[----:B------:R-:W-:Y:S01]  /*14270*/  @P1 IMAD.HI.U32 R17, R197, c[0x0][0x2c8], RZ ;  /* 0x0000b200c5111a27 */ /* 0x000fe200078e00ff */
[----:B------:R-:W5:Y:S01]  /*14280*/  MUFU.TANH R13, R13 ;  /* 0x0000000d000d7308 */ /* 0x000f620000002400 */
[----:B------:R-:W0:Y:S02]  /*14290*/  LDGDEPBAR ;  /* 0x00000000000079af */ /* 0x000e240000000000 */
[----:B------:R-:W-:Y:S01]  /*142a0*/  IMAD.MOV.U32 R22, RZ, RZ, R197 ;  /* 0x000000ffff167224 */ /* 0x000fe200078e00c5 */
[----:B------:R-:W-:Y:S01]  /*142b0*/  @P0 SHF.R.U32.HI R22, RZ, c[0x0][0x2cc], R17 ;  /* 0x0000b300ff160a19 */ /* 0x000fe20000011611 */
[----:B------:R-:W-:-:S02]  /*142c0*/  IMAD.U32 R7, RZ, RZ, UR11 ;  /* 0x0000000bff077e24 */ /* 0x000fc4000f8e00ff */
[----:B------:R-:W-:Y:S01]  /*142d0*/  IMAD.SHL.U32 R198, R198, 0x2, RZ ;  /* 0x00000002c6c67824 */ /* 0x000fe200078e00ff */
[----:B------:R-:W1:Y:S01]  /*142e0*/  MUFU.TANH R237, R32 ;  /* 0x0000002000ed7308 */ /* 0x000e620000002400 */
[----:B------:R-:W1:Y:S01]  /*142f0*/  SHFL.IDX PT, R18, R22, RZ, 0x1c1f ;  /* 0x001c1fff16127589 */ /* 0x000e6200000e0000 */
[----:B------:R-:W-:Y:S02]  /*14300*/  FMUL.FTZ R25, R46, c[0x0][0x320] ;  /* 0x0000c8002e197a20 */ /* 0x000fe40000410000 */
[C---:B------:R-:W-:Y:S01]  /*14310*/  IADD3 R7, -R198.reuse, 0x1, R7 ;  /* 0x00000001c6077810 */ /* 0x040fe20007ffe107 */
[----:B------:R-:W2:Y:S01]  /*14320*/  SHFL.IDX PT, R20, R22, 0x1, 0x1c1f ;  /* 0x003c1f0016147f89 */ /* 0x000ea200000e0000 */
[----:B------:R-:W-:Y:S02]  /*14330*/  FMUL.FTZ R47, R47, c[0x0][0x320] ;  /* 0x0000c8002f2f7a20 */ /* 0x000fe40000410000 */
[----:B------:R-:W-:Y:S01]  /*14340*/  IADD3 R23, R7, -UR22, RZ ;  /* 0x8000001607177c10 */ /* 0x000fe2000fffe0ff */
[----:B------:R-:W1:Y:S01]  /*14350*/  MUFU.TANH R199, R33 ;  /* 0x0000002100c77308 */ /* 0x000e620000002400 */
[----:B------:R-:W-:Y:S01]  /*14360*/  IADD3 R7, -R198, UR11, RZ ;  /* 0x0000000bc6077c10 */ /* 0x000fe2000fffe1ff */
[----:B------:R-:W-:Y:S01]  /*14370*/  FMUL.FTZ R6, R42, c[0x0][0x320] ;  /* 0x0000c8002a067a20 */ /* 0x000fe20000410000 */
[----:B------:R-:W-:Y:S01]  /*14380*/  UIMAD.WIDE.U32 UR10, UR17, UR4, URZ ;  /* 0x00000004110a72a5 */ /* 0x000fe2000f8e003f */
[----:B------:R-:W-:-:S02]  /*14390*/  FMUL.FTZ R4, R43, c[0x0][0x320] ;  /* 0x0000c8002b047a20 */ /* 0x000fc40000410000 */
[----:B------:R-:W-:Y:S02]  /*143a0*/  FMUL.FTZ R19, R54, c[0x0][0x320] ;  /* 0x0000c80036137a20 */ /* 0x000fe40000410000 */
[----:B------:R-:W3:Y:S01]  /*143b0*/  MUFU.TANH R227, R60 ;  /* 0x0000003c00e37308 */ /* 0x000ee20000002400 */
[----:B------:R-:W-:Y:S01]  /*143c0*/  FMUL.FTZ R17, R55, c[0x0][0x320] ;  /* 0x0000c80037117a20 */ /* 0x000fe20000410000 */
[----:B------:R-:W-:Y:S01]  /*143d0*/  @UP2 UMOV UR9, UR11 ;  /* 0x0000000b00092c82 */ /* 0x000fe20008000000 */
[----:B------:R-:W-:Y:S01]  /*143e0*/  FMUL.FTZ R34, R34, c[0x0][0x320] ;  /* 0x0000c80022227a20 */ /* 0x000fe20000410000 */
[----:B------:R-:W-:Y:S01]  /*143f0*/  @UP2 USHF.R.U32.HI UR18, URZ, UR5, UR9 ;  /* 0x000000053f122299 */ /* 0x000fe20008011609 */
[----:B------:R-:W-:Y:S02]  /*14400*/  FMUL.FTZ R35, R35, c[0x0][0x320] ;  /* 0x0000c80023237a20 */ /* 0x000fe40000410000 */
[----:B------:R-:W-:Y:S01]  /*14410*/  FMUL.FTZ R62, R62, c[0x0][0x320] ;  /* 0x0000c8003e3e7a20 */ /* 0x000fe20000410000 */
[----:B------:R-:W3:Y:S01]  /*14420*/  MUFU.TANH R235, R61 ;  /* 0x0000003d00eb7308 */ /* 0x000ee20000002400 */
[----:B-1----:R-:W-:Y:S01]  /*14430*/  IMAD.IADD R18, R23, 0x1, R18 ;  /* 0x0000000117127824 */ /* 0x002fe200078e0212 */
[----:B------:R-:W-:Y:S01]  /*14440*/  UIADD3 UR18, UR18, UR14, -UR22 ;  /* 0x0000000e12127290 */ /* 0x000fe2000fffe816 */
[----:B------:R-:W-:-:S02]  /*14450*/  FMUL.FTZ R63, R63, c[0x0][0x320] ;  /* 0x0000c8003f3f7a20 */ /* 0x000fc40000410000 */
[----:B--2---:R-:W-:Y:S01]  /*14460*/  IMAD.IADD R20, R23, 0x1, R20 ;  /* 0x0000000117147824 */ /* 0x004fe200078e0214 */
[----:B------:R-:W-:Y:S01]  /*14470*/  IMNMX R18, R7, R18, PT ;  /* 0x0000001207127217 */ /* 0x000fe20003800200 */
[----:B------:R-:W-:Y:S01]  /*14480*/  IMAD.SHL.U32 R216, R2, 0x2, RZ ;  /* 0x0000000202d87824 */ /* 0x000fe200078e00ff */
[----:B------:R-:W1:Y:S01]  /*14490*/  MUFU.TANH R25, R25 ;  /* 0x0000001900197308 */ /* 0x000e620000002400 */
[----:B------:R-:W-:Y:S01]  /*144a0*/  UIMAD.WIDE UR4, UR18, 0x2aaaaaab, URZ ;  /* 0x2aaaaaab120478a5 */ /* 0x000fe2000f8e023f */
[C---:B------:R-:W-:Y:S01]  /*144b0*/  ISETP.GT.AND P0, PT, R18.reuse, RZ, PT ;  /* 0x000000ff1200720c */ /* 0x040fe20003f04270 */
[--C-:B------:R-:W-:Y:S01]  /*144c0*/  IMAD R214, R5, 0x2, R216.reuse ;  /* 0x0000000205d67824 */ /* 0x100fe200078e02d8 */
[----:B------:R-:W-:Y:S01]  /*144d0*/  ISETP.GT.AND P1, PT, R18, 0x1, PT ;  /* 0x000000011200780c */ /* 0x000fe20003f24270 */
[----:B------:R-:W-:Y:S01]  /*144e0*/  LDSM.16.MT88.4 R148, [R216+0x4080] ;  /* 0x00408000d894783b */ /* 0x000fe20000004200 */
[----:B------:R-:W-:Y:S01]  /*144f0*/  FSEL R16, R0, -INF , P0 ;  /* 0xff80000000107808 */ /* 0x000fe20000000000 */
[----:B------:R-:W-:Y:S01]  /*14500*/  IMAD R213, R3, 0x2, R216 ;  /* 0x0000000203d57824 */ /* 0x000fe200078e02d8 */
[C---:B------:R-:W-:Y:S01]  /*14510*/  ISETP.GT.AND P0, PT, R18.reuse, 0x8, PT ;  /* 0x000000081200780c */ /* 0x040fe20003f04270 */
[----:B------:R-:W2:Y:S01]  /*14520*/  MUFU.TANH R23, R47 ;  /* 0x0000002f00177308 */ /* 0x000ea20000002400 */
[----:B------:R-:W-:Y:S01]  /*14530*/  FSEL R31, R9, -INF , P1 ;  /* 0xff800000091f7808 */ /* 0x000fe20000800000 */
[----:B------:R-:W-:Y:S01]  /*14540*/  IMAD R212, R3, 0x2, R214 ;  /* 0x0000000203d47824 */ /* 0x000fe200078e02d6 */
[C---:B------:R-:W-:Y:S01]  /*14550*/  ISETP.GT.AND P1, PT, R18.reuse, 0x9, PT ;  /* 0x000000091200780c */ /* 0x040fe20003f24270 */
[----:B------:R-:W-:Y:S01]  /*14560*/  LDSM.16.MT88.4 R140, [R214+0x4080] ;  /* 0x00408000d68c783b */ /* 0x000fe20000004200 */
[----:B------:R-:W-:Y:S01]  /*14570*/  FSEL R29, R11, -INF , P0 ;  /* 0xff8000000b1d7808 */ /* 0x000fe20000000000 */
[----:B------:R-:W-:Y:S01]  /*14580*/  USHF.R.U32.HI UR4, URZ, 0x1f, UR5 ;  /* 0x0000001f3f047899 */ /* 0x000fe20008011605 */
[----:B------:R-:W-:Y:S01]  /*14590*/  ISETP.GT.AND P0, PT, R18, 0x10, PT ;  /* 0x000000101200780c */ /* 0x000fe20003f04270 */
[----:B------:R-:W1:Y:S01]  /*145a0*/  MUFU.TANH R6, R6 ;  /* 0x0000000600067308 */ /* 0x000e620000002400 */
[----:B------:R-:W-:Y:S01]  /*145b0*/  FSEL R27, R12, -INF , P1 ;  /* 0xff8000000c1b7808 */ /* 0x000fe20000800000 */
[----:B------:R-:W-:Y:S01]  /*145c0*/  LDSM.16.MT88.4 R132, [R213+0x4080] ;  /* 0x00408000d584783b */ /* 0x000fe20000004200 */
[C---:B------:R-:W-:Y:S01]  /*145d0*/  ISETP.GT.AND P1, PT, R18.reuse, 0x11, PT ;  /* 0x000000111200780c */ /* 0x040fe20003f24270 */
[----:B------:R-:W-:Y:S01]  /*145e0*/  ULEA.HI.SX32 UR4, UR5, UR4, 0x1d ;  /* 0x0000000405047291 */ /* 0x000fe2000f8fea3f */
[----:B------:R-:W-:Y:S01]  /*145f0*/  FSEL R21, R21, -INF , P0 ;  /* 0xff80000015157808 */ /* 0x000fe20000000000 */
[----:B------:R-:W-:Y:S01]  /*14600*/  LDSM.16.MT88.4 R40, [R216+0x5880] ;  /* 0x00588000d828783b */ /* 0x000fe20000004200 */
[C---:B------:R-:W-:Y:S01]  /*14610*/  ISETP.GT.AND P0, PT, R18.reuse, 0x18, PT ;  /* 0x000000181200780c */ /* 0x040fe20003f04270 */
[----:B------:R-:W1:Y:S01]  /*14620*/  MUFU.TANH R4, R4 ;  /* 0x0000000400047308 */ /* 0x000e620000002400 */
[----:B---3--:R-:W-:Y:S01]  /*14630*/  FSEL R15, R15, -INF , P1 ;  /* 0xff8000000f0f7808 */ /* 0x008fe20000800000 */
[----:B------:R-:W-:Y:S01]  /*14640*/  LDSM.16.MT88.4 R48, [R214+0x5880] ;  /* 0x00588000d630783b */ /* 0x000fe20000004200 */
[----:B------:R-:W-:-:S02]  /*14650*/  ISETP.GT.AND P1, PT, R18, 0x19, PT ;  /* 0x000000191200780c */ /* 0x000fc40003f24270 */
[----:B------:R-:W-:Y:S01]  /*14660*/  IMNMX R0, R7, R20, PT ;  /* 0x0000001407007217 */ /* 0x000fe20003800200 */
[----:B------:R-:W-:Y:S01]  /*14670*/  LDSM.16.MT88.4 R56, [R213+0x5880] ;  /* 0x00588000d538783b */ /* 0x000fe20000004200 */
[----:B----4-:R-:W-:Y:S01]  /*14680*/  FSEL R7, R14, -INF , P0 ;  /* 0xff8000000e077808 */ /* 0x010fe20000000000 */
[----:B------:R-:W3:Y:S01]  /*14690*/  MUFU.TANH R19, R19 ;  /* 0x0000001300137308 */ /* 0x000ee20000002400 */
[C---:B------:R-:W-:Y:S01]  /*146a0*/  ISETP.GT.AND P0, PT, R18.reuse, 0x20, PT ;  /* 0x000000201200780c */ /* 0x040fe20003f04270 */
[----:B------:R-:W-:Y:S01]  /*146b0*/  LDSM.16.MT88.4 R64, [R212+0x5880] ;  /* 0x00588000d440783b */ /* 0x000fe20000004200 */
[----:B-----5:R-:W-:Y:S02]  /*146c0*/  FSEL R11, R13, -INF , P1 ;  /* 0xff8000000d0b7808 */ /* 0x020fe40000800000 */
[----:B------:R-:W-:Y:S01]  /*146d0*/  ISETP.GT.AND P1, PT, R18, 0x21, PT ;  /* 0x000000211200780c */ /* 0x000fe20003f24270 */
[----:B------:R-:W-:Y:S01]  /*146e0*/  LDSM.16.MT88.4 R72, [R216+0x7080] ;  /* 0x00708000d848783b */ /* 0x000fe20000004200 */
[----:B------:R-:W-:Y:S01]  /*146f0*/  FMNMX.FTZ R12, R16, R31, !PT ;  /* 0x0000001f100c7209 */ /* 0x000fe20007810000 */
[----:B------:R-:W4:Y:S01]  /*14700*/  MUFU.TANH R17, R17 ;  /* 0x0000001100117308 */ /* 0x000f220000002400 */
[----:B------:R-:W-:Y:S01]  /*14710*/  FSEL R237, R237, -INF , P0 ;  /* 0xff800000eded7808 */ /* 0x000fe20000000000 */
[----:B------:R-:W-:Y:S01]  /*14720*/  LDSM.16.MT88.4 R80, [R214+0x7080] ;  /* 0x00708000d650783b */ /* 0x000fe20000004200 */
[----:B------:R-:W-:-:S02]  /*14730*/  ISETP.GT.AND P0, PT, R18, 0x28, PT ;  /* 0x000000281200780c */ /* 0x000fc40003f04270 */
[----:B------:R-:W-:Y:S01]  /*14740*/  FSEL R199, R199, -INF , P1 ;  /* 0xff800000c7c77808 */ /* 0x000fe20000800000 */
[----:B------:R-:W-:Y:S01]  /*14750*/  LDSM.16.MT88.4 R88, [R213+0x7080] ;  /* 0x00708000d558783b */ /* 0x000fe20000004200 */
[----:B------:R-:W-:Y:S01]  /*14760*/  FMNMX.FTZ R12, R29, R12, !PT ;  /* 0x0000000c1d0c7209 */ /* 0x000fe20007810000 */
[----:B------:R-:W5:Y:S01]  /*14770*/  MUFU.TANH R183, R34 ;  /* 0x0000002200b77308 */ /* 0x000f620000002400 */
[----:B------:R-:W-:Y:S01]  /*14780*/  ISETP.GT.AND P1, PT, R18, 0x29, PT ;  /* 0x000000291200780c */ /* 0x000fe20003f24270 */
[----:B------:R-:W-:Y:S01]  /*14790*/  LDSM.16.MT88.4 R96, [R212+0x7080] ;  /* 0x00708000d460783b */ /* 0x000fe20000004200 */
[----:B------:R-:W-:Y:S02]  /*147a0*/  FSEL R227, R227, -INF , P0 ;  /* 0xff800000e3e37808 */ /* 0x000fe40000000000 */
[----:B------:R-:W-:Y:S01]  /*147b0*/  FMNMX.FTZ R12, R27, R12, !PT ;  /* 0x0000000c1b0c7209 */ /* 0x000fe20007810000 */
[----:B------:R-:W-:Y:S01]  /*147c0*/  LDSM.16.MT88.4 R104, [R216+0x8880] ;  /* 0x00888000d868783b */ /* 0x000fe20000004200 */
[C---:B------:R-:W-:Y:S01]  /*147d0*/  ISETP.GT.AND P0, PT, R0.reuse, RZ, PT ;  /* 0x000000ff0000720c */ /* 0x040fe20003f04270 */
[----:B------:R-:W1:Y:S01]  /*147e0*/  MUFU.TANH R181, R35 ;  /* 0x0000002300b57308 */ /* 0x000e620000002400 */
[----:B------:R-:W-:Y:S01]  /*147f0*/  FSEL R235, R235, -INF , P1 ;  /* 0xff800000ebeb7808 */ /* 0x000fe20000800000 */
[----:B------:R-:W-:Y:S01]  /*14800*/  LDSM.16.MT88.4 R112, [R214+0x8880] ;  /* 0x00888000d670783b */ /* 0x000fe20000004200 */
[----:B------:R-:W-:-:S02]  /*14810*/  ISETP.GT.AND P1, PT, R0, 0x1, PT ;  /* 0x000000010000780c */ /* 0x000fc40003f24270 */
[----:B------:R-:W-:Y:S01]  /*14820*/  FMNMX.FTZ R12, R21, R12, !PT ;  /* 0x0000000c150c7209 */ /* 0x000fe20007810000 */
[----:B------:R-:W-:Y:S01]  /*14830*/  LDSM.16.MT88.4 R120, [R213+0x8880] ;  /* 0x00888000d578783b */ /* 0x000fe20000004200 */
[----:B------:R-:W-:Y:S01]  /*14840*/  FSEL R8, R8, -INF , P0 ;  /* 0xff80000008087808 */ /* 0x000fe20000000000 */
[----:B------:R-:W3:Y:S01]  /*14850*/  MUFU.TANH R179, R62 ;  /* 0x0000003e00b37308 */ /* 0x000ee20000002400 */
[----:B------:R-:W-:Y:S01]  /*14860*/  ISETP.GT.AND P0, PT, R0, 0x8, PT ;  /* 0x000000080000780c */ /* 0x000fe20003f04270 */
[----:B------:R-:W-:Y:S01]  /*14870*/  LDSM.16.MT88.4 R172, [R212+0x4880] ;  /* 0x00488000d4ac783b */ /* 0x000fe20000004200 */
[----:B------:R-:W-:Y:S02]  /*14880*/  FSEL R33, R10, -INF , P1 ;  /* 0xff8000000a217808 */ /* 0x000fe40000800000 */
[----:B------:R-:W-:Y:S01]  /*14890*/  FMNMX.FTZ R10, R15, R12, !PT ;  /* 0x0000000c0f0a7209 */ /* 0x000fe20007810000 */
[----:B------:R-:W-:Y:S01]  /*148a0*/  LDSM.16.MT88.4 R168, [R216+0x6080] ;  /* 0x00608000d8a8783b */ /* 0x000fe20000004200 */
[----:B------:R-:W-:Y:S01]  /*148b0*/  ISETP.GT.AND P1, PT, R0, 0x9, PT ;  /* 0x000000090000780c */ /* 0x000fe20003f24270 */
[----:B------:R-:W3:Y:S01]  /*148c0*/  MUFU.TANH R177, R63 ;  /* 0x0000003f00b17308 */ /* 0x000ee20000002400 */
[----:B-1----:R-:W-:Y:S01]  /*148d0*/  FSEL R25, R25, -INF , P0 ;  /* 0xff80000019197808 */ /* 0x002fe20000000000 */
[----:B------:R-:W-:Y:S01]  /*148e0*/  LDSM.16.MT88.4 R164, [R213+0x6080] ;  /* 0x00608000d5a4783b */ /* 0x000fe20000004200 */
[----:B------:R-:W-:-:S02]  /*148f0*/  FMNMX.FTZ R12, R8, R33, !PT ;  /* 0x00000021080c7209 */ /* 0x000fc40007810000 */
[----:B------:R-:W-:Y:S01]  /*14900*/  ISETP.GT.AND P0, PT, R0, 0x10, PT ;  /* 0x000000100000780c */ /* 0x000fe20003f04270 */
[----:B------:R-:W-:Y:S01]  /*14910*/  LDSM.16.MT88.4 R160, [R216+0x7880] ;  /* 0x00788000d8a0783b */ /* 0x000fe20000004200 */
[----:B--2---:R-:W-:Y:S02]  /*14920*/  FSEL R23, R23, -INF , P1 ;  /* 0xff80000017177808 */ /* 0x004fe40000800000 */
[----:B------:R-:W-:Y:S02]  /*14930*/  FMNMX.FTZ R12, R25, R12, !PT ;  /* 0x0000000c190c7209 */ /* 0x000fe40007810000 */
[----:B------:R-:W-:Y:S02]  /*14940*/  FSEL R9, R6, -INF , P0 ;  /* 0xff80000006097808 */ /* 0x000fe40000000000 */
[----:B------:R-:W-:Y:S02]  /*14950*/  ISETP.GT.AND P1, PT, R0, 0x11, PT ;  /* 0x000000110000780c */ /* 0x000fe40003f24270 */
[----:B------:R-:W-:-:S02]  /*14960*/  FMNMX.FTZ R6, R23, R12, !PT ;  /* 0x0000000c17067209 */ /* 0x000fc40007810000 */
[----:B------:R-:W-:Y:S02]  /*14970*/  ISETP.GT.AND P0, PT, R0, 0x18, PT ;  /* 0x000000180000780c */ /* 0x000fe40003f04270 */
[----:B------:R-:W-:Y:S02]  /*14980*/  FSEL R13, R4, -INF , P1 ;  /* 0xff800000040d7808 */ /* 0x000fe40000800000 */
[----:B------:R-:W-:Y:S02]  /*14990*/  FMNMX.FTZ R6, R9, R6, !PT ;  /* 0x0000000609067209 */ /* 0x000fe40007810000 */
[----:B------:R-:W-:Y:S02]  /*149a0*/  FMNMX.FTZ R10, R7, R10, !PT ;  /* 0x0000000a070a7209 */ /* 0x000fe40007810000 */
[----:B------:R-:W-:Y:S02]  /*149b0*/  ISETP.GT.AND P1, PT, R0, 0x19, PT ;  /* 0x000000190000780c */ /* 0x000fe40003f24270 */
[----:B---3--:R-:W-:-:S02]  /*149c0*/  FSEL R19, R19, -INF , P0 ;  /* 0xff80000013137808 */ /* 0x008fc40000000000 */
[----:B------:R-:W-:Y:S02]  /*149d0*/  FMNMX.FTZ R6, R13, R6, !PT ;  /* 0x000000060d067209 */ /* 0x000fe40007810000 */
[----:B------:R-:W-:Y:S02]  /*149e0*/  FMNMX.FTZ R10, R11, R10, !PT ;  /* 0x0000000a0b0a7209 */ /* 0x000fe40007810000 */
[----:B------:R-:W-:Y:S02]  /*149f0*/  ISETP.GT.AND P0, PT, R0, 0x20, PT ;  /* 0x000000200000780c */ /* 0x000fe40003f04270 */
[----:B----4-:R-:W-:Y:S02]  /*14a00*/  FSEL R17, R17, -INF , P1 ;  /* 0xff80000011117808 */ /* 0x010fe40000800000 */
[----:B------:R-:W-:Y:S02]  /*14a10*/  FMNMX.FTZ R6, R19, R6, !PT ;  /* 0x0000000613067209 */ /* 0x000fe40007810000 */
[----:B------:R-:W-:-:S02]  /*14a20*/  FMNMX.FTZ R10, R237, R10, !PT ;  /* 0x0000000aed0a7209 */ /* 0x000fc40007810000 */
[C---:B------:R-:W-:Y:S02]  /*14a30*/  ISETP.GT.AND P2, PT, R0.reuse, 0x21, PT ;  /* 0x000000210000780c */ /* 0x040fe40003f44270 */
[----:B-----5:R-:W-:Y:S02]  /*14a40*/  FSEL R183, R183, -INF , P0 ;  /* 0xff800000b7b77808 */ /* 0x020fe40000000000 */
        /* <DEDUP_REMOVED lines=8> */
[----:B------:R-:W-:Y:S02]  /*14ad0*/  FMNMX.FTZ R6, R181, R6, !PT ;  /* 0x00000006b5067209 */ /* 0x000fe40007810000 */
[----:B------:R-:W-:-:S02]  /*14ae0*/  FMNMX.FTZ R4, R235, R4, !PT ;  /* 0x00000004eb047209 */ /* 0x000fc40007810000 */
[----:B------:R-:W-:Y:S02]  /*14af0*/  FSEL R177, R177, -INF , P0 ;  /* 0xff800000b1b17808 */ /* 0x000fe40000000000 */
[----:B------:R-:W-:Y:S01]  /*14b00*/  FMNMX.FTZ R6, R179, R6, !PT ;  /* 0x00000006b3067209 */ /* 0x000fe20007810000 */
[----:B------:R-:W1:Y:S01]  /*14b10*/  SHFL.BFLY PT, R35, R4, 0x2, 0x1f ;  /* 0x0c401f0004237f89 */ /* 0x000e6200000e0000 */
[----:B------:R-:W-:Y:S02]  /*14b20*/  IMNMX R236, RZ, UR4, !PT ;  /* 0x00000004ffec7c17 */ /* 0x000fe4000f800200 */
        /* <DEDUP_REMOVED lines=8> */
[----:B------:R-:W-:Y:S01]  /*14bb0*/  FMUL.FTZ R178, R0, c[0x0][0x2d0] ;  /* 0x0000b40000b27a20 */ /* 0x000fe20000410000 */
[----:B--2---:R-:W-:-:S04]  /*14bc0*/  FMNMX.FTZ R159, R4, R159, !PT ;  /* 0x0000009f049f7209 */ /* 0x004fc80007810000 */
[----:B------:R-:W-:Y:S02]  /*14bd0*/  FSEL R178, R178, RZ, P0 ;  /* 0x000000ffb2b27208 */ /* 0x000fe40000000000 */
[C---:B------:R-:W-:Y:S01]  /*14be0*/  FSETP.NEU.FTZ.AND P0, PT, R159.reuse, -INF , PT ;  /* 0xff8000009f00780b */ /* 0x040fe20003f1d000 */
[----:B------:R-:W-:Y:S02]  /*14bf0*/  FMUL.FTZ R176, R159, c[0x0][0x2d0] ;  /* 0x0000b4009fb07a20 */ /* 0x000fe40000410000 */
[--C-:B------:R-:W-:Y:S02]  /*14c00*/  FFMA.FTZ R185, R16, c[0x0][0x2d0], -R178.reuse ;  /* 0x0000b40010b97a23 */ /* 0x100fe400000108b2 */
[--C-:B------:R-:W-:Y:S01]  /*14c10*/  FFMA.FTZ R158, R31, c[0x0][0x2d0], -R178.reuse ;  /* 0x0000b4001f9e7a23 */ /* 0x100fe200000108b2 */
[----:B------:R-:W-:Y:S01]  /*14c20*/  FSEL R176, R176, RZ, P0 ;  /* 0x000000ffb0b07208 */ /* 0x000fe20000000000 */
[--C-:B------:R-:W-:Y:S01]  /*14c30*/  FFMA.FTZ R157, R29, c[0x0][0x2d0], -R178.reuse ;  /* 0x0000b4001d9d7a23 */ /* 0x100fe200000108b2 */
[----:B------:R-:W-:Y:S01]  /*14c40*/  ISETP.LE.AND P0, PT, R236, UR13, PT ;  /* 0x0000000dec007c0c */ /* 0x000fe2000bf03270 */
[----:B------:R-:W-:Y:S01]  /*14c50*/  FFMA.FTZ R156, R27, c[0x0][0x2d0], -R178 ;  /* 0x0000b4001b9c7a23 */ /* 0x000fe200000108b2 */
[----:B------:R-:W-:Y:S01]  /*14c60*/  MUFU.EX2 R185, R185 ;  /* 0x000000b900b97308 */ /* 0x000fe20000000800 */
[----:B------:R-:W-:-:S02]  /*14c70*/  FFMA.FTZ R187, R8, c[0x0][0x2d0], -R176 ;  /* 0x0000b40008bb7a23 */ /* 0x000fc400000108b0 */
[--C-:B------:R-:W-:Y:S02]  /*14c80*/  FFMA.FTZ R184, R33, c[0x0][0x2d0], -R176.reuse ;  /* 0x0000b40021b87a23 */ /* 0x100fe400000108b0 */
[--C-:B------:R-:W-:Y:S01]  /*14c90*/  FFMA.FTZ R2, R25, c[0x0][0x2d0], -R176.reuse ;  /* 0x0000b40019027a23 */ /* 0x100fe200000108b0 */
[----:B------:R-:W1:Y:S01]  /*14ca0*/  LDSM.16.MT88.4 R32, [R212+0x4080] ;  /* 0x00408000d420783b */ /* 0x000e620000004200 */
[----:B------:R-:W-:Y:S01]  /*14cb0*/  FFMA.FTZ R23, R23, c[0x0][0x2d0], -R176 ;  /* 0x0000b40017177a23 */ /* 0x000fe200000108b0 */
[----:B------:R-:W2:Y:S01]  /*14cc0*/  MUFU.EX2 R158, R158 ;  /* 0x0000009e009e7308 */ /* 0x000ea20000000800 */
[--C-:B------:R-:W-:Y:S01]  /*14cd0*/  FFMA.FTZ R186, R7, c[0x0][0x2d0], -R178.reuse ;  /* 0x0000b40007ba7a23 */ /* 0x100fe200000108b2 */
[----:B------:R-:W-:Y:S01]  /*14ce0*/  LDSM.16.MT88.4 R24, [R214+0x7880] ;  /* 0x00788000d618783b */ /* 0x000fe20000004200 */
[----:B------:R-:W-:Y:S02]  /*14cf0*/  FFMA.FTZ R189, R11, c[0x0][0x2d0], -R178 ;  /* 0x0000b4000bbd7a23 */ /* 0x000fe400000108b2 */
[----:B------:R-:W-:Y:S01]  /*14d00*/  FFMA.FTZ R192, R9, c[0x0][0x2d0], -R176 ;  /* 0x0000b40009c07a23 */ /* 0x000fe200000108b0 */
[----:B------:R-:W3:Y:S01]  /*14d10*/  LDSM.16.MT88.4 R4, [R212+0x8880] ;  /* 0x00888000d404783b */ /* 0x000ee20000004200 */
[--C-:B------:R-:W-:Y:S01]  /*14d20*/  FFMA.FTZ R188, R21, c[0x0][0x2d0], -R178.reuse ;  /* 0x0000b40015bc7a23 */ /* 0x100fe200000108b2 */
[----:B------:R-:W-:Y:S01]  /*14d30*/  MUFU.EX2 R157, R157 ;  /* 0x0000009d009d7308 */ /* 0x000fe20000000800 */
[----:B------:R-:W-:Y:S01]  /*14d40*/  FFMA.FTZ R191, R15, c[0x0][0x2d0], -R178 ;  /* 0x0000b4000fbf7a23 */ /* 0x000fe200000108b2 */
[----:B------:R-:W4:Y:S01]  /*14d50*/  LDSM.16.MT88.4 R8, [R216+0x4880] ;  /* 0x00488000d808783b */ /* 0x000f220000004200 */
[----:B------:R-:W-:-:S02]  /*14d60*/  FFMA.FTZ R195, R13, c[0x0][0x2d0], -R176 ;  /* 0x0000b4000dc37a23 */ /* 0x000fc400000108b0 */
[--C-:B------:R-:W-:Y:S01]  /*14d70*/  FFMA.FTZ R190, R19, c[0x0][0x2d0], -R176.reuse ;  /* 0x0000b40013be7a23 */ /* 0x100fe200000108b0 */
[----:B------:R-:W5:Y:S01]  /*14d80*/  LDSM.16.MT88.4 R12, [R214+0x4880] ;  /* 0x00488000d60c783b */ /* 0x000f620000004200 */
[----:B------:R-:W-:Y:S01]  /*14d90*/  FFMA.FTZ R193, R17, c[0x0][0x2d0], -R176 ;  /* 0x0000b40011c17a23 */ /* 0x000fe200000108b0 */
[----:B------:R-:W1:Y:S01]  /*14da0*/  MUFU.EX2 R156, R156 ;  /* 0x0000009c009c7308 */ /* 0x000e620000000800 */
[----:B--2---:R-:W-:Y:S01]  /*14db0*/  F2FP.BF16.PACK_AB R128, R158, R185 ;  /* 0x000000b99e80723e */ /* 0x004fe200000010ff */
[----:B------:R-:W-:Y:S01]  /*14dc0*/  LDSM.16.MT88.4 R16, [R214+0x6080] ;  /* 0x00608000d610783b */ /* 0x000fe20000004200 */
[--C-:B------:R-:W-:Y:S02]  /*14dd0*/  FFMA.FTZ R194, R237, c[0x0][0x2d0], -R178.reuse ;  /* 0x0000b400edc27a23 */ /* 0x100fe400000108b2 */
[--C-:B------:R-:W-:Y:S02]  /*14de0*/  FFMA.FTZ R234, R235, c[0x0][0x2d0], -R178.reuse ;  /* 0x0000b400ebea7a23 */ /* 0x100fe400000108b2 */
[--C-:B------:R-:W-:Y:S01]  /*14df0*/  FFMA.FTZ R199, R199, c[0x0][0x2d0], -R178.reuse ;  /* 0x0000b400c7c77a23 */ /* 0x100fe200000108b2 */
[----:B------:R-:W-:Y:S01]  /*14e00*/  MUFU.EX2 R187, R187 ;  /* 0x000000bb00bb7308 */ /* 0x000fe20000000800 */
[----:B------:R-:W-:-:S02]  /*14e10*/  FFMA.FTZ R227, R227, c[0x0][0x2d0], -R178 ;  /* 0x0000b400e3e37a23 */ /* 0x000fc400000108b2 */
[--C-:B------:R-:W-:Y:S02]  /*14e20*/  FFMA.FTZ R235, R183, c[0x0][0x2d0], -R176.reuse ;  /* 0x0000b400b7eb7a23 */ /* 0x100fe400000108b0 */
[--C-:B------:R-:W-:Y:S02]  /*14e30*/  FFMA.FTZ R238, R181, c[0x0][0x2d0], -R176.reuse ;  /* 0x0000b400b5ee7a23 */ /* 0x100fe400000108b0 */
[--C-:B------:R-:W-:Y:S01]  /*14e40*/  FFMA.FTZ R237, R179, c[0x0][0x2d0], -R176.reuse ;  /* 0x0000b400b3ed7a23 */ /* 0x100fe200000108b0 */
[----:B------:R-:W2:Y:S01]  /*14e50*/  MUFU.EX2 R184, R184 ;  /* 0x000000b800b87308 */ /* 0x000ea20000000800 */
[----:B-1----:R-:W-:Y:S01]  /*14e60*/  F2FP.BF16.PACK_AB R130, R156, R157 ;  /* 0x0000009d9c82723e */ /* 0x002fe200000010ff */
[----:B------:R-:W-:Y:S01]  /*14e70*/  FFMA.FTZ R240, R177, c[0x0][0x2d0], -R176 ;  /* 0x0000b400b1f07a23 */ /* 0x000fe200000108b0 */
[----:B------:R-:W-:Y:S01]  /*14e80*/  LDSM.16.MT88.4 R180, [R214+0x6880] ;  /* 0x00688000d6b4783b */ /* 0x000fe20000004200 */
[----:B------:R-:W-:-:S03]  /*14e90*/  FADD.FTZ R158, R185, R158 ;  /* 0x0000009eb99e7221 */ /* 0x000fc60000010000 */
[----:B------:R-:W-:Y:S01]  /*14ea0*/  LDSM.16.MT88.4 R176, [R213+0x6880] ;  /* 0x00688000d5b0783b */ /* 0x000fe20000004200 */
[----:B------:R-:W-:Y:S01]  /*14eb0*/  MUFU.EX2 R2, R2 ;  /* 0x0000000200027308 */ /* 0x000fe20000000800 */
[----:B------:R-:W-:-:S04]  /*14ec0*/  FADD.FTZ R157, R157, R158 ;  /* 0x0000009e9d9d7221 */ /* 0x000fc80000010000 */
[----:B------:R-:W-:-:S03]  /*14ed0*/  FADD.FTZ R157, R156, R157 ;  /* 0x0000009d9c9d7221 */ /* 0x000fc60000010000 */
[----:B------:R-:W1:Y:S01]  /*14ee0*/  MUFU.EX2 R3, R23 ;  /* 0x0000001700037308 */ /* 0x000e620000000800 */
[----:B--2---:R-:W-:Y:S01]  /*14ef0*/  F2FP.BF16.PACK_AB R129, R184, R187 ;  /* 0x000000bbb881723e */ /* 0x004fe200000010ff */
[----:B------:R-:W-:-:S06]  /*14f00*/  FADD.FTZ R187, R187, R184 ;  /* 0x000000b8bbbb7221 */ /* 0x000fcc0000010000 */
[----:B------:R-:W-:Y:S01]  /*14f10*/  MUFU.EX2 R188, R188 ;  /* 0x000000bc00bc7308 */ /* 0x000fe20000000800 */
[----:B-1----:R-:W-:-:S07]  /*14f20*/  F2FP.BF16.PACK_AB R131, R3, R2 ;  /* 0x000000020383723e */ /* 0x002fce00000010ff */
[----:B------:R-:W1:Y:S01]  /*14f30*/  MUFU.EX2 R191, R191 ;  /* 0x000000bf00bf7308 */ /* 0x000e620000000800 */
[----:B------:R-:W2:Y:S01]  /*14f40*/  LDSM.16.MT88.4 R20, [R213+0x4880] ;  /* 0x00488000d514783b */ /* 0x000ea20000004200 */
[----:B------:R-:W-:Y:S01]  /*14f50*/  FADD.FTZ R2, R2, R187 ;  /* 0x000000bb02027221 */ /* 0x000fe20000010000 */
[C---:B------:R-:W-:Y:S03]  /*14f60*/  HMMA.16816.F32.BF16 R152, R128.reuse, R148, RZ ;  /* 0x000000948098723c */ /* 0x040fe600000418ff */
[----:B------:R-:W-:Y:S02]  /*14f70*/  FADD.FTZ R3, R3, R2 ;  /* 0x0000000203037221 */ /* 0x000fe40000010000 */
[----:B------:R-:W-:Y:S03]  /*14f80*/  MUFU.EX2 R186, R186 ;  /* 0x000000ba00ba7308 */ /* 0x000fe60000000800 */
[C---:B------:R-:W-:Y:S05]  /*14f90*/  HMMA.16816.F32.BF16 R148, R128.reuse, R150, RZ ;  /* 0x000000968094723c */ /* 0x040fea00000418ff */
[----:B------:R-:W-:Y:S03]  /*14fa0*/  MUFU.EX2 R189, R189 ;  /* 0x000000bd00bd7308 */ /* 0x000fe60000000800 */
[C---:B------:R-:W-:Y:S05]  /*14fb0*/  HMMA.16816.F32.BF16 R144, R128.reuse, R140, RZ ;  /* 0x0000008c8090723c */ /* 0x040fea00000418ff */
[----:B------:R-:W-:Y:S03]  /*14fc0*/  MUFU.EX2 R192, R192 ;  /* 0x000000c000c07308 */ /* 0x000fe60000000800 */
[C---:B------:R-:W-:Y:S05]  /*14fd0*/  HMMA.16816.F32.BF16 R136, R128.reuse, R132, RZ ;  /* 0x000000848088723c */ /* 0x040fea00000418ff */
[----:B------:R-:W1:Y:S03]  /*14fe0*/  MUFU.EX2 R195, R195 ;  /* 0x000000c300c37308 */ /* 0x000e660000000800 */
        /* <DEDUP_REMOVED lines=39> */
[----:B------:R-:W-:Y:S01]  /*15260*/  F2FP.BF16.PACK_AB R5, R195, R192 ;  /* 0x000000c0c305723e */ /* 0x000fe200000010ff */
        /* <DEDUP_REMOVED lines=15> */
[----:B------:R-:W3:Y:S07]  /*15360*/  LDSM.16.MT88.4 R12, [R213+0x7880] ;  /* 0x00788000d50c783b */ /* 0x000eee0000004200 */
[C---:B--2---:R-:W-:Y:S08]  /*15370*/  HMMA.16816.F32.BF16 R136, R4.reuse, R20, R136 ;  /* 0x000000140488723c */ /* 0x044ff00000041888 */
[C---:B------:R-:W-:Y:S01]  /*15380*/  HMMA.16816.F32.BF16 R132, R4.reuse, R22, R132 ;  /* 0x000000160484723c */ /* 0x040fe20000041884 */
[----:B------:R-:W-:Y:S07]  /*15390*/  LDSM.16.MT88.4 R20, [R212+0x7880] ;  /* 0x00788000d414783b */ /* 0x000fee0000004200 */
[C---:B------:R-:W-:Y:S08]  /*153a0*/  HMMA.16816.F32.BF16 R44, R4.reuse, R16, R44 ;  /* 0x00000010042c723c */ /* 0x040ff0000004182c */
[C---:B-1----:R-:W-:Y:S08]  /*153b0*/  HMMA.16816.F32.BF16 R60, R4.reuse, R8, R60 ;  /* 0x00000008043c723c */ /* 0x042ff0000004183c */
[C---:B------:R-:W-:Y:S01]  /*153c0*/  HMMA.16816.F32.BF16 R64, R4.reuse, R10, R64 ;  /* 0x0000000a0440723c */ /* 0x040fe20000041840 */
[----:B------:R-:W1:Y:S07]  /*153d0*/  LDSM.16.MT88.4 R8, [R214+0x9080] ;  /* 0x00908000d608783b */ /* 0x000e6e0000004200 */
        /* <DEDUP_REMOVED lines=37> */
[----:B------:R-:W-:Y:S01]  /*15630*/  F2FP.BF16.PACK_AB R5, R238, R235 ;  /* 0x000000ebee05723e */ /* 0x000fe200000010ff */
[----:B------:R-:W-:Y:S01]  /*15640*/  FADD.FTZ R235, R235, R190 ;  /* 0x000000beebeb7221 */ /* 0x000fe20000010000 */
[----:B------:R-:W-:Y:S01]  /*15650*/  F2FP.BF16.PACK_AB R6, R234, R227 ;  /* 0x000000e3ea06723e */ /* 0x000fe200000010ff */
[----:B------:R-:W-:Y:S01]  /*15660*/  FADD.FTZ R194, R199, R194 ;  /* 0x000000c2c7c27221 */ /* 0x000fe20000010000 */
[----:B------:R-:W-:Y:S01]  /*15670*/  F2FP.BF16.PACK_AB R7, R240, R237 ;  /* 0x000000edf007723e */ /* 0x000fe200000010ff */
[----:B------:R-:W-:-:S02]  /*15680*/  FADD.FTZ R238, R238, R235 ;  /* 0x000000ebeeee7221 */ /* 0x000fc40000010000 */
[----:B------:R-:W-:Y:S02]  /*15690*/  FADD.FTZ R227, R227, R194 ;  /* 0x000000c2e3e37221 */ /* 0x000fe40000010000 */
[----:B------:R-:W-:Y:S02]  /*156a0*/  FADD.FTZ R237, R237, R238 ;  /* 0x000000eeeded7221 */ /* 0x000fe40000010000 */
[----:B-1----:R-:W-:Y:S01]  /*156b0*/  HMMA.16816.F32.BF16 R152, R4, R8, R152 ;  /* 0x000000080498723c */ /* 0x002fe20000041898 */
[----:B------:R-:W-:Y:S02]  /*156c0*/  FADD.FTZ R234, R234, R227 ;  /* 0x000000e3eaea7221 */ /* 0x000fe40000010000 */
[----:B------:R-:W-:-:S05]  /*156d0*/  FADD.FTZ R227, R240, R237 ;  /* 0x000000edf0e37221 */ /* 0x000fca0000010000 */
        /* <DEDUP_REMOVED lines=37> */
[----:B------:R-:W-:Y:S01]  /*15930*/  PLOP3.LUT P0, PT, PT, PT, UP2, 0x80, 0x0 ;  /* 0x000000000000781c */ /* 0x000fe20003f0f028 */
[----:B------:R-:W-:Y:S01]  /*15940*/  IMAD.MOV.U32 R2, RZ, RZ, R159 ;  /* 0x000000ffff027224 */ /* 0x000fe200078e009f */
[----:B------:R-:W-:Y:S01]  /*15950*/  PLOP3.LUT P1, PT, PT, PT, UP2, 0x80, 0x0 ;  /* 0x000000000000781c */ /* 0x000fe20003f2f028 */
[----:B------:R-:W-:-:S10]  /*15960*/  IMAD.MOV.U32 R3, RZ, RZ, R0 ;  /* 0x000000ffff037224 */ /* 0x000fd400078e0000 */
[----:B------:R-:W-:Y:S01]  /*15970*/  @P0 IMAD.HI.U32 R199, R197, c[0x0][0x2c8], RZ ;  /* 0x0000b200c5c70a27 */ /* 0x000fe200078e00ff */
[----:B------:R-:W-:-:S04]  /*15980*/  IADD3 RZ, P0, R228, 0xc0, RZ ;  /* 0x000000c0e4ff7810 */ /* 0x000fc80007f1e0ff */
[----:B------:R-:W-:Y:S01]  /*15990*/  @P1 SHF.R.U32.HI R199, RZ, c[0x0][0x2cc], R199 ;  /* 0x0000b300ffc71a19 */ /* 0x000fe200000116c7 */
[----:B------:R-:W-:Y:S02]  /*159a0*/  IMAD.X R235, RZ, RZ, R233, P0 ;  /* 0x000000ffffeb7224 */ /* 0x000fe400000e06e9 */
.L_x_1505:
[----:B------:R-:W-:Y:S04]  /*159b0*/  DEPBAR.LE SB0, 0x0 ;  /* 0x000080000000791a */ /* 0x000fe80000000000 */
[----:B------:R-:W-:Y:S01]  /*159c0*/  BAR.SYNC.DEFER_BLOCKING 0x0 ;  /* 0x0000000000007b1d */ /* 0x000fe20000010000 */
[----:B------:R-:W-:Y:S05]  /*159d0*/  ISETP.LE.AND P0, PT, RZ, UR13, PT ;  /* 0x0000000dff007c0c */ /* 0x000fea000bf03270 */
[----:B------:R1:W2:Y:S04]  /*159e0*/  LDSM.16.M88.4 R156, [R222] ;  /* 0x00000000de9c783b */ /* 0x0002a80000000200 */
[----:B------:R1:W3:Y:S04]  /*159f0*/  LDSM.16.M88.4 R160, [R221+0xa080] ;  /* 0x00a08000dda0783b */ /* 0x0002e80000000200 */
[----:B------:R1:W4:Y:S04]  /*15a00*/  LDSM.16.M88.4 R164, [R221+0xa880] ;  /* 0x00a88000dda4783b */ /* 0x0003280000000200 */
[----:B------:R1:W1:Y:S04]  /*15a10*/  LDSM.16.M88.4 R168, [R221+0xb080] ;  /* 0x00b08000dda8783b */ /* 0x0002680000000200 */
[----:B------:R1:W1:Y:S04]  /*15a20*/  LDSM.16.M88.4 R172, [R220] ;  /* 0x00000000dcac783b */ /* 0x0002680000000200 */
[----:B------:R1:W1:Y:S04]  /*15a30*/  LDSM.16.M88.4 R176, [R219] ;  /* 0x00000000dbb0783b */ /* 0x0002680000000200 */
[----:B------:R1:W1:Y:S04]  /*15a40*/  LDSM.16.M88.4 R180, [R211] ;  /* 0x00000000d3b4783b */ /* 0x0002680000000200 */
[----:B------:R1:W1:Y:S01]  /*15a50*/  LDSM.16.M88.4 R184, [R210] ;  /* 0x00000000d2b8783b */ /* 0x0002620000000200 */
[----:B------:R-:W-:-:S05]  /*15a60*/  @!P0 BRA `(.L_x_1503) ;  /* 0x000003f000008947 */ /* 0x000fca0003800000 */
[----:B------:R-:W-:Y:S01]  /*15a70*/  IADD3 R6, P0, R224, 0x40, RZ ;  /* 0x00000040e0067810 */ /* 0x000fe20007f1e0ff */
[----:B------:R-:W-:Y:S01]  /*15a80*/  USHF.R.S32.HI UR6, URZ, 0x1f, UR13 ;  /* 0x0000001f3f067899 */ /* 0x000fe2000801140d */
[----:B------:R-:W-:Y:S01]  /*15a90*/  @!P3 IMAD.MOV.U32 R0, RZ, RZ, c[0x0][0x208] ;  /* 0x00008200ff00b624 */ /* 0x000fe200078e00ff */
[----:B------:R-:W-:Y:S01]  /*15aa0*/  ULDC.64 UR4, c[0x0][0x208] ;  /* 0x0000820000047ab9 */ /* 0x000fe20000000a00 */
[----:B------:R-:W-:Y:S01]  /*15ab0*/  @!P3 IMAD.MOV.U32 R13, RZ, RZ, c[0x0][0x20c] ;  /* 0x00008300ff0db624 */ /* 0x000fe200078e00ff */
[----:B------:R-:W-:Y:S01]  /*15ac0*/  UIMAD UR6, UR6, UR4, URZ ;  /* 0x00000004060672a4 */ /* 0x000fe2000f8e023f */
[----:B------:R-:W-:Y:S01]  /*15ad0*/  IMAD.X R4, RZ, RZ, R231, P0 ;  /* 0x000000ffff047224 */ /* 0x000fe200000e06e7 */
[----:B------:R-:W-:Y:S02]  /*15ae0*/  UIMAD.WIDE.U32 UR10, UR13, UR4, URZ ;  /* 0x000000040d0a72a5 */ /* 0x000fe4000f8e003f */
[----:B------:R-:W-:Y:S04]  /*15af0*/  UIMAD UR6, UR13, UR5, UR6 ;  /* 0x000000050d0672a4 */ /* 0x000fe8000f8e0206 */
[----:B------:R-:W-:Y:S02]  /*15b00*/  UIADD3 UR4, UR11, UR6, URZ ;  /* 0x000000060b047290 */ /* 0x000fe4000fffe03f */
[----:B------:R-:W-:Y:S02]  /*15b10*/  UIMAD.WIDE.U32 UR10, UR10, 0x30, URZ ;  /* 0x000000300a0a78a5 */ /* 0x000fe4000f8e003f */
[----:B------:R-:W-:Y:S04]  /*15b20*/  UIMAD UR4, UR4, 0x30, URZ ;  /* 0x00000030040478a4 */ /* 0x000fe8000f8e023f */
[----:B------:R-:W-:Y:S01]  /*15b30*/  @!P3 LEA R15, P1, R0, UR10, 0x5 ;  /* 0x0000000a000fbc11 */ /* 0x000fe2000f8228ff */
[----:B------:R-:W-:Y:S01]  /*15b40*/  UIADD3 UR4, UR11, UR4, URZ ;  /* 0x000000040b047290 */ /* 0x000fe2000fffe03f */
[----:B------:R-:W-:Y:S02]  /*15b50*/  IADD3 R8, P2, R224, UR10, RZ ;  /* 0x0000000ae0087c10 */ /* 0x000fe4000ff5e0ff */
[----:B------:R-:W-:Y:S03]  /*15b60*/  IADD3 R7, P0, R6, UR10, RZ ;  /* 0x0000000a06077c10 */ /* 0x000fe6000ff1e0ff */
[----:B------:R-:W-:Y:S02]  /*15b70*/  @!P3 LEA.HI.X R13, R0, UR4, R13, 0x5, P1 ;  /* 0x00000004000dbc11 */ /* 0x000fe400088f2c0d */
[----:B------:R-:W-:Y:S02]  /*15b80*/  IADD3.X R5, R231, UR4, RZ, P2, !PT ;  /* 0x00000004e7057c10 */ /* 0x000fe400097fe4ff */
[----:B------:R-:W-:Y:S02]  /*15b90*/  LEA R22, P1, R8, c[0x0][0x1f8], 0x1 ;  /* 0x00007e0008167a11 */ /* 0x000fe400078208ff */
[----:B------:R-:W-:Y:S02]  /*15ba0*/  IADD3.X R0, R4, UR4, RZ, P0, !PT ;  /* 0x0000000404007c10 */ /* 0x000fe400087fe4ff */
[C---:B------:R-:W-:Y:S02]  /*15bb0*/  LEA R20, P0, R7.reuse, c[0x0][0x1f8], 0x1 ;  /* 0x00007e0007147a11 */ /* 0x040fe400078008ff */
[----:B------:R-:W-:Y:S02]  /*15bc0*/  LEA.HI.X R23, R8, c[0x0][0x1fc], R5, 0x1, P1 ;  /* 0x00007f0008177a11 */ /* 0x000fe400008f0c05 */
[C---:B------:R-:W-:Y:S02]  /*15bd0*/  IADD3 R5, P1, R224.reuse, 0x80, RZ ;  /* 0x00000080e0057810 */ /* 0x040fe40007f3e0ff */
[----:B------:R-:W-:Y:S02]  /*15be0*/  LEA.HI.X R21, R7, c[0x0][0x1fc], R0, 0x1, P0 ;  /* 0x00007f0007157a11 */ /* 0x000fe400000f0c00 */
[----:B------:R-:W-:Y:S01]  /*15bf0*/  IADD3 R8, P0, R224, 0xc0, RZ ;  /* 0x000000c0e0087810 */ /* 0x000fe20007f1e0ff */
[--C-:B------:R-:W-:Y:S01]  /*15c00*/  IMAD.X R0, RZ, RZ, R231.reuse, P1 ;  /* 0x000000ffff007224 */ /* 0x100fe200008e06e7 */
[----:B------:R-:W-:Y:S02]  /*15c10*/  IADD3 R10, P1, R5, UR10, RZ ;  /* 0x0000000a050a7c10 */ /* 0x000fe4000ff3e0ff */
[----:B------:R-:W-:Y:S01]  /*15c20*/  @!P3 IADD3 R6, P2, R15, R6, RZ ;  /* 0x000000060f06b210 */ /* 0x000fe20007f5e0ff */
[----:B------:R-:W-:Y:S01]  /*15c30*/  IMAD.X R7, RZ, RZ, R231, P0 ;  /* 0x000000ffff077224 */ /* 0x000fe200000e06e7 */
[----:B------:R-:W-:Y:S02]  /*15c40*/  IADD3 R12, P0, R8, UR10, RZ ;  /* 0x0000000a080c7c10 */ /* 0x000fe4000ff1e0ff */
[----:B------:R-:W-:Y:S02]  /*15c50*/  IADD3.X R9, R0, UR4, RZ, P1, !PT ;  /* 0x0000000400097c10 */ /* 0x000fe40008ffe4ff */
[----:B------:R-:W-:Y:S02]  /*15c60*/  LEA R18, P1, R10, c[0x0][0x1f8], 0x1 ;  /* 0x00007e000a127a11 */ /* 0x000fe400078208ff */
[----:B------:R-:W-:Y:S02]  /*15c70*/  IADD3.X R11, R7, UR4, RZ, P0, !PT ;  /* 0x00000004070b7c10 */ /* 0x000fe400087fe4ff */
[----:B------:R-:W-:Y:S02]  /*15c80*/  LEA R16, P0, R12, c[0x0][0x1f8], 0x1 ;  /* 0x00007e000c107a11 */ /* 0x000fe400078008ff */
[----:B------:R-:W-:Y:S01]  /*15c90*/  LEA.HI.X R19, R10, c[0x0][0x1fc], R9, 0x1, P1 ;  /* 0x00007f000a137a11 */ /* 0x000fe200008f0c09 */
[----:B------:R-:W-:Y:S01]  /*15ca0*/  @!P3 IMAD.X R9, R13, 0x1, R4, P2 ;  /* 0x000000010d09b824 */ /* 0x000fe200010e0604 */
[----:B------:R-:W-:Y:S02]  /*15cb0*/  LEA.HI.X R17, R12, c[0x0][0x1fc], R11, 0x1, P0 ;  /* 0x00007f000c117a11 */ /* 0x000fe400000f0c0b */
[C---:B------:R-:W-:Y:S02]  /*15cc0*/  @!P3 IADD3 R5, P1, R15.reuse, R5, RZ ;  /* 0x000000050f05b210 */ /* 0x040fe40007f3e0ff */
[C---:B------:R-:W-:Y:S02]  /*15cd0*/  @!P3 IADD3 R8, P0, R15.reuse, R8, RZ ;  /* 0x000000080f08b210 */ /* 0x040fe40007f1e0ff */
[----:B------:R-:W-:Y:S01]  /*15ce0*/  @!P3 IADD3 R15, P2, R15, R224, RZ ;  /* 0x000000e00f0fb210 */ /* 0x000fe20007f5e0ff */
[C---:B------:R-:W-:Y:S02]  /*15cf0*/  @!P3 IMAD.X R0, R13.reuse, 0x1, R0, P1 ;  /* 0x000000010d00b824 */ /* 0x040fe400008e0600 */
[----:B------:R-:W-:Y:S01]  /*15d00*/  @!P3 IMAD.X R7, R13, 0x1, R7, P0 ;  /* 0x000000010d07b824 */ /* 0x000fe200000e0607 */
[----:B------:R-:W-:Y:S01]  /*15d10*/  @!P3 LEA R10, P1, R15, c[0x0][0x1f8], 0x1 ;  /* 0x00007e000f0aba11 */ /* 0x000fe200078208ff */
[----:B------:R-:W-:Y:S01]  /*15d20*/  @!P3 IMAD.X R4, R13, 0x1, R231, P2 ;  /* 0x000000010d04b824 */ /* 0x000fe200010e06e7 */
[----:B------:R-:W-:Y:S02]  /*15d30*/  LOP3.LUT P2, RZ, R223, 0x1, RZ, 0xc0, !PT ;  /* 0x00000001dfff7812 */ /* 0x000fe4000784c0ff */
[C---:B------:R-:W-:Y:S02]  /*15d40*/  @!P3 LEA R12, P0, R6.reuse, c[0x0][0x1f8], 0x1 ;  /* 0x00007e00060cba11 */ /* 0x040fe400078008ff */
[----:B------:R-:W-:Y:S02]  /*15d50*/  @!P3 LEA.HI.X R11, R15, c[0x0][0x1fc], R4, 0x1, P1 ;  /* 0x00007f000f0bba11 */ /* 0x000fe400008f0c04 */
[----:B------:R-:W-:Y:S02]  /*15d60*/  @!P3 LEA.HI.X R13, R6, c[0x0][0x1fc], R9, 0x1, P0 ;  /* 0x00007f00060dba11 */ /* 0x000fe400000f0c09 */
[C---:B------:R-:W-:Y:S02]  /*15d70*/  @!P3 LEA R14, P1, R5.reuse, c[0x0][0x1f8], 0x1 ;  /* 0x00007e00050eba11 */ /* 0x040fe400078208ff */
[C---:B------:R-:W-:Y:S02]  /*15d80*/  @!P3 LEA R4, P0, R8.reuse, c[0x0][0x1f8], 0x1 ;  /* 0x00007e000804ba11 */ /* 0x040fe400078008ff */
[----:B------:R-:W-:Y:S01]  /*15d90*/  @!P3 LEA.HI.X R15, R5, c[0x0][0x1fc], R0, 0x1, P1 ;  /* 0x00007f00050fba11 */ /* 0x000fe200008f0c00 */
[----:B------:R-:W-:Y:S01]  /*15da0*/  @!PT LDS RZ, [RZ] ;  /* 0x00000000fffff984 */ /* 0x000fe20000000800 */
[----:B------:R-:W-:Y:S01]  /*15db0*/  @!PT LDS RZ, [RZ] ;  /* 0x00000000fffff984 */ /* 0x000fe20000000800 */
[----:B------:R-:W-:Y:S01]  /*15dc0*/  @!PT LDS RZ, [RZ] ;  /* 0x00000000fffff984 */ /* 0x000fe20000000800 */
[----:B------:R4:W-:Y:S01]  /*15dd0*/  LDGSTS.E.BYPASS.LTC128B.128 [R226+0x4080], [R22.64], !P2 ;  /* 0x0408000016e27fae */ /* 0x0009e2000d101d5a */
[----:B------:R-:W-:Y:S04]  /*15de0*/  @!P3 LEA.HI.X R5, R8, c[0x0][0x1fc], R7, 0x1, P0 ;  /* 0x00007f000805ba11 */ /* 0x000fe800000f0c07 */
[----:B------:R4:W-:Y:S05]  /*15df0*/  LDGSTS.E.BYPASS.LTC128B.128 [R226+0x5880], [R20.64], !P6 ;  /* 0x0588000014e27fae */ /* 0x0009ea000f101d5a */
[----:B------:R4:W-:Y:S05]  /*15e00*/  LDGSTS.E.BYPASS.LTC128B.128 [R226+0x7080], [R18.64], !P5 ;  /* 0x0708000012e27fae */ /* 0x0009ea000e901d5a */
[----:B------:R4:W-:Y:S05]  /*15e10*/  LDGSTS.E.BYPASS.LTC128B.128 [R226+0x8880], [R16.64], !P4 ;  /* 0x0888000010e27fae */ /* 0x0009ea000e101d5a */
[----:B------:R4:W-:Y:S05]  /*15e20*/  @!P3 LDGSTS.E.BYPASS.LTC128B.128 [R226+0x5080], [R10.64], !P2 ;  /* 0x050800000ae2bfae */ /* 0x0009ea000d101d5a */
[----:B------:R4:W-:Y:S05]  /*15e30*/  @!P3 LDGSTS.E.BYPASS.LTC128B.128 [R226+0x6880], [R12.64], !P6 ;  /* 0x068800000ce2bfae */ /* 0x0009ea000f101d5a */
[----:B------:R4:W-:Y:S05]  /*15e40*/  @!P3 LDGSTS.E.BYPASS.LTC128B.128 [R226+0x8080], [R14.64], !P5 ;  /* 0x080800000ee2bfae */ /* 0x0009ea000e901d5a */
[----:B------:R4:W-:Y:S02]  /*15e50*/  @!P3 LDGSTS.E.BYPASS.LTC128B.128 [R226+0x9880], [R4.64], !P4 ;  /* 0x0988000004e2bfae */ /* 0x0009e4000e101d5a */
.L_x_1503:
[C---:B--234-:R-:W-:Y:S01]  /*15e60*/  HMMA.16816.F32.BF16 R4, R156.reuse, R160, RZ ;  /* 0x000000a09c04723c */ /* 0x05cfe200000418ff */
[----:B------:R-:W-:Y:S01]  /*15e70*/  LDSM.16.M88.4 R188, [R218] ;  /* 0x00000000dabc783b */ /* 0x000fe20000000200 */
[----:B------:R-:W-:Y:S06]  /*15e80*/  UISETP.GE.AND UP0, UPT, UR13, 0x1, UPT ;  /* 0x000000010d00788c */ /* 0x000fec000bf06270 */
[C---:B------:R-:W-:Y:S01]  /*15e90*/  HMMA.16816.F32.BF16 R8, R156.reuse, R162, RZ ;  /* 0x000000a29c08723c */ /* 0x040fe200000418ff */
[----:B------:R-:W0:Y:S01]  /*15ea0*/  LDGDEPBAR ;  /* 0x00000000000079af */ /* 0x000e220000000000 */
[----:B------:R-:W-:Y:S06]  /*15eb0*/  PLOP3.LUT P0, PT, PT, PT, UP0, 0x80, 0x0 ;  /* 0x000000000000781c */ /* 0x000fec0003f0f008 */
        /* <DEDUP_REMOVED lines=31> */
[----:B------:R-:W-:Y:S07]  /*160b0*/  LDSM.16.M88.4 R168, [R206] ;  /* 0x00000000cea8783b */ /* 0x000fee0000000200 */
[C---:B----4-:R-:W-:Y:S08]  /*160c0*/  HMMA.16816.F32.BF16 R12, R164.reuse, R172, R12 ;  /* 0x000000aca40c723c */ /* 0x050ff0000004180c */
[C---:B------:R-:W-:Y:S01]  /*160d0*/  HMMA.16816.F32.BF16 R16, R164.reuse, R174, R16 ;  /* 0x000000aea410723c */ /* 0x040fe20000041810 */
[----:B------:R-:W-:Y:S07]  /*160e0*/  LDSM.16.M88.4 R172, [R218+0x4000] ;  /* 0x00400000daac783b */ /* 0x000fee0000000200 */
        /* <DEDUP_REMOVED lines=165> */
[----:B--234-:R-:W-:Y:S01]  /*16b40*/  IADD3 R8, -R196, 0x30, RZ ;  /* 0x00000030c4087810 */ /* 0x01cfe20007ffe1ff */
[----:B------:R-:W-:Y:S01]  /*16b50*/  UIADD3 UR9, UR13, -0x1, URZ ;  /* 0xffffffff0d097890 */ /* 0x000fe2000fffe03f */
[----:B------:R-:W-:Y:S01]  /*16b60*/  IADD3 R7, P0, R228, 0x40, RZ ;  /* 0x00000040e4077810 */ /* 0x000fe20007f1e0ff */
[----:B------:R-:W-:Y:S01]  /*16b70*/  ULDC.64 UR4, c[0x0][0x1e0] ;  /* 0x0000780000047ab9 */ /* 0x000fe20000000a00 */
[----:B------:R-:W-:Y:S01]  /*16b80*/  ISETP.GE.AND P1, PT, R8, 0x1, PT ;  /* 0x000000010800780c */ /* 0x000fe20003f26270 */
[----:B------:R-:W-:Y:S02]  /*16b90*/  USHF.R.S32.HI UR6, URZ, 0x1f, UR9 ;  /* 0x0000001f3f067899 */ /* 0x000fe40008011409 */
[----:B------:R-:W-:Y:S01]  /*16ba0*/  UIMAD.WIDE.U32 UR10, UR9, UR4, URZ ;  /* 0x00000004090a72a5 */ /* 0x000fe2000f8e003f */
[--C-:B------:R-:W-:Y:S01]  /*16bb0*/  IMAD.X R4, RZ, RZ, R233.reuse, P0 ;  /* 0x000000ffff047224 */ /* 0x100fe200000e06e9 */
[C---:B------:R-:W-:Y:S01]  /*16bc0*/  IADD3 R6, P0, R228.reuse, 0x80, RZ ;  /* 0x00000080e4067810 */ /* 0x040fe20007f1e0ff */
[----:B------:R-:W-:Y:S04]  /*16bd0*/  UIMAD UR6, UR6, UR4, URZ ;  /* 0x00000004060672a4 */ /* 0x000fe8000f8e023f */
[----:B------:R-:W-:Y:S01]  /*16be0*/  UIMAD UR6, UR9, UR5, UR6 ;  /* 0x00000005090672a4 */ /* 0x000fe2000f8e0206 */
[----:B------:R-:W-:Y:S03]  /*16bf0*/  IMAD.X R5, RZ, RZ, R233, P0 ;  /* 0x000000ffff057224 */ /* 0x000fe600000e06e9 */
[----:B------:R-:W-:Y:S02]  /*16c00*/  UIADD3 UR6, UR11, UR6, URZ ;  /* 0x000000060b067290 */ /* 0x000fe4000fffe03f */
[----:B------:R-:W-:Y:S02]  /*16c10*/  UIMAD.WIDE.U32 UR10, UR10, 0x30, URZ ;  /* 0x000000300a0a78a5 */ /* 0x000fe4000f8e003f */
[----:B------:R-:W-:Y:S04]  /*16c20*/  UIMAD UR4, UR6, 0x30, URZ ;  /* 0x00000030060478a4 */ /* 0x000fe8000f8e023f */
[----:B------:R-:W-:Y:S01]  /*16c30*/  @P1 IADD3 R10, P0, R228, UR10, RZ ;  /* 0x0000000ae40a1c10 */ /* 0x000fe2000ff1e0ff */
[----:B------:R-:W-:Y:S06]  /*16c40*/  UIADD3 UR4, UR11, UR4, URZ ;  /* 0x000000040b047290 */ /* 0x000fec000fffe03f */
[----:B------:R-:W-:Y:S02]  /*16c50*/  @P1 IADD3.X R9, R233, UR4, RZ, P0, !PT ;  /* 0x00000004e9091c10 */ /* 0x000fe400087fe4ff */
[----:B------:R-:W-:Y:S04]  /*16c60*/  @P1 IADD3 R12, P0, R7, UR10, RZ ;  /* 0x0000000a070c1c10 */ /* 0x000fe8000ff1e0ff */
[----:B------:R-:W-:Y:S02]  /*16c70*/  @P1 IADD3.X R11, R4, UR4, RZ, P0, !PT ;  /* 0x00000004040b1c10 */ /* 0x000fe400087fe4ff */
[----:B------:R-:W-:Y:S04]  /*16c80*/  @P1 IADD3 R14, P0, R6, UR10, RZ ;  /* 0x0000000a060e1c10 */ /* 0x000fe8000ff1e0ff */
[----:B------:R-:W-:Y:S02]  /*16c90*/  @P1 IADD3.X R13, R5, UR4, RZ, P0, !PT ;  /* 0x00000004050d1c10 */ /* 0x000fe400087fe4ff */
[C---:B------:R-:W-:Y:S04]  /*16ca0*/  @P1 LEA R16, P0, R10.reuse, c[0x0][0x1c8], 0x1 ;  /* 0x000072000a101a11 */ /* 0x040fe800078008ff */
[----:B------:R-:W-:Y:S02]  /*16cb0*/  @P1 LEA.HI.X R17, R10, c[0x0][0x1cc], R9, 0x1, P0 ;  /* 0x000073000a111a11 */ /* 0x000fe400000f0c09 */
[----:B------:R-:W-:Y:S02]  /*16cc0*/  @P1 LEA R18, P0, R12, c[0x0][0x1c8], 0x1 ;  /* 0x000072000c121a11 */ /* 0x000fe400078008ff */
[----:B------:R-:W-:Y:S02]  /*16cd0*/  IADD3 R9, R228, 0xc0, RZ ;  /* 0x000000c0e4097810 */ /* 0x000fe40007ffe0ff */
[----:B------:R-:W-:Y:S02]  /*16ce0*/  @P1 LEA.HI.X R19, R12, c[0x0][0x1cc], R11, 0x1, P0 ;  /* 0x000073000c131a11 */ /* 0x000fe400000f0c0b */
[C---:B------:R-:W-:Y:S04]  /*16cf0*/  @P1 LEA R12, P0, R14.reuse, c[0x0][0x1c8], 0x1 ;  /* 0x000072000e0c1a11 */ /* 0x040fe800078008ff */
[----:B------:R-:W-:Y:S02]  /*16d00*/  @P1 LEA.HI.X R13, R14, c[0x0][0x1cc], R13, 0x1, P0 ;  /* 0x000073000e0d1a11 */ /* 0x000fe400000f0c0d */
[----:B------:R-:W-:Y:S04]  /*16d10*/  @P1 IADD3 R11, P0, R9, UR10, RZ ;  /* 0x0000000a090b1c10 */ /* 0x000fe8000ff1e0ff */
[----:B------:R-:W-:Y:S02]  /*16d20*/  @P1 IADD3.X R10, R235, UR4, RZ, P0, !PT ;  /* 0x00000004eb0a1c10 */ /* 0x000fe400087fe4ff */
[C---:B------:R-:W-:Y:S04]  /*16d30*/  @P1 LEA R14, P0, R11.reuse, c[0x0][0x1c8], 0x1 ;  /* 0x000072000b0e1a11 */ /* 0x040fe800078008ff */
[----:B------:R-:W-:Y:S02]  /*16d40*/  @P1 LEA.HI.X R15, R11, c[0x0][0x1cc], R10, 0x1, P0 ;  /* 0x000073000b0f1a11 */ /* 0x000fe400000f0c0a */
[----:B------:R-:W-:Y:S11]  /*16d50*/  ISETP.GE.AND P0, PT, R8, 0x21, PT ;  /* 0x000000210800780c */ /* 0x000ff60003f06270 */
[----:B------:R-:W-:Y:S02]  /*16d60*/  @!UPT UIADD3 URZ, URZ, URZ, URZ ;  /* 0x0000003f3f3ff290 */ /* 0x000fe4000fffe03f */
[----:B------:R-:W-:Y:S05]  /*16d70*/  VOTEU.ANY UP0, P0 ;  /* 0x00000000003f7886 */ /* 0x000fea0000000100 */
[----:B------:R-:W-:Y:S04]  /*16d80*/  @UP0 UIADD3 UR10, UP1, UR8, UR10, URZ ;  /* 0x0000000a080a0290 */ /* 0x000fe8000ff3e03f */
[----:B------:R-:W-:Y:S02]  /*16d90*/  @UP0 UIADD3.X UR4, UR4, UR7, URZ, UP1, !UPT ;  /* 0x0000000704040290 */ /* 0x000fe40008ffe43f */
[----:B------:R-:W-:Y:S04]  /*16da0*/  @P0 IADD3 R11, P2, R228, UR10, RZ ;  /* 0x0000000ae40b0c10 */ /* 0x000fe8000ff5e0ff */
[----:B------:R-:W-:Y:S02]  /*16db0*/  @P0 IADD3.X R8, R233, UR4, RZ, P2, !PT ;  /* 0x00000004e9080c10 */ /* 0x000fe400097fe4ff */
[C---:B------:R-:W-:Y:S04]  /*16dc0*/  @P0 LEA R10, P2, R11.reuse, c[0x0][0x1c8], 0x1 ;  /* 0x000072000b0a0a11 */ /* 0x040fe800078408ff */
[----:B------:R-:W-:Y:S02]  /*16dd0*/  @P0 LEA.HI.X R11, R11, c[0x0][0x1cc], R8, 0x1, P2 ;  /* 0x000073000b0b0a11 */ /* 0x000fe400010f0c08 */
        /* <DEDUP_REMOVED lines=12> */
[----:B------:R-:W-:Y:S11]  /*16ea0*/  LOP3.LUT P2, RZ, R223, 0x1, RZ, 0xc0, !PT ;  /* 0x00000001dfff7812 */ /* 0x000ff6000784c0ff */
[----:B------:R-:W-:Y:S02]  /*16eb0*/  @!UPT UIADD3 URZ, URZ, URZ, URZ ;  /* 0x0000003f3f3ff290 */ /* 0x000fe4000fffe03f */
[----:B------:R-:W-:Y:S01]  /*16ec0*/  @!PT LDS RZ, [RZ] ;  /* 0x00000000fffff984 */ /* 0x000fe20000000800 */
[----:B------:R-:W-:Y:S01]  /*16ed0*/  @!PT LDS RZ, [RZ] ;  /* 0x00000000fffff984 */ /* 0x000fe20000000800 */
[----:B------:R-:W-:Y:S01]  /*16ee0*/  @!PT LDS RZ, [RZ] ;  /* 0x00000000fffff984 */ /* 0x000fe20000000800 */
[----:B------:R2:W-:Y:S05]  /*16ef0*/  @P1 LDGSTS.E.BYPASS.LTC128B.128 [R226+0xa080], [R16.64], !P2 ;  /* 0x0a08000010e21fae */ /* 0x0005ea000d101d5a */
[----:B------:R2:W-:Y:S05]  /*16f00*/  @P1 LDGSTS.E.BYPASS.LTC128B.128 [R226+0xb880], [R18.64], !P6 ;  /* 0x0b88000012e21fae */ /* 0x0005ea000f101d5a */
[----:B------:R2:W-:Y:S05]  /*16f10*/  @P1 LDGSTS.E.BYPASS.LTC128B.128 [R226+0xd080], [R12.64], !P5 ;  /* 0x0d0800000ce21fae */ /* 0x0005ea000e901d5a */
[----:B------:R2:W-:Y:S05]  /*16f20*/  @P1 LDGSTS.E.BYPASS.LTC128B.128 [R226+0xe880], [R14.64], !P4 ;  /* 0x0e8800000ee21fae */ /* 0x0005ea000e101d5a */
[----:B------:R2:W-:Y:S05]  /*16f30*/  @P0 LDGSTS.E.BYPASS.LTC128B.128 [R226+0xb080], [R10.64], !P2 ;  /* 0x0b0800000ae20fae */ /* 0x0005ea000d101d5a */
[----:B------:R2:W-:Y:S05]  /*16f40*/  @P0 LDGSTS.E.BYPASS.LTC128B.128 [R226+0xc880], [R20.64], !P6 ;  /* 0x0c88000014e20fae */ /* 0x0005ea000f101d5a */
[----:B------:R2:W-:Y:S05]  /*16f50*/  @P0 LDGSTS.E.BYPASS.LTC128B.128 [R226+0xe080], [R22.64], !P5 ;  /* 0x0e08000016e20fae */ /* 0x0005ea000e901d5a */
[----:B------:R2:W-:Y:S02]  /*16f60*/  @P0 LDGSTS.E.BYPASS.LTC128B.128 [R226+0xf880], [R6.64], !P4 ;  /* 0x0f88000006e20fae */ /* 0x0005e4000e101d5a */
.L_x_1504:
[----:B--234-:R-:W-:Y:S01]  /*16f70*/  PLOP3.LUT P0, PT, PT, PT, UP2, 0x80, 0x0 ;  /* 0x000000000000781c */ /* 0x01cfe20003f0f028 */
[----:B------:R-:W-:Y:S01]  /*16f80*/  UIMAD UR4, UR13, -0x30, URZ ;  /* 0xffffffd00d0478a4 */ /* 0x000fe2000f8e023f */
[----:B------:R-:W-:Y:S01]  /*16f90*/  MOV R8, R197 ;  /* 0x000000c500087202 */ /* 0x000fe20000000f00 */
[----:B------:R-:W-:Y:S01]  /*16fa0*/  LDSM.16.MT88.4 R20, [R214+0x4080] ;  /* 0x00408000d614783b */ /* 0x000fe20000004200 */
[----:B------:R-:W-:Y:S03]  /*16fb0*/  MOV R5, UR22 ;  /* 0x0000001600057c02 */ /* 0x000fe60008000f00 */
[----:B------:R-:W-:Y:S04]  /*16fc0*/  MOV R7, UR4 ;  /* 0x0000000400077c02 */ /* 0x000fe80008000f00 */
[----:B------:R-:W-:Y:S01]  /*16fd0*/  IADD3 R6, -R198, 0x1, R7 ;  /* 0x00000001c6067810 */ /* 0x000fe20007ffe107 */
[----:B------:R-:W-:Y:S01]  /*16fe0*/  LDSM.16.MT88.4 R172, [R216+0x7880] ;  /* 0x00788000d8ac783b */ /* 0x000fe20000004200 */
[----:B------:R-:W-:Y:S02]  /*16ff0*/  @P0 MOV R8, R199 ;  /* 0x000000c700080202 */ /* 0x000fe40000000f00 */
[----:B------:R-:W-:Y:S05]  /*17000*/  IADD3 R5, -R5, UR14, R6 ;  /* 0x0000000e05057c10 */ /* 0x000fea000fffe106 */
[----:B------:R-:W-:Y:S08]  /*17010*/  SHFL.IDX PT, R4, R8, 0x1, 0x1c1f ;  /* 0x003c1f0008047f89 */ /* 0x000ff000000e0000 */
[----:B------:R-:W2:Y:S08]  /*17020*/  SHFL.IDX PT, R12, R8, RZ, 0x1c1f ;  /* 0x001c1fff080c7589 */ /* 0x000eb000000e0000 */
[----:B------:R-:W0:Y:S01]  /*17030*/  LDGDEPBAR ;  /* 0x00000000000079af */ /* 0x000e220000000000 */
[C---:B--2---:R-:W-:Y:S02]  /*17040*/  IADD3 R12, R5.reuse, R12, RZ ;  /* 0x0000000c050c7210 */ /* 0x044fe40007ffe0ff */
[----:B------:R-:W-:Y:S04]  /*17050*/  IADD3 R4, R5, R4, RZ ;  /* 0x0000000405047210 */ /* 0x000fe80007ffe0ff */
[C---:B------:R-:W-:Y:S02]  /*17060*/  ISETP.GT.AND P0, PT, R4.reuse, RZ, PT ;  /* 0x000000ff0400720c */ /* 0x040fe40003f04270 */
[----:B------:R-:W-:Y:S02]  /*17070*/  ISETP.GT.AND P1, PT, R4, 0x1, PT ;  /* 0x000000010400780c */ /* 0x000fe40003f24270 */
[----:B------:R-:W-:Y:S02]  /*17080*/  FSEL R13, R180, -INF , P0 ;  /* 0xff800000b40d7808 */ /* 0x000fe40000000000 */
[C---:B------:R-:W-:Y:S02]  /*17090*/  ISETP.GT.AND P0, PT, R4.reuse, 0x8, PT ;  /* 0x000000080400780c */ /* 0x040fe40003f04270 */
[----:B------:R-:W-:Y:S02]  /*170a0*/  FSEL R11, R181, -INF , P1 ;  /* 0xff800000b50b7808 */ /* 0x000fe40000800000 */
[----:B------:R-:W-:Y:S02]  /*170b0*/  ISETP.GT.AND P1, PT, R4, 0x10, PT ;  /* 0x000000100400780c */ /* 0x000fe40003f24270 */
[----:B------:R-:W-:Y:S02]  /*170c0*/  FMNMX.FTZ R6, R13, R2, !PT ;  /* 0x000000020d067209 */ /* 0x000fe40007810000 */
[----:B-1----:R-:W-:Y:S02]  /*170d0*/  FSEL R171, R240, -INF , P1 ;  /* 0xff800000f0ab7808 */ /* 0x002fe40000800000 */
[----:B------:R-:W-:Y:S02]  /*170e0*/  FSEL R9, R184, -INF , P0 ;  /* 0xff800000b8097808 */ /* 0x000fe40000000000 */
[----:B------:R-:W-:Y:S02]  /*170f0*/  ISETP.GT.AND P0, PT, R4, 0x11, PT ;  /* 0x000000110400780c */ /* 0x000fe40003f04270 */
[----:B------:R-:W-:Y:S02]  /*17100*/  ISETP.GT.AND P1, PT, R12, RZ, PT ;  /* 0x000000ff0c00720c */ /* 0x000fe40003f24270 */
[----:B------:R-:W-:Y:S02]  /*17110*/  FSEL R169, R187, -INF , P0 ;  /* 0xff800000bba97808 */ /* 0x000fe40000000000 */
[C---:B------:R-:W-:Y:S02]  /*17120*/  ISETP.GT.AND P2, PT, R4.reuse, 0x9, PT ;  /* 0x000000090400780c */ /* 0x040fe40003f44270 */
[----:B------:R-:W-:Y:S02]  /*17130*/  ISETP.GT.AND P0, PT, R4, 0x18, PT ;  /* 0x000000180400780c */ /* 0x000fe40003f04270 */
[----:B------:R-:W-:Y:S02]  /*17140*/  FSEL R10, R178, -INF , P1 ;  /* 0xff800000b20a7808 */ /* 0x000fe40000800000 */
[----:B------:R-:W-:Y:S02]  /*17150*/  FMNMX.FTZ R6, R11, R6, !PT ;  /* 0x000000060b067209 */ /* 0x000fe40007810000 */
[----:B------:R-:W-:Y:S02]  /*17160*/  ISETP.GT.AND P1, PT, R12, 0x1, PT ;  /* 0x000000010c00780c */ /* 0x000fe40003f24270 */
[----:B------:R-:W-:Y:S02]  /*17170*/  FSEL R167, R245, -INF , P0 ;  /* 0xff800000f5a77808 */ /* 0x000fe40000000000 */
[----:B------:R-:W-:Y:S02]  /*17180*/  FSEL R7, R186, -INF , P2 ;  /* 0xff800000ba077808 */ /* 0x000fe40001000000 */
[----:B------:R-:W-:Y:S02]  /*17190*/  ISETP.GT.AND P0, PT, R4, 0x19, PT ;  /* 0x000000190400780c */ /* 0x000fe40003f04270 */
[----:B------:R-:W-:Y:S02]  /*171a0*/  FMNMX.FTZ R6, R9, R6, !PT ;  /* 0x0000000609067209 */ /* 0x000fe40007810000 */
        /* <DEDUP_REMOVED lines=17> */
[----:B------:R-:W-:Y:S02]  /*172c0*/  FSEL R187, R247, -INF , P0 ;  /* 0xff800000f7bb7808 */ /* 0x000fe40000000000 */
[----:B------:R-:W-:Y:S02]  /*172d0*/  ISETP.GT.AND P0, PT, R4, 0x28, PT ;  /* 0x000000280400780c */ /* 0x000fe40003f04270 */
[----:B------:R-:W-:Y:S02]  /*172e0*/  FMNMX.FTZ R0, R171, R0, !PT ;  /* 0x00000000ab007209 */ /* 0x000fe40007810000 */
[----:B------:R-:W-:Y:S02]  /*172f0*/  FSEL R177, R248, -INF , P0 ;  /* 0xff800000f8b17808 */ /* 0x000fe40000000000 */
[----:B------:R-:W-:Y:S02]  /*17300*/  FSEL R168, R185, -INF , P1 ;  /* 0xff800000b9a87808 */ /* 0x000fe40000800000 */
[----:B------:R-:W-:Y:S02]  /*17310*/  FMNMX.FTZ R15, R170, R5, !PT ;  /* 0x00000005aa0f7209 */ /* 0x000fe40007810000 */
[----:B------:R-:W-:Y:S02]  /*17320*/  ISETP.GT.AND P0, PT, R4, 0x29, PT ;  /* 0x000000290400780c */ /* 0x000fe40003f04270 */
[----:B------:R-:W-:Y:S02]  /*17330*/  ISETP.GT.AND P1, PT, R12, 0x18, PT ;  /* 0x000000180c00780c */ /* 0x000fe40003f24270 */
[----:B------:R-:W-:Y:S02]  /*17340*/  FMNMX.FTZ R0, R169, R0, !PT ;  /* 0x00000000a9007209 */ /* 0x000fe40007810000 */
[----:B------:R-:W-:Y:S02]  /*17350*/  FSEL R166, R239, -INF , P1 ;  /* 0xff800000efa67808 */ /* 0x000fe40000800000 */
[----:B------:R-:W-:Y:S02]  /*17360*/  FMNMX.FTZ R15, R168, R15, !PT ;  /* 0x0000000fa80f7209 */ /* 0x000fe40007810000 */
[----:B------:R-:W-:Y:S02]  /*17370*/  FSEL R157, R246, -INF , P0 ;  /* 0xff800000f69d7808 */ /* 0x000fe40000000000 */
[----:B------:R-:W-:Y:S02]  /*17380*/  ISETP.GT.AND P0, PT, R12, 0x19, PT ;  /* 0x000000190c00780c */ /* 0x000fe40003f04270 */
[----:B------:R-:W-:Y:S02]  /*17390*/  FMNMX.FTZ R0, R167, R0, !PT ;  /* 0x00000000a7007209 */ /* 0x000fe40007810000 */
[----:B------:R-:W-:Y:S02]  /*173a0*/  FSEL R164, R237, -INF , P0 ;  /* 0xff800000eda47808 */ /* 0x000fe40000000000 */
[----:B------:R-:W-:Y:S02]  /*173b0*/  FMNMX.FTZ R15, R166, R15, !PT ;  /* 0x0000000fa60f7209 */ /* 0x000fe40007810000 */
[----:B------:R-:W-:Y:S02]  /*173c0*/  ISETP.GT.AND P1, PT, R12, 0x20, PT ;  /* 0x000000200c00780c */ /* 0x000fe40003f24270 */
[----:B------:R-:W-:Y:S02]  /*173d0*/  FMNMX.FTZ R0, R165, R0, !PT ;  /* 0x00000000a5007209 */ /* 0x000fe40007810000 */
[----:B------:R-:W-:Y:S02]  /*173e0*/  FMNMX.FTZ R15, R164, R15, !PT ;  /* 0x0000000fa40f7209 */ /* 0x000fe40007810000 */
[----:B------:R-:W-:Y:S02]  /*173f0*/  ISETP.GT.AND P0, PT, R12, 0x21, PT ;  /* 0x000000210c00780c */ /* 0x000fe40003f04270 */
[----:B------:R-:W-:Y:S02]  /*17400*/  FSEL R190, R238, -INF , P1 ;  /* 0xff800000eebe7808 */ /* 0x000fe40000800000 */
[----:B------:R-:W-:Y:S02]  /*17410*/  FMNMX.FTZ R0, R189, R0, !PT ;  /* 0x00000000bd007209 */ /* 0x000fe40007810000 */
[----:B------:R-:W-:Y:S02]  /*17420*/  ISETP.GT.AND P1, PT, R12, 0x28, PT ;  /* 0x000000280c00780c */ /* 0x000fe40003f24270 */
[----:B------:R-:W-:Y:S02]  /*17430*/  FSEL R188, R241, -INF , P0 ;  /* 0xff800000f1bc7808 */ /* 0x000fe40000000000 */
[----:B------:R-:W-:Y:S02]  /*17440*/  FMNMX.FTZ R15, R190, R15, !PT ;  /* 0x0000000fbe0f7209 */ /* 0x000fe40007810000 */
[----:B------:R-:W-:Y:S02]  /*17450*/  FMNMX.FTZ R0, R187, R0, !PT ;  /* 0x00000000bb007209 */ /* 0x000fe40007810000 */
[----:B------:R-:W-:Y:S02]  /*17460*/  ISETP.GT.AND P0, PT, R12, 0x29, PT ;  /* 0x000000290c00780c */ /* 0x000fe40003f04270 */
[----:B------:R-:W-:Y:S02]  /*17470*/  FSEL R186, R243, -INF , P1 ;  /* 0xff800000f3ba7808 */ /* 0x000fe40000800000 */
[----:B------:R-:W-:Y:S02]  /*17480*/  FMNMX.FTZ R15, R188, R15, !PT ;  /* 0x0000000fbc0f7209 */ /* 0x000fe40007810000 */
[----:B------:R-:W-:Y:S02]  /*17490*/  FMNMX.FTZ R4, R177, R0, !PT ;  /* 0x00000000b1047209 */ /* 0x000fe40007810000 */
[----:B------:R-:W-:Y:S02]  /*174a0*/  FSEL R178, R242, -INF , P0 ;  /* 0xff800000f2b27808 */ /* 0x000fe40000000000 */
[----:B------:R-:W-:Y:S02]  /*174b0*/  FMNMX.FTZ R15, R186, R15, !PT ;  /* 0x0000000fba0f7209 */ /* 0x000fe40007810000 */
[----:B------:R-:W-:Y:S02]  /*174c0*/  FMNMX.FTZ R0, R157, R4, !PT ;  /* 0x000000049d007209 */ /* 0x000fe40007810000 */
[----:B------:R-:W-:Y:S03]  /*174d0*/  FMNMX.FTZ R12, R178, R15, !PT ;  /* 0x0000000fb20c7209 */ /* 0x000fe60007810000 */
[----:B------:R-:W1:Y:S08]  /*174e0*/  SHFL.BFLY PT, R5, R0, 0x2, 0x1f ;  /* 0x0c401f0000057f89 */ /* 0x000e7000000e0000 */
[----:B------:R-:W2:Y:S01]  /*174f0*/  SHFL.BFLY PT, R15, R12, 0x2, 0x1f ;  /* 0x0c401f000c0f7f89 */ /* 0x000ea200000e0000 */
[----:B-1----:R-:W-:Y:S07]  /*17500*/  FMNMX.FTZ R5, R0, R5, !PT ;  /* 0x0000000500057209 */ /* 0x002fee0007810000 */
[----:B------:R-:W1:Y:S01]  /*17510*/  SHFL.BFLY PT, R156, R5, 0x1, 0x1f ;  /* 0x0c201f00059c7f89 */ /* 0x000e6200000e0000 */
[----:B--2---:R-:W-:Y:S07]  /*17520*/  FMNMX.FTZ R4, R12, R15, !PT ;  /* 0x0000000f0c047209 */ /* 0x004fee0007810000 */
[----:B------:R-:W2:Y:S01]  /*17530*/  SHFL.BFLY PT, R15, R4, 0x1, 0x1f ;  /* 0x0c201f00040f7f89 */ /* 0x000ea200000e0000 */
[----:B-1----:R-:W-:Y:S04]  /*17540*/  FMNMX.FTZ R156, R5, R156, !PT ;  /* 0x0000009c059c7209 */ /* 0x002fe80007810000 */
[C---:B------:R-:W-:Y:S01]  /*17550*/  FSETP.NEU.FTZ.AND P0, PT, R156.reuse, -INF , PT ;  /* 0xff8000009c00780b */ /* 0x040fe20003f1d000 */
[----:B------:R-:W-:Y:S01]  /*17560*/  FMUL.FTZ R176, R156, c[0x0][0x2d0] ;  /* 0x0000b4009cb07a20 */ /* 0x000fe20000410000 */
[----:B--2---:R-:W-:Y:S04]  /*17570*/  FMNMX.FTZ R0, R4, R15, !PT ;  /* 0x0000000f04007209 */ /* 0x004fe80007810000 */
[----:B------:R-:W-:Y:S02]  /*17580*/  FSEL R176, R176, RZ, P0 ;  /* 0x000000ffb0b07208 */ /* 0x000fe40000000000 */
[C---:B------:R-:W-:Y:S01]  /*17590*/  FSETP.NEU.FTZ.AND P1, PT, R0.reuse, -INF , PT ;  /* 0xff8000000000780b */ /* 0x040fe20003f3d000 */
[----:B------:R-:W-:Y:S01]  /*175a0*/  FMUL.FTZ R179, R0, c[0x0][0x2d0] ;  /* 0x0000b40000b37a20 */ /* 0x000fe20000410000 */
[----:B------:R-:W-:Y:S01]  /*175b0*/  FSEL R5, R156, RZ, P0 ;  /* 0x000000ff9c057208 */ /* 0x000fe20000000000 */
[----:B------:R-:W-:Y:S01]  /*175c0*/  FFMA.FTZ R181, R13, c[0x0][0x2d0], -R176 ;  /* 0x0000b4000db57a23 */ /* 0x000fe200000108b0 */
[----:B------:R-:W-:Y:S01]  /*175d0*/  FSEL R4, R0, RZ, P1 ;  /* 0x000000ff00047208 */ /* 0x000fe20000800000 */
[----:B------:R-:W1:Y:S01]  /*175e0*/  LDSM.16.MT88.4 R12, [R216+0x4080] ;  /* 0x00408000d80c783b */ /* 0x000e620000004200 */
[----:B------:R-:W-:Y:S01]  /*175f0*/  FSEL R179, R179, RZ, P1 ;  /* 0x000000ffb3b37208 */ /* 0x000fe20000800000 */
[----:B------:R-:W-:Y:S01]  /*17600*/  FADD.FTZ R5, -R5, R2 ;  /* 0x0000000205057221 */ /* 0x000fe20000010100 */
[----:B------:R-:W-:Y:S01]  /*17610*/  ISETP.LT.AND P0, PT, R236, UR13, PT ;  /* 0x0000000dec007c0c */ /* 0x000fe2000bf01270 */
[----:B------:R-:W-:Y:S01]  /*17620*/  FADD.FTZ R4, -R4, R3 ;  /* 0x0000000304047221 */ /* 0x000fe20000010100 */
[----:B------:R-:W-:Y:S01]  /*17630*/  MUFU.EX2 R181, R181 ;  /* 0x000000b500b57308 */ /* 0x000fe20000000800 */
[--C-:B------:R-:W-:Y:S01]  /*17640*/  FFMA.FTZ R180, R11, c[0x0][0x2d0], -R176.reuse ;  /* 0x0000b4000bb47a23 */ /* 0x100fe200000108b0 */
[----:B------:R-:W-:Y:S01]  /*17650*/  UIADD3 UR13, UR13, -0x1, URZ ;  /* 0xffffffff0d0d7890 */ /* 0x000fe2000fffe03f */
[--C-:B------:R-:W-:Y:S02]  /*17660*/  FFMA.FTZ R159, R9, c[0x0][0x2d0], -R176.reuse ;  /* 0x0000b400099f7a23 */ /* 0x100fe400000108b0 */
[--C-:B------:R-:W-:Y:S02]  /*17670*/  FFMA.FTZ R158, R7, c[0x0][0x2d0], -R176.reuse ;  /* 0x0000b400079e7a23 */ /* 0x100fe400000108b0 */
[--C-:B------:R-:W-:Y:S02]  /*17680*/  FFMA.FTZ R185, R10, c[0x0][0x2d0], -R179.reuse ;  /* 0x0000b4000ab97a23 */ /* 0x100fe400000108b3 */
[--C-:B------:R-:W-:Y:S01]  /*17690*/  FFMA.FTZ R184, R8, c[0x0][0x2d0], -R179.reuse ;  /* 0x0000b40008b87a23 */ /* 0x100fe200000108b3 */
[----:B------:R-:W2:Y:S01]  /*176a0*/  MUFU.EX2 R180, R180 ;  /* 0x000000b400b47308 */ /* 0x000ea20000000800 */
[--C-:B------:R-:W-:Y:S02]  /*176b0*/  FFMA.FTZ R183, R6, c[0x0][0x2d0], -R179.reuse ;  /* 0x0000b40006b77a23 */ /* 0x100fe400000108b3 */
[--C-:B------:R-:W-:Y:S02]  /*176c0*/  FFMA.FTZ R182, R182, c[0x0][0x2d0], -R179.reuse ;  /* 0x0000b400b6b67a23 */ /* 0x100fe400000108b3 */
[----:B------:R-:W-:Y:S02]  /*176d0*/  FMUL.FTZ R3, R4, c[0x0][0x2d0] ;  /* 0x0000b40004037a20 */ /* 0x000fe40000410000 */
[----:B------:R-:W-:Y:S02]  /*176e0*/  FMUL.FTZ R2, R5, c[0x0][0x2d0] ;  /* 0x0000b40005027a20 */ /* 0x000fe40000410000 */
[--C-:B------:R-:W-:Y:S01]  /*176f0*/  FFMA.FTZ R191, R170, c[0x0][0x2d0], -R179.reuse ;  /* 0x0000b400aabf7a23 */ /* 0x100fe200000108b3 */
[----:B------:R-:W-:Y:S01]  /*17700*/  MUFU.EX2 R159, R159 ;  /* 0x0000009f009f7308 */ /* 0x000fe20000000800 */
[--C-:B------:R-:W-:Y:S02]  /*17710*/  FFMA.FTZ R192, R168, c[0x0][0x2d0], -R179.reuse ;  /* 0x0000b400a8c07a23 */ /* 0x100fe400000108b3 */
[--C-:B------:R-:W-:Y:S02]  /*17720*/  FFMA.FTZ R193, R171, c[0x0][0x2d0], -R176.reuse ;  /* 0x0000b400abc17a23 */ /* 0x100fe400000108b0 */
[--C-:B------:R-:W-:Y:S02]  /*17730*/  FFMA.FTZ R194, R169, c[0x0][0x2d0], -R176.reuse ;  /* 0x0000b400a9c27a23 */ /* 0x100fe400000108b0 */
[----:B------:R-:W-:Y:S01]  /*17740*/  LDSM.16.MT88.4 R168, [R212+0x6080] ;  /* 0x00608000d4a8783b */ /* 0x000fe20000004200 */
[--C-:B------:R-:W-:Y:S02]  /*17750*/  FFMA.FTZ R238, R166, c[0x0][0x2d0], -R179.reuse ;  /* 0x0000b400a6ee7a23 */ /* 0x100fe400000108b3 */
[----:B------:R-:W3:Y:S01]  /*17760*/  MUFU.EX2 R158, R158 ;  /* 0x0000009e009e7308 */ /* 0x000ee20000000800 */
[--C-:B------:R-:W-:Y:S02]  /*17770*/  FFMA.FTZ R195, R164, c[0x0][0x2d0], -R179.reuse ;  /* 0x0000b400a4c37a23 */ /* 0x100fe400000108b3 */
[--C-:B------:R-:W-:Y:S01]  /*17780*/  FFMA.FTZ R237, R167, c[0x0][0x2d0], -R176.reuse ;  /* 0x0000b400a7ed7a23 */ /* 0x100fe200000108b0 */
[----:B--2---:R-:W-:Y:S01]  /*17790*/  F2FP.BF16.PACK_AB R161, R180, R181 ;  /* 0x000000b5b4a1723e */ /* 0x004fe200000010ff */
[--C-:B------:R-:W-:Y:S02]  /*177a0*/  FFMA.FTZ R240, R165, c[0x0][0x2d0], -R176.reuse ;  /* 0x0000b400a5f07a23 */ /* 0x100fe400000108b0 */
[----:B------:R-:W-:Y:S01]  /*177b0*/  LDSM.16.MT88.4 R164, [R216+0x6080] ;  /* 0x00608000d8a4783b */ /* 0x000fe20000004200 */
[--C-:B------:R-:W-:Y:S02]  /*177c0*/  FFMA.FTZ R241, R177, c[0x0][0x2d0], -R176.reuse ;  /* 0x0000b400b1f17a23 */ /* 0x100fe400000108b0 */
[----:B------:R-:W-:Y:S01]  /*177d0*/  MUFU.EX2 R185, R185 ;  /* 0x000000b900b97308 */ /* 0x000fe20000000800 */
[--C-:B------:R-:W-:Y:S02]  /*177e0*/  FFMA.FTZ R190, R190, c[0x0][0x2d0], -R179.reuse ;  /* 0x0000b400bebe7a23 */ /* 0x100fe400000108b3 */
[--C-:B------:R-:W-:Y:S02]  /*177f0*/  FFMA.FTZ R239, R188, c[0x0][0x2d0], -R179.reuse ;  /* 0x0000b400bcef7a23 */ /* 0x100fe400000108b3 */
[--C-:B------:R-:W-:Y:S02]  /*17800*/  FFMA.FTZ R188, R189, c[0x0][0x2d0], -R176.reuse ;  /* 0x0000b400bdbc7a23 */ /* 0x100fe400000108b0 */
[--C-:B------:R-:W-:Y:S02]  /*17810*/  FFMA.FTZ R187, R187, c[0x0][0x2d0], -R176.reuse ;  /* 0x0000b400bbbb7a23 */ /* 0x100fe400000108b0 */
[----:B------:R-:W-:Y:S01]  /*17820*/  FFMA.FTZ R176, R157, c[0x0][0x2d0], -R176 ;  /* 0x0000b4009db07a23 */ /* 0x000fe200000108b0 */
[----:B------:R-:W2:Y:S01]  /*17830*/  MUFU.EX2 R184, R184 ;  /* 0x000000b800b87308 */ /* 0x000ea20000000800 */
[--C-:B------:R-:W-:Y:S02]  /*17840*/  FFMA.FTZ R186, R186, c[0x0][0x2d0], -R179.reuse ;  /* 0x0000b400baba7a23 */ /* 0x100fe400000108b3 */
[----:B------:R-:W-:Y:S01]  /*17850*/  FFMA.FTZ R179, R178, c[0x0][0x2d0], -R179 ;  /* 0x0000b400b2b37a23 */ /* 0x000fe200000108b3 */
[----:B---3--:R-:W-:Y:S06]  /*17860*/  F2FP.BF16.PACK_AB R163, R158, R159 ;  /* 0x0000009f9ea3723e */ /* 0x008fec00000010ff */
[----:B------:R-:W-:Y:S10]  /*17870*/  MUFU.EX2 R183, R183 ;  /* 0x000000b700b77308 */ /* 0x000ff40000000800 */
[----:B------:R-:W3:Y:S01]  /*17880*/  MUFU.EX2 R182, R182 ;  /* 0x000000b600b67308 */ /* 0x000ee20000000800 */
[----:B--2---:R-:W-:Y:S09]  /*17890*/  F2FP.BF16.PACK_AB R160, R184, R185 ;  /* 0x000000b9b8a0723e */ /* 0x004ff200000010ff */
[----:B------:R-:W2:Y:S10]  /*178a0*/  MUFU.EX2 R3, R3 ;  /* 0x0000000300037308 */ /* 0x000eb40000000800 */
[----:B------:R-:W4:Y:S01]  /*178b0*/  MUFU.EX2 R2, R2 ;  /* 0x0000000200027308 */ /* 0x000f220000000800 */
[----:B---3--:R-:W-:Y:S09]  /*178c0*/  F2FP.BF16.PACK_AB R162, R182, R183 ;  /* 0x000000b7b6a2723e */ /* 0x008ff200000010ff */
[----:B------:R-:W-:Y:S01]  /*178d0*/  MUFU.EX2 R189, R179 ;  /* 0x000000b300bd7308 */ /* 0x000fe20000000800 */
[C---:B--2---:R-:W-:Y:S02]  /*178e0*/  FMUL.FTZ R4, R3.reuse, R152 ;  /* 0x0000009803047220 */ /* 0x044fe40000410000 */
[C---:B------:R-:W-:Y:S02]  /*178f0*/  FMUL.FTZ R5, R3.reuse, R153 ;  /* 0x0000009903057220 */ /* 0x040fe40000410000 */
[C---:B------:R-:W-:Y:S02]  /*17900*/  FMUL.FTZ R8, R3.reuse, R148 ;  /* 0x0000009403087220 */ /* 0x040fe40000410000 */
[C---:B------:R-:W-:Y:S03]  /*17910*/  FMUL.FTZ R9, R3.reuse, R149 ;  /* 0x0000009503097220 */ /* 0x040fe60000410000 */
[----:B------:R2:W-:Y:S01]  /*17920*/  MUFU.EX2 R242, R176 ;  /* 0x000000b000f27308 */ /* 0x0005e20000000800 */
[C---:B------:R-:W-:Y:S02]  /*17930*/  FMUL.FTZ R16, R3.reuse, R140 ;  /* 0x0000008c03107220 */ /* 0x040fe40000410000 */
[C---:B----4-:R-:W-:Y:S02]  /*17940*/  FMUL.FTZ R6, R2.reuse, R154 ;  /* 0x0000009a02067220 */ /* 0x050fe40000410000 */
[C---:B------:R-:W-:Y:S02]  /*17950*/  FMUL.FTZ R7, R2.reuse, R155 ;  /* 0x0000009b02077220 */ /* 0x040fe40000410000 */
[----:B------:R-:W3:Y:S01]  /*17960*/  LDSM.16.MT88.4 R152, [R213+0x4080] ;  /* 0x00408000d598783b */ /* 0x000ee20000004200 */
[C---:B------:R-:W-:Y:S02]  /*17970*/  FMUL.FTZ R10, R2.reuse, R150 ;  /* 0x00000096020a7220 */ /* 0x040fe40000410000 */
[C---:B------:R-:W-:Y:S01]  /*17980*/  FMUL.FTZ R11, R2.reuse, R151 ;  /* 0x00000097020b7220 */ /* 0x040fe20000410000 */
[----:B------:R-:W-:Y:S01]  /*17990*/  MUFU.EX2 R191, R191 ;  /* 0x000000bf00bf7308 */ /* 0x000fe20000000800 */
[C---:B-1----:R-:W-:Y:S03]  /*179a0*/  HMMA.16816.F32.BF16 R4, R160.reuse, R12, R4 ;  /* 0x0000000ca004723c */ /* 0x042fe60000041804 */
[----:B------:R-:W-:Y:S02]  /*179b0*/  LDSM.16.MT88.4 R148, [R213+0x4880] ;  /* 0x00488000d594783b */ /* 0x000fe40000004200 */
[C---:B------:R-:W-:Y:S02]  /*179c0*/  FMUL.FTZ R17, R3.reuse, R141 ;  /* 0x0000008d03117220 */ /* 0x040fe40000410000 */
[C---:B------:R-:W-:Y:S01]  /*179d0*/  FMUL.FTZ R12, R3.reuse, R144 ;  /* 0x00000090030c7220 */ /* 0x040fe20000410000 */
[C---:B------:R-:W-:Y:S01]  /*179e0*/  HMMA.16816.F32.BF16 R8, R160.reuse, R14, R8 ;  /* 0x0000000ea008723c */ /* 0x040fe20000041808 */
[----:B------:R-:W1:Y:S03]  /*179f0*/  MUFU.EX2 R192, R192 ;  /* 0x000000c000c07308 */ /* 0x000e660000000800 */
[C---:B------:R-:W-:Y:S01]  /*17a00*/  FMUL.FTZ R13, R3.reuse, R145 ;  /* 0x00000091030d7220 */ /* 0x040fe20000410000 */
[----:B--2---:R-:W-:Y:S01]  /*17a10*/  LDSM.16.MT88.4 R176, [R216+0x6880] ;  /* 0x00688000d8b0783b */ /* 0x004fe20000004200 */
[C---:B------:R-:W-:Y:S02]  /*17a20*/  FMUL.FTZ R18, R2.reuse, R142 ;  /* 0x0000008e02127220 */ /* 0x040fe40000410000 */
[C---:B------:R-:W-:Y:S03]  /*17a30*/  FMUL.FTZ R14, R2.reuse, R146 ;  /* 0x00000092020e7220 */ /* 0x040fe60000410000 */
[----:B------:R-:W-:Y:S01]  /*17a40*/  MUFU.EX2 R193, R193 ;  /* 0x000000c100c17308 */ /* 0x000fe20000000800 */
[C---:B------:R-:W-:Y:S02]  /*17a50*/  FMUL.FTZ R15, R2.reuse, R147 ;  /* 0x00000093020f7220 */ /* 0x040fe40000410000 */
[----:B------:R-:W2:Y:S01]  /*17a60*/  LDSM.16.MT88.4 R144, [R212+0x4080] ;  /* 0x00408000d490783b */ /* 0x000ea20000004200 */
[C---:B------:R-:W-:Y:S02]  /*17a70*/  FMUL.FTZ R19, R2.reuse, R143 ;  /* 0x0000008f02137220 */ /* 0x040fe40000410000 */
[C---:B------:R-:W-:Y:S02]  /*17a80*/  FMUL.FTZ R24, R3.reuse, R132 ;  /* 0x0000008403187220 */ /* 0x040fe40000410000 */
[C---:B------:R-:W-:Y:S02]  /*17a90*/  HMMA.16816.F32.BF16 R12, R160.reuse, R20, R12 ;  /* 0x00000014a00c723c */ /* 0x040fe4000004180c */
[----:B------:R-:W4:Y:S01]  /*17aa0*/  MUFU.EX2 R194, R194 ;  /* 0x000000c200c27308 */ /* 0x000f220000000800 */
[----:B------:R-:W-:Y:S01]  /*17ab0*/  LDSM.16.MT88.4 R140, [R213+0x5880] ;  /* 0x00588000d58c783b */ /* 0x000fe20000004200 */
[C---:B------:R-:W-:Y:S02]  /*17ac0*/  FMUL.FTZ R25, R3.reuse, R133 ;  /* 0x0000008503197220 */ /* 0x040fe40000410000 */
[C---:B------:R-:W-:Y:S02]  /*17ad0*/  FMUL.FTZ R26, R2.reuse, R134 ;  /* 0x00000086021a7220 */ /* 0x040fe40000410000 */
[C---:B------:R-:W-:Y:S04]  /*17ae0*/  HMMA.16816.F32.BF16 R16, R160.reuse, R22, R16 ;  /* 0x00000016a010723c */ /* 0x040fe80000041810 */
[C---:B------:R-:W-:Y:S01]  /*17af0*/  FMUL.FTZ R20, R3.reuse, R136 ;  /* 0x0000008803147220 */ /* 0x040fe20000410000 */
[----:B------:R-:W-:Y:S01]  /*17b00*/  MUFU.EX2 R238, R238 ;  /* 0x000000ee00ee7308 */ /* 0x000fe20000000800 */
[C---:B------:R-:W-:Y:S02]  /*17b10*/  FMUL.FTZ R21, R3.reuse, R137 ;  /* 0x0000008903157220 */ /* 0x040fe40000410000 */
[C---:B------:R-:W-:Y:S04]  /*17b20*/  FMUL.FTZ R22, R2.reuse, R138 ;  /* 0x0000008a02167220 */ /* 0x040fe80000410000 */
[C---:B------:R-:W-:Y:S02]  /*17b30*/  FMUL.FTZ R23, R2.reuse, R139 ;  /* 0x0000008b02177220 */ /* 0x040fe40000410000 */
[----:B------:R-:W5:Y:S01]  /*17b40*/  LDSM.16.MT88.4 R136, [R216+0x5880] ;  /* 0x00588000d888783b */ /* 0x000f620000004200 */
[C---:B------:R-:W-:Y:S01]  /*17b50*/  FMUL.FTZ R27, R2.reuse, R135 ;  /* 0x00000087021b7220 */ /* 0x040fe20000410000 */
[----:B------:R-:W1:Y:S01]  /*17b60*/  MUFU.EX2 R195, R195 ;  /* 0x000000c300c37308 */ /* 0x000e620000000800 */
[C---:B------:R-:W-:Y:S02]  /*17b70*/  FMUL.FTZ R28, R3.reuse, R28 ;  /* 0x0000001c031c7220 */ /* 0x040fe40000410000 */
[C---:B---3--:R-:W-:Y:S03]  /*17b80*/  HMMA.16816.F32.BF16 R20, R160.reuse, R152, R20 ;  /* 0x00000098a014723c */ /* 0x048fe60000041814 */
[----:B------:R-:W3:Y:S01]  /*17b90*/  LDSM.16.MT88.4 R132, [R214+0x5880] ;  /* 0x00588000d684783b */ /* 0x000ee20000004200 */
[C---:B------:R-:W-:Y:S02]  /*17ba0*/  FMUL.FTZ R29, R3.reuse, R29 ;  /* 0x0000001d031d7220 */ /* 0x040fe40000410000 */
[C---:B------:R-:W-:Y:S01]  /*17bb0*/  FMUL.FTZ R30, R2.reuse, R30 ;  /* 0x0000001e021e7220 */ /* 0x040fe20000410000 */
[----:B------:R-:W-:Y:S01]  /*17bc0*/  MUFU.EX2 R237, R237 ;  /* 0x000000ed00ed7308 */ /* 0x000fe20000000800 */
[C---:B------:R-:W-:Y:S03]  /*17bd0*/  HMMA.16816.F32.BF16 R24, R160.reuse, R154, R24 ;  /* 0x0000009aa018723c */ /* 0x040fe60000041818 */
[----:B------:R-:W-:Y:S01]  /*17be0*/  LDSM.16.MT88.4 R152, [R212+0x4880] ;  /* 0x00488000d498783b */ /* 0x000fe20000004200 */
[C---:B------:R-:W-:Y:S02]  /*17bf0*/  FMUL.FTZ R31, R2.reuse, R31 ;  /* 0x0000001f021f7220 */ /* 0x040fe40000410000 */
[C---:B------:R-:W-:Y:S02]  /*17c00*/  FMUL.FTZ R32, R3.reuse, R32 ;  /* 0x0000002003207220 */ /* 0x040fe40000410000 */
[C---:B------:R-:W-:Y:S01]  /*17c10*/  FMUL.FTZ R33, R3.reuse, R33 ;  /* 0x0000002103217220 */ /* 0x040fe20000410000 */
[----:B------:R-:W1:Y:S02]  /*17c20*/  MUFU.EX2 R240, R240 ;  /* 0x000000f000f07308 */ /* 0x000e640000000800 */
[C---:B--2---:R-:W-:Y:S03]  /*17c30*/  HMMA.16816.F32.BF16 R28, R160.reuse, R144, R28 ;  /* 0x00000090a01c723c */ /* 0x044fe6000004181c */
[C---:B------:R-:W-:Y:S02]  /*17c40*/  FMUL.FTZ R34, R2.reuse, R34 ;  /* 0x0000002202227220 */ /* 0x040fe40000410000 */
[C---:B------:R-:W-:Y:S02]  /*17c50*/  FMUL.FTZ R35, R2.reuse, R35 ;  /* 0x0000002302237220 */ /* 0x040fe40000410000 */
[C---:B------:R-:W-:Y:S01]  /*17c60*/  FMUL.FTZ R36, R3.reuse, R36 ;  /* 0x0000002403247220 */ /* 0x040fe20000410000 */
[----:B------:R-:W-:Y:S01]  /*17c70*/  MUFU.EX2 R190, R190 ;  /* 0x000000be00be7308 */ /* 0x000fe20000000800 */
[C---:B------:R-:W-:Y:S03]  /*17c80*/  FMUL.FTZ R37, R3.reuse, R37 ;  /* 0x0000002503257220 */ /* 0x040fe60000410000 */
[C---:B------:R-:W-:Y:S01]  /*17c90*/  HMMA.16816.F32.BF16 R32, R160.reuse, R146, R32 ;  /* 0x00000092a020723c */ /* 0x040fe20000041820 */
[----:B------:R-:W-:Y:S02]  /*17ca0*/  LDSM.16.MT88.4 R144, [R214+0x4880] ;  /* 0x00488000d690783b */ /* 0x000fe40000004200 */
[C---:B------:R-:W-:Y:S02]  /*17cb0*/  FMUL.FTZ R38, R2.reuse, R38 ;  /* 0x0000002602267220 */ /* 0x040fe40000410000 */
[C---:B------:R-:W-:Y:S01]  /*17cc0*/  FMUL.FTZ R39, R2.reuse, R39 ;  /* 0x0000002702277220 */ /* 0x040fe20000410000 */
[----:B------:R-:W2:Y:S01]  /*17cd0*/  MUFU.EX2 R239, R239 ;  /* 0x000000ef00ef7308 */ /* 0x000ea20000000800 */
[C---:B------:R-:W-:Y:S02]  /*17ce0*/  FMUL.FTZ R40, R3.reuse, R40 ;  /* 0x0000002803287220 */ /* 0x040fe40000410000 */
[C---:B------:R-:W-:Y:S03]  /*17cf0*/  FMUL.FTZ R41, R3.reuse, R41 ;  /* 0x0000002903297220 */ /* 0x040fe60000410000 */
[C---:B-----5:R-:W-:Y:S03]  /*17d00*/  HMMA.16816.F32.BF16 R36, R160.reuse, R136, R36 ;  /* 0x00000088a024723c */ /* 0x060fe60000041824 */
[C---:B------:R-:W-:Y:S01]  /*17d10*/  FMUL.FTZ R42, R2.reuse, R42 ;  /* 0x0000002a022a7220 */ /* 0x040fe20000410000 */
[----:B------:R-:W-:Y:S01]  /*17d20*/  MUFU.EX2 R188, R188 ;  /* 0x000000bc00bc7308 */ /* 0x000fe20000000800 */
[C---:B------:R-:W-:Y:S02]  /*17d30*/  FMUL.FTZ R43, R2.reuse, R43 ;  /* 0x0000002b022b7220 */ /* 0x040fe40000410000 */
[C---:B------:R-:W-:Y:S02]  /*17d40*/  FMUL.FTZ R44, R3.reuse, R44 ;  /* 0x0000002c032c7220 */ /* 0x040fe40000410000 */
[C---:B------:R-:W-:Y:S03]  /*17d50*/  FMUL.FTZ R45, R3.reuse, R45 ;  /* 0x0000002d032d7220 */ /* 0x040fe60000410000 */
[C---:B------:R-:W-:Y:S01]  /*17d60*/  HMMA.16816.F32.BF16 R40, R160.reuse, R138, R40 ;  /* 0x0000008aa028723c */ /* 0x040fe20000041828 */
[----:B------:R-:W5:Y:S01]  /*17d70*/  LDSM.16.MT88.4 R136, [R212+0x5880] ;  /* 0x00588000d488783b */ /* 0x000f620000004200 */
[----:B------:R-:W1:Y:S01]  /*17d80*/  MUFU.EX2 R187, R187 ;  /* 0x000000bb00bb7308 */ /* 0x000e620000000800 */
[C---:B------:R-:W-:Y:S02]  /*17d90*/  FMUL.FTZ R46, R2.reuse, R46 ;  /* 0x0000002e022e7220 */ /* 0x040fe40000410000 */
[C---:B------:R-:W-:Y:S02]  /*17da0*/  FMUL.FTZ R47, R2.reuse, R47 ;  /* 0x0000002f022f7220 */ /* 0x040fe40000410000 */
[C---:B------:R-:W-:Y:S02]  /*17db0*/  FMUL.FTZ R48, R3.reuse, R48 ;  /* 0x0000003003307220 */ /* 0x040fe40000410000 */
[C---:B------:R-:W-:Y:S03]  /*17dc0*/  FMUL.FTZ R49, R3.reuse, R49 ;  /* 0x0000003103317220 */ /* 0x040fe60000410000 */
[C---:B---3--:R-:W-:Y:S01]  /*17dd0*/  HMMA.16816.F32.BF16 R44, R160.reuse, R132, R44 ;  /* 0x00000084a02c723c */ /* 0x048fe2000004182c */
[----:B------:R-:W3:Y:S02]  /*17de0*/  MUFU.EX2 R186, R186 ;  /* 0x000000ba00ba7308 */ /* 0x000ee40000000800 */
[C---:B------:R-:W-:Y:S02]  /*17df0*/  FMUL.FTZ R50, R2.reuse, R50 ;  /* 0x0000003202327220 */ /* 0x040fe40000410000 */
[C---:B------:R-:W-:Y:S02]  /*17e00*/  FMUL.FTZ R51, R2.reuse, R51 ;  /* 0x0000003302337220 */ /* 0x040fe40000410000 */
[C---:B------:R-:W-:Y:S02]  /*17e10*/  FMUL.FTZ R52, R3.reuse, R52 ;  /* 0x0000003403347220 */ /* 0x040fe40000410000 */
[C---:B------:R-:W-:Y:S02]  /*17e20*/  FMUL.FTZ R53, R3.reuse, R53 ;  /* 0x0000003503357220 */ /* 0x040fe40000410000 */
[----:B------:R-:W1:Y:S01]  /*17e30*/  MUFU.EX2 R241, R241 ;  /* 0x000000f100f17308 */ /* 0x000e620000000800 */
[C---:B------:R-:W-:Y:S01]  /*17e40*/  HMMA.16816.F32.BF16 R48, R160.reuse, R134, R48 ;  /* 0x00000086a030723c */ /* 0x040fe20000041830 */
[----:B------:R-:W1:Y:S02]  /*17e50*/  LDSM.16.MT88.4 R132, [R216+0x7080] ;  /* 0x00708000d884783b */ /* 0x000e640000004200 */
        /* <DEDUP_REMOVED lines=94> */
[----:B------:R-:W-:Y:S02]  /*18440*/  FMUL.FTZ R123, R2, R123 ;  /* 0x0000007b027b7220 */ /* 0x000fe40000410000 */
[C---:B------:R-:W-:Y:S01]  /*18450*/  FMUL.FTZ R124, R3.reuse, R124 ;  /* 0x0000007c037c7220 */ /* 0x040fe20000410000 */
[----:B------:R-:W-:Y:S01]  /*18460*/  F2FP.BF16.PACK_AB R132, R192, R191 ;  /* 0x000000bfc084723e */ /* 0x000fe200000010ff */
[C---:B------:R-:W-:Y:S03]  /*18470*/  FMUL.FTZ R125, R3.reuse, R125 ;  /* 0x0000007d037d7220 */ /* 0x040fe60000410000 */
[C---:B------:R-:W-:Y:S03]  /*18480*/  HMMA.16816.F32.BF16 R120, R160.reuse, R134, R120 ;  /* 0x00000086a078723c */ /* 0x040fe60000041878 */
[----:B------:R-:W-:Y:S01]  /*18490*/  FMUL.FTZ R126, R2, R126 ;  /* 0x0000007e027e7220 */ /* 0x000fe20000410000 */
[----:B----4-:R-:W-:Y:S01]  /*184a0*/  F2FP.BF16.PACK_AB R133, R194, R193 ;  /* 0x000000c1c285723e */ /* 0x010fe200000010ff */
[C---:B------:R-:W-:Y:S02]  /*184b0*/  FMUL.FTZ R127, R2.reuse, R127 ;  /* 0x0000007f027f7220 */ /* 0x040fe40000410000 */
[----:B------:R-:W-:Y:S01]  /*184c0*/  FMUL.FTZ R128, R3, R128 ;  /* 0x0000008003807220 */ /* 0x000fe20000410000 */
[----:B------:R-:W-:Y:S01]  /*184d0*/  F2FP.BF16.PACK_AB R134, R195, R238 ;  /* 0x000000eec386723e */ /* 0x000fe200000010ff */
[C---:B------:R-:W-:Y:S03]  /*184e0*/  FMUL.FTZ R129, R3.reuse, R129 ;  /* 0x0000008103817220 */ /* 0x040fe60000410000 */
[C---:B--2---:R-:W-:Y:S03]  /*184f0*/  HMMA.16816.F32.BF16 R124, R160.reuse, R140, R124 ;  /* 0x0000008ca07c723c */ /* 0x044fe6000004187c */
        /* <DEDUP_REMOVED lines=8> */
[----:B------:R-:W-:Y:S02]  /*18580*/  FADD.FTZ R180, R180, R181 ;  /* 0x000000b5b4b47221 */ /* 0x000fe40000010000 */
[----:B------:R-:W-:Y:S02]  /*18590*/  FADD.FTZ R184, R184, R185 ;  /* 0x000000b9b8b87221 */ /* 0x000fe40000010000 */
[----:B------:R-:W-:Y:S01]  /*185a0*/  FADD.FTZ R159, R159, R180 ;  /* 0x000000b49f9f7221 */ /* 0x000fe20000010000 */
[C---:B-----5:R-:W-:Y:S01]  /*185b0*/  HMMA.16816.F32.BF16 R4, R132.reuse, R136, R4 ;  /* 0x000000888404723c */ /* 0x060fe20000041804 */
[----:B------:R-:W2:Y:S04]  /*185c0*/  LDSM.16.MT88.4 R160, [R213+0x6080] ;  /* 0x00608000d5a0783b */ /* 0x000ea80000004200 */
[----:B------:R-:W-:Y:S02]  /*185d0*/  FADD.FTZ R183, R183, R184 ;  /* 0x000000b8b7b77221 */ /* 0x000fe40000010000 */
[----:B------:R-:W-:Y:S01]  /*185e0*/  FADD.FTZ R158, R158, R159 ;  /* 0x0000009f9e9e7221 */ /* 0x000fe20000010000 */
[C---:B------:R-:W-:Y:S01]  /*185f0*/  HMMA.16816.F32.BF16 R8, R132.reuse, R138, R8 ;  /* 0x0000008a8408723c */ /* 0x040fe20000041808 */
[----:B------:R-:W4:Y:S03]  /*18600*/  LDSM.16.MT88.4 R136, [R214+0x7880] ;  /* 0x00788000d688783b */ /* 0x000f260000004200 */
[----:B------:R-:W-:Y:S01]  /*18610*/  FADD.FTZ R182, R182, R183 ;  /* 0x000000b7b6b67221 */ /* 0x000fe20000010000 */
[----:B------:R-:W-:Y:S01]  /*18620*/  MOV R159, R156 ;  /* 0x0000009c009f7202 */ /* 0x000fe20000000f00 */
[----:B------:R-:W-:Y:S02]  /*18630*/  FADD.FTZ R193, R193, R158 ;  /* 0x0000009ec1c17221 */ /* 0x000fe40000010000 */
[C---:B------:R-:W-:Y:S04]  /*18640*/  HMMA.16816.F32.BF16 R12, R132.reuse, R144, R12 ;  /* 0x00000090840c723c */ /* 0x040fe8000004180c */
[----:B------:R-:W-:Y:S02]  /*18650*/  FADD.FTZ R3, R191, R182 ;  /* 0x000000b6bf037221 */ /* 0x000fe40000010000 */
[----:B------:R-:W-:Y:S02]  /*18660*/  FADD.FTZ R194, R194, R193 ;  /* 0x000000c1c2c27221 */ /* 0x000fe40000010000 */
[C---:B------:R-:W-:Y:S01]  /*18670*/  HMMA.16816.F32.BF16 R16, R132.reuse, R146, R16 ;  /* 0x000000928410723c */ /* 0x040fe20000041810 */
[----:B------:R-:W5:Y:S03]  /*18680*/  LDSM.16.MT88.4 R144, [R213+0x7880] ;  /* 0x00788000d590783b */ /* 0x000f660000004200 */
[----:B------:R-:W-:Y:S02]  /*18690*/  FADD.FTZ R3, R192, R3 ;  /* 0x00000003c0037221 */ /* 0x000fe40000010000 */
[----:B------:R-:W-:Y:S02]  /*186a0*/  FADD.FTZ R237, R237, R194 ;  /* 0x000000c2eded7221 */ /* 0x000fe40000010000 */
[C---:B------:R-:W-:Y:S04]  /*186b0*/  HMMA.16816.F32.BF16 R20, R132.reuse, R148, R20 ;  /* 0x000000948414723c */ /* 0x040fe80000041814 */
[----:B------:R-:W-:Y:S02]  /*186c0*/  FADD.FTZ R238, R238, R3 ;  /* 0x00000003eeee7221 */ /* 0x000fe40000010000 */
[----:B------:R-:W-:Y:S02]  /*186d0*/  FADD.FTZ R3, R240, R237 ;  /* 0x000000edf0037221 */ /* 0x000fe40000010000 */
[C---:B------:R-:W-:Y:S01]  /*186e0*/  HMMA.16816.F32.BF16 R24, R132.reuse, R150, R24 ;  /* 0x000000968418723c */ /* 0x040fe20000041818 */
[----:B------:R-:W-:Y:S03]  /*186f0*/  LDSM.16.MT88.4 R148, [R216+0x9080] ;  /* 0x00908000d894783b */ /* 0x000fe60000004200 */
        /* <DEDUP_REMOVED lines=13> */
[----:B------:R-:W-:Y:S01]  /*187d0*/  FADD.FTZ R188, R188, R3 ;  /* 0x00000003bcbc7221 */ /* 0x000fe20000010000 */
[----:B------:R-:W-:Y:S01]  /*187e0*/  MOV R3, R0 ;  /* 0x0000000000037202 */ /* 0x000fe20000000f00 */
[----:B------:R-:W-:Y:S01]  /*187f0*/  FADD.FTZ R190, R190, R195 ;  /* 0x000000c3bebe7221 */ /* 0x000fe20000010000 */
[C---:B------:R-:W-:Y:S04]  /*18800*/  HMMA.16816.F32.BF16 R60, R132.reuse, R168, R60 ;  /* 0x000000a8843c723c */ /* 0x040fe8000004183c */
[----:B---3--:R-:W-:Y:S01]  /*18810*/  F2FP.BF16.PACK_AB R162, R189, R186 ;  /* 0x000000babda2723e */ /* 0x008fe200000010ff */
[----:B------:R-:W-:Y:S01]  /*18820*/  FADD.FTZ R188, R187, R188 ;  /* 0x000000bcbbbc7221 */ /* 0x000fe20000010000 */
[----:B------:R-:W-:Y:S01]  /*18830*/  F2FP.BF16.PACK_AB R163, R242, R241 ;  /* 0x000000f1f2a3723e */ /* 0x000fe200000010ff */
[----:B------:R-:W-:Y:S01]  /*18840*/  FADD.FTZ R239, R239, R190 ;  /* 0x000000beefef7221 */ /* 0x000fe20000010000 */
[C---:B------:R-:W-:Y:S01]  /*18850*/  HMMA.16816.F32.BF16 R64, R132.reuse, R170, R64 ;  /* 0x000000aa8440723c */ /* 0x040fe20000041840 */
[----:B------:R-:W-:Y:S03]  /*18860*/  LDSM.16.MT88.4 R168, [R213+0x5080] ;  /* 0x00508000d5a8783b */ /* 0x000fe60000004200 */
[----:B------:R-:W-:Y:S02]  /*18870*/  FADD.FTZ R227, R241, R188 ;  /* 0x000000bcf1e37221 */ /* 0x000fe40000010000 */
[----:B------:R-:W-:Y:S02]  /*18880*/  FADD.FTZ R186, R186, R239 ;  /* 0x000000efbaba7221 */ /* 0x000fe40000010000 */
[C---:B------:R-:W-:Y:S04]  /*18890*/  HMMA.16816.F32.BF16 R68, R132.reuse, R172, R68 ;  /* 0x000000ac8444723c */ /* 0x040fe80000041844 */
[----:B------:R-:W-:Y:S02]  /*188a0*/  FADD.FTZ R227, R242, R227 ;  /* 0x000000e3f2e37221 */ /* 0x000fe40000010000 */
[----:B------:R-:W-:Y:S02]  /*188b0*/  FADD.FTZ R234, R189, R186 ;  /* 0x000000babdea7221 */ /* 0x000fe40000010000 */
        /* <DEDUP_REMOVED lines=43> */
[C---:B--2---:R-:W-:Y:S08]  /*18b70*/  HMMA.16816.F32.BF16 R52, R160.reuse, R8, R52 ;  /* 0x00000008a034723c */ /* 0x044ff00000041834 */
[C---:B------:R-:W-:Y:S08]  /*18b80*/  HMMA.16816.F32.BF16 R56, R160.reuse, R10, R56 ;  /* 0x0000000aa038723c */ /* 0x040ff00000041838 */
        /* <DEDUP_REMOVED lines=19> */
.L_x_1502:
[----:B------:R-:W-:-:S13]  /*18cc0*/  ISETP.LE.AND P0, PT, RZ, UR13, PT ;  /* 0x0000000dff007c0c */ /* 0x000fda000bf03270 */
[----:B------:R-:W-:Y:S05]  /*18cd0*/  @!P0 BRA `(.L_x_1506) ;  /* 0x00002f5000008947 */ /* 0x000fea0003800000 */
[C---:B------:R-:W-:Y:S01]  /*18ce0*/  IADD3 RZ, P0, R224.reuse, 0x40, RZ ;  /* 0x00000040e0ff7810 */ /* 0x040fe20007f1e0ff */
[----:B------:R-:W-:Y:S01]  /*18cf0*/  ULDC.64 UR4, c[0x0][0x208] ;  /* 0x0000820000047ab9 */ /* 0x000fe20000000a00 */
[----:B------:R-:W-:Y:S01]  /*18d00*/  IADD3 RZ, P1, R224, 0x80, RZ ;  /* 0x00000080e0ff7810 */ /* 0x000fe20007f3e0ff */
[----:B------:R-:W-:Y:S01]  /*18d10*/  UIMAD.WIDE.U32 UR14, UR4, 0x30, URZ ;  /* 0x00000030040e78a5 */ /* 0x000fe2000f8e003f */
[----:B------:R-:W-:Y:S01]  /*18d20*/  IADD3 RZ, P2, R228, 0x40, RZ ;  /* 0x00000040e4ff7810 */ /* 0x000fe20007f5e0ff */
[--C-:B------:R-:W-:Y:S01]  /*18d30*/  IMAD.X R246, RZ, RZ, R231.reuse, P0 ;  /* 0x000000fffff67224 */ /* 0x100fe200000e06e7 */
[----:B------:R-:W-:Y:S01]  /*18d40*/  IADD3 RZ, P0, R224, 0xc0, RZ ;  /* 0x000000c0e0ff7810 */ /* 0x000fe20007f1e0ff */
[----:B------:R-:W-:Y:S01]  /*18d50*/  IMAD.X R245, RZ, RZ, R231, P1 ;  /* 0x000000fffff57224 */ /* 0x000fe200008e06e7 */
[----:B------:R-:W-:Y:S01]  /*18d60*/  IADD3 RZ, P1, R228, 0x80, RZ ;  /* 0x00000080e4ff7810 */ /* 0x000fe20007f3e0ff */
[----:B------:R-:W-:Y:S01]  /*18d70*/  UIMAD UR5, UR5, 0x30, URZ ;  /* 0x00000030050578a4 */ /* 0x000fe2000f8e023f */
[----:B------:R-:W-:Y:S01]  /*18d80*/  IMAD.X R242, RZ, RZ, R233, P2 ;  /* 0x000000fffff27224 */ /* 0x000fe200010e06e9 */
[----:B------:R-:W-:Y:S01]  /*18d90*/  IADD3 R243, -R196, 0x30, RZ ;  /* 0x00000030c4f37810 */ /* 0x000fe20007ffe1ff */
[----:B------:R-:W-:Y:S01]  /*18da0*/  IMAD.X R244, RZ, RZ, R231, P0 ;  /* 0x000000fffff47224 */ /* 0x000fe200000e06e7 */
[----:B------:R-:W-:Y:S01]  /*18db0*/  IADD3 RZ, P0, R228, 0xc0, RZ ;  /* 0x000000c0e4ff7810 */ /* 0x000fe20007f1e0ff */
[--C-:B------:R-:W-:Y:S01]  /*18dc0*/  IMAD.X R241, RZ, RZ, R233.reuse, P1 ;  /* 0x000000fffff17224 */ /* 0x100fe200008e06e9 */
[C---:B------:R-:W-:Y:S01]  /*18dd0*/  IADD3 R237, R224.reuse, 0x40, RZ ;  /* 0x00000040e0ed7810 */ /* 0x040fe20007ffe0ff */
[----:B------:R-:W-:Y:S01]  /*18de0*/  IMAD.MOV.U32 R239, RZ, RZ, c[0x0][0x208] ;  /* 0x00008200ffef7624 */ /* 0x000fe200078e00ff */
[C---:B------:R-:W-:Y:S01]  /*18df0*/  IADD3 R236, R224.reuse, 0x80, RZ ;  /* 0x00000080e0ec7810 */ /* 0x040fe20007ffe0ff */
[----:B------:R-:W-:Y:S01]  /*18e00*/  IMAD.X R240, RZ, RZ, R233, P0 ;  /* 0x000000fffff07224 */ /* 0x000fe200000e06e9 */
[----:B------:R-:W-:Y:S01]  /*18e10*/  IADD3 R235, R224, 0xc0, RZ ;  /* 0x000000c0e0eb7810 */ /* 0x000fe20007ffe0ff */
[----:B------:R-:W-:Y:S01]  /*18e20*/  IMAD.MOV.U32 R238, RZ, RZ, c[0x0][0x20c] ;  /* 0x00008300ffee7624 */ /* 0x000fe200078e00ff */
[----:B------:R-:W-:Y:S01]  /*18e30*/  UIADD3 UR9, UR15, UR5, URZ ;  /* 0x000000050f097290 */ /* 0x000fe2000fffe03f */
[----:B------:R-:W-:Y:S05]  /*18e40*/  BRA `(.L_x_1507) ;  /* 0x0000041000007947 */ /* 0x000fea0003800000 */
.L_x_1509:
[----:B------:R-:W-:Y:S01]  /*18e50*/  ISETP.GE.AND P1, PT, R243, 0x1, PT ;  /* 0x00000001f300780c */ /* 0x000fe20003f26270 */
[----:B------:R-:W-:Y:S01]  /*18e60*/  UIADD3 UR10, UR13, -0x1, URZ ;  /* 0xffffffff0d0a7890 */ /* 0x000fe2000fffe03f */
[C---:B------:R-:W-:Y:S01]  /*18e70*/  IADD3 R5, R228.reuse, 0x40, RZ ;  /* 0x00000040e4057810 */ /* 0x040fe20007ffe0ff */
[----:B------:R-:W-:Y:S01]  /*18e80*/  ULDC.64 UR4, c[0x0][0x1e0] ;  /* 0x0000780000047ab9 */ /* 0x000fe20000000a00 */
[C---:B------:R-:W-:Y:S01]  /*18e90*/  IADD3 R4, R228.reuse, 0x80, RZ ;  /* 0x00000080e4047810 */ /* 0x040fe20007ffe0ff */
[----:B------:R-:W-:Y:S02]  /*18ea0*/  USHF.R.S32.HI UR6, URZ, 0x1f, UR10 ;  /* 0x0000001f3f067899 */ /* 0x000fe4000801140a */
[----:B------:R-:W-:Y:S02]  /*18eb0*/  UIMAD.WIDE.U32 UR18, UR10, UR4, URZ ;  /* 0x000000040a1272a5 */ /* 0x000fe4000f8e003f */
[----:B------:R-:W-:Y:S04]  /*18ec0*/  UIMAD UR6, UR6, UR4, URZ ;  /* 0x00000004060672a4 */ /* 0x000fe8000f8e023f */
[----:B------:R-:W-:Y:S04]  /*18ed0*/  UIMAD UR6, UR10, UR5, UR6 ;  /* 0x000000050a0672a4 */ /* 0x000fe8000f8e0206 */
        /* <DEDUP_REMOVED lines=12> */
[C---:B------:R-:W-:Y:S04]  /*18fa0*/  @P1 LEA R16, P0, R9.reuse, c[0x0][0x1c8], 0x1 ;  /* 0x0000720009101a11 */ /* 0x040fe800078008ff */
[----:B------:R-:W-:Y:S02]  /*18fb0*/  @P1 LEA.HI.X R17, R9, c[0x0][0x1cc], R2, 0x1, P0 ;  /* 0x0000730009111a11 */ /* 0x000fe400000f0c02 */
[C---:B------:R-:W-:Y:S02]  /*18fc0*/  @P1 LEA R14, P0, R7.reuse, c[0x0][0x1c8], 0x1 ;  /* 0x00007200070e1a11 */ /* 0x040fe400078008ff */
[----:B------:R-:W-:Y:S02]  /*18fd0*/  IADD3 R2, R228, 0xc0, RZ ;  /* 0x000000c0e4027810 */ /* 0x000fe40007ffe0ff */
        /* <DEDUP_REMOVED lines=38> */
[----:B------:R1:W-:Y:S01]  /*19240*/  @P0 LDGSTS.E.BYPASS.LTC128B.128 [R226+0xf880], [R4.64], !P4 ;  /* 0x0f88000004e20fae */ /* 0x0003e2000e101d5a */
[----:B------:R-:W-:-:S05]  /*19250*/  BRA `(.L_x_1508) ;  /* 0x000010c000007947 */ /* 0x000fca0003800000 */
.L_x_1507:
[----:B------:R-:W-:Y:S04]  /*19260*/  DEPBAR.LE SB0, 0x0 ;  /* 0x000080000000791a */ /* 0x000fe80000000000 */
[----:B------:R-:W-:Y:S01]  /*19270*/  BAR.SYNC.DEFER_BLOCKING 0x0 ;  /* 0x0000000000007b1d */ /* 0x000fe20000010000 */
[----:B------:R-:W-:Y:S02]  /*19280*/  USHF.R.S32.HI UR5, URZ, 0x1f, UR13 ;  /* 0x0000001f3f057899 */ /* 0x000fe4000801140d */
[----:B------:R-:W-:Y:S02]  /*19290*/  UIMAD UR4, UR9, UR13, URZ ;  /* 0x0000000d090472a4 */ /* 0x000fe4000f8e023f */
[----:B------:R-:W-:Y:S02]  /*192a0*/  UIMAD.WIDE.U32 UR10, UR14, UR13, URZ ;  /* 0x0000000d0e0a72a5 */ /* 0x000fe4000f8e003f */
[----:B------:R-:W-:Y:S02]  /*192b0*/  UIMAD UR4, UR5, UR14, UR4 ;  /* 0x0000000e050472a4 */ /* 0x000fe4000f8e0204 */
[----:B------:R-:W-:Y:S02]  /*192c0*/  UISETP.GT.AND UP1, UPT, UR13, URZ, UPT ;  /* 0x0000003f0d00728c */ /* 0x000fe4000bf24270 */
[----:B------:R-:W-:Y:S01]  /*192d0*/  UIADD3 UR4, UR11, UR4, URZ ;  /* 0x000000040b047290 */ /* 0x000fe2000fffe03f */
[----:B------:R-:W-:Y:S02]  /*192e0*/  IADD3 R7, P1, R224, UR10, RZ ;  /* 0x0000000ae0077c10 */ /* 0x000fe4000ff3e0ff */
[----:B------:R-:W-:Y:S03]  /*192f0*/  IADD3 R3, P0, R237, UR10, RZ ;  /* 0x0000000aed037c10 */ /* 0x000fe6000ff1e0ff */
[----:B------:R-:W-:Y:S02]  /*19300*/  IADD3.X R4, R231, UR4, RZ, P1, !PT ;  /* 0x00000004e7047c10 */ /* 0x000fe40008ffe4ff */
[C---:B------:R-:W-:Y:S02]  /*19310*/  LEA R14, P1, R7.reuse, c[0x0][0x1f8], 0x1 ;  /* 0x00007e00070e7a11 */ /* 0x040fe400078208ff */
[----:B------:R-:W-:Y:S02]  /*19320*/  IADD3.X R2, R246, UR4, RZ, P0, !PT ;  /* 0x00000004f6027c10 */ /* 0x000fe400087fe4ff */
[----:B------:R-:W-:Y:S01]  /*19330*/  LEA.HI.X R15, R7, c[0x0][0x1fc], R4, 0x1, P1 ;  /* 0x00007f00070f7a11 */ /* 0x000fe200008f0c04 */
[----:B------:R-:W-:Y:S01]  /*19340*/  LDSM.16.M88.4 R24, [R222] ;  /* 0x00000000de18783b */ /* 0x000fe20000000200 */
[C---:B------:R-:W-:Y:S02]  /*19350*/  LEA R12, P1, R3.reuse, c[0x0][0x1f8], 0x1 ;  /* 0x00007e00030c7a11 */ /* 0x040fe400078208ff */
[----:B------:R-:W-:Y:S02]  /*19360*/  IADD3 R5, P0, R236, UR10, RZ ;  /* 0x0000000aec057c10 */ /* 0x000fe4000ff1e0ff */
[----:B------:R-:W-:Y:S01]  /*19370*/  LEA.HI.X R13, R3, c[0x0][0x1fc], R2, 0x1, P1 ;  /* 0x00007f00030d7a11 */ /* 0x000fe200008f0c02 */
[----:B------:R-:W1:Y:S01]  /*19380*/  LDSM.16.M88.4 R8, [R221+0xa080] ;  /* 0x00a08000dd08783b */ /* 0x000e620000000200 */
[----:B------:R-:W-:Y:S02]  /*19390*/  IADD3 R7, P1, R235, UR10, RZ ;  /* 0x0000000aeb077c10 */ /* 0x000fe4000ff3e0ff */
[----:B------:R-:W-:Y:S02]  /*193a0*/  IADD3.X R4, R245, UR4, RZ, P0, !PT ;  /* 0x00000004f5047c10 */ /* 0x000fe400087fe4ff */
[----:B------:R-:W-:Y:S01]  /*193b0*/  LEA R20, P2, R7, c[0x0][0x1f8], 0x1 ;  /* 0x00007e0007147a11 */ /* 0x000fe200078408ff */
[----:B------:R-:W2:Y:S01]  /*193c0*/  LDSM.16.M88.4 R16, [R221+0xa880] ;  /* 0x00a88000dd10783b */ /* 0x000ea20000000200 */
[----:B------:R-:W-:Y:S02]  /*193d0*/  IADD3.X R2, R244, UR4, RZ, P1, !PT ;  /* 0x00000004f4027c10 */ /* 0x000fe40008ffe4ff */
[----:B------:R-:W-:Y:S02]  /*193e0*/  LEA R22, P0, R5, c[0x0][0x1f8], 0x1 ;  /* 0x00007e0005167a11 */ /* 0x000fe400078008ff */
[----:B------:R-:W-:Y:S01]  /*193f0*/  LEA.HI.X R21, R7, c[0x0][0x1fc], R2, 0x1, P2 ;  /* 0x00007f0007157a11 */ /* 0x000fe200010f0c02 */
[----:B------:R-:W3:Y:S01]  /*19400*/  LDSM.16.M88.4 R160, [R221+0xb080] ;  /* 0x00b08000dda0783b */ /* 0x000ee20000000200 */
[----:B------:R-:W-:Y:S02]  /*19410*/  LOP3.LUT P2, RZ, R223, 0x1, RZ, 0xc0, !PT ;  /* 0x00000001dfff7812 */ /* 0x000fe4000784c0ff */
[----:B------:R-:W-:Y:S02]  /*19420*/  LEA.HI.X R23, R5, c[0x0][0x1fc], R4, 0x1, P0 ;  /* 0x00007f0005177a11 */ /* 0x000fe400000f0c04 */
[C---:B------:R-:W-:Y:S01]  /*19430*/  @!P3 LEA R6, P0, R239.reuse, UR10, 0x5 ;  /* 0x0000000aef06bc11 */ /* 0x040fe2000f8028ff */
[----:B------:R-:W-:Y:S03]  /*19440*/  LDSM.16.M88.4 R164, [R220] ;  /* 0x00000000dca4783b */ /* 0x000fe60000000200 */
[C---:B------:R-:W-:Y:S02]  /*19450*/  @!P3 IADD3 R3, P1, R6.reuse, R224, RZ ;  /* 0x000000e00603b210 */ /* 0x040fe40007f3e0ff */
[----:B------:R-:W-:Y:S01]  /*19460*/  @!P3 LEA.HI.X R5, R239, UR4, R238, 0x5, P0 ;  /* 0x00000004ef05bc11 */ /* 0x000fe200080f2cee */
[----:B------:R-:W4:Y:S01]  /*19470*/  LDSM.16.M88.4 R168, [R219] ;  /* 0x00000000dba8783b */ /* 0x000f220000000200 */
[C---:B------:R-:W-:Y:S03]  /*19480*/  @!P3 IADD3 R7, P0, R6.reuse, R237, RZ ;  /* 0x000000ed0607b210 */ /* 0x040fe60007f1e0ff */
[----:B------:R-:W-:Y:S01]  /*19490*/  @!P3 IMAD.X R2, R5, 0x1, R231, P1 ;  /* 0x000000010502b824 */ /* 0x000fe200008e06e7 */
[----:B------:R-:W-:Y:S01]  /*194a0*/  @!P3 LEA R190, P1, R3, c[0x0][0x1f8], 0x1 ;  /* 0x00007e0003beba11 */ /* 0x000fe200078208ff */
[----:B------:R-:W5:Y:S01]  /*194b0*/  LDSM.16.M88.4 R172, [R211] ;  /* 0x00000000d3ac783b */ /* 0x000f620000000200 */
[----:B------:R-:W-:Y:S01]  /*194c0*/  @!P3 IMAD.X R4, R5, 0x1, R246, P0 ;  /* 0x000000010504b824 */ /* 0x000fe200000e06f6 */
[----:B------:R-:W-:Y:S02]  /*194d0*/  @!P3 LEA R188, P0, R7, c[0x0][0x1f8], 0x1 ;  /* 0x00007e0007bcba11 */ /* 0x000fe400078008ff */
[----:B------:R-:W-:Y:S02]  /*194e0*/  @!P3 LEA.HI.X R191, R3, c[0x0][0x1fc], R2, 0x1, P1 ;  /* 0x00007f0003bfba11 */ /* 0x000fe400008f0c02 */
[----:B------:R-:W3:Y:S01]  /*194f0*/  LDSM.16.M88.4 R176, [R210] ;  /* 0x00000000d2b0783b */ /* 0x000ee20000000200 */
[----:B------:R-:W-:Y:S02]  /*19500*/  @!P3 LEA.HI.X R189, R7, c[0x0][0x1fc], R4, 0x1, P0 ;  /* 0x00007f0007bdba11 */ /* 0x000fe400000f0c04 */
[C---:B------:R-:W-:Y:S02]  /*19510*/  @!P3 IADD3 R4, P1, R6.reuse, R236, RZ ;  /* 0x000000ec0604b210 */ /* 0x040fe40007f3e0ff */
[----:B------:R-:W-:Y:S01]  /*19520*/  @!P3 IADD3 R6, P0, R6, R235, RZ ;  /* 0x000000eb0606b210 */ /* 0x000fe20007f1e0ff */
[----:B------:R-:W-:Y:S01]  /*19530*/  @!PT LDS RZ, [RZ] ;  /* 0x00000000fffff984 */ /* 0x000fe20000000800 */
[----:B------:R-:W-:Y:S01]  /*19540*/  @!PT LDS RZ, [RZ] ;  /* 0x00000000fffff984 */ /* 0x000fe20000000800 */
[----:B------:R-:W-:Y:S01]  /*19550*/  @!PT LDS RZ, [RZ] ;  /* 0x00000000fffff984 */ /* 0x000fe20000000800 */
[----:B------:R2:W-:Y:S02]  /*19560*/  LDGSTS.E.BYPASS.LTC128B.128 [R226+0x4080], [R14.64], !P2 ;  /* 0x040800000ee27fae */ /* 0x0005e4000d101d5a */
[C---:B------:R-:W-:Y:S01]  /*19570*/  @!P3 IMAD.X R3, R5.reuse, 0x1, R245, P1 ;  /* 0x000000010503b824 */ /* 0x040fe200008e06f5 */
[----:B------:R-:W-:Y:S01]  /*19580*/  @!P3 LEA R156, P1, R4, c[0x0][0x1f8], 0x1 ;  /* 0x00007e00049cba11 */ /* 0x000fe200078208ff */
[----:B------:R-:W-:Y:S01]  /*19590*/  @!P3 IMAD.X R5, R5, 0x1, R244, P0 ;  /* 0x000000010505b824 */ /* 0x000fe200000e06f4 */
[----:B------:R-:W-:Y:S01]  /*195a0*/  @!P3 LEA R2, P0, R6, c[0x0][0x1f8], 0x1 ;  /* 0x00007e000602ba11 */ /* 0x000fe200078008ff */
[----:B------:R2:W-:Y:S01]  /*195b0*/  LDGSTS.E.BYPASS.LTC128B.128 [R226+0x5880], [R12.64], !P6 ;  /* 0x058800000ce27fae */ /* 0x0005e2000f101d5a */
[----:B------:R-:W-:Y:S02]  /*195c0*/  @!P3 LEA.HI.X R157, R4, c[0x0][0x1fc], R3, 0x1, P1 ;  /* 0x00007f00049dba11 */ /* 0x000fe400008f0c03 */
[----:B------:R-:W-:Y:S02]  /*195d0*/  @!P3 LEA.HI.X R3, R6, c[0x0][0x1fc], R5, 0x1, P0 ;  /* 0x00007f000603ba11 */ /* 0x000fe400000f0c05 */
[C---:B-1----:R-:W-:Y:S01]  /*195e0*/  HMMA.16816.F32.BF16 R4, R24.reuse, R8, RZ ;  /* 0x000000081804723c */ /* 0x042fe200000418ff */
[----:B------:R3:W-:Y:S01]  /*195f0*/  LDGSTS.E.BYPASS.LTC128B.128 [R226+0x7080], [R22.64], !P5 ;  /* 0x0708000016e27fae */ /* 0x0007e2000e901d5a */
[----:B------:R-:W-:Y:S05]  /*19600*/  PLOP3.LUT P0, PT, PT, PT, UP1, 0x80, 0x0 ;  /* 0x000000000000781c */ /* 0x000fea0003f0f018 */
[----:B------:R3:W-:Y:S01]  /*19610*/  LDGSTS.E.BYPASS.LTC128B.128 [R226+0x8880], [R20.64], !P4 ;  /* 0x0888000014e27fae */ /* 0x0007e2000e101d5a */
[C---:B------:R-:W-:Y:S05]  /*19620*/  HMMA.16816.F32.BF16 R8, R24.reuse, R10, RZ ;  /* 0x0000000a1808723c */ /* 0x040fea00000418ff */
[----:B------:R1:W-:Y:S06]  /*19630*/  @!P3 LDGSTS.E.BYPASS.LTC128B.128 [R226+0x5080], [R190.64], !P2 ;  /* 0x05080000bee2bfae */ /* 0x0003ec000d101d5a */
[----:B------:R1:W-:Y:S01]  /*19640*/  @!P3 LDGSTS.E.BYPASS.LTC128B.128 [R226+0x6880], [R188.64], !P6 ;  /* 0x06880000bce2bfae */ /* 0x0003e2000f101d5a */
[C---:B--2---:R-:W-:Y:S05]  /*19650*/  HMMA.16816.F32.BF16 R12, R24.reuse, R16, RZ ;  /* 0x00000010180c723c */ /* 0x044fea00000418ff */
[----:B------:R2:W-:Y:S03]  /*19660*/  @!P3 LDGSTS.E.BYPASS.LTC128B.128 [R226+0x8080], [R156.64], !P5 ;  /* 0x080800009ce2bfae */ /* 0x0005e6000e901d5a */
[C---:B------:R-:W-:Y:S03]  /*19670*/  HMMA.16816.F32.BF16 R16, R24.reuse, R18, RZ ;  /* 0x000000121810723c */ /* 0x040fe600000418ff */
[----:B------:R1:W-:Y:S06]  /*19680*/  @!P3 LDGSTS.E.BYPASS.LTC128B.128 [R226+0x9880], [R2.64], !P4 ;  /* 0x0988000002e2bfae */ /* 0x0003ec000e101d5a */
[----:B------:R-:W-:Y:S01]  /*19690*/  LDSM.16.M88.4 R180, [R218] ;  /* 0x00000000dab4783b */ /* 0x000fe20000000200 */
[C---:B---3--:R-:W-:Y:S05]  /*196a0*/  HMMA.16816.F32.BF16 R20, R24.reuse, R160, RZ ;  /* 0x000000a01814723c */ /* 0x048fea00000418ff */
[----:B------:R-:W0:Y:S03]  /*196b0*/  LDGDEPBAR ;  /* 0x00000000000079af */ /* 0x000e260000000000 */
[----:B------:R-:W-:Y:S03]  /*196c0*/  HMMA.16816.F32.BF16 R24, R24, R162, RZ ;  /* 0x000000a21818723c */ /* 0x000fe600000418ff */
[----:B------:R-:W3:Y:S05]  /*196d0*/  LDSM.16.M88.4 R184, [R215+0xa080] ;  /* 0x00a08000d7b8783b */ /* 0x000eea0000000200 */
[C---:B----4-:R-:W-:Y:S01]  /*196e0*/  HMMA.16816.F32.BF16 R4, R164.reuse, R168, R4 ;  /* 0x000000a8a404723c */ /* 0x050fe20000041804 */
[----:B------:R-:W4:Y:S04]  /*196f0*/  LDSM.16.M88.4 R160, [R215+0xa880] ;  /* 0x00a88000d7a0783b */ /* 0x000f280000000200 */
[----:B-1----:R-:W-:Y:S02]  /*19700*/  IMAD.MOV.U32 R3, RZ, RZ, R0 ;  /* 0x000000ffff037224 */ /* 0x002fe400078e0000 */
        /* <DEDUP_REMOVED lines=14> */
[----:B------:R-:W-:Y:S07]  /*197f0*/  LDSM.16.M88.4 R184, [R220+0x4000] ;  /* 0x00400000dcb8783b */ /* 0x000fee0000000200 */
[C---:B----4-:R-:W-:Y:S08]  /*19800*/  HMMA.16816.F32.BF16 R12, R180.reuse, R160, R12 ;  /* 0x000000a0b40c723c */ /* 0x050ff0000004180c */
[C---:B------:R-:W-:Y:S01]  /*19810*/  HMMA.16816.F32.BF16 R16, R180.reuse, R162, R16 ;  /* 0x000000a2b410723c */ /* 0x040fe20000041810 */
[----:B------:R-:W3:Y:S07]  /*19820*/  LDSM.16.M88.4 R160, [R221+0xc080] ;  /* 0x00c08000dda0783b */ /* 0x000eee0000000200 */
[C---:B-1----:R-:W-:Y:S08]  /*19830*/  HMMA.16816.F32.BF16 R20, R180.reuse, R188, R20 ;  /* 0x000000bcb414723c */ /* 0x042ff00000041814 */
[----:B------:R-:W-:Y:S01]  /*19840*/  HMMA.16816.F32.BF16 R24, R180, R190, R24 ;  /* 0x000000beb418723c */ /* 0x000fe20000041818 */
[----:B------:R-:W1:Y:S06]  /*19850*/  LDSM.16.M88.4 R180, [R221+0xc880] ;  /* 0x00c88000ddb4783b */ /* 0x000e6c0000000200 */
[----:B------:R-:W4:Y:S01]  /*19860*/  LDSM.16.M88.4 R188, [R208] ;  /* 0x00000000d0bc783b */ /* 0x000f220000000200 */
[C---:B-----5:R-:W-:Y:S08]  /*19870*/  HMMA.16816.F32.BF16 R4, R192.reuse, R196, R4 ;  /* 0x000000c4c004723c */ /* 0x060ff00000041804 */
[C---:B------:R-:W-:Y:S01]  /*19880*/  HMMA.16816.F32.BF16 R8, R192.reuse, R198, R8 ;  /* 0x000000c6c008723c */ /* 0x040fe20000041808 */
[----:B------:R-:W-:Y:S07]  /*19890*/  LDSM.16.M88.4 R196, [R215+0xb880] ;  /* 0x00b88000d7c4783b */ /* 0x000fee0000000200 */
[C---:B--2---:R-:W-:Y:S08]  /*198a0*/  HMMA.16816.F32.BF16 R12, R192.reuse, R164, R12 ;  /* 0x000000a4c00c723c */ /* 0x044ff0000004180c */
[C---:B------:R-:W-:Y:S01]  /*198b0*/  HMMA.16816.F32.BF16 R16, R192.reuse, R166, R16 ;  /* 0x000000a6c010723c */ /* 0x040fe20000041810 */
[----:B------:R-:W2:Y:S07]  /*198c0*/  LDSM.16.M88.4 R164, [R207] ;  /* 0x00000000cfa4783b */ /* 0x000eae0000000200 */
[C---:B------:R-:W-:Y:S08]  /*198d0*/  HMMA.16816.F32.BF16 R20, R192.reuse, R168, R20 ;  /* 0x000000a8c014723c */ /* 0x040ff00000041814 */
[----:B------:R-:W-:Y:S01]  /*198e0*/  HMMA.16816.F32.BF16 R24, R192, R170, R24 ;  /* 0x000000aac018723c */ /* 0x000fe20000041818 */
[----:B------:R-:W5:Y:S06]  /*198f0*/  LDSM.16.M88.4 R168, [R206] ;  /* 0x00000000cea8783b */ /* 0x000f6c0000000200 */
        /* <DEDUP_REMOVED lines=17> */
[C---:B-----5:R-:W-:Y:S08]  /*19a10*/  HMMA.16816.F32.BF16 R20, R184.reuse, R168, R20 ;  /* 0x000000a8b814723c */ /* 0x060ff00000041814 */
        /* <DEDUP_REMOVED lines=42> */
[----:B------:R-:W2:Y:S01]  /*19cc0*/  LDSM.16.M88.4 R192, [R222+0xc000] ;  /* 0x00c00000dec0783b */ /* 0x000ea20000000200 */
        /* <DEDUP_REMOVED lines=31> */
[C---:B------:R-:W-:Y:S08]  /*19ec0*/  HMMA.16816.F32.BF16 R8, R176.reuse, R182, R8 ;  /* 0x000000b6b008723c */ /* 0x040ff00000041808 */
[C---:B--2---:R-:W-:Y:S08]  /*19ed0*/  HMMA.16816.F32.BF16 R12, R176.reuse, R164, R12 ;  /* 0x000000a4b00c723c */ /* 0x044ff0000004180c */
[C---:B------:R-:W-:Y:S08]  /*19ee0*/  HMMA.16816.F32.BF16 R16, R176.reuse, R166, R16 ;  /* 0x000000a6b010723c */ /* 0x040ff00000041810 */
[C---:B----4-:R-:W-:Y:S08]  /*19ef0*/  HMMA.16816.F32.BF16 R20, R176.reuse, R168, R20 ;  /* 0x000000a8b014723c */ /* 0x050ff00000041814 */
[----:B------:R-:W-:Y:S08]  /*19f00*/  HMMA.16816.F32.BF16 R24, R176, R170, R24 ;  /* 0x000000aab018723c */ /* 0x000ff00000041818 */
[C---:B-----5:R-:W-:Y:S08]  /*19f10*/  HMMA.16816.F32.BF16 R4, R184.reuse, R188, R4 ;  /* 0x000000bcb804723c */ /* 0x060ff00000041804 */
[C---:B------:R-:W-:Y:S08]  /*19f20*/  HMMA.16816.F32.BF16 R8, R184.reuse, R190, R8 ;  /* 0x000000beb808723c */ /* 0x040ff00000041808 */
[C---:B---3--:R-:W-:Y:S08]  /*19f30*/  HMMA.16816.F32.BF16 R12, R184.reuse, R160, R12 ;  /* 0x000000a0b80c723c */ /* 0x048ff0000004180c */
[C---:B------:R-:W-:Y:S01]  /*19f40*/  HMMA.16816.F32.BF16 R16, R184.reuse, R162, R16 ;  /* 0x000000a2b810723c */ /* 0x040fe20000041810 */
[----:B------:R-:W2:Y:S07]  /*19f50*/  LDSM.16.M88.4 R160, [R209+0x5000] ;  /* 0x00500000d1a0783b */ /* 0x000eae0000000200 */
[C---:B-1----:R-:W-:Y:S08]  /*19f60*/  HMMA.16816.F32.BF16 R20, R184.reuse, R172, R20 ;  /* 0x000000acb814723c */ /* 0x042ff00000041814 */
[----:B------:R-:W-:Y:S08]  /*19f70*/  HMMA.16816.F32.BF16 R24, R184, R174, R24 ;  /* 0x000000aeb818723c */ /* 0x000ff00000041818 */
[C---:B------:R-:W-:Y:S08]  /*19f80*/  HMMA.16816.F32.BF16 R4, R192.reuse, R196, R4 ;  /* 0x000000c4c004723c */ /* 0x040ff00000041804 */
[C---:B------:R-:W-:Y:S08]  /*19f90*/  HMMA.16816.F32.BF16 R8, R192.reuse, R198, R8 ;  /* 0x000000c6c008723c */ /* 0x040ff00000041808 */
[C---:B--2---:R-:W-:Y:S08]  /*19fa0*/  HMMA.16816.F32.BF16 R12, R192.reuse, R160, R12 ;  /* 0x000000a0c00c723c */ /* 0x044ff0000004180c */
        /* <DEDUP_REMOVED lines=23> */
[----:B------:R-:W-:Y:S05]  /*1a120*/  FMUL.FTZ R19, R19, c[0x0][0x320] ;  /* 0x0000c80013137a20 */ /* 0x000fea0000410000 */
[----:B------:R1:W1:Y:S01]  /*1a130*/  MUFU.TANH R8, R2 ;  /* 0x0000000200087308 */ /* 0x0002620000002400 */
[C---:B--2---:R-:W-:Y:S09]  /*1a140*/  HMMA.16816.F32.BF16 R20, R192.reuse, R4, R20 ;  /* 0x00000004c014723c */ /* 0x044ff20000041814 */
[----:B------:R2:W1:Y:S01]  /*1a150*/  MUFU.TANH R160, R9 ;  /* 0x0000000900a07308 */ /* 0x0004620000002400 */
[----:B------:R-:W-:Y:S09]  /*1a160*/  HMMA.16816.F32.BF16 R24, R192, R6, R24 ;  /* 0x00000006c018723c */ /* 0x000ff20000041818 */
        /* <DEDUP_REMOVED lines=27> */
.L_x_1508:
[----:B-1----:R-:W-:Y:S01]  /*1a320*/  FMNMX.FTZ R5, R175, R0, !PT ;  /* 0x00000000af057209 */ /* 0x002fe20007810000 */
[----:B------:R-:W-:Y:S01]  /*1a330*/  LDSM.16.MT88.4 R20, [R214+0x4080] ;  /* 0x00408000d614783b */ /* 0x000fe20000004200 */
[----:B------:R-:W-:Y:S01]  /*1a340*/  FMNMX.FTZ R6, R172, R159, !PT ;  /* 0x0000009fac067209 */ /* 0x000fe20007810000 */
[----:B------:R-:W-:Y:S01]  /*1a350*/  UIADD3 UR13, UR13, -0x1, URZ ;  /* 0xffffffff0d0d7890 */ /* 0x000fe2000fffe03f */
        /* <DEDUP_REMOVED lines=23> */
[----:B------:R-:W-:Y:S01]  /*1a4d0*/  PLOP3.LUT P0, PT, PT, PT, UP1, 0x80, 0x0 ;  /* 0x000000000000781c */ /* 0x000fe20003f0f018 */
        /* <DEDUP_REMOVED lines=28> */
[----:B------:R-:W3:Y:S01]  /*1a6a0*/  LDSM.16.MT88.4 R160, [R213+0x4080] ;  /* 0x00408000d5a0783b */ /* 0x000ee20000004200 */
[--C-:B------:R-:W-:Y:S02]  /*1a6b0*/  FFMA.FTZ R192, R168, c[0x0][0x2d0], -R187.reuse ;  /* 0x0000b400a8c07a23 */ /* 0x100fe400000108bb */
[--C-:B------:R-:W-:Y:S02]  /*1a6c0*/  FFMA.FTZ R193, R171, c[0x0][0x2d0], -R176.reuse ;  /* 0x0000b400abc17a23 */ /* 0x100fe400000108b0 */
[--C-:B------:R-:W-:Y:S02]  /*1a6d0*/  FFMA.FTZ R194, R169, c[0x0][0x2d0], -R176.reuse ;  /* 0x0000b400a9c27a23 */ /* 0x100fe400000108b0 */
[--C-:B------:R-:W-:Y:S01]  /*1a6e0*/  FFMA.FTZ R196, R166, c[0x0][0x2d0], -R187.reuse ;  /* 0x0000b400a6c47a23 */ /* 0x100fe200000108bb */
[----:B------:R-:W-:Y:S01]  /*1a6f0*/  LDSM.16.MT88.4 R168, [R212+0x6080] ;  /* 0x00608000d4a8783b */ /* 0x000fe20000004200 */
[----:B------:R4:W5:Y:S01]  /*1a700*/  MUFU.EX2 R2, R4 ;  /* 0x0000000400027308 */ /* 0x0009620000000800 */
        /* <DEDUP_REMOVED lines=9> */
[----:B------:R-:W-:Y:S02]  /*1a7a0*/  FMUL.FTZ R25, R3, R133 ;  /* 0x0000008503197220 */ /* 0x000fe40000410000 */
[--C-:B------:R-:W-:Y:S01]  /*1a7b0*/  FFMA.FTZ R198, R165, c[0x0][0x2d0], -R176.reuse ;  /* 0x0000b400a5c67a23 */ /* 0x100fe200000108b0 */
[----:B------:R-:W-:Y:S01]  /*1a7c0*/  MUFU.EX2 R184, R184 ;  /* 0x000000b800b87308 */ /* 0x000fe20000000800 */
[----:B------:R-:W-:Y:S01]  /*1a7d0*/  LDSM.16.MT88.4 R164, [R216+0x6080] ;  /* 0x00608000d8a4783b */ /* 0x000fe20000004200 */
[--C-:B------:R-:W-:Y:S02]  /*1a7e0*/  FFMA.FTZ R247, R178, c[0x0][0x2d0], -R187.reuse ;  /* 0x0000b400b2f77a23 */ /* 0x100fe400000108bb */
[----:B----4-:R-:W-:Y:S02]  /*1a7f0*/  FMUL.FTZ R4, R3, R152 ;  /* 0x0000009803047220 */ /* 0x010fe40000410000 */
[C---:B-----5:R-:W-:Y:S02]  /*1a800*/  FMUL.FTZ R6, R2.reuse, R154 ;  /* 0x0000009a02067220 */ /* 0x060fe40000410000 */
[C---:B------:R-:W-:Y:S02]  /*1a810*/  FMUL.FTZ R7, R2.reuse, R155 ;  /* 0x0000009b02077220 */ /* 0x040fe40000410000 */
        /* <DEDUP_REMOVED lines=19> */
[----:B----4-:R-:W-:Y:S01]  /*1a950*/  F2FP.BF16.PACK_AB R154, R183, R184 ;  /* 0x000000b8b79a723e */ /* 0x010fe200000010ff */
[C---:B------:R-:W-:Y:S02]  /*1a960*/  FMUL.FTZ R34, R2.reuse, R34 ;  /* 0x0000002202227220 */ /* 0x040fe40000410000 */
[C---:B------:R-:W-:Y:S02]  /*1a970*/  FMUL.FTZ R35, R2.reuse, R35 ;  /* 0x0000002302237220 */ /* 0x040fe40000410000 */
[C---:B------:R-:W-:Y:S01]  /*1a980*/  FMUL.FTZ R36, R3.reuse, R36 ;  /* 0x0000002403247220 */ /* 0x040fe20000410000 */
[----:B------:R-:W4:Y:S01]  /*1a990*/  MUFU.EX2 R159, R159 ;  /* 0x0000009f009f7308 */ /* 0x000f220000000800 */
[----:B------:R-:W-:Y:S02]  /*1a9a0*/  FMUL.FTZ R37, R3, R37 ;  /* 0x0000002503257220 */ /* 0x000fe40000410000 */
[C---:B------:R-:W-:Y:S01]  /*1a9b0*/  FMUL.FTZ R38, R2.reuse, R38 ;  /* 0x0000002602267220 */ /* 0x040fe20000410000 */
        /* <DEDUP_REMOVED lines=13> */
[----:B----4-:R-:W-:Y:S01]  /*1aa90*/  F2FP.BF16.PACK_AB R155, R159, R180 ;  /* 0x000000b49f9b723e */ /* 0x010fe200000010ff */
        /* <DEDUP_REMOVED lines=14> */
[----:B------:R-:W4:Y:S01]  /*1ab80*/  LDSM.16.MT88.4 R144, [R212+0x4080] ;  /* 0x00408000d490783b */ /* 0x000f220000004200 */
[C---:B------:R-:W-:Y:S02]  /*1ab90*/  FMUL.FTZ R54, R2.reuse, R54 ;  /* 0x0000003602367220 */ /* 0x040fe40000410000 */
[C---:B------:R-:W-:Y:S02]  /*1aba0*/  FMUL.FTZ R55, R2.reuse, R55 ;  /* 0x0000003702377220 */ /* 0x040fe40000410000 */
[C---:B------:R-:W-:Y:S02]  /*1abb0*/  HMMA.16816.F32.BF16 R12, R152.reuse, R20, R12 ;  /* 0x00000014980c723c */ /* 0x040fe4000004180c */
[----:B------:R-:W5:Y:S01]  /*1abc0*/  MUFU.EX2 R195, R195 ;  /* 0x000000c300c37308 */ /* 0x000f620000000800 */
        /* <DEDUP_REMOVED lines=9> */
[----:B------:R-:W1:Y:S01]  /*1ac60*/  LDSM.16.MT88.4 R136, [R216+0x5880] ;  /* 0x00588000d888783b */ /* 0x000e620000004200 */
[C---:B------:R-:W-:Y:S01]  /*1ac70*/  FMUL.FTZ R59, R2.reuse, R59 ;  /* 0x0000003b023b7220 */ /* 0x040fe20000410000 */
[----:B------:R-:W1:Y:S01]  /*1ac80*/  MUFU.EX2 R198, R198 ;  /* 0x000000c600c67308 */ /* 0x000e620000000800 */
[C---:B------:R-:W-:Y:S02]  /*1ac90*/  FMUL.FTZ R60, R3.reuse, R60 ;  /* 0x0000003c033c7220 */ /* 0x040fe40000410000 */
[C---:B---3--:R-:W-:Y:S03]  /*1aca0*/  HMMA.16816.F32.BF16 R20, R152.reuse, R160, R20 ;  /* 0x000000a09814723c */ /* 0x048fe60000041814 */
        /* <DEDUP_REMOVED lines=8> */
[C---:B----4-:R-:W-:Y:S04]  /*1ad30*/  HMMA.16816.F32.BF16 R28, R152.reuse, R144, R28 ;  /* 0x00000090981c723c */ /* 0x050fe8000004181c */
[C---:B------:R-:W-:Y:S02]  /*1ad40*/  FMUL.FTZ R66, R2.reuse, R66 ;  /* 0x0000004202427220 */ /* 0x040fe40000410000 */
[C---:B------:R-:W-:Y:S02]  /*1ad50*/  FMUL.FTZ R67, R2.reuse, R67 ;  /* 0x0000004302437220 */ /* 0x040fe40000410000 */
[C---:B------:R-:W-:Y:S01]  /*1ad60*/  HMMA.16816.F32.BF16 R32, R152.reuse, R146, R32 ;  /* 0x000000929820723c */ /* 0x040fe20000041820 */
[----:B------:R-:W-:Y:S03]  /*1ad70*/  LDSM.16.MT88.4 R144, [R214+0x4880] ;  /* 0x00488000d690783b */ /* 0x000fe60000004200 */
        /* <DEDUP_REMOVED lines=22> */
[----:B------:R-:W4:Y:S03]  /*1aee0*/  LDSM.16.MT88.4 R140, [R214+0x7080] ;  /* 0x00708000d68c783b */ /* 0x000f260000004200 */
        /* <DEDUP_REMOVED lines=63> */
[----:B------:R-:W-:Y:S02]  /*1b2e0*/  FMUL.FTZ R123, R2, R123 ;  /* 0x0000007b027b7220 */ /* 0x000fe40000410000 */
[C---:B------:R-:W-:Y:S01]  /*1b2f0*/  FMUL.FTZ R124, R3.reuse, R124 ;  /* 0x0000007c037c7220 */ /* 0x040fe20000410000 */
[----:B--2---:R-:W-:Y:S01]  /*1b300*/  F2FP.BF16.PACK_AB R132, R192, R191 ;  /* 0x000000bfc084723e */ /* 0x004fe200000010ff */
[C---:B------:R-:W-:Y:S03]  /*1b310*/  FMUL.FTZ R125, R3.reuse, R125 ;  /* 0x0000007d037d7220 */ /* 0x040fe60000410000 */
[C---:B------:R-:W-:Y:S03]  /*1b320*/  HMMA.16816.F32.BF16 R120, R152.reuse, R134, R120 ;  /* 0x000000869878723c */ /* 0x040fe60000041878 */
[----:B------:R-:W-:Y:S01]  /*1b330*/  FMUL.FTZ R126, R2, R126 ;  /* 0x0000007e027e7220 */ /* 0x000fe20000410000 */
[----:B------:R-:W-:Y:S01]  /*1b340*/  F2FP.BF16.PACK_AB R133, R194, R193 ;  /* 0x000000c1c285723e */ /* 0x000fe200000010ff */
[C---:B------:R-:W-:Y:S02]  /*1b350*/  FMUL.FTZ R127, R2.reuse, R127 ;  /* 0x0000007f027f7220 */ /* 0x040fe40000410000 */
[----:B------:R-:W-:Y:S01]  /*1b360*/  FMUL.FTZ R128, R3, R128 ;  /* 0x0000008003807220 */ /* 0x000fe20000410000 */
[----:B-----5:R-:W-:Y:S01]  /*1b370*/  F2FP.BF16.PACK_AB R134, R195, R196 ;  /* 0x000000c4c386723e */ /* 0x020fe200000010ff */
[----:B------:R-:W-:Y:S03]  /*1b380*/  FMUL.FTZ R129, R3, R129 ;  /* 0x0000008103817220 */ /* 0x000fe60000410000 */
[C---:B----4-:R-:W-:Y:S03]  /*1b390*/  HMMA.16816.F32.BF16 R124, R152.reuse, R140, R124 ;  /* 0x0000008c987c723c */ /* 0x050fe6000004187c */
[----:B------:R-:W-:Y:S01]  /*1b3a0*/  FMUL.FTZ R130, R2, R130 ;  /* 0x0000008202827220 */ /* 0x000fe20000410000 */
[----:B------:R-:W-:Y:S01]  /*1b3b0*/  F2FP.BF16.PACK_AB R135, R198, R197 ;  /* 0x000000c5c687723e */ /* 0x000fe200000010ff */
[----:B------:R-:W-:Y:S02]  /*1b3c0*/  FMUL.FTZ R131, R2, R131 ;  /* 0x0000008302837220 */ /* 0x000fe40000410000 */
[--C-:B------:R-:W-:Y:S02]  /*1b3d0*/  FFMA.FTZ R188, R188, c[0x0][0x2d0], -R187.reuse ;  /* 0x0000b400bcbc7a23 */ /* 0x100fe400000108bb */
[--C-:B------:R-:W-:Y:S03]  /*1b3e0*/  FFMA.FTZ R199, R190, c[0x0][0x2d0], -R187.reuse ;  /* 0x0000b400bec77a23 */ /* 0x100fe600000108bb */
[----:B------:R-:W-:Y:S01]  /*1b3f0*/  HMMA.16816.F32.BF16 R128, R152, R142, R128 ;  /* 0x0000008e9880723c */ /* 0x000fe20000041880 */
[----:B------:R-:W2:Y:S01]  /*1b400*/  LDSM.16.MT88.4 R140, [R214+0x6080] ;  /* 0x00608000d68c783b */ /* 0x000ea20000004200 */
[----:B------:R-:W-:Y:S01]  /*1b410*/  MUFU.EX2 R188, R188 ;  /* 0x000000bc00bc7308 */ /* 0x000fe20000000800 */
[--C-:B------:R-:W-:Y:S02]  /*1b420*/  FFMA.FTZ R190, R179, c[0x0][0x2d0], -R176.reuse ;  /* 0x0000b400b3be7a23 */ /* 0x100fe400000108b0 */
[----:B------:R-:W-:Y:S02]  /*1b430*/  FFMA.FTZ R187, R177, c[0x0][0x2d0], -R187 ;  /* 0x0000b400b1bb7a23 */ /* 0x000fe400000108bb */
[--C-:B------:R-:W-:Y:S01]  /*1b440*/  FFMA.FTZ R189, R189, c[0x0][0x2d0], -R176.reuse ;  /* 0x0000b400bdbd7a23 */ /* 0x100fe200000108b0 */
[C---:B-1----:R-:W-:Y:S01]  /*1b450*/  HMMA.16816.F32.BF16 R4, R132.reuse, R136, R4 ;  /* 0x000000888404723c */ /* 0x042fe20000041804 */
[----:B------:R-:W1:Y:S03]  /*1b460*/  LDSM.16.MT88.4 R152, [R213+0x6080] ;  /* 0x00608000d598783b */ /* 0x000e660000004200 */
[----:B------:R-:W3:Y:S01]  /*1b470*/  MUFU.EX2 R199, R199 ;  /* 0x000000c700c77308 */ /* 0x000ee20000000800 */
[--C-:B------:R-:W-:Y:S02]  /*1b480*/  FFMA.FTZ R158, R158, c[0x0][0x2d0], -R176.reuse ;  /* 0x0000b4009e9e7a23 */ /* 0x100fe400000108b0 */
[----:B------:R-:W-:Y:S01]  /*1b490*/  FFMA.FTZ R176, R157, c[0x0][0x2d0], -R176 ;  /* 0x0000b4009db07a23 */ /* 0x000fe200000108b0 */
[C---:B------:R-:W-:Y:S01]  /*1b4a0*/  HMMA.16816.F32.BF16 R8, R132.reuse, R138, R8 ;  /* 0x0000008a8408723c */ /* 0x040fe20000041808 */
[----:B------:R-:W4:Y:S03]  /*1b4b0*/  LDSM.16.MT88.4 R136, [R214+0x7880] ;  /* 0x00788000d688783b */ /* 0x000f260000004200 */
[----:B------:R-:W-:Y:S02]  /*1b4c0*/  FFMA.FTZ R186, R3, R234, R186 ;  /* 0x000000ea03ba7223 */ /* 0x000fe400000100ba */
[----:B------:R5:W-:Y:S01]  /*1b4d0*/  MUFU.EX2 R157, R176 ;  /* 0x000000b0009d7308 */ /* 0x000be20000000800 */
[----:B------:R-:W-:Y:S01]  /*1b4e0*/  FFMA.FTZ R182, R2, R227, R182 ;  /* 0x000000e302b67223 */ /* 0x000fe200000100b6 */
[C---:B------:R-:W-:Y:S04]  /*1b4f0*/  HMMA.16816.F32.BF16 R12, R132.reuse, R144, R12 ;  /* 0x00000090840c723c */ /* 0x040fe8000004180c */
[----:B------:R-:W-:Y:S02]  /*1b500*/  FADD.FTZ R185, R185, R186 ;  /* 0x000000bab9b97221 */ /* 0x000fe40000010000 */
[----:B------:R-:W-:Y:S02]  /*1b510*/  FADD.FTZ R181, R181, R182 ;  /* 0x000000b6b5b57221 */ /* 0x000fe40000010000 */
[C---:B------:R-:W-:Y:S01]  /*1b520*/  HMMA.16816.F32.BF16 R16, R132.reuse, R146, R16 ;  /* 0x000000928410723c */ /* 0x040fe20000041810 */
[----:B------:R-:W1:Y:S01]  /*1b530*/  LDSM.16.MT88.4 R144, [R213+0x7880] ;  /* 0x00788000d590783b */ /* 0x000e620000004200 */
[----:B------:R-:W-:Y:S02]  /*1b540*/  MUFU.EX2 R189, R189 ;  /* 0x000000bd00bd7308 */ /* 0x000fe40000000800 */
[----:B------:R-:W-:Y:S04]  /*1b550*/  FADD.FTZ R2, R184, R185 ;  /* 0x000000b9b8027221 */ /* 0x000fe80000010000 */
[C---:B------:R-:W-:Y:S04]  /*1b560*/  HMMA.16816.F32.BF16 R20, R132.reuse, R148, R20 ;  /* 0x000000948414723c */ /* 0x040fe80000041814 */
[----:B------:R-:W2:Y:S01]  /*1b570*/  MUFU.EX2 R190, R190 ;  /* 0x000000be00be7308 */ /* 0x000ea20000000800 */
[----:B------:R-:W-:Y:S01]  /*1b580*/  FADD.FTZ R2, R183, R2 ;  /* 0x00000002b7027221 */ /* 0x000fe20000010000 */
[----:B-----5:R-:W-:Y:S02]  /*1b590*/  LDSM.16.MT88.4 R176, [R216+0x6880] ;  /* 0x00688000d8b0783b */ /* 0x020fe40000004200 */
[C---:B------:R-:W-:Y:S04]  /*1b5a0*/  HMMA.16816.F32.BF16 R24, R132.reuse, R150, R24 ;  /* 0x000000968418723c */ /* 0x040fe80000041818 */
[----:B------:R-:W-:Y:S02]  /*1b5b0*/  FADD.FTZ R3, R191, R2 ;  /* 0x00000002bf037221 */ /* 0x000fe40000010000 */
[----:B------:R-:W-:Y:S01]  /*1b5c0*/  LDSM.16.MT88.4 R148, [R216+0x9080] ;  /* 0x00908000d894783b */ /* 0x000fe20000004200 */
[----:B------:R-:W5:Y:S01]  /*1b5d0*/  MUFU.EX2 R248, R187 ;  /* 0x000000bb00f87308 */ /* 0x000f620000000800 */
[C---:B------:R-:W-:Y:S04]  /*1b5e0*/  HMMA.16816.F32.BF16 R28, R132.reuse, R160, R28 ;  /* 0x000000a0841c723c */ /* 0x040fe8000004181c */
[----:B------:R-:W-:Y:S03]  /*1b5f0*/  FADD.FTZ R3, R192, R3 ;  /* 0x00000003c0037221 */ /* 0x000fe60000010000 */
[----:B---3--:R-:W-:Y:S01]  /*1b600*/  F2FP.BF16.PACK_AB R160, R199, R188 ;  /* 0x000000bcc7a0723e */ /* 0x008fe200000010ff */
[C---:B------:R-:W-:Y:S01]  /*1b610*/  HMMA.16816.F32.BF16 R32, R132.reuse, R162, R32 ;  /* 0x000000a28420723c */ /* 0x040fe20000041820 */
[----:B------:R-:W3:Y:S03]  /*1b620*/  MUFU.EX2 R158, R158 ;  /* 0x0000009e009e7308 */ /* 0x000ee60000000800 */
[----:B--2---:R-:W-:Y:S01]  /*1b630*/  F2FP.BF16.PACK_AB R161, R190, R189 ;  /* 0x000000bdbea1723e */ /* 0x004fe200000010ff */
[----:B------:R-:W-:Y:S03]  /*1b640*/  FADD.FTZ R196, R196, R3 ;  /* 0x00000003c4c47221 */ /* 0x000fe60000010000 */
[C---:B------:R-:W-:Y:S04]  /*1b650*/  HMMA.16816.F32.BF16 R36, R132.reuse, R164, R36 ;  /* 0x000000a48424723c */ /* 0x040fe80000041824 */
[----:B------:R-:W-:Y:S01]  /*1b660*/  FADD.FTZ R195, R195, R196 ;  /* 0x000000c4c3c37221 */ /* 0x000fe20000010000 */
[----:B-----5:R-:W-:Y:S03]  /*1b670*/  F2FP.BF16.PACK_AB R162, R248, R247 ;  /* 0x000000f7f8a2723e */ /* 0x020fe600000010ff */
[C---:B------:R-:W-:Y:S01]  /*1b680*/  HMMA.16816.F32.BF16 R40, R132.reuse, R166, R40 ;  /* 0x000000a68428723c */ /* 0x040fe20000041828 */
[----:B------:R-:W-:Y:S03]  /*1b690*/  LDSM.16.MT88.4 R164, [R214+0x5080] ;  /* 0x00508000d6a4783b */ /* 0x000fe60000004200 */
[----:B------:R-:W-:Y:S04]  /*1b6a0*/  FADD.FTZ R188, R188, R195 ;  /* 0x000000c3bcbc7221 */ /* 0x000fe80000010000 */
[C---:B------:R-:W-:Y:S04]  /*1b6b0*/  HMMA.16816.F32.BF16 R44, R132.reuse, R140, R44 ;  /* 0x0000008c842c723c */ /* 0x040fe8000004182c */
[----:B---3--:R-:W-:Y:S01]  /*1b6c0*/  F2FP.BF16.PACK_AB R163, R157, R158 ;  /* 0x0000009e9da3723e */ /* 0x008fe200000010ff */
[----:B------:R-:W-:Y:S03]  /*1b6d0*/  FADD.FTZ R188, R199, R188 ;  /* 0x000000bcc7bc7221 */ /* 0x000fe60000010000 */
[C---:B------:R-:W-:Y:S01]  /*1b6e0*/  HMMA.16816.F32.BF16 R48, R132.reuse, R142, R48 ;  /* 0x0000008e8430723c */ /* 0x040fe20000041830 */
[----:B------:R-:W2:Y:S03]  /*1b6f0*/  LDSM.16.MT88.4 R140, [R212+0x7880] ;  /* 0x00788000d48c783b */ /* 0x000ea60000004200 */
[----:B------:R-:W-:Y:S04]  /*1b700*/  FADD.FTZ R247, R247, R188 ;  /* 0x000000bcf7f77221 */ /* 0x000fe80000010000 */
[C---:B-1----:R-:W-:Y:S04]  /*1b710*/  HMMA.16816.F32.BF16 R52, R132.reuse, R152, R52 ;  /* 0x000000988434723c */ /* 0x042fe80000041834 */
        /* <DEDUP_REMOVED lines=11> */
[C---:B------:R-:W-:Y:S08]  /*1b7d0*/  HMMA.16816.F32.BF16 R84, R132.reuse, R144, R84 ;  /* 0x000000908454723c */ /* 0x040ff00000041854 */
        /* <DEDUP_REMOVED lines=9> */
[C---:B------:R-:W-:Y:S08]  /*1b870*/  HMMA.16816.F32.BF16 R112, R132.reuse, R138, R112 ;  /* 0x0000008a8470723c */ /* 0x040ff00000041870 */
[C---:B---3--:R-:W-:Y:S08]  /*1b880*/  HMMA.16816.F32.BF16 R116, R132.reuse, R144, R116 ;  /* 0x000000908474723c */ /* 0x048ff00000041874 */
[C---:B------:R-:W-:Y:S08]  /*1b890*/  HMMA.16816.F32.BF16 R120, R132.reuse, R146, R120 ;  /* 0x000000928478723c */ /* 0x040ff00000041878 */
[C---:B--2---:R-:W-:Y:S08]  /*1b8a0*/  HMMA.16816.F32.BF16 R124, R132.reuse, R140, R124 ;  /* 0x0000008c847c723c */ /* 0x044ff0000004187c */
        /* <DEDUP_REMOVED lines=56> */
.L_x_1506:
        /* <DEDUP_REMOVED lines=10> */
[----:B-1----:R-:W-:Y:S01]  /*1bcd0*/  FADD.FTZ R5, R6, R5 ;  /* 0x0000000506057221 */ /* 0x002fe20000010000 */
[----:B------:R-:W-:Y:S01]  /*1bce0*/  MOV R6, 0xff800000 ;  /* 0xff80000000067802 */ /* 0x000fe20000000f00 */
        /* <DEDUP_REMOVED lines=143> */
.L_x_1430:
[----:B------:R-:W-:Y:S01]  /*1c5e0*/  USHF.R.S32.HI UR8, URZ, 0x1f, UR16 ;  /* 0x0000001f3f087899 */ /* 0x000fe20008011410 */
[----:B------:R-:W-:Y:S05]  /*1c5f0*/  @P2 BRA `(.L_x_1510) ;  /* 0x00001c3000002947 */ /* 0x000fea0003800000 */
[----:B------:R-:W1:Y:S01]  /*1c600*/  S2R R0, SR_TID.X ;  /* 0x0000000000007919 */ /* 0x000e620000002100 */
[----:B------:R-:W-:Y:S01]  /*1c610*/  F2FP.BF16.PACK_AB R152, R153, R152 ;  /* 0x000000989998723e */ /* 0x000fe200000010ff */
[----:B------:R-:W-:Y:S01]  /*1c620*/  ULDC.64 UR6, c[0x0][0x500] ;  /* 0x0001400000067ab9 */ /* 0x000fe20000000a00 */
[----:B------:R-:W-:Y:S01]  /*1c630*/  F2FP.BF16.PACK_AB R154, R155, R154 ;  /* 0x0000009a9b9a723e */ /* 0x000fe200000010ff */
[----:B------:R-:W-:Y:S01]  /*1c640*/  ULDC.64 UR4, c[0x0][0x508] ;  /* 0x0001420000047ab9 */ /* 0x000fe20000000a00 */
[----:B------:R-:W-:Y:S01]  /*1c650*/  F2FP.BF16.PACK_AB R148, R149, R148 ;  /* 0x000000949594723e */ /* 0x000fe200000010ff */
[----:B------:R-:W-:Y:S01]  /*1c660*/  UISETP.NE.U32.AND UP1, UPT, URZ, UR6, UPT ;  /* 0x000000063f00728c */ /* 0x000fe2000bf25070 */
[----:B------:R-:W-:Y:S01]  /*1c670*/  F2FP.BF16.PACK_AB R150, R151, R150 ;  /* 0x000000969796723e */ /* 0x000fe200000010ff */
[----:B------:R-:W-:Y:S01]  /*1c680*/  UISETP.NE.U32.AND UP0, UPT, URZ, UR4, UPT ;  /* 0x000000043f00728c */ /* 0x000fe2000bf05070 */
[----:B------:R-:W-:Y:S01]  /*1c690*/  F2FP.BF16.PACK_AB R144, R145, R144 ;  /* 0x000000909190723e */ /* 0x000fe200000010ff */
[----:B------:R-:W-:Y:S01]  /*1c6a0*/  UISETP.NE.AND.EX UP1, UPT, URZ, UR7, UPT, UP1 ;  /* 0x000000073f00728c */ /* 0x000fe2000bf25310 */
[----:B------:R-:W-:Y:S01]  /*1c6b0*/  F2FP.BF16.PACK_AB R146, R147, R146 ;  /* 0x000000929392723e */ /* 0x000fe200000010ff */
[----:B------:R-:W-:Y:S01]  /*1c6c0*/  UISETP.NE.AND.EX UP0, UPT, URZ, UR5, UPT, UP0 ;  /* 0x000000053f00728c */ /* 0x000fe2000bf05300 */
[----:B------:R-:W-:Y:S01]  /*1c6d0*/  F2FP.BF16.PACK_AB R140, R141, R140 ;  /* 0x0000008c8d8c723e */ /* 0x000fe200000010ff */
[----:B------:R-:W-:Y:S01]  /*1c6e0*/  UMOV UR4, 0x4 ;  /* 0x0000000400047882 */ /* 0x000fe20000000000 */
[----:B------:R-:W-:Y:S01]  /*1c6f0*/  F2FP.BF16.PACK_AB R142, R143, R142 ;  /* 0x0000008e8f8e723e */ /* 0x000fe200000010ff */
[----:B------:R-:W-:Y:S01]  /*1c700*/  ULDC.64 UR6, c[0x0][0x500] ;  /* 0x0001400000067ab9 */ /* 0x000fe20000000a00 */
[----:B------:R-:W-:Y:S01]  /*1c710*/  F2FP.BF16.PACK_AB R136, R137, R136 ;  /* 0x000000888988723e */ /* 0x000fe200000010ff */
[----:B------:R-:W-:Y:S01]  /*1c720*/  UIMAD.WIDE UR6, UR24, UR4, UR6 ;  /* 0x00000004180672a5 */ /* 0x000fe2000f8e0206 */
[----:B------:R-:W-:-:S02]  /*1c730*/  F2FP.BF16.PACK_AB R138, R139, R138 ;  /* 0x0000008a8b8a723e */ /* 0x000fc400000010ff */
[----:B------:R-:W-:Y:S02]  /*1c740*/  F2FP.BF16.PACK_AB R132, R133, R132 ;  /* 0x000000848584723e */ /* 0x000fe400000010ff */
[----:B------:R-:W-:Y:S02]  /*1c750*/  F2FP.BF16.PACK_AB R134, R135, R134 ;  /* 0x000000868786723e */ /* 0x000fe400000010ff */
[----:B-1----:R-:W-:Y:S02]  /*1c760*/  SHF.R.S32.HI R5, RZ, 0x1f, R0 ;  /* 0x0000001fff057819 */ /* 0x002fe40000011400 */
[----:B------:R-:W-:Y:S02]  /*1c770*/  F2FP.BF16.PACK_AB R28, R29, R28 ;  /* 0x0000001c1d1c723e */ /* 0x000fe400000010ff */
[----:B------:R-:W-:Y:S02]  /*1c780*/  LEA.HI R2, R5, R0, RZ, 0x2 ;  /* 0x0000000005027211 */ /* 0x000fe400078f10ff */
[----:B------:R-:W-:-:S02]  /*1c790*/  F2FP.BF16.PACK_AB R30, R31, R30 ;  /* 0x0000001e1f1e723e */ /* 0x000fc400000010ff */
[--C-:B------:R-:W-:Y:S02]  /*1c7a0*/  SHF.R.S32.HI R10, RZ, 0x2, R2.reuse ;  /* 0x00000002ff0a7819 */ /* 0x100fe40000011402 */
[----:B------:R-:W-:Y:S02]  /*1c7b0*/  SHF.R.S32.HI R9, RZ, 0x1f, R2 ;  /* 0x0000001fff097819 */ /* 0x000fe40000011402 */
[----:B------:R-:W-:Y:S02]  /*1c7c0*/  LOP3.LUT R11, R2, 0xfffffffc, RZ, 0xc0, !PT ;  /* 0xfffffffc020b7812 */ /* 0x000fe400078ec0ff */
[----:B------:R-:W-:Y:S02]  /*1c7d0*/  LEA.HI R9, R9, R10, RZ, 0x3 ;  /* 0x0000000a09097211 */ /* 0x000fe400078f18ff */
[----:B------:R-:W-:Y:S01]  /*1c7e0*/  F2FP.BF16.PACK_AB R32, R33, R32 ;  /* 0x000000202120723e */ /* 0x000fe200000010ff */
[----:B------:R-:W-:Y:S01]  /*1c7f0*/  IMAD.IADD R11, R0, 0x1, -R11 ;  /* 0x00000001000b7824 */ /* 0x000fe200078e0a0b */
[----:B------:R-:W-:-:S02]  /*1c800*/  LOP3.LUT R9, R9, 0xfffffff8, RZ, 0xc0, !PT ;  /* 0xfffffff809097812 */ /* 0x000fc400078ec0ff */
[----:B------:R-:W-:Y:S02]  /*1c810*/  F2FP.BF16.PACK_AB R34, R35, R34 ;  /* 0x000000222322723e */ /* 0x000fe400000010ff */
[----:B------:R-:W-:Y:S01]  /*1c820*/  F2FP.BF16.PACK_AB R36, R37, R36 ;  /* 0x000000242524723e */ /* 0x000fe200000010ff */
[----:B------:R-:W-:Y:S01]  /*1c830*/  IMAD.IADD R10, R10, 0x1, -R9 ;  /* 0x000000010a0a7824 */ /* 0x000fe200078e0a09 */
[----:B------:R-:W-:Y:S02]  /*1c840*/  LEA.HI R9, R5, R0, RZ, 0x5 ;  /* 0x0000000005097211 */ /* 0x000fe400078f28ff */
[----:B------:R-:W-:Y:S01]  /*1c850*/  F2FP.BF16.PACK_AB R38, R39, R38 ;  /* 0x000000262726723e */ /* 0x000fe200000010ff */
[C---:B------:R-:W-:Y:S01]  /*1c860*/  IMAD.SHL.U32 R12, R10.reuse, 0x40, RZ ;  /* 0x000000400a0c7824 */ /* 0x040fe200078e00ff */
[----:B------:R-:W-:Y:S02]  /*1c870*/  SHF.R.S32.HI R2, RZ, 0x5, R9 ;  /* 0x00000005ff027819 */ /* 0x000fe40000011409 */
[----:B------:R-:W-:-:S02]  /*1c880*/  LOP3.LUT R14, R10, 0x1, RZ, 0xc0, !PT ;  /* 0x000000010a0e7812 */ /* 0x000fc400078ec0ff */
[----:B------:R-:W-:Y:S01]  /*1c890*/  LOP3.LUT R12, R12, 0x1c0, RZ, 0xc0, !PT ;  /* 0x000001c00c0c7812 */ /* 0x000fe200078ec0ff */
[----:B------:R-:W-:Y:S01]  /*1c8a0*/  IMAD R13, R2, 0x200, R11 ;  /* 0x00000200020d7824 */ /* 0x000fe200078e020b */
[----:B------:R-:W-:Y:S01]  /*1c8b0*/  ISETP.NE.U32.AND P0, PT, R14, 0x1, PT ;  /* 0x000000010e00780c */ /* 0x000fe20003f05070 */
[----:B------:R-:W-:Y:S01]  /*1c8c0*/  IMAD.U32 R14, RZ, RZ, UR6 ;  /* 0x00000006ff0e7e24 */ /* 0x000fe2000f8e00ff */
        /* <DEDUP_REMOVED lines=10> */
[C---:B------:R-:W-:Y:S01]  /*1c970*/  IMAD.IADD R17, R13.reuse, 0x1, R10 ;  /* 0x000000010d117824 */ /* 0x040fe200078e020a */
[C---:B------:R-:W-:Y:S02]  /*1c980*/  IADD3 R12, R13.reuse, 0x80, RZ ;  /* 0x000000800d0c7810 */ /* 0x040fe40007ffe0ff */
[----:B------:R-:W-:Y:S02]  /*1c990*/  IADD3 R15, R13, 0x70, RZ ;  /* 0x000000700d0f7810 */ /* 0x000fe40007ffe0ff */
[----:B------:R-:W-:Y:S01]  /*1c9a0*/  @P0 IADD3 R15, R12, 0x10, RZ ;  /* 0x000000100c0f0810 */ /* 0x000fe20007ffe0ff */
[----:B------:R-:W-:Y:S01]  /*1c9b0*/  IMAD.MOV.U32 R12, RZ, RZ, 0x40 ;  /* 0x00000040ff0c7424 */ /* 0x000fe200078e00ff */
[----:B------:R-:W-:-:S02]  /*1c9c0*/  F2FP.BF16.PACK_AB R46, R47, R46 ;  /* 0x0000002e2f2e723e */ /* 0x000fc400000010ff */
[----:B------:R-:W-:Y:S01]  /*1c9d0*/  F2FP.BF16.PACK_AB R48, R49, R48 ;  /* 0x000000303130723e */ /* 0x000fe200000010ff */
[--C-:B------:R-:W-:Y:S01]  /*1c9e0*/  IMAD.IADD R19, R10, 0x1, R15.reuse ;  /* 0x000000010a137824 */ /* 0x100fe200078e020f */
[----:B------:R-:W-:Y:S02]  /*1c9f0*/  SEL R12, R12, 0xffffffc0, !P2 ;  /* 0xffffffc00c0c7807 */ /* 0x000fe40005000000 */
[----:B------:R-:W-:Y:S02]  /*1ca00*/  F2FP.BF16.PACK_AB R50, R51, R50 ;  /* 0x000000323332723e */ /* 0x000fe400000010ff */
        /* <DEDUP_REMOVED lines=8> */
[----:B------:R-:W-:-:S02]  /*1ca90*/  F2FP.BF16.PACK_AB R58, R59, R58 ;  /* 0x0000003a3b3a723e */ /* 0x000fc400000010ff */
[----:B------:R-:W-:Y:S01]  /*1caa0*/  STS [R13+0x480], R154 ;  /* 0x0004809a0d007388 */ /* 0x000fe20000000800 */
[----:B------:R-:W-:Y:S02]  /*1cab0*/  F2FP.BF16.PACK_AB R60, R61, R60 ;  /* 0x0000003c3d3c723e */ /* 0x000fe400000010ff */
        /* <DEDUP_REMOVED lines=53> */
[----:B------:R-:W-:-:S02]  /*1ce10*/  PLOP3.LUT P0, PT, PT, PT, UP1, 0x80, 0x0 ;  /* 0x000000000000781c */ /* 0x000fc40003f0f018 */
[----:B------:R-:W-:Y:S01]  /*1ce20*/  PLOP3.LUT P1, PT, PT, PT, UP0, 0x80, 0x0 ;  /* 0x000000000000781c */ /* 0x000fe20003f2f008 */
        /* <DEDUP_REMOVED lines=33> */
[----:B------:R2:W-:Y:S04]  /*1d040*/  STS [R17+0xc480], R110 ;  /* 0x00c4806e11007388 */ /* 0x0005e80000000800 */
[----:B------:R3:W-:Y:S04]  /*1d050*/  STS [R19+0xc000], R112 ;  /* 0x00c0007013007388 */ /* 0x0007e80000000800 */
[----:B------:R3:W-:Y:S04]  /*1d060*/  STS [R19+0xc400], R114 ;  /* 0x00c4007213007388 */ /* 0x0007e80000000800 */
[----:B------:R3:W-:Y:S04]  /*1d070*/  STS [R21+0xc080], R116 ;  /* 0x00c0807415007388 */ /* 0x0007e80000000800 */
[----:B------:R3:W-:Y:S01]  /*1d080*/  STS [R21+0xc480], R118 ;  /* 0x00c4807615007388 */ /* 0x0007e20000000800 */
[----:B-1----:R-:W-:Y:S01]  /*1d090*/  IMAD.U32 R15, RZ, RZ, UR7 ;  /* 0x00000007ff0f7e24 */ /* 0x002fe2000f8e00ff */
[----:B------:R-:W-:-:S02]  /*1d0a0*/  ULDC.64 UR6, c[0x0][0x508] ;  /* 0x0001420000067ab9 */ /* 0x000fc40000000a00 */
[----:B------:R3:W-:Y:S01]  /*1d0b0*/  STS [R23+0xc000], R120 ;  /* 0x00c0007817007388 */ /* 0x0007e20000000800 */
[----:B------:R-:W-:-:S03]  /*1d0c0*/  @UP0 UIMAD.WIDE UR6, UR24, UR4, UR6 ;  /* 0x00000004180602a5 */ /* 0x000fc6000f8e0206 */
[----:B------:R3:W-:Y:S04]  /*1d0d0*/  STS [R23+0xc400], R122 ;  /* 0x00c4007a17007388 */ /* 0x0007e80000000800 */
[----:B------:R3:W-:Y:S04]  /*1d0e0*/  STS [R25+0xc080], R124 ;  /* 0x00c0807c19007388 */ /* 0x0007e80000000800 */
[----:B------:R3:W-:Y:S04]  /*1d0f0*/  STS [R25+0xc480], R126 ;  /* 0x00c4807e19007388 */ /* 0x0007e80000000800 */
[----:B------:R3:W-:Y:S04]  /*1d100*/  STS [R27+0xc000], R128 ;  /* 0x00c000801b007388 */ /* 0x0007e80000000800 */
[----:B------:R3:W-:Y:S04]  /*1d110*/  STS [R27+0xc400], R3 ;  /* 0x00c400031b007388 */ /* 0x0007e80000000800 */
[----:B------:R-:W-:Y:S01]  /*1d120*/  BAR.SYNC.DEFER_BLOCKING 0x1, 0x100 ;  /* 0x0044000000007b1d */ /* 0x000fe20000010000 */
[----:B------:R-:W-:-:S02]  /*1d130*/  IMAD.MOV.U32 R4, RZ, RZ, c[0x0][0x388] ;  /* 0x0000e200ff047624 */ /* 0x000fc400078e00ff */
[----:B------:R-:W-:Y:S02]  /*1d140*/  IMAD.U32 R16, RZ, RZ, UR6 ;  /* 0x00000006ff107e24 */ /* 0x000fe4000f8e00ff */
[----:B--2---:R-:W-:Y:S01]  /*1d150*/  IMAD.U32 R17, RZ, RZ, UR7 ;  /* 0x00000007ff117e24 */ /* 0x004fe2000f8e00ff */
[----:B------:R-:W2:Y:S04]  /*1d160*/  @P0 LDG.E R7, [R14.64] ;  /* 0x0000001a0e070981 */ /* 0x000ea8000c1e1900 */
[----:B------:R3:W5:Y:S01]  /*1d170*/  @P1 LDG.E R4, [R16.64] ;  /* 0x0000001a10041981 */ /* 0x000762000c1e1900 */
[----:B------:R-:W-:Y:S02]  /*1d180*/  CS2R R12, SRZ ;  /* 0x00000000000c7805 */ /* 0x000fe4000001ff00 */
[--C-:B--2---:R-:W-:Y:S01]  /*1d190*/  @P0 SHF.R.S32.HI R13, RZ, 0x1f, R7.reuse ;  /* 0x0000001fff0d0819 */ /* 0x104fe20000011407 */
[----:B------:R-:W-:Y:S01]  /*1d1a0*/  @P0 IMAD.MOV.U32 R12, RZ, RZ, R7 ;  /* 0x000000ffff0c0224 */ /* 0x000fe200078e0007 */
[----:B------:R-:W-:Y:S05]  /*1d1b0*/  @P1 BRA `(.L_x_1511) ;  /* 0x0000004000001947 */ /* 0x000fea0003800000 */
[----:B---3--:R-:W-:Y:S05]  /*1d1c0*/  @!P0 BRA `(.L_x_1511) ;  /* 0x0000003000008947 */ /* 0x008fea0003800000 */
[----:B-----5:R-:W2:Y:S04]  /*1d1d0*/  LDG.E R4, [R14.64] ;  /* 0x0000001a0e047981 */ /* 0x020ea8000c1e1900 */
[----:B------:R-:W2:Y:S02]  /*1d1e0*/  LDG.E R3, [R14.64+0x4] ;  /* 0x0000041a0e037981 */ /* 0x000ea4000c1e1900 */
[----:B--2---:R-:W-:-:S02]  /*1d1f0*/  IADD3 R4, -R4, R3, RZ ;  /* 0x0000000304047210 */ /* 0x004fc40007ffe1ff */
.L_x_1511:
[----:B---3--:R-:W-:Y:S01]  /*1d200*/  SHF.R.S32.HI R7, RZ, 0x1f, R2 ;  /* 0x0000001fff077819 */ /* 0x008fe20000011402 */
[----:B------:R-:W1:Y:S01]  /*1d210*/  S2R R75, SR_CTAID.X ;  /* 0x00000000004b7919 */ /* 0x000e620000002500 */
[----:B------:R-:W-:Y:S01]  /*1d220*/  LOP3.LUT R3, R9, 0xffffffe0, RZ, 0xc0, !PT ;  /* 0xffffffe009037812 */ /* 0x000fe200078ec0ff */
[----:B------:R-:W2:Y:S01]  /*1d230*/  R2UR UR12, R12 ;  /* 0x000000000c0c73c2 */ /* 0x000ea200000e0000 */
[----:B------:R-:W-:Y:S01]  /*1d240*/  LEA.HI R7, R7, R2, RZ, 0x3 ;  /* 0x0000000207077211 */ /* 0x000fe200078f18ff */
[----:B------:R-:W-:Y:S01]  /*1d250*/  IMAD.MOV.U32 R9, RZ, RZ, c[0x0][0x4e8] ;  /* 0x00013a00ff097624 */ /* 0x000fe200078e00ff */
[----:B------:R-:W-:Y:S01]  /*1d260*/  LEA.HI R10, R11, R11, RZ, 0x1 ;  /* 0x0000000b0b0a7211 */ /* 0x000fe200078f08ff */
[----:B------:R-:W-:Y:S01]  /*1d270*/  IMAD.IADD R3, R0, 0x1, -R3 ;  /* 0x0000000100037824 */ /* 0x000fe200078e0a03 */
[----:B------:R-:W-:Y:S01]  /*1d280*/  LOP3.LUT R7, R7, 0xffffff8, RZ, 0xc0, !PT ;  /* 0x0ffffff807077812 */ /* 0x000fe200078ec0ff */
[----:B------:R-:W-:Y:S01]  /*1d290*/  ULDC.64 UR4, c[0x0][0x490] ;  /* 0x0001240000047ab9 */ /* 0x000fe20000000a00 */
[----:B------:R-:W-:Y:S01]  /*1d2a0*/  LOP3.LUT R10, R10, 0x1ffffffe, RZ, 0xc0, !PT ;  /* 0x1ffffffe0a0a7812 */ /* 0x000fe200078ec0ff */
[----:B------:R-:W3:Y:S01]  /*1d2b0*/  R2UR UR7, R13 ;  /* 0x000000000d0773c2 */ /* 0x000ee200000e0000 */
[----:B------:R-:W-:Y:S01]  /*1d2c0*/  SHF.R.S32.HI R14, RZ, 0x1f, R3 ;  /* 0x0000001fff0e7819 */ /* 0x000fe20000011403 */
[----:B------:R-:W-:Y:S01]  /*1d2d0*/  IMAD.IADD R2, R2, 0x1, -R7 ;  /* 0x0000000102027824 */ /* 0x000fe200078e0a07 */
[----:B------:R-:W-:Y:S01]  /*1d2e0*/  ISETP.NE.AND P1, PT, R9, 0x1, PT ;  /* 0x000000010900780c */ /* 0x000fe20003f25270 */
[----:B------:R-:W-:Y:S01]  /*1d2f0*/  IMAD.IADD R11, R11, 0x1, -R10 ;  /* 0x000000010b0b7824 */ /* 0x000fe200078e0a0a */
[----:B------:R-:W-:Y:S01]  /*1d300*/  LEA.HI R7, R14, R3, RZ, 0x2 ;  /* 0x000000030e077211 */ /* 0x000fe200078f10ff */
[----:B------:R-:W-:Y:S01]  /*1d310*/  USHF.R.S32.HI UR9, URZ, 0x1f, UR24 ;  /* 0x0000001f3f097899 */ /* 0x000fe20008011418 */
[----:B------:R-:W-:Y:S01]  /*1d320*/  LOP3.LUT P2, RZ, R3, 0x3, RZ, 0xc0, !PT ;  /* 0x0000000303ff7812 */ /* 0x000fe2000784c0ff */
[----:B------:R-:W4:Y:S01]  /*1d330*/  R2UR UR18, R12 ;  /* 0x000000000c1273c2 */ /* 0x000f2200000e0000 */
[----:B------:R-:W-:Y:S01]  /*1d340*/  SHF.R.S32.HI R7, RZ, 0x2, R7 ;  /* 0x00000002ff077819 */ /* 0x000fe20000011407 */
[----:B------:R-:W-:Y:S01]  /*1d350*/  ULDC UR14, c[0x0][0x3a0] ;  /* 0x0000e800000e7ab9 */ /* 0x000fe20000000800 */
[CC--:B------:R-:W-:Y:S01]  /*1d360*/  LEA.HI R16, R5.reuse, R0.reuse, RZ, 0x3 ;  /* 0x0000000005107211 */ /* 0x0c0fe200078f18ff */
[----:B------:R-:W-:Y:S01]  /*1d370*/  USEL UR9, UR9, URZ, !UP1 ;  /* 0x0000003f09097287 */ /* 0x000fe2000c800000 */
[----:B------:R-:W-:Y:S01]  /*1d380*/  LEA.HI R5, R5, R0, RZ, 0x6 ;  /* 0x0000000005057211 */ /* 0x000fe200078f30ff */
[----:B------:R-:W-:Y:S01]  /*1d390*/  IMAD R2, R2, 0x10, R7 ;  /* 0x0000001002027824 */ /* 0x000fe200078e0207 */
[----:B------:R-:W-:Y:S01]  /*1d3a0*/  USEL UR24, UR24, URZ, !UP1 ;  /* 0x0000003f18187287 */ /* 0x000fe2000c800000 */
[----:B------:R-:W4:Y:S01]  /*1d3b0*/  R2UR UR11, R13 ;  /* 0x000000000d0b73c2 */ /* 0x000f2200000e0000 */
[----:B------:R-:W-:Y:S01]  /*1d3c0*/  BSSY B0, `(.L_x_1512) ;  /* 0x0000089000007945 */ /* 0x000fe20003800000 */
[----:B------:R-:W-:-:S05]  /*1d3d0*/  IMAD R10, R11, 0x8, R2 ;  /* 0x000000080b0a7824 */ /* 0x000fca00078e0202 */
[----:B-1----:R-:W-:Y:S01]  /*1d3e0*/  LEA R7, R75, R10, 0x7 ;  /* 0x0000000a4b077211 */ /* 0x002fe200078e38ff */
[----:B------:R1:W2:Y:S02]  /*1d3f0*/  R2UR UR6, R12 ;  /* 0x000000000c0673c2 */ /* 0x0002a400000e0000 */
[----:B--2---:R-:W-:Y:S02]  /*1d400*/  UMOV UR6, UR12 ;  /* 0x0000000c00067c82 */ /* 0x004fe40008000000 */
[----:B------:R-:W-:Y:S01]  /*1d410*/  UIMAD UR12, UR8, UR4, URZ ;  /* 0x00000004080c72a4 */ /* 0x000fe2000f8e023f */
[----:B------:R-:W-:Y:S01]  /*1d420*/  @P1 IMAD.HI.U32 R3, R7, c[0x0][0x4ec], RZ ;  /* 0x00013b0007031a27 */ /* 0x000fe200078e00ff */
[----:B---3--:R-:W-:Y:S02]  /*1d430*/  UIMAD.WIDE.U32 UR20, UR16, UR4, UR6 ;  /* 0x00000004101472a5 */ /* 0x008fe4000f8e0006 */
[----:B------:R-:W-:Y:S01]  /*1d440*/  UIMAD UR12, UR16, UR5, UR12 ;  /* 0x00000005100c72a4 */ /* 0x000fe2000f8e020c */
[----:B------:R2:W4:Y:S01]  /*1d450*/  R2UR UR19, R13 ;  /* 0x000000000d1373c2 */ /* 0x00052200000e0000 */
[----:B------:R-:W-:-:S02]  /*1d460*/  ULDC.64 UR6, c[0x0][0x498] ;  /* 0x0001260000067ab9 */ /* 0x000fc40000000a00 */
[----:B----4-:R-:W-:Y:S02]  /*1d470*/  UIMAD.WIDE.U32 UR18, UR18, UR14, URZ ;  /* 0x0000000e121272a5 */ /* 0x010fe4000f8e003f */
[----:B------:R-:W-:Y:S02]  /*1d480*/  UIADD3 UR21, UR21, UR12, URZ ;  /* 0x0000000c15157290 */ /* 0x000fe4000fffe03f */
[----:B------:R-:W-:Y:S01]  /*1d490*/  ULDC.64 UR4, c[0x0][0x3e8] ;  /* 0x0000fa0000047ab9 */ /* 0x000fe20000000a00 */
[----:B------:R1:W3:Y:S01]  /*1d4a0*/  R2UR UR10, R12 ;  /* 0x000000000c0a73c2 */ /* 0x0002e200000e0000 */
[----:B------:R-:W-:Y:S02]  /*1d4b0*/  UIMAD UR14, UR11, UR14, URZ ;  /* 0x0000000e0b0e72a4 */ /* 0x000fe4000f8e023f */
[----:B------:R-:W-:Y:S02]  /*1d4c0*/  UIMAD UR11, UR9, UR6, URZ ;  /* 0x00000006090b72a4 */ /* 0x000fe4000f8e023f */
[----:B------:R-:W-:-:S02]  /*1d4d0*/  UIMAD.WIDE.U32 UR20, UR24, UR6, UR20 ;  /* 0x00000006181472a5 */ /* 0x000fc4000f8e0014 */
[----:B------:R-:W-:Y:S01]  /*1d4e0*/  UIMAD UR7, UR24, UR7, UR11 ;  /* 0x00000007180772a4 */ /* 0x000fe2000f8e020b */
[----:B------:R2:W4:Y:S02]  /*1d4f0*/  R2UR UR13, R13 ;  /* 0x000000000d0d73c2 */ /* 0x00052400000e0000 */
[----:B----4-:R-:W-:Y:S02]  /*1d500*/  ULDC UR13, c[0x0][0x3a4] ;  /* 0x0000e900000d7ab9 */ /* 0x010fe40000000800 */
[----:B------:R-:W-:-:S04]  /*1d510*/  UIMAD UR8, UR8, UR4, URZ ;  /* 0x00000004080872a4 */ /* 0x000fc8000f8e023f */
[----:B------:R-:W-:Y:S01]  /*1d520*/  UIMAD UR5, UR16, UR5, UR8 ;  /* 0x00000005100572a4 */ /* 0x000fe2000f8e0208 */
[----:B-1----:R-:W-:Y:S01]  /*1d530*/  IMAD.MOV.U32 R12, RZ, RZ, R7 ;  /* 0x000000ffff0c7224 */ /* 0x002fe200078e0007 */
[----:B------:R-:W-:Y:S01]  /*1d540*/  @P1 SHF.R.U32.HI R12, RZ, c[0x0][0x4f0], R3 ;  /* 0x00013c00ff0c1a19 */ /* 0x000fe20000011603 */
[----:B---3--:R-:W-:Y:S01]  /*1d550*/  UIMAD UR13, UR10, UR13, UR14 ;  /* 0x0000000d0a0d72a4 */ /* 0x008fe2000f8e020e */
[----:B------:R-:W-:Y:S02]  /*1d560*/  LOP3.LUT R3, R16, 0xfffffff8, RZ, 0xc0, !PT ;  /* 0xfffffff810037812 */ /* 0x000fe400078ec0ff */
[----:B------:R-:W-:Y:S01]  /*1d570*/  SHF.R.S32.HI R16, RZ, 0x3, R16 ;  /* 0x00000003ff107819 */ /* 0x000fe20000011410 */
[--C-:B------:R-:W-:Y:S01]  /*1d580*/  IMAD.MOV R10, RZ, RZ, -R12.reuse ;  /* 0x000000ffff0a7224 */ /* 0x100fe200078e0a0c */
[----:B------:R-:W-:Y:S01]  /*1d590*/  UIADD3 UR19, UR19, UR13, URZ ;  /* 0x0000000d13137290 */ /* 0x000fe2000fffe03f */
[----:B------:R-:W-:Y:S02]  /*1d5a0*/  IMAD.IADD R3, R0, 0x1, -R3 ;  /* 0x0000000100037824 */ /* 0x000fe400078e0a03 */
[----:B------:R-:W-:Y:S01]  /*1d5b0*/  IMAD R10, R10, c[0x0][0x4e8], R7 ;  /* 0x00013a000a0a7a24 */ /* 0x000fe200078e0207 */
[----:B------:R-:W-:Y:S01]  /*1d5c0*/  SHF.R.S32.HI R7, RZ, 0x1f, R12 ;  /* 0x0000001fff077819 */ /* 0x000fe2000001140c */
[----:B------:R-:W-:Y:S01]  /*1d5d0*/  IMAD.U32 R0, RZ, RZ, UR7 ;  /* 0x00000007ff007e24 */ /* 0x000fe2000f8e00ff */
[----:B------:R-:W-:Y:S01]  /*1d5e0*/  IADD3 R12, P0, R12, UR20, RZ ;  /* 0x000000140c0c7c10 */ /* 0x000fe2000ff1e0ff */
[----:B------:R-:W-:Y:S01]  /*1d5f0*/  IMAD.SHL.U32 R17, R16, 0x40, RZ ;  /* 0x0000004010117824 */ /* 0x000fe200078e00ff */
[----:B------:R-:W-:Y:S01]  /*1d600*/  SHF.R.S32.HI R11, RZ, 0x1f, R10 ;  /* 0x0000001fff0b7819 */ /* 0x000fe2000001140a */
[----:B------:R-:W-:Y:S01]  /*1d610*/  UIMAD.WIDE.U32 UR16, UR16, UR4, UR18 ;  /* 0x00000004101072a5 */ /* 0x000fe2000f8e0012 */
[----:B--2---:R-:W-:Y:S01]  /*1d620*/  IADD3.X R13, R7, UR21, R0, P0, !PT ;  /* 0x00000015070d7c10 */ /* 0x004fe200087fe400 */
[----:B------:R-:W-:Y:S01]  /*1d630*/  ULDC.64 UR6, c[0x0][0x3f0] ;  /* 0x0000fc0000067ab9 */ /* 0x000fe20000000a00 */
[----:B------:R-:W-:Y:S01]  /*1d640*/  LEA R0, R3, R16, 0x5 ;  /* 0x0000001003007211 */ /* 0x000fe200078e28ff */
[----:B------:R-:W-:Y:S01]  /*1d650*/  IMAD R11, R11, c[0x0][0x488], RZ ;  /* 0x000122000b0b7a24 */ /* 0x000fe200078e02ff */
[----:B------:R-:W-:Y:S01]  /*1d660*/  LOP3.LUT R17, R17, 0x1c0, RZ, 0xc0, !PT ;  /* 0x000001c011117812 */ /* 0x000fe200078ec0ff */
[----:B------:R-:W-:Y:S01]  /*1d670*/  IMAD.WIDE.U32 R12, R10, c[0x0][0x488], R12 ;  /* 0x000122000a0c7a25 */ /* 0x000fe200078e000c */
[----:B------:R-:W-:-:S02]  /*1d680*/  UIMAD UR9, UR9, UR6, URZ ;  /* 0x00000006090972a4 */ /* 0x000fc4000f8e023f */
[----:B------:R-:W-:Y:S01]  /*1d690*/  UIADD3 UR17, UR17, UR5, URZ ;  /* 0x0000000511117290 */ /* 0x000fe2000fffe03f */
[----:B------:R-:W-:Y:S01]  /*1d6a0*/  IMAD R15, R75, 0x80, R0 ;  /* 0x000000804b0f7824 */ /* 0x000fe200078e0200 */
[----:B------:R-:W-:Y:S01]  /*1d6b0*/  UIMAD UR7, UR24, UR7, UR9 ;  /* 0x00000007180772a4 */ /* 0x000fe2000f8e0209 */
[----:B------:R-:W-:Y:S01]  /*1d6c0*/  IMAD.SHL.U32 R0, R3, 0x8, RZ ;  /* 0x0000000803007824 */ /* 0x000fe200078e00ff */
[----:B------:R-:W-:Y:S01]  /*1d6d0*/  SHF.R.U32.HI R3, RZ, 0x3, R17 ;  /* 0x00000003ff037819 */ /* 0x000fe20000011611 */
[----:B------:R-:W-:Y:S01]  /*1d6e0*/  IMAD R11, R10, c[0x0][0x48c], R11 ;  /* 0x000123000a0b7a24 */ /* 0x000fe200078e020b */
[----:B------:R-:W-:Y:S01]  /*1d6f0*/  UIMAD.WIDE.U32 UR16, UR24, UR6, UR16 ;  /* 0x00000006181072a5 */ /* 0x000fe2000f8e0010 */
[----:B------:R-:W-:Y:S01]  /*1d700*/  @P1 IMAD.HI.U32 R9, R15, c[0x0][0x4ec], RZ ;  /* 0x00013b000f091a27 */ /* 0x000fe200078e00ff */
[----:B------:R-:W-:Y:S02]  /*1d710*/  LOP3.LUT R10, R17, 0x38, R0, 0xf8, !PT ;  /* 0x00000038110a7812 */ /* 0x000fe400078ef800 */
[----:B------:R-:W-:Y:S01]  /*1d720*/  LEA R17, P0, R12, c[0x0][0x450], 0x2 ;  /* 0x000114000c117a11 */ /* 0x000fe200078010ff */
[----:B------:R-:W-:Y:S01]  /*1d730*/  IMAD.IADD R14, R13, 0x1, R11 ;  /* 0x000000010d0e7824 */ /* 0x000fe200078e020b */
[----:B------:R-:W-:Y:S01]  /*1d740*/  LOP3.LUT R3, R10, R3, RZ, 0x3c, !PT ;  /* 0x000000030a037212 */ /* 0x000fe200078e3cff */
[----:B------:R-:W-:Y:S01]  /*1d750*/  IMAD.MOV.U32 R7, RZ, RZ, R15 ;  /* 0x000000ffff077224 */ /* 0x000fe200078e000f */
[----:B------:R-:W-:Y:S01]  /*1d760*/  @P1 SHF.R.U32.HI R7, RZ, c[0x0][0x4f0], R9 ;  /* 0x00013c00ff071a19 */ /* 0x000fe20000011609 */
[----:B------:R-:W-:Y:S01]  /*1d770*/  SHFL.IDX PT, R10, R17, 0x1, 0x1c1f ;  /* 0x003c1f00110a7f89 */ /* 0x000fe200000e0000 */
[----:B------:R-:W-:Y:S01]  /*1d780*/  LEA.HI.X R14, R12, c[0x0][0x454], R14, 0x2, P0 ;  /* 0x000115000c0e7a11 */ /* 0x000fe200000f140e */
[----:B------:R-:W-:Y:S01]  /*1d790*/  UIADD3 UR7, UR17, UR7, URZ ;  /* 0x0000000711077290 */ /* 0x000fe2000fffe03f */
[--C-:B------:R-:W-:Y:S01]  /*1d7a0*/  SHF.R.S32.HI R9, RZ, 0x1f, R7.reuse ;  /* 0x0000001fff097819 */ /* 0x100fe20000011407 */
[----:B------:R-:W-:Y:S01]  /*1d7b0*/  IMAD.MOV R18, RZ, RZ, -R7 ;  /* 0x000000ffff127224 */ /* 0x000fe200078e0a07 */
[----:B------:R-:W-:Y:S01]  /*1d7c0*/  SHFL.IDX PT, R12, R17, RZ, 0x1c1f ;  /* 0x001c1fff110c7589 */ /* 0x000fe200000e0000 */
[----:B------:R-:W-:Y:S01]  /*1d7d0*/  MOV R20, UR16 ;  /* 0x0000001000147c02 */ /* 0x000fe20008000f00 */
[----:B------:R-:W-:-:S02]  /*1d7e0*/  IMAD.U32 R21, RZ, RZ, UR17 ;  /* 0x00000011ff157e24 */ /* 0x000fc4000f8e00ff */
[----:B------:R-:W1:Y:S01]  /*1d7f0*/  SHFL.IDX PT, R13, R14, RZ, 0x1c1f ;  /* 0x001c1fff0e0d7589 */ /* 0x000e6200000e0000 */
[----:B------:R-:W-:Y:S02]  /*1d800*/  IMAD R18, R18, c[0x0][0x4e8], R15 ;  /* 0x00013a0012127a24 */ /* 0x000fe400078e020f */
[----:B------:R-:W-:Y:S01]  /*1d810*/  IMAD R15, R75, 0x80, R2 ;  /* 0x000000804b0f7824 */ /* 0x000fe200078e0202 */
[----:B------:R2:W3:Y:S01]  /*1d820*/  SHFL.IDX PT, R11, R14, 0x1, 0x1c1f ;  /* 0x003c1f000e0b7f89 */ /* 0x0004e200000e0000 */
[----:B-----5:R-:W-:Y:S01]  /*1d830*/  IMAD R2, R4, c[0x0][0x4e8], RZ ;  /* 0x00013a0004027a24 */ /* 0x020fe200078e02ff */
[----:B------:R-:W-:Y:S01]  /*1d840*/  SHF.R.S32.HI R4, RZ, 0x1f, R18 ;  /* 0x0000001fff047819 */ /* 0x000fe20000011412 */
[----:B------:R-:W-:Y:S01]  /*1d850*/  IMAD R22, R9, c[0x0][0x3e0], RZ ;  /* 0x0000f80009167a24 */ /* 0x000fe200078e02ff */
[C---:B------:R-:W-:Y:S01]  /*1d860*/  IADD3 R9, R15.reuse, 0x8, RZ ;  /* 0x000000080f097810 */ /* 0x040fe20007ffe0ff */
[----:B------:R-:W-:Y:S01]  /*1d870*/  IMAD.U32 R21, RZ, RZ, UR7 ;  /* 0x00000007ff157e24 */ /* 0x000fe2000f8e00ff */
[-C--:B------:R-:W-:Y:S01]  /*1d880*/  ISETP.GE.OR P1, PT, R15, R2.reuse, P2 ;  /* 0x000000020f00720c */ /* 0x080fe20001726670 */
[----:B------:R-:W-:Y:S01]  /*1d890*/  IMAD R22, R7, c[0x0][0x3e4], R22 ;  /* 0x0000f90007167a24 */ /* 0x000fe200078e0216 */
[----:B------:R-:W-:Y:S01]  /*1d8a0*/  ISETP.GE.OR P0, PT, R9, R2, P2 ;  /* 0x000000020900720c */ /* 0x000fe20001706670 */
[----:B------:R-:W-:-:S04]  /*1d8b0*/  IMAD.WIDE.U32 R20, R7, c[0x0][0x3e0], R20 ;  /* 0x0000f80007147a25 */ /* 0x000fc800078e0014 */
[----:B------:R-:W-:Y:S01]  /*1d8c0*/  IMAD R75, R75, 0x80, R16 ;  /* 0x000000804b4b7824 */ /* 0x000fe200078e0210 */
[----:B------:R-:W-:-:S05]  /*1d8d0*/  IADD3 R21, R21, R22, RZ ;  /* 0x0000001615157210 */ /* 0x000fca0007ffe0ff */
        /* <DEDUP_REMOVED lines=55> */
.L_x_1513:
[----:B--234-:R-:W-:Y:S05]  /*1dc50*/  BSYNC B0 ;  /* 0x0000000000007941 */ /* 0x01cfea0003800000 */
.L_x_1512:
        /* <DEDUP_REMOVED lines=30> */
.L_x_1515:
[----:B------:R-:W-:Y:S05]  /*1de40*/  BSYNC B0 ;  /* 0x0000000000007941 */ /* 0x000fea0003800000 */
.L_x_1514:
        /* <DEDUP_REMOVED lines=30> */
.L_x_1517:
[----:B------:R-:W-:Y:S05]  /*1e030*/  BSYNC B0 ;  /* 0x0000000000007941 */ /* 0x000fea0003800000 */
.L_x_1516:
        /* <DEDUP_REMOVED lines=31> */
.L_x_1510:
[----:B------:R-:W-:Y:S02]  /*1e230*/  ULDC.64 UR6, c[0x0][0x500] ;  /* 0x0001400000067ab9 */ /* 0x000fe40000000a00 */
[----:B------:R-:W-:Y:S02]  /*1e240*/  ULDC.64 UR4, c[0x0][0x508] ;  /* 0x0001420000047ab9 */ /* 0x000fe40000000a00 */
[----:B------:R-:W-:Y:S02]  /*1e250*/  UISETP.NE.U32.AND UP1, UPT, URZ, UR6, UPT ;  /* 0x000000063f00728c */ /* 0x000fe4000bf25070 */
[----:B------:R-:W-:Y:S02]  /*1e260*/  UISETP.NE.U32.AND UP0, UPT, URZ, UR4, UPT ;  /* 0x000000043f00728c */ /* 0x000fe4000bf05070 */
[----:B------:R-:W-:Y:S02]  /*1e270*/  UISETP.NE.AND.EX UP1, UPT, URZ, UR7, UPT, UP1 ;  /* 0x000000073f00728c */ /* 0x000fe4000bf25310 */
[----:B------:R-:W-:-:S02]  /*1e280*/  UMOV UR4, 0x4 ;  /* 0x0000000400047882 */ /* 0x000fc40000000000 */
[----:B------:R-:W-:Y:S02]  /*1e290*/  UISETP.NE.AND.EX UP0, UPT, URZ, UR5, UPT, UP0 ;  /* 0x000000053f00728c */ /* 0x000fe4000bf05300 */
[----:B------:R-:W-:Y:S01]  /*1e2a0*/  ULDC.64 UR6, c[0x0][0x500] ;  /* 0x0001400000067ab9 */ /* 0x000fe20000000a00 */
[----:B------:R-:W-:Y:S01]  /*1e2b0*/  PLOP3.LUT P0, PT, PT, PT, UP1, 0x80, 0x0 ;  /* 0x000000000000781c */ /* 0x000fe20003f0f018 */
[----:B------:R-:W-:Y:S02]  /*1e2c0*/  UIMAD.WIDE UR6, UR24, UR4, UR6 ;  /* 0x00000004180672a5 */ /* 0x000fe4000f8e0206 */
[----:B------:R-:W-:-:S04]  /*1e2d0*/  PLOP3.LUT P1, PT, PT, PT, UP0, 0x80, 0x0 ;  /* 0x000000000000781c */ /* 0x000fc80003f2f008 */
[----:B------:R-:W-:Y:S02]  /*1e2e0*/  IMAD.U32 R6, RZ, RZ, UR6 ;  /* 0x00000006ff067e24 */ /* 0x000fe4000f8e00ff */
[----:B------:R-:W-:Y:S01]  /*1e2f0*/  IMAD.U32 R7, RZ, RZ, UR7 ;  /* 0x00000007ff077e24 */ /* 0x000fe2000f8e00ff */
[----:B------:R-:W-:Y:S02]  /*1e300*/  ULDC.64 UR6, c[0x0][0x508] ;  /* 0x0001420000067ab9 */ /* 0x000fe40000000a00 */
[----:B------:R-:W-:Y:S01]  /*1e310*/  @UP0 UIMAD.WIDE UR6, UR24, UR4, UR6 ;  /* 0x00000004180602a5 */ /* 0x000fe2000f8e0206 */
[----:B------:R-:W-:Y:S01]  /*1e320*/  MOV R4, c[0x0][0x388] ;  /* 0x0000e20000047a02 */ /* 0x000fe20000000f00 */
[----:B------:R-:W2:Y:S04]  /*1e330*/  @P0 LDG.E R3, [R6.64] ;  /* 0x0000001a06030981 */ /* 0x000ea8000c1e1900 */
[----:B------:R-:W-:Y:S01]  /*1e340*/  IMAD.U32 R8, RZ, RZ, UR6 ;  /* 0x00000006ff087e24 */ /* 0x000fe2000f8e00ff */
[----:B------:R-:W-:-:S05]  /*1e350*/  MOV R9, UR7 ;  /* 0x0000000700097c02 */ /* 0x000fca0008000f00 */
        /* <DEDUP_REMOVED lines=9> */
.L_x_1518:
        /* <DEDUP_REMOVED lines=12> */
[----:B------:R-:W1:Y:S01]  /*1e4b0*/  R2UR UR12, R10 ;  /* 0x000000000a0c73c2 */ /* 0x000e6200000e0000 */
[----:B------:R-:W-:Y:S01]  /*1e4c0*/  IMAD.MOV.U32 R2, RZ, RZ, c[0x0][0x4e8] ;  /* 0x00013a00ff027624 */ /* 0x000fe200078e00ff */
[----:B------:R-:W-:Y:S01]  /*1e4d0*/  ULDC.64 UR4, c[0x0][0x490] ;  /* 0x0001240000047ab9 */ /* 0x000fe20000000a00 */
[----:B------:R-:W-:Y:S01]  /*1e4e0*/  IMAD.MOV.U32 R6, RZ, RZ, R0 ;  /* 0x000000ffff067224 */ /* 0x000fe200078e0000 */
[----:B------:R-:W-:Y:S02]  /*1e4f0*/  UIMAD UR7, UR8, UR4, URZ ;  /* 0x00000004080772a4 */ /* 0x000fe4000f8e023f */
[----:B------:R-:W-:Y:S02]  /*1e500*/  ISETP.NE.AND P0, PT, R2, 0x1, PT ;  /* 0x000000010200780c */ /* 0x000fe40003f05270 */
[----:B------:R-:W2:Y:S01]  /*1e510*/  R2UR UR11, R11 ;  /* 0x000000000b0b73c2 */ /* 0x000ea200000e0000 */
[----:B------:R-:W-:-:S07]  /*1e520*/  UIMAD UR7, UR16, UR5, UR7 ;  /* 0x00000005100772a4 */ /* 0x000fce000f8e0207 */
[----:B------:R3:W1:Y:S03]  /*1e530*/  R2UR UR10, R10 ;  /* 0x000000000a0a73c2 */ /* 0x00066600000e0000 */
[----:B------:R-:W-:Y:S01]  /*1e540*/  @P0 IMAD.HI.U32 R2, R0, c[0x0][0x4ec], RZ ;  /* 0x00013b0000020a27 */ /* 0x000fe200078e00ff */
[----:B-1----:R-:W-:-:S04]  /*1e550*/  UMOV UR10, UR12 ;  /* 0x0000000c000a7c82 */ /* 0x002fc80008000000 */
[----:B------:R-:W-:Y:S01]  /*1e560*/  @P0 SHF.R.U32.HI R6, RZ, c[0x0][0x4f0], R2 ;  /* 0x00013c00ff060a19 */ /* 0x000fe20000011602 */
[----:B------:R3:W1:Y:S03]  /*1e570*/  R2UR UR13, R11 ;  /* 0x000000000b0d73c2 */ /* 0x00066600000e0000 */
[----:B------:R-:W-:Y:S02]  /*1e580*/  IADD3 R5, -R6, RZ, RZ ;  /* 0x000000ff06057210 */ /* 0x000fe40007ffe1ff */
[----:B------:R-:W-:Y:S01]  /*1e590*/  SHF.R.S32.HI R3, RZ, 0x1f, R6 ;  /* 0x0000001fff037819 */ /* 0x000fe20000011406 */
[----:B--2---:R-:W-:Y:S02]  /*1e5a0*/  UIMAD.WIDE.U32 UR10, UR16, UR4, UR10 ;  /* 0x00000004100a72a5 */ /* 0x004fe4000f8e000a */
[----:B------:R-:W-:Y:S01]  /*1e5b0*/  IMAD R5, R5, c[0x0][0x4e8], R0 ;  /* 0x00013a0005057a24 */ /* 0x000fe200078e0200 */
[----:B------:R-:W-:-:S02]  /*1e5c0*/  ULDC.64 UR4, c[0x0][0x498] ;  /* 0x0001260000047ab9 */ /* 0x000fc40000000a00 */
[----:B------:R-:W-:Y:S02]  /*1e5d0*/  UIADD3 UR11, UR7, UR11, URZ ;  /* 0x0000000b070b7290 */ /* 0x000fe4000fffe03f */
[----:B------:R-:W-:Y:S01]  /*1e5e0*/  UIMAD UR7, UR6, UR4, URZ ;  /* 0x00000004060772a4 */ /* 0x000fe2000f8e023f */
[----:B------:R-:W-:Y:S01]  /*1e5f0*/  SHF.R.S32.HI R2, RZ, 0x1f, R5 ;  /* 0x0000001fff027819 */ /* 0x000fe20000011405 */
[----:B------:R-:W-:Y:S02]  /*1e600*/  UIMAD.WIDE.U32 UR10, UR24, UR4, UR10 ;  /* 0x00000004180a72a5 */ /* 0x000fe4000f8e000a */
[----:B------:R-:W-:-:S04]  /*1e610*/  UIMAD UR5, UR24, UR5, UR7 ;  /* 0x00000005180572a4 */ /* 0x000fc8000f8e0207 */
[----:B------:R-:W-:Y:S02]  /*1e620*/  IADD3 R6, P0, R6, UR10, RZ ;  /* 0x0000000a06067c10 */ /* 0x000fe4000ff1e0ff */
[----:B------:R-:W-:-:S05]  /*1e630*/  IMAD.U32 R0, RZ, RZ, UR5 ;  /* 0x00000005ff007e24 */ /* 0x000fca000f8e00ff */
[----:B------:R-:W-:Y:S01]  /*1e640*/  IADD3.X R7, R3, UR11, R0, P0, !PT ;  /* 0x0000000b03077c10 */ /* 0x000fe200087fe400 */
[----:B------:R-:W-:-:S04]  /*1e650*/  IMAD R0, R2, c[0x0][0x488], RZ ;  /* 0x0001220002007a24 */ /* 0x000fc800078e02ff */
[C---:B------:R-:W-:Y:S02]  /*1e660*/  IMAD R0, R5.reuse, c[0x0][0x48c], R0 ;  /* 0x0001230005007a24 */ /* 0x040fe400078e0200 */
[----:B------:R-:W-:-:S05]  /*1e670*/  IMAD.WIDE.U32 R6, R5, c[0x0][0x488], R6 ;  /* 0x0001220005067a25 */ /* 0x000fca00078e0006 */
[----:B------:R-:W-:Y:S02]  /*1e680*/  IADD3 R0, R7, R0, RZ ;  /* 0x0000000007007210 */ /* 0x000fe40007ffe0ff */
[----:B------:R-:W-:-:S04]  /*1e690*/  LEA R2, P0, R6, c[0x0][0x450], 0x2 ;  /* 0x0001140006027a11 */ /* 0x000fc800078010ff */
[----:B------:R-:W-:Y:S01]  /*1e6a0*/  LEA.HI.X R3, R6, c[0x0][0x454], R0, 0x2, P0 ;  /* 0x0001150006037a11 */ /* 0x000fe200000f1400 */
[----:B------:R-:W-:-:S05]  /*1e6b0*/  IMAD.MOV.U32 R0, RZ, RZ, -0x800000 ;  /* 0xff800000ff007424 */ /* 0x000fca00078e00ff */
[----:B------:R3:W-:Y:S01]  /*1e6c0*/  STG.E [R2.64], R0 ;  /* 0x0000000002007986 */ /* 0x0007e2000c10191a */
[----:B------:R-:W-:-:S04]  /*1e6d0*/  DEPBAR.LE SB1, 0x0, {3} ;  /* 0x000090080000791a */ /* 0x000fc80000000000 */
.L_x_1520:
[----:B------:R-:W-:Y:S05]  /*1e6e0*/  BSYNC B0 ;  /* 0x0000000000007941 */ /* 0x000fea0003800000 */
.L_x_1519:
[----:B------:R-:W1:Y:S01]  /*1e6f0*/  R2UR UR13, R11 ;  /* 0x000000000b0d73c2 */ /* 0x000e6200000e0000 */
[----:B------:R-:W2:Y:S01]  /*1e700*/  S2R R5, SR_CTAID.X ;  /* 0x0000000000057919 */ /* 0x000ea20000002500 */
[----:B------:R-:W-:Y:S01]  /*1e710*/  SHF.R.S32.HI R0, RZ, 0x1f, R9 ;  /* 0x0000001fff007819 */ /* 0x000fe20000011409 */
[----:B------:R-:W-:Y:S01]  /*1e720*/  ULDC UR10, c[0x0][0x3a0] ;  /* 0x0000e800000a7ab9 */ /* 0x000fe20000000800 */
[----:B------:R-:W-:Y:S01]  /*1e730*/  IMAD.MOV.U32 R2, RZ, RZ, c[0x0][0x4e8] ;  /* 0x00013a00ff027624 */ /* 0x000fe200078e00ff */
[----:B------:R-:W-:Y:S01]  /*1e740*/  ULDC UR7, c[0x0][0x3a4] ;  /* 0x0000e90000077ab9 */ /* 0x000fe20000000800 */
[----:B------:R-:W-:Y:S01]  /*1e750*/  LEA.HI R0, R0, R9, RZ, 0x3 ;  /* 0x0000000900007211 */ /* 0x000fe200078f18ff */
[----:B-----5:R-:W-:Y:S01]  /*1e760*/  IMAD R4, R4, c[0x0][0x4e8], RZ ;  /* 0x00013a0004047a24 */ /* 0x020fe200078e02ff */
[----:B------:R-:W3:Y:S01]  /*1e770*/  R2UR UR12, R10 ;  /* 0x000000000a0c73c2 */ /* 0x000ee200000e0000 */
[----:B------:R-:W-:Y:S01]  /*1e780*/  ISETP.NE.AND P0, PT, R2, 0x1, PT ;  /* 0x000000010200780c */ /* 0x000fe20003f05270 */
[----:B------:R-:W-:Y:S01]  /*1e790*/  BSSY B0, `(.L_x_1521) ;  /* 0x0000048000007945 */ /* 0x000fe20003800000 */
[----:B------:R-:W-:-:S02]  /*1e7a0*/  LOP3.LUT R6, R0, 0xfffffff8, RZ, 0xc0, !PT ;  /* 0xfffffff800067812 */ /* 0x000fc400078ec0ff */
[----:B------:R-:W-:-:S03]  /*1e7b0*/  SHF.R.S32.HI R0, RZ, 0x3, R0 ;  /* 0x00000003ff007819 */ /* 0x000fc60000011400 */
[----:B------:R-:W4:Y:S01]  /*1e7c0*/  R2UR UR14, R10 ;  /* 0x000000000a0e73c2 */ /* 0x000f2200000e0000 */
[----:B------:R-:W-:-:S05]  /*1e7d0*/  IMAD.IADD R9, R9, 0x1, -R6 ;  /* 0x0000000109097824 */ /* 0x000fca00078e0a06 */
[C---:B------:R-:W-:Y:S01]  /*1e7e0*/  LEA R2, R9.reuse, R0, 0x5 ;  /* 0x0000000009027211 */ /* 0x040fe200078e28ff */
[----:B-1----:R-:W-:Y:S01]  /*1e7f0*/  UIMAD UR4, UR13, UR10, URZ ;  /* 0x0000000a0d0472a4 */ /* 0x002fe2000f8e023f */
[----:B------:R1:W1:Y:S01]  /*1e800*/  R2UR UR15, R11 ;  /* 0x000000000b0f73c2 */ /* 0x00026200000e0000 */
[----:B------:R-:W-:Y:S02]  /*1e810*/  SHF.L.U32 R9, R9, 0x3, RZ ;  /* 0x0000000309097819 */ /* 0x000fe400000006ff */
[C---:B--2---:R-:W-:Y:S02]  /*1e820*/  IMAD R3, R5.reuse, 0x80, R2 ;  /* 0x0000008005037824 */ /* 0x044fe400078e0202 */
[----:B------:R-:W-:Y:S01]  /*1e830*/  IMAD R5, R5, 0x80, R0 ;  /* 0x0000008005057824 */ /* 0x000fe200078e0200 */
[----:B------:R-:W-:Y:S01]  /*1e840*/  IADD3 R8, R9, 0x40, RZ ;  /* 0x0000004009087810 */ /* 0x000fe20007ffe0ff */
[----:B------:R-:W-:Y:S01]  /*1e850*/  @P0 IMAD.HI.U32 R2, R3, c[0x0][0x4ec], RZ ;  /* 0x00013b0003020a27 */ /* 0x000fe200078e00ff */
[----:B---3--:R-:W-:-:S03]  /*1e860*/  UIMAD UR7, UR12, UR7, UR4 ;  /* 0x000000070c0772a4 */ /* 0x008fc6000f8e0204 */
[----:B------:R-:W-:Y:S01]  /*1e870*/  ULDC.64 UR4, c[0x0][0x3e8] ;  /* 0x0000fa0000047ab9 */ /* 0x000fe20000000a00 */
[----:B------:R-:W-:Y:S01]  /*1e880*/  IMAD.MOV.U32 R7, RZ, RZ, R3 ;  /* 0x000000ffff077224 */ /* 0x000fe200078e0003 */
[----:B------:R-:W-:Y:S01]  /*1e890*/  @P0 SHF.R.U32.HI R7, RZ, c[0x0][0x4f0], R2 ;  /* 0x00013c00ff070a19 */ /* 0x000fe20000011602 */
[----:B----4-:R-:W-:-:S03]  /*1e8a0*/  UIMAD.WIDE.U32 UR10, UR14, UR10, URZ ;  /* 0x0000000a0e0a72a5 */ /* 0x010fc6000f8e003f */
[C---:B------:R-:W-:Y:S02]  /*1e8b0*/  IADD3 R6, -R7.reuse, RZ, RZ ;  /* 0x000000ff07067210 */ /* 0x040fe40007ffe1ff */
[----:B------:R-:W-:Y:S01]  /*1e8c0*/  SHF.R.S32.HI R2, RZ, 0x1f, R7 ;  /* 0x0000001fff027819 */ /* 0x000fe20000011407 */
[----:B------:R-:W-:Y:S02]  /*1e8d0*/  UIADD3 UR11, UR11, UR7, URZ ;  /* 0x000000070b0b7290 */ /* 0x000fe4000fffe03f */
[----:B------:R-:W-:Y:S01]  /*1e8e0*/  UIMAD UR7, UR8, UR4, URZ ;  /* 0x00000004080772a4 */ /* 0x000fe2000f8e023f */
[----:B------:R-:W-:Y:S01]  /*1e8f0*/  IMAD R6, R6, c[0x0][0x4e8], R3 ;  /* 0x00013a0006067a24 */ /* 0x000fe200078e0203 */
[----:B------:R-:W-:Y:S01]  /*1e900*/  UIMAD.WIDE.U32 UR10, UR16, UR4, UR10 ;  /* 0x00000004100a72a5 */ /* 0x000fe2000f8e000a */
[----:B------:R-:W-:Y:S01]  /*1e910*/  IMAD R2, R2, c[0x0][0x3e0], RZ ;  /* 0x0000f80002027a24 */ /* 0x000fe200078e02ff */
[----:B------:R-:W-:Y:S02]  /*1e920*/  UIMAD UR7, UR16, UR5, UR7 ;  /* 0x00000005100772a4 */ /* 0x000fe4000f8e0207 */
[----:B------:R-:W-:Y:S01]  /*1e930*/  SHF.R.S32.HI R3, RZ, 0x1f, R6 ;  /* 0x0000001fff037819 */ /* 0x000fe20000011406 */
[----:B------:R-:W-:Y:S01]  /*1e940*/  ULDC.64 UR4, c[0x0][0x3f0] ;  /* 0x0000fc0000047ab9 */ /* 0x000fe20000000a00 */
[----:B------:R-:W-:Y:S01]  /*1e950*/  IMAD R2, R7, c[0x0][0x3e4], R2 ;  /* 0x0000f90007027a24 */ /* 0x000fe200078e0202 */
[----:B------:R-:W-:-:S02]  /*1e960*/  UIMAD UR6, UR6, UR4, URZ ;  /* 0x00000004060672a4 */ /* 0x000fc4000f8e023f */
[----:B------:R-:W-:Y:S01]  /*1e970*/  UIADD3 UR11, UR7, UR11, URZ ;  /* 0x0000000b070b7290 */ /* 0x000fe2000fffe03f */
[----:B------:R-:W-:Y:S01]  /*1e980*/  IMAD R3, R3, c[0x0][0x3d8], RZ ;  /* 0x0000f60003037a24 */ /* 0x000fe200078e02ff */
[----:B------:R-:W-:Y:S02]  /*1e990*/  UIMAD UR5, UR24, UR5, UR6 ;  /* 0x00000005180572a4 */ /* 0x000fe4000f8e0206 */
[----:B------:R-:W-:Y:S01]  /*1e9a0*/  UIMAD.WIDE.U32 UR10, UR24, UR4, UR10 ;  /* 0x00000004180a72a5 */ /* 0x000fe2000f8e000a */
[----:B------:R-:W-:-:S03]  /*1e9b0*/  IMAD R3, R6, c[0x0][0x3dc], R3 ;  /* 0x0000f70006037a24 */ /* 0x000fc600078e0203 */
[----:B------:R-:W-:Y:S02]  /*1e9c0*/  UIADD3 UR5, UR11, UR5, URZ ;  /* 0x000000050b057290 */ /* 0x000fe4000fffe03f */
[----:B-1----:R-:W-:Y:S02]  /*1e9d0*/  IMAD.U32 R11, RZ, RZ, UR11 ;  /* 0x0000000bff0b7e24 */ /* 0x002fe4000f8e00ff */
[----:B------:R-:W-:Y:S02]  /*1e9e0*/  IMAD.U32 R10, RZ, RZ, UR10 ;  /* 0x0000000aff0a7e24 */ /* 0x000fe4000f8e00ff */
[----:B------:R-:W-:-:S05]  /*1e9f0*/  MOV R11, UR5 ;  /* 0x00000005000b7c02 */ /* 0x000fca0008000f00 */
[----:B------:R-:W-:Y:S01]  /*1ea00*/  IMAD.WIDE.U32 R10, R7, c[0x0][0x3e0], R10 ;  /* 0x0000f800070a7a25 */ /* 0x000fe200078e000a */
[----:B------:R-:W-:-:S03]  /*1ea10*/  IADD3 R7, R9, 0x80, RZ ;  /* 0x0000008009077810 */ /* 0x000fc60007ffe0ff */
[----:B------:R-:W-:-:S04]  /*1ea20*/  IMAD.IADD R11, R11, 0x1, R2 ;  /* 0x000000010b0b7824 */ /* 0x000fc800078e0202 */
        /* <DEDUP_REMOVED lines=30> */
.L_x_1522:
[----:B------:R-:W-:Y:S05]  /*1ec10*/  BSYNC B0 ;  /* 0x0000000000007941 */ /* 0x000fea0003800000 */
.L_x_1521:
        /* <DEDUP_REMOVED lines=27> */
.L_x_1524:
[----:B------:R-:W-:Y:S05]  /*1edd0*/  BSYNC B0 ;  /* 0x0000000000007941 */ /* 0x000fea0003800000 */
.L_x_1523:
        /* <DEDUP_REMOVED lines=27> */
.L_x_1526:
[----:B------:R-:W-:Y:S05]  /*1ef90*/  BSYNC B0 ;  /* 0x0000000000007941 */ /* 0x000fea0003800000 */
.L_x_1525:
        /* <DEDUP_REMOVED lines=28> */
.L_x_1527:
        /* <DEDUP_REMOVED lines=10> */
.L_x_1552:


//--------------------- .nv.shared._ZN7cutlass13device_kernelIN5flash19enable_sm80_to_sm89INS1_16FlashAttnFwdSm80INS1_25CollectiveMainloopFwdSm80ILi8ELi1ELb1EN4cute5tupleIJNS5_1CILi128EEENS7_ILi64EEENS7_ILi256EEEEEELi256ENS_10bfloat16_tEfNS_4arch4Sm80ELb0ELb0ELb1ELb0ELb0ELb0ELb1ELb0EEENS1_21CollectiveEpilogueFwdINS6_IJS8_SA_S9_EEENS6_IJNS7_ILi1EEESI_SI_EEESC_SE_Li256ELb0ELb1ELb0ELb0EEENS1_19SingleTileSchedulerILb0ELb0ELb1ELi128EEEEEEEEEvNT_6ParamsE --------------------------
	.section	.nv.shared._ZN7cutlass13device_kernelIN5flash19enable_sm80_to_sm89INS1_16FlashAttnFwdSm80INS1_25CollectiveMainloopFwdSm80ILi8ELi1ELb1EN4cute5tupleIJNS5_1CILi128EEENS7_ILi64EEENS7_ILi256EEEEEELi256ENS_10bfloat16_tEfNS_4arch4Sm80ELb0ELb0ELb1ELb0ELb0ELb0ELb1ELb0EEENS1_21CollectiveEpilogueFwdINS6_IJS8_SA_S9_EEENS6_IJNS7_ILi1EEESI_SI_EEESC_SE_Li256ELb0ELb1ELb0ELb0EEENS1_19SingleTileSchedulerILb0ELb0ELb1ELi128EEEEEEEEEvNT_6ParamsE,"aw",@nobits
	.sectionflags	@""
	.align	16


//--------------------- .nv.global                --------------------------
	.section	.nv.global,"aw",@nobits
.nv.global:
	.type		_ZN74_INTERNAL_f62ed924_38_flash_fwd_hdim256_bf16_softcap_sm80_cu_bdbb69e5_33984cute1_E,@object
	.size		_ZN74_INTERNAL_f62ed924_38_flash_fwd_hdim256_bf16_softcap_sm80_cu_bdbb69e5_33984cute1_E,(_ZN74_INTERNAL_f62ed924_38_flash_fwd_hdim256_bf16_softcap_sm80_cu_bdbb69e5_33984cuda3std3__45__cpo6cbeginE - _ZN74_INTERNAL_f62ed924_38_flash_fwd_hdim256_bf16_softcap_sm80_cu_bdbb69e5_33984cute1_E)
_ZN74_INTERNAL_f62ed924_38_flash_fwd_hdim256_bf16_softcap_sm80_cu_bdbb69e5_33984cute1_E:
	.zero		1
	.type		_ZN74_INTERNAL_f62ed924_38_flash_fwd_hdim256_bf16_softcap_sm80_cu_bdbb69e5_33984cuda3std3__45__cpo6cbeginE,@object
	.size		_ZN74_INTERNAL_f62ed924_38_flash_fwd_hdim256_bf16_softcap_sm80_cu_bdbb69e5_33984cuda3std3__45__cpo6cbeginE,(_ZN74_INTERNAL_f62ed924_38_flash_fwd_hdim256_bf16_softcap_sm80_cu_bdbb69e5_33984cuda3std3__48in_placeE - _ZN74_INTERNAL_f62ed924_38_flash_fwd_hdim256_bf16_softcap_sm80_cu_bdbb69e5_33984cuda3std3__45__cpo6cbeginE)
_ZN74_INTERNAL_f62ed924_38_flash_fwd_hdim256_bf16_softcap_sm80_cu_bdbb69e5_33984cuda3std3__45__cpo6cbeginE:
	.zero		1
	.type		_ZN74_INTERNAL_f62ed924_38_flash_fwd_hdim256_bf16_softcap_sm80_cu_bdbb69e5_33984cuda3std3__48in_placeE,@object
	.size		_ZN74_INTERNAL_f62ed924_38_flash_fwd_hdim256_bf16_softcap_sm80_cu_bdbb69e5_33984cuda3std3__48in_placeE,(_ZN74_INTERNAL_f62ed924_38_flash_fwd_hdim256_bf16_softcap_sm80_cu_bdbb69e5_33984cuda3std6ranges3__45__cpo9iter_moveE - _ZN74_INTERNAL_f62ed924_38_flash_fwd_hdim256_bf16_softcap_sm80_cu_bdbb69e5_33984cuda3std3__48in_placeE)
_ZN74_INTERNAL_f62ed924_38_flash_fwd_hdim256_bf16_softcap_sm80_cu_bdbb69e5_33984cuda3std3__48in_placeE:
	.zero		1
	.type		_ZN74_INTERNAL_f62ed924_38_flash_fwd_hdim256_bf16_softcap_sm80_cu_bdbb69e5_33984cuda3std6ranges3__45__cpo9iter_moveE,@object
	.size		_ZN74_INTERNAL_f62ed924_38_flash_fwd_hdim256_bf16_softcap_sm80_cu_bdbb69e5_33984cuda3std6ranges3__45__cpo9iter_moveE,(_ZN74_INTERNAL_f62ed924_38_flash_fwd_hdim256_bf16_softcap_sm80_cu_bdbb69e5_33984cuda3std3__45__cpo5beginE - _ZN74_INTERNAL_f62ed924_38_flash_fwd_hdim256_bf16_softcap_sm80_cu_bdbb69e5_33984cuda3std6ranges3__45__cpo9iter_moveE)
_ZN74_INTERNAL_f62ed924_38_flash_fwd_hdim256_bf16_softcap_sm80_cu_bdbb69e5_33984cuda3std6ranges3__45__cpo9iter_moveE:
	.zero		1
	.type		_ZN74_INTERNAL_f62ed924_38_flash_fwd_hdim256_bf16_softcap_sm80_cu_bdbb69e5_33984cuda3std3__45__cpo5beginE,@object
	.size		_ZN74_INTERNAL_f62ed924_38_flash_fwd_hdim256_bf16_softcap_sm80_cu_bdbb69e5_33984cuda3std3__45__cpo5beginE,(_ZN74_INTERNAL_f62ed924_38_flash_fwd_hdim256_bf16_softcap_sm80_cu_bdbb69e5_33984cuda3std3__476_GLOBAL__N__f62ed924_38_flash_fwd_hdim256_bf16_softcap_sm80_cu_bdbb69e5_33986ignoreE - _ZN74_INTERNAL_f62ed924_38_flash_fwd_hdim256_bf16_softcap_sm80_cu_bdbb69e5_33984cuda3std3__45__cpo5beginE)
_ZN74_INTERNAL_f62ed924_38_flash_fwd_hdim256_bf16_softcap_sm80_cu_bdbb69e5_33984cuda3std3__45__cpo5beginE:
	.zero		1
	.type		_ZN74_INTERNAL_f62ed924_38_flash_fwd_hdim256_bf16_softcap_sm80_cu_bdbb69e5_33984cuda3std3__476_GLOBAL__N__f62ed924_38_flash_fwd_hdim256_bf16_softcap_sm80_cu_bdbb69e5_33986ignoreE,@object
	.size		_ZN74_INTERNAL_f62ed924_38_flash_fwd_hdim256_bf16_softcap_sm80_cu_bdbb69e5_33984cuda3std3__476_GLOBAL__N__f62ed924_38_flash_fwd_hdim256_bf16_softcap_sm80_cu_bdbb69e5_33986ignoreE,(_ZN74_INTERNAL_f62ed924_38_flash_fwd_hdim256_bf16_softcap_sm80_cu_bdbb69e5_33984cute7productE - _ZN74_INTERNAL_f62ed924_38_flash_fwd_hdim256_bf16_softcap_sm80_cu_bdbb69e5_33984cuda3std3__476_GLOBAL__N__f62ed924_38_flash_fwd_hdim256_bf16_softcap_sm80_cu_bdbb69e5_33986ignoreE)
_ZN74_INTERNAL_f62ed924_38_flash_fwd_hdim256_bf16_softcap_sm80_cu_bdbb69e5_33984cuda3std3__476_GLOBAL__N__f62ed924_38_flash_fwd_hdim256_bf16_softcap_sm80_cu_bdbb69e5_33986ignoreE:
	.zero		1
	.type		_ZN74_INTERNAL_f62ed924_38_flash_fwd_hdim256_bf16_softcap_sm80_cu_bdbb69e5_33984cute7productE,@object
	.size		_ZN74_INTERNAL_f62ed924_38_flash_fwd_hdim256_bf16_softcap_sm80_cu_bdbb69e5_33984cute7productE,(_ZN74_INTERNAL_f62ed924_38_flash_fwd_hdim256_bf16_softcap_sm80_cu_bdbb69e5_33984cuda3std3__45__cpo3endE - _ZN74_INTERNAL_f62ed924_38_flash_fwd_hdim256_bf16_softcap_sm80_cu_bdbb69e5_33984cute7productE)
_ZN74_INTERNAL_f62ed924_38_flash_fwd_hdim256_bf16_softcap_sm80_cu_bdbb69e5_33984cute7productE:
	.zero		1
	.type		_ZN74_INTERNAL_f62ed924_38_flash_fwd_hdim256_bf16_softcap_sm80_cu_bdbb69e5_33984cuda3std3__45__cpo3endE,@object
	.size		_ZN74_INTERNAL_f62ed924_38_flash_fwd_hdim256_bf16_softcap_sm80_cu_bdbb69e5_33984cuda3std3__45__cpo3endE,(_ZN74_INTERNAL_f62ed924_38_flash_fwd_hdim256_bf16_softcap_sm80_cu_bdbb69e5_33984cuda3std3__419piecewise_constructE - _ZN74_INTERNAL_f62ed924_38_flash_fwd_hdim256_bf16_softcap_sm80_cu_bdbb69e5_33984cuda3std3__45__cpo3endE)
_ZN74_INTERNAL_f62ed924_38_flash_fwd_hdim256_bf16_softcap_sm80_cu_bdbb69e5_33984cuda3std3__45__cpo3endE:
	.zero		1
	.type		_ZN74_INTERNAL_f62ed924_38_flash_fwd_hdim256_bf16_softcap_sm80_cu_bdbb69e5_33984cuda3std3__419piecewise_constructE,@object
	.size		_ZN74_INTERNAL_f62ed924_38_flash_fwd_hdim256_bf16_softcap_sm80_cu_bdbb69e5_33984cuda3std3__419piecewise_constructE,(_ZN74_INTERNAL_f62ed924_38_flash_fwd_hdim256_bf16_softcap_sm80_cu_bdbb69e5_33984cuda3std3__45__cpo4cendE - _ZN74_INTERNAL_f62ed924_38_flash_fwd_hdim256_bf16_softcap_sm80_cu_bdbb69e5_33984cuda3std3__419piecewise_constructE)
_ZN74_INTERNAL_f62ed924_38_flash_fwd_hdim256_bf16_softcap_sm80_cu_bdbb69e5_33984cuda3std3__419piecewise_constructE:
	.zero		1
	.type		_ZN74_INTERNAL_f62ed924_38_flash_fwd_hdim256_bf16_softcap_sm80_cu_bdbb69e5_33984cuda3std3__45__cpo4cendE,@object
	.size		_ZN74_INTERNAL_f62ed924_38_flash_fwd_hdim256_bf16_softcap_sm80_cu_bdbb69e5_33984cuda3std3__45__cpo4cendE,(_ZN74_INTERNAL_f62ed924_38_flash_fwd_hdim256_bf16_softcap_sm80_cu_bdbb69e5_33984cuda3std6ranges3__45__cpo4swapE - _ZN74_INTERNAL_f62ed924_38_flash_fwd_hdim256_bf16_softcap_sm80_cu_bdbb69e5_33984cuda3std3__45__cpo4cendE)
_ZN74_INTERNAL_f62ed924_38_flash_fwd_hdim256_bf16_softcap_sm80_cu_bdbb69e5_33984cuda3std3__45__cpo4cendE:
	.zero		1
	.type		_ZN74_INTERNAL_f62ed924_38_flash_fwd_hdim256_bf16_softcap_sm80_cu_bdbb69e5_33984cuda3std6ranges3__45__cpo4swapE,@object
	.size		_ZN74_INTERNAL_f62ed924_38_flash_fwd_hdim256_bf16_softcap_sm80_cu_bdbb69e5_33984cuda3std6ranges3__45__cpo4swapE,(.L_7 - _ZN74_INTERNAL_f62ed924_38_flash_fwd_hdim256_bf16_softcap_sm80_cu_bdbb69e5_33984cuda3std6ranges3__45__cpo4swapE)
_ZN74_INTERNAL_f62ed924_38_flash_fwd_hdim256_bf16_softcap_sm80_cu_bdbb69e5_33984cuda3std6ranges3__45__cpo4swapE:
	.zero		1
.L_7:


//--------------------- .nv.shared._ZN7cutlass13device_kernelIN5flash19enable_sm80_to_sm89INS1_16FlashAttnFwdSm80INS1_25CollectiveMainloopFwdSm80ILi8ELi1ELb1EN4cute5tupleIJNS5_1CILi128EEENS7_ILi64EEENS7_ILi256EEEEEELi256ENS_10bfloat16_tEfNS_4arch4Sm80ELb0ELb0ELb1ELb1ELb0ELb0ELb1ELb0EEENS1_21CollectiveEpilogueFwdINS6_IJS8_SA_S9_EEENS6_IJNS7_ILi1EEESI_SI_EEESC_SE_Li256ELb1ELb1ELb0ELb0EEENS1_19SingleTileSchedulerILb1ELb0ELb1ELi128EEEEEEEEEvNT_6ParamsE --------------------------
	.section	.nv.shared._ZN7cutlass13device_kernelIN5flash19enable_sm80_to_sm89INS1_16FlashAttnFwdSm80INS1_25CollectiveMainloopFwdSm80ILi8ELi1ELb1EN4cute5tupleIJNS5_1CILi128EEENS7_ILi64EEENS7_ILi256EEEEEELi256ENS_10bfloat16_tEfNS_4arch4Sm80ELb0ELb0ELb1ELb1ELb0ELb0ELb1ELb0EEENS1_21CollectiveEpilogueFwdINS6_IJS8_SA_S9_EEENS6_IJNS7_ILi1EEESI_SI_EEESC_SE_Li256ELb1ELb1ELb0ELb0EEENS1_19SingleTileSchedulerILb1ELb0ELb1ELi128EEEEEEEEEvNT_6ParamsE,"aw",@nobits
	.sectionflags	@""
	.align	16


//--------------------- .nv.shared._ZN7cutlass13device_kernelIN5flash19enable_sm80_to_sm89INS1_16FlashAttnFwdSm80INS1_25CollectiveMainloopFwdSm80ILi8ELi1ELb0EN4cute5tupleIJNS5_1CILi128EEENS7_ILi32EEENS7_ILi256EEEEEELi256ENS_10bfloat16_tEfNS_4arch4Sm80ELb0ELb0ELb1ELb1ELb0ELb1ELb1ELb0EEENS1_21CollectiveEpilogueFwdINS6_IJS8_SA_S9_EEENS6_IJNS7_ILi1EEESI_SI_EEESC_SE_Li256ELb1ELb1ELb0ELb0EEENS1_19SingleTileSchedulerILb1ELb0ELb1ELi128EEEEEEEEEvNT_6ParamsE --------------------------
	.section	.nv.shared._ZN7cutlass13device_kernelIN5flash19enable_sm80_to_sm89INS1_16FlashAttnFwdSm80INS1_25CollectiveMainloopFwdSm80ILi8ELi1ELb0EN4cute5tupleIJNS5_1CILi128EEENS7_ILi32EEENS7_ILi256EEEEEELi256ENS_10bfloat16_tEfNS_4arch4Sm80ELb0ELb0ELb1ELb1ELb0ELb1ELb1ELb0EEENS1_21CollectiveEpilogueFwdINS6_IJS8_SA_S9_EEENS6_IJNS7_ILi1EEESI_SI_EEESC_SE_Li256ELb1ELb1ELb0ELb0EEENS1_19SingleTileSchedulerILb1ELb0ELb1ELi128EEEEEEEEEvNT_6ParamsE,"aw",@nobits
	.sectionflags	@""
	.align	16


//--------------------- .nv.shared._ZN7cutlass13device_kernelIN5flash19enable_sm80_to_sm89INS1_16FlashAttnFwdSm80INS1_25CollectiveMainloopFwdSm80ILi8ELi1ELb1EN4cute5tupleIJNS5_1CILi128EEENS7_ILi48EEENS7_ILi256EEEEEELi256ENS_10bfloat16_tEfNS_4arch4Sm80ELb0ELb1ELb1ELb0ELb0ELb0ELb1ELb0EEENS1_21CollectiveEpilogueFwdINS6_IJS8_SA_S9_EEENS6_IJNS7_ILi1EEESI_SI_EEESC_SE_Li256ELb0ELb1ELb0ELb0EEENS1_19SingleTileSchedulerILb0ELb0ELb1ELi128EEEEEEEEEvNT_6ParamsE --------------------------
	.section	.nv.shared._ZN7cutlass13device_kernelIN5flash19enable_sm80_to_sm89INS1_16FlashAttnFwdSm80INS1_25CollectiveMainloopFwdSm80ILi8ELi1ELb1EN4cute5tupleIJNS5_1CILi128EEENS7_ILi48EEENS7_ILi256EEEEEELi256ENS_10bfloat16_tEfNS_4arch4Sm80ELb0ELb1ELb1ELb0ELb0ELb0ELb1ELb0EEENS1_21CollectiveEpilogueFwdINS6_IJS8_SA_S9_EEENS6_IJNS7_ILi1EEESI_SI_EEESC_SE_Li256ELb0ELb1ELb0ELb0EEENS1_19SingleTileSchedulerILb0ELb0ELb1ELi128EEEEEEEEEvNT_6ParamsE,"aw",@nobits
	.sectionflags	@""
	.align	16


//--------------------- .nv.shared._ZN7cutlass13device_kernelIN5flash19enable_sm80_to_sm89INS1_16FlashAttnFwdSm80INS1_25CollectiveMainloopFwdSm80ILi8ELi1ELb1EN4cute5tupleIJNS5_1CILi128EEENS7_ILi48EEENS7_ILi256EEEEEELi256ENS_10bfloat16_tEfNS_4arch4Sm80ELb0ELb1ELb1ELb1ELb0ELb0ELb1ELb0EEENS1_21CollectiveEpilogueFwdINS6_IJS8_SA_S9_EEENS6_IJNS7_ILi1EEESI_SI_EEESC_SE_Li256ELb1ELb1ELb0ELb0EEENS1_19SingleTileSchedulerILb1ELb0ELb1ELi128EEEEEEEEEvNT_6ParamsE --------------------------
	.section	.nv.shared._ZN7cutlass13device_kernelIN5flash19enable_sm80_to_sm89INS1_16FlashAttnFwdSm80INS1_25CollectiveMainloopFwdSm80ILi8ELi1ELb1EN4cute5tupleIJNS5_1CILi128EEENS7_ILi48EEENS7_ILi256EEEEEELi256ENS_10bfloat16_tEfNS_4arch4Sm80ELb0ELb1ELb1ELb1ELb0ELb0ELb1ELb0EEENS1_21CollectiveEpilogueFwdINS6_IJS8_SA_S9_EEENS6_IJNS7_ILi1EEESI_SI_EEESC_SE_Li256ELb1ELb1ELb0ELb0EEENS1_19SingleTileSchedulerILb1ELb0ELb1ELi128EEEEEEEEEvNT_6ParamsE,"aw",@nobits
	.sectionflags	@""
	.align	16


//--------------------- .nv.shared._ZN7cutlass13device_kernelIN5flash19enable_sm80_to_sm89INS1_16FlashAttnFwdSm80INS1_25CollectiveMainloopFwdSm80ILi8ELi1ELb0EN4cute5tupleIJNS5_1CILi128EEENS7_ILi32EEENS7_ILi256EEEEEELi256ENS_10bfloat16_tEfNS_4arch4Sm80ELb0ELb1ELb1ELb1ELb0ELb1ELb1ELb0EEENS1_21CollectiveEpilogueFwdINS6_IJS8_SA_S9_EEENS6_IJNS7_ILi1EEESI_SI_EEESC_SE_Li256ELb1ELb1ELb0ELb0EEENS1_19SingleTileSchedulerILb1ELb0ELb1ELi128EEEEEEEEEvNT_6ParamsE --------------------------
	.section	.nv.shared._ZN7cutlass13device_kernelIN5flash19enable_sm80_to_sm89INS1_16FlashAttnFwdSm80INS1_25CollectiveMainloopFwdSm80ILi8ELi1ELb0EN4cute5tupleIJNS5_1CILi128EEENS7_ILi32EEENS7_ILi256EEEEEELi256ENS_10bfloat16_tEfNS_4arch4Sm80ELb0ELb1ELb1ELb1ELb0ELb1ELb1ELb0EEENS1_21CollectiveEpilogueFwdINS6_IJS8_SA_S9_EEENS6_IJNS7_ILi1EEESI_SI_EEESC_SE_Li256ELb1ELb1ELb0ELb0EEENS1_19SingleTileSchedulerILb1ELb0ELb1ELi128EEEEEEEEEvNT_6ParamsE,"aw",@nobits
	.sectionflags	@""
	.align	16


//--------------------- .nv.shared._ZN7cutlass13device_kernelIN5flash19enable_sm80_to_sm89INS1_16FlashAttnFwdSm80INS1_25CollectiveMainloopFwdSm80ILi8ELi1ELb1EN4cute5tupleIJNS5_1CILi128EEENS7_ILi64EEENS7_ILi256EEEEEELi256ENS_10bfloat16_tEfNS_4arch4Sm80ELb1ELb0ELb1ELb0ELb0ELb0ELb1ELb0EEENS1_21CollectiveEpilogueFwdINS6_IJS8_SA_S9_EEENS6_IJNS7_ILi1EEESI_SI_EEESC_SE_Li256ELb0ELb1ELb0ELb0EEENS1_30DynamicPersistentTileSchedulerILi256ELi256ELb0ELb1ELb0EEEEEEEEEvNT_6ParamsE --------------------------
	.section	.nv.shared._ZN7cutlass13device_kernelIN5flash19enable_sm80_to_sm89INS1_16FlashAttnFwdSm80INS1_25CollectiveMainloopFwdSm80ILi8ELi1ELb1EN4cute5tupleIJNS5_1CILi128EEENS7_ILi64EEENS7_ILi256EEEEEELi256ENS_10bfloat16_tEfNS_4arch4Sm80ELb1ELb0ELb1ELb0ELb0ELb0ELb1ELb0EEENS1_21CollectiveEpilogueFwdINS6_IJS8_SA_S9_EEENS6_IJNS7_ILi1EEESI_SI_EEESC_SE_Li256ELb0ELb1ELb0ELb0EEENS1_30DynamicPersistentTileSchedulerILi256ELi256ELb0ELb1ELb0EEEEEEEEEvNT_6ParamsE,"aw",@nobits
	.sectionflags	@""
	.align	16


//--------------------- .nv.shared._ZN7cutlass13device_kernelIN5flash19enable_sm80_to_sm89INS1_16FlashAttnFwdSm80INS1_25CollectiveMainloopFwdSm80ILi8ELi1ELb1EN4cute5tupleIJNS5_1CILi128EEENS7_ILi64EEENS7_ILi256EEEEEELi256ENS_10bfloat16_tEfNS_4arch4Sm80ELb1ELb0ELb1ELb1ELb0ELb0ELb1ELb0EEENS1_21CollectiveEpilogueFwdINS6_IJS8_SA_S9_EEENS6_IJNS7_ILi1EEESI_SI_EEESC_SE_Li256ELb1ELb1ELb0ELb0EEENS1_19SingleTileSchedulerILb1ELb0ELb1ELi128EEEEEEEEEvNT_6ParamsE --------------------------
	.section	.nv.shared._ZN7cutlass13device_kernelIN5flash19enable_sm80_to_sm89INS1_16FlashAttnFwdSm80INS1_25CollectiveMainloopFwdSm80ILi8ELi1ELb1EN4cute5tupleIJNS5_1CILi128EEENS7_ILi64EEENS7_ILi256EEEEEELi256ENS_10bfloat16_tEfNS_4arch4Sm80ELb1ELb0ELb1ELb1ELb0ELb0ELb1ELb0EEENS1_21CollectiveEpilogueFwdINS6_IJS8_SA_S9_EEENS6_IJNS7_ILi1EEESI_SI_EEESC_SE_Li256ELb1ELb1ELb0ELb0EEENS1_19SingleTileSchedulerILb1ELb0ELb1ELi128EEEEEEEEEvNT_6ParamsE,"aw",@nobits
	.sectionflags	@""
	.align	16


//--------------------- .nv.shared._ZN7cutlass13device_kernelIN5flash19enable_sm80_to_sm89INS1_16FlashAttnFwdSm80INS1_25CollectiveMainloopFwdSm80ILi8ELi1ELb0EN4cute5tupleIJNS5_1CILi128EEENS7_ILi32EEENS7_ILi256EEEEEELi256ENS_10bfloat16_tEfNS_4arch4Sm80ELb1ELb0ELb1ELb1ELb0ELb1ELb1ELb0EEENS1_21CollectiveEpilogueFwdINS6_IJS8_SA_S9_EEENS6_IJNS7_ILi1EEESI_SI_EEESC_SE_Li256ELb1ELb1ELb0ELb0EEENS1_19SingleTileSchedulerILb1ELb0ELb1ELi128EEEEEEEEEvNT_6ParamsE --------------------------
	.section	.nv.shared._ZN7cutlass13device_kernelIN5flash19enable_sm80_to_sm89INS1_16FlashAttnFwdSm80INS1_25CollectiveMainloopFwdSm80ILi8ELi1ELb0EN4cute5tupleIJNS5_1CILi128EEENS7_ILi32EEENS7_ILi256EEEEEELi256ENS_10bfloat16_tEfNS_4arch4Sm80ELb1ELb0ELb1ELb1ELb0ELb1ELb1ELb0EEENS1_21CollectiveEpilogueFwdINS6_IJS8_SA_S9_EEENS6_IJNS7_ILi1EEESI_SI_EEESC_SE_Li256ELb1ELb1ELb0ELb0EEENS1_19SingleTileSchedulerILb1ELb0ELb1ELi128EEEEEEEEEvNT_6ParamsE,"aw",@nobits
	.sectionflags	@""
	.align	16


//--------------------- .nv.shared._ZN7cutlass13device_kernelIN5flash19enable_sm80_to_sm89INS1_16FlashAttnFwdSm80INS1_25CollectiveMainloopFwdSm80ILi8ELi1ELb0EN4cute5tupleIJNS5_1CILi128EEENS7_ILi96EEENS7_ILi256EEEEEELi256ENS_10bfloat16_tEfNS_4arch4Sm80ELb0ELb0ELb1ELb0ELb0ELb0ELb1ELb0EEENS1_21CollectiveEpilogueFwdINS6_IJS8_SA_S9_EEENS6_IJNS7_ILi1EEESI_SI_EEESC_SE_Li256ELb0ELb1ELb0ELb0EEENS1_19SingleTileSchedulerILb0ELb0ELb1ELi128EEEEEEEEEvNT_6ParamsE --------------------------
	.section	.nv.shared._ZN7cutlass13device_kernelIN5flash19enable_sm80_to_sm89INS1_16FlashAttnFwdSm80INS1_25CollectiveMainloopFwdSm80ILi8ELi1ELb0EN4cute5tupleIJNS5_1CILi128EEENS7_ILi96EEENS7_ILi256EEEEEELi256ENS_10bfloat16_tEfNS_4arch4Sm80ELb0ELb0ELb1ELb0ELb0ELb0ELb1ELb0EEENS1_21CollectiveEpilogueFwdINS6_IJS8_SA_S9_EEENS6_IJNS7_ILi1EEESI_SI_EEESC_SE_Li256ELb0ELb1ELb0ELb0EEENS1_19SingleTileSchedulerILb0ELb0ELb1ELi128EEEEEEEEEvNT_6ParamsE,"aw",@nobits
	.sectionflags	@""
	.align	16


//--------------------- .nv.shared._ZN7cutlass13device_kernelIN5flash19enable_sm80_to_sm89INS1_16FlashAttnFwdSm80INS1_25CollectiveMainloopFwdSm80ILi8ELi1ELb0EN4cute5tupleIJNS5_1CILi128EEENS7_ILi96EEENS7_ILi256EEEEEELi256ENS_10bfloat16_tEfNS_4arch4Sm80ELb0ELb0ELb1ELb1ELb0ELb0ELb1ELb0EEENS1_21CollectiveEpilogueFwdINS6_IJS8_SA_S9_EEENS6_IJNS7_ILi1EEESI_SI_EEESC_SE_Li256ELb1ELb1ELb0ELb0EEENS1_19SingleTileSchedulerILb1ELb0ELb1ELi128EEEEEEEEEvNT_6ParamsE --------------------------
	.section	.nv.shared._ZN7cutlass13device_kernelIN5flash19enable_sm80_to_sm89INS1_16FlashAttnFwdSm80INS1_25CollectiveMainloopFwdSm80ILi8ELi1ELb0EN4cute5tupleIJNS5_1CILi128EEENS7_ILi96EEENS7_ILi256EEEEEELi256ENS_10bfloat16_tEfNS_4arch4Sm80ELb0ELb0ELb1ELb1ELb0ELb0ELb1ELb0EEENS1_21CollectiveEpilogueFwdINS6_IJS8_SA_S9_EEENS6_IJNS7_ILi1EEESI_SI_EEESC_SE_Li256ELb1ELb1ELb0ELb0EEENS1_19SingleTileSchedulerILb1ELb0ELb1ELi128EEEEEEEEEvNT_6ParamsE,"aw",@nobits
	.sectionflags	@""
	.align	16


//--------------------- .nv.shared._ZN7cutlass13device_kernelIN5flash19enable_sm80_to_sm89INS1_16FlashAttnFwdSm80INS1_25CollectiveMainloopFwdSm80ILi8ELi1ELb0EN4cute5tupleIJNS5_1CILi128EEENS7_ILi48EEENS7_ILi256EEEEEELi256ENS_10bfloat16_tEfNS_4arch4Sm80ELb0ELb0ELb1ELb1ELb0ELb1ELb1ELb0EEENS1_21CollectiveEpilogueFwdINS6_IJS8_SA_S9_EEENS6_IJNS7_ILi1EEESI_SI_EEESC_SE_Li256ELb1ELb1ELb0ELb0EEENS1_19SingleTileSchedulerILb1ELb0ELb1ELi128EEEEEEEEEvNT_6ParamsE --------------------------
	.section	.nv.shared._ZN7cutlass13device_kernelIN5flash19enable_sm80_to_sm89INS1_16FlashAttnFwdSm80INS1_25CollectiveMainloopFwdSm80ILi8ELi1ELb0EN4cute5tupleIJNS5_1CILi128EEENS7_ILi48EEENS7_ILi256EEEEEELi256ENS_10bfloat16_tEfNS_4arch4Sm80ELb0ELb0ELb1ELb1ELb0ELb1ELb1ELb0EEENS1_21CollectiveEpilogueFwdINS6_IJS8_SA_S9_EEENS6_IJNS7_ILi1EEESI_SI_EEESC_SE_Li256ELb1ELb1ELb0ELb0EEENS1_19SingleTileSchedulerILb1ELb0ELb1ELi128EEEEEEEEEvNT_6ParamsE,"aw",@nobits
	.sectionflags	@""
	.align	16


//--------------------- .nv.shared._ZN7cutlass13device_kernelIN5flash19enable_sm80_to_sm89INS1_16FlashAttnFwdSm80INS1_25CollectiveMainloopFwdSm80ILi8ELi1ELb0EN4cute5tupleIJNS5_1CILi128EEENS7_ILi64EEENS7_ILi256EEEEEELi256ENS_10bfloat16_tEfNS_4arch4Sm80ELb0ELb1ELb1ELb0ELb0ELb0ELb1ELb0EEENS1_21CollectiveEpilogueFwdINS6_IJS8_SA_S9_EEENS6_IJNS7_ILi1EEESI_SI_EEESC_SE_Li256ELb0ELb1ELb0ELb0EEENS1_19SingleTileSchedulerILb0ELb0ELb1ELi128EEEEEEEEEvNT_6ParamsE --------------------------
	.section	.nv.shared._ZN7cutlass13device_kernelIN5flash19enable_sm80_to_sm89INS1_16FlashAttnFwdSm80INS1_25CollectiveMainloopFwdSm80ILi8ELi1ELb0EN4cute5tupleIJNS5_1CILi128EEENS7_ILi64EEENS7_ILi256EEEEEELi256ENS_10bfloat16_tEfNS_4arch4Sm80ELb0ELb1ELb1ELb0ELb0ELb0ELb1ELb0EEENS1_21CollectiveEpilogueFwdINS6_IJS8_SA_S9_EEENS6_IJNS7_ILi1EEESI_SI_EEESC_SE_Li256ELb0ELb1ELb0ELb0EEENS1_19SingleTileSchedulerILb0ELb0ELb1ELi128EEEEEEEEEvNT_6ParamsE,"aw",@nobits
	.sectionflags	@""
	.align	16


//--------------------- .nv.shared._ZN7cutlass13device_kernelIN5flash19enable_sm80_to_sm89INS1_16FlashAttnFwdSm80INS1_25CollectiveMainloopFwdSm80ILi8ELi1ELb0EN4cute5tupleIJNS5_1CILi128EEENS7_ILi64EEENS7_ILi256EEEEEELi256ENS_10bfloat16_tEfNS_4arch4Sm80ELb0ELb1ELb1ELb1ELb0ELb0ELb1ELb0EEENS1_21CollectiveEpilogueFwdINS6_IJS8_SA_S9_EEENS6_IJNS7_ILi1EEESI_SI_EEESC_SE_Li256ELb1ELb1ELb0ELb0EEENS1_19SingleTileSchedulerILb1ELb0ELb1ELi128EEEEEEEEEvNT_6ParamsE --------------------------
	.section	.nv.shared._ZN7cutlass13device_kernelIN5flash19enable_sm80_to_sm89INS1_16FlashAttnFwdSm80INS1_25CollectiveMainloopFwdSm80ILi8ELi1ELb0EN4cute5tupleIJNS5_1CILi128EEENS7_ILi64EEENS7_ILi256EEEEEELi256ENS_10bfloat16_tEfNS_4arch4Sm80ELb0ELb1ELb1ELb1ELb0ELb0ELb1ELb0EEENS1_21CollectiveEpilogueFwdINS6_IJS8_SA_S9_EEENS6_IJNS7_ILi1EEESI_SI_EEESC_SE_Li256ELb1ELb1ELb0ELb0EEENS1_19SingleTileSchedulerILb1ELb0ELb1ELi128EEEEEEEEEvNT_6ParamsE,"aw",@nobits
	.sectionflags	@""
	.align	16


//--------------------- .nv.shared._ZN7cutlass13device_kernelIN5flash19enable_sm80_to_sm89INS1_16FlashAttnFwdSm80INS1_25CollectiveMainloopFwdSm80ILi8ELi1ELb0EN4cute5tupleIJNS5_1CILi128EEENS7_ILi48EEENS7_ILi256EEEEEELi256ENS_10bfloat16_tEfNS_4arch4Sm80ELb0ELb1ELb1ELb1ELb0ELb1ELb1ELb0EEENS1_21CollectiveEpilogueFwdINS6_IJS8_SA_S9_EEENS6_IJNS7_ILi1EEESI_SI_EEESC_SE_Li256ELb1ELb1ELb0ELb0EEENS1_19SingleTileSchedulerILb1ELb0ELb1ELi128EEEEEEEEEvNT_6ParamsE --------------------------
	.section	.nv.shared._ZN7cutlass13device_kernelIN5flash19enable_sm80_to_sm89INS1_16FlashAttnFwdSm80INS1_25CollectiveMainloopFwdSm80ILi8ELi1ELb0EN4cute5tupleIJNS5_1CILi128EEENS7_ILi48EEENS7_ILi256EEEEEELi256ENS_10bfloat16_tEfNS_4arch4Sm80ELb0ELb1ELb1ELb1ELb0ELb1ELb1ELb0EEENS1_21CollectiveEpilogueFwdINS6_IJS8_SA_S9_EEENS6_IJNS7_ILi1EEESI_SI_EEESC_SE_Li256ELb1ELb1ELb0ELb0EEENS1_19SingleTileSchedulerILb1ELb0ELb1ELi128EEEEEEEEEvNT_6ParamsE,"aw",@nobits
	.sectionflags	@""
	.align	16


//--------------------- .nv.shared._ZN7cutlass13device_kernelIN5flash19enable_sm80_to_sm89INS1_16FlashAttnFwdSm80INS1_25CollectiveMainloopFwdSm80ILi8ELi1ELb0EN4cute5tupleIJNS5_1CILi128EEENS7_ILi96EEENS7_ILi256EEEEEELi256ENS_10bfloat16_tEfNS_4arch4Sm80ELb1ELb0ELb1ELb0ELb0ELb0ELb1ELb0EEENS1_21CollectiveEpilogueFwdINS6_IJS8_SA_S9_EEENS6_IJNS7_ILi1EEESI_SI_EEESC_SE_Li256ELb0ELb1ELb0ELb0EEENS1_30DynamicPersistentTileSchedulerILi256ELi256ELb0ELb1ELb0EEEEEEEEEvNT_6ParamsE --------------------------
	.section	.nv.shared._ZN7cutlass13device_kernelIN5flash19enable_sm80_to_sm89INS1_16FlashAttnFwdSm80INS1_25CollectiveMainloopFwdSm80ILi8ELi1ELb0EN4cute5tupleIJNS5_1CILi128EEENS7_ILi96EEENS7_ILi256EEEEEELi256ENS_10bfloat16_tEfNS_4arch4Sm80ELb1ELb0ELb1ELb0ELb0ELb0ELb1ELb0EEENS1_21CollectiveEpilogueFwdINS6_IJS8_SA_S9_EEENS6_IJNS7_ILi1EEESI_SI_EEESC_SE_Li256ELb0ELb1ELb0ELb0EEENS1_30DynamicPersistentTileSchedulerILi256ELi256ELb0ELb1ELb0EEEEEEEEEvNT_6ParamsE,"aw",@nobits
	.sectionflags	@""
	.align	16


//--------------------- .nv.shared._ZN7cutlass13device_kernelIN5flash19enable_sm80_to_sm89INS1_16FlashAttnFwdSm80INS1_25CollectiveMainloopFwdSm80ILi8ELi1ELb0EN4cute5tupleIJNS5_1CILi128EEENS7_ILi96EEENS7_ILi256EEEEEELi256ENS_10bfloat16_tEfNS_4arch4Sm80ELb1ELb0ELb1ELb1ELb0ELb0ELb1ELb0EEENS1_21CollectiveEpilogueFwdINS6_IJS8_SA_S9_EEENS6_IJNS7_ILi1EEESI_SI_EEESC_SE_Li256ELb1ELb1ELb0ELb0EEENS1_19SingleTileSchedulerILb1ELb0ELb1ELi128EEEEEEEEEvNT_6ParamsE --------------------------
	.section	.nv.shared._ZN7cutlass13device_kernelIN5flash19enable_sm80_to_sm89INS1_16FlashAttnFwdSm80INS1_25CollectiveMainloopFwdSm80ILi8ELi1ELb0EN4cute5tupleIJNS5_1CILi128EEENS7_ILi96EEENS7_ILi256EEEEEELi256ENS_10bfloat16_tEfNS_4arch4Sm80ELb1ELb0ELb1ELb1ELb0ELb0ELb1ELb0EEENS1_21CollectiveEpilogueFwdINS6_IJS8_SA_S9_EEENS6_IJNS7_ILi1EEESI_SI_EEESC_SE_Li256ELb1ELb1ELb0ELb0EEENS1_19SingleTileSchedulerILb1ELb0ELb1ELi128EEEEEEEEEvNT_6ParamsE,"aw",@nobits
	.sectionflags	@""
	.align	16


//--------------------- .nv.shared._ZN7cutlass13device_kernelIN5flash19enable_sm80_to_sm89INS1_16FlashAttnFwdSm80INS1_25CollectiveMainloopFwdSm80ILi8ELi1ELb0EN4cute5tupleIJNS5_1CILi128EEENS7_ILi48EEENS7_ILi256EEEEEELi256ENS_10bfloat16_tEfNS_4arch4Sm80ELb1ELb0ELb1ELb1ELb0ELb1ELb1ELb0EEENS1_21CollectiveEpilogueFwdINS6_IJS8_SA_S9_EEENS6_IJNS7_ILi1EEESI_SI_EEESC_SE_Li256ELb1ELb1ELb0ELb0EEENS1_19SingleTileSchedulerILb1ELb0ELb1ELi128EEEEEEEEEvNT_6ParamsE --------------------------
	.section	.nv.shared._ZN7cutlass13device_kernelIN5flash19enable_sm80_to_sm89INS1_16FlashAttnFwdSm80INS1_25CollectiveMainloopFwdSm80ILi8ELi1ELb0EN4cute5tupleIJNS5_1CILi128EEENS7_ILi48EEENS7_ILi256EEEEEELi256ENS_10bfloat16_tEfNS_4arch4Sm80ELb1ELb0ELb1ELb1ELb0ELb1ELb1ELb0EEENS1_21CollectiveEpilogueFwdINS6_IJS8_SA_S9_EEENS6_IJNS7_ILi1EEESI_SI_EEESC_SE_Li256ELb1ELb1ELb0ELb0EEENS1_19SingleTileSchedulerILb1ELb0ELb1ELi128EEEEEEEEEvNT_6ParamsE,"aw",@nobits
	.sectionflags	@""
	.align	16
